	.target	sm_80

	.elftype	@"ET_EXEC"


//--------------------- .note.nv.tkinfo           --------------------------
	.section	.note.nv.tkinfo,"",@"SHT_NOTE"
	.sectionflags	@"SHF_NOTE_NV_TKINFO"
	.tkinfo
        /*0018*/ 	.word	0x00000002
        /*0030*/ 	.string	""
        /*0030*/ 	.string	"ptxas"
        /*0030*/ 	.string	"Cuda compilation tools, release 13.0, V13.0.88"
        /*0030*/ 	.string	"Build cuda_13.0.r13.0/compiler.36424714_0"
        /*0030*/ 	.string	"-arch sm_80 -m 64 "



//--------------------- .note.nv.cuinfo           --------------------------
	.section	.note.nv.cuinfo,"",@"SHT_NOTE"
	.sectionflags	@"SHF_NOTE_NV_CUINFO"
        /*0018*/ 	.short	0x0002
        /*001a*/ 	.short	0x0050
        /*001c*/ 	.short	0x0082
	.zero		2


//--------------------- .nv.info                  --------------------------
	.section	.nv.info,"",@"SHT_CUDA_INFO"
	.align	4


	//----- nvinfo : EIATTR_REGCOUNT
	.align		4
        /*0000*/ 	.byte	0x04, 0x2f
        /*0002*/ 	.short	(.L_12 - .L_11)
	.align		4
.L_11:
        /*0004*/ 	.word	index@(_ZN5flash16flash_fwd_kernelI23Flash_fwd_kernel_traitsILi32ELi128ELi128ELi4ELb0ELb0EN7cutlass10bfloat16_tE19Flash_kernel_traitsILi32ELi128ELi128ELi4ES3_EELb0ELb1ELb0ELb1ELb0ELb0ELb1ELb0EEEvNS_16Flash_fwd_paramsE)
        /*0008*/ 	.word	0x000000ff


	//----- nvinfo : EIATTR_FRAME_SIZE
	.align		4
.L_12:
        /*000c*/ 	.byte	0x04, 0x11
        /*000e*/ 	.short	(.L_14 - .L_13)
	.align		4
.L_13:
        /*0010*/ 	.word	index@(_ZN5flash16flash_fwd_kernelI23Flash_fwd_kernel_traitsILi32ELi128ELi128ELi4ELb0ELb0EN7cutlass10bfloat16_tE19Flash_kernel_traitsILi32ELi128ELi128ELi4ES3_EELb0ELb1ELb0ELb1ELb0ELb0ELb1ELb0EEEvNS_16Flash_fwd_paramsE)
        /*0014*/ 	.word	0x00000028


	//----- nvinfo : EIATTR_REGCOUNT
	.align		4
.L_14:
        /*0018*/ 	.byte	0x04, 0x2f
        /*001a*/ 	.short	(.L_16 - .L_15)
	.align		4
.L_15:
        /*001c*/ 	.word	index@(_ZN5flash16flash_fwd_kernelI23Flash_fwd_kernel_traitsILi32ELi128ELi128ELi4ELb0ELb0EN7cutlass10bfloat16_tE19Flash_kernel_traitsILi32ELi128ELi128ELi4ES3_EELb1ELb1ELb0ELb1ELb0ELb0ELb0ELb1EEEvNS_16Flash_fwd_paramsE)
        /*0020*/ 	.word	0x000000ff


	//----- nvinfo : EIATTR_FRAME_SIZE
	.align		4
.L_16:
        /*0024*/ 	.byte	0x04, 0x11
        /*0026*/ 	.short	(.L_18 - .L_17)
	.align		4
.L_17:
        /*0028*/ 	.word	index@($__internal_0_$__cuda_sm70_shflsync_bfly_p)
        /*002c*/ 	.word	0x00000000


	//----- nvinfo : EIATTR_FRAME_SIZE
	.align		4
.L_18:
        /*0030*/ 	.byte	0x04, 0x11
        /*0032*/ 	.short	(.L_20 - .L_19)
	.align		4
.L_19:
        /*0034*/ 	.word	index@($_ZN5flash16flash_fwd_kernelI23Flash_fwd_kernel_traitsILi32ELi128ELi128ELi4ELb0ELb0EN7cutlass10bfloat16_tE19Flash_kernel_traitsILi32ELi128ELi128ELi4ES3_EELb1ELb1ELb0ELb1ELb0ELb0ELb0ELb1EEEvNS_16Flash_fwd_paramsE$_ZN5flash22compute_attn_1rowblockI23Flash_fwd_kernel_traitsILi32ELi128ELi128ELi4ELb0ELb0EN7cutlass10bfloat16_tE19Flash_kernel_traitsILi32ELi128ELi128ELi4ES3_EELb1ELb1ELb0ELb1ELb0ELb0ELb0ELb1ENS_16Flash_fwd_paramsEEEvRKT8_iii)
        /*0038*/ 	.word	0x00000000


	//----- nvinfo : EIATTR_FRAME_SIZE
	.align		4
.L_20:
        /*003c*/ 	.byte	0x04, 0x11
        /*003e*/ 	.short	(.L_22 - .L_21)
	.align		4
.L_21:
        /*0040*/ 	.word	index@(_ZN5flash16flash_fwd_kernelI23Flash_fwd_kernel_traitsILi32ELi128ELi128ELi4ELb0ELb0EN7cutlass10bfloat16_tE19Flash_kernel_traitsILi32ELi128ELi128ELi4ES3_EELb1ELb1ELb0ELb1ELb0ELb0ELb0ELb1EEEvNS_16Flash_fwd_paramsE)
        /*0044*/ 	.word	0x00000408


	//----- nvinfo : EIATTR_REGCOUNT
	.align		4
.L_22:
        /*0048*/ 	.byte	0x04, 0x2f
        /*004a*/ 	.short	(.L_24 - .L_23)
	.align		4
.L_23:
        /*004c*/ 	.word	index@(_ZN5flash16flash_fwd_kernelI23Flash_fwd_kernel_traitsILi32ELi128ELi128ELi4ELb0ELb0EN7cutlass10bfloat16_tE19Flash_kernel_traitsILi32ELi128ELi128ELi4ES3_EELb0ELb1ELb0ELb0ELb0ELb0ELb1ELb0EEEvNS_16Flash_fwd_paramsE)
        /*0050*/ 	.word	0x000000ff


	//----- nvinfo : EIATTR_FRAME_SIZE
	.align		4
.L_24:
        /*0054*/ 	.byte	0x04, 0x11
        /*0056*/ 	.short	(.L_26 - .L_25)
	.align		4
.L_25:
        /*0058*/ 	.word	index@(_ZN5flash16flash_fwd_kernelI23Flash_fwd_kernel_traitsILi32ELi128ELi128ELi4ELb0ELb0EN7cutlass10bfloat16_tE19Flash_kernel_traitsILi32ELi128ELi128ELi4ES3_EELb0ELb1ELb0ELb0ELb0ELb0ELb1ELb0EEEvNS_16Flash_fwd_paramsE)
        /*005c*/ 	.word	0x00000050


	//----- nvinfo : EIATTR_REGCOUNT
	.align		4
.L_26:
        /*0060*/ 	.byte	0x04, 0x2f
        /*0062*/ 	.short	(.L_28 - .L_27)
	.align		4
.L_27:
        /*0064*/ 	.word	index@(_ZN5flash16flash_fwd_kernelI23Flash_fwd_kernel_traitsILi32ELi128ELi128ELi4ELb0ELb0EN7cutlass10bfloat16_tE19Flash_kernel_traitsILi32ELi128ELi128ELi4ES3_EELb1ELb1ELb0ELb0ELb0ELb0ELb0ELb1EEEvNS_16Flash_fwd_paramsE)
        /*0068*/ 	.word	0x000000ff


	//----- nvinfo : EIATTR_FRAME_SIZE
	.align		4
.L_28:
        /*006c*/ 	.byte	0x04, 0x11
        /*006e*/ 	.short	(.L_30 - .L_29)
	.align		4
.L_29:
        /*0070*/ 	.word	index@(_ZN5flash16flash_fwd_kernelI23Flash_fwd_kernel_traitsILi32ELi128ELi128ELi4ELb0ELb0EN7cutlass10bfloat16_tE19Flash_kernel_traitsILi32ELi128ELi128ELi4ES3_EELb1ELb1ELb0ELb0ELb0ELb0ELb0ELb1EEEvNS_16Flash_fwd_paramsE)
        /*0074*/ 	.word	0x00000440


	//----- nvinfo : EIATTR_REGCOUNT
	.align		4
.L_30:
        /*0078*/ 	.byte	0x04, 0x2f
        /*007a*/ 	.short	(.L_32 - .L_31)
	.align		4
.L_31:
        /*007c*/ 	.word	index@(_ZN5flash16flash_fwd_kernelI23Flash_fwd_kernel_traitsILi32ELi128ELi128ELi4ELb0ELb0EN7cutlass10bfloat16_tE19Flash_kernel_traitsILi32ELi128ELi128ELi4ES3_EELb1ELb1ELb0ELb1ELb0ELb0ELb0ELb0EEEvNS_16Flash_fwd_paramsE)
        /*0080*/ 	.word	0x000000ff


	//----- nvinfo : EIATTR_FRAME_SIZE
	.align		4
.L_32:
        /*0084*/ 	.byte	0x04, 0x11
        /*0086*/ 	.short	(.L_34 - .L_33)
	.align		4
.L_33:
        /*0088*/ 	.word	index@(_ZN5flash16flash_fwd_kernelI23Flash_fwd_kernel_traitsILi32ELi128ELi128ELi4ELb0ELb0EN7cutlass10bfloat16_tE19Flash_kernel_traitsILi32ELi128ELi128ELi4ES3_EELb1ELb1ELb0ELb1ELb0ELb0ELb0ELb0EEEvNS_16Flash_fwd_paramsE)
        /*008c*/ 	.word	0x00000028


	//----- nvinfo : EIATTR_REGCOUNT
	.align		4
.L_34:
        /*0090*/ 	.byte	0x04, 0x2f
        /*0092*/ 	.short	(.L_36 - .L_35)
	.align		4
.L_35:
        /*0094*/ 	.word	index@(_ZN5flash16flash_fwd_kernelI23Flash_fwd_kernel_traitsILi32ELi128ELi128ELi4ELb0ELb0EN7cutlass10bfloat16_tE19Flash_kernel_traitsILi32ELi128ELi128ELi4ES3_EELb0ELb1ELb0ELb0ELb0ELb1ELb1ELb0EEEvNS_16Flash_fwd_paramsE)
        /*0098*/ 	.word	0x000000ff


	//----- nvinfo : EIATTR_FRAME_SIZE
	.align		4
.L_36:
        /*009c*/ 	.byte	0x04, 0x11
        /*009e*/ 	.short	(.L_38 - .L_37)
	.align		4
.L_37:
        /*00a0*/ 	.word	index@(_ZN5flash16flash_fwd_kernelI23Flash_fwd_kernel_traitsILi32ELi128ELi128ELi4ELb0ELb0EN7cutlass10bfloat16_tE19Flash_kernel_traitsILi32ELi128ELi128ELi4ES3_EELb0ELb1ELb0ELb0ELb0ELb1ELb1ELb0EEEvNS_16Flash_fwd_paramsE)
        /*00a4*/ 	.word	0x00000060


	//----- nvinfo : EIATTR_REGCOUNT
	.align		4
.L_38:
        /*00a8*/ 	.byte	0x04, 0x2f
        /*00aa*/ 	.short	(.L_40 - .L_39)
	.align		4
.L_39:
        /*00ac*/ 	.word	index@(_ZN5flash16flash_fwd_kernelI23Flash_fwd_kernel_traitsILi32ELi128ELi128ELi4ELb0ELb0EN7cutlass10bfloat16_tE19Flash_kernel_traitsILi32ELi128ELi128ELi4ES3_EELb1ELb1ELb0ELb0ELb0ELb1ELb0ELb0EEEvNS_16Flash_fwd_paramsE)
        /*00b0*/ 	.word	0x000000ff


	//----- nvinfo : EIATTR_FRAME_SIZE
	.align		4
.L_40:
        /*00b4*/ 	.byte	0x04, 0x11
        /*00b6*/ 	.short	(.L_42 - .L_41)
	.align		4
.L_41:
        /*00b8*/ 	.word	index@(_ZN5flash16flash_fwd_kernelI23Flash_fwd_kernel_traitsILi32ELi128ELi128ELi4ELb0ELb0EN7cutlass10bfloat16_tE19Flash_kernel_traitsILi32ELi128ELi128ELi4ES3_EELb1ELb1ELb0ELb0ELb0ELb1ELb0ELb0EEEvNS_16Flash_fwd_paramsE)
        /*00bc*/ 	.word	0x000000a8


	//----- nvinfo : EIATTR_REGCOUNT
	.align		4
.L_42:
        /*00c0*/ 	.byte	0x04, 0x2f
        /*00c2*/ 	.short	(.L_44 - .L_43)
	.align		4
.L_43:
        /*00c4*/ 	.word	index@(_ZN5flash16flash_fwd_kernelI23Flash_fwd_kernel_traitsILi32ELi128ELi128ELi4ELb0ELb0EN7cutlass10bfloat16_tE19Flash_kernel_traitsILi32ELi128ELi128ELi4ES3_EELb0ELb1ELb0ELb0ELb1ELb1ELb1ELb0EEEvNS_16Flash_fwd_paramsE)
        /*00c8*/ 	.word	0x000000ff


	//----- nvinfo : EIATTR_FRAME_SIZE
	.align		4
.L_44:
        /*00cc*/ 	.byte	0x04, 0x11
        /*00ce*/ 	.short	(.L_46 - .L_45)
	.align		4
.L_45:
        /*00d0*/ 	.word	index@(_ZN5flash16flash_fwd_kernelI23Flash_fwd_kernel_traitsILi32ELi128ELi128ELi4ELb0ELb0EN7cutlass10bfloat16_tE19Flash_kernel_traitsILi32ELi128ELi128ELi4ES3_EELb0ELb1ELb0ELb0ELb1ELb1ELb1ELb0EEEvNS_16Flash_fwd_paramsE)
        /*00d4*/ 	.word	0x00000048


	//----- nvinfo : EIATTR_REGCOUNT
	.align		4
.L_46:
        /*00d8*/ 	.byte	0x04, 0x2f
        /*00da*/ 	.short	(.L_48 - .L_47)
	.align		4
.L_47:
        /*00dc*/ 	.word	index@(_ZN5flash16flash_fwd_kernelI23Flash_fwd_kernel_traitsILi32ELi128ELi128ELi4ELb0ELb0EN7cutlass10bfloat16_tE19Flash_kernel_traitsILi32ELi128ELi128ELi4ES3_EELb1ELb1ELb0ELb0ELb1ELb1ELb0ELb0EEEvNS_16Flash_fwd_paramsE)
        /*00e0*/ 	.word	0x000000ff


	//----- nvinfo : EIATTR_FRAME_SIZE
	.align		4
.L_48:
        /*00e4*/ 	.byte	0x04, 0x11
        /*00e6*/ 	.short	(.L_50 - .L_49)
	.align		4
.L_49:
        /*00e8*/ 	.word	index@(_ZN5flash16flash_fwd_kernelI23Flash_fwd_kernel_traitsILi32ELi128ELi128ELi4ELb0ELb0EN7cutlass10bfloat16_tE19Flash_kernel_traitsILi32ELi128ELi128ELi4ES3_EELb1ELb1ELb0ELb0ELb1ELb1ELb0ELb0EEEvNS_16Flash_fwd_paramsE)
        /*00ec*/ 	.word	0x00000098


	//----- nvinfo : EIATTR_REGCOUNT
	.align		4
.L_50:
        /*00f0*/ 	.byte	0x04, 0x2f
        /*00f2*/ 	.short	(.L_52 - .L_51)
	.align		4
.L_51:
        /*00f4*/ 	.word	index@(_ZN5flash16flash_fwd_kernelI23Flash_fwd_kernel_traitsILi32ELi128ELi128ELi4ELb0ELb0EN7cutlass10bfloat16_tE19Flash_kernel_traitsILi32ELi128ELi128ELi4ES3_EELb1ELb1ELb0ELb0ELb0ELb0ELb0ELb0EEEvNS_16Flash_fwd_paramsE)
        /*00f8*/ 	.word	0x000000ff


	//----- nvinfo : EIATTR_FRAME_SIZE
	.align		4
.L_52:
        /*00fc*/ 	.byte	0x04, 0x11
        /*00fe*/ 	.short	(.L_54 - .L_53)
	.align		4
.L_53:
        /*0100*/ 	.word	index@(_ZN5flash16flash_fwd_kernelI23Flash_fwd_kernel_traitsILi32ELi128ELi128ELi4ELb0ELb0EN7cutlass10bfloat16_tE19Flash_kernel_traitsILi32ELi128ELi128ELi4ES3_EELb1ELb1ELb0ELb0ELb0ELb0ELb0ELb0EEEvNS_16Flash_fwd_paramsE)
        /*0104*/ 	.word	0x00000098


	//----- nvinfo : EIATTR_REGCOUNT
	.align		4
.L_54:
        /*0108*/ 	.byte	0x04, 0x2f
        /*010a*/ 	.short	(.L_56 - .L_55)
	.align		4
.L_55:
        /*010c*/ 	.word	index@(_ZN5flash16flash_fwd_kernelI23Flash_fwd_kernel_traitsILi32ELi128ELi128ELi4ELb0ELb0EN7cutlass10bfloat16_tE19Flash_kernel_traitsILi32ELi128ELi128ELi4ES3_EELb0ELb1ELb0ELb1ELb0ELb0ELb0ELb0EEEvNS_16Flash_fwd_paramsE)
        /*0110*/ 	.word	0x000000ff


	//----- nvinfo : EIATTR_FRAME_SIZE
	.align		4
.L_56:
        /*0114*/ 	.byte	0x04, 0x11
        /*0116*/ 	.short	(.L_58 - .L_57)
	.align		4
.L_57:
        /*0118*/ 	.word	index@(_ZN5flash16flash_fwd_kernelI23Flash_fwd_kernel_traitsILi32ELi128ELi128ELi4ELb0ELb0EN7cutlass10bfloat16_tE19Flash_kernel_traitsILi32ELi128ELi128ELi4ES3_EELb0ELb1ELb0ELb1ELb0ELb0ELb0ELb0EEEvNS_16Flash_fwd_paramsE)
        /*011c*/ 	.word	0x00000000


	//----- nvinfo : EIATTR_REGCOUNT
	.align		4
.L_58:
        /*0120*/ 	.byte	0x04, 0x2f
        /*0122*/ 	.short	(.L_60 - .L_59)
	.align		4
.L_59:
        /*0124*/ 	.word	index@(_ZN5flash16flash_fwd_kernelI23Flash_fwd_kernel_traitsILi32ELi128ELi128ELi4ELb0ELb0EN7cutlass10bfloat16_tE19Flash_kernel_traitsILi32ELi128ELi128ELi4ES3_EELb0ELb1ELb0ELb0ELb0ELb0ELb0ELb0EEEvNS_16Flash_fwd_paramsE)
        /*0128*/ 	.word	0x000000ff


	//----- nvinfo : EIATTR_FRAME_SIZE
	.align		4
.L_60:
        /*012c*/ 	.byte	0x04, 0x11
        /*012e*/ 	.short	(.L_62 - .L_61)
	.align		4
.L_61:
        /*0130*/ 	.word	index@(_ZN5flash16flash_fwd_kernelI23Flash_fwd_kernel_traitsILi32ELi128ELi128ELi4ELb0ELb0EN7cutlass10bfloat16_tE19Flash_kernel_traitsILi32ELi128ELi128ELi4ES3_EELb0ELb1ELb0ELb0ELb0ELb0ELb0ELb0EEEvNS_16Flash_fwd_paramsE)
        /*0134*/ 	.word	0x00000030


	//----- nvinfo : EIATTR_REGCOUNT
	.align		4
.L_62:
        /*0138*/ 	.byte	0x04, 0x2f
        /*013a*/ 	.short	(.L_64 - .L_63)
	.align		4
.L_63:
        /*013c*/ 	.word	index@(_ZN5flash16flash_fwd_kernelI23Flash_fwd_kernel_traitsILi32ELi128ELi128ELi4ELb0ELb0EN7cutlass10bfloat16_tE19Flash_kernel_traitsILi32ELi128ELi128ELi4ES3_EELb0ELb1ELb0ELb0ELb0ELb1ELb0ELb0EEEvNS_16Flash_fwd_paramsE)
        /*0140*/ 	.word	0x000000ff


	//----- nvinfo : EIATTR_FRAME_SIZE
	.align		4
.L_64:
        /*0144*/ 	.byte	0x04, 0x11
        /*0146*/ 	.short	(.L_66 - .L_65)
	.align		4
.L_65:
        /*0148*/ 	.word	index@(_ZN5flash16flash_fwd_kernelI23Flash_fwd_kernel_traitsILi32ELi128ELi128ELi4ELb0ELb0EN7cutlass10bfloat16_tE19Flash_kernel_traitsILi32ELi128ELi128ELi4ES3_EELb0ELb1ELb0ELb0ELb0ELb1ELb0ELb0EEEvNS_16Flash_fwd_paramsE)
        /*014c*/ 	.word	0x00000050


	//----- nvinfo : EIATTR_REGCOUNT
	.align		4
.L_66:
        /*0150*/ 	.byte	0x04, 0x2f
        /*0152*/ 	.short	(.L_68 - .L_67)
	.align		4
.L_67:
        /*0154*/ 	.word	index@(_ZN5flash16flash_fwd_kernelI23Flash_fwd_kernel_traitsILi32ELi128ELi128ELi4ELb0ELb0EN7cutlass10bfloat16_tE19Flash_kernel_traitsILi32ELi128ELi128ELi4ES3_EELb0ELb1ELb0ELb0ELb1ELb1ELb0ELb0EEEvNS_16Flash_fwd_paramsE)
        /*0158*/ 	.word	0x000000ff


	//----- nvinfo : EIATTR_FRAME_SIZE
	.align		4
.L_68:
        /*015c*/ 	.byte	0x04, 0x11
        /*015e*/ 	.short	(.L_70 - .L_69)
	.align		4
.L_69:
        /*0160*/ 	.word	index@(_ZN5flash16flash_fwd_kernelI23Flash_fwd_kernel_traitsILi32ELi128ELi128ELi4ELb0ELb0EN7cutlass10bfloat16_tE19Flash_kernel_traitsILi32ELi128ELi128ELi4ES3_EELb0ELb1ELb0ELb0ELb1ELb1ELb0ELb0EEEvNS_16Flash_fwd_paramsE)
        /*0164*/ 	.word	0x00000018


	//----- nvinfo : EIATTR_MIN_STACK_SIZE
	.align		4
.L_70:
        /*0168*/ 	.byte	0x04, 0x12
        /*016a*/ 	.short	(.L_72 - .L_71)
	.align		4
.L_71:
        /*016c*/ 	.word	index@(_ZN5flash16flash_fwd_kernelI23Flash_fwd_kernel_traitsILi32ELi128ELi128ELi4ELb0ELb0EN7cutlass10bfloat16_tE19Flash_kernel_traitsILi32ELi128ELi128ELi4ES3_EELb0ELb1ELb0ELb0ELb1ELb1ELb0ELb0EEEvNS_16Flash_fwd_paramsE)
        /*0170*/ 	.word	0x00000018


	//----- nvinfo : EIATTR_MIN_STACK_SIZE
	.align		4
.L_72:
        /*0174*/ 	.byte	0x04, 0x12
        /*0176*/ 	.short	(.L_74 - .L_73)
	.align		4
.L_73:
        /*0178*/ 	.word	index@(_ZN5flash16flash_fwd_kernelI23Flash_fwd_kernel_traitsILi32ELi128ELi128ELi4ELb0ELb0EN7cutlass10bfloat16_tE19Flash_kernel_traitsILi32ELi128ELi128ELi4ES3_EELb0ELb1ELb0ELb0ELb0ELb1ELb0ELb0EEEvNS_16Flash_fwd_paramsE)
        /*017c*/ 	.word	0x00000050


	//----- nvinfo : EIATTR_MIN_STACK_SIZE
	.align		4
.L_74:
        /*0180*/ 	.byte	0x04, 0x12
        /*0182*/ 	.short	(.L_76 - .L_75)
	.align		4
.L_75:
        /*0184*/ 	.word	index@(_ZN5flash16flash_fwd_kernelI23Flash_fwd_kernel_traitsILi32ELi128ELi128ELi4ELb0ELb0EN7cutlass10bfloat16_tE19Flash_kernel_traitsILi32ELi128ELi128ELi4ES3_EELb0ELb1ELb0ELb0ELb0ELb0ELb0ELb0EEEvNS_16Flash_fwd_paramsE)
        /*0188*/ 	.word	0x00000030


	//----- nvinfo : EIATTR_MIN_STACK_SIZE
	.align		4
.L_76:
        /*018c*/ 	.byte	0x04, 0x12
        /*018e*/ 	.short	(.L_78 - .L_77)
	.align		4
.L_77:
        /*0190*/ 	.word	index@(_ZN5flash16flash_fwd_kernelI23Flash_fwd_kernel_traitsILi32ELi128ELi128ELi4ELb0ELb0EN7cutlass10bfloat16_tE19Flash_kernel_traitsILi32ELi128ELi128ELi4ES3_EELb0ELb1ELb0ELb1ELb0ELb0ELb0ELb0EEEvNS_16Flash_fwd_paramsE)
        /*0194*/ 	.word	0x00000000


	//----- nvinfo : EIATTR_MIN_STACK_SIZE
	.align		4
.L_78:
        /*0198*/ 	.byte	0x04, 0x12
        /*019a*/ 	.short	(.L_80 - .L_79)
	.align		4
.L_79:
        /*019c*/ 	.word	index@(_ZN5flash16flash_fwd_kernelI23Flash_fwd_kernel_traitsILi32ELi128ELi128ELi4ELb0ELb0EN7cutlass10bfloat16_tE19Flash_kernel_traitsILi32ELi128ELi128ELi4ES3_EELb1ELb1ELb0ELb0ELb0ELb0ELb0ELb0EEEvNS_16Flash_fwd_paramsE)
        /*01a0*/ 	.word	0x00000098


	//----- nvinfo : EIATTR_MIN_STACK_SIZE
	.align		4
.L_80:
        /*01a4*/ 	.byte	0x04, 0x12
        /*01a6*/ 	.short	(.L_82 - .L_81)
	.align		4
.L_81:
        /*01a8*/ 	.word	index@(_ZN5flash16flash_fwd_kernelI23Flash_fwd_kernel_traitsILi32ELi128ELi128ELi4ELb0ELb0EN7cutlass10bfloat16_tE19Flash_kernel_traitsILi32ELi128ELi128ELi4ES3_EELb1ELb1ELb0ELb0ELb1ELb1ELb0ELb0EEEvNS_16Flash_fwd_paramsE)
        /*01ac*/ 	.word	0x00000098


	//----- nvinfo : EIATTR_MIN_STACK_SIZE
	.align		4
.L_82:
        /*01b0*/ 	.byte	0x04, 0x12
        /*01b2*/ 	.short	(.L_84 - .L_83)
	.align		4
.L_83:
        /*01b4*/ 	.word	index@(_ZN5flash16flash_fwd_kernelI23Flash_fwd_kernel_traitsILi32ELi128ELi128ELi4ELb0ELb0EN7cutlass10bfloat16_tE19Flash_kernel_traitsILi32ELi128ELi128ELi4ES3_EELb0ELb1ELb0ELb0ELb1ELb1ELb1ELb0EEEvNS_16Flash_fwd_paramsE)
        /*01b8*/ 	.word	0x00000048


	//----- nvinfo : EIATTR_MIN_STACK_SIZE
	.align		4
.L_84:
        /*01bc*/ 	.byte	0x04, 0x12
        /*01be*/ 	.short	(.L_86 - .L_85)
	.align		4
.L_85:
        /*01c0*/ 	.word	index@(_ZN5flash16flash_fwd_kernelI23Flash_fwd_kernel_traitsILi32ELi128ELi128ELi4ELb0ELb0EN7cutlass10bfloat16_tE19Flash_kernel_traitsILi32ELi128ELi128ELi4ES3_EELb1ELb1ELb0ELb0ELb0ELb1ELb0ELb0EEEvNS_16Flash_fwd_paramsE)
        /*01c4*/ 	.word	0x000000a8


	//----- nvinfo : EIATTR_MIN_STACK_SIZE
	.align		4
.L_86:
        /*01c8*/ 	.byte	0x04, 0x12
        /*01ca*/ 	.short	(.L_88 - .L_87)
	.align		4
.L_87:
        /*01cc*/ 	.word	index@(_ZN5flash16flash_fwd_kernelI23Flash_fwd_kernel_traitsILi32ELi128ELi128ELi4ELb0ELb0EN7cutlass10bfloat16_tE19Flash_kernel_traitsILi32ELi128ELi128ELi4ES3_EELb0ELb1ELb0ELb0ELb0ELb1ELb1ELb0EEEvNS_16Flash_fwd_paramsE)
        /*01d0*/ 	.word	0x00000060


	//----- nvinfo : EIATTR_MIN_STACK_SIZE
	.align		4
.L_88:
        /*01d4*/ 	.byte	0x04, 0x12
        /*01d6*/ 	.short	(.L_90 - .L_89)
	.align		4
.L_89:
        /*01d8*/ 	.word	index@(_ZN5flash16flash_fwd_kernelI23Flash_fwd_kernel_traitsILi32ELi128ELi128ELi4ELb0ELb0EN7cutlass10bfloat16_tE19Flash_kernel_traitsILi32ELi128ELi128ELi4ES3_EELb1ELb1ELb0ELb1ELb0ELb0ELb0ELb0EEEvNS_16Flash_fwd_paramsE)
        /*01dc*/ 	.word	0x00000028


	//----- nvinfo : EIATTR_MIN_STACK_SIZE
	.align		4
.L_90:
        /*01e0*/ 	.byte	0x04, 0x12
        /*01e2*/ 	.short	(.L_92 - .L_91)
	.align		4
.L_91:
        /*01e4*/ 	.word	index@(_ZN5flash16flash_fwd_kernelI23Flash_fwd_kernel_traitsILi32ELi128ELi128ELi4ELb0ELb0EN7cutlass10bfloat16_tE19Flash_kernel_traitsILi32ELi128ELi128ELi4ES3_EELb1ELb1ELb0ELb0ELb0ELb0ELb0ELb1EEEvNS_16Flash_fwd_paramsE)
        /*01e8*/ 	.word	0x00000440


	//----- nvinfo : EIATTR_MIN_STACK_SIZE
	.align		4
.L_92:
        /*01ec*/ 	.byte	0x04, 0x12
        /*01ee*/ 	.short	(.L_94 - .L_93)
	.align		4
.L_93:
        /*01f0*/ 	.word	index@(_ZN5flash16flash_fwd_kernelI23Flash_fwd_kernel_traitsILi32ELi128ELi128ELi4ELb0ELb0EN7cutlass10bfloat16_tE19Flash_kernel_traitsILi32ELi128ELi128ELi4ES3_EELb0ELb1ELb0ELb0ELb0ELb0ELb1ELb0EEEvNS_16Flash_fwd_paramsE)
        /*01f4*/ 	.word	0x00000050


	//----- nvinfo : EIATTR_MIN_STACK_SIZE
	.align		4
.L_94:
        /*01f8*/ 	.byte	0x04, 0x12
        /*01fa*/ 	.short	(.L_96 - .L_95)
	.align		4
.L_95:
        /*01fc*/ 	.word	index@(_ZN5flash16flash_fwd_kernelI23Flash_fwd_kernel_traitsILi32ELi128ELi128ELi4ELb0ELb0EN7cutlass10bfloat16_tE19Flash_kernel_traitsILi32ELi128ELi128ELi4ES3_EELb1ELb1ELb0ELb1ELb0ELb0ELb0ELb1EEEvNS_16Flash_fwd_paramsE)
        /*0200*/ 	.word	0x00000408


	//----- nvinfo : EIATTR_MIN_STACK_SIZE
	.align		4
.L_96:
        /*0204*/ 	.byte	0x04, 0x12
        /*0206*/ 	.short	(.L_98 - .L_97)
	.align		4
.L_97:
        /*0208*/ 	.word	index@(_ZN5flash16flash_fwd_kernelI23Flash_fwd_kernel_traitsILi32ELi128ELi128ELi4ELb0ELb0EN7cutlass10bfloat16_tE19Flash_kernel_traitsILi32ELi128ELi128ELi4ES3_EELb0ELb1ELb0ELb1ELb0ELb0ELb1ELb0EEEvNS_16Flash_fwd_paramsE)
        /*020c*/ 	.word	0x00000028
.L_98:


//--------------------- .nv.info._ZN5flash16flash_fwd_kernelI23Flash_fwd_kernel_traitsILi32ELi128ELi128ELi4ELb0ELb0EN7cutlass10bfloat16_tE19Flash_kernel_traitsILi32ELi128ELi128ELi4ES3_EELb0ELb1ELb0ELb0ELb1ELb1ELb0ELb0EEEvNS_16Flash_fwd_paramsE --------------------------
	.section	.nv.info._ZN5flash16flash_fwd_kernelI23Flash_fwd_kernel_traitsILi32ELi128ELi128ELi4ELb0ELb0EN7cutlass10bfloat16_tE19Flash_kernel_traitsILi32ELi128ELi128ELi4ES3_EELb0ELb1ELb0ELb0ELb1ELb1ELb0ELb0EEEvNS_16Flash_fwd_paramsE,"",@"SHT_CUDA_INFO"
	.sectionflags	@""
	.align	4


	//----- nvinfo : EIATTR_CUDA_API_VERSION
	.align		4
        /*0000*/ 	.byte	0x04, 0x37
        /*0002*/ 	.short	(.L_100 - .L_99)
.L_99:
        /*0004*/ 	.word	0x00000082


	//----- nvinfo : EIATTR_SW2861232_WAR
	.align		4
.L_100:
        /*0008*/ 	.byte	0x01, 0x35
	.zero		2


	//----- nvinfo : EIATTR_PARAM_CBANK
	.align		4
        /*000c*/ 	.byte	0x04, 0x0a
        /*000e*/ 	.short	(.L_102 - .L_101)
	.align		4
.L_101:
        /*0010*/ 	.word	index@(.nv.constant0._ZN5flash16flash_fwd_kernelI23Flash_fwd_kernel_traitsILi32ELi128ELi128ELi4ELb0ELb0EN7cutlass10bfloat16_tE19Flash_kernel_traitsILi32ELi128ELi128ELi4ES3_EELb0ELb1ELb0ELb0ELb1ELb1ELb0ELb0EEEvNS_16Flash_fwd_paramsE)
        /*0014*/ 	.short	0x0160
        /*0016*/ 	.short	0x01d0


	//----- nvinfo : EIATTR_CBANK_PARAM_SIZE
	.align		4
.L_102:
        /*0018*/ 	.byte	0x03, 0x19
        /*001a*/ 	.short	0x01d0


	//----- nvinfo : EIATTR_KPARAM_INFO
	.align		4
        /*001c*/ 	.byte	0x04, 0x17
        /*001e*/ 	.short	(.L_104 - .L_103)
.L_103:
        /*0020*/ 	.word	0x00000000
        /*0024*/ 	.short	0x0000
        /*0026*/ 	.short	0x0000
        /*0028*/ 	.byte	0x00, 0xf0, 0x41, 0x07


	//----- nvinfo : EIATTR_MAXREG_COUNT
	.align		4
.L_104:
        /*002c*/ 	.byte	0x03, 0x1b
        /*002e*/ 	.short	0x00ff


	//----- nvinfo : EIATTR_NUM_BARRIERS
	.align		4
        /*0030*/ 	.byte	0x02, 0x4c
        /*0032*/ 	.byte	0x01
	.zero		1


	//----- nvinfo : EIATTR_ANNOTATIONS
	.align		4
        /*0034*/ 	.byte	0x04, 0x55
        /*0036*/ 	.short	(.L_106 - .L_105)


	//   ....[0]....
.L_105:
        /*0038*/ 	.word	0x00000001
        /*003c*/ 	.byte	0x30, 0x04, 0x00, 0x00, 0x01, 0x00, 0x00, 0x00, 0x90, 0x05, 0x00, 0x00, 0x01, 0x00, 0x00, 0x00
        /*004c*/ 	.byte	0xe0, 0x11, 0x00, 0x00, 0x01, 0x00, 0x00, 0x00, 0x20, 0x14, 0x00, 0x00, 0x01, 0x00, 0x00, 0x00
        /*005c*/ 	.byte	0x10, 0x98, 0x00, 0x00, 0x01, 0x00, 0x00, 0x00, 0x20, 0x98, 0x00, 0x00, 0x01, 0x00, 0x00, 0x00
        /*006c*/ 	.byte	0x60, 0x9a, 0x00, 0x00, 0x01, 0x00, 0x00, 0x00, 0x90, 0x9a, 0x00, 0x00


	//----- nvinfo : EIATTR_MERCURY_ISA_VERSION
	.align		4
.L_106:
        /*0078*/ 	.byte	0x03, 0x5f
        /*007a*/ 	.short	0x0000


	//----- nvinfo : EIATTR_COOP_GROUP_MASK_REGIDS
	.align		4
        /*007c*/ 	.byte	0x04, 0x29
        /*007e*/ 	.short	(.L_108 - .L_107)


	//   ....[0]....
.L_107:
        /*0080*/ 	.word	0xffffffff


	//   ....[1]....
        /*0084*/ 	.word	0xffffffff


	//   ....[2]....
        /*0088*/ 	.word	0xffffffff


	//   ....[3]....
        /*008c*/ 	.word	0xffffffff


	//   ....[4]....
        /*0090*/ 	.word	0xffffffff


	//   ....[5]....
        /*0094*/ 	.word	0xffffffff


	//   ....[6]....
        /*0098*/ 	.word	0xffffffff


	//   ....[7]....
        /*009c*/ 	.word	0xffffffff


	//   ....[8]....
        /*00a0*/ 	.word	0xffffffff


	//   ....[9]....
        /*00a4*/ 	.word	0xffffffff


	//   ....[10]....
        /*00a8*/ 	.word	0xffffffff


	//   ....[11]....
        /*00ac*/ 	.word	0xffffffff


	//   ....[12]....
        /*00b0*/ 	.word	0xffffffff


	//   ....[13]....
        /*00b4*/ 	.word	0xffffffff


	//   ....[14]....
        /*00b8*/ 	.word	0xffffffff


	//   ....[15]....
        /*00bc*/ 	.word	0xffffffff


	//   ....[16]....
        /*00c0*/ 	.word	0xffffffff


	//   ....[17]....
        /*00c4*/ 	.word	0xffffffff


	//   ....[18]....
        /*00c8*/ 	.word	0xffffffff


	//   ....[19]....
        /*00cc*/ 	.word	0xffffffff


	//   ....[20]....
        /*00d0*/ 	.word	0xffffffff


	//   ....[21]....
        /*00d4*/ 	.word	0xffffffff


	//   ....[22]....
        /*00d8*/ 	.word	0xffffffff


	//   ....[23]....
        /*00dc*/ 	.word	0xffffffff


	//----- nvinfo : EIATTR_COOP_GROUP_INSTR_OFFSETS
	.align		4
.L_108:
        /*00e0*/ 	.byte	0x04, 0x28
        /*00e2*/ 	.short	(.L_110 - .L_109)


	//   ....[0]....
.L_109:
        /*00e4*/ 	.word	0x00002ee0


	//   ....[1]....
        /*00e8*/ 	.word	0x00002f00


	//   ....[2]....
        /*00ec*/ 	.word	0x00002f50


	//   ....[3]....
        /*00f0*/ 	.word	0x00002f70


	//   ....[4]....
        /*00f4*/ 	.word	0x00003810


	//   ....[5]....
        /*00f8*/ 	.word	0x00003880


	//   ....[6]....
        /*00fc*/ 	.word	0x00003a10


	//   ....[7]....
        /*0100*/ 	.word	0x00003a70


	//   ....[8]....
        /*0104*/ 	.word	0x00006690


	//   ....[9]....
        /*0108*/ 	.word	0x000066e0


	//   ....[10]....
        /*010c*/ 	.word	0x00006720


	//   ....[11]....
        /*0110*/ 	.word	0x00006740


	//   ....[12]....
        /*0114*/ 	.word	0x00006780


	//   ....[13]....
        /*0118*/ 	.word	0x000067a0


	//   ....[14]....
        /*011c*/ 	.word	0x000067b0


	//   ....[15]....
        /*0120*/ 	.word	0x000067d0


	//   ....[16]....
        /*0124*/ 	.word	0x00008ce0


	//   ....[17]....
        /*0128*/ 	.word	0x00008d20


	//   ....[18]....
        /*012c*/ 	.word	0x00008d50


	//   ....[19]....
        /*0130*/ 	.word	0x00008d60


	//   ....[20]....
        /*0134*/ 	.word	0x00008dc0


	//   ....[21]....
        /*0138*/ 	.word	0x00008de0


	//   ....[22]....
        /*013c*/ 	.word	0x00008e00


	//   ....[23]....
        /*0140*/ 	.word	0x00008e20


	//----- nvinfo : EIATTR_EXIT_INSTR_OFFSETS
	.align		4
.L_110:
        /*0144*/ 	.byte	0x04, 0x1c
        /*0146*/ 	.short	(.L_112 - .L_111)


	//   ....[0]....
.L_111:
        /*0148*/ 	.word	0x00000170


	//   ....[1]....
        /*014c*/ 	.word	0x00009c60


	//   ....[2]....
        /*0150*/ 	.word	0x0000a260


	//   ....[3]....
        /*0154*/ 	.word	0x0000a2e0


	//----- nvinfo : EIATTR_CTAIDZ_USED
	.align		4
.L_112:
        /*0158*/ 	.byte	0x01, 0x04
	.zero		2


	//----- nvinfo : EIATTR_CRS_STACK_SIZE
	.align		4
        /*015c*/ 	.byte	0x04, 0x1e
        /*015e*/ 	.short	(.L_114 - .L_113)
.L_113:
        /*0160*/ 	.word	0x00000000
.L_114:


//--------------------- .nv.info._ZN5flash16flash_fwd_kernelI23Flash_fwd_kernel_traitsILi32ELi128ELi128ELi4ELb0ELb0EN7cutlass10bfloat16_tE19Flash_kernel_traitsILi32ELi128ELi128ELi4ES3_EELb0ELb1ELb0ELb0ELb0ELb1ELb0ELb0EEEvNS_16Flash_fwd_paramsE --------------------------
	.section	.nv.info._ZN5flash16flash_fwd_kernelI23Flash_fwd_kernel_traitsILi32ELi128ELi128ELi4ELb0ELb0EN7cutlass10bfloat16_tE19Flash_kernel_traitsILi32ELi128ELi128ELi4ES3_EELb0ELb1ELb0ELb0ELb0ELb1ELb0ELb0EEEvNS_16Flash_fwd_paramsE,"",@"SHT_CUDA_INFO"
	.sectionflags	@""
	.align	4


	//----- nvinfo : EIATTR_CUDA_API_VERSION
	.align		4
        /*0000*/ 	.byte	0x04, 0x37
        /*0002*/ 	.short	(.L_116 - .L_115)
.L_115:
        /*0004*/ 	.word	0x00000082


	//----- nvinfo : EIATTR_SW2861232_WAR
	.align		4
.L_116:
        /*0008*/ 	.byte	0x01, 0x35
	.zero		2


	//----- nvinfo : EIATTR_PARAM_CBANK
	.align		4
        /*000c*/ 	.byte	0x04, 0x0a
        /*000e*/ 	.short	(.L_118 - .L_117)
	.align		4
.L_117:
        /*0010*/ 	.word	index@(.nv.constant0._ZN5flash16flash_fwd_kernelI23Flash_fwd_kernel_traitsILi32ELi128ELi128ELi4ELb0ELb0EN7cutlass10bfloat16_tE19Flash_kernel_traitsILi32ELi128ELi128ELi4ES3_EELb0ELb1ELb0ELb0ELb0ELb1ELb0ELb0EEEvNS_16Flash_fwd_paramsE)
        /*0014*/ 	.short	0x0160
        /*0016*/ 	.short	0x01d0


	//----- nvinfo : EIATTR_CBANK_PARAM_SIZE
	.align		4
.L_118:
        /*0018*/ 	.byte	0x03, 0x19
        /*001a*/ 	.short	0x01d0


	//----- nvinfo : EIATTR_KPARAM_INFO
	.align		4
        /*001c*/ 	.byte	0x04, 0x17
        /*001e*/ 	.short	(.L_120 - .L_119)
.L_119:
        /*0020*/ 	.word	0x00000000
        /*0024*/ 	.short	0x0000
        /*0026*/ 	.short	0x0000
        /*0028*/ 	.byte	0x00, 0xf0, 0x41, 0x07


	//----- nvinfo : EIATTR_MAXREG_COUNT
	.align		4
.L_120:
        /*002c*/ 	.byte	0x03, 0x1b
        /*002e*/ 	.short	0x00ff


	//----- nvinfo : EIATTR_NUM_BARRIERS
	.align		4
        /*0030*/ 	.byte	0x02, 0x4c
        /*0032*/ 	.byte	0x01
	.zero		1


	//----- nvinfo : EIATTR_ANNOTATIONS
	.align		4
        /*0034*/ 	.byte	0x04, 0x55
        /*0036*/ 	.short	(.L_122 - .L_121)


	//   ....[0]....
.L_121:
        /*0038*/ 	.word	0x00000001
        /*003c*/ 	.byte	0xb0, 0x01, 0x00, 0x00, 0x01, 0x00, 0x00, 0x00, 0xc0, 0x03, 0x00, 0x00, 0x01, 0x00, 0x00, 0x00
        /* <DEDUP_REMOVED lines=15> */
        /*013c*/ 	.byte	0x20, 0x00, 0x01, 0x00


	//----- nvinfo : EIATTR_MERCURY_ISA_VERSION
	.align		4
.L_122:
        /*0140*/ 	.byte	0x03, 0x5f
        /*0142*/ 	.short	0x0000


	//----- nvinfo : EIATTR_COOP_GROUP_MASK_REGIDS
	.align		4
        /*0144*/ 	.byte	0x04, 0x29
        /*0146*/ 	.short	(.L_124 - .L_123)


	//   ....[0]....
.L_123:
        /*0148*/ 	.word	0xffffffff


	//   ....[1]....
        /*014c*/ 	.word	0xffffffff


	//   ....[2]....
        /*0150*/ 	.word	0xffffffff


	//   ....[3]....
        /*0154*/ 	.word	0xffffffff


	//   ....[4]....
        /*0158*/ 	.word	0xffffffff


	//   ....[5]....
        /*015c*/ 	.word	0xffffffff


	//   ....[6]....
        /*0160*/ 	.word	0xffffffff


	//   ....[7]....
        /*0164*/ 	.word	0xffffffff


	//   ....[8]....
        /*0168*/ 	.word	0xffffffff


	//   ....[9]....
        /*016c*/ 	.word	0xffffffff


	//   ....[10]....
        /*0170*/ 	.word	0xffffffff


	//   ....[11]....
        /*0174*/ 	.word	0xffffffff


	//   ....[12]....
        /*0178*/ 	.word	0xffffffff


	//   ....[13]....
        /*017c*/ 	.word	0xffffffff


	//   ....[14]....
        /*0180*/ 	.word	0xffffffff


	//   ....[15]....
        /*0184*/ 	.word	0xffffffff


	//   ....[16]....
        /*0188*/ 	.word	0xffffffff


	//   ....[17]....
        /*018c*/ 	.word	0xffffffff


	//   ....[18]....
        /*0190*/ 	.word	0xffffffff


	//   ....[19]....
        /*0194*/ 	.word	0xffffffff


	//   ....[20]....
        /*0198*/ 	.word	0xffffffff


	//   ....[21]....
        /*019c*/ 	.word	0xffffffff


	//   ....[22]....
        /*01a0*/ 	.word	0xffffffff


	//   ....[23]....
        /*01a4*/ 	.word	0xffffffff


	//   ....[24]....
        /*01a8*/ 	.word	0xffffffff


	//   ....[25]....
        /*01ac*/ 	.word	0xffffffff


	//   ....[26]....
        /*01b0*/ 	.word	0xffffffff


	//   ....[27]....
        /*01b4*/ 	.word	0xffffffff


	//   ....[28]....
        /*01b8*/ 	.word	0xffffffff


	//   ....[29]....
        /*01bc*/ 	.word	0xffffffff


	//   ....[30]....
        /*01c0*/ 	.word	0xffffffff


	//   ....[31]....
        /*01c4*/ 	.word	0xffffffff


	//----- nvinfo : EIATTR_COOP_GROUP_INSTR_OFFSETS
	.align		4
.L_124:
        /*01c8*/ 	.byte	0x04, 0x28
        /*01ca*/ 	.short	(.L_126 - .L_125)


	//   ....[0]....
.L_125:
        /*01cc*/ 	.word	0x000036d0


	//   ....[1]....
        /*01d0*/ 	.word	0x000036f0


	//   ....[2]....
        /*01d4*/ 	.word	0x00003730


	//   ....[3]....
        /*01d8*/ 	.word	0x00003740


	//   ....[4]....
        /*01dc*/ 	.word	0x00003ff0


	//   ....[5]....
        /*01e0*/ 	.word	0x00004090


	//   ....[6]....
        /*01e4*/ 	.word	0x00004220


	//   ....[7]....
        /*01e8*/ 	.word	0x00004280


	//   ....[8]....
        /*01ec*/ 	.word	0x00007e90


	//   ....[9]....
        /*01f0*/ 	.word	0x00007eb0


	//   ....[10]....
        /*01f4*/ 	.word	0x00008400


	//   ....[11]....
        /*01f8*/ 	.word	0x00008450


	//   ....[12]....
        /*01fc*/ 	.word	0x00008c30


	//   ....[13]....
        /*0200*/ 	.word	0x00008cf0


	//   ....[14]....
        /*0204*/ 	.word	0x00008d30


	//   ....[15]....
        /*0208*/ 	.word	0x00008d60


	//   ....[16]....
        /*020c*/ 	.word	0x0000c490


	//   ....[17]....
        /*0210*/ 	.word	0x0000c4e0


	//   ....[18]....
        /*0214*/ 	.word	0x0000c520


	//   ....[19]....
        /*0218*/ 	.word	0x0000c530


	//   ....[20]....
        /*021c*/ 	.word	0x0000c570


	//   ....[21]....
        /*0220*/ 	.word	0x0000c590


	//   ....[22]....
        /*0224*/ 	.word	0x0000c5a0


	//   ....[23]....
        /*0228*/ 	.word	0x0000c5c0


	//   ....[24]....
        /*022c*/ 	.word	0x0000eaf0


	//   ....[25]....
        /*0230*/ 	.word	0x0000eb00


	//   ....[26]....
        /*0234*/ 	.word	0x0000eb20


	//   ....[27]....
        /*0238*/ 	.word	0x0000eb30


	//   ....[28]....
        /*023c*/ 	.word	0x0000eb70


	//   ....[29]....
        /*0240*/ 	.word	0x0000eb90


	//   ....[30]....
        /*0244*/ 	.word	0x0000ebb0


	//   ....[31]....
        /*0248*/ 	.word	0x0000ebe0


	//----- nvinfo : EIATTR_EXIT_INSTR_OFFSETS
	.align		4
.L_126:
        /*024c*/ 	.byte	0x04, 0x1c
        /*024e*/ 	.short	(.L_128 - .L_127)


	//   ....[0]....
.L_127:
        /*0250*/ 	.word	0x000002f0


	//   ....[1]....
        /*0254*/ 	.word	0x0000fca0


	//   ....[2]....
        /*0258*/ 	.word	0x0000fd60


	//   ....[3]....
        /*025c*/ 	.word	0x00010610


	//   ....[4]....
        /*0260*/ 	.word	0x00010690


	//----- nvinfo : EIATTR_CTAIDZ_USED
	.align		4
.L_128:
        /*0264*/ 	.byte	0x01, 0x04
	.zero		2


	//----- nvinfo : EIATTR_CRS_STACK_SIZE
	.align		4
        /*0268*/ 	.byte	0x04, 0x1e
        /*026a*/ 	.short	(.L_130 - .L_129)
.L_129:
        /*026c*/ 	.word	0x00000000
.L_130:


//--------------------- .nv.info._ZN5flash16flash_fwd_kernelI23Flash_fwd_kernel_traitsILi32ELi128ELi128ELi4ELb0ELb0EN7cutlass10bfloat16_tE19Flash_kernel_traitsILi32ELi128ELi128ELi4ES3_EELb0ELb1ELb0ELb0ELb0ELb0ELb0ELb0EEEvNS_16Flash_fwd_paramsE --------------------------
	.section	.nv.info._ZN5flash16flash_fwd_kernelI23Flash_fwd_kernel_traitsILi32ELi128ELi128ELi4ELb0ELb0EN7cutlass10bfloat16_tE19Flash_kernel_traitsILi32ELi128ELi128ELi4ES3_EELb0ELb1ELb0ELb0ELb0ELb0ELb0ELb0EEEvNS_16Flash_fwd_paramsE,"",@"SHT_CUDA_INFO"
	.sectionflags	@""
	.align	4


	//----- nvinfo : EIATTR_CUDA_API_VERSION
	.align		4
        /*0000*/ 	.byte	0x04, 0x37
        /*0002*/ 	.short	(.L_132 - .L_131)
.L_131:
        /*0004*/ 	.word	0x00000082


	//----- nvinfo : EIATTR_SW2861232_WAR
	.align		4
.L_132:
        /*0008*/ 	.byte	0x01, 0x35
	.zero		2


	//----- nvinfo : EIATTR_PARAM_CBANK
	.align		4
        /*000c*/ 	.byte	0x04, 0x0a
        /*000e*/ 	.short	(.L_134 - .L_133)
	.align		4
.L_133:
        /*0010*/ 	.word	index@(.nv.constant0._ZN5flash16flash_fwd_kernelI23Flash_fwd_kernel_traitsILi32ELi128ELi128ELi4ELb0ELb0EN7cutlass10bfloat16_tE19Flash_kernel_traitsILi32ELi128ELi128ELi4ES3_EELb0ELb1ELb0ELb0ELb0ELb0ELb0ELb0EEEvNS_16Flash_fwd_paramsE)
        /*0014*/ 	.short	0x0160
        /*0016*/ 	.short	0x01d0


	//----- nvinfo : EIATTR_CBANK_PARAM_SIZE
	.align		4
.L_134:
        /*0018*/ 	.byte	0x03, 0x19
        /*001a*/ 	.short	0x01d0


	//----- nvinfo : EIATTR_KPARAM_INFO
	.align		4
        /*001c*/ 	.byte	0x04, 0x17
        /*001e*/ 	.short	(.L_136 - .L_135)
.L_135:
        /*0020*/ 	.word	0x00000000
        /*0024*/ 	.short	0x0000
        /*0026*/ 	.short	0x0000
        /*0028*/ 	.byte	0x00, 0xf0, 0x41, 0x07


	//----- nvinfo : EIATTR_MAXREG_COUNT
	.align		4
.L_136:
        /*002c*/ 	.byte	0x03, 0x1b
        /*002e*/ 	.short	0x00ff


	//----- nvinfo : EIATTR_NUM_BARRIERS
	.align		4
        /*0030*/ 	.byte	0x02, 0x4c
        /*0032*/ 	.byte	0x01
	.zero		1


	//----- nvinfo : EIATTR_ANNOTATIONS
	.align		4
        /*0034*/ 	.byte	0x04, 0x55
        /*0036*/ 	.short	(.L_138 - .L_137)


	//   ....[0]....
.L_137:
        /* <DEDUP_REMOVED lines=12> */


	//----- nvinfo : EIATTR_MERCURY_ISA_VERSION
	.align		4
.L_138:
        /*00e0*/ 	.byte	0x03, 0x5f
        /*00e2*/ 	.short	0x0000


	//----- nvinfo : EIATTR_COOP_GROUP_MASK_REGIDS
	.align		4
        /*00e4*/ 	.byte	0x04, 0x29
        /*00e6*/ 	.short	(.L_140 - .L_139)


	//   ....[0]....
.L_139:
        /*00e8*/ 	.word	0xffffffff


	//   ....[1]....
        /*00ec*/ 	.word	0xffffffff


	//   ....[2]....
        /*00f0*/ 	.word	0xffffffff


	//   ....[3]....
        /*00f4*/ 	.word	0xffffffff


	//   ....[4]....
        /*00f8*/ 	.word	0xffffffff


	//   ....[5]....
        /*00fc*/ 	.word	0xffffffff


	//   ....[6]....
        /*0100*/ 	.word	0xffffffff


	//   ....[7]....
        /*0104*/ 	.word	0xffffffff


	//   ....[8]....
        /*0108*/ 	.word	0xffffffff


	//   ....[9]....
        /*010c*/ 	.word	0xffffffff


	//   ....[10]....
        /*0110*/ 	.word	0xffffffff


	//   ....[11]....
        /*0114*/ 	.word	0xffffffff


	//   ....[12]....
        /*0118*/ 	.word	0xffffffff


	//   ....[13]....
        /*011c*/ 	.word	0xffffffff


	//   ....[14]....
        /*0120*/ 	.word	0xffffffff


	//   ....[15]....
        /*0124*/ 	.word	0xffffffff


	//   ....[16]....
        /*0128*/ 	.word	0xffffffff


	//   ....[17]....
        /*012c*/ 	.word	0xffffffff


	//   ....[18]....
        /*0130*/ 	.word	0xffffffff


	//   ....[19]....
        /*0134*/ 	.word	0xffffffff


	//   ....[20]....
        /*0138*/ 	.word	0xffffffff


	//   ....[21]....
        /*013c*/ 	.word	0xffffffff


	//   ....[22]....
        /*0140*/ 	.word	0xffffffff


	//   ....[23]....
        /*0144*/ 	.word	0xffffffff


	//   ....[24]....
        /*0148*/ 	.word	0xffffffff


	//   ....[25]....
        /*014c*/ 	.word	0xffffffff


	//   ....[26]....
        /*0150*/ 	.word	0xffffffff


	//   ....[27]....
        /*0154*/ 	.word	0xffffffff


	//   ....[28]....
        /*0158*/ 	.word	0xffffffff


	//   ....[29]....
        /*015c*/ 	.word	0xffffffff


	//   ....[30]....
        /*0160*/ 	.word	0xffffffff


	//   ....[31]....
        /*0164*/ 	.word	0xffffffff


	//----- nvinfo : EIATTR_COOP_GROUP_INSTR_OFFSETS
	.align		4
.L_140:
        /*0168*/ 	.byte	0x04, 0x28
        /*016a*/ 	.short	(.L_142 - .L_141)


	//   ....[0]....
.L_141:
        /*016c*/ 	.word	0x00003ed0


	//   ....[1]....
        /*0170*/ 	.word	0x00003ef0


	//   ....[2]....
        /*0174*/ 	.word	0x00003f30


	//   ....[3]....
        /*0178*/ 	.word	0x00003f40


	//   ....[4]....
        /*017c*/ 	.word	0x000047e0


	//   ....[5]....
        /*0180*/ 	.word	0x00004860


	//   ....[6]....
        /*0184*/ 	.word	0x000049f0


	//   ....[7]....
        /*0188*/ 	.word	0x00004a50


	//   ....[8]....
        /*018c*/ 	.word	0x00008d80


	//   ....[9]....
        /*0190*/ 	.word	0x00008da0


	//   ....[10]....
        /*0194*/ 	.word	0x000091d0


	//   ....[11]....
        /*0198*/ 	.word	0x00009230


	//   ....[12]....
        /*019c*/ 	.word	0x00009ad0


	//   ....[13]....
        /*01a0*/ 	.word	0x00009b90


	//   ....[14]....
        /*01a4*/ 	.word	0x00009ba0


	//   ....[15]....
        /*01a8*/ 	.word	0x00009bf0


	//   ....[16]....
        /*01ac*/ 	.word	0x0000d360


	//   ....[17]....
        /*01b0*/ 	.word	0x0000d3b0


	//   ....[18]....
        /*01b4*/ 	.word	0x0000d3f0


	//   ....[19]....
        /*01b8*/ 	.word	0x0000d410


	//   ....[20]....
        /*01bc*/ 	.word	0x0000d450


	//   ....[21]....
        /*01c0*/ 	.word	0x0000d470


	//   ....[22]....
        /*01c4*/ 	.word	0x0000d480


	//   ....[23]....
        /*01c8*/ 	.word	0x0000d4a0


	//   ....[24]....
        /*01cc*/ 	.word	0x0000f9f0


	//   ....[25]....
        /*01d0*/ 	.word	0x0000fa00


	//   ....[26]....
        /*01d4*/ 	.word	0x0000fa20


	//   ....[27]....
        /*01d8*/ 	.word	0x0000fa30


	//   ....[28]....
        /*01dc*/ 	.word	0x0000fa70


	//   ....[29]....
        /*01e0*/ 	.word	0x0000fa90


	//   ....[30]....
        /*01e4*/ 	.word	0x0000fab0


	//   ....[31]....
        /*01e8*/ 	.word	0x0000fb20


	//----- nvinfo : EIATTR_EXIT_INSTR_OFFSETS
	.align		4
.L_142:
        /*01ec*/ 	.byte	0x04, 0x1c
        /*01ee*/ 	.short	(.L_144 - .L_143)


	//   ....[0]....
.L_143:
        /*01f0*/ 	.word	0x000002f0


	//   ....[1]....
        /*01f4*/ 	.word	0x00010c30


	//   ....[2]....
        /*01f8*/ 	.word	0x00010cf0


	//   ....[3]....
        /*01fc*/ 	.word	0x000115f0


	//   ....[4]....
        /*0200*/ 	.word	0x00011670


	//----- nvinfo : EIATTR_CTAIDZ_USED
	.align		4
.L_144:
        /*0204*/ 	.byte	0x01, 0x04
	.zero		2


	//----- nvinfo : EIATTR_CRS_STACK_SIZE
	.align		4
        /*0208*/ 	.byte	0x04, 0x1e
        /*020a*/ 	.short	(.L_146 - .L_145)
.L_145:
        /*020c*/ 	.word	0x00000000
.L_146:


//--------------------- .nv.info._ZN5flash16flash_fwd_kernelI23Flash_fwd_kernel_traitsILi32ELi128ELi128ELi4ELb0ELb0EN7cutlass10bfloat16_tE19Flash_kernel_traitsILi32ELi128ELi128ELi4ES3_EELb0ELb1ELb0ELb1ELb0ELb0ELb0ELb0EEEvNS_16Flash_fwd_paramsE --------------------------
	.section	.nv.info._ZN5flash16flash_fwd_kernelI23Flash_fwd_kernel_traitsILi32ELi128ELi128ELi4ELb0ELb0EN7cutlass10bfloat16_tE19Flash_kernel_traitsILi32ELi128ELi128ELi4ES3_EELb0ELb1ELb0ELb1ELb0ELb0ELb0ELb0EEEvNS_16Flash_fwd_paramsE,"",@"SHT_CUDA_INFO"
	.sectionflags	@""
	.align	4


	//----- nvinfo : EIATTR_CUDA_API_VERSION
	.align		4
        /*0000*/ 	.byte	0x04, 0x37
        /*0002*/ 	.short	(.L_148 - .L_147)
.L_147:
        /*0004*/ 	.word	0x00000082


	//----- nvinfo : EIATTR_SW2861232_WAR
	.align		4
.L_148:
        /*0008*/ 	.byte	0x01, 0x35
	.zero		2


	//----- nvinfo : EIATTR_PARAM_CBANK
	.align		4
        /*000c*/ 	.byte	0x04, 0x0a
        /*000e*/ 	.short	(.L_150 - .L_149)
	.align		4
.L_149:
        /*0010*/ 	.word	index@(.nv.constant0._ZN5flash16flash_fwd_kernelI23Flash_fwd_kernel_traitsILi32ELi128ELi128ELi4ELb0ELb0EN7cutlass10bfloat16_tE19Flash_kernel_traitsILi32ELi128ELi128ELi4ES3_EELb0ELb1ELb0ELb1ELb0ELb0ELb0ELb0EEEvNS_16Flash_fwd_paramsE)
        /*0014*/ 	.short	0x0160
        /*0016*/ 	.short	0x01d0


	//----- nvinfo : EIATTR_CBANK_PARAM_SIZE
	.align		4
.L_150:
        /*0018*/ 	.byte	0x03, 0x19
        /*001a*/ 	.short	0x01d0


	//----- nvinfo : EIATTR_KPARAM_INFO
	.align		4
        /*001c*/ 	.byte	0x04, 0x17
        /*001e*/ 	.short	(.L_152 - .L_151)
.L_151:
        /*0020*/ 	.word	0x00000000
        /*0024*/ 	.short	0x0000
        /*0026*/ 	.short	0x0000
        /*0028*/ 	.byte	0x00, 0xf0, 0x41, 0x07


	//----- nvinfo : EIATTR_MAXREG_COUNT
	.align		4
.L_152:
        /*002c*/ 	.byte	0x03, 0x1b
        /*002e*/ 	.short	0x00ff


	//----- nvinfo : EIATTR_NUM_BARRIERS
	.align		4
        /*0030*/ 	.byte	0x02, 0x4c
        /*0032*/ 	.byte	0x01
	.zero		1


	//----- nvinfo : EIATTR_MERCURY_ISA_VERSION
	.align		4
        /*0034*/ 	.byte	0x03, 0x5f
        /*0036*/ 	.short	0x0000


	//----- nvinfo : EIATTR_COOP_GROUP_MASK_REGIDS
	.align		4
        /*0038*/ 	.byte	0x04, 0x29
        /*003a*/ 	.short	(.L_154 - .L_153)


	//   ....[0]....
.L_153:
        /*003c*/ 	.word	0xffffffff


	//   ....[1]....
        /*0040*/ 	.word	0xffffffff


	//   ....[2]....
        /*0044*/ 	.word	0xffffffff


	//   ....[3]....
        /*0048*/ 	.word	0xffffffff


	//   ....[4]....
        /*004c*/ 	.word	0xffffffff


	//   ....[5]....
        /*0050*/ 	.word	0xffffffff


	//   ....[6]....
        /*0054*/ 	.word	0xffffffff


	//   ....[7]....
        /*0058*/ 	.word	0xffffffff


	//   ....[8]....
        /*005c*/ 	.word	0xffffffff


	//   ....[9]....
        /*0060*/ 	.word	0xffffffff


	//   ....[10]....
        /*0064*/ 	.word	0xffffffff


	//   ....[11]....
        /*0068*/ 	.word	0xffffffff


	//   ....[12]....
        /*006c*/ 	.word	0xffffffff


	//   ....[13]....
        /*0070*/ 	.word	0xffffffff


	//   ....[14]....
        /*0074*/ 	.word	0xffffffff


	//   ....[15]....
        /*0078*/ 	.word	0xffffffff


	//   ....[16]....
        /*007c*/ 	.word	0xffffffff


	//   ....[17]....
        /*0080*/ 	.word	0xffffffff


	//   ....[18]....
        /*0084*/ 	.word	0xffffffff


	//   ....[19]....
        /*0088*/ 	.word	0xffffffff


	//   ....[20]....
        /*008c*/ 	.word	0xffffffff


	//   ....[21]....
        /*0090*/ 	.word	0xffffffff


	//   ....[22]....
        /*0094*/ 	.word	0xffffffff


	//   ....[23]....
        /*0098*/ 	.word	0xffffffff


	//   ....[24]....
        /*009c*/ 	.word	0xffffffff


	//   ....[25]....
        /*00a0*/ 	.word	0xffffffff


	//   ....[26]....
        /*00a4*/ 	.word	0xffffffff


	//   ....[27]....
        /*00a8*/ 	.word	0xffffffff


	//   ....[28]....
        /*00ac*/ 	.word	0xffffffff


	//   ....[29]....
        /*00b0*/ 	.word	0xffffffff


	//   ....[30]....
        /*00b4*/ 	.word	0xffffffff


	//   ....[31]....
        /*00b8*/ 	.word	0xffffffff


	//----- nvinfo : EIATTR_COOP_GROUP_INSTR_OFFSETS
	.align		4
.L_154:
        /*00bc*/ 	.byte	0x04, 0x28
        /*00be*/ 	.short	(.L_156 - .L_155)


	//   ....[0]....
.L_155:
        /*00c0*/ 	.word	0x00004ba0


	//   ....[1]....
        /*00c4*/ 	.word	0x00004bc0


	//   ....[2]....
        /*00c8*/ 	.word	0x000052b0


	//   ....[3]....
        /*00cc*/ 	.word	0x00005410


	//   ....[4]....
        /*00d0*/ 	.word	0x00005510


	//   ....[5]....
        /*00d4*/ 	.word	0x000055d0


	//   ....[6]....
        /*00d8*/ 	.word	0x00005680


	//   ....[7]....
        /*00dc*/ 	.word	0x00005750


	//   ....[8]....
        /*00e0*/ 	.word	0x00009f50


	//   ....[9]....
        /*00e4*/ 	.word	0x00009f70


	//   ....[10]....
        /*00e8*/ 	.word	0x0000a5a0


	//   ....[11]....
        /*00ec*/ 	.word	0x0000a620


	//   ....[12]....
        /*00f0*/ 	.word	0x0000aaf0


	//   ....[13]....
        /*00f4*/ 	.word	0x0000ac50


	//   ....[14]....
        /*00f8*/ 	.word	0x0000ac80


	//   ....[15]....
        /*00fc*/ 	.word	0x0000add0


	//   ....[16]....
        /*0100*/ 	.word	0x0000e890


	//   ....[17]....
        /*0104*/ 	.word	0x0000e8a0


	//   ....[18]....
        /*0108*/ 	.word	0x0000e8c0


	//   ....[19]....
        /*010c*/ 	.word	0x0000e8e0


	//   ....[20]....
        /*0110*/ 	.word	0x0000f060


	//   ....[21]....
        /*0114*/ 	.word	0x0000f1d0


	//   ....[22]....
        /*0118*/ 	.word	0x0000f8b0


	//   ....[23]....
        /*011c*/ 	.word	0x0000f900


	//   ....[24]....
        /*0120*/ 	.word	0x00011260


	//   ....[25]....
        /*0124*/ 	.word	0x000112a0


	//   ....[26]....
        /*0128*/ 	.word	0x000112e0


	//   ....[27]....
        /*012c*/ 	.word	0x00011310


	//   ....[28]....
        /*0130*/ 	.word	0x000113b0


	//   ....[29]....
        /*0134*/ 	.word	0x000113e0


	//   ....[30]....
        /*0138*/ 	.word	0x00011440


	//   ....[31]....
        /*013c*/ 	.word	0x00011470


	//----- nvinfo : EIATTR_EXIT_INSTR_OFFSETS
	.align		4
.L_156:
        /*0140*/ 	.byte	0x04, 0x1c
        /*0142*/ 	.short	(.L_158 - .L_157)


	//   ....[0]....
.L_157:
        /*0144*/ 	.word	0x000004c0


	//   ....[1]....
        /*0148*/ 	.word	0x000124d0


	//   ....[2]....
        /*014c*/ 	.word	0x00012590


	//   ....[3]....
        /*0150*/ 	.word	0x00012ee0


	//   ....[4]....
        /*0154*/ 	.word	0x00012f60


	//----- nvinfo : EIATTR_CTAIDZ_USED
	.align		4
.L_158:
        /*0158*/ 	.byte	0x01, 0x04
	.zero		2


	//----- nvinfo : EIATTR_CRS_STACK_SIZE
	.align		4
        /*015c*/ 	.byte	0x04, 0x1e
        /*015e*/ 	.short	(.L_160 - .L_159)
.L_159:
        /*0160*/ 	.word	0x00000000
.L_160:


//--------------------- .nv.info._ZN5flash16flash_fwd_kernelI23Flash_fwd_kernel_traitsILi32ELi128ELi128ELi4ELb0ELb0EN7cutlass10bfloat16_tE19Flash_kernel_traitsILi32ELi128ELi128ELi4ES3_EELb1ELb1ELb0ELb0ELb0ELb0ELb0ELb0EEEvNS_16Flash_fwd_paramsE --------------------------
	.section	.nv.info._ZN5flash16flash_fwd_kernelI23Flash_fwd_kernel_traitsILi32ELi128ELi128ELi4ELb0ELb0EN7cutlass10bfloat16_tE19Flash_kernel_traitsILi32ELi128ELi128ELi4ES3_EELb1ELb1ELb0ELb0ELb0ELb0ELb0ELb0EEEvNS_16Flash_fwd_paramsE,"",@"SHT_CUDA_INFO"
	.sectionflags	@""
	.align	4


	//----- nvinfo : EIATTR_CUDA_API_VERSION
	.align		4
        /*0000*/ 	.byte	0x04, 0x37
        /*0002*/ 	.short	(.L_162 - .L_161)
.L_161:
        /*0004*/ 	.word	0x00000082


	//----- nvinfo : EIATTR_SW2861232_WAR
	.align		4
.L_162:
        /*0008*/ 	.byte	0x01, 0x35
	.zero		2


	//----- nvinfo : EIATTR_PARAM_CBANK
	.align		4
        /*000c*/ 	.byte	0x04, 0x0a
        /*000e*/ 	.short	(.L_164 - .L_163)
	.align		4
.L_163:
        /*0010*/ 	.word	index@(.nv.constant0._ZN5flash16flash_fwd_kernelI23Flash_fwd_kernel_traitsILi32ELi128ELi128ELi4ELb0ELb0EN7cutlass10bfloat16_tE19Flash_kernel_traitsILi32ELi128ELi128ELi4ES3_EELb1ELb1ELb0ELb0ELb0ELb0ELb0ELb0EEEvNS_16Flash_fwd_paramsE)
        /*0014*/ 	.short	0x0160
        /*0016*/ 	.short	0x01d0


	//----- nvinfo : EIATTR_CBANK_PARAM_SIZE
	.align		4
.L_164:
        /*0018*/ 	.byte	0x03, 0x19
        /*001a*/ 	.short	0x01d0


	//----- nvinfo : EIATTR_KPARAM_INFO
	.align		4
        /*001c*/ 	.byte	0x04, 0x17
        /*001e*/ 	.short	(.L_166 - .L_165)
.L_165:
        /*0020*/ 	.word	0x00000000
        /*0024*/ 	.short	0x0000
        /*0026*/ 	.short	0x0000
        /*0028*/ 	.byte	0x00, 0xf0, 0x41, 0x07


	//----- nvinfo : EIATTR_MAXREG_COUNT
	.align		4
.L_166:
        /*002c*/ 	.byte	0x03, 0x1b
        /*002e*/ 	.short	0x00ff


	//----- nvinfo : EIATTR_NUM_BARRIERS
	.align		4
        /*0030*/ 	.byte	0x02, 0x4c
        /*0032*/ 	.byte	0x01
	.zero		1


	//----- nvinfo : EIATTR_ANNOTATIONS
	.align		4
        /*0034*/ 	.byte	0x04, 0x55
        /*0036*/ 	.short	(.L_168 - .L_167)


	//   ....[0]....
.L_167:
        /* <DEDUP_REMOVED lines=44> */
        /*02ec*/ 	.byte	0x80, 0x91, 0x01, 0x00, 0x01, 0x00, 0x00, 0x00, 0xc0, 0x91, 0x01, 0x00


	//----- nvinfo : EIATTR_MERCURY_ISA_VERSION
	.align		4
.L_168:
        /*02f8*/ 	.byte	0x03, 0x5f
        /*02fa*/ 	.short	0x0000


	//----- nvinfo : EIATTR_COOP_GROUP_MASK_REGIDS
	.align		4
        /*02fc*/ 	.byte	0x04, 0x29
        /*02fe*/ 	.short	(.L_170 - .L_169)


	//   ....[0]....
.L_169:
        /*0300*/ 	.word	0xffffffff


	//   ....[1]....
        /*0304*/ 	.word	0xffffffff


	//   ....[2]....
        /*0308*/ 	.word	0xffffffff


	//   ....[3]....
        /*030c*/ 	.word	0xffffffff


	//   ....[4]....
        /*0310*/ 	.word	0xffffffff


	//   ....[5]....
        /*0314*/ 	.word	0xffffffff


	//   ....[6]....
        /*0318*/ 	.word	0xffffffff


	//   ....[7]....
        /*031c*/ 	.word	0xffffffff


	//   ....[8]....
        /*0320*/ 	.word	0xffffffff


	//   ....[9]....
        /*0324*/ 	.word	0xffffffff


	//   ....[10]....
        /*0328*/ 	.word	0xffffffff


	//   ....[11]....
        /*032c*/ 	.word	0xffffffff


	//   ....[12]....
        /*0330*/ 	.word	0xffffffff


	//   ....[13]....
        /*0334*/ 	.word	0xffffffff


	//   ....[14]....
        /*0338*/ 	.word	0xffffffff


	//   ....[15]....
        /*033c*/ 	.word	0xffffffff


	//   ....[16]....
        /*0340*/ 	.word	0xffffffff


	//   ....[17]....
        /*0344*/ 	.word	0xffffffff


	//   ....[18]....
        /*0348*/ 	.word	0xffffffff


	//   ....[19]....
        /*034c*/ 	.word	0xffffffff


	//   ....[20]....
        /*0350*/ 	.word	0xffffffff


	//   ....[21]....
        /*0354*/ 	.word	0xffffffff


	//   ....[22]....
        /*0358*/ 	.word	0xffffffff


	//   ....[23]....
        /*035c*/ 	.word	0xffffffff


	//   ....[24]....
        /*0360*/ 	.word	0xffffffff


	//   ....[25]....
        /*0364*/ 	.word	0xffffffff


	//   ....[26]....
        /*0368*/ 	.word	0xffffffff


	//   ....[27]....
        /*036c*/ 	.word	0xffffffff


	//   ....[28]....
        /*0370*/ 	.word	0xffffffff


	//   ....[29]....
        /*0374*/ 	.word	0xffffffff


	//   ....[30]....
        /*0378*/ 	.word	0xffffffff


	//   ....[31]....
        /*037c*/ 	.word	0xffffffff


	//----- nvinfo : EIATTR_COOP_GROUP_INSTR_OFFSETS
	.align		4
.L_170:
        /*0380*/ 	.byte	0x04, 0x28
        /*0382*/ 	.short	(.L_172 - .L_171)


	//   ....[0]....
.L_171:
        /*0384*/ 	.word	0x000045b0


	//   ....[1]....
        /*0388*/ 	.word	0x00004680


	//   ....[2]....
        /*038c*/ 	.word	0x00004880


	//   ....[3]....
        /*0390*/ 	.word	0x00004a50


	//   ....[4]....
        /*0394*/ 	.word	0x00004c60


	//   ....[5]....
        /*0398*/ 	.word	0x00004ea0


	//   ....[6]....
        /*039c*/ 	.word	0x00005010


	//   ....[7]....
        /*03a0*/ 	.word	0x00005210


	//   ....[8]....
        /*03a4*/ 	.word	0x0000bd30


	//   ....[9]....
        /*03a8*/ 	.word	0x0000be40


	//   ....[10]....
        /*03ac*/ 	.word	0x0000be60


	//   ....[11]....
        /*03b0*/ 	.word	0x0000bf50


	//   ....[12]....
        /*03b4*/ 	.word	0x0000c8b0


	//   ....[13]....
        /*03b8*/ 	.word	0x0000c8e0


	//   ....[14]....
        /*03bc*/ 	.word	0x0000c960


	//   ....[15]....
        /*03c0*/ 	.word	0x0000c9a0


	//   ....[16]....
        /*03c4*/ 	.word	0x000133a0


	//   ....[17]....
        /*03c8*/ 	.word	0x00013510


	//   ....[18]....
        /*03cc*/ 	.word	0x00013560


	//   ....[19]....
        /*03d0*/ 	.word	0x00013590


	//   ....[20]....
        /*03d4*/ 	.word	0x000135f0


	//   ....[21]....
        /*03d8*/ 	.word	0x00013650


	//   ....[22]....
        /*03dc*/ 	.word	0x00013670


	//   ....[23]....
        /*03e0*/ 	.word	0x00013680


	//   ....[24]....
        /*03e4*/ 	.word	0x000185b0


	//   ....[25]....
        /*03e8*/ 	.word	0x000185c0


	//   ....[26]....
        /*03ec*/ 	.word	0x000185d0


	//   ....[27]....
        /*03f0*/ 	.word	0x000185e0


	//   ....[28]....
        /*03f4*/ 	.word	0x00018600


	//   ....[29]....
        /*03f8*/ 	.word	0x00018630


	//   ....[30]....
        /*03fc*/ 	.word	0x00018650


	//   ....[31]....
        /*0400*/ 	.word	0x00018660


	//----- nvinfo : EIATTR_EXIT_INSTR_OFFSETS
	.align		4
.L_172:
        /*0404*/ 	.byte	0x04, 0x1c
        /*0406*/ 	.short	(.L_174 - .L_173)


	//   ....[0]....
.L_173:
        /*0408*/ 	.word	0x00000730


	//   ....[1]....
        /*040c*/ 	.word	0x00019560


	//   ....[2]....
        /*0410*/ 	.word	0x00019620


	//   ....[3]....
        /*0414*/ 	.word	0x00019f80


	//   ....[4]....
        /*0418*/ 	.word	0x0001a000


	//----- nvinfo : EIATTR_CTAIDZ_USED
	.align		4
.L_174:
        /*041c*/ 	.byte	0x01, 0x04
	.zero		2


	//----- nvinfo : EIATTR_CRS_STACK_SIZE
	.align		4
        /*0420*/ 	.byte	0x04, 0x1e
        /*0422*/ 	.short	(.L_176 - .L_175)
.L_175:
        /*0424*/ 	.word	0x00000000
.L_176:


//--------------------- .nv.info._ZN5flash16flash_fwd_kernelI23Flash_fwd_kernel_traitsILi32ELi128ELi128ELi4ELb0ELb0EN7cutlass10bfloat16_tE19Flash_kernel_traitsILi32ELi128ELi128ELi4ES3_EELb1ELb1ELb0ELb0ELb1ELb1ELb0ELb0EEEvNS_16Flash_fwd_paramsE --------------------------
	.section	.nv.info._ZN5flash16flash_fwd_kernelI23Flash_fwd_kernel_traitsILi32ELi128ELi128ELi4ELb0ELb0EN7cutlass10bfloat16_tE19Flash_kernel_traitsILi32ELi128ELi128ELi4ES3_EELb1ELb1ELb0ELb0ELb1ELb1ELb0ELb0EEEvNS_16Flash_fwd_paramsE,"",@"SHT_CUDA_INFO"
	.sectionflags	@""
	.align	4


	//----- nvinfo : EIATTR_CUDA_API_VERSION
	.align		4
        /*0000*/ 	.byte	0x04, 0x37
        /*0002*/ 	.short	(.L_178 - .L_177)
.L_177:
        /*0004*/ 	.word	0x00000082


	//----- nvinfo : EIATTR_SW2861232_WAR
	.align		4
.L_178:
        /*0008*/ 	.byte	0x01, 0x35
	.zero		2


	//----- nvinfo : EIATTR_PARAM_CBANK
	.align		4
        /*000c*/ 	.byte	0x04, 0x0a
        /*000e*/ 	.short	(.L_180 - .L_179)
	.align		4
.L_179:
        /*0010*/ 	.word	index@(.nv.constant0._ZN5flash16flash_fwd_kernelI23Flash_fwd_kernel_traitsILi32ELi128ELi128ELi4ELb0ELb0EN7cutlass10bfloat16_tE19Flash_kernel_traitsILi32ELi128ELi128ELi4ES3_EELb1ELb1ELb0ELb0ELb1ELb1ELb0ELb0EEEvNS_16Flash_fwd_paramsE)
        /*0014*/ 	.short	0x0160
        /*0016*/ 	.short	0x01d0


	//----- nvinfo : EIATTR_CBANK_PARAM_SIZE
	.align		4
.L_180:
        /*0018*/ 	.byte	0x03, 0x19
        /*001a*/ 	.short	0x01d0


	//----- nvinfo : EIATTR_KPARAM_INFO
	.align		4
        /*001c*/ 	.byte	0x04, 0x17
        /*001e*/ 	.short	(.L_182 - .L_181)
.L_181:
        /*0020*/ 	.word	0x00000000
        /*0024*/ 	.short	0x0000
        /*0026*/ 	.short	0x0000
        /*0028*/ 	.byte	0x00, 0xf0, 0x41, 0x07


	//----- nvinfo : EIATTR_MAXREG_COUNT
	.align		4
.L_182:
        /*002c*/ 	.byte	0x03, 0x1b
        /*002e*/ 	.short	0x00ff


	//----- nvinfo : EIATTR_NUM_BARRIERS
	.align		4
        /*0030*/ 	.byte	0x02, 0x4c
        /*0032*/ 	.byte	0x01
	.zero		1


	//----- nvinfo : EIATTR_ANNOTATIONS
	.align		4
        /*0034*/ 	.byte	0x04, 0x55
        /*0036*/ 	.short	(.L_184 - .L_183)


	//   ....[0]....
.L_183:
        /* <DEDUP_REMOVED lines=35> */


	//----- nvinfo : EIATTR_MERCURY_ISA_VERSION
	.align		4
.L_184:
        /*0258*/ 	.byte	0x03, 0x5f
        /*025a*/ 	.short	0x0000


	//----- nvinfo : EIATTR_COOP_GROUP_MASK_REGIDS
	.align		4
        /*025c*/ 	.byte	0x04, 0x29
        /*025e*/ 	.short	(.L_186 - .L_185)


	//   ....[0]....
.L_185:
        /*0260*/ 	.word	0xffffffff


	//   ....[1]....
        /*0264*/ 	.word	0xffffffff


	//   ....[2]....
        /*0268*/ 	.word	0xffffffff


	//   ....[3]....
        /*026c*/ 	.word	0xffffffff


	//   ....[4]....
        /*0270*/ 	.word	0xffffffff


	//   ....[5]....
        /*0274*/ 	.word	0xffffffff


	//   ....[6]....
        /*0278*/ 	.word	0xffffffff


	//   ....[7]....
        /*027c*/ 	.word	0xffffffff


	//   ....[8]....
        /*0280*/ 	.word	0xffffffff


	//   ....[9]....
        /*0284*/ 	.word	0xffffffff


	//   ....[10]....
        /*0288*/ 	.word	0xffffffff


	//   ....[11]....
        /*028c*/ 	.word	0xffffffff


	//   ....[12]....
        /*0290*/ 	.word	0xffffffff


	//   ....[13]....
        /*0294*/ 	.word	0xffffffff


	//   ....[14]....
        /*0298*/ 	.word	0xffffffff


	//   ....[15]....
        /*029c*/ 	.word	0xffffffff


	//   ....[16]....
        /*02a0*/ 	.word	0xffffffff


	//   ....[17]....
        /*02a4*/ 	.word	0xffffffff


	//   ....[18]....
        /*02a8*/ 	.word	0xffffffff


	//   ....[19]....
        /*02ac*/ 	.word	0xffffffff


	//   ....[20]....
        /*02b0*/ 	.word	0xffffffff


	//   ....[21]....
        /*02b4*/ 	.word	0xffffffff


	//   ....[22]....
        /*02b8*/ 	.word	0xffffffff


	//   ....[23]....
        /*02bc*/ 	.word	0xffffffff


	//----- nvinfo : EIATTR_COOP_GROUP_INSTR_OFFSETS
	.align		4
.L_186:
        /*02c0*/ 	.byte	0x04, 0x28
        /*02c2*/ 	.short	(.L_188 - .L_187)


	//   ....[0]....
.L_187:
        /*02c4*/ 	.word	0x00003190


	//   ....[1]....
        /*02c8*/ 	.word	0x000032b0


	//   ....[2]....
        /*02cc*/ 	.word	0x00003510


	//   ....[3]....
        /*02d0*/ 	.word	0x00003750


	//   ....[4]....
        /*02d4*/ 	.word	0x000037b0


	//   ....[5]....
        /*02d8*/ 	.word	0x000038b0


	//   ....[6]....
        /*02dc*/ 	.word	0x00003a00


	//   ....[7]....
        /*02e0*/ 	.word	0x00003b10


	//   ....[8]....
        /*02e4*/ 	.word	0x00009540


	//   ....[9]....
        /*02e8*/ 	.word	0x000096b0


	//   ....[10]....
        /*02ec*/ 	.word	0x00009700


	//   ....[11]....
        /*02f0*/ 	.word	0x00009800


	//   ....[12]....
        /*02f4*/ 	.word	0x00009960


	//   ....[13]....
        /*02f8*/ 	.word	0x00009ac0


	//   ....[14]....
        /*02fc*/ 	.word	0x00009b20


	//   ....[15]....
        /*0300*/ 	.word	0x00009c20


	//   ....[16]....
        /*0304*/ 	.word	0x0000ec60


	//   ....[17]....
        /*0308*/ 	.word	0x0000eca0


	//   ....[18]....
        /*030c*/ 	.word	0x0000ecd0


	//   ....[19]....
        /*0310*/ 	.word	0x0000ece0


	//   ....[20]....
        /*0314*/ 	.word	0x0000ed40


	//   ....[21]....
        /*0318*/ 	.word	0x0000ed60


	//   ....[22]....
        /*031c*/ 	.word	0x0000ed80


	//   ....[23]....
        /*0320*/ 	.word	0x0000eda0


	//----- nvinfo : EIATTR_EXIT_INSTR_OFFSETS
	.align		4
.L_188:
        /*0324*/ 	.byte	0x04, 0x1c
        /*0326*/ 	.short	(.L_190 - .L_189)


	//   ....[0]....
.L_189:
        /*0328*/ 	.word	0x000003c0


	//   ....[1]....
        /*032c*/ 	.word	0x0000fc40


	//   ....[2]....
        /*0330*/ 	.word	0x00010230


	//   ....[3]....
        /*0334*/ 	.word	0x000102b0


	//----- nvinfo : EIATTR_CTAIDZ_USED
	.align		4
.L_190:
        /*0338*/ 	.byte	0x01, 0x04
	.zero		2


	//----- nvinfo : EIATTR_CRS_STACK_SIZE
	.align		4
        /*033c*/ 	.byte	0x04, 0x1e
        /*033e*/ 	.short	(.L_192 - .L_191)
.L_191:
        /*0340*/ 	.word	0x00000000
.L_192:


//--------------------- .nv.info._ZN5flash16flash_fwd_kernelI23Flash_fwd_kernel_traitsILi32ELi128ELi128ELi4ELb0ELb0EN7cutlass10bfloat16_tE19Flash_kernel_traitsILi32ELi128ELi128ELi4ES3_EELb0ELb1ELb0ELb0ELb1ELb1ELb1ELb0EEEvNS_16Flash_fwd_paramsE --------------------------
	.section	.nv.info._ZN5flash16flash_fwd_kernelI23Flash_fwd_kernel_traitsILi32ELi128ELi128ELi4ELb0ELb0EN7cutlass10bfloat16_tE19Flash_kernel_traitsILi32ELi128ELi128ELi4ES3_EELb0ELb1ELb0ELb0ELb1ELb1ELb1ELb0EEEvNS_16Flash_fwd_paramsE,"",@"SHT_CUDA_INFO"
	.sectionflags	@""
	.align	4


	//----- nvinfo : EIATTR_CUDA_API_VERSION
	.align		4
        /*0000*/ 	.byte	0x04, 0x37
        /*0002*/ 	.short	(.L_194 - .L_193)
.L_193:
        /*0004*/ 	.word	0x00000082


	//----- nvinfo : EIATTR_SW2861232_WAR
	.align		4
.L_194:
        /*0008*/ 	.byte	0x01, 0x35
	.zero		2


	//----- nvinfo : EIATTR_PARAM_CBANK
	.align		4
        /*000c*/ 	.byte	0x04, 0x0a
        /*000e*/ 	.short	(.L_196 - .L_195)
	.align		4
.L_195:
        /*0010*/ 	.word	index@(.nv.constant0._ZN5flash16flash_fwd_kernelI23Flash_fwd_kernel_traitsILi32ELi128ELi128ELi4ELb0ELb0EN7cutlass10bfloat16_tE19Flash_kernel_traitsILi32ELi128ELi128ELi4ES3_EELb0ELb1ELb0ELb0ELb1ELb1ELb1ELb0EEEvNS_16Flash_fwd_paramsE)
        /*0014*/ 	.short	0x0160
        /*0016*/ 	.short	0x01d0


	//----- nvinfo : EIATTR_CBANK_PARAM_SIZE
	.align		4
.L_196:
        /*0018*/ 	.byte	0x03, 0x19
        /*001a*/ 	.short	0x01d0


	//----- nvinfo : EIATTR_KPARAM_INFO
	.align		4
        /*001c*/ 	.byte	0x04, 0x17
        /*001e*/ 	.short	(.L_198 - .L_197)
.L_197:
        /*0020*/ 	.word	0x00000000
        /*0024*/ 	.short	0x0000
        /*0026*/ 	.short	0x0000
        /*0028*/ 	.byte	0x00, 0xf0, 0x41, 0x07


	//----- nvinfo : EIATTR_MAXREG_COUNT
	.align		4
.L_198:
        /*002c*/ 	.byte	0x03, 0x1b
        /*002e*/ 	.short	0x00ff


	//----- nvinfo : EIATTR_NUM_BARRIERS
	.align		4
        /*0030*/ 	.byte	0x02, 0x4c
        /*0032*/ 	.byte	0x01
	.zero		1


	//----- nvinfo : EIATTR_ANNOTATIONS
	.align		4
        /*0034*/ 	.byte	0x04, 0x55
        /*0036*/ 	.short	(.L_200 - .L_199)


	//   ....[0]....
.L_199:
        /* <DEDUP_REMOVED lines=17> */


	//----- nvinfo : EIATTR_MERCURY_ISA_VERSION
	.align		4
.L_200:
        /*0138*/ 	.byte	0x03, 0x5f
        /*013a*/ 	.short	0x0000


	//----- nvinfo : EIATTR_COOP_GROUP_MASK_REGIDS
	.align		4
        /*013c*/ 	.byte	0x04, 0x29
        /*013e*/ 	.short	(.L_202 - .L_201)


	//   ....[0]....
.L_201:
        /*0140*/ 	.word	0xffffffff


	//   ....[1]....
        /*0144*/ 	.word	0xffffffff


	//   ....[2]....
        /*0148*/ 	.word	0xffffffff


	//   ....[3]....
        /*014c*/ 	.word	0xffffffff


	//   ....[4]....
        /*0150*/ 	.word	0xffffffff


	//   ....[5]....
        /*0154*/ 	.word	0xffffffff


	//   ....[6]....
        /*0158*/ 	.word	0xffffffff


	//   ....[7]....
        /*015c*/ 	.word	0xffffffff


	//   ....[8]....
        /*0160*/ 	.word	0xffffffff


	//   ....[9]....
        /*0164*/ 	.word	0xffffffff


	//   ....[10]....
        /*0168*/ 	.word	0xffffffff


	//   ....[11]....
        /*016c*/ 	.word	0xffffffff


	//   ....[12]....
        /*0170*/ 	.word	0xffffffff


	//   ....[13]....
        /*0174*/ 	.word	0xffffffff


	//   ....[14]....
        /*0178*/ 	.word	0xffffffff


	//   ....[15]....
        /*017c*/ 	.word	0xffffffff


	//   ....[16]....
        /*0180*/ 	.word	0xffffffff


	//   ....[17]....
        /*0184*/ 	.word	0xffffffff


	//   ....[18]....
        /*0188*/ 	.word	0xffffffff


	//   ....[19]....
        /*018c*/ 	.word	0xffffffff


	//   ....[20]....
        /*0190*/ 	.word	0xffffffff


	//   ....[21]....
        /*0194*/ 	.word	0xffffffff


	//   ....[22]....
        /*0198*/ 	.word	0xffffffff


	//   ....[23]....
        /*019c*/ 	.word	0xffffffff


	//----- nvinfo : EIATTR_COOP_GROUP_INSTR_OFFSETS
	.align		4
.L_202:
        /*01a0*/ 	.byte	0x04, 0x28
        /*01a2*/ 	.short	(.L_204 - .L_203)


	//   ....[0]....
.L_203:
        /*01a4*/ 	.word	0x00003fa0


	//   ....[1]....
        /*01a8*/ 	.word	0x00003fc0


	//   ....[2]....
        /*01ac*/ 	.word	0x00004020


	//   ....[3]....
        /*01b0*/ 	.word	0x00004040


	//   ....[4]....
        /*01b4*/ 	.word	0x000048e0


	//   ....[5]....
        /*01b8*/ 	.word	0x00004970


	//   ....[6]....
        /*01bc*/ 	.word	0x00004b10


	//   ....[7]....
        /*01c0*/ 	.word	0x00004b70


	//   ....[8]....
        /*01c4*/ 	.word	0x00008510


	//   ....[9]....
        /*01c8*/ 	.word	0x000085a0


	//   ....[10]....
        /*01cc*/ 	.word	0x00008610


	//   ....[11]....
        /*01d0*/ 	.word	0x000086b0


	//   ....[12]....
        /*01d4*/ 	.word	0x000086e0


	//   ....[13]....
        /*01d8*/ 	.word	0x00008710


	//   ....[14]....
        /*01dc*/ 	.word	0x000089d0


	//   ....[15]....
        /*01e0*/ 	.word	0x00008a60


	//   ....[16]....
        /*01e4*/ 	.word	0x0000af90


	//   ....[17]....
        /*01e8*/ 	.word	0x0000afa0


	//   ....[18]....
        /*01ec*/ 	.word	0x0000afb0


	//   ....[19]....
        /*01f0*/ 	.word	0x0000afc0


	//   ....[20]....
        /*01f4*/ 	.word	0x0000aff0


	//   ....[21]....
        /*01f8*/ 	.word	0x0000b010


	//   ....[22]....
        /*01fc*/ 	.word	0x0000b030


	//   ....[23]....
        /*0200*/ 	.word	0x0000b040


	//----- nvinfo : EIATTR_EXIT_INSTR_OFFSETS
	.align		4
.L_204:
        /*0204*/ 	.byte	0x04, 0x1c
        /*0206*/ 	.short	(.L_206 - .L_205)


	//   ....[0]....
.L_205:
        /*0208*/ 	.word	0x00000170


	//   ....[1]....
        /*020c*/ 	.word	0x0000be80


	//   ....[2]....
        /*0210*/ 	.word	0x0000c480


	//   ....[3]....
        /*0214*/ 	.word	0x0000c500


	//----- nvinfo : EIATTR_CTAIDZ_USED
	.align		4
.L_206:
        /*0218*/ 	.byte	0x01, 0x04
	.zero		2


	//----- nvinfo : EIATTR_CRS_STACK_SIZE
	.align		4
        /*021c*/ 	.byte	0x04, 0x1e
        /*021e*/ 	.short	(.L_208 - .L_207)
.L_207:
        /*0220*/ 	.word	0x00000000
.L_208:


//--------------------- .nv.info._ZN5flash16flash_fwd_kernelI23Flash_fwd_kernel_traitsILi32ELi128ELi128ELi4ELb0ELb0EN7cutlass10bfloat16_tE19Flash_kernel_traitsILi32ELi128ELi128ELi4ES3_EELb1ELb1ELb0ELb0ELb0ELb1ELb0ELb0EEEvNS_16Flash_fwd_paramsE --------------------------
	.section	.nv.info._ZN5flash16flash_fwd_kernelI23Flash_fwd_kernel_traitsILi32ELi128ELi128ELi4ELb0ELb0EN7cutlass10bfloat16_tE19Flash_kernel_traitsILi32ELi128ELi128ELi4ES3_EELb1ELb1ELb0ELb0ELb0ELb1ELb0ELb0EEEvNS_16Flash_fwd_paramsE,"",@"SHT_CUDA_INFO"
	.sectionflags	@""
	.align	4


	//----- nvinfo : EIATTR_CUDA_API_VERSION
	.align		4
        /*0000*/ 	.byte	0x04, 0x37
        /*0002*/ 	.short	(.L_210 - .L_209)
.L_209:
        /*0004*/ 	.word	0x00000082


	//----- nvinfo : EIATTR_SW2861232_WAR
	.align		4
.L_210:
        /*0008*/ 	.byte	0x01, 0x35
	.zero		2


	//----- nvinfo : EIATTR_PARAM_CBANK
	.align		4
        /*000c*/ 	.byte	0x04, 0x0a
        /*000e*/ 	.short	(.L_212 - .L_211)
	.align		4
.L_211:
        /*0010*/ 	.word	index@(.nv.constant0._ZN5flash16flash_fwd_kernelI23Flash_fwd_kernel_traitsILi32ELi128ELi128ELi4ELb0ELb0EN7cutlass10bfloat16_tE19Flash_kernel_traitsILi32ELi128ELi128ELi4ES3_EELb1ELb1ELb0ELb0ELb0ELb1ELb0ELb0EEEvNS_16Flash_fwd_paramsE)
        /*0014*/ 	.short	0x0160
        /*0016*/ 	.short	0x01d0


	//----- nvinfo : EIATTR_CBANK_PARAM_SIZE
	.align		4
.L_212:
        /*0018*/ 	.byte	0x03, 0x19
        /*001a*/ 	.short	0x01d0


	//----- nvinfo : EIATTR_KPARAM_INFO
	.align		4
        /*001c*/ 	.byte	0x04, 0x17
        /*001e*/ 	.short	(.L_214 - .L_213)
.L_213:
        /*0020*/ 	.word	0x00000000
        /*0024*/ 	.short	0x0000
        /*0026*/ 	.short	0x0000
        /*0028*/ 	.byte	0x00, 0xf0, 0x41, 0x07


	//----- nvinfo : EIATTR_MAXREG_COUNT
	.align		4
.L_214:
        /*002c*/ 	.byte	0x03, 0x1b
        /*002e*/ 	.short	0x00ff


	//----- nvinfo : EIATTR_NUM_BARRIERS
	.align		4
        /*0030*/ 	.byte	0x02, 0x4c
        /*0032*/ 	.byte	0x01
	.zero		1


	//----- nvinfo : EIATTR_ANNOTATIONS
	.align		4
        /*0034*/ 	.byte	0x04, 0x55
        /*0036*/ 	.short	(.L_216 - .L_215)


	//   ....[0]....
.L_215:
        /* <DEDUP_REMOVED lines=47> */


	//----- nvinfo : EIATTR_MERCURY_ISA_VERSION
	.align		4
.L_216:
        /*0310*/ 	.byte	0x03, 0x5f
        /*0312*/ 	.short	0x0000


	//----- nvinfo : EIATTR_COOP_GROUP_MASK_REGIDS
	.align		4
        /*0314*/ 	.byte	0x04, 0x29
        /*0316*/ 	.short	(.L_218 - .L_217)


	//   ....[0]....
.L_217:
        /*0318*/ 	.word	0xffffffff


	//   ....[1]....
        /*031c*/ 	.word	0xffffffff


	//   ....[2]....
        /*0320*/ 	.word	0xffffffff


	//   ....[3]....
        /*0324*/ 	.word	0xffffffff


	//   ....[4]....
        /*0328*/ 	.word	0xffffffff


	//   ....[5]....
        /*032c*/ 	.word	0xffffffff


	//   ....[6]....
        /*0330*/ 	.word	0xffffffff


	//   ....[7]....
        /*0334*/ 	.word	0xffffffff


	//   ....[8]....
        /*0338*/ 	.word	0xffffffff


	//   ....[9]....
        /*033c*/ 	.word	0xffffffff


	//   ....[10]....
        /*0340*/ 	.word	0xffffffff


	//   ....[11]....
        /*0344*/ 	.word	0xffffffff


	//   ....[12]....
        /*0348*/ 	.word	0xffffffff


	//   ....[13]....
        /*034c*/ 	.word	0xffffffff


	//   ....[14]....
        /*0350*/ 	.word	0xffffffff


	//   ....[15]....
        /*0354*/ 	.word	0xffffffff


	//   ....[16]....
        /*0358*/ 	.word	0xffffffff


	//   ....[17]....
        /*035c*/ 	.word	0xffffffff


	//   ....[18]....
        /*0360*/ 	.word	0xffffffff


	//   ....[19]....
        /*0364*/ 	.word	0xffffffff


	//   ....[20]....
        /*0368*/ 	.word	0xffffffff


	//   ....[21]....
        /*036c*/ 	.word	0xffffffff


	//   ....[22]....
        /*0370*/ 	.word	0xffffffff


	//   ....[23]....
        /*0374*/ 	.word	0xffffffff


	//   ....[24]....
        /*0378*/ 	.word	0xffffffff


	//   ....[25]....
        /*037c*/ 	.word	0xffffffff


	//   ....[26]....
        /*0380*/ 	.word	0xffffffff


	//   ....[27]....
        /*0384*/ 	.word	0xffffffff


	//   ....[28]....
        /*0388*/ 	.word	0xffffffff


	//   ....[29]....
        /*038c*/ 	.word	0xffffffff


	//   ....[30]....
        /*0390*/ 	.word	0xffffffff


	//   ....[31]....
        /*0394*/ 	.word	0xffffffff


	//----- nvinfo : EIATTR_COOP_GROUP_INSTR_OFFSETS
	.align		4
.L_218:
        /*0398*/ 	.byte	0x04, 0x28
        /*039a*/ 	.short	(.L_220 - .L_219)


	//   ....[0]....
.L_219:
        /*039c*/ 	.word	0x00003ef0


	//   ....[1]....
        /*03a0*/ 	.word	0x00004090


	//   ....[2]....
        /*03a4*/ 	.word	0x00004290


	//   ....[3]....
        /*03a8*/ 	.word	0x00004480


	//   ....[4]....
        /*03ac*/ 	.word	0x00004660


	//   ....[5]....
        /*03b0*/ 	.word	0x00004710


	//   ....[6]....
        /*03b4*/ 	.word	0x00004970


	//   ....[7]....
        /*03b8*/ 	.word	0x00004ab0


	//   ....[8]....
        /*03bc*/ 	.word	0x0000b640


	//   ....[9]....
        /*03c0*/ 	.word	0x0000b700


	//   ....[10]....
        /*03c4*/ 	.word	0x0000b720


	//   ....[11]....
        /*03c8*/ 	.word	0x0000b7c0


	//   ....[12]....
        /*03cc*/ 	.word	0x0000c320


	//   ....[13]....
        /*03d0*/ 	.word	0x0000c360


	//   ....[14]....
        /*03d4*/ 	.word	0x0000c3f0


	//   ....[15]....
        /*03d8*/ 	.word	0x0000c430


	//   ....[16]....
        /*03dc*/ 	.word	0x00012b60


	//   ....[17]....
        /*03e0*/ 	.word	0x00012ca0


	//   ....[18]....
        /*03e4*/ 	.word	0x00012cd0


	//   ....[19]....
        /*03e8*/ 	.word	0x00012ce0


	//   ....[20]....
        /*03ec*/ 	.word	0x00012d00


	//   ....[21]....
        /*03f0*/ 	.word	0x00012d20


	//   ....[22]....
        /*03f4*/ 	.word	0x00012d40


	//   ....[23]....
        /*03f8*/ 	.word	0x00012d60


	//   ....[24]....
        /*03fc*/ 	.word	0x00017820


	//   ....[25]....
        /*0400*/ 	.word	0x00017930


	//   ....[26]....
        /*0404*/ 	.word	0x00017bc0


	//   ....[27]....
        /*0408*/ 	.word	0x00017bd0


	//   ....[28]....
        /*040c*/ 	.word	0x00017be0


	//   ....[29]....
        /*0410*/ 	.word	0x00017c00


	//   ....[30]....
        /*0414*/ 	.word	0x00017c30


	//   ....[31]....
        /*0418*/ 	.word	0x00017c40


	//----- nvinfo : EIATTR_EXIT_INSTR_OFFSETS
	.align		4
.L_220:
        /*041c*/ 	.byte	0x04, 0x1c
        /*041e*/ 	.short	(.L_222 - .L_221)


	//   ....[0]....
.L_221:
        /*0420*/ 	.word	0x00000730


	//   ....[1]....
        /*0424*/ 	.word	0x00018ae0


	//   ....[2]....
        /*0428*/ 	.word	0x00018ba0


	//   ....[3]....
        /*042c*/ 	.word	0x000194c0


	//   ....[4]....
        /*0430*/ 	.word	0x00019540


	//----- nvinfo : EIATTR_CTAIDZ_USED
	.align		4
.L_222:
        /*0434*/ 	.byte	0x01, 0x04
	.zero		2


	//----- nvinfo : EIATTR_CRS_STACK_SIZE
	.align		4
        /*0438*/ 	.byte	0x04, 0x1e
        /*043a*/ 	.short	(.L_224 - .L_223)
.L_223:
        /*043c*/ 	.word	0x00000000
.L_224:


//--------------------- .nv.info._ZN5flash16flash_fwd_kernelI23Flash_fwd_kernel_traitsILi32ELi128ELi128ELi4ELb0ELb0EN7cutlass10bfloat16_tE19Flash_kernel_traitsILi32ELi128ELi128ELi4ES3_EELb0ELb1ELb0ELb0ELb0ELb1ELb1ELb0EEEvNS_16Flash_fwd_paramsE --------------------------
	.section	.nv.info._ZN5flash16flash_fwd_kernelI23Flash_fwd_kernel_traitsILi32ELi128ELi128ELi4ELb0ELb0EN7cutlass10bfloat16_tE19Flash_kernel_traitsILi32ELi128ELi128ELi4ES3_EELb0ELb1ELb0ELb0ELb0ELb1ELb1ELb0EEEvNS_16Flash_fwd_paramsE,"",@"SHT_CUDA_INFO"
	.sectionflags	@""
	.align	4


	//----- nvinfo : EIATTR_CUDA_API_VERSION
	.align		4
        /*0000*/ 	.byte	0x04, 0x37
        /*0002*/ 	.short	(.L_226 - .L_225)
.L_225:
        /*0004*/ 	.word	0x00000082


	//----- nvinfo : EIATTR_SW2861232_WAR
	.align		4
.L_226:
        /*0008*/ 	.byte	0x01, 0x35
	.zero		2


	//----- nvinfo : EIATTR_PARAM_CBANK
	.align		4
        /*000c*/ 	.byte	0x04, 0x0a
        /*000e*/ 	.short	(.L_228 - .L_227)
	.align		4
.L_227:
        /*0010*/ 	.word	index@(.nv.constant0._ZN5flash16flash_fwd_kernelI23Flash_fwd_kernel_traitsILi32ELi128ELi128ELi4ELb0ELb0EN7cutlass10bfloat16_tE19Flash_kernel_traitsILi32ELi128ELi128ELi4ES3_EELb0ELb1ELb0ELb0ELb0ELb1ELb1ELb0EEEvNS_16Flash_fwd_paramsE)
        /*0014*/ 	.short	0x0160
        /*0016*/ 	.short	0x01d0


	//----- nvinfo : EIATTR_CBANK_PARAM_SIZE
	.align		4
.L_228:
        /*0018*/ 	.byte	0x03, 0x19
        /*001a*/ 	.short	0x01d0


	//----- nvinfo : EIATTR_KPARAM_INFO
	.align		4
        /*001c*/ 	.byte	0x04, 0x17
        /*001e*/ 	.short	(.L_230 - .L_229)
.L_229:
        /*0020*/ 	.word	0x00000000
        /*0024*/ 	.short	0x0000
        /*0026*/ 	.short	0x0000
        /*0028*/ 	.byte	0x00, 0xf0, 0x41, 0x07


	//----- nvinfo : EIATTR_MAXREG_COUNT
	.align		4
.L_230:
        /*002c*/ 	.byte	0x03, 0x1b
        /*002e*/ 	.short	0x00ff


	//----- nvinfo : EIATTR_NUM_BARRIERS
	.align		4
        /*0030*/ 	.byte	0x02, 0x4c
        /*0032*/ 	.byte	0x01
	.zero		1


	//----- nvinfo : EIATTR_ANNOTATIONS
	.align		4
        /*0034*/ 	.byte	0x04, 0x55
        /*0036*/ 	.short	(.L_232 - .L_231)


	//   ....[0]....
.L_231:
        /* <DEDUP_REMOVED lines=26> */


	//----- nvinfo : EIATTR_MERCURY_ISA_VERSION
	.align		4
.L_232:
        /*01c8*/ 	.byte	0x03, 0x5f
        /*01ca*/ 	.short	0x0000


	//----- nvinfo : EIATTR_COOP_GROUP_MASK_REGIDS
	.align		4
        /*01cc*/ 	.byte	0x04, 0x29
        /*01ce*/ 	.short	(.L_234 - .L_233)


	//   ....[0]....
.L_233:
        /*01d0*/ 	.word	0xffffffff


	//   ....[1]....
        /*01d4*/ 	.word	0xffffffff


	//   ....[2]....
        /*01d8*/ 	.word	0xffffffff


	//   ....[3]....
        /*01dc*/ 	.word	0xffffffff


	//   ....[4]....
        /*01e0*/ 	.word	0xffffffff


	//   ....[5]....
        /*01e4*/ 	.word	0xffffffff


	//   ....[6]....
        /*01e8*/ 	.word	0xffffffff


	//   ....[7]....
        /*01ec*/ 	.word	0xffffffff


	//   ....[8]....
        /*01f0*/ 	.word	0xffffffff


	//   ....[9]....
        /*01f4*/ 	.word	0xffffffff


	//   ....[10]....
        /*01f8*/ 	.word	0xffffffff


	//   ....[11]....
        /*01fc*/ 	.word	0xffffffff


	//   ....[12]....
        /*0200*/ 	.word	0xffffffff


	//   ....[13]....
        /*0204*/ 	.word	0xffffffff


	//   ....[14]....
        /*0208*/ 	.word	0xffffffff


	//   ....[15]....
        /*020c*/ 	.word	0xffffffff


	//   ....[16]....
        /*0210*/ 	.word	0xffffffff


	//   ....[17]....
        /*0214*/ 	.word	0xffffffff


	//   ....[18]....
        /*0218*/ 	.word	0xffffffff


	//   ....[19]....
        /*021c*/ 	.word	0xffffffff


	//   ....[20]....
        /*0220*/ 	.word	0xffffffff


	//   ....[21]....
        /*0224*/ 	.word	0xffffffff


	//   ....[22]....
        /*0228*/ 	.word	0xffffffff


	//   ....[23]....
        /*022c*/ 	.word	0xffffffff


	//   ....[24]....
        /*0230*/ 	.word	0xffffffff


	//   ....[25]....
        /*0234*/ 	.word	0xffffffff


	//   ....[26]....
        /*0238*/ 	.word	0xffffffff


	//   ....[27]....
        /*023c*/ 	.word	0xffffffff


	//   ....[28]....
        /*0240*/ 	.word	0xffffffff


	//   ....[29]....
        /*0244*/ 	.word	0xffffffff


	//   ....[30]....
        /*0248*/ 	.word	0xffffffff


	//   ....[31]....
        /*024c*/ 	.word	0xffffffff


	//----- nvinfo : EIATTR_COOP_GROUP_INSTR_OFFSETS
	.align		4
.L_234:
        /*0250*/ 	.byte	0x04, 0x28
        /*0252*/ 	.short	(.L_236 - .L_235)


	//   ....[0]....
.L_235:
        /*0254*/ 	.word	0x00004770


	//   ....[1]....
        /*0258*/ 	.word	0x00004790


	//   ....[2]....
        /*025c*/ 	.word	0x000047d0


	//   ....[3]....
        /*0260*/ 	.word	0x000047e0


	//   ....[4]....
        /*0264*/ 	.word	0x00005070


	//   ....[5]....
        /*0268*/ 	.word	0x00005100


	//   ....[6]....
        /*026c*/ 	.word	0x00005290


	//   ....[7]....
        /*0270*/ 	.word	0x000052f0


	//   ....[8]....
        /*0274*/ 	.word	0x00009bd0


	//   ....[9]....
        /*0278*/ 	.word	0x00009bf0


	//   ....[10]....
        /*027c*/ 	.word	0x0000a070


	//   ....[11]....
        /*0280*/ 	.word	0x0000a0d0


	//   ....[12]....
        /*0284*/ 	.word	0x0000a9d0


	//   ....[13]....
        /*0288*/ 	.word	0x0000aa90


	//   ....[14]....
        /*028c*/ 	.word	0x0000aaa0


	//   ....[15]....
        /*0290*/ 	.word	0x0000aaf0


	//   ....[16]....
        /*0294*/ 	.word	0x0000ed40


	//   ....[17]....
        /*0298*/ 	.word	0x0000edd0


	//   ....[18]....
        /*029c*/ 	.word	0x0000ee40


	//   ....[19]....
        /*02a0*/ 	.word	0x0000eee0


	//   ....[20]....
        /*02a4*/ 	.word	0x0000ef10


	//   ....[21]....
        /*02a8*/ 	.word	0x0000ef40


	//   ....[22]....
        /*02ac*/ 	.word	0x0000f1f0


	//   ....[23]....
        /*02b0*/ 	.word	0x0000f290


	//   ....[24]....
        /*02b4*/ 	.word	0x000117a0


	//   ....[25]....
        /*02b8*/ 	.word	0x000117b0


	//   ....[26]....
        /*02bc*/ 	.word	0x000117c0


	//   ....[27]....
        /*02c0*/ 	.word	0x000117f0


	//   ....[28]....
        /*02c4*/ 	.word	0x00011810


	//   ....[29]....
        /*02c8*/ 	.word	0x00011830


	//   ....[30]....
        /*02cc*/ 	.word	0x00011840


	//   ....[31]....
        /*02d0*/ 	.word	0x00011870


	//----- nvinfo : EIATTR_EXIT_INSTR_OFFSETS
	.align		4
.L_236:
        /*02d4*/ 	.byte	0x04, 0x1c
        /*02d6*/ 	.short	(.L_238 - .L_237)


	//   ....[0]....
.L_237:
        /*02d8*/ 	.word	0x000002f0


	//   ....[1]....
        /*02dc*/ 	.word	0x00012930


	//   ....[2]....
        /*02e0*/ 	.word	0x000129f0


	//   ....[3]....
        /*02e4*/ 	.word	0x000132a0


	//   ....[4]....
        /*02e8*/ 	.word	0x00013320


	//----- nvinfo : EIATTR_CTAIDZ_USED
	.align		4
.L_238:
        /*02ec*/ 	.byte	0x01, 0x04
	.zero		2


	//----- nvinfo : EIATTR_CRS_STACK_SIZE
	.align		4
        /*02f0*/ 	.byte	0x04, 0x1e
        /*02f2*/ 	.short	(.L_240 - .L_239)
.L_239:
        /*02f4*/ 	.word	0x00000000
.L_240:


//--------------------- .nv.info._ZN5flash16flash_fwd_kernelI23Flash_fwd_kernel_traitsILi32ELi128ELi128ELi4ELb0ELb0EN7cutlass10bfloat16_tE19Flash_kernel_traitsILi32ELi128ELi128ELi4ES3_EELb1ELb1ELb0ELb1ELb0ELb0ELb0ELb0EEEvNS_16Flash_fwd_paramsE --------------------------
	.section	.nv.info._ZN5flash16flash_fwd_kernelI23Flash_fwd_kernel_traitsILi32ELi128ELi128ELi4ELb0ELb0EN7cutlass10bfloat16_tE19Flash_kernel_traitsILi32ELi128ELi128ELi4ES3_EELb1ELb1ELb0ELb1ELb0ELb0ELb0ELb0EEEvNS_16Flash_fwd_paramsE,"",@"SHT_CUDA_INFO"
	.sectionflags	@""
	.align	4


	//----- nvinfo : EIATTR_CUDA_API_VERSION
	.align		4
        /*0000*/ 	.byte	0x04, 0x37
        /*0002*/ 	.short	(.L_242 - .L_241)
.L_241:
        /*0004*/ 	.word	0x00000082


	//----- nvinfo : EIATTR_SW2861232_WAR
	.align		4
.L_242:
        /*0008*/ 	.byte	0x01, 0x35
	.zero		2


	//----- nvinfo : EIATTR_PARAM_CBANK
	.align		4
        /*000c*/ 	.byte	0x04, 0x0a
        /*000e*/ 	.short	(.L_244 - .L_243)
	.align		4
.L_243:
        /*0010*/ 	.word	index@(.nv.constant0._ZN5flash16flash_fwd_kernelI23Flash_fwd_kernel_traitsILi32ELi128ELi128ELi4ELb0ELb0EN7cutlass10bfloat16_tE19Flash_kernel_traitsILi32ELi128ELi128ELi4ES3_EELb1ELb1ELb0ELb1ELb0ELb0ELb0ELb0EEEvNS_16Flash_fwd_paramsE)
        /*0014*/ 	.short	0x0160
        /*0016*/ 	.short	0x01d0


	//----- nvinfo : EIATTR_CBANK_PARAM_SIZE
	.align		4
.L_244:
        /*0018*/ 	.byte	0x03, 0x19
        /*001a*/ 	.short	0x01d0


	//----- nvinfo : EIATTR_KPARAM_INFO
	.align		4
        /*001c*/ 	.byte	0x04, 0x17
        /*001e*/ 	.short	(.L_246 - .L_245)
.L_245:
        /*0020*/ 	.word	0x00000000
        /*0024*/ 	.short	0x0000
        /*0026*/ 	.short	0x0000
        /*0028*/ 	.byte	0x00, 0xf0, 0x41, 0x07


	//----- nvinfo : EIATTR_MAXREG_COUNT
	.align		4
.L_246:
        /*002c*/ 	.byte	0x03, 0x1b
        /*002e*/ 	.short	0x00ff


	//----- nvinfo : EIATTR_NUM_BARRIERS
	.align		4
        /*0030*/ 	.byte	0x02, 0x4c
        /*0032*/ 	.byte	0x01
	.zero		1


	//----- nvinfo : EIATTR_ANNOTATIONS
	.align		4
        /*0034*/ 	.byte	0x04, 0x55
        /*0036*/ 	.short	(.L_248 - .L_247)


	//   ....[0]....
.L_247:
        /* <DEDUP_REMOVED lines=10> */


	//----- nvinfo : EIATTR_MERCURY_ISA_VERSION
	.align		4
.L_248:
        /*00c8*/ 	.byte	0x03, 0x5f
        /*00ca*/ 	.short	0x0000


	//----- nvinfo : EIATTR_COOP_GROUP_MASK_REGIDS
	.align		4
        /*00cc*/ 	.byte	0x04, 0x29
        /*00ce*/ 	.short	(.L_250 - .L_249)


	//   ....[0]....
.L_249:
        /*00d0*/ 	.word	0xffffffff


	//   ....[1]....
        /*00d4*/ 	.word	0xffffffff


	//   ....[2]....
        /*00d8*/ 	.word	0xffffffff


	//   ....[3]....
        /*00dc*/ 	.word	0xffffffff


	//   ....[4]....
        /*00e0*/ 	.word	0xffffffff


	//   ....[5]....
        /*00e4*/ 	.word	0xffffffff


	//   ....[6]....
        /*00e8*/ 	.word	0xffffffff


	//   ....[7]....
        /*00ec*/ 	.word	0xffffffff


	//   ....[8]....
        /*00f0*/ 	.word	0xffffffff


	//   ....[9]....
        /*00f4*/ 	.word	0xffffffff


	//   ....[10]....
        /*00f8*/ 	.word	0xffffffff


	//   ....[11]....
        /*00fc*/ 	.word	0xffffffff


	//   ....[12]....
        /*0100*/ 	.word	0xffffffff


	//   ....[13]....
        /*0104*/ 	.word	0xffffffff


	//   ....[14]....
        /*0108*/ 	.word	0xffffffff


	//   ....[15]....
        /*010c*/ 	.word	0xffffffff


	//   ....[16]....
        /*0110*/ 	.word	0xffffffff


	//   ....[17]....
        /*0114*/ 	.word	0xffffffff


	//   ....[18]....
        /*0118*/ 	.word	0xffffffff


	//   ....[19]....
        /*011c*/ 	.word	0xffffffff


	//   ....[20]....
        /*0120*/ 	.word	0xffffffff


	//   ....[21]....
        /*0124*/ 	.word	0xffffffff


	//   ....[22]....
        /*0128*/ 	.word	0xffffffff


	//   ....[23]....
        /*012c*/ 	.word	0xffffffff


	//   ....[24]....
        /*0130*/ 	.word	0xffffffff


	//   ....[25]....
        /*0134*/ 	.word	0xffffffff


	//   ....[26]....
        /*0138*/ 	.word	0xffffffff


	//   ....[27]....
        /*013c*/ 	.word	0xffffffff


	//   ....[28]....
        /*0140*/ 	.word	0xffffffff


	//   ....[29]....
        /*0144*/ 	.word	0xffffffff


	//   ....[30]....
        /*0148*/ 	.word	0xffffffff


	//   ....[31]....
        /*014c*/ 	.word	0xffffffff


	//----- nvinfo : EIATTR_COOP_GROUP_INSTR_OFFSETS
	.align		4
.L_250:
        /*0150*/ 	.byte	0x04, 0x28
        /*0152*/ 	.short	(.L_252 - .L_251)


	//   ....[0]....
.L_251:
        /*0154*/ 	.word	0x00005190


	//   ....[1]....
        /*0158*/ 	.word	0x00005330


	//   ....[2]....
        /*015c*/ 	.word	0x00005380


	//   ....[3]....
        /*0160*/ 	.word	0x000055b0


	//   ....[4]....
        /*0164*/ 	.word	0x00005700


	//   ....[5]....
        /*0168*/ 	.word	0x00005890


	//   ....[6]....
        /*016c*/ 	.word	0x00005a40


	//   ....[7]....
        /*0170*/ 	.word	0x00005c20


	//   ....[8]....
        /*0174*/ 	.word	0x0000cc40


	//   ....[9]....
        /*0178*/ 	.word	0x0000cd00


	//   ....[10]....
        /*017c*/ 	.word	0x0000cd90


	//   ....[11]....
        /*0180*/ 	.word	0x0000ced0


	//   ....[12]....
        /*0184*/ 	.word	0x0000d690


	//   ....[13]....
        /*0188*/ 	.word	0x0000d840


	//   ....[14]....
        /*018c*/ 	.word	0x0000d890


	//   ....[15]....
        /*0190*/ 	.word	0x0000d9a0


	//   ....[16]....
        /*0194*/ 	.word	0x00013770


	//   ....[17]....
        /*0198*/ 	.word	0x00013800


	//   ....[18]....
        /*019c*/ 	.word	0x00013810


	//   ....[19]....
        /*01a0*/ 	.word	0x00013890


	//   ....[20]....
        /*01a4*/ 	.word	0x000147c0


	//   ....[21]....
        /*01a8*/ 	.word	0x000149c0


	//   ....[22]....
        /*01ac*/ 	.word	0x00014d30


	//   ....[23]....
        /*01b0*/ 	.word	0x00014db0


	//   ....[24]....
        /*01b4*/ 	.word	0x000185a0


	//   ....[25]....
        /*01b8*/ 	.word	0x000185e0


	//   ....[26]....
        /*01bc*/ 	.word	0x00018620


	//   ....[27]....
        /*01c0*/ 	.word	0x000186a0


	//   ....[28]....
        /*01c4*/ 	.word	0x00018720


	//   ....[29]....
        /*01c8*/ 	.word	0x00018750


	//   ....[30]....
        /*01cc*/ 	.word	0x00018790


	//   ....[31]....
        /*01d0*/ 	.word	0x00018800


	//----- nvinfo : EIATTR_EXIT_INSTR_OFFSETS
	.align		4
.L_252:
        /*01d4*/ 	.byte	0x04, 0x1c
        /*01d6*/ 	.short	(.L_254 - .L_253)


	//   ....[0]....
.L_253:
        /*01d8*/ 	.word	0x00000720


	//   ....[1]....
        /*01dc*/ 	.word	0x00019820


	//   ....[2]....
        /*01e0*/ 	.word	0x000198e0


	//   ....[3]....
        /*01e4*/ 	.word	0x0001a240


	//   ....[4]....
        /*01e8*/ 	.word	0x0001a2c0


	//----- nvinfo : EIATTR_CTAIDZ_USED
	.align		4
.L_254:
        /*01ec*/ 	.byte	0x01, 0x04
	.zero		2


	//----- nvinfo : EIATTR_CRS_STACK_SIZE
	.align		4
        /*01f0*/ 	.byte	0x04, 0x1e
        /*01f2*/ 	.short	(.L_256 - .L_255)
.L_255:
        /*01f4*/ 	.word	0x00000000
.L_256:


//--------------------- .nv.info._ZN5flash16flash_fwd_kernelI23Flash_fwd_kernel_traitsILi32ELi128ELi128ELi4ELb0ELb0EN7cutlass10bfloat16_tE19Flash_kernel_traitsILi32ELi128ELi128ELi4ES3_EELb1ELb1ELb0ELb0ELb0ELb0ELb0ELb1EEEvNS_16Flash_fwd_paramsE --------------------------
	.section	.nv.info._ZN5flash16flash_fwd_kernelI23Flash_fwd_kernel_traitsILi32ELi128ELi128ELi4ELb0ELb0EN7cutlass10bfloat16_tE19Flash_kernel_traitsILi32ELi128ELi128ELi4ES3_EELb1ELb1ELb0ELb0ELb0ELb0ELb0ELb1EEEvNS_16Flash_fwd_paramsE,"",@"SHT_CUDA_INFO"
	.sectionflags	@""
	.align	4


	//----- nvinfo : EIATTR_CUDA_API_VERSION
	.align		4
        /*0000*/ 	.byte	0x04, 0x37
        /*0002*/ 	.short	(.L_258 - .L_257)
.L_257:
        /*0004*/ 	.word	0x00000082


	//----- nvinfo : EIATTR_SW2861232_WAR
	.align		4
.L_258:
        /*0008*/ 	.byte	0x01, 0x35
	.zero		2


	//----- nvinfo : EIATTR_PARAM_CBANK
	.align		4
        /*000c*/ 	.byte	0x04, 0x0a
        /*000e*/ 	.short	(.L_260 - .L_259)
	.align		4
.L_259:
        /*0010*/ 	.word	index@(.nv.constant0._ZN5flash16flash_fwd_kernelI23Flash_fwd_kernel_traitsILi32ELi128ELi128ELi4ELb0ELb0EN7cutlass10bfloat16_tE19Flash_kernel_traitsILi32ELi128ELi128ELi4ES3_EELb1ELb1ELb0ELb0ELb0ELb0ELb0ELb1EEEvNS_16Flash_fwd_paramsE)
        /*0014*/ 	.short	0x0160
        /*0016*/ 	.short	0x01d0


	//----- nvinfo : EIATTR_CBANK_PARAM_SIZE
	.align		4
.L_260:
        /*0018*/ 	.byte	0x03, 0x19
        /*001a*/ 	.short	0x01d0


	//----- nvinfo : EIATTR_KPARAM_INFO
	.align		4
        /*001c*/ 	.byte	0x04, 0x17
        /*001e*/ 	.short	(.L_262 - .L_261)
.L_261:
        /*0020*/ 	.word	0x00000000
        /*0024*/ 	.short	0x0000
        /*0026*/ 	.short	0x0000
        /*0028*/ 	.byte	0x00, 0xf0, 0x41, 0x07


	//----- nvinfo : EIATTR_MAXREG_COUNT
	.align		4
.L_262:
        /*002c*/ 	.byte	0x03, 0x1b
        /*002e*/ 	.short	0x00ff


	//----- nvinfo : EIATTR_NUM_BARRIERS
	.align		4
        /*0030*/ 	.byte	0x02, 0x4c
        /*0032*/ 	.byte	0x01
	.zero		1


	//----- nvinfo : EIATTR_ANNOTATIONS
	.align		4
        /*0034*/ 	.byte	0x04, 0x55
        /*0036*/ 	.short	(.L_264 - .L_263)


	//   ....[0]....
.L_263:
        /* <DEDUP_REMOVED lines=405> */


	//----- nvinfo : EIATTR_MERCURY_ISA_VERSION
	.align		4
.L_264:
        /*1970*/ 	.byte	0x03, 0x5f
        /*1972*/ 	.short	0x0000


	//----- nvinfo : EIATTR_COOP_GROUP_MASK_REGIDS
	.align		4
        /*1974*/ 	.byte	0x04, 0x29
        /*1976*/ 	.short	(.L_266 - .L_265)


	//   ....[0]....
.L_265:
        /*1978*/ 	.word	0xffffffff


	//   ....[1]....
        /*197c*/ 	.word	0xffffffff


	//   ....[2]....
        /*1980*/ 	.word	0xffffffff


	//   ....[3]....
        /*1984*/ 	.word	0xffffffff


	//   ....[4]....
        /*1988*/ 	.word	0xffffffff


	//   ....[5]....
        /*198c*/ 	.word	0xffffffff


	//   ....[6]....
        /*1990*/ 	.word	0xffffffff


	//   ....[7]....
        /*1994*/ 	.word	0xffffffff


	//   ....[8]....
        /*1998*/ 	.word	0xffffffff


	//   ....[9]....
        /*199c*/ 	.word	0xffffffff


	//   ....[10]....
        /*19a0*/ 	.word	0xffffffff


	//   ....[11]....
        /*19a4*/ 	.word	0xffffffff


	//   ....[12]....
        /*19a8*/ 	.word	0xffffffff


	//   ....[13]....
        /*19ac*/ 	.word	0xffffffff


	//   ....[14]....
        /*19b0*/ 	.word	0xffffffff


	//   ....[15]....
        /*19b4*/ 	.word	0xffffffff


	//   ....[16]....
        /*19b8*/ 	.word	0xffffffff


	//   ....[17]....
        /*19bc*/ 	.word	0xffffffff


	//   ....[18]....
        /*19c0*/ 	.word	0xffffffff


	//   ....[19]....
        /*19c4*/ 	.word	0xffffffff


	//   ....[20]....
        /*19c8*/ 	.word	0xffffffff


	//   ....[21]....
        /*19cc*/ 	.word	0xffffffff


	//   ....[22]....
        /*19d0*/ 	.word	0xffffffff


	//   ....[23]....
        /*19d4*/ 	.word	0xffffffff


	//   ....[24]....
        /*19d8*/ 	.word	0xffffffff


	//   ....[25]....
        /*19dc*/ 	.word	0xffffffff


	//   ....[26]....
        /*19e0*/ 	.word	0xffffffff


	//   ....[27]....
        /*19e4*/ 	.word	0xffffffff


	//   ....[28]....
        /*19e8*/ 	.word	0xffffffff


	//   ....[29]....
        /*19ec*/ 	.word	0xffffffff


	//   ....[30]....
        /*19f0*/ 	.word	0xffffffff


	//   ....[31]....
        /*19f4*/ 	.word	0xffffffff


	//----- nvinfo : EIATTR_COOP_GROUP_INSTR_OFFSETS
	.align		4
.L_266:
        /*19f8*/ 	.byte	0x04, 0x28
        /*19fa*/ 	.short	(.L_268 - .L_267)


	//   ....[0]....
.L_267:
        /*19fc*/ 	.word	0x000039b0


	//   ....[1]....
        /*1a00*/ 	.word	0x00003a10


	//   ....[2]....
        /*1a04*/ 	.word	0x00005300


	//   ....[3]....
        /*1a08*/ 	.word	0x00005370


	//   ....[4]....
        /*1a0c*/ 	.word	0x000053a0


	//   ....[5]....
        /*1a10*/ 	.word	0x00005450


	//   ....[6]....
        /*1a14*/ 	.word	0x000054b0


	//   ....[7]....
        /*1a18*/ 	.word	0x00005840


	//   ....[8]....
        /*1a1c*/ 	.word	0x000115b0


	//   ....[9]....
        /*1a20*/ 	.word	0x00011660


	//   ....[10]....
        /*1a24*/ 	.word	0x00011700


	//   ....[11]....
        /*1a28*/ 	.word	0x000117a0


	//   ....[12]....
        /*1a2c*/ 	.word	0x00012810


	//   ....[13]....
        /*1a30*/ 	.word	0x000128f0


	//   ....[14]....
        /*1a34*/ 	.word	0x00012d20


	//   ....[15]....
        /*1a38*/ 	.word	0x00012f10


	//   ....[16]....
        /*1a3c*/ 	.word	0x0001cfc0


	//   ....[17]....
        /*1a40*/ 	.word	0x0001d010


	//   ....[18]....
        /*1a44*/ 	.word	0x0001d040


	//   ....[19]....
        /*1a48*/ 	.word	0x0001d090


	//   ....[20]....
        /*1a4c*/ 	.word	0x0001d0b0


	//   ....[21]....
        /*1a50*/ 	.word	0x0001d0d0


	//   ....[22]....
        /*1a54*/ 	.word	0x0001d0f0


	//   ....[23]....
        /*1a58*/ 	.word	0x0001d110


	//   ....[24]....
        /*1a5c*/ 	.word	0x000268e0


	//   ....[25]....
        /*1a60*/ 	.word	0x000268f0


	//   ....[26]....
        /*1a64*/ 	.word	0x00026900


	//   ....[27]....
        /*1a68*/ 	.word	0x00026910


	//   ....[28]....
        /*1a6c*/ 	.word	0x00026940


	//   ....[29]....
        /*1a70*/ 	.word	0x00026960


	//   ....[30]....
        /*1a74*/ 	.word	0x00026990


	//   ....[31]....
        /*1a78*/ 	.word	0x000269a0


	//----- nvinfo : EIATTR_EXIT_INSTR_OFFSETS
	.align		4
.L_268:
        /*1a7c*/ 	.byte	0x04, 0x1c
        /*1a7e*/ 	.short	(.L_270 - .L_269)


	//   ....[0]....
.L_269:
        /*1a80*/ 	.word	0x00000690


	//   ....[1]....
        /*1a84*/ 	.word	0x000278c0


	//   ....[2]....
        /*1a88*/ 	.word	0x00027980


	//   ....[3]....
        /*1a8c*/ 	.word	0x00028300


	//   ....[4]....
        /*1a90*/ 	.word	0x00028380


	//----- nvinfo : EIATTR_CTAIDZ_USED
	.align		4
.L_270:
        /*1a94*/ 	.byte	0x01, 0x04
	.zero		2


	//----- nvinfo : EIATTR_CRS_STACK_SIZE
	.align		4
        /*1a98*/ 	.byte	0x04, 0x1e
        /*1a9a*/ 	.short	(.L_272 - .L_271)
.L_271:
        /*1a9c*/ 	.word	0x00000000
.L_272:


//--------------------- .nv.info._ZN5flash16flash_fwd_kernelI23Flash_fwd_kernel_traitsILi32ELi128ELi128ELi4ELb0ELb0EN7cutlass10bfloat16_tE19Flash_kernel_traitsILi32ELi128ELi128ELi4ES3_EELb0ELb1ELb0ELb0ELb0ELb0ELb1ELb0EEEvNS_16Flash_fwd_paramsE --------------------------
	.section	.nv.info._ZN5flash16flash_fwd_kernelI23Flash_fwd_kernel_traitsILi32ELi128ELi128ELi4ELb0ELb0EN7cutlass10bfloat16_tE19Flash_kernel_traitsILi32ELi128ELi128ELi4ES3_EELb0ELb1ELb0ELb0ELb0ELb0ELb1ELb0EEEvNS_16Flash_fwd_paramsE,"",@"SHT_CUDA_INFO"
	.sectionflags	@""
	.align	4


	//----- nvinfo : EIATTR_CUDA_API_VERSION
	.align		4
        /*0000*/ 	.byte	0x04, 0x37
        /*0002*/ 	.short	(.L_274 - .L_273)
.L_273:
        /*0004*/ 	.word	0x00000082


	//----- nvinfo : EIATTR_SW2861232_WAR
	.align		4
.L_274:
        /*0008*/ 	.byte	0x01, 0x35
	.zero		2


	//----- nvinfo : EIATTR_PARAM_CBANK
	.align		4
        /*000c*/ 	.byte	0x04, 0x0a
        /*000e*/ 	.short	(.L_276 - .L_275)
	.align		4
.L_275:
        /*0010*/ 	.word	index@(.nv.constant0._ZN5flash16flash_fwd_kernelI23Flash_fwd_kernel_traitsILi32ELi128ELi128ELi4ELb0ELb0EN7cutlass10bfloat16_tE19Flash_kernel_traitsILi32ELi128ELi128ELi4ES3_EELb0ELb1ELb0ELb0ELb0ELb0ELb1ELb0EEEvNS_16Flash_fwd_paramsE)
        /*0014*/ 	.short	0x0160
        /*0016*/ 	.short	0x01d0


	//----- nvinfo : EIATTR_CBANK_PARAM_SIZE
	.align		4
.L_276:
        /*0018*/ 	.byte	0x03, 0x19
        /*001a*/ 	.short	0x01d0


	//----- nvinfo : EIATTR_KPARAM_INFO
	.align		4
        /*001c*/ 	.byte	0x04, 0x17
        /*001e*/ 	.short	(.L_278 - .L_277)
.L_277:
        /*0020*/ 	.word	0x00000000
        /*0024*/ 	.short	0x0000
        /*0026*/ 	.short	0x0000
        /*0028*/ 	.byte	0x00, 0xf0, 0x41, 0x07


	//----- nvinfo : EIATTR_MAXREG_COUNT
	.align		4
.L_278:
        /*002c*/ 	.byte	0x03, 0x1b
        /*002e*/ 	.short	0x00ff


	//----- nvinfo : EIATTR_NUM_BARRIERS
	.align		4
        /*0030*/ 	.byte	0x02, 0x4c
        /*0032*/ 	.byte	0x01
	.zero		1


	//----- nvinfo : EIATTR_ANNOTATIONS
	.align		4
        /*0034*/ 	.byte	0x04, 0x55
        /*0036*/ 	.short	(.L_280 - .L_279)


	//   ....[0]....
.L_279:
        /* <DEDUP_REMOVED lines=26> */


	//----- nvinfo : EIATTR_MERCURY_ISA_VERSION
	.align		4
.L_280:
        /*01c8*/ 	.byte	0x03, 0x5f
        /*01ca*/ 	.short	0x0000


	//----- nvinfo : EIATTR_COOP_GROUP_MASK_REGIDS
	.align		4
        /*01cc*/ 	.byte	0x04, 0x29
        /*01ce*/ 	.short	(.L_282 - .L_281)


	//   ....[0]....
.L_281:
        /*01d0*/ 	.word	0xffffffff


	//   ....[1]....
        /*01d4*/ 	.word	0xffffffff


	//   ....[2]....
        /*01d8*/ 	.word	0xffffffff


	//   ....[3]....
        /*01dc*/ 	.word	0xffffffff


	//   ....[4]....
        /*01e0*/ 	.word	0xffffffff


	//   ....[5]....
        /*01e4*/ 	.word	0xffffffff


	//   ....[6]....
        /*01e8*/ 	.word	0xffffffff


	//   ....[7]....
        /*01ec*/ 	.word	0xffffffff


	//   ....[8]....
        /*01f0*/ 	.word	0xffffffff


	//   ....[9]....
        /*01f4*/ 	.word	0xffffffff


	//   ....[10]....
        /*01f8*/ 	.word	0xffffffff


	//   ....[11]....
        /*01fc*/ 	.word	0xffffffff


	//   ....[12]....
        /*0200*/ 	.word	0xffffffff


	//   ....[13]....
        /*0204*/ 	.word	0xffffffff


	//   ....[14]....
        /*0208*/ 	.word	0xffffffff


	//   ....[15]....
        /*020c*/ 	.word	0xffffffff


	//   ....[16]....
        /*0210*/ 	.word	0xffffffff


	//   ....[17]....
        /*0214*/ 	.word	0xffffffff


	//   ....[18]....
        /*0218*/ 	.word	0xffffffff


	//   ....[19]....
        /*021c*/ 	.word	0xffffffff


	//   ....[20]....
        /*0220*/ 	.word	0xffffffff


	//   ....[21]....
        /*0224*/ 	.word	0xffffffff


	//   ....[22]....
        /*0228*/ 	.word	0xffffffff


	//   ....[23]....
        /*022c*/ 	.word	0xffffffff


	//   ....[24]....
        /*0230*/ 	.word	0xffffffff


	//   ....[25]....
        /*0234*/ 	.word	0xffffffff


	//   ....[26]....
        /*0238*/ 	.word	0xffffffff


	//   ....[27]....
        /*023c*/ 	.word	0xffffffff


	//   ....[28]....
        /*0240*/ 	.word	0xffffffff


	//   ....[29]....
        /*0244*/ 	.word	0xffffffff


	//   ....[30]....
        /*0248*/ 	.word	0xffffffff


	//   ....[31]....
        /*024c*/ 	.word	0xffffffff


	//----- nvinfo : EIATTR_COOP_GROUP_INSTR_OFFSETS
	.align		4
.L_282:
        /*0250*/ 	.byte	0x04, 0x28
        /*0252*/ 	.short	(.L_284 - .L_283)


	//   ....[0]....
.L_283:
        /*0254*/ 	.word	0x00004f40


	//   ....[1]....
        /*0258*/ 	.word	0x00004f60


	//   ....[2]....
        /*025c*/ 	.word	0x00004fa0


	//   ....[3]....
        /*0260*/ 	.word	0x00004fb0


	//   ....[4]....
        /*0264*/ 	.word	0x00005880


	//   ....[5]....
        /*0268*/ 	.word	0x00005910


	//   ....[6]....
        /*026c*/ 	.word	0x00005aa0


	//   ....[7]....
        /*0270*/ 	.word	0x00005b10


	//   ....[8]....
        /*0274*/ 	.word	0x0000a700


	//   ....[9]....
        /*0278*/ 	.word	0x0000a720


	//   ....[10]....
        /*027c*/ 	.word	0x0000ac20


	//   ....[11]....
        /*0280*/ 	.word	0x0000ac70


	//   ....[12]....
        /*0284*/ 	.word	0x0000b3f0


	//   ....[13]....
        /*0288*/ 	.word	0x0000b4a0


	//   ....[14]....
        /*028c*/ 	.word	0x0000b4b0


	//   ....[15]....
        /*0290*/ 	.word	0x0000b500


	//   ....[16]....
        /*0294*/ 	.word	0x0000faa0


	//   ....[17]....
        /*0298*/ 	.word	0x0000fb30


	//   ....[18]....
        /*029c*/ 	.word	0x0000fba0


	//   ....[19]....
        /*02a0*/ 	.word	0x0000fc40


	//   ....[20]....
        /*02a4*/ 	.word	0x0000fc70


	//   ....[21]....
        /*02a8*/ 	.word	0x0000fca0


	//   ....[22]....
        /*02ac*/ 	.word	0x0000ff50


	//   ....[23]....
        /*02b0*/ 	.word	0x0000ffe0


	//   ....[24]....
        /*02b4*/ 	.word	0x00012520


	//   ....[25]....
        /*02b8*/ 	.word	0x00012530


	//   ....[26]....
        /*02bc*/ 	.word	0x00012540


	//   ....[27]....
        /*02c0*/ 	.word	0x00012570


	//   ....[28]....
        /*02c4*/ 	.word	0x00012590


	//   ....[29]....
        /*02c8*/ 	.word	0x000125b0


	//   ....[30]....
        /*02cc*/ 	.word	0x000125c0


	//   ....[31]....
        /*02d0*/ 	.word	0x000125f0


	//----- nvinfo : EIATTR_EXIT_INSTR_OFFSETS
	.align		4
.L_284:
        /*02d4*/ 	.byte	0x04, 0x1c
        /*02d6*/ 	.short	(.L_286 - .L_285)


	//   ....[0]....
.L_285:
        /*02d8*/ 	.word	0x00000300


	//   ....[1]....
        /*02dc*/ 	.word	0x00013730


	//   ....[2]....
        /*02e0*/ 	.word	0x000137f0


	//   ....[3]....
        /*02e4*/ 	.word	0x00014110


	//   ....[4]....
        /*02e8*/ 	.word	0x00014190


	//----- nvinfo : EIATTR_CTAIDZ_USED
	.align		4
.L_286:
        /*02ec*/ 	.byte	0x01, 0x04
	.zero		2


	//----- nvinfo : EIATTR_CRS_STACK_SIZE
	.align		4
        /*02f0*/ 	.byte	0x04, 0x1e
        /*02f2*/ 	.short	(.L_288 - .L_287)
.L_287:
        /*02f4*/ 	.word	0x00000000
.L_288:


//--------------------- .nv.info._ZN5flash16flash_fwd_kernelI23Flash_fwd_kernel_traitsILi32ELi128ELi128ELi4ELb0ELb0EN7cutlass10bfloat16_tE19Flash_kernel_traitsILi32ELi128ELi128ELi4ES3_EELb1ELb1ELb0ELb1ELb0ELb0ELb0ELb1EEEvNS_16Flash_fwd_paramsE --------------------------
	.section	.nv.info._ZN5flash16flash_fwd_kernelI23Flash_fwd_kernel_traitsILi32ELi128ELi128ELi4ELb0ELb0EN7cutlass10bfloat16_tE19Flash_kernel_traitsILi32ELi128ELi128ELi4ES3_EELb1ELb1ELb0ELb1ELb0ELb0ELb0ELb1EEEvNS_16Flash_fwd_paramsE,"",@"SHT_CUDA_INFO"
	.sectionflags	@""
	.align	4


	//----- nvinfo : EIATTR_CUDA_API_VERSION
	.align		4
        /*0000*/ 	.byte	0x04, 0x37
        /*0002*/ 	.short	(.L_290 - .L_289)
.L_289:
        /*0004*/ 	.word	0x00000082


	//----- nvinfo : EIATTR_SW2861232_WAR
	.align		4
.L_290:
        /*0008*/ 	.byte	0x01, 0x35
	.zero		2


	//----- nvinfo : EIATTR_PARAM_CBANK
	.align		4
        /*000c*/ 	.byte	0x04, 0x0a
        /*000e*/ 	.short	(.L_292 - .L_291)
	.align		4
.L_291:
        /*0010*/ 	.word	index@(.nv.constant0._ZN5flash16flash_fwd_kernelI23Flash_fwd_kernel_traitsILi32ELi128ELi128ELi4ELb0ELb0EN7cutlass10bfloat16_tE19Flash_kernel_traitsILi32ELi128ELi128ELi4ES3_EELb1ELb1ELb0ELb1ELb0ELb0ELb0ELb1EEEvNS_16Flash_fwd_paramsE)
        /*0014*/ 	.short	0x0160
        /*0016*/ 	.short	0x01d0


	//----- nvinfo : EIATTR_CBANK_PARAM_SIZE
	.align		4
.L_292:
        /*0018*/ 	.byte	0x03, 0x19
        /*001a*/ 	.short	0x01d0


	//----- nvinfo : EIATTR_KPARAM_INFO
	.align		4
        /*001c*/ 	.byte	0x04, 0x17
        /*001e*/ 	.short	(.L_294 - .L_293)
.L_293:
        /*0020*/ 	.word	0x00000000
        /*0024*/ 	.short	0x0000
        /*0026*/ 	.short	0x0000
        /*0028*/ 	.byte	0x00, 0xf0, 0x41, 0x07


	//----- nvinfo : EIATTR_MAXREG_COUNT
	.align		4
.L_294:
        /*002c*/ 	.byte	0x03, 0x1b
        /*002e*/ 	.short	0x00ff


	//----- nvinfo : EIATTR_NUM_BARRIERS
	.align		4
        /*0030*/ 	.byte	0x02, 0x4c
        /*0032*/ 	.byte	0x01
	.zero		1


	//----- nvinfo : EIATTR_ANNOTATIONS
	.align		4
        /*0034*/ 	.byte	0x04, 0x55
        /*0036*/ 	.short	(.L_296 - .L_295)


	//   ....[0]....
.L_295:
        /* <DEDUP_REMOVED lines=437> */


	//----- nvinfo : EIATTR_MERCURY_ISA_VERSION
	.align		4
.L_296:
        /*1b78*/ 	.byte	0x03, 0x5f
        /*1b7a*/ 	.short	0x0000


	//----- nvinfo : EIATTR_COOP_GROUP_MASK_REGIDS
	.align		4
        /*1b7c*/ 	.byte	0x04, 0x29
        /*1b7e*/ 	.short	(.L_298 - .L_297)


	//   ....[0]....
.L_297:
        /*1b80*/ 	.word	0xffffffff


	//   ....[1]....
        /*1b84*/ 	.word	0xffffffff


	//   ....[2]....
        /*1b88*/ 	.word	0xffffffff


	//   ....[3]....
        /*1b8c*/ 	.word	0xffffffff


	//   ....[4]....
        /*1b90*/ 	.word	0xffffffff


	//   ....[5]....
        /*1b94*/ 	.word	0xffffffff


	//   ....[6]....
        /*1b98*/ 	.word	0xffffffff


	//   ....[7]....
        /*1b9c*/ 	.word	0xffffffff


	//   ....[8]....
        /*1ba0*/ 	.word	0xffffffff


	//   ....[9]....
        /*1ba4*/ 	.word	0xffffffff


	//   ....[10]....
        /*1ba8*/ 	.word	0xffffffff


	//   ....[11]....
        /*1bac*/ 	.word	0xffffffff


	//   ....[12]....
        /*1bb0*/ 	.word	0xffffffff


	//   ....[13]....
        /*1bb4*/ 	.word	0xffffffff


	//   ....[14]....
        /*1bb8*/ 	.word	0xffffffff


	//   ....[15]....
        /*1bbc*/ 	.word	0xffffffff


	//   ....[16]....
        /*1bc0*/ 	.word	0xffffffff


	//   ....[17]....
        /*1bc4*/ 	.word	0xffffffff


	//   ....[18]....
        /*1bc8*/ 	.word	0xffffffff


	//   ....[19]....
        /*1bcc*/ 	.word	0xffffffff


	//   ....[20]....
        /*1bd0*/ 	.word	0xffffffff


	//   ....[21]....
        /*1bd4*/ 	.word	0xffffffff


	//   ....[22]....
        /*1bd8*/ 	.word	0xffffffff


	//   ....[23]....
        /*1bdc*/ 	.word	0xffffffff


	//   ....[24]....
        /*1be0*/ 	.word	0xffffffff


	//   ....[25]....
        /*1be4*/ 	.word	0xffffffff


	//   ....[26]....
        /*1be8*/ 	.word	0xffffffff


	//   ....[27]....
        /*1bec*/ 	.word	0xffffffff


	//   ....[28]....
        /*1bf0*/ 	.word	0xffffffff


	//   ....[29]....
        /*1bf4*/ 	.word	0xffffffff


	//   ....[30]....
        /*1bf8*/ 	.word	0xffffffff


	//   ....[31]....
        /*1bfc*/ 	.word	0xffffffff


	//   ....[32]....
        /*1c00*/ 	.word	0xffffffff


	//   ....[33]....
        /*1c04*/ 	.word	0xffffffff


	//   ....[34]....
        /*1c08*/ 	.word	0xffffffff


	//   ....[35]....
        /*1c0c*/ 	.word	0xffffffff


	//   ....[36]....
        /*1c10*/ 	.word	0xffffffff


	//   ....[37]....
        /*1c14*/ 	.word	0xffffffff


	//   ....[38]....
        /*1c18*/ 	.word	0xffffffff


	//   ....[39]....
        /*1c1c*/ 	.word	0xffffffff


	//----- nvinfo : EIATTR_COOP_GROUP_INSTR_OFFSETS
	.align		4
.L_298:
        /*1c20*/ 	.byte	0x04, 0x28
        /*1c22*/ 	.short	(.L_300 - .L_299)


	//   ....[0]....
.L_299:
        /*1c24*/ 	.word	0x000059a0


	//   ....[1]....
        /*1c28*/ 	.word	0x00005a50


	//   ....[2]....
        /*1c2c*/ 	.word	0x00005a80


	//   ....[3]....
        /*1c30*/ 	.word	0x00005ac0


	//   ....[4]....
        /*1c34*/ 	.word	0x00005ae0


	//   ....[5]....
        /*1c38*/ 	.word	0x00005b00


	//   ....[6]....
        /*1c3c*/ 	.word	0x00005b20


	//   ....[7]....
        /*1c40*/ 	.word	0x00005b70


	//   ....[8]....
        /*1c44*/ 	.word	0x000138d0


	//   ....[9]....
        /*1c48*/ 	.word	0x00013950


	//   ....[10]....
        /*1c4c*/ 	.word	0x000140b0


	//   ....[11]....
        /*1c50*/ 	.word	0x000140d0


	//   ....[12]....
        /*1c54*/ 	.word	0x00014730


	//   ....[13]....
        /*1c58*/ 	.word	0x00014750


	//   ....[14]....
        /*1c5c*/ 	.word	0x00014d60


	//   ....[15]....
        /*1c60*/ 	.word	0x00014d80


	//   ....[16]....
        /*1c64*/ 	.word	0x00020d20


	//   ....[17]....
        /*1c68*/ 	.word	0x00020e10


	//   ....[18]....
        /*1c6c*/ 	.word	0x00020e80


	//   ....[19]....
        /*1c70*/ 	.word	0x00020f30


	//   ....[20]....
        /*1c74*/ 	.word	0x000213d0


	//   ....[21]....
        /*1c78*/ 	.word	0x00021430


	//   ....[22]....
        /*1c7c*/ 	.word	0x00021490


	//   ....[23]....
        /*1c80*/ 	.word	0x000214e0


	//   ....[24]....
        /*1c84*/ 	.word	0x0002b3a0


	//   ....[25]....
        /*1c88*/ 	.word	0x0002b3d0


	//   ....[26]....
        /*1c8c*/ 	.word	0x0002b3e0


	//   ....[27]....
        /*1c90*/ 	.word	0x0002b3f0


	//   ....[28]....
        /*1c94*/ 	.word	0x0002b400


	//   ....[29]....
        /*1c98*/ 	.word	0x0002b430


	//   ....[30]....
        /*1c9c*/ 	.word	0x0002b450


	//   ....[31]....
        /*1ca0*/ 	.word	0x0002b470


	//   ....[32]....
        /*1ca4*/ 	.word	0x0002da80


	//   ....[33]....
        /*1ca8*/ 	.word	0x0002dae0


	//   ....[34]....
        /*1cac*/ 	.word	0x0002db30


	//   ....[35]....
        /*1cb0*/ 	.word	0x0002db70


	//   ....[36]....
        /*1cb4*/ 	.word	0x0002dbc0


	//   ....[37]....
        /*1cb8*/ 	.word	0x0002dc10


	//   ....[38]....
        /*1cbc*/ 	.word	0x0002dc60


	//   ....[39]....
        /*1cc0*/ 	.word	0x0002dca0


	//----- nvinfo : EIATTR_EXIT_INSTR_OFFSETS
	.align		4
.L_300:
        /*1cc4*/ 	.byte	0x04, 0x1c
        /*1cc6*/ 	.short	(.L_302 - .L_301)


	//   ....[0]....
.L_301:
        /*1cc8*/ 	.word	0x00000080


	//----- nvinfo : EIATTR_CTAIDZ_USED
	.align		4
.L_302:
        /*1ccc*/ 	.byte	0x01, 0x04
	.zero		2


	//----- nvinfo : EIATTR_CRS_STACK_SIZE
	.align		4
        /*1cd0*/ 	.byte	0x04, 0x1e
        /*1cd2*/ 	.short	(.L_304 - .L_303)
.L_303:
        /*1cd4*/ 	.word	0x00000000
.L_304:


//--------------------- .nv.info._ZN5flash16flash_fwd_kernelI23Flash_fwd_kernel_traitsILi32ELi128ELi128ELi4ELb0ELb0EN7cutlass10bfloat16_tE19Flash_kernel_traitsILi32ELi128ELi128ELi4ES3_EELb0ELb1ELb0ELb1ELb0ELb0ELb1ELb0EEEvNS_16Flash_fwd_paramsE --------------------------
	.section	.nv.info._ZN5flash16flash_fwd_kernelI23Flash_fwd_kernel_traitsILi32ELi128ELi128ELi4ELb0ELb0EN7cutlass10bfloat16_tE19Flash_kernel_traitsILi32ELi128ELi128ELi4ES3_EELb0ELb1ELb0ELb1ELb0ELb0ELb1ELb0EEEvNS_16Flash_fwd_paramsE,"",@"SHT_CUDA_INFO"
	.sectionflags	@""
	.align	4


	//----- nvinfo : EIATTR_CUDA_API_VERSION
	.align		4
        /*0000*/ 	.byte	0x04, 0x37
        /*0002*/ 	.short	(.L_306 - .L_305)
.L_305:
        /*0004*/ 	.word	0x00000082


	//----- nvinfo : EIATTR_SW2861232_WAR
	.align		4
.L_306:
        /*0008*/ 	.byte	0x01, 0x35
	.zero		2


	//----- nvinfo : EIATTR_PARAM_CBANK
	.align		4
        /*000c*/ 	.byte	0x04, 0x0a
        /*000e*/ 	.short	(.L_308 - .L_307)
	.align		4
.L_307:
        /*0010*/ 	.word	index@(.nv.constant0._ZN5flash16flash_fwd_kernelI23Flash_fwd_kernel_traitsILi32ELi128ELi128ELi4ELb0ELb0EN7cutlass10bfloat16_tE19Flash_kernel_traitsILi32ELi128ELi128ELi4ES3_EELb0ELb1ELb0ELb1ELb0ELb0ELb1ELb0EEEvNS_16Flash_fwd_paramsE)
        /*0014*/ 	.short	0x0160
        /*0016*/ 	.short	0x01d0


	//----- nvinfo : EIATTR_CBANK_PARAM_SIZE
	.align		4
.L_308:
        /*0018*/ 	.byte	0x03, 0x19
        /*001a*/ 	.short	0x01d0


	//----- nvinfo : EIATTR_KPARAM_INFO
	.align		4
        /*001c*/ 	.byte	0x04, 0x17
        /*001e*/ 	.short	(.L_310 - .L_309)
.L_309:
        /*0020*/ 	.word	0x00000000
        /*0024*/ 	.short	0x0000
        /*0026*/ 	.short	0x0000
        /*0028*/ 	.byte	0x00, 0xf0, 0x41, 0x07


	//----- nvinfo : EIATTR_MAXREG_COUNT
	.align		4
.L_310:
        /*002c*/ 	.byte	0x03, 0x1b
        /*002e*/ 	.short	0x00ff


	//----- nvinfo : EIATTR_NUM_BARRIERS
	.align		4
        /*0030*/ 	.byte	0x02, 0x4c
        /*0032*/ 	.byte	0x01
	.zero		1


	//----- nvinfo : EIATTR_ANNOTATIONS
	.align		4
        /*0034*/ 	.byte	0x04, 0x55
        /*0036*/ 	.short	(.L_312 - .L_311)


	//   ....[0]....
.L_311:
        /* <DEDUP_REMOVED lines=9> */


	//----- nvinfo : EIATTR_MERCURY_ISA_VERSION
	.align		4
.L_312:
        /*00b0*/ 	.byte	0x03, 0x5f
        /*00b2*/ 	.short	0x0000


	//----- nvinfo : EIATTR_COOP_GROUP_MASK_REGIDS
	.align		4
        /*00b4*/ 	.byte	0x04, 0x29
        /*00b6*/ 	.short	(.L_314 - .L_313)


	//   ....[0]....
.L_313:
        /*00b8*/ 	.word	0xffffffff


	//   ....[1]....
        /*00bc*/ 	.word	0xffffffff


	//   ....[2]....
        /*00c0*/ 	.word	0xffffffff


	//   ....[3]....
        /*00c4*/ 	.word	0xffffffff


	//   ....[4]....
        /*00c8*/ 	.word	0xffffffff


	//   ....[5]....
        /*00cc*/ 	.word	0xffffffff


	//   ....[6]....
        /*00d0*/ 	.word	0xffffffff


	//   ....[7]....
        /*00d4*/ 	.word	0xffffffff


	//   ....[8]....
        /*00d8*/ 	.word	0xffffffff


	//   ....[9]....
        /*00dc*/ 	.word	0xffffffff


	//   ....[10]....
        /*00e0*/ 	.word	0xffffffff


	//   ....[11]....
        /*00e4*/ 	.word	0xffffffff


	//   ....[12]....
        /*00e8*/ 	.word	0xffffffff


	//   ....[13]....
        /*00ec*/ 	.word	0xffffffff


	//   ....[14]....
        /*00f0*/ 	.word	0xffffffff


	//   ....[15]....
        /*00f4*/ 	.word	0xffffffff


	//   ....[16]....
        /*00f8*/ 	.word	0xffffffff


	//   ....[17]....
        /*00fc*/ 	.word	0xffffffff


	//   ....[18]....
        /*0100*/ 	.word	0xffffffff


	//   ....[19]....
        /*0104*/ 	.word	0xffffffff


	//   ....[20]....
        /*0108*/ 	.word	0xffffffff


	//   ....[21]....
        /*010c*/ 	.word	0xffffffff


	//   ....[22]....
        /*0110*/ 	.word	0xffffffff


	//   ....[23]....
        /*0114*/ 	.word	0xffffffff


	//   ....[24]....
        /*0118*/ 	.word	0xffffffff


	//   ....[25]....
        /*011c*/ 	.word	0xffffffff


	//   ....[26]....
        /*0120*/ 	.word	0xffffffff


	//   ....[27]....
        /*0124*/ 	.word	0xffffffff


	//   ....[28]....
        /*0128*/ 	.word	0xffffffff


	//   ....[29]....
        /*012c*/ 	.word	0xffffffff


	//   ....[30]....
        /*0130*/ 	.word	0xffffffff


	//   ....[31]....
        /*0134*/ 	.word	0xffffffff


	//----- nvinfo : EIATTR_COOP_GROUP_INSTR_OFFSETS
	.align		4
.L_314:
        /*0138*/ 	.byte	0x04, 0x28
        /*013a*/ 	.short	(.L_316 - .L_315)


	//   ....[0]....
.L_315:
        /*013c*/ 	.word	0x00005c00


	//   ....[1]....
        /*0140*/ 	.word	0x00005c20


	//   ....[2]....
        /*0144*/ 	.word	0x00006240


	//   ....[3]....
        /*0148*/ 	.word	0x000062e0


	//   ....[4]....
        /*014c*/ 	.word	0x00006940


	//   ....[5]....
        /*0150*/ 	.word	0x00006a10


	//   ....[6]....
        /*0154*/ 	.word	0x00006a70


	//   ....[7]....
        /*0158*/ 	.word	0x00006b00


	//   ....[8]....
        /*015c*/ 	.word	0x0000c290


	//   ....[9]....
        /*0160*/ 	.word	0x0000c2c0


	//   ....[10]....
        /*0164*/ 	.word	0x0000c7c0


	//   ....[11]....
        /*0168*/ 	.word	0x0000c830


	//   ....[12]....
        /*016c*/ 	.word	0x0000c8f0


	//   ....[13]....
        /*0170*/ 	.word	0x0000ce10


	//   ....[14]....
        /*0174*/ 	.word	0x0000cf50


	//   ....[15]....
        /*0178*/ 	.word	0x0000cfb0


	//   ....[16]....
        /*017c*/ 	.word	0x00011b50


	//   ....[17]....
        /*0180*/ 	.word	0x00011b60


	//   ....[18]....
        /*0184*/ 	.word	0x00011b80


	//   ....[19]....
        /*0188*/ 	.word	0x00011ba0


	//   ....[20]....
        /*018c*/ 	.word	0x00012350


	//   ....[21]....
        /*0190*/ 	.word	0x00012460


	//   ....[22]....
        /*0194*/ 	.word	0x00012ca0


	//   ....[23]....
        /*0198*/ 	.word	0x00012da0


	//   ....[24]....
        /*019c*/ 	.word	0x000144e0


	//   ....[25]....
        /*01a0*/ 	.word	0x00014520


	//   ....[26]....
        /*01a4*/ 	.word	0x00014560


	//   ....[27]....
        /*01a8*/ 	.word	0x00014640


	//   ....[28]....
        /*01ac*/ 	.word	0x00014680


	//   ....[29]....
        /*01b0*/ 	.word	0x000146a0


	//   ....[30]....
        /*01b4*/ 	.word	0x000146d0


	//   ....[31]....
        /*01b8*/ 	.word	0x000147e0


	//----- nvinfo : EIATTR_EXIT_INSTR_OFFSETS
	.align		4
.L_316:
        /*01bc*/ 	.byte	0x04, 0x1c
        /*01be*/ 	.short	(.L_318 - .L_317)


	//   ....[0]....
.L_317:
        /*01c0*/ 	.word	0x000004d0


	//   ....[1]....
        /*01c4*/ 	.word	0x00015760


	//   ....[2]....
        /*01c8*/ 	.word	0x00015820


	//   ....[3]....
        /*01cc*/ 	.word	0x00016170


	//   ....[4]....
        /*01d0*/ 	.word	0x000161f0


	//----- nvinfo : EIATTR_CTAIDZ_USED
	.align		4
.L_318:
        /*01d4*/ 	.byte	0x01, 0x04
	.zero		2


	//----- nvinfo : EIATTR_CRS_STACK_SIZE
	.align		4
        /*01d8*/ 	.byte	0x04, 0x1e
        /*01da*/ 	.short	(.L_320 - .L_319)
.L_319:
        /*01dc*/ 	.word	0x00000000
.L_320:


//--------------------- .nv.callgraph             --------------------------
	.section	.nv.callgraph,"",@"SHT_CUDA_CALLGRAPH"
	.align	4
	.sectionentsize	8
	.align		4
        /*0000*/ 	.word	0x00000000
	.align		4
        /*0004*/ 	.word	0xffffffff
	.align		4
        /*0008*/ 	.word	0x00000000
	.align		4
        /*000c*/ 	.word	0xfffffffe
	.align		4
        /*0010*/ 	.word	0x00000000
	.align		4
        /*0014*/ 	.word	0xfffffffd
	.align		4
        /*0018*/ 	.word	0x00000000
	.align		4
        /*001c*/ 	.word	0xfffffffc


//--------------------- .nv.rel.action            --------------------------
	.section	.nv.rel.action,"",@"SHT_CUDA_RELOCINFO"
	.align	8
	.sectionentsize	8
        /*0000*/ 	.byte	0x73, 0x00, 0x00, 0x00, 0x00, 0x00, 0x00, 0x00, 0x00, 0x00, 0x00, 0x11, 0x25, 0x00, 0x05, 0x36


//--------------------- .nv.constant4             --------------------------
	.section	.nv.constant4,"a",@progbits
	.align	8
	.align		8
.nv.constant4:
        /*0000*/ 	.dword	_ZN72_INTERNAL_de59a32d_36_flash_fwd_hdim32_bf16_causal_sm80_cu_c0233546_28504cuda3std3__45__cpo5beginE
	.align		8
        /*0008*/ 	.dword	_ZN72_INTERNAL_de59a32d_36_flash_fwd_hdim32_bf16_causal_sm80_cu_c0233546_28504cuda3std3__45__cpo3endE
	.align		8
        /*0010*/ 	.dword	_ZN72_INTERNAL_de59a32d_36_flash_fwd_hdim32_bf16_causal_sm80_cu_c0233546_28504cuda3std3__45__cpo6cbeginE
	.align		8
        /*0018*/ 	.dword	_ZN72_INTERNAL_de59a32d_36_flash_fwd_hdim32_bf16_causal_sm80_cu_c0233546_28504cuda3std3__45__cpo4cendE
	.align		8
        /*0020*/ 	.dword	_ZN72_INTERNAL_de59a32d_36_flash_fwd_hdim32_bf16_causal_sm80_cu_c0233546_28504cuda3std3__474_GLOBAL__N__de59a32d_36_flash_fwd_hdim32_bf16_causal_sm80_cu_c0233546_28506ignoreE
	.align		8
        /*0028*/ 	.dword	_ZN72_INTERNAL_de59a32d_36_flash_fwd_hdim32_bf16_causal_sm80_cu_c0233546_28504cuda3std3__419piecewise_constructE
	.align		8
        /*0030*/ 	.dword	_ZN72_INTERNAL_de59a32d_36_flash_fwd_hdim32_bf16_causal_sm80_cu_c0233546_28504cuda3std3__48in_placeE
	.align		8
        /*0038*/ 	.dword	_ZN72_INTERNAL_de59a32d_36_flash_fwd_hdim32_bf16_causal_sm80_cu_c0233546_28504cuda3std6ranges3__45__cpo4swapE
	.align		8
        /*0040*/ 	.dword	_ZN72_INTERNAL_de59a32d_36_flash_fwd_hdim32_bf16_causal_sm80_cu_c0233546_28504cuda3std6ranges3__45__cpo9iter_moveE
	.align		8
        /*0048*/ 	.dword	_ZN72_INTERNAL_de59a32d_36_flash_fwd_hdim32_bf16_causal_sm80_cu_c0233546_28504cute7productE
	.align		8
        /*0050*/ 	.dword	_ZN72_INTERNAL_de59a32d_36_flash_fwd_hdim32_bf16_causal_sm80_cu_c0233546_28504cute1_E


//--------------------- .nv.constant0._ZN5flash16flash_fwd_kernelI23Flash_fwd_kernel_traitsILi32ELi128ELi128ELi4ELb0ELb0EN7cutlass10bfloat16_tE19Flash_kernel_traitsILi32ELi128ELi128ELi4ES3_EELb0ELb1ELb0ELb0ELb1ELb1ELb0ELb0EEEvNS_16Flash_fwd_paramsE --------------------------
	.section	.nv.constant0._ZN5flash16flash_fwd_kernelI23Flash_fwd_kernel_traitsILi32ELi128ELi128ELi4ELb0ELb0EN7cutlass10bfloat16_tE19Flash_kernel_traitsILi32ELi128ELi128ELi4ES3_EELb0ELb1ELb0ELb0ELb1ELb1ELb0ELb0EEEvNS_16Flash_fwd_paramsE,"a",@progbits
	.sectionflags	@""
	.align	4
.nv.constant0._ZN5flash16flash_fwd_kernelI23Flash_fwd_kernel_traitsILi32ELi128ELi128ELi4ELb0ELb0EN7cutlass10bfloat16_tE19Flash_kernel_traitsILi32ELi128ELi128ELi4ES3_EELb0ELb1ELb0ELb0ELb1ELb1ELb0ELb0EEEvNS_16Flash_fwd_paramsE:
	.zero		816


//--------------------- .nv.constant0._ZN5flash16flash_fwd_kernelI23Flash_fwd_kernel_traitsILi32ELi128ELi128ELi4ELb0ELb0EN7cutlass10bfloat16_tE19Flash_kernel_traitsILi32ELi128ELi128ELi4ES3_EELb0ELb1ELb0ELb0ELb0ELb1ELb0ELb0EEEvNS_16Flash_fwd_paramsE --------------------------
	.section	.nv.constant0._ZN5flash16flash_fwd_kernelI23Flash_fwd_kernel_traitsILi32ELi128ELi128ELi4ELb0ELb0EN7cutlass10bfloat16_tE19Flash_kernel_traitsILi32ELi128ELi128ELi4ES3_EELb0ELb1ELb0ELb0ELb0ELb1ELb0ELb0EEEvNS_16Flash_fwd_paramsE,"a",@progbits
	.sectionflags	@""
	.align	4
.nv.constant0._ZN5flash16flash_fwd_kernelI23Flash_fwd_kernel_traitsILi32ELi128ELi128ELi4ELb0ELb0EN7cutlass10bfloat16_tE19Flash_kernel_traitsILi32ELi128ELi128ELi4ES3_EELb0ELb1ELb0ELb0ELb0ELb1ELb0ELb0EEEvNS_16Flash_fwd_paramsE:
	.zero		816


//--------------------- .nv.constant0._ZN5flash16flash_fwd_kernelI23Flash_fwd_kernel_traitsILi32ELi128ELi128ELi4ELb0ELb0EN7cutlass10bfloat16_tE19Flash_kernel_traitsILi32ELi128ELi128ELi4ES3_EELb0ELb1ELb0ELb0ELb0ELb0ELb0ELb0EEEvNS_16Flash_fwd_paramsE --------------------------
	.section	.nv.constant0._ZN5flash16flash_fwd_kernelI23Flash_fwd_kernel_traitsILi32ELi128ELi128ELi4ELb0ELb0EN7cutlass10bfloat16_tE19Flash_kernel_traitsILi32ELi128ELi128ELi4ES3_EELb0ELb1ELb0ELb0ELb0ELb0ELb0ELb0EEEvNS_16Flash_fwd_paramsE,"a",@progbits
	.sectionflags	@""
	.align	4
.nv.constant0._ZN5flash16flash_fwd_kernelI23Flash_fwd_kernel_traitsILi32ELi128ELi128ELi4ELb0ELb0EN7cutlass10bfloat16_tE19Flash_kernel_traitsILi32ELi128ELi128ELi4ES3_EELb0ELb1ELb0ELb0ELb0ELb0ELb0ELb0EEEvNS_16Flash_fwd_paramsE:
	.zero		816


//--------------------- .nv.constant0._ZN5flash16flash_fwd_kernelI23Flash_fwd_kernel_traitsILi32ELi128ELi128ELi4ELb0ELb0EN7cutlass10bfloat16_tE19Flash_kernel_traitsILi32ELi128ELi128ELi4ES3_EELb0ELb1ELb0ELb1ELb0ELb0ELb0ELb0EEEvNS_16Flash_fwd_paramsE --------------------------
	.section	.nv.constant0._ZN5flash16flash_fwd_kernelI23Flash_fwd_kernel_traitsILi32ELi128ELi128ELi4ELb0ELb0EN7cutlass10bfloat16_tE19Flash_kernel_traitsILi32ELi128ELi128ELi4ES3_EELb0ELb1ELb0ELb1ELb0ELb0ELb0ELb0EEEvNS_16Flash_fwd_paramsE,"a",@progbits
	.sectionflags	@""
	.align	4
.nv.constant0._ZN5flash16flash_fwd_kernelI23Flash_fwd_kernel_traitsILi32ELi128ELi128ELi4ELb0ELb0EN7cutlass10bfloat16_tE19Flash_kernel_traitsILi32ELi128ELi128ELi4ES3_EELb0ELb1ELb0ELb1ELb0ELb0ELb0ELb0EEEvNS_16Flash_fwd_paramsE:
	.zero		816


//--------------------- .nv.constant0._ZN5flash16flash_fwd_kernelI23Flash_fwd_kernel_traitsILi32ELi128ELi128ELi4ELb0ELb0EN7cutlass10bfloat16_tE19Flash_kernel_traitsILi32ELi128ELi128ELi4ES3_EELb1ELb1ELb0ELb0ELb0ELb0ELb0ELb0EEEvNS_16Flash_fwd_paramsE --------------------------
	.section	.nv.constant0._ZN5flash16flash_fwd_kernelI23Flash_fwd_kernel_traitsILi32ELi128ELi128ELi4ELb0ELb0EN7cutlass10bfloat16_tE19Flash_kernel_traitsILi32ELi128ELi128ELi4ES3_EELb1ELb1ELb0ELb0ELb0ELb0ELb0ELb0EEEvNS_16Flash_fwd_paramsE,"a",@progbits
	.sectionflags	@""
	.align	4
.nv.constant0._ZN5flash16flash_fwd_kernelI23Flash_fwd_kernel_traitsILi32ELi128ELi128ELi4ELb0ELb0EN7cutlass10bfloat16_tE19Flash_kernel_traitsILi32ELi128ELi128ELi4ES3_EELb1ELb1ELb0ELb0ELb0ELb0ELb0ELb0EEEvNS_16Flash_fwd_paramsE:
	.zero		816


//--------------------- .nv.constant0._ZN5flash16flash_fwd_kernelI23Flash_fwd_kernel_traitsILi32ELi128ELi128ELi4ELb0ELb0EN7cutlass10bfloat16_tE19Flash_kernel_traitsILi32ELi128ELi128ELi4ES3_EELb1ELb1ELb0ELb0ELb1ELb1ELb0ELb0EEEvNS_16Flash_fwd_paramsE --------------------------
	.section	.nv.constant0._ZN5flash16flash_fwd_kernelI23Flash_fwd_kernel_traitsILi32ELi128ELi128ELi4ELb0ELb0EN7cutlass10bfloat16_tE19Flash_kernel_traitsILi32ELi128ELi128ELi4ES3_EELb1ELb1ELb0ELb0ELb1ELb1ELb0ELb0EEEvNS_16Flash_fwd_paramsE,"a",@progbits
	.sectionflags	@""
	.align	4
.nv.constant0._ZN5flash16flash_fwd_kernelI23Flash_fwd_kernel_traitsILi32ELi128ELi128ELi4ELb0ELb0EN7cutlass10bfloat16_tE19Flash_kernel_traitsILi32ELi128ELi128ELi4ES3_EELb1ELb1ELb0ELb0ELb1ELb1ELb0ELb0EEEvNS_16Flash_fwd_paramsE:
	.zero		816


//--------------------- .nv.constant0._ZN5flash16flash_fwd_kernelI23Flash_fwd_kernel_traitsILi32ELi128ELi128ELi4ELb0ELb0EN7cutlass10bfloat16_tE19Flash_kernel_traitsILi32ELi128ELi128ELi4ES3_EELb0ELb1ELb0ELb0ELb1ELb1ELb1ELb0EEEvNS_16Flash_fwd_paramsE --------------------------
	.section	.nv.constant0._ZN5flash16flash_fwd_kernelI23Flash_fwd_kernel_traitsILi32ELi128ELi128ELi4ELb0ELb0EN7cutlass10bfloat16_tE19Flash_kernel_traitsILi32ELi128ELi128ELi4ES3_EELb0ELb1ELb0ELb0ELb1ELb1ELb1ELb0EEEvNS_16Flash_fwd_paramsE,"a",@progbits
	.sectionflags	@""
	.align	4
.nv.constant0._ZN5flash16flash_fwd_kernelI23Flash_fwd_kernel_traitsILi32ELi128ELi128ELi4ELb0ELb0EN7cutlass10bfloat16_tE19Flash_kernel_traitsILi32ELi128ELi128ELi4ES3_EELb0ELb1ELb0ELb0ELb1ELb1ELb1ELb0EEEvNS_16Flash_fwd_paramsE:
	.zero		816


//--------------------- .nv.constant0._ZN5flash16flash_fwd_kernelI23Flash_fwd_kernel_traitsILi32ELi128ELi128ELi4ELb0ELb0EN7cutlass10bfloat16_tE19Flash_kernel_traitsILi32ELi128ELi128ELi4ES3_EELb1ELb1ELb0ELb0ELb0ELb1ELb0ELb0EEEvNS_16Flash_fwd_paramsE --------------------------
	.section	.nv.constant0._ZN5flash16flash_fwd_kernelI23Flash_fwd_kernel_traitsILi32ELi128ELi128ELi4ELb0ELb0EN7cutlass10bfloat16_tE19Flash_kernel_traitsILi32ELi128ELi128ELi4ES3_EELb1ELb1ELb0ELb0ELb0ELb1ELb0ELb0EEEvNS_16Flash_fwd_paramsE,"a",@progbits
	.sectionflags	@""
	.align	4
.nv.constant0._ZN5flash16flash_fwd_kernelI23Flash_fwd_kernel_traitsILi32ELi128ELi128ELi4ELb0ELb0EN7cutlass10bfloat16_tE19Flash_kernel_traitsILi32ELi128ELi128ELi4ES3_EELb1ELb1ELb0ELb0ELb0ELb1ELb0ELb0EEEvNS_16Flash_fwd_paramsE:
	.zero		816


//--------------------- .nv.constant0._ZN5flash16flash_fwd_kernelI23Flash_fwd_kernel_traitsILi32ELi128ELi128ELi4ELb0ELb0EN7cutlass10bfloat16_tE19Flash_kernel_traitsILi32ELi128ELi128ELi4ES3_EELb0ELb1ELb0ELb0ELb0ELb1ELb1ELb0EEEvNS_16Flash_fwd_paramsE --------------------------
	.section	.nv.constant0._ZN5flash16flash_fwd_kernelI23Flash_fwd_kernel_traitsILi32ELi128ELi128ELi4ELb0ELb0EN7cutlass10bfloat16_tE19Flash_kernel_traitsILi32ELi128ELi128ELi4ES3_EELb0ELb1ELb0ELb0ELb0ELb1ELb1ELb0EEEvNS_16Flash_fwd_paramsE,"a",@progbits
	.sectionflags	@""
	.align	4
.nv.constant0._ZN5flash16flash_fwd_kernelI23Flash_fwd_kernel_traitsILi32ELi128ELi128ELi4ELb0ELb0EN7cutlass10bfloat16_tE19Flash_kernel_traitsILi32ELi128ELi128ELi4ES3_EELb0ELb1ELb0ELb0ELb0ELb1ELb1ELb0EEEvNS_16Flash_fwd_paramsE:
	.zero		816


//--------------------- .nv.constant0._ZN5flash16flash_fwd_kernelI23Flash_fwd_kernel_traitsILi32ELi128ELi128ELi4ELb0ELb0EN7cutlass10bfloat16_tE19Flash_kernel_traitsILi32ELi128ELi128ELi4ES3_EELb1ELb1ELb0ELb1ELb0ELb0ELb0ELb0EEEvNS_16Flash_fwd_paramsE --------------------------
	.section	.nv.constant0._ZN5flash16flash_fwd_kernelI23Flash_fwd_kernel_traitsILi32ELi128ELi128ELi4ELb0ELb0EN7cutlass10bfloat16_tE19Flash_kernel_traitsILi32ELi128ELi128ELi4ES3_EELb1ELb1ELb0ELb1ELb0ELb0ELb0ELb0EEEvNS_16Flash_fwd_paramsE,"a",@progbits
	.sectionflags	@""
	.align	4
.nv.constant0._ZN5flash16flash_fwd_kernelI23Flash_fwd_kernel_traitsILi32ELi128ELi128ELi4ELb0ELb0EN7cutlass10bfloat16_tE19Flash_kernel_traitsILi32ELi128ELi128ELi4ES3_EELb1ELb1ELb0ELb1ELb0ELb0ELb0ELb0EEEvNS_16Flash_fwd_paramsE:
	.zero		816


//--------------------- .nv.constant0._ZN5flash16flash_fwd_kernelI23Flash_fwd_kernel_traitsILi32ELi128ELi128ELi4ELb0ELb0EN7cutlass10bfloat16_tE19Flash_kernel_traitsILi32ELi128ELi128ELi4ES3_EELb1ELb1ELb0ELb0ELb0ELb0ELb0ELb1EEEvNS_16Flash_fwd_paramsE --------------------------
	.section	.nv.constant0._ZN5flash16flash_fwd_kernelI23Flash_fwd_kernel_traitsILi32ELi128ELi128ELi4ELb0ELb0EN7cutlass10bfloat16_tE19Flash_kernel_traitsILi32ELi128ELi128ELi4ES3_EELb1ELb1ELb0ELb0ELb0ELb0ELb0ELb1EEEvNS_16Flash_fwd_paramsE,"a",@progbits
	.sectionflags	@""
	.align	4
.nv.constant0._ZN5flash16flash_fwd_kernelI23Flash_fwd_kernel_traitsILi32ELi128ELi128ELi4ELb0ELb0EN7cutlass10bfloat16_tE19Flash_kernel_traitsILi32ELi128ELi128ELi4ES3_EELb1ELb1ELb0ELb0ELb0ELb0ELb0ELb1EEEvNS_16Flash_fwd_paramsE:
	.zero		816


//--------------------- .nv.constant0._ZN5flash16flash_fwd_kernelI23Flash_fwd_kernel_traitsILi32ELi128ELi128ELi4ELb0ELb0EN7cutlass10bfloat16_tE19Flash_kernel_traitsILi32ELi128ELi128ELi4ES3_EELb0ELb1ELb0ELb0ELb0ELb0ELb1ELb0EEEvNS_16Flash_fwd_paramsE --------------------------
	.section	.nv.constant0._ZN5flash16flash_fwd_kernelI23Flash_fwd_kernel_traitsILi32ELi128ELi128ELi4ELb0ELb0EN7cutlass10bfloat16_tE19Flash_kernel_traitsILi32ELi128ELi128ELi4ES3_EELb0ELb1ELb0ELb0ELb0ELb0ELb1ELb0EEEvNS_16Flash_fwd_paramsE,"a",@progbits
	.sectionflags	@""
	.align	4
.nv.constant0._ZN5flash16flash_fwd_kernelI23Flash_fwd_kernel_traitsILi32ELi128ELi128ELi4ELb0ELb0EN7cutlass10bfloat16_tE19Flash_kernel_traitsILi32ELi128ELi128ELi4ES3_EELb0ELb1ELb0ELb0ELb0ELb0ELb1ELb0EEEvNS_16Flash_fwd_paramsE:
	.zero		816


//--------------------- .nv.constant0._ZN5flash16flash_fwd_kernelI23Flash_fwd_kernel_traitsILi32ELi128ELi128ELi4ELb0ELb0EN7cutlass10bfloat16_tE19Flash_kernel_traitsILi32ELi128ELi128ELi4ES3_EELb1ELb1ELb0ELb1ELb0ELb0ELb0ELb1EEEvNS_16Flash_fwd_paramsE --------------------------
	.section	.nv.constant0._ZN5flash16flash_fwd_kernelI23Flash_fwd_kernel_traitsILi32ELi128ELi128ELi4ELb0ELb0EN7cutlass10bfloat16_tE19Flash_kernel_traitsILi32ELi128ELi128ELi4ES3_EELb1ELb1ELb0ELb1ELb0ELb0ELb0ELb1EEEvNS_16Flash_fwd_paramsE,"a",@progbits
	.sectionflags	@""
	.align	4
.nv.constant0._ZN5flash16flash_fwd_kernelI23Flash_fwd_kernel_traitsILi32ELi128ELi128ELi4ELb0ELb0EN7cutlass10bfloat16_tE19Flash_kernel_traitsILi32ELi128ELi128ELi4ES3_EELb1ELb1ELb0ELb1ELb0ELb0ELb0ELb1EEEvNS_16Flash_fwd_paramsE:
	.zero		816


//--------------------- .nv.constant0._ZN5flash16flash_fwd_kernelI23Flash_fwd_kernel_traitsILi32ELi128ELi128ELi4ELb0ELb0EN7cutlass10bfloat16_tE19Flash_kernel_traitsILi32ELi128ELi128ELi4ES3_EELb0ELb1ELb0ELb1ELb0ELb0ELb1ELb0EEEvNS_16Flash_fwd_paramsE --------------------------
	.section	.nv.constant0._ZN5flash16flash_fwd_kernelI23Flash_fwd_kernel_traitsILi32ELi128ELi128ELi4ELb0ELb0EN7cutlass10bfloat16_tE19Flash_kernel_traitsILi32ELi128ELi128ELi4ES3_EELb0ELb1ELb0ELb1ELb0ELb0ELb1ELb0EEEvNS_16Flash_fwd_paramsE,"a",@progbits
	.sectionflags	@""
	.align	4
.nv.constant0._ZN5flash16flash_fwd_kernelI23Flash_fwd_kernel_traitsILi32ELi128ELi128ELi4ELb0ELb0EN7cutlass10bfloat16_tE19Flash_kernel_traitsILi32ELi128ELi128ELi4ES3_EELb0ELb1ELb0ELb1ELb0ELb0ELb1ELb0EEEvNS_16Flash_fwd_paramsE:
	.zero		816


//--------------------- .text._ZN5flash16flash_fwd_kernelI23Flash_fwd_kernel_traitsILi32ELi128ELi128ELi4ELb0ELb0EN7cutlass10bfloat16_tE19Flash_kernel_traitsILi32ELi128ELi128ELi4ES3_EELb0ELb1ELb0ELb0ELb1ELb1ELb0ELb0EEEvNS_16Flash_fwd_paramsE --------------------------
	.section	.text._ZN5flash16flash_fwd_kernelI23Flash_fwd_kernel_traitsILi32ELi128ELi128ELi4ELb0ELb0EN7cutlass10bfloat16_tE19Flash_kernel_traitsILi32ELi128ELi128ELi4ES3_EELb0ELb1ELb0ELb0ELb1ELb1ELb0ELb0EEEvNS_16Flash_fwd_paramsE,"ax",@progbits
	.sectioninfo	@"SHI_REGISTERS=255"
	.align	128
        .global         _ZN5flash16flash_fwd_kernelI23Flash_fwd_kernel_traitsILi32ELi128ELi128ELi4ELb0ELb0EN7cutlass10bfloat16_tE19Flash_kernel_traitsILi32ELi128ELi128ELi4ES3_EELb0ELb1ELb0ELb0ELb1ELb1ELb0ELb0EEEvNS_16Flash_fwd_paramsE
        .type           _ZN5flash16flash_fwd_kernelI23Flash_fwd_kernel_traitsILi32ELi128ELi128ELi4ELb0ELb0EN7cutlass10bfloat16_tE19Flash_kernel_traitsILi32ELi128ELi128ELi4ES3_EELb0ELb1ELb0ELb0ELb1ELb1ELb0ELb0EEEvNS_16Flash_fwd_paramsE,@function
        .size           _ZN5flash16flash_fwd_kernelI23Flash_fwd_kernel_traitsILi32ELi128ELi128ELi4ELb0ELb0EN7cutlass10bfloat16_tE19Flash_kernel_traitsILi32ELi128ELi128ELi4ES3_EELb0ELb1ELb0ELb0ELb1ELb1ELb0ELb0EEEvNS_16Flash_fwd_paramsE,(.L_x_608 - _ZN5flash16flash_fwd_kernelI23Flash_fwd_kernel_traitsILi32ELi128ELi128ELi4ELb0ELb0EN7cutlass10bfloat16_tE19Flash_kernel_traitsILi32ELi128ELi128ELi4ES3_EELb0ELb1ELb0ELb0ELb1ELb1ELb0ELb0EEEvNS_16Flash_fwd_paramsE)
        .other          _ZN5flash16flash_fwd_kernelI23Flash_fwd_kernel_traitsILi32ELi128ELi128ELi4ELb0ELb0EN7cutlass10bfloat16_tE19Flash_kernel_traitsILi32ELi128ELi128ELi4ES3_EELb0ELb1ELb0ELb0ELb1ELb1ELb0ELb0EEEvNS_16Flash_fwd_paramsE,@"STO_CUDA_ENTRY STV_DEFAULT"
_ZN5flash16flash_fwd_kernelI23Flash_fwd_kernel_traitsILi32ELi128ELi128ELi4ELb0ELb0EN7cutlass10bfloat16_tE19Flash_kernel_traitsILi32ELi128ELi128ELi4ES3_EELb0ELb1ELb0ELb0ELb1ELb1ELb0ELb0EEEvNS_16Flash_fwd_paramsE:
.text._ZN5flash16flash_fwd_kernelI23Flash_fwd_kernel_traitsILi32ELi128ELi128ELi4ELb0ELb0EN7cutlass10bfloat16_tE19Flash_kernel_traitsILi32ELi128ELi128ELi4ES3_EELb0ELb1ELb0ELb0ELb1ELb1ELb0ELb0EEEvNS_16Flash_fwd_paramsE:
[----:B------:R-:W-:Y:S02]  /*0000*/  MOV R1, c[0x0][0x28] ;  /* 0x00000a0000017a02 */ /* 0x000fe40000000f00 */
[----:B------:R-:W1:Y:S01]  /*0010*/  S2R R24, SR_CTAID.Y ;  /* 0x0000000000187919 */ /* 0x000e620000002600 */
[----:B------:R-:W-:Y:S01]  /*0020*/  ISETP.NE.U32.AND P2, PT, RZ, c[0x0][0x258], PT ;  /* 0x00009600ff007a0c */ /* 0x000fe20003f45070 */
[----:B------:R-:W-:Y:S01]  /*0030*/  IMAD.MOV.U32 R6, RZ, RZ, RZ ;  /* 0x000000ffff067224 */ /* 0x000fe200078e00ff */
[----:B------:R-:W-:Y:S01]  /*0040*/  ISETP.NE.U32.AND P0, PT, RZ, c[0x0][0x250], PT ;  /* 0x00009400ff007a0c */ /* 0x000fe20003f05070 */
[----:B------:R-:W-:Y:S01]  /*0050*/  ULDC.64 UR10, c[0x0][0x118] ;  /* 0x00004600000a7ab9 */ /* 0x000fe20000000a00 */
[----:B------:R-:W-:Y:S02]  /*0060*/  ISETP.NE.AND.EX P2, PT, RZ, c[0x0][0x25c], PT, P2 ;  /* 0x00009700ff007a0c */ /* 0x000fe40003f45320 */
[----:B------:R-:W-:Y:S02]  /*0070*/  ISETP.NE.AND.EX P0, PT, RZ, c[0x0][0x254], PT, P0 ;  /* 0x00009500ff007a0c */ /* 0x000fe40003f05300 */
[----:B------:R-:W-:-:S09]  /*0080*/  IADD3 R1, R1, -0x18, RZ ;  /* 0xffffffe801017810 */ /* 0x000fd20007ffe0ff */
[----:B------:R-:W-:Y:S02]  /*0090*/  @P2 IMAD.MOV.U32 R2, RZ, RZ, 0x4 ;  /* 0x00000004ff022424 */ /* 0x000fe400078e00ff */
[----:B------:R-:W-:Y:S02]  /*00a0*/  @P0 IMAD.MOV.U32 R0, RZ, RZ, 0x4 ;  /* 0x00000004ff000424 */ /* 0x000fe400078e00ff */
[----:B-1----:R-:W-:-:S04]  /*00b0*/  @P2 IMAD.WIDE R2, R24, R2, c[0x0][0x258] ;  /* 0x0000960018022625 */ /* 0x002fc800078e0202 */
[----:B------:R-:W-:Y:S02]  /*00c0*/  @P0 IMAD.WIDE R4, R24, R0, c[0x0][0x250] ;  /* 0x0000940018040625 */ /* 0x000fe400078e0200 */
[----:B------:R-:W2:Y:S04]  /*00d0*/  @P2 LDG.E R2, [R2.64] ;  /* 0x0000000a02022981 */ /* 0x000ea8000c1e1900 */
[----:B------:R-:W2:Y:S04]  /*00e0*/  @P0 LDG.E R6, [R4.64] ;  /* 0x0000000a04060981 */ /* 0x000ea8000c1e1900 */
[----:B------:R-:W1:Y:S01]  /*00f0*/  S2R R10, SR_CTAID.X ;  /* 0x00000000000a7919 */ /* 0x000e620000002500 */
[----:B------:R-:W-:-:S04]  /*0100*/  @!P2 ISETP.NE.U32.AND P1, PT, RZ, c[0x0][0x268], PT ;  /* 0x00009a00ff00aa0c */ /* 0x000fc80003f25070 */
[----:B------:R-:W-:Y:S01]  /*0110*/  @!P2 ISETP.NE.AND.EX P1, PT, RZ, c[0x0][0x26c], PT, P1 ;  /* 0x00009b00ff00aa0c */ /* 0x000fe20003f25310 */
[----:B-1----:R-:W-:-:S05]  /*0120*/  IMAD.SHL.U32 R82, R10, 0x80, RZ ;  /* 0x000000800a527824 */ /* 0x002fca00078e00ff */
[----:B------:R-:W-:Y:S02]  /*0130*/  ISETP.GE.AND P0, PT, R82, c[0x0][0x214], PT ;  /* 0x0000850052007a0c */ /* 0x000fe40003f06270 */
[----:B------:R-:W-:Y:S01]  /*0140*/  @!P2 SEL R0, RZ, c[0x0][0x21c], !P1 ;  /* 0x00008700ff00aa07 */ /* 0x000fe20004800000 */
[----:B--2---:R-:W-:-:S03]  /*0150*/  @P2 IMAD.IADD R52, R2, 0x1, -R6 ;  /* 0x0000000102342824 */ /* 0x004fc600078e0a06 */
[----:B------:R-:W-:-:S07]  /*0160*/  @!P2 IADD3 R52, R0, c[0x0][0x218], -R6 ;  /* 0x000086000034aa10 */ /* 0x000fce0007ffe806 */
[----:B------:R-:W-:Y:S05]  /*0170*/  @P0 EXIT ;  /* 0x000000000000094d */ /* 0x000fea0003800000 */
[----:B------:R-:W-:Y:S01]  /*0180*/  IADD3 R0, R82, 0xff, RZ ;  /* 0x000000ff52007810 */ /* 0x000fe20007ffe0ff */
[----:B------:R-:W1:Y:S01]  /*0190*/  S2R R26, SR_CTAID.Z ;  /* 0x00000000001a7919 */ /* 0x000e620000002700 */
[C---:B------:R-:W-:Y:S02]  /*01a0*/  IADD3 R2, R52.reuse, 0x7f, RZ ;  /* 0x0000007f34027810 */ /* 0x040fe40007ffe0ff */
[----:B------:R-:W-:Y:S01]  /*01b0*/  IADD3 R0, R52, -c[0x0][0x214], R0 ;  /* 0x8000850034007a10 */ /* 0x000fe20007ffe000 */
[----:B------:R-:W2:Y:S03]  /*01c0*/  S2R R80, SR_TID.X ;  /* 0x0000000000507919 */ /* 0x000ea60000002100 */
[----:B------:R-:W-:Y:S02]  /*01d0*/  IADD3 R3, R0, c[0x0][0x2e8], RZ ;  /* 0x0000ba0000037a10 */ /* 0x000fe40007ffe0ff */
[----:B------:R-:W-:-:S02]  /*01e0*/  SHF.R.S32.HI R0, RZ, 0x1f, R2 ;  /* 0x0000001fff007819 */ /* 0x000fc40000011402 */
[----:B------:R-:W-:Y:S02]  /*01f0*/  SHF.R.S32.HI R4, RZ, 0x1f, R3 ;  /* 0x0000001fff047819 */ /* 0x000fe40000011403 */
[----:B------:R-:W-:Y:S02]  /*0200*/  LEA.HI R0, R0, R2, RZ, 0x7 ;  /* 0x0000000200007211 */ /* 0x000fe400078f38ff */
[----:B------:R-:W-:Y:S02]  /*0210*/  LEA.HI R2, R4, R3, RZ, 0x7 ;  /* 0x0000000304027211 */ /* 0x000fe400078f38ff */
[----:B------:R-:W-:Y:S02]  /*0220*/  SHF.R.S32.HI R0, RZ, 0x7, R0 ;  /* 0x00000007ff007819 */ /* 0x000fe40000011400 */
[----:B------:R-:W-:-:S04]  /*0230*/  SHF.R.S32.HI R2, RZ, 0x7, R2 ;  /* 0x00000007ff027819 */ /* 0x000fc80000011402 */
[----:B------:R-:W-:-:S04]  /*0240*/  IMNMX R186, R0, R2, PT ;  /* 0x0000000200ba7217 */ /* 0x000fc80003800200 */
[----:B------:R-:W-:-:S13]  /*0250*/  ISETP.GE.AND P0, PT, R186, 0x1, PT ;  /* 0x00000001ba00780c */ /* 0x000fda0003f06270 */
[----:B------:R-:W-:Y:S05]  /*0260*/  @!P0 BRA `(.L_x_0) ;  /* 0x00009a0000008947 */ /* 0x000fea0003800000 */
[----:B-12---:R-:W-:Y:S01]  /*0270*/  IABS R0, c[0x0][0x1c8] ;  /* 0x0000720000007a13 */ /* 0x006fe20000000000 */
[----:B------:R-:W-:Y:S01]  /*0280*/  ULDC.64 UR4, c[0x0][0x190] ;  /* 0x0000640000047ab9 */ /* 0x000fe20000000a00 */
[----:B------:R-:W-:Y:S01]  /*0290*/  SHF.R.S32.HI R11, RZ, 0x1f, R80 ;  /* 0x0000001fff0b7819 */ /* 0x000fe20000011450 */
[----:B------:R-:W-:Y:S01]  /*02a0*/  USHF.L.U32 UR13, UR4, 0x6, URZ ;  /* 0x00000006040d7899 */ /* 0x000fe2000800063f */
[----:B------:R-:W-:Y:S01]  /*02b0*/  LOP3.LUT R7, R26, c[0x0][0x1c8], RZ, 0x3c, !PT ;  /* 0x000072001a077a12 */ /* 0x000fe200078e3cff */
[----:B------:R-:W-:Y:S01]  /*02c0*/  IMAD.MOV.U32 R23, RZ, RZ, R0 ;  /* 0x000000ffff177224 */ /* 0x000fe200078e0000 */
[CC--:B------:R-:W-:Y:S01]  /*02d0*/  LEA.HI R5, R11.reuse, R80.reuse, RZ, 0x2 ;  /* 0x000000500b057211 */ /* 0x0c0fe200078f10ff */
[----:B------:R-:W-:Y:S01]  /*02e0*/  UMOV UR6, 0x6 ;  /* 0x0000000600067882 */ /* 0x000fe20000000000 */
[----:B------:R-:W-:Y:S01]  /*02f0*/  LEA.HI R19, R11, R80, RZ, 0x3 ;  /* 0x000000500b137211 */ /* 0x000fe200078f18ff */
[----:B------:R-:W1:Y:S01]  /*0300*/  I2F.RP R4, R23 ;  /* 0x0000001700047306 */ /* 0x000e620000209400 */
[----:B------:R-:W-:Y:S01]  /*0310*/  SHF.R.S32.HI R2, RZ, 0x2, R5 ;  /* 0x00000002ff027819 */ /* 0x000fe20000011405 */
[----:B------:R-:W-:Y:S01]  /*0320*/  USHF.L.U64.HI UR12, UR4, UR6, UR5 ;  /* 0x00000006040c7299 */ /* 0x000fe20008010205 */
[----:B------:R-:W-:Y:S01]  /*0330*/  ISETP.GE.AND P1, PT, R7, RZ, PT ;  /* 0x000000ff0700720c */ /* 0x000fe20003f26270 */
[----:B------:R-:W-:Y:S01]  /*0340*/  UMOV UR7, 0x7 ;  /* 0x0000000700077882 */ /* 0x000fe20000000000 */
[----:B------:R-:W-:Y:S01]  /*0350*/  LEA.HI R0, R5, R2, RZ, 0x1 ;  /* 0x0000000205007211 */ /* 0x000fe200078f08ff */
[----:B------:R-:W-:Y:S01]  /*0360*/  ULDC.64 UR4, c[0x0][0x198] ;  /* 0x0000660000047ab9 */ /* 0x000fe20000000a00 */
[--C-:B------:R-:W-:Y:S01]  /*0370*/  SHF.R.S32.HI R3, RZ, 0x1f, R2.reuse ;  /* 0x0000001fff037819 */ /* 0x100fe20000011402 */
[----:B------:R-:W-:Y:S01]  /*0380*/  USHF.L.U64.HI UR7, UR4, UR7, UR5 ;  /* 0x0000000704077299 */ /* 0x000fe20008010205 */
[----:B------:R-:W-:Y:S01]  /*0390*/  LOP3.LUT R0, R0, 0x7fffffe, RZ, 0xc0, !PT ;  /* 0x07fffffe00007812 */ /* 0x000fe200078ec0ff */
[----:B------:R-:W-:Y:S01]  /*03a0*/  USHF.L.U32 UR8, UR4, 0x7, URZ ;  /* 0x0000000704087899 */ /* 0x000fe2000800063f */
[----:B------:R-:W-:Y:S01]  /*03b0*/  IADD3 R8, P0, R2, R6, RZ ;  /* 0x0000000602087210 */ /* 0x000fe20007f1e0ff */
[----:B------:R-:W-:Y:S01]  /*03c0*/  IMAD.WIDE R28, R10, 0x80, R2 ;  /* 0x000000800a1c7825 */ /* 0x000fe200078e0202 */
[----:B------:R-:W-:Y:S01]  /*03d0*/  LOP3.LUT R10, R19, 0xfffffff8, RZ, 0xc0, !PT ;  /* 0xfffffff8130a7812 */ /* 0x000fe200078ec0ff */
[----:B------:R-:W-:Y:S01]  /*03e0*/  USHF.L.U32 UR9, UR4, 0x6, URZ ;  /* 0x0000000604097899 */ /* 0x000fe2000800063f */
[----:B------:R-:W-:Y:S01]  /*03f0*/  LEA.HI.X.SX32 R9, R6, R3, 0x1, P0 ;  /* 0x0000000306097211 */ /* 0x000fe200000f0eff */
[----:B-1----:R-:W1:Y:S01]  /*0400*/  MUFU.RCP R4, R4 ;  /* 0x0000000400047308 */ /* 0x002e620000001000 */
[----:B------:R-:W-:Y:S01]  /*0410*/  IMAD.IADD R17, R2, 0x1, -R0 ;  /* 0x0000000102117824 */ /* 0x000fe200078e0a00 */
[----:B------:R-:W-:Y:S01]  /*0420*/  LOP3.LUT R0, R5, 0xfffffffc, RZ, 0xc0, !PT ;  /* 0xfffffffc05007812 */ /* 0x000fe200078ec0ff */
[----:B------:R-:W-:Y:S01]  /*0430*/  STL.64 [R1+0x8], R28 ;  /* 0x0000081c01007387 */ /* 0x000fe20000100a00 */
[----:B------:R-:W-:-:S02]  /*0440*/  SHF.R.S32.HI R3, RZ, 0x3, R19 ;  /* 0x00000003ff037819 */ /* 0x000fc40000011413 */
[C---:B------:R-:W-:Y:S02]  /*0450*/  LEA.HI R6, R11.reuse, R80, RZ, 0x4 ;  /* 0x000000500b067211 */ /* 0x040fe400078f20ff */
[----:B------:R-:W-:Y:S02]  /*0460*/  IABS R22, R26 ;  /* 0x0000001a00167213 */ /* 0x000fe40000000000 */
[----:B------:R-:W-:Y:S02]  /*0470*/  SHF.R.S32.HI R7, RZ, 0x4, R6 ;  /* 0x00000004ff077819 */ /* 0x000fe40000011406 */
[----:B------:R-:W-:Y:S02]  /*0480*/  LEA.HI R81, R11, R80, RZ, 0x5 ;  /* 0x000000500b517211 */ /* 0x000fe400078f28ff */
[----:B------:R-:W-:Y:S02]  /*0490*/  LEA.HI R5, R6, R7, RZ, 0x1 ;  /* 0x0000000706057211 */ /* 0x000fe400078f08ff */
[----:B-1----:R-:W-:Y:S01]  /*04a0*/  IADD3 R2, R4, 0xffffffe, RZ ;  /* 0x0ffffffe04027810 */ /* 0x002fe20007ffe0ff */
[----:B------:R-:W-:Y:S01]  /*04b0*/  IMAD.IADD R4, R80, 0x1, -R0 ;  /* 0x0000000150047824 */ /* 0x000fe200078e0a00 */
[----:B------:R-:W-:Y:S01]  /*04c0*/  SHF.R.S32.HI R54, RZ, 0x5, R81 ;  /* 0x00000005ff367819 */ /* 0x000fe20000011451 */
[----:B------:R-:W-:Y:S01]  /*04d0*/  IMAD.SHL.U32 R0, R3, 0x40, RZ ;  /* 0x0000004003007824 */ /* 0x000fe200078e00ff */
[----:B------:R-:W-:Y:S01]  /*04e0*/  SHF.R.S32.HI R25, RZ, 0x1f, R24 ;  /* 0x0000001fff197819 */ /* 0x000fe20000011418 */
[----:B------:R1:W2:Y:S01]  /*04f0*/  F2I.FTZ.U32.TRUNC.NTZ R3, R2 ;  /* 0x0000000200037305 */ /* 0x0002a2000021f000 */
[----:B------:R-:W-:Y:S01]  /*0500*/  IMAD.SHL.U32 R30, R4, 0x8, RZ ;  /* 0x00000008041e7824 */ /* 0x000fe200078e00ff */
[----:B------:R-:W-:-:S02]  /*0510*/  LOP3.LUT R4, R5, 0xfffffffe, RZ, 0xc0, !PT ;  /* 0xfffffffe05047812 */ /* 0x000fc400078ec0ff */
[----:B------:R-:W-:Y:S01]  /*0520*/  LOP3.LUT R0, R0, 0xc0, RZ, 0xc0, !PT ;  /* 0x000000c000007812 */ /* 0x000fe200078ec0ff */
[----:B------:R-:W-:Y:S01]  /*0530*/  IMAD R14, R25, c[0x0][0x178], RZ ;  /* 0x00005e00190e7a24 */ /* 0x000fe200078e02ff */
[----:B------:R-:W-:Y:S01]  /*0540*/  SHF.R.S32.HI R31, RZ, 0x1f, R30 ;  /* 0x0000001fff1f7819 */ /* 0x000fe2000001141e */
[----:B------:R-:W-:Y:S01]  /*0550*/  IMAD.IADD R18, R7, 0x1, -R4 ;  /* 0x0000000107127824 */ /* 0x000fe200078e0a04 */
[----:B------:R-:W-:Y:S01]  /*0560*/  SHF.R.U32.HI R5, RZ, 0x3, R0 ;  /* 0x00000003ff057819 */ /* 0x000fe20000011600 */
[----:B------:R-:W-:Y:S01]  /*0570*/  IMAD R14, R24, c[0x0][0x17c], R14 ;  /* 0x00005f00180e7a24 */ /* 0x000fe200078e020e */
[----:B------:R-:W-:Y:S01]  /*0580*/  IADD3 R55, R186, -0x1, RZ ;  /* 0xffffffffba377810 */ /* 0x000fe20007ffe0ff */
[----:B------:R-:W-:Y:S01]  /*0590*/  STL.64 [R1], R30 ;  /* 0x0000001e01007387 */ /* 0x000fe20000100a00 */
[----:B-1----:R-:W-:Y:S02]  /*05a0*/  LOP3.LUT R2, R6, 0xfffffff0, RZ, 0xc0, !PT ;  /* 0xfffffff006027812 */ /* 0x002fe400078ec0ff */
[----:B------:R-:W-:-:S03]  /*05b0*/  LOP3.LUT R6, R0, 0x18, R30, 0xf8, !PT ;  /* 0x0000001800067812 */ /* 0x000fc600078ef81e */
[----:B------:R-:W-:Y:S01]  /*05c0*/  IMAD.IADD R0, R80, 0x1, -R2 ;  /* 0x0000000150007824 */ /* 0x000fe200078e0a02 */
[----:B------:R-:W-:Y:S01]  /*05d0*/  LOP3.LUT R16, R6, R5, RZ, 0x3c, !PT ;  /* 0x0000000506107212 */ /* 0x000fe200078e3cff */
[----:B------:R-:W-:Y:S02]  /*05e0*/  IMAD.IADD R2, R80, 0x1, -R10 ;  /* 0x0000000150027824 */ /* 0x000fe400078e0a0a */
[----:B--2---:R-:W-:Y:S01]  /*05f0*/  IMAD.MOV R5, RZ, RZ, -R3 ;  /* 0x000000ffff057224 */ /* 0x004fe200078e0a03 */
[----:B------:R-:W-:Y:S02]  /*0600*/  SHF.R.S32.HI R6, RZ, 0x1f, R0 ;  /* 0x0000001fff067819 */ /* 0x000fe40000011400 */
[----:B------:R-:W-:Y:S02]  /*0610*/  LEA.HI R4, R0, R0, RZ, 0x1 ;  /* 0x0000000000047211 */ /* 0x000fe400078f08ff */
[----:B------:R-:W-:Y:S02]  /*0620*/  LEA.HI R15, R2, R2, RZ, 0x1 ;  /* 0x00000002020f7211 */ /* 0x000fe400078f08ff */
[----:B------:R-:W-:-:S02]  /*0630*/  LEA.HI R21, R6, R0, RZ, 0x3 ;  /* 0x0000000006157211 */ /* 0x000fc400078f18ff */
[----:B------:R-:W-:Y:S02]  /*0640*/  LOP3.LUT R7, R4, 0x7fffffe, RZ, 0xc0, !PT ;  /* 0x07fffffe04077812 */ /* 0x000fe400078ec0ff */
[----:B------:R-:W-:Y:S02]  /*0650*/  LOP3.LUT R6, R15, 0x3fffffe, RZ, 0xc0, !PT ;  /* 0x03fffffe0f067812 */ /* 0x000fe400078ec0ff */
[----:B------:R-:W-:Y:S01]  /*0660*/  SHF.R.S32.HI R10, RZ, 0x1, R4 ;  /* 0x00000001ff0a7819 */ /* 0x000fe20000011404 */
[----:B------:R-:W-:Y:S02]  /*0670*/  IMAD.IADD R108, R0, 0x1, -R7 ;  /* 0x00000001006c7824 */ /* 0x000fe400078e0a07 */
[----:B------:R-:W-:Y:S02]  /*0680*/  IMAD.IADD R20, R2, 0x1, -R6 ;  /* 0x0000000102147824 */ /* 0x000fe400078e0a06 */
[----:B------:R-:W-:Y:S02]  /*0690*/  IMAD R0, R5, R23, RZ ;  /* 0x0000001705007224 */ /* 0x000fe400078e02ff */
[----:B------:R-:W-:-:S02]  /*06a0*/  IMAD.MOV.U32 R2, RZ, RZ, RZ ;  /* 0x000000ffff027224 */ /* 0x000fc400078e00ff */
[----:B------:R-:W-:-:S04]  /*06b0*/  IMAD.WIDE.U32 R6, R8, c[0x0][0x198], R30 ;  /* 0x0000660008067a25 */ /* 0x000fc800078e001e */
[----:B------:R-:W-:Y:S01]  /*06c0*/  IMAD.HI.U32 R5, R3, R0, R2 ;  /* 0x0000000003057227 */ /* 0x000fe200078e0002 */
[----:B------:R-:W-:-:S03]  /*06d0*/  SHF.R.S32.HI R3, RZ, 0x1f, R4 ;  /* 0x0000001fff037819 */ /* 0x000fc60000011404 */
[----:B------:R-:W-:Y:S02]  /*06e0*/  IMAD R0, R9, c[0x0][0x1a0], RZ ;  /* 0x0000680009007a24 */ /* 0x000fe400078e02ff */
[----:B------:R-:W-:-:S04]  /*06f0*/  IMAD.HI.U32 R12, R5, R22, RZ ;  /* 0x00000016050c7227 */ /* 0x000fc800078e00ff */
[----:B------:R-:W-:Y:S01]  /*0700*/  IMAD R13, R8, c[0x0][0x1a4], R0 ;  /* 0x00006900080d7a24 */ /* 0x000fe200078e0200 */
[----:B------:R-:W-:Y:S01]  /*0710*/  LEA.HI R0, R3, R10, RZ, 0x2 ;  /* 0x0000000a03007211 */ /* 0x000fe200078f10ff */
[----:B------:R-:W-:Y:S01]  /*0720*/  IMAD R5, R54, 0x8, R17 ;  /* 0x0000000836057824 */ /* 0x000fe200078e0211 */
[----:B------:R-:W-:Y:S01]  /*0730*/  SHF.R.S32.HI R17, RZ, 0x1, R15 ;  /* 0x00000001ff117819 */ /* 0x000fe2000001140f */
[----:B------:R-:W-:Y:S01]  /*0740*/  IMAD R2, R9, c[0x0][0x198], RZ ;  /* 0x0000660009027a24 */ /* 0x000fe200078e02ff */
[----:B------:R-:W-:Y:S01]  /*0750*/  LOP3.LUT R4, R0, 0xfffffffc, RZ, 0xc0, !PT ;  /* 0xfffffffc00047812 */ /* 0x000fe200078ec0ff */
[----:B------:R-:W-:Y:S02]  /*0760*/  IMAD.MOV R0, RZ, RZ, -R12 ;  /* 0x000000ffff007224 */ /* 0x000fe400078e0a0c */
[----:B------:R-:W-:Y:S02]  /*0770*/  IMAD R11, R8, c[0x0][0x19c], R2 ;  /* 0x00006700080b7a24 */ /* 0x000fe400078e0202 */
[----:B------:R-:W-:-:S02]  /*0780*/  IMAD.IADD R48, R10, 0x1, -R4 ;  /* 0x000000010a307824 */ /* 0x000fc400078e0a04 */
[----:B------:R-:W-:Y:S01]  /*0790*/  IMAD R10, R23, R0, R22 ;  /* 0x00000000170a7224 */ /* 0x000fe200078e0216 */
[----:B------:R-:W-:Y:S01]  /*07a0*/  SHF.R.S32.HI R22, RZ, 0x1f, R26 ;  /* 0x0000001fff167819 */ /* 0x000fe2000001141a */
[----:B------:R-:W-:Y:S02]  /*07b0*/  IMAD.SHL.U32 R0, R17, 0x40, RZ ;  /* 0x0000004011007824 */ /* 0x000fe400078e00ff */
[----:B------:R-:W-:Y:S01]  /*07c0*/  IMAD.WIDE.U32 R2, R24, c[0x0][0x178], R30 ;  /* 0x00005e0018027a25 */ /* 0x000fe200078e001e */
[----:B------:R-:W-:Y:S02]  /*07d0*/  ISETP.GT.U32.AND P2, PT, R23, R10, PT ;  /* 0x0000000a1700720c */ /* 0x000fe40003f44070 */
[----:B------:R-:W-:Y:S01]  /*07e0*/  LOP3.LUT R0, R0, 0xc0, RZ, 0xc0, !PT ;  /* 0x000000c000007812 */ /* 0x000fe200078ec0ff */
[----:B------:R-:W-:Y:S02]  /*07f0*/  IMAD.U32 R16, R5, 0x20, R16 ;  /* 0x0000002005107824 */ /* 0x000fe400078e0010 */
[----:B------:R-:W-:-:S02]  /*0800*/  IMAD.IADD R5, R3, 0x1, R14 ;  /* 0x0000000103057824 */ /* 0x000fc400078e020e */
[----:B------:R-:W-:Y:S01]  /*0810*/  IMAD.IADD R3, R7, 0x1, R11 ;  /* 0x0000000107037824 */ /* 0x000fe200078e020b */
[----:B------:R-:W-:Y:S01]  /*0820*/  LOP3.LUT R11, R0, 0x8, R19, 0xf8, !PT ;  /* 0x00000008000b7812 */ /* 0x000fe200078ef813 */
[----:B------:R-:W-:Y:S01]  /*0830*/  IMAD.WIDE.U32 R8, R8, c[0x0][0x1a0], R30 ;  /* 0x0000680008087a25 */ /* 0x000fe200078e001e */
[----:B------:R-:W-:-:S03]  /*0840*/  SHF.R.U32.HI R0, RZ, 0x3, R0 ;  /* 0x00000003ff007819 */ /* 0x000fc60000011600 */
[----:B------:R-:W-:Y:S01]  /*0850*/  @!P2 IMAD.IADD R10, R10, 0x1, -R23 ;  /* 0x000000010a0aa824 */ /* 0x000fe200078e0a17 */
[----:B------:R-:W-:Y:S01]  /*0860*/  LOP3.LUT R15, R11, R0, RZ, 0x3c, !PT ;  /* 0x000000000b0f7212 */ /* 0x000fe200078e3cff */
[----:B------:R-:W-:Y:S01]  /*0870*/  IMAD.MOV.U32 R4, RZ, RZ, R2 ;  /* 0x000000ffff047224 */ /* 0x000fe200078e0002 */
[----:B------:R-:W-:Y:S01]  /*0880*/  @!P2 IADD3 R12, R12, 0x1, RZ ;  /* 0x000000010c0ca810 */ /* 0x000fe20007ffe0ff */
[----:B------:R-:W-:Y:S01]  /*0890*/  IMAD R14, R22, c[0x0][0x1a8], RZ ;  /* 0x00006a00160e7a24 */ /* 0x000fe200078e02ff */
[----:B------:R-:W-:Y:S01]  /*08a0*/  ISETP.GE.U32.AND P0, PT, R10, R23, PT ;  /* 0x000000170a00720c */ /* 0x000fe20003f06070 */
[----:B------:R-:W-:Y:S01]  /*08b0*/  IMAD.MOV.U32 R2, RZ, RZ, R6 ;  /* 0x000000ffff027224 */ /* 0x000fe200078e0006 */
[----:B------:R-:W-:Y:S01]  /*08c0*/  ISETP.NE.AND P2, PT, RZ, c[0x0][0x1c8], PT ;  /* 0x00007200ff007a0c */ /* 0x000fe20003f45270 */
[----:B------:R-:W-:Y:S02]  /*08d0*/  IMAD.IADD R9, R9, 0x1, R13 ;  /* 0x0000000109097824 */ /* 0x000fe400078e020d */
[----:B------:R-:W-:-:S02]  /*08e0*/  IMAD R14, R26, c[0x0][0x1ac], R14 ;  /* 0x00006b001a0e7a24 */ /* 0x000fc400078e020e */
[----:B------:R-:W-:-:S04]  /*08f0*/  IMAD.WIDE.U32 R6, R26, c[0x0][0x1a8], R4 ;  /* 0x00006a001a067a25 */ /* 0x000fc800078e0004 */
[C---:B------:R-:W-:Y:S02]  /*0900*/  IMAD R13, R25.reuse, c[0x0][0x180], RZ ;  /* 0x00006000190d7a24 */ /* 0x040fe400078e02ff */
[----:B------:R-:W-:Y:S01]  /*0910*/  IMAD R0, R25, c[0x0][0x188], RZ ;  /* 0x0000620019007a24 */ /* 0x000fe200078e02ff */
[----:B------:R-:W-:Y:S01]  /*0920*/  @P0 IADD3 R12, R12, 0x1, RZ ;  /* 0x000000010c0c0810 */ /* 0x000fe20007ffe0ff */
[----:B------:R-:W-:-:S04]  /*0930*/  IMAD.WIDE.U32 R4, R24, c[0x0][0x180], R2 ;  /* 0x0000600018047a25 */ /* 0x000fc800078e0002 */
[----:B------:R-:W-:Y:S02]  /*0940*/  IMAD.IADD R3, R7, 0x1, R14 ;  /* 0x0000000107037824 */ /* 0x000fe400078e020e */
[C---:B------:R-:W-:Y:S02]  /*0950*/  IMAD R13, R24.reuse, c[0x0][0x184], R13 ;  /* 0x00006100180d7a24 */ /* 0x040fe400078e020d */
[----:B------:R-:W-:Y:S02]  /*0960*/  IMAD R7, R24, c[0x0][0x18c], R0 ;  /* 0x0000630018077a24 */ /* 0x000fe400078e0200 */
[----:B------:R-:W-:Y:S02]  /*0970*/  IMAD R0, R29, c[0x0][0x190], RZ ;  /* 0x000064001d007a24 */ /* 0x000fe400078e02ff */
[----:B------:R-:W-:Y:S02]  /*0980*/  IMAD.MOV.U32 R2, RZ, RZ, R6 ;  /* 0x000000ffff027224 */ /* 0x000fe400078e0006 */
[----:B------:R-:W-:-:S02]  /*0990*/  IMAD.IADD R11, R5, 0x1, R13 ;  /* 0x00000001050b7824 */ /* 0x000fc400078e020d */
[----:B------:R-:W-:Y:S02]  /*09a0*/  IMAD.MOV.U32 R10, RZ, RZ, R4 ;  /* 0x000000ffff0a7224 */ /* 0x000fe400078e0004 */
[C---:B------:R-:W-:Y:S02]  /*09b0*/  IMAD R0, R28.reuse, c[0x0][0x194], R0 ;  /* 0x000065001c007a24 */ /* 0x040fe400078e0200 */
[----:B------:R-:W-:-:S04]  /*09c0*/  IMAD.WIDE.U32 R4, R28, c[0x0][0x190], R2 ;  /* 0x000064001c047a25 */ /* 0x000fc800078e0002 */
[----:B------:R-:W-:Y:S01]  /*09d0*/  IMAD.IADD R3, R5, 0x1, R0 ;  /* 0x0000000105037824 */ /* 0x000fe200078e0200 */
[----:B------:R-:W-:Y:S01]  /*09e0*/  LEA R2, P0, R4, c[0x0][0x160], 0x1 ;  /* 0x0000580004027a11 */ /* 0x000fe200078008ff */
[----:B------:R-:W-:Y:S01]  /*09f0*/  IMAD.MOV.U32 R0, RZ, RZ, R12 ;  /* 0x000000ffff007224 */ /* 0x000fe200078e000c */
[----:B------:R-:W-:Y:S01]  /*0a00*/  SHF.R.S32.HI R12, RZ, 0x1f, R55 ;  /* 0x0000001fff0c7819 */ /* 0x000fe20000011437 */
[----:B------:R-:W-:Y:S01]  /*0a10*/  IMAD.WIDE.U32 R8, R24, c[0x0][0x188], R8 ;  /* 0x0000620018087a25 */ /* 0x000fe200078e0008 */
[----:B------:R-:W-:-:S03]  /*0a20*/  LEA.HI.X R3, R4, c[0x0][0x164], R3, 0x1, P0 ;  /* 0x0000590004037a11 */ /* 0x000fc600000f0c03 */
[----:B------:R-:W-:Y:S01]  /*0a30*/  @!P1 IMAD.MOV R0, RZ, RZ, -R0 ;  /* 0x000000ffff009224 */ /* 0x000fe200078e0a00 */
[----:B------:R-:W-:Y:S01]  /*0a40*/  @!P2 LOP3.LUT R0, RZ, c[0x0][0x1c8], RZ, 0x33, !PT ;  /* 0x00007200ff00aa12 */ /* 0x000fe200078e33ff */
[----:B------:R-:W-:Y:S02]  /*0a50*/  IMAD.IADD R7, R9, 0x1, R7 ;  /* 0x0000000109077824 */ /* 0x000fe400078e0207 */
[----:B------:R-:W-:Y:S01]  /*0a60*/  IMAD.SHL.U32 R218, R16, 0x2, RZ ;  /* 0x0000000210da7824 */ /* 0x000fe200078e00ff */
[----:B------:R-:W-:Y:S01]  /*0a70*/  SHF.R.S32.HI R9, RZ, 0x1f, R0 ;  /* 0x0000001fff097819 */ /* 0x000fe20000011400 */
[----:B------:R-:W-:Y:S02]  /*0a80*/  IMAD.MOV.U32 R6, RZ, RZ, R8 ;  /* 0x000000ffff067224 */ /* 0x000fe400078e0008 */
[----:B------:R-:W-:Y:S01]  /*0a90*/  IMAD.WIDE.U32 R248, R0, c[0x0][0x1b0], R10 ;  /* 0x00006c0000f87a25 */ /* 0x000fe200078e000a */
[----:B------:R1:W-:Y:S03]  /*0aa0*/  LDGSTS.E.BYPASS.LTC128B.128 [R218], [R2.64] ;  /* 0x0000000002da7fae */ /* 0x0003e6000b901d4a */
[----:B------:R-:W-:-:S02]  /*0ab0*/  IMAD R8, R9, c[0x0][0x1b0], RZ ;  /* 0x00006c0009087a24 */ /* 0x000fc400078e02ff */
[----:B------:R-:W-:Y:S02]  /*0ac0*/  IMAD R10, R55, UR7, RZ ;  /* 0x00000007370a7c24 */ /* 0x000fe4000f8e02ff */
[----:B------:R-:W-:Y:S02]  /*0ad0*/  IMAD R8, R0, c[0x0][0x1b4], R8 ;  /* 0x00006d0000087a24 */ /* 0x000fe400078e0208 */
[----:B------:R-:W-:Y:S02]  /*0ae0*/  IMAD.MOV.U32 R244, RZ, RZ, R248 ;  /* 0x000000fffff47224 */ /* 0x000fe400078e00f8 */
[----:B------:R-:W-:Y:S02]  /*0af0*/  IMAD.IADD R245, R249, 0x1, R8 ;  /* 0x00000001f9f57824 */ /* 0x000fe400078e0208 */
[----:B------:R-:W-:Y:S02]  /*0b00*/  IMAD R8, R12, UR8, R10 ;  /* 0x000000080c087c24 */ /* 0x000fe4000f8e020a */
[----:B------:R-:W-:-:S02]  /*0b10*/  IMAD R9, R9, c[0x0][0x1b8], RZ ;  /* 0x00006e0009097a24 */ /* 0x000fc400078e02ff */
[----:B------:R-:W-:Y:S02]  /*0b20*/  IMAD R13, R12, c[0x0][0x1a0], RZ ;  /* 0x000068000c0d7a24 */ /* 0x000fe400078e02ff */
[C---:B------:R-:W-:Y:S02]  /*0b30*/  IMAD R12, R0.reuse, c[0x0][0x1bc], R9 ;  /* 0x00006f00000c7a24 */ /* 0x040fe400078e0209 */
[----:B------:R-:W-:-:S04]  /*0b40*/  IMAD.WIDE.U32 R246, R0, c[0x0][0x1b8], R6 ;  /* 0x00006e0000f67a25 */ /* 0x000fc800078e0006 */
[----:B------:R-:W-:Y:S01]  /*0b50*/  IMAD.WIDE.U32 R10, R55, c[0x0][0x1a0], RZ ;  /* 0x00006800370a7a25 */ /* 0x000fe200078e00ff */
[----:B-1----:R-:W-:-:S03]  /*0b60*/  IADD3 R2, P0, R2, UR13, RZ ;  /* 0x0000000d02027c10 */ /* 0x002fc6000ff1e0ff */
[----:B------:R-:W-:Y:S01]  /*0b70*/  IMAD R13, R55, c[0x0][0x1a4], R13 ;  /* 0x00006900370d7a24 */ /* 0x000fe200078e020d */
[----:B------:R-:W-:Y:S01]  /*0b80*/  IADD3.X R3, R3, UR12, RZ, P0, !PT ;  /* 0x0000000c03037c10 */ /* 0x000fe200087fe4ff */
[----:B------:R-:W-:Y:S01]  /*0b90*/  IMAD.IADD R250, R247, 0x1, R12 ;  /* 0x00000001f7fa7824 */ /* 0x000fe200078e020c */
[----:B------:R-:W-:-:S03]  /*0ba0*/  IADD3 R4, P0, R2, UR13, RZ ;  /* 0x0000000d02047c10 */ /* 0x000fc6000ff1e0ff */
[----:B------:R1:W-:Y:S01]  /*0bb0*/  LDGSTS.E.BYPASS.LTC128B.128 [R218+0x800], [R2.64] ;  /* 0x0080000002da7fae */ /* 0x0003e2000b901d4a */
[----:B------:R-:W-:-:S05]  /*0bc0*/  IADD3.X R5, R3, UR12, RZ, P0, !PT ;  /* 0x0000000c03057c10 */ /* 0x000fca00087fe4ff */
[----:B------:R2:W-:Y:S01]  /*0bd0*/  LDGSTS.E.BYPASS.LTC128B.128 [R218+0x1000], [R4.64] ;  /* 0x0100000004da7fae */ /* 0x0005e2000b901d4a */
[----:B-1----:R-:W-:-:S04]  /*0be0*/  IMAD.WIDE.U32 R2, R55, UR8, R244 ;  /* 0x0000000837027c25 */ /* 0x002fc8000f8e00f4 */
[----:B------:R-:W-:Y:S01]  /*0bf0*/  IMAD.IADD R3, R3, 0x1, R8 ;  /* 0x0000000103037824 */ /* 0x000fe200078e0208 */
[----:B------:R-:W-:-:S04]  /*0c00*/  LEA R8, P0, R2, c[0x0][0x168], 0x1 ;  /* 0x00005a0002087a11 */ /* 0x000fc800078008ff */
[----:B------:R-:W-:Y:S01]  /*0c10*/  LEA.HI.X R9, R2, c[0x0][0x16c], R3, 0x1, P0 ;  /* 0x00005b0002097a11 */ /* 0x000fe200000f0c03 */
[----:B------:R-:W-:Y:S01]  /*0c20*/  IMAD.IADD R3, R11, 0x1, R13 ;  /* 0x000000010b037824 */ /* 0x000fe200078e020d */
[----:B------:R-:W-:Y:S01]  /*0c30*/  IADD3 R6, P0, R4, UR13, RZ ;  /* 0x0000000d04067c10 */ /* 0x000fe2000ff1e0ff */
[----:B------:R-:W-:Y:S01]  /*0c40*/  USHF.L.U64.HI UR13, UR4, UR6, UR5 ;  /* 0x00000006040d7299 */ /* 0x000fe20008010205 */
[----:B--2---:R-:W-:Y:S02]  /*0c50*/  IADD3 R4, P1, R8, UR9, RZ ;  /* 0x0000000908047c10 */ /* 0x004fe4000ff3e0ff */
[----:B------:R-:W-:Y:S01]  /*0c60*/  IADD3.X R7, R5, UR12, RZ, P0, !PT ;  /* 0x0000000c05077c10 */ /* 0x000fe200087fe4ff */
[----:B------:R-:W-:Y:S01]  /*0c70*/  ULDC.64 UR4, c[0x0][0x1a0] ;  /* 0x0000680000047ab9 */ /* 0x000fe20000000a00 */
[----:B------:R-:W-:Y:S01]  /*0c80*/  LEA R0, P0, R10, R246, 0x7 ;  /* 0x000000f60a007211 */ /* 0x000fe200078038ff */
[----:B------:R-:W-:Y:S01]  /*0c90*/  USHF.L.U32 UR12, UR4, 0x6, URZ ;  /* 0x00000006040c7899 */ /* 0x000fe2000800063f */
[----:B------:R-:W-:Y:S01]  /*0ca0*/  IADD3.X R5, R9, UR13, RZ, P1, !PT ;  /* 0x0000000d09057c10 */ /* 0x000fe20008ffe4ff */
[----:B------:R1:W-:Y:S01]  /*0cb0*/  LDGSTS.E.BYPASS.LTC128B.128 [R218+0x1800], [R6.64] ;  /* 0x0180000006da7fae */ /* 0x0003e2000b901d4a */
[----:B------:R-:W-:Y:S01]  /*0cc0*/  IADD3 R2, P1, R4, UR9, RZ ;  /* 0x0000000904027c10 */ /* 0x000fe2000ff3e0ff */
[----:B------:R-:W-:Y:S01]  /*0cd0*/  USHF.L.U64.HI UR5, UR4, UR6, UR5 ;  /* 0x0000000604057299 */ /* 0x000fe20008010205 */
[----:B------:R-:W-:Y:S01]  /*0ce0*/  LEA.HI.X R10, R10, R250, R3, 0x7, P0 ;  /* 0x000000fa0a0a7211 */ /* 0x000fe200000f3c03 */
[----:B------:R2:W-:Y:S01]  /*0cf0*/  LDGSTS.E.BYPASS.LTC128B.128 [R218+0x2000], [R8.64] ;  /* 0x0200000008da7fae */ /* 0x0005e2000b901d4a */
[----:B------:R-:W-:-:S03]  /*0d00*/  IADD3.X R3, R5, UR13, RZ, P1, !PT ;  /* 0x0000000d05037c10 */ /* 0x000fc60008ffe4ff */
[----:B------:R3:W-:Y:S04]  /*0d10*/  LDGSTS.E.BYPASS.LTC128B.128 [R218+0x2800], [R4.64] ;  /* 0x0280000004da7fae */ /* 0x0007e8000b901d4a */
[----:B------:R4:W-:Y:S01]  /*0d20*/  LDGSTS.E.BYPASS.LTC128B.128 [R218+0x3000], [R2.64] ;  /* 0x0300000002da7fae */ /* 0x0009e2000b901d4a */
[----:B-1----:R-:W-:-:S04]  /*0d30*/  IADD3 R6, P0, R2, UR9, RZ ;  /* 0x0000000902067c10 */ /* 0x002fc8000ff1e0ff */
[----:B------:R-:W-:Y:S01]  /*0d40*/  IADD3.X R7, R3, UR13, RZ, P0, !PT ;  /* 0x0000000d03077c10 */ /* 0x000fe200087fe4ff */
[C---:B--2---:R-:W-:Y:S02]  /*0d50*/  IMAD R8, R18.reuse, 0x8, R20 ;  /* 0x0000000812087824 */ /* 0x044fe400078e0214 */
[----:B---3--:R-:W-:Y:S02]  /*0d60*/  IMAD.SHL.U32 R4, R21, 0x20, RZ ;  /* 0x0000002015047824 */ /* 0x008fe400078e00ff */
[----:B------:R1:W-:Y:S01]  /*0d70*/  LDGSTS.E.BYPASS.LTC128B.128 [R218+0x3800], [R6.64] ;  /* 0x0380000006da7fae */ /* 0x0003e2000b901d4a */
[----:B------:R-:W-:Y:S01]  /*0d80*/  IMAD.SHL.U32 R5, R18, 0x8, RZ ;  /* 0x0000000812057824 */ /* 0x000fe200078e00ff */
[----:B----4-:R-:W-:Y:S02]  /*0d90*/  LEA R2, P0, R0, c[0x0][0x170], 0x1 ;  /* 0x00005c0000027a11 */ /* 0x010fe400078008ff */
[----:B------:R-:W0:Y:S01]  /*0da0*/  LDGDEPBAR ;  /* 0x00000000000079af */ /* 0x000e220000000000 */
[----:B------:R-:W-:-:S02]  /*0db0*/  LOP3.LUT R53, R4, 0xffffff00, RZ, 0xc0, !PT ;  /* 0xffffff0004357812 */ /* 0x000fc400078ec0ff */
[----:B------:R-:W-:Y:S01]  /*0dc0*/  LEA.HI.X R3, R0, c[0x0][0x174], R10, 0x1, P0 ;  /* 0x00005d0000037a11 */ /* 0x000fe200000f0c0a */
[----:B------:R-:W-:Y:S01]  /*0dd0*/  IMAD.SHL.U32 R0, R48, 0x40, RZ ;  /* 0x0000004030007824 */ /* 0x000fe200078e00ff */
[----:B------:R-:W-:Y:S01]  /*0de0*/  IADD3 R4, P0, R2, UR12, RZ ;  /* 0x0000000c02047c10 */ /* 0x000fe2000ff1e0ff */
[----:B------:R-:W-:-:S03]  /*0df0*/  IMAD R175, R108, 0x20, R53 ;  /* 0x000000206caf7824 */ /* 0x000fc600078e0235 */
[----:B------:R-:W-:-:S04]  /*0e00*/  LOP3.LUT R0, R0, 0xc0, RZ, 0xc0, !PT ;  /* 0x000000c000007812 */ /* 0x000fc800078ec0ff */
[----:B-1----:R-:W-:Y:S01]  /*0e10*/  LOP3.LUT R7, R0, 0x8, R5, 0xf8, !PT ;  /* 0x0000000800077812 */ /* 0x002fe200078ef805 */
[----:B------:R-:W-:-:S04]  /*0e20*/  DEPBAR.LE SB0, 0x0 ;  /* 0x000080000000791a */ /* 0x000fc80000000000 */
[----:B------:R-:W-:Y:S01]  /*0e30*/  BAR.SYNC.DEFER_BLOCKING 0x0 ;  /* 0x0000000000007b1d */ /* 0x000fe20000010000 */
[----:B------:R-:W-:Y:S01]  /*0e40*/  SHF.R.U32.HI R6, RZ, 0x3, R0 ;  /* 0x00000003ff067819 */ /* 0x000fe20000011600 */
[----:B------:R-:W-:Y:S02]  /*0e50*/  IMAD R5, R54, 0x200, R53 ;  /* 0x0000020036057824 */ /* 0x000fe400078e0235 */
[----:B------:R-:W-:Y:S01]  /*0e60*/  IMAD.U32 R0, R8, 0x20, R15 ;  /* 0x0000002008007824 */ /* 0x000fe200078e000f */
[----:B------:R-:W-:Y:S01]  /*0e70*/  LOP3.LUT R144, R7, R6, RZ, 0x3c, !PT ;  /* 0x0000000607907212 */ /* 0x000fe200078e3cff */
[----:B------:R-:W-:Y:S01]  /*0e80*/  IMAD R9, R108, 0x20, R5 ;  /* 0x000000206c097824 */ /* 0x000fe200078e0205 */
[----:B------:R-:W-:Y:S02]  /*0e90*/  IADD3 R6, P1, R4, UR12, RZ ;  /* 0x0000000c04067c10 */ /* 0x000fe4000ff3e0ff */
[----:B------:R-:W-:Y:S02]  /*0ea0*/  IADD3.X R5, R3, UR5, RZ, P0, !PT ;  /* 0x0000000503057c10 */ /* 0x000fe400087fe4ff */
[----:B------:R-:W-:-:S02]  /*0eb0*/  IADD3 R8, P0, R6, UR12, RZ ;  /* 0x0000000c06087c10 */ /* 0x000fc4000ff1e0ff */
[----:B------:R-:W-:Y:S02]  /*0ec0*/  IADD3.X R7, R5, UR5, RZ, P1, !PT ;  /* 0x0000000505077c10 */ /* 0x000fe40008ffe4ff */
[----:B------:R-:W-:Y:S02]  /*0ed0*/  LOP3.LUT P1, RZ, R48, 0x2, RZ, 0xc0, !PT ;  /* 0x0000000230ff7812 */ /* 0x000fe4000782c0ff */
[----:B------:R-:W-:-:S04]  /*0ee0*/  LEA R206, R0, 0x2000, 0x1 ;  /* 0x0000200000ce7811 */ /* 0x000fc800078e08ff */
[----:B------:R-:W-:Y:S01]  /*0ef0*/  IADD3 R209, R206, 0x20, RZ ;  /* 0x00000020ced17810 */ /* 0x000fe20007ffe0ff */
[----:B------:R-:W-:Y:S01]  /*0f00*/  @!PT LDS RZ, [RZ] ;  /* 0x00000000fffff984 */ /* 0x000fe20000000800 */
[----:B------:R-:W-:Y:S01]  /*0f10*/  @!PT LDS RZ, [RZ] ;  /* 0x00000000fffff984 */ /* 0x000fe20000000800 */
[----:B------:R-:W-:Y:S01]  /*0f20*/  @!PT LDS RZ, [RZ] ;  /* 0x00000000fffff984 */ /* 0x000fe20000000800 */
[----:B------:R1:W-:Y:S04]  /*0f30*/  LDGSTS.E.BYPASS.LTC128B.128 [R218+0x4000], [R2.64] ;  /* 0x0400000002da7fae */ /* 0x0003e8000b901d4a */
[----:B------:R2:W-:Y:S04]  /*0f40*/  LDGSTS.E.BYPASS.LTC128B.128 [R218+0x4800], [R4.64] ;  /* 0x0480000004da7fae */ /* 0x0005e8000b901d4a */
[----:B------:R2:W-:Y:S01]  /*0f50*/  LDGSTS.E.BYPASS.LTC128B.128 [R218+0x5000], [R6.64] ;  /* 0x0500000006da7fae */ /* 0x0005e2000b901d4a */
[----:B-1----:R-:W-:Y:S01]  /*0f60*/  IMAD.IADD R2, R144, 0x1, R9 ;  /* 0x0000000190027824 */ /* 0x002fe200078e0209 */
[----:B------:R-:W-:Y:S01]  /*0f70*/  IADD3.X R9, R7, UR5, RZ, P0, !PT ;  /* 0x0000000507097c10 */ /* 0x000fe200087fe4ff */
[----:B------:R-:W-:Y:S01]  /*0f80*/  IMAD.SHL.U32 R3, R0, 0x2, RZ ;  /* 0x0000000200037824 */ /* 0x000fe200078e00ff */
[----:B------:R-:W-:Y:S01]  /*0f90*/  LOP3.LUT P0, RZ, R17, 0x2, RZ, 0xc0, !PT ;  /* 0x0000000211ff7812 */ /* 0x000fe2000780c0ff */
[----:B------:R-:W-:-:S02]  /*0fa0*/  IMAD.SHL.U32 R207, R2, 0x2, RZ ;  /* 0x0000000202cf7824 */ /* 0x000fc400078e00ff */
[----:B------:R1:W-:Y:S01]  /*0fb0*/  LDGSTS.E.BYPASS.LTC128B.128 [R218+0x5800], [R8.64] ;  /* 0x0580000008da7fae */ /* 0x0003e2000b901d4a */
[----:B------:R-:W-:-:S03]  /*0fc0*/  IMAD.MOV.U32 R2, RZ, RZ, 0x20 ;  /* 0x00000020ff027424 */ /* 0x000fc600078e00ff */
[----:B------:R-:W-:Y:S02]  /*0fd0*/  LDSM.16.M88.4 R12, [R3+0x2000] ;  /* 0x00200000030c783b */ /* 0x000fe40000000200 */
[----:B------:R-:W-:Y:S02]  /*0fe0*/  SEL R0, R2, 0xffffffe0, !P1 ;  /* 0xffffffe002007807 */ /* 0x000fe40004800000 */
[----:B--2---:R-:W2:Y:S01]  /*0ff0*/  LDSM.16.M88.4 R4, [R207+0x1000] ;  /* 0x00100000cf04783b */ /* 0x004ea20000000200 */
[----:B------:R-:W-:Y:S02]  /*1000*/  LOP3.LUT R2, R81, 0xffffffe0, RZ, 0xc0, !PT ;  /* 0xffffffe051027812 */ /* 0x000fe400078ec0ff */
[----:B------:R-:W-:Y:S01]  /*1010*/  IMAD.IADD R208, R207, 0x1, R0 ;  /* 0x00000001cfd07824 */ /* 0x000fe200078e0200 */
[----:B------:R-:W3:Y:S01]  /*1020*/  LDSM.16.M88.4 R44, [R3+0x2400] ;  /* 0x00240000032c783b */ /* 0x000ee20000000200 */
[----:B------:R-:W-:Y:S01]  /*1030*/  @P0 IADD3 R209, R206, -0x20, RZ ;  /* 0xffffffe0ced10810 */ /* 0x000fe20007ffe0ff */
[----:B------:R-:W-:-:S02]  /*1040*/  IMAD.IADD R2, R80, 0x1, -R2 ;  /* 0x0000000150027824 */ /* 0x000fc400078e0a02 */
[----:B------:R-:W4:Y:S01]  /*1050*/  LDSM.16.M88.4 R40, [R3+0x2800] ;  /* 0x002800000328783b */ /* 0x000f220000000200 */
[C---:B------:R-:W-:Y:S02]  /*1060*/  IADD3 R216, R209.reuse, 0x400, RZ ;  /* 0x00000400d1d87810 */ /* 0x040fe40007ffe0ff */
[C---:B------:R-:W-:Y:S01]  /*1070*/  IADD3 R211, R209.reuse, 0x1800, RZ ;  /* 0x00001800d1d37810 */ /* 0x040fe20007ffe0ff */
[----:B------:R-:W5:Y:S01]  /*1080*/  LDSM.16.M88.4 R36, [R3+0x2c00] ;  /* 0x002c00000324783b */ /* 0x000f620000000200 */
[----:B------:R-:W-:-:S03]  /*1090*/  IADD3 R210, R209, 0x1c00, RZ ;  /* 0x00001c00d1d27810 */ /* 0x000fc60007ffe0ff */
[----:B------:R-:W3:Y:S04]  /*10a0*/  LDSM.16.M88.4 R32, [R3+0x3000] ;  /* 0x003000000320783b */ /* 0x000ee80000000200 */
[----:B------:R-:W4:Y:S04]  /*10b0*/  LDSM.16.M88.4 R28, [R3+0x3400] ;  /* 0x00340000031c783b */ /* 0x000f280000000200 */
[----:B------:R-:W4:Y:S04]  /*10c0*/  LDSM.16.M88.4 R24, [R3+0x3800] ;  /* 0x003800000318783b */ /* 0x000f280000000200 */
[----:B------:R5:W4:Y:S04]  /*10d0*/  LDSM.16.M88.4 R20, [R3+0x3c00] ;  /* 0x003c00000314783b */ /* 0x000b280000000200 */
[----:B-1----:R-:W1:Y:S04]  /*10e0*/  LDSM.16.M88.4 R8, [R207] ;  /* 0x00000000cf08783b */ /* 0x002e680000000200 */
[----:B------:R-:W-:Y:S04]  /*10f0*/  LDSM.16.M88.4 R16, [R208] ;  /* 0x00000000d010783b */ /* 0x000fe80000000200 */
[----:B------:R-:W1:Y:S01]  /*1100*/  LDSM.16.M88.4 R68, [R209+0x400] ;  /* 0x00040000d144783b */ /* 0x000e620000000200 */
[C---:B--2---:R-:W-:Y:S03]  /*1110*/  HMMA.16816.F32.BF16 R60, R4.reuse, R12, RZ ;  /* 0x0000000c043c723c */ /* 0x044fe600000418ff */
[----:B------:R-:W2:Y:S04]  /*1120*/  LDSM.16.M88.4 R48, [R209] ;  /* 0x00000000d130783b */ /* 0x000ea80000000200 */
[----:B------:R-:W-:Y:S01]  /*1130*/  LDSM.16.M88.4 R84, [R209+0x800] ;  /* 0x00080000d154783b */ /* 0x000fe20000000200 */
[----:B------:R-:W-:Y:S01]  /*1140*/  HMMA.16816.F32.BF16 R72, R4, R14, RZ ;  /* 0x0000000e0448723c */ /* 0x000fe200000418ff */
[----:B-----5:R-:W-:-:S02]  /*1150*/  SHF.R.S32.HI R3, RZ, 0x1f, R2 ;  /* 0x0000001fff037819 */ /* 0x020fc40000011402 */
[----:B------:R-:W-:Y:S02]  /*1160*/  LDSM.16.M88.4 R88, [R209+0xc00] ;  /* 0x000c0000d158783b */ /* 0x000fe40000000200 */
[----:B------:R-:W-:Y:S02]  /*1170*/  LEA.HI R2, R3, R2, RZ, 0x2 ;  /* 0x0000000203027211 */ /* 0x000fe400078f10ff */
[----:B------:R-:W0:Y:S01]  /*1180*/  LDGDEPBAR ;  /* 0x00000000000079af */ /* 0x000e220000000000 */
[----:B---3--:R-:W-:Y:S01]  /*1190*/  HMMA.16816.F32.BF16 R64, R4, R44, RZ ;  /* 0x0000002c0440723c */ /* 0x008fe200000418ff */
[----:B------:R-:W-:Y:S02]  /*11a0*/  SHF.R.S32.HI R3, RZ, 0x1f, R81 ;  /* 0x0000001fff037819 */ /* 0x000fe40000011451 */
[----:B------:R-:W-:Y:S02]  /*11b0*/  SHF.R.S32.HI R83, RZ, 0x2, R2 ;  /* 0x00000002ff537819 */ /* 0x000fe40000011402 */
[----:B------:R-:W-:-:S03]  /*11c0*/  LEA.HI R3, R3, R54, RZ, 0x2 ;  /* 0x0000003603037211 */ /* 0x000fc600078f10ff */
[C---:B----4-:R-:W-:Y:S01]  /*11d0*/  HMMA.16816.F32.BF16 R160, R4.reuse, R40, RZ ;  /* 0x0000002804a0723c */ /* 0x050fe200000418ff */
[----:B------:R-:W-:Y:S07]  /*11e0*/  STL [R1+0x10], R83 ;  /* 0x0000105301007387 */ /* 0x000fee0000100800 */
[C---:B------:R-:W-:Y:S08]  /*11f0*/  HMMA.16816.F32.BF16 R176, R4.reuse, R36, RZ ;  /* 0x0000002404b0723c */ /* 0x040ff000000418ff */
        /* <DEDUP_REMOVED lines=10> */
[----:B------:R-:W-:Y:S08]  /*12a0*/  HMMA.16816.F32.BF16 R240, R4, R22, RZ ;  /* 0x0000001604f0723c */ /* 0x000ff000000418ff */
[C---:B-1----:R-:W-:Y:S08]  /*12b0*/  HMMA.16816.F32.BF16 R4, R8.reuse, R44, RZ ;  /* 0x0000002c0804723c */ /* 0x042ff000000418ff */
[C---:B------:R-:W-:Y:S08]  /*12c0*/  HMMA.16816.F32.BF16 R76, R8.reuse, R14, RZ ;  /* 0x0000000e084c723c */ /* 0x040ff000000418ff */
[C---:B------:R-:W-:Y:S01]  /*12d0*/  HMMA.16816.F32.BF16 R56, R8.reuse, R12, RZ ;  /* 0x0000000c0838723c */ /* 0x040fe200000418ff */
[----:B------:R-:W1:Y:S07]  /*12e0*/  LDSM.16.M88.4 R12, [R208+0x1000] ;  /* 0x00100000d00c783b */ /* 0x000e6e0000000200 */
[C---:B------:R-:W-:Y:S08]  /*12f0*/  HMMA.16816.F32.BF16 R140, R8.reuse, R20, RZ ;  /* 0x00000014088c723c */ /* 0x040ff000000418ff */
[----:B------:R-:W-:Y:S08]  /*1300*/  HMMA.16816.F32.BF16 R224, R8, R22, RZ ;  /* 0x0000001608e0723c */ /* 0x000ff000000418ff */
[----:B------:R-:W-:Y:S07]  /*1310*/  HMMA.16816.F32.BF16 R20, R16, R68, R4 ;  /* 0x000000441014723c */ /* 0x000fee0000041804 */
[----:B------:R-:W-:Y:S01]  /*1320*/  IMAD R4, R54, 0x10, R82 ;  /* 0x0000001036047824 */ /* 0x000fe200078e0252 */
[----:B------:R-:W-:Y:S01]  /*1330*/  HMMA.16816.F32.BF16 R96, R8, R32, RZ ;  /* 0x000000200860723c */ /* 0x000fe200000418ff */
[----:B------:R-:W-:-:S03]  /*1340*/  IMAD.SHL.U32 R5, R80, 0x2, RZ ;  /* 0x0000000250057824 */ /* 0x000fc600078e00ff */
[----:B------:R-:W-:Y:S02]  /*1350*/  IADD3 R2, R4, 0x1, R83 ;  /* 0x0000000104027810 */ /* 0x000fe40007ffe053 */
[----:B------:R-:W-:Y:S01]  /*1360*/  LDSM.16.M88.4 R80, [R209+0x1000] ;  /* 0x00100000d150783b */ /* 0x000fe20000000200 */
[----:B------:R-:W-:Y:S01]  /*1370*/  LOP3.LUT R5, R5, 0x6, RZ, 0xc0, !PT ;  /* 0x0000000605057812 */ /* 0x000fe200078ec0ff */
[----:B------:R-:W-:Y:S01]  /*1380*/  HMMA.16816.F32.BF16 R116, R8, R34, RZ ;  /* 0x000000220874723c */ /* 0x000fe200000418ff */
[----:B------:R-:W-:Y:S02]  /*1390*/  LOP3.LUT R4, R3, 0xfffffffc, RZ, 0xc0, !PT ;  /* 0xfffffffc03047812 */ /* 0x000fe400078ec0ff */
[----:B------:R-:W-:Y:S01]  /*13a0*/  IADD3 R3, R52, -c[0x0][0x214], R2 ;  /* 0x8000850034037a10 */ /* 0x000fe20007ffe002 */
[----:B------:R-:W-:Y:S02]  /*13b0*/  IMAD R2, R55, 0x80, R5 ;  /* 0x0000008037027824 */ /* 0x000fe400078e0205 */
[----:B------:R-:W-:Y:S01]  /*13c0*/  IMAD.IADD R5, R54, 0x1, -R4 ;  /* 0x0000000136057824 */ /* 0x000fe200078e0a04 */
[----:B------:R-:W-:Y:S01]  /*13d0*/  IADD3 R4, R3, c[0x0][0x2e8], RZ ;  /* 0x0000ba0003047a10 */ /* 0x000fe20007ffe0ff */
[----:B--2---:R-:W-:Y:S01]  /*13e0*/  HMMA.16816.F32.BF16 R32, R16, R50, R76 ;  /* 0x000000321020723c */ /* 0x004fe2000004184c */
[----:B------:R-:W2:Y:S01]  /*13f0*/  LDSM.16.M88.4 R76, [R209+0x1400] ;  /* 0x00140000d14c783b */ /* 0x000ea20000000200 */
[----:B------:R-:W-:-:S02]  /*1400*/  IADD3 R44, R2, 0x1, RZ ;  /* 0x00000001022c7810 */ /* 0x000fc40007ffe0ff */
[----:B------:R-:W-:Y:S01]  /*1410*/  IMNMX R3, R4, R52, PT ;  /* 0x0000003404037217 */ /* 0x000fe20003800200 */
[----:B------:R3:W-:Y:S01]  /*1420*/  STL [R1+0x14], R5 ;  /* 0x0000140501007387 */ /* 0x0007e20000100800 */
[C---:B------:R-:W-:Y:S02]  /*1430*/  IADD3 R7, R2.reuse, 0x69, RZ ;  /* 0x0000006902077810 */ /* 0x040fe40007ffe0ff */
[----:B------:R-:W-:Y:S01]  /*1440*/  HMMA.16816.F32.BF16 R92, R8, R40, RZ ;  /* 0x00000028085c723c */ /* 0x000fe200000418ff */
[-C--:B------:R-:W-:Y:S02]  /*1450*/  ISETP.GE.AND P3, PT, R2, R3.reuse, PT ;  /* 0x000000030200720c */ /* 0x080fe40003f66270 */
[----:B------:R-:W-:Y:S02]  /*1460*/  ISETP.GE.AND P2, PT, R44, R3, PT ;  /* 0x000000032c00720c */ /* 0x000fe40003f46270 */
[----:B------:R-:W-:-:S03]  /*1470*/  IADD3 R6, R2, 0x70, RZ ;  /* 0x0000007002067810 */ /* 0x000fc60007ffe0ff */
[----:B------:R-:W-:Y:S01]  /*1480*/  HMMA.16816.F32.BF16 R104, R8, R42, RZ ;  /* 0x0000002a0868723c */ /* 0x000fe200000418ff */
[----:B------:R-:W-:-:S07]  /*1490*/  ISETP.GE.AND P4, PT, R6, R3, PT ;  /* 0x000000030600720c */ /* 0x000fce0003f86270 */
[----:B------:R-:W-:Y:S01]  /*14a0*/  HMMA.16816.F32.BF16 R40, R8, R36, RZ ;  /* 0x000000240828723c */ /* 0x000fe200000418ff */
[----:B---3--:R-:W-:-:S07]  /*14b0*/  IADD3 R5, R4, 0x8, RZ ;  /* 0x0000000804057810 */ /* 0x008fce0007ffe0ff */
[----:B------:R-:W-:Y:S01]  /*14c0*/  HMMA.16816.F32.BF16 R112, R8, R38, RZ ;  /* 0x000000260870723c */ /* 0x000fe200000418ff */
[----:B------:R-:W-:-:S04]  /*14d0*/  IMNMX R5, R5, R52, PT ;  /* 0x0000003405057217 */ /* 0x000fc80003800200 */
[----:B------:R-:W-:-:S03]  /*14e0*/  ISETP.GE.AND P1, PT, R2, R5, PT ;  /* 0x000000050200720c */ /* 0x000fc60003f26270 */
[----:B------:R-:W-:Y:S01]  /*14f0*/  HMMA.16816.F32.BF16 R100, R8, R46, RZ ;  /* 0x0000002e0864723c */ /* 0x000fe200000418ff */
[----:B------:R-:W-:-:S07]  /*1500*/  ISETP.GE.AND P0, PT, R44, R5, PT ;  /* 0x000000052c00720c */ /* 0x000fce0003f06270 */
[C---:B------:R-:W-:Y:S08]  /*1510*/  HMMA.16816.F32.BF16 R36, R8.reuse, R28, RZ ;  /* 0x0000001c0824723c */ /* 0x040ff000000418ff */
[C---:B------:R-:W-:Y:S08]  /*1520*/  HMMA.16816.F32.BF16 R124, R8.reuse, R30, RZ ;  /* 0x0000001e087c723c */ /* 0x040ff000000418ff */
[C---:B------:R-:W-:Y:S08]  /*1530*/  HMMA.16816.F32.BF16 R136, R8.reuse, R24, RZ ;  /* 0x000000180888723c */ /* 0x040ff000000418ff */
[----:B------:R-:W-:Y:S08]  /*1540*/  HMMA.16816.F32.BF16 R200, R8, R26, RZ ;  /* 0x0000001a08c8723c */ /* 0x000ff000000418ff */
[----:B------:R-:W-:Y:S07]  /*1550*/  HMMA.16816.F32.BF16 R8, R16, R48, R56 ;  /* 0x000000301008723c */ /* 0x000fee0000041838 */
[C---:B------:R-:W-:Y:S01]  /*1560*/  IADD3 R59, R2.reuse, 0x30, RZ ;  /* 0x00000030023b7810 */ /* 0x040fe20007ffe0ff */
[----:B-1----:R-:W-:Y:S01]  /*1570*/  HMMA.16816.F32.BF16 R132, R12, R50, R72 ;  /* 0x000000320c84723c */ /* 0x002fe20000041848 */
[C---:B------:R-:W-:Y:S01]  /*1580*/  IADD3 R58, R2.reuse, 0x31, RZ ;  /* 0x00000031023a7810 */ /* 0x040fe20007ffe0ff */
[----:B------:R-:W-:Y:S01]  /*1590*/  LDSM.16.M88.4 R72, [R209+0x1c00] ;  /* 0x001c0000d148783b */ /* 0x000fe20000000200 */
[----:B------:R-:W-:-:S02]  /*15a0*/  IADD3 R57, R2, 0x40, RZ ;  /* 0x0000004002397810 */ /* 0x000fc40007ffe0ff */
[C---:B------:R-:W-:Y:S02]  /*15b0*/  IADD3 R56, R2.reuse, 0x41, RZ ;  /* 0x0000004102387810 */ /* 0x040fe40007ffe0ff */
[C---:B------:R-:W-:Y:S01]  /*15c0*/  IADD3 R51, R2.reuse, 0x10, RZ ;  /* 0x0000001002337810 */ /* 0x040fe20007ffe0ff */
[----:B------:R-:W-:Y:S01]  /*15d0*/  HMMA.16816.F32.BF16 R28, R16, R84, R92 ;  /* 0x00000054101c723c */ /* 0x000fe2000004185c */
[----:B------:R-:W-:-:S07]  /*15e0*/  IADD3 R50, R2, 0x11, RZ ;  /* 0x0000001102327810 */ /* 0x000fce0007ffe0ff */
[----:B------:R-:W-:Y:S01]  /*15f0*/  FSEL R109, R8, -INF , !P3 ;  /* 0xff800000086d7808 */ /* 0x000fe20005800000 */
[----:B------:R-:W-:Y:S01]  /*1600*/  HMMA.16816.F32.BF16 R24, R16, R88, R40 ;  /* 0x000000581018723c */ /* 0x000fe20000041828 */
[----:B------:R-:W-:Y:S02]  /*1610*/  FSEL R108, R9, -INF , !P2 ;  /* 0xff800000096c7808 */ /* 0x000fe40005000000 */
[----:B------:R-:W-:Y:S02]  /*1620*/  FSEL R146, R10, -INF , !P1 ;  /* 0xff8000000a927808 */ /* 0x000fe40004800000 */
[----:B------:R-:W-:Y:S02]  /*1630*/  FSEL R156, R11, -INF , !P0 ;  /* 0xff8000000b9c7808 */ /* 0x000fe40004000000 */
[CC--:B------:R-:W-:Y:S01]  /*1640*/  ISETP.GE.AND P3, PT, R51.reuse, R3.reuse, PT ;  /* 0x000000033300720c */ /* 0x0c0fe20003f66270 */
[----:B------:R-:W-:Y:S01]  /*1650*/  HMMA.16816.F32.BF16 R152, R12, R48, R60 ;  /* 0x000000300c98723c */ /* 0x000fe2000004183c */
[----:B------:R-:W-:Y:S01]  /*1660*/  ISETP.GE.AND P2, PT, R50, R3, PT ;  /* 0x000000033200720c */ /* 0x000fe20003f46270 */
[----:B------:R-:W1:Y:S01]  /*1670*/  LDSM.16.M88.4 R60, [R209+0x1800] ;  /* 0x00180000d13c783b */ /* 0x000e620000000200 */
[----:B------:R-:W-:Y:S01]  /*1680*/  ISETP.GE.AND P1, PT, R51, R5, PT ;  /* 0x000000053300720c */ /* 0x000fe20003f26270 */
[----:B------:R-:W-:-:S04]  /*1690*/  DEPBAR.LE SB0, 0x0 ;  /* 0x000080000000791a */ /* 0x000fc80000000000 */
[----:B------:R-:W-:Y:S01]  /*16a0*/  ISETP.GE.AND P0, PT, R50, R5, PT ;  /* 0x000000053200720c */ /* 0x000fe20003f06270 */
[----:B--2---:R-:W-:Y:S01]  /*16b0*/  HMMA.16816.F32.BF16 R8, R16, R76, R36 ;  /* 0x0000004c1008723c */ /* 0x004fe20000041824 */
[----:B------:R-:W-:Y:S02]  /*16c0*/  FSEL R111, R20, -INF , !P3 ;  /* 0xff800000146f7808 */ /* 0x000fe40005800000 */
[----:B------:R-:W-:Y:S02]  /*16d0*/  FSEL R110, R21, -INF , !P2 ;  /* 0xff800000156e7808 */ /* 0x000fe40005000000 */
[----:B------:R-:W-:Y:S02]  /*16e0*/  FSEL R157, R22, -INF , !P1 ;  /* 0xff800000169d7808 */ /* 0x000fe40004800000 */
[----:B------:R-:W-:Y:S01]  /*16f0*/  FSEL R158, R23, -INF , !P0 ;  /* 0xff800000179e7808 */ /* 0x000fe20004000000 */
[----:B------:R-:W-:Y:S01]  /*1700*/  HMMA.16816.F32.BF16 R148, R12, R68, R64 ;  /* 0x000000440c94723c */ /* 0x000fe20000041840 */
[----:B------:R-:W-:-:S02]  /*1710*/  IADD3 R49, R2, 0x20, RZ ;  /* 0x0000002002317810 */ /* 0x000fc40007ffe0ff */
[----:B------:R-:W-:Y:S02]  /*1720*/  IADD3 R48, R2, 0x21, RZ ;  /* 0x0000002102307810 */ /* 0x000fe40007ffe0ff */
[CC--:B------:R-:W-:Y:S02]  /*1730*/  ISETP.GE.AND P3, PT, R49.reuse, R3.reuse, PT ;  /* 0x000000033100720c */ /* 0x0c0fe40003f66270 */
[C---:B------:R-:W-:Y:S01]  /*1740*/  ISETP.GE.AND P2, PT, R48.reuse, R3, PT ;  /* 0x000000033000720c */ /* 0x040fe20003f46270 */
[----:B------:R-:W-:Y:S01]  /*1750*/  HMMA.16816.F32.BF16 R20, R16, R80, R96 ;  /* 0x000000501014723c */ /* 0x000fe20000041860 */
[-C--:B------:R-:W-:Y:S02]  /*1760*/  ISETP.GE.AND P1, PT, R49, R5.reuse, PT ;  /* 0x000000053100720c */ /* 0x080fe40003f26270 */
[----:B------:R-:W-:Y:S02]  /*1770*/  ISETP.GE.AND P0, PT, R48, R5, PT ;  /* 0x000000053000720c */ /* 0x000fe40003f06270 */
[----:B------:R-:W-:-:S02]  /*1780*/  FSEL R120, R28, -INF , !P3 ;  /* 0xff8000001c787808 */ /* 0x000fc40005800000 */
[----:B------:R-:W-:Y:S01]  /*1790*/  FSEL R121, R29, -INF , !P2 ;  /* 0xff8000001d797808 */ /* 0x000fe20005000000 */
[C---:B------:R-:W-:Y:S01]  /*17a0*/  HMMA.16816.F32.BF16 R40, R16.reuse, R90, R112 ;  /* 0x0000005a1028723c */ /* 0x040fe20000041870 */
[----:B------:R-:W-:Y:S02]  /*17b0*/  FSEL R159, R30, -INF , !P1 ;  /* 0xff8000001e9f7808 */ /* 0x000fe40004800000 */
[----:B------:R-:W-:Y:S02]  /*17c0*/  FSEL R164, R31, -INF , !P0 ;  /* 0xff8000001fa47808 */ /* 0x000fe40004000000 */
[CC--:B------:R-:W-:Y:S02]  /*17d0*/  ISETP.GE.AND P3, PT, R59.reuse, R3.reuse, PT ;  /* 0x000000033b00720c */ /* 0x0c0fe40003f66270 */
[----:B------:R-:W-:Y:S01]  /*17e0*/  ISETP.GE.AND P2, PT, R58, R3, PT ;  /* 0x000000033a00720c */ /* 0x000fe20003f46270 */
[----:B------:R-:W-:Y:S01]  /*17f0*/  HMMA.16816.F32.BF16 R36, R16, R82, R116 ;  /* 0x000000521024723c */ /* 0x000fe20000041874 */
[----:B------:R-:W-:-:S02]  /*1800*/  ISETP.GE.AND P1, PT, R59, R5, PT ;  /* 0x000000053b00720c */ /* 0x000fc40003f26270 */
[----:B------:R-:W-:Y:S02]  /*1810*/  ISETP.GE.AND P0, PT, R58, R5, PT ;  /* 0x000000053a00720c */ /* 0x000fe40003f06270 */
[----:B------:R-:W-:Y:S02]  /*1820*/  FSEL R122, R24, -INF , !P3 ;  /* 0xff800000187a7808 */ /* 0x000fe40005800000 */
[----:B------:R-:W-:Y:S02]  /*1830*/  FSEL R123, R25, -INF , !P2 ;  /* 0xff800000197b7808 */ /* 0x000fe40005000000 */
[----:B------:R-:W-:Y:S02]  /*1840*/  FSEL R165, R26, -INF , !P1 ;  /* 0xff8000001aa57808 */ /* 0x000fe40004800000 */
[----:B------:R-:W-:Y:S02]  /*1850*/  FSEL R166, R27, -INF , !P0 ;  /* 0xff8000001ba67808 */ /* 0x000fe40004000000 */
[----:B------:R-:W-:-:S02]  /*1860*/  ISETP.GE.AND P3, PT, R57, R3, PT ;  /* 0x000000033900720c */ /* 0x000fc40003f66270 */
[C---:B------:R-:W-:Y:S02]  /*1870*/  ISETP.GE.AND P2, PT, R56.reuse, R3, PT ;  /* 0x000000033800720c */ /* 0x040fe40003f46270 */
[-C--:B------:R-:W-:Y:S02]  /*1880*/  ISETP.GE.AND P1, PT, R57, R5.reuse, PT ;  /* 0x000000053900720c */ /* 0x080fe40003f26270 */
[----:B------:R-:W-:Y:S02]  /*1890*/  ISETP.GE.AND P0, PT, R56, R5, PT ;  /* 0x000000053800720c */ /* 0x000fe40003f06270 */
[C---:B------:R-:W-:Y:S02]  /*18a0*/  IADD3 R65, R2.reuse, 0x50, RZ ;  /* 0x0000005002417810 */ /* 0x040fe40007ffe0ff */
[----:B------:R-:W-:Y:S02]  /*18b0*/  IADD3 R64, R2, 0x51, RZ ;  /* 0x0000005102407810 */ /* 0x000fe40007ffe0ff */
[----:B------:R-:W-:-:S02]  /*18c0*/  FSEL R128, R20, -INF , !P3 ;  /* 0xff80000014807808 */ /* 0x000fc40005800000 */
[----:B------:R-:W-:Y:S02]  /*18d0*/  FSEL R129, R21, -INF , !P2 ;  /* 0xff80000015817808 */ /* 0x000fe40005000000 */
[----:B------:R-:W-:Y:S02]  /*18e0*/  FSEL R173, R22, -INF , !P1 ;  /* 0xff80000016ad7808 */ /* 0x000fe40004800000 */
[----:B------:R-:W-:Y:S02]  /*18f0*/  FSEL R172, R23, -INF , !P0 ;  /* 0xff80000017ac7808 */ /* 0x000fe40004000000 */
[CC--:B------:R-:W-:Y:S01]  /*1900*/  ISETP.GE.AND P3, PT, R65.reuse, R3.reuse, PT ;  /* 0x000000034100720c */ /* 0x0c0fe20003f66270 */
[----:B------:R-:W-:Y:S01]  /*1910*/  HMMA.16816.F32.BF16 R20, R16, R70, R100 ;  /* 0x000000461014723c */ /* 0x000fe20000041864 */
[----:B------:R-:W-:Y:S02]  /*1920*/  ISETP.GE.AND P2, PT, R64, R3, PT ;  /* 0x000000034000720c */ /* 0x000fe40003f46270 */
[----:B------:R-:W-:-:S02]  /*1930*/  ISETP.GE.AND P1, PT, R65, R5, PT ;  /* 0x000000054100720c */ /* 0x000fc40003f26270 */
[----:B------:R-:W-:Y:S02]  /*1940*/  ISETP.GE.AND P0, PT, R64, R5, PT ;  /* 0x000000054000720c */ /* 0x000fe40003f06270 */
[----:B------:R-:W-:Y:S02]  /*1950*/  FSEL R130, R8, -INF , !P3 ;  /* 0xff80000008827808 */ /* 0x000fe40005800000 */
[----:B------:R-:W-:Y:S02]  /*1960*/  FSEL R131, R9, -INF , !P2 ;  /* 0xff80000009837808 */ /* 0x000fe40005000000 */
[----:B------:R-:W-:Y:S02]  /*1970*/  FSEL R167, R10, -INF , !P1 ;  /* 0xff8000000aa77808 */ /* 0x000fe40004800000 */
[----:B------:R-:W-:Y:S02]  /*1980*/  FSEL R174, R11, -INF , !P0 ;  /* 0xff8000000bae7808 */ /* 0x000fe40004000000 */
[----:B------:R-:W-:Y:S01]  /*1990*/  HMMA.16816.F32.BF16 R8, R16, R86, R104 ;  /* 0x000000561008723c */ /* 0x000fe20000041868 */
[----:B------:R-:W-:-:S02]  /*19a0*/  IADD3 R30, R2, 0x8, RZ ;  /* 0x00000008021e7810 */ /* 0x000fc40007ffe0ff */
[----:B------:R-:W-:Y:S02]  /*19b0*/  IADD3 R29, R2, 0x9, RZ ;  /* 0x00000009021d7810 */ /* 0x000fe40007ffe0ff */
[CC--:B------:R-:W-:Y:S02]  /*19c0*/  ISETP.GE.AND P3, PT, R30.reuse, R3.reuse, PT ;  /* 0x000000031e00720c */ /* 0x0c0fe40003f66270 */
[C---:B------:R-:W-:Y:S02]  /*19d0*/  ISETP.GE.AND P2, PT, R29.reuse, R3, PT ;  /* 0x000000031d00720c */ /* 0x040fe40003f46270 */
[-C--:B------:R-:W-:Y:S02]  /*19e0*/  ISETP.GE.AND P1, PT, R30, R5.reuse, PT ;  /* 0x000000051e00720c */ /* 0x080fe40003f26270 */
[----:B------:R-:W-:Y:S02]  /*19f0*/  ISETP.GE.AND P0, PT, R29, R5, PT ;  /* 0x000000051d00720c */ /* 0x000fe40003f06270 */
[----:B------:R-:W-:-:S02]  /*1a00*/  IADD3 R28, R2, 0x18, RZ ;  /* 0x00000018021c7810 */ /* 0x000fc40007ffe0ff */
[----:B------:R-:W-:Y:S02]  /*1a10*/  IADD3 R27, R2, 0x19, RZ ;  /* 0x00000019021b7810 */ /* 0x000fe40007ffe0ff */
[----:B------:R-:W-:Y:S02]  /*1a20*/  FSEL R67, R32, -INF , !P3 ;  /* 0xff80000020437808 */ /* 0x000fe40005800000 */
[----:B------:R-:W-:Y:S02]  /*1a30*/  FSEL R66, R33, -INF , !P2 ;  /* 0xff80000021427808 */ /* 0x000fe40005000000 */
[----:B------:R-:W-:Y:S02]  /*1a40*/  FSEL R104, R34, -INF , !P1 ;  /* 0xff80000022687808 */ /* 0x000fe40004800000 */
[----:B------:R-:W-:Y:S02]  /*1a50*/  FSEL R106, R35, -INF , !P0 ;  /* 0xff800000236a7808 */ /* 0x000fe40004000000 */
[-C--:B------:R-:W-:Y:S01]  /*1a60*/  ISETP.GE.AND P3, PT, R28, R3.reuse, PT ;  /* 0x000000031c00720c */ /* 0x080fe20003f66270 */
[----:B------:R-:W-:Y:S01]  /*1a70*/  HMMA.16816.F32.BF16 R32, R16, R78, R124 ;  /* 0x0000004e1020723c */ /* 0x000fe2000004187c */
[----:B------:R-:W-:-:S02]  /*1a80*/  ISETP.GE.AND P2, PT, R27, R3, PT ;  /* 0x000000031b00720c */ /* 0x000fc40003f46270 */
[-C--:B------:R-:W-:Y:S02]  /*1a90*/  ISETP.GE.AND P1, PT, R28, R5.reuse, PT ;  /* 0x000000051c00720c */ /* 0x080fe40003f26270 */
[----:B------:R-:W-:Y:S02]  /*1aa0*/  ISETP.GE.AND P0, PT, R27, R5, PT ;  /* 0x000000051b00720c */ /* 0x000fe40003f06270 */
[C---:B------:R-:W-:Y:S02]  /*1ab0*/  IADD3 R26, R2.reuse, 0x28, RZ ;  /* 0x00000028021a7810 */ /* 0x040fe40007ffe0ff */
[----:B------:R-:W-:Y:S02]  /*1ac0*/  IADD3 R25, R2, 0x29, RZ ;  /* 0x0000002902197810 */ /* 0x000fe40007ffe0ff */
[----:B------:R-:W-:Y:S02]  /*1ad0*/  FSEL R92, R20, -INF , !P3 ;  /* 0xff800000145c7808 */ /* 0x000fe40005800000 */
[----:B------:R-:W-:-:S02]  /*1ae0*/  FSEL R93, R21, -INF , !P2 ;  /* 0xff800000155d7808 */ /* 0x000fc40005000000 */
[----:B------:R-:W-:Y:S02]  /*1af0*/  FSEL R114, R22, -INF , !P1 ;  /* 0xff80000016727808 */ /* 0x000fe40004800000 */
[----:B------:R-:W-:Y:S02]  /*1b00*/  FSEL R145, R23, -INF , !P0 ;  /* 0xff80000017917808 */ /* 0x000fe40004000000 */
[CC--:B------:R-:W-:Y:S02]  /*1b10*/  ISETP.GE.AND P3, PT, R26.reuse, R3.reuse, PT ;  /* 0x000000031a00720c */ /* 0x0c0fe40003f66270 */
[C---:B------:R-:W-:Y:S02]  /*1b20*/  ISETP.GE.AND P2, PT, R25.reuse, R3, PT ;  /* 0x000000031900720c */ /* 0x040fe40003f46270 */
[-C--:B------:R-:W-:Y:S02]  /*1b30*/  ISETP.GE.AND P1, PT, R26, R5.reuse, PT ;  /* 0x000000051a00720c */ /* 0x080fe40003f26270 */
[----:B------:R-:W-:-:S02]  /*1b40*/  ISETP.GE.AND P0, PT, R25, R5, PT ;  /* 0x000000051900720c */ /* 0x000fc40003f06270 */
[C---:B------:R-:W-:Y:S02]  /*1b50*/  IADD3 R24, R2.reuse, 0x38, RZ ;  /* 0x0000003802187810 */ /* 0x040fe40007ffe0ff */
[----:B------:R-:W-:Y:S02]  /*1b60*/  IADD3 R23, R2, 0x39, RZ ;  /* 0x0000003902177810 */ /* 0x000fe40007ffe0ff */
[----:B------:R-:W-:Y:S02]  /*1b70*/  FSEL R94, R8, -INF , !P3 ;  /* 0xff800000085e7808 */ /* 0x000fe40005800000 */
[----:B------:R-:W-:Y:S02]  /*1b80*/  FSEL R95, R9, -INF , !P2 ;  /* 0xff800000095f7808 */ /* 0x000fe40005000000 */
[----:B------:R-:W-:Y:S02]  /*1b90*/  FSEL R117, R10, -INF , !P1 ;  /* 0xff8000000a757808 */ /* 0x000fe40004800000 */
[----:B------:R-:W-:-:S02]  /*1ba0*/  FSEL R147, R11, -INF , !P0 ;  /* 0xff8000000b937808 */ /* 0x000fc40004000000 */
[CC--:B------:R-:W-:Y:S02]  /*1bb0*/  ISETP.GE.AND P3, PT, R24.reuse, R3.reuse, PT ;  /* 0x000000031800720c */ /* 0x0c0fe40003f66270 */
[C---:B------:R-:W-:Y:S02]  /*1bc0*/  ISETP.GE.AND P2, PT, R23.reuse, R3, PT ;  /* 0x000000031700720c */ /* 0x040fe40003f46270 */
[-C--:B------:R-:W-:Y:S02]  /*1bd0*/  ISETP.GE.AND P1, PT, R24, R5.reuse, PT ;  /* 0x000000051800720c */ /* 0x080fe40003f26270 */
[----:B------:R-:W-:Y:S02]  /*1be0*/  ISETP.GE.AND P0, PT, R23, R5, PT ;  /* 0x000000051700720c */ /* 0x000fe40003f06270 */
[C---:B------:R-:W-:Y:S02]  /*1bf0*/  IADD3 R22, R2.reuse, 0x48, RZ ;  /* 0x0000004802167810 */ /* 0x040fe40007ffe0ff */
[----:B------:R-:W-:-:S02]  /*1c00*/  IADD3 R21, R2, 0x49, RZ ;  /* 0x0000004902157810 */ /* 0x000fc40007ffe0ff */
[----:B------:R-:W-:Y:S02]  /*1c10*/  FSEL R96, R40, -INF , !P3 ;  /* 0xff80000028607808 */ /* 0x000fe40005800000 */
[----:B------:R-:W-:Y:S02]  /*1c20*/  FSEL R97, R41, -INF , !P2 ;  /* 0xff80000029617808 */ /* 0x000fe40005000000 */
[----:B------:R-:W-:Y:S02]  /*1c30*/  FSEL R124, R42, -INF , !P1 ;  /* 0xff8000002a7c7808 */ /* 0x000fe40004800000 */
[----:B------:R-:W-:Y:S02]  /*1c40*/  FSEL R125, R43, -INF , !P0 ;  /* 0xff8000002b7d7808 */ /* 0x000fe40004000000 */
[-C--:B------:R-:W-:Y:S01]  /*1c50*/  ISETP.GE.AND P3, PT, R22, R3.reuse, PT ;  /* 0x000000031600720c */ /* 0x080fe20003f66270 */
[----:B-1----:R-:W-:Y:S01]  /*1c60*/  HMMA.16816.F32.BF16 R40, R16, R60, R136 ;  /* 0x0000003c1028723c */ /* 0x002fe20000041888 */
        /* <DEDUP_REMOVED lines=13> */
[----:B------:R-:W-:Y:S02]  /*1d40*/  FSEL R103, R32, -INF , !P3 ;  /* 0xff80000020677808 */ /* 0x000fe40005800000 */
[----:B------:R-:W-:Y:S02]  /*1d50*/  FSEL R102, R33, -INF , !P2 ;  /* 0xff80000021667808 */ /* 0x000fe40005000000 */
[----:B------:R-:W-:Y:S02]  /*1d60*/  FSEL R184, R34, -INF , !P1 ;  /* 0xff80000022b87808 */ /* 0x000fe40004800000 */
[----:B------:R-:W-:Y:S02]  /*1d70*/  FSEL R185, R35, -INF , !P0 ;  /* 0xff80000023b97808 */ /* 0x000fe40004000000 */
[----:B------:R-:W-:Y:S01]  /*1d80*/  HMMA.16816.F32.BF16 R32, R16, R72, R140 ;  /* 0x000000481020723c */ /* 0x000fe2000004188c */
[C---:B------:R-:W-:Y:S02]  /*1d90*/  IADD3 R9, R2.reuse, 0x61, RZ ;  /* 0x0000006102097810 */ /* 0x040fe40007ffe0ff */
[----:B------:R-:W-:-:S02]  /*1da0*/  IADD3 R10, R2, 0x60, RZ ;  /* 0x00000060020a7810 */ /* 0x000fc40007ffe0ff */
[-C--:B------:R-:W-:Y:S02]  /*1db0*/  ISETP.GE.AND P0, PT, R9, R3.reuse, PT ;  /* 0x000000030900720c */ /* 0x080fe40003f06270 */
[----:B------:R-:W-:Y:S02]  /*1dc0*/  ISETP.GE.AND P5, PT, R10, R3, PT ;  /* 0x000000030a00720c */ /* 0x000fe40003fa6270 */
[C---:B------:R-:W-:Y:S02]  /*1dd0*/  IADD3 R8, R2.reuse, 0x68, RZ ;  /* 0x0000006802087810 */ /* 0x040fe40007ffe0ff */
[C---:B------:R-:W-:Y:S02]  /*1de0*/  IADD3 R38, R2.reuse, 0x71, RZ ;  /* 0x0000007102267810 */ /* 0x040fe40007ffe0ff */
[C---:B------:R-:W-:Y:S02]  /*1df0*/  IADD3 R37, R2.reuse, 0x78, RZ ;  /* 0x0000007802257810 */ /* 0x040fe40007ffe0ff */
[----:B------:R-:W-:-:S02]  /*1e00*/  IADD3 R36, R2, 0x79, RZ ;  /* 0x0000007902247810 */ /* 0x000fc40007ffe0ff */
[----:B------:R-:W-:Y:S02]  /*1e10*/  FSEL R100, R41, -INF , !P0 ;  /* 0xff80000029647808 */ /* 0x000fe40004000000 */
[----:B------:R-:W-:Y:S02]  /*1e20*/  FSEL R101, R40, -INF , !P5 ;  /* 0xff80000028657808 */ /* 0x000fe40006800000 */
[----:B------:R-:W-:Y:S02]  /*1e30*/  ISETP.GE.AND P0, PT, R10, R5, PT ;  /* 0x000000050a00720c */ /* 0x000fe40003f06270 */
[-C--:B------:R-:W-:Y:S01]  /*1e40*/  ISETP.GE.AND P2, PT, R8, R3.reuse, PT ;  /* 0x000000030800720c */ /* 0x080fe20003f46270 */
[----:B------:R-:W-:Y:S01]  /*1e50*/  BAR.SYNC.DEFER_BLOCKING 0x0 ;  /* 0x0000000000007b1d */ /* 0x000fe20000010000 */
[-C--:B------:R-:W-:Y:S02]  /*1e60*/  ISETP.GE.AND P3, PT, R7, R3.reuse, PT ;  /* 0x000000030700720c */ /* 0x080fe40003f66270 */
[----:B------:R-:W-:-:S02]  /*1e70*/  ISETP.GE.AND P1, PT, R38, R3, PT ;  /* 0x000000032600720c */ /* 0x000fc40003f26270 */
[-C--:B------:R-:W-:Y:S02]  /*1e80*/  ISETP.GE.AND P6, PT, R37, R3.reuse, PT ;  /* 0x000000032500720c */ /* 0x080fe40003fc6270 */
[----:B------:R-:W-:Y:S02]  /*1e90*/  ISETP.GE.AND P5, PT, R36, R3, PT ;  /* 0x000000032400720c */ /* 0x000fe40003fa6270 */
[C---:B------:R-:W-:Y:S02]  /*1ea0*/  IADD3 R3, R4.reuse, 0x40, RZ ;  /* 0x0000004004037810 */ /* 0x040fe40007ffe0ff */
[----:B------:R-:W-:Y:S02]  /*1eb0*/  IADD3 R31, R4, 0x48, RZ ;  /* 0x00000048041f7810 */ /* 0x000fe40007ffe0ff */
[----:B------:R-:W-:Y:S02]  /*1ec0*/  FSEL R217, R42, -INF , !P0 ;  /* 0xff8000002ad97808 */ /* 0x000fe40004000000 */
[----:B------:R-:W-:-:S02]  /*1ed0*/  ISETP.GE.AND P0, PT, R9, R5, PT ;  /* 0x000000050900720c */ /* 0x000fc40003f06270 */
[-C--:B------:R-:W-:Y:S02]  /*1ee0*/  IMNMX R4, R3, R52.reuse, PT ;  /* 0x0000003403047217 */ /* 0x080fe40003800200 */
[----:B------:R-:W-:Y:S02]  /*1ef0*/  IMNMX R3, R31, R52, PT ;  /* 0x000000341f037217 */ /* 0x000fe40003800200 */
[C---:B------:R-:W-:Y:S01]  /*1f00*/  HMMA.16816.F32.BF16 R52, R12.reuse, R84, R160 ;  /* 0x000000540c34723c */ /* 0x040fe200000418a0 */
[----:B------:R-:W-:Y:S02]  /*1f10*/  FSEL R219, R43, -INF , !P0 ;  /* 0xff8000002bdb7808 */ /* 0x000fe40004000000 */
[-C--:B------:R-:W-:Y:S02]  /*1f20*/  ISETP.GE.AND P0, PT, R6, R5.reuse, PT ;  /* 0x000000050600720c */ /* 0x080fe40003f06270 */
[----:B------:R-:W-:Y:S02]  /*1f30*/  FSEL R39, R32, -INF , !P4 ;  /* 0xff80000020277808 */ /* 0x000fe40006000000 */
[----:B------:R-:W-:Y:S01]  /*1f40*/  FSEL R84, R33, -INF , !P1 ;  /* 0xff80000021547808 */ /* 0x000fe20004800000 */
[----:B------:R-:W-:Y:S01]  /*1f50*/  HMMA.16816.F32.BF16 R40, R12, R86, R180 ;  /* 0x000000560c28723c */ /* 0x000fe200000418b4 */
[----:B------:R-:W-:-:S02]  /*1f60*/  ISETP.GE.AND P1, PT, R38, R5, PT ;  /* 0x000000052600720c */ /* 0x000fc40003f26270 */
[----:B------:R-:W-:Y:S02]  /*1f70*/  FSEL R252, R34, -INF , !P0 ;  /* 0xff80000022fc7808 */ /* 0x000fe40004000000 */
[----:B------:R-:W-:Y:S02]  /*1f80*/  FSEL R251, R35, -INF , !P1 ;  /* 0xff80000023fb7808 */ /* 0x000fe40004800000 */
[CC--:B------:R-:W-:Y:S01]  /*1f90*/  ISETP.GE.AND P4, PT, R2.reuse, R4.reuse, PT ;  /* 0x000000040200720c */ /* 0x0c0fe20003f86270 */
[----:B------:R-:W-:Y:S01]  /*1fa0*/  HMMA.16816.F32.BF16 R32, R12, R70, R168 ;  /* 0x000000460c20723c */ /* 0x000fe200000418a8 */
[----:B------:R-:W-:Y:S01]  /*1fb0*/  ISETP.GE.AND P0, PT, R2, R3, PT ;  /* 0x000000030200720c */ /* 0x000fe20003f06270 */
[----:B------:R-:W-:Y:S01]  /*1fc0*/  IMAD.IADD R2, R144, 0x1, R175 ;  /* 0x0000000190027824 */ /* 0x000fe200078e02af */
[----:B------:R-:W-:Y:S02]  /*1fd0*/  FSEL R105, R152, -INF , !P4 ;  /* 0xff80000098697808 */ /* 0x000fe40006000000 */
[----:B------:R-:W-:-:S02]  /*1fe0*/  ISETP.GE.AND P1, PT, R44, R4, PT ;  /* 0x000000042c00720c */ /* 0x000fc40003f26270 */
[-C--:B------:R-:W-:Y:S01]  /*1ff0*/  ISETP.GE.AND P4, PT, R44, R3.reuse, PT ;  /* 0x000000032c00720c */ /* 0x080fe20003f86270 */
[C---:B------:R-:W-:Y:S01]  /*2000*/  HMMA.16816.F32.BF16 R68, R12.reuse, R80, R188 ;  /* 0x000000500c44723c */ /* 0x040fe200000418bc */
[----:B------:R-:W-:Y:S02]  /*2010*/  FSEL R107, R154, -INF , !P0 ;  /* 0xff8000009a6b7808 */ /* 0x000fe40004000000 */
[----:B------:R-:W-:Y:S02]  /*2020*/  FSEL R85, R153, -INF , !P1 ;  /* 0xff80000099557808 */ /* 0x000fe40004800000 */
[----:B------:R-:W-:Y:S02]  /*2030*/  FSEL R113, R155, -INF , !P4 ;  /* 0xff8000009b717808 */ /* 0x000fe40006000000 */
[C---:B------:R-:W-:Y:S01]  /*2040*/  ISETP.GE.AND P0, PT, R30.reuse, R4, PT ;  /* 0x000000041e00720c */ /* 0x040fe20003f06270 */
[----:B------:R-:W-:Y:S01]  /*2050*/  HMMA.16816.F32.BF16 R44, R12, R88, R176 ;  /* 0x000000580c2c723c */ /* 0x000fe200000418b0 */
[----:B------:R-:W-:-:S02]  /*2060*/  ISETP.GE.AND P1, PT, R30, R3, PT ;  /* 0x000000031e00720c */ /* 0x000fc40003f26270 */
[-C--:B------:R-:W-:Y:S02]  /*2070*/  ISETP.GE.AND P4, PT, R29, R4.reuse, PT ;  /* 0x000000041d00720c */ /* 0x080fe40003f86270 */
[----:B------:R-:W-:Y:S02]  /*2080*/  FSEL R112, R132, -INF , !P0 ;  /* 0xff80000084707808 */ /* 0x000fe40004000000 */
[----:B------:R-:W-:Y:S02]  /*2090*/  FSEL R116, R134, -INF , !P1 ;  /* 0xff80000086747808 */ /* 0x000fe40004800000 */
[----:B------:R-:W-:Y:S02]  /*20a0*/  FSEL R88, R133, -INF , !P4 ;  /* 0xff80000085587808 */ /* 0x000fe40006000000 */
[----:B------:R-:W-:Y:S02]  /*20b0*/  ISETP.GE.AND P0, PT, R29, R3, PT ;  /* 0x000000031d00720c */ /* 0x000fe40003f06270 */
[----:B------:R-:W-:-:S02]  /*20c0*/  ISETP.GE.AND P1, PT, R51, R4, PT ;  /* 0x000000043300720c */ /* 0x000fc40003f26270 */
[-C--:B------:R-:W-:Y:S02]  /*20d0*/  ISETP.GE.AND P4, PT, R51, R3.reuse, PT ;  /* 0x000000033300720c */ /* 0x080fe40003f86270 */
[----:B------:R-:W-:Y:S02]  /*20e0*/  FSEL R89, R135, -INF , !P0 ;  /* 0xff80000087597808 */ /* 0x000fe40004000000 */
[----:B------:R-:W-:Y:S02]  /*20f0*/  FSEL R115, R148, -INF , !P1 ;  /* 0xff80000094737808 */ /* 0x000fe40004800000 */
[----:B------:R-:W-:Y:S02]  /*2100*/  FSEL R119, R150, -INF , !P4 ;  /* 0xff80000096777808 */ /* 0x000fe40006000000 */
[C---:B------:R-:W-:Y:S02]  /*2110*/  ISETP.GE.AND P0, PT, R50.reuse, R4, PT ;  /* 0x000000043200720c */ /* 0x040fe40003f06270 */
[----:B------:R-:W-:-:S02]  /*2120*/  ISETP.GE.AND P1, PT, R50, R3, PT ;  /* 0x000000033200720c */ /* 0x000fc40003f26270 */
[-C--:B------:R-:W-:Y:S02]  /*2130*/  ISETP.GE.AND P4, PT, R28, R4.reuse, PT ;  /* 0x000000041c00720c */ /* 0x080fe40003f86270 */
[----:B------:R-:W-:Y:S02]  /*2140*/  FSEL R86, R149, -INF , !P0 ;  /* 0xff80000095567808 */ /* 0x000fe40004000000 */
[----:B------:R-:W-:Y:S02]  /*2150*/  FSEL R118, R151, -INF , !P1 ;  /* 0xff80000097767808 */ /* 0x000fe40004800000 */
[----:B------:R-:W-:Y:S02]  /*2160*/  FSEL R87, R32, -INF , !P4 ;  /* 0xff80000020577808 */ /* 0x000fe40006000000 */
[-C--:B------:R-:W-:Y:S02]  /*2170*/  ISETP.GE.AND P0, PT, R28, R3.reuse, PT ;  /* 0x000000031c00720c */ /* 0x080fe40003f06270 */
[C---:B------:R-:W-:Y:S01]  /*2180*/  ISETP.GE.AND P1, PT, R27.reuse, R4, PT ;  /* 0x000000041b00720c */ /* 0x040fe20003f26270 */
[----:B------:R-:W-:Y:S01]  /*2190*/  HMMA.16816.F32.BF16 R28, R12, R82, R212 ;  /* 0x000000520c1c723c */ /* 0x000fe200000418d4 */
[----:B------:R-:W-:-:S02]  /*21a0*/  ISETP.GE.AND P4, PT, R27, R3, PT ;  /* 0x000000031b00720c */ /* 0x000fc40003f86270 */
[----:B------:R-:W-:Y:S02]  /*21b0*/  FSEL R81, R34, -INF , !P0 ;  /* 0xff80000022517808 */ /* 0x000fe40004000000 */
[----:B------:R-:W-:Y:S02]  /*21c0*/  FSEL R80, R33, -INF , !P1 ;  /* 0xff80000021507808 */ /* 0x000fe40004800000 */
[----:B------:R-:W-:Y:S02]  /*21d0*/  FSEL R132, R35, -INF , !P4 ;  /* 0xff80000023847808 */ /* 0x000fe40006000000 */
[CC--:B------:R-:W-:Y:S01]  /*21e0*/  ISETP.GE.AND P0, PT, R49.reuse, R4.reuse, PT ;  /* 0x000000043100720c */ /* 0x0c0fe20003f06270 */
[----:B------:R-:W-:Y:S01]  /*21f0*/  HMMA.16816.F32.BF16 R32, R12, R90, R192 ;  /* 0x0000005a0c20723c */ /* 0x000fe200000418c0 */
[----:B------:R-:W-:Y:S02]  /*2200*/  ISETP.GE.AND P1, PT, R49, R3, PT ;  /* 0x000000033100720c */ /* 0x000fe40003f26270 */
[----:B------:R-:W-:-:S02]  /*2210*/  ISETP.GE.AND P4, PT, R48, R4, PT ;  /* 0x000000043000720c */ /* 0x000fc40003f86270 */
[----:B------:R-:W-:Y:S02]  /*2220*/  FSEL R133, R52, -INF , !P0 ;  /* 0xff80000034857808 */ /* 0x000fe40004000000 */
[-C--:B------:R-:W-:Y:S02]  /*2230*/  ISETP.GE.AND P0, PT, R48, R3.reuse, PT ;  /* 0x000000033000720c */ /* 0x080fe40003f06270 */
[----:B------:R-:W-:Y:S01]  /*2240*/  FSEL R134, R54, -INF , !P1 ;  /* 0xff80000036867808 */ /* 0x000fe20004800000 */
[----:B------:R-:W-:Y:S01]  /*2250*/  HMMA.16816.F32.BF16 R48, R12, R76, R196 ;  /* 0x0000004c0c30723c */ /* 0x000fe200000418c4 */
[C---:B------:R-:W-:Y:S02]  /*2260*/  ISETP.GE.AND P1, PT, R26.reuse, R4, PT ;  /* 0x000000041a00720c */ /* 0x040fe40003f26270 */
[----:B------:R-:W-:Y:S02]  /*2270*/  FSEL R90, R53, -INF , !P4 ;  /* 0xff800000355a7808 */ /* 0x000fe40006000000 */
[----:B------:R-:W-:-:S02]  /*2280*/  ISETP.GE.AND P4, PT, R26, R3, PT ;  /* 0x000000031a00720c */ /* 0x000fc40003f86270 */
[----:B------:R-:W-:Y:S02]  /*2290*/  FSEL R135, R55, -INF , !P0 ;  /* 0xff80000037877808 */ /* 0x000fe40004000000 */
[CC--:B------:R-:W-:Y:S02]  /*22a0*/  ISETP.GE.AND P0, PT, R25.reuse, R4.reuse, PT ;  /* 0x000000041900720c */ /* 0x0c0fe40003f06270 */
[----:B------:R-:W-:Y:S02]  /*22b0*/  FSEL R91, R40, -INF , !P1 ;  /* 0xff800000285b7808 */ /* 0x000fe40004800000 */
[----:B------:R-:W-:Y:S02]  /*22c0*/  ISETP.GE.AND P1, PT, R25, R3, PT ;  /* 0x000000031900720c */ /* 0x000fe40003f26270 */
[----:B------:R-:W-:Y:S02]  /*22d0*/  FSEL R77, R42, -INF , !P4 ;  /* 0xff8000002a4d7808 */ /* 0x000fe40006000000 */
[----:B------:R-:W-:-:S02]  /*22e0*/  ISETP.GE.AND P4, PT, R59, R4, PT ;  /* 0x000000043b00720c */ /* 0x000fc40003f86270 */
[----:B------:R-:W-:Y:S02]  /*22f0*/  FSEL R76, R41, -INF , !P0 ;  /* 0xff800000294c7808 */ /* 0x000fe40004000000 */
[-C--:B------:R-:W-:Y:S02]  /*2300*/  ISETP.GE.AND P0, PT, R59, R3.reuse, PT ;  /* 0x000000033b00720c */ /* 0x080fe40003f06270 */
[----:B------:R-:W-:Y:S02]  /*2310*/  FSEL R139, R43, -INF , !P1 ;  /* 0xff8000002b8b7808 */ /* 0x000fe40004800000 */
[----:B------:R-:W-:Y:S01]  /*2320*/  ISETP.GE.AND P1, PT, R58, R4, PT ;  /* 0x000000043a00720c */ /* 0x000fe20003f26270 */
[----:B------:R-:W-:Y:S01]  /*2330*/  HMMA.16816.F32.BF16 R40, R16, R62, R200 ;  /* 0x0000003e1028723c */ /* 0x000fe200000418c8 */
[----:B------:R-:W-:Y:S02]  /*2340*/  FSEL R148, R44, -INF , !P4 ;  /* 0xff8000002c947808 */ /* 0x000fe40006000000 */
[----:B------:R-:W-:-:S02]  /*2350*/  ISETP.GE.AND P4, PT, R58, R3, PT ;  /* 0x000000033a00720c */ /* 0x000fc40003f86270 */
[----:B------:R-:W-:Y:S02]  /*2360*/  FSEL R150, R46, -INF , !P0 ;  /* 0xff8000002e967808 */ /* 0x000fe40004000000 */
[CC--:B------:R-:W-:Y:S01]  /*2370*/  ISETP.GE.AND P0, PT, R24.reuse, R4.reuse, PT ;  /* 0x000000041800720c */ /* 0x0c0fe20003f06270 */
[----:B------:R-:W-:Y:S01]  /*2380*/  HMMA.16816.F32.BF16 R16, R16, R74, R224 ;  /* 0x0000004a1010723c */ /* 0x000fe200000418e0 */
[----:B------:R-:W-:Y:S02]  /*2390*/  FSEL R82, R45, -INF , !P1 ;  /* 0xff8000002d527808 */ /* 0x000fe40004800000 */
[----:B------:R-:W-:Y:S02]  /*23a0*/  ISETP.GE.AND P1, PT, R24, R3, PT ;  /* 0x000000031800720c */ /* 0x000fe40003f26270 */
[----:B------:R-:W-:Y:S02]  /*23b0*/  FSEL R151, R47, -INF , !P4 ;  /* 0xff8000002f977808 */ /* 0x000fe40006000000 */
[----:B------:R-:W-:Y:S01]  /*23c0*/  ISETP.GE.AND P4, PT, R23, R4, PT ;  /* 0x000000041700720c */ /* 0x000fe20003f86270 */
[----:B------:R-:W-:Y:S01]  /*23d0*/  HMMA.16816.F32.BF16 R44, R12, R60, R220 ;  /* 0x0000003c0c2c723c */ /* 0x000fe200000418dc */
[----:B------:R-:W-:-:S02]  /*23e0*/  FSEL R149, R32, -INF , !P0 ;  /* 0xff80000020957808 */ /* 0x000fc40004000000 */
[-C--:B------:R-:W-:Y:S02]  /*23f0*/  ISETP.GE.AND P0, PT, R23, R3.reuse, PT ;  /* 0x000000031700720c */ /* 0x080fe40003f06270 */
[----:B------:R-:W-:Y:S02]  /*2400*/  FSEL R152, R34, -INF , !P1 ;  /* 0xff80000022987808 */ /* 0x000fe40004800000 */
[----:B------:R-:W-:Y:S01]  /*2410*/  ISETP.GE.AND P1, PT, R57, R4, PT ;  /* 0x000000043900720c */ /* 0x000fe20003f26270 */
[----:B------:R-:W-:Y:S01]  /*2420*/  HMMA.16816.F32.BF16 R24, R12, R62, R232 ;  /* 0x0000003e0c18723c */ /* 0x000fe200000418e8 */
[----:B------:R-:W-:Y:S02]  /*2430*/  FSEL R83, R33, -INF , !P4 ;  /* 0xff80000021537808 */ /* 0x000fe40006000000 */
[----:B------:R-:W-:Y:S02]  /*2440*/  ISETP.GE.AND P4, PT, R57, R3, PT ;  /* 0x000000033900720c */ /* 0x000fe40003f86270 */
[----:B------:R-:W-:-:S02]  /*2450*/  FSEL R153, R35, -INF , !P0 ;  /* 0xff80000023997808 */ /* 0x000fc40004000000 */
[-C--:B------:R-:W-:Y:S01]  /*2460*/  ISETP.GE.AND P0, PT, R56, R4.reuse, PT ;  /* 0x000000043800720c */ /* 0x080fe20003f06270 */
[----:B------:R-:W-:Y:S01]  /*2470*/  HMMA.16816.F32.BF16 R32, R12, R78, R228 ;  /* 0x0000004e0c20723c */ /* 0x000fe200000418e4 */
[----:B------:R-:W-:Y:S02]  /*2480*/  FSEL R68, R68, -INF , !P1 ;  /* 0xff80000044447808 */ /* 0x000fe40004800000 */
[----:B------:R-:W-:Y:S02]  /*2490*/  ISETP.GE.AND P1, PT, R56, R3, PT ;  /* 0x000000033800720c */ /* 0x000fe40003f26270 */
[----:B------:R-:W-:Y:S02]  /*24a0*/  FSEL R69, R69, -INF , !P0 ;  /* 0xff80000045457808 */ /* 0x000fe40004000000 */
[----:B------:R-:W-:Y:S02]  /*24b0*/  FSEL R78, R70, -INF , !P4 ;  /* 0xff800000464e7808 */ /* 0x000fe40006000000 */
[----:B------:R-:W-:-:S02]  /*24c0*/  ISETP.GE.AND P4, PT, R22, R4, PT ;  /* 0x000000041600720c */ /* 0x000fc40003f86270 */
[-C--:B------:R-:W-:Y:S02]  /*24d0*/  ISETP.GE.AND P0, PT, R22, R3.reuse, PT ;  /* 0x000000031600720c */ /* 0x080fe40003f06270 */
[----:B------:R-:W-:Y:S02]  /*24e0*/  FSEL R79, R71, -INF , !P1 ;  /* 0xff800000474f7808 */ /* 0x000fe40004800000 */
[C---:B------:R-:W-:Y:S02]  /*24f0*/  ISETP.GE.AND P1, PT, R21.reuse, R4, PT ;  /* 0x000000041500720c */ /* 0x040fe40003f26270 */
[----:B------:R-:W-:Y:S02]  /*2500*/  FSEL R70, R28, -INF , !P4 ;  /* 0xff8000001c467808 */ /* 0x000fe40006000000 */
[----:B------:R-:W-:Y:S02]  /*2510*/  ISETP.GE.AND P4, PT, R21, R3, PT ;  /* 0x000000031500720c */ /* 0x000fe40003f86270 */
[----:B------:R-:W-:-:S02]  /*2520*/  FSEL R154, R30, -INF , !P0 ;  /* 0xff8000001e9a7808 */ /* 0x000fc40004000000 */
[-C--:B------:R-:W-:Y:S02]  /*2530*/  ISETP.GE.AND P0, PT, R65, R4.reuse, PT ;  /* 0x000000044100720c */ /* 0x080fe40003f06270 */
[----:B------:R-:W-:Y:S02]  /*2540*/  FSEL R71, R29, -INF , !P1 ;  /* 0xff8000001d477808 */ /* 0x000fe40004800000 */
[----:B------:R-:W-:Y:S02]  /*2550*/  ISETP.GE.AND P1, PT, R65, R3, PT ;  /* 0x000000034100720c */ /* 0x000fe40003f26270 */
[----:B------:R-:W-:Y:S02]  /*2560*/  FSEL R65, R31, -INF , !P4 ;  /* 0xff8000001f417808 */ /* 0x000fe40006000000 */
[----:B------:R-:W-:Y:S02]  /*2570*/  ISETP.GE.AND P4, PT, R64, R4, PT ;  /* 0x000000044000720c */ /* 0x000fe40003f86270 */
[----:B------:R-:W-:-:S02]  /*2580*/  FSEL R155, R48, -INF , !P0 ;  /* 0xff800000309b7808 */ /* 0x000fc40004000000 */
[-C--:B------:R-:W-:Y:S02]  /*2590*/  ISETP.GE.AND P0, PT, R64, R3.reuse, PT ;  /* 0x000000034000720c */ /* 0x080fe40003f06270 */
[----:B------:R-:W-:Y:S02]  /*25a0*/  FSEL R170, R50, -INF , !P1 ;  /* 0xff80000032aa7808 */ /* 0x000fe40004800000 */
[----:B------:R-:W-:Y:S02]  /*25b0*/  FSEL R168, R49, -INF , !P4 ;  /* 0xff80000031a87808 */ /* 0x000fe40006000000 */
[CC--:B------:R-:W-:Y:S02]  /*25c0*/  ISETP.GE.AND P1, PT, R20.reuse, R4.reuse, PT ;  /* 0x000000041400720c */ /* 0x0c0fe40003f26270 */
[----:B------:R-:W-:Y:S02]  /*25d0*/  ISETP.GE.AND P4, PT, R20, R3, PT ;  /* 0x000000031400720c */ /* 0x000fe40003f86270 */
[----:B------:R-:W-:Y:S01]  /*25e0*/  FSEL R171, R51, -INF , !P0 ;  /* 0xff80000033ab7808 */ /* 0x000fe20004000000 */
[----:B------:R-:W-:Y:S01]  /*25f0*/  HMMA.16816.F32.BF16 R20, R12, R72, R236 ;  /* 0x000000480c14723c */ /* 0x000fe200000418ec */
[----:B------:R-:W-:-:S02]  /*2600*/  ISETP.GE.AND P0, PT, R11, R4, PT ;  /* 0x000000040b00720c */ /* 0x000fc40003f06270 */
[----:B------:R-:W-:Y:S02]  /*2610*/  FSEL R169, R32, -INF , !P1 ;  /* 0xff80000020a97808 */ /* 0x000fe40004800000 */
[-C--:B------:R-:W-:Y:S02]  /*2620*/  ISETP.GE.AND P1, PT, R11, R3.reuse, PT ;  /* 0x000000030b00720c */ /* 0x080fe40003f26270 */
[----:B------:R-:W-:Y:S01]  /*2630*/  FSEL R72, R33, -INF , !P0 ;  /* 0xff80000021487808 */ /* 0x000fe20004000000 */
[----:B------:R-:W-:Y:S01]  /*2640*/  HMMA.16816.F32.BF16 R12, R12, R74, R240 ;  /* 0x0000004a0c0c723c */ /* 0x000fe200000418f0 */
[----:B------:R-:W-:Y:S02]  /*2650*/  ISETP.GE.AND P0, PT, R10, R3, PT ;  /* 0x000000030a00720c */ /* 0x000fe40003f06270 */
[----:B------:R-:W-:Y:S02]  /*2660*/  FSEL R177, R35, -INF , !P1 ;  /* 0xff80000023b17808 */ /* 0x000fe40004800000 */
[----:B------:R-:W-:-:S02]  /*2670*/  FSEL R181, R46, -INF , !P0 ;  /* 0xff8000002eb57808 */ /* 0x000fc40004000000 */
[----:B------:R-:W-:Y:S02]  /*2680*/  ISETP.GE.AND P0, PT, R8, R4, PT ;  /* 0x000000040800720c */ /* 0x000fe40003f06270 */
[-C--:B------:R-:W-:Y:S02]  /*2690*/  ISETP.GE.AND P1, PT, R9, R3.reuse, PT ;  /* 0x000000030900720c */ /* 0x080fe40003f26270 */
[----:B------:R-:W-:Y:S02]  /*26a0*/  FSEL R179, R24, -INF , !P0 ;  /* 0xff80000018b37808 */ /* 0x000fe40004000000 */
[----:B------:R-:W-:Y:S02]  /*26b0*/  ISETP.GE.AND P0, PT, R7, R3, PT ;  /* 0x000000030700720c */ /* 0x000fe40003f06270 */
[----:B------:R-:W-:Y:S02]  /*26c0*/  FSEL R29, R40, -INF , !P2 ;  /* 0xff800000281d7808 */ /* 0x000fe40005000000 */
[----:B------:R-:W-:-:S02]  /*26d0*/  FSEL R75, R27, -INF , !P0 ;  /* 0xff8000001b4b7808 */ /* 0x000fc40004000000 */
[-C--:B------:R-:W-:Y:S02]  /*26e0*/  ISETP.GE.AND P0, PT, R38, R4.reuse, PT ;  /* 0x000000042600720c */ /* 0x080fe40003f06270 */
[----:B------:R-:W-:Y:S02]  /*26f0*/  FSEL R182, R47, -INF , !P1 ;  /* 0xff8000002fb67808 */ /* 0x000fe40004800000 */
[----:B------:R-:W-:Y:S02]  /*2700*/  FSEL R188, R21, -INF , !P0 ;  /* 0xff80000015bc7808 */ /* 0x000fe40004000000 */
[-C--:B------:R-:W-:Y:S02]  /*2710*/  ISETP.GE.AND P0, PT, R36, R4.reuse, PT ;  /* 0x000000042400720c */ /* 0x080fe40003f06270 */
[-C--:B------:R-:W-:Y:S02]  /*2720*/  ISETP.GE.AND P2, PT, R9, R4.reuse, PT ;  /* 0x000000040900720c */ /* 0x080fe40003f46270 */
[----:B------:R-:W-:-:S02]  /*2730*/  ISETP.GE.AND P1, PT, R7, R4, PT ;  /* 0x000000040700720c */ /* 0x000fc40003f26270 */
[----:B------:R-:W-:Y:S02]  /*2740*/  FSEL R190, R13, -INF , !P0 ;  /* 0xff8000000dbe7808 */ /* 0x000fe40004000000 */
        /* <DEDUP_REMOVED lines=8> */
[----:B------:R-:W-:Y:S02]  /*27d0*/  ISETP.NE.AND P0, PT, R186, 0x1, PT ;  /* 0x00000001ba00780c */ /* 0x000fe40003f05270 */
[-C--:B------:R-:W-:Y:S02]  /*27e0*/  ISETP.GE.AND P2, PT, R6, R4.reuse, PT ;  /* 0x000000040600720c */ /* 0x080fe40003f46270 */
[----:B------:R-:W-:-:S02]  /*27f0*/  ISETP.GE.AND P1, PT, R37, R4, PT ;  /* 0x000000042500720c */ /* 0x000fc40003f26270 */
[----:B------:R-:W-:Y:S02]  /*2800*/  FSEL R73, R34, -INF , !P4 ;  /* 0xff80000022497808 */ /* 0x000fe40006000000 */
[----:B------:R-:W-:Y:S02]  /*2810*/  FSEL R187, R20, -INF , !P2 ;  /* 0xff80000014bb7808 */ /* 0x000fe40005000000 */
[----:B------:R-:W-:Y:S02]  /*2820*/  FSEL R189, R12, -INF , !P1 ;  /* 0xff8000000cbd7808 */ /* 0x000fe40004800000 */
[----:B------:R-:W-:Y:S02]  /*2830*/  ISETP.GE.AND P4, PT, R10, R4, PT ;  /* 0x000000040a00720c */ /* 0x000fe40003f86270 */
[-C--:B------:R-:W-:Y:S02]  /*2840*/  ISETP.GE.AND P2, PT, R38, R3.reuse, PT ;  /* 0x000000032600720c */ /* 0x080fe40003f46270 */
[----:B------:R-:W-:-:S02]  /*2850*/  ISETP.GE.AND P1, PT, R37, R3, PT ;  /* 0x000000032500720c */ /* 0x000fc40003f26270 */
[----:B------:R-:W-:Y:S02]  /*2860*/  FSEL R176, R44, -INF , !P4 ;  /* 0xff8000002cb07808 */ /* 0x000fe40006000000 */
[----:B------:R-:W-:Y:S02]  /*2870*/  FSEL R28, R41, -INF , !P3 ;  /* 0xff800000291c7808 */ /* 0x000fe40005800000 */
[----:B------:R-:W-:Y:S02]  /*2880*/  FSEL R192, R23, -INF , !P2 ;  /* 0xff80000017c07808 */ /* 0x000fe40005000000 */
[----:B------:R-:W-:Y:S02]  /*2890*/  FSEL R193, R14, -INF , !P1 ;  /* 0xff8000000ec17808 */ /* 0x000fe40004800000 */
[-C--:B------:R-:W-:Y:S02]  /*28a0*/  ISETP.GE.AND P4, PT, R8, R5.reuse, PT ;  /* 0x000000050800720c */ /* 0x080fe40003f86270 */
[----:B------:R-:W-:-:S02]  /*28b0*/  ISETP.GE.AND P3, PT, R7, R5, PT ;  /* 0x000000050700720c */ /* 0x000fc40003f66270 */
[-C--:B------:R-:W-:Y:S02]  /*28c0*/  ISETP.GE.AND P2, PT, R37, R5.reuse, PT ;  /* 0x000000052500720c */ /* 0x080fe40003f46270 */
[----:B------:R-:W-:Y:S02]  /*28d0*/  ISETP.GE.AND P1, PT, R36, R5, PT ;  /* 0x000000052400720c */ /* 0x000fe40003f26270 */
[----:B------:R-:W-:Y:S02]  /*28e0*/  FSEL R64, R42, -INF , !P4 ;  /* 0xff8000002a407808 */ /* 0x000fe40006000000 */
[----:B------:R-:W-:Y:S02]  /*28f0*/  FSEL R74, R43, -INF , !P3 ;  /* 0xff8000002b4a7808 */ /* 0x000fe40005800000 */
[----:B------:R-:W-:Y:S02]  /*2900*/  FSEL R16, R16, -INF , !P6 ;  /* 0xff80000010107808 */ /* 0x000fe40007000000 */
[----:B------:R-:W-:-:S02]  /*2910*/  FSEL R17, R17, -INF , !P5 ;  /* 0xff80000011117808 */ /* 0x000fc40006800000 */
[----:B------:R-:W-:Y:S02]  /*2920*/  FSEL R194, R18, -INF , !P2 ;  /* 0xff80000012c27808 */ /* 0x000fe40005000000 */
[----:B------:R-:W-:Y:S02]  /*2930*/  FSEL R195, R19, -INF , !P1 ;  /* 0xff80000013c37808 */ /* 0x000fe40004800000 */
[C---:B------:R-:W-:Y:S02]  /*2940*/  IADD3 R215, R209.reuse, 0x800, RZ ;  /* 0x00000800d1d77810 */ /* 0x040fe40007ffe0ff */
[C---:B------:R-:W-:Y:S02]  /*2950*/  IADD3 R214, R209.reuse, 0xc00, RZ ;  /* 0x00000c00d1d67810 */ /* 0x040fe40007ffe0ff */
[C---:B------:R-:W-:Y:S02]  /*2960*/  IADD3 R213, R209.reuse, 0x1000, RZ ;  /* 0x00001000d1d57810 */ /* 0x040fe40007ffe0ff */
[----:B------:R-:W-:Y:S01]  /*2970*/  IADD3 R212, R209, 0x1400, RZ ;  /* 0x00001400d1d47810 */ /* 0x000fe20007ffe0ff */
[----:B------:R-:W-:Y:S05]  /*2980*/  @!P0 BRA `(.L_x_1) ;  /* 0x0000016000008947 */ /* 0x000fea0003800000 */
[----:B------:R-:W-:-:S04]  /*2990*/  IADD3 R4, R186, -0x2, RZ ;  /* 0xfffffffeba047810 */ /* 0x000fc80007ffe0ff */
[----:B------:R-:W-:Y:S01]  /*29a0*/  SHF.R.S32.HI R6, RZ, 0x1f, R4 ;  /* 0x0000001fff067819 */ /* 0x000fe20000011404 */
[C---:B------:R-:W-:Y:S02]  /*29b0*/  IMAD R3, R4.reuse, UR7, RZ ;  /* 0x0000000704037c24 */ /* 0x040fe4000f8e02ff */
[----:B------:R-:W-:-:S04]  /*29c0*/  IMAD.WIDE.U32 R4, R4, UR8, R244 ;  /* 0x0000000804047c25 */ /* 0x000fc8000f8e00f4 */
[----:B------:R-:W-:Y:S01]  /*29d0*/  IMAD R3, R6, UR8, R3 ;  /* 0x0000000806037c24 */ /* 0x000fe2000f8e0203 */
[----:B------:R-:W-:-:S03]  /*29e0*/  LEA R8, P2, R4, c[0x0][0x168], 0x1 ;  /* 0x00005a0004087a11 */ /* 0x000fc600078408ff */
[----:B------:R-:W-:Y:S01]  /*29f0*/  IMAD.IADD R3, R5, 0x1, R3 ;  /* 0x0000000105037824 */ /* 0x000fe200078e0203 */
[----:B------:R-:W-:-:S04]  /*2a00*/  IADD3 R6, P1, R8, UR9, RZ ;  /* 0x0000000908067c10 */ /* 0x000fc8000ff3e0ff */
[----:B------:R-:W-:Y:S02]  /*2a10*/  LEA.HI.X R9, R4, c[0x0][0x16c], R3, 0x1, P2 ;  /* 0x00005b0004097a11 */ /* 0x000fe400010f0c03 */
[----:B------:R-:W-:Y:S02]  /*2a20*/  IADD3 R4, P2, R6, UR9, RZ ;  /* 0x0000000906047c10 */ /* 0x000fe4000ff5e0ff */
[----:B------:R-:W-:Y:S01]  /*2a30*/  IADD3.X R7, R9, UR13, RZ, P1, !PT ;  /* 0x0000000d09077c10 */ /* 0x000fe20008ffe4ff */
[----:B------:R-:W-:Y:S01]  /*2a40*/  @!PT LDS RZ, [RZ] ;  /* 0x00000000fffff984 */ /* 0x000fe20000000800 */
[----:B------:R-:W-:Y:S01]  /*2a50*/  @!PT LDS RZ, [RZ] ;  /* 0x00000000fffff984 */ /* 0x000fe20000000800 */
[----:B------:R-:W-:Y:S01]  /*2a60*/  @!PT LDS RZ, [RZ] ;  /* 0x00000000fffff984 */ /* 0x000fe20000000800 */
[----:B------:R1:W-:Y:S01]  /*2a70*/  LDGSTS.E.BYPASS.LTC128B.128 [R218+0x2000], [R8.64] ;  /* 0x0200000008da7fae */ /* 0x0003e2000b901d4a */
[----:B------:R-:W-:Y:S02]  /*2a80*/  IADD3 R10, P1, R4, UR9, RZ ;  /* 0x00000009040a7c10 */ /* 0x000fe4000ff3e0ff */
[----:B------:R-:W-:Y:S01]  /*2a90*/  IADD3.X R5, R7, UR13, RZ, P2, !PT ;  /* 0x0000000d07057c10 */ /* 0x000fe200097fe4ff */
[----:B------:R1:W-:Y:S03]  /*2aa0*/  LDGSTS.E.BYPASS.LTC128B.128 [R218+0x2800], [R6.64] ;  /* 0x0280000006da7fae */ /* 0x0003e6000b901d4a */
[----:B------:R-:W-:Y:S01]  /*2ab0*/  IADD3.X R11, R5, UR13, RZ, P1, !PT ;  /* 0x0000000d050b7c10 */ /* 0x000fe20008ffe4ff */
[----:B------:R1:W-:Y:S04]  /*2ac0*/  LDGSTS.E.BYPASS.LTC128B.128 [R218+0x3000], [R4.64] ;  /* 0x0300000004da7fae */ /* 0x0003e8000b901d4a */
[----:B------:R1:W-:Y:S04]  /*2ad0*/  LDGSTS.E.BYPASS.LTC128B.128 [R218+0x3800], [R10.64] ;  /* 0x038000000ada7fae */ /* 0x0003e8000b901d4a */
[----:B------:R-:W0:Y:S02]  /*2ae0*/  LDGDEPBAR ;  /* 0x00000000000079af */ /* 0x000e240000000000 */
.L_x_1:
[----:B------:R-:W-:Y:S02]  /*2af0*/  FMNMX.FTZ R138, R109, R108, !PT ;  /* 0x0000006c6d8a7209 */ /* 0x000fe40007810000 */
[----:B------:R-:W-:-:S02]  /*2b00*/  FMNMX.FTZ R137, R146, R156, !PT ;  /* 0x0000009c92897209 */ /* 0x000fc40007810000 */
[----:B------:R-:W-:Y:S02]  /*2b10*/  FMNMX.FTZ R138, R67, R138, !PT ;  /* 0x0000008a438a7209 */ /* 0x000fe40007810000 */
[----:B------:R-:W-:Y:S02]  /*2b20*/  FMNMX.FTZ R137, R104, R137, !PT ;  /* 0x0000008968897209 */ /* 0x000fe40007810000 */
[----:B------:R-:W-:Y:S02]  /*2b30*/  FMNMX.FTZ R138, R66, R138, !PT ;  /* 0x0000008a428a7209 */ /* 0x000fe40007810000 */
[----:B------:R-:W-:Y:S02]  /*2b40*/  FMNMX.FTZ R137, R106, R137, !PT ;  /* 0x000000896a897209 */ /* 0x000fe40007810000 */
        /* <DEDUP_REMOVED lines=56> */
[----:B------:R-:W-:Y:S01]  /*2ed0*/  SHF.L.U32 R204, R2, 0x1, RZ ;  /* 0x0000000102cc7819 */ /* 0x000fe200000006ff */
[----:B------:R-:W2:Y:S03]  /*2ee0*/  SHFL.BFLY PT, R3, R138, 0x2, 0x1f ;  /* 0x0c401f008a037f89 */ /* 0x000ea600000e0000 */
[----:B------:R-:W-:Y:S01]  /*2ef0*/  IADD3 R205, R0, R204, RZ ;  /* 0x000000cc00cd7210 */ /* 0x000fe20007ffe0ff */
[----:B-1----:R-:W1:Y:S04]  /*2f00*/  SHFL.BFLY PT, R6, R137, 0x2, 0x1f ;  /* 0x0c401f0089067f89 */ /* 0x002e6800000e0000 */
[----:B------:R-:W-:Y:S04]  /*2f10*/  LDSM.16.MT88.4 R20, [R204+0x4000] ;  /* 0x00400000cc14783b */ /* 0x000fe80000004200 */
[----:B------:R-:W-:Y:S01]  /*2f20*/  LDSM.16.MT88.4 R24, [R205+0x4400] ;  /* 0x00440000cd18783b */ /* 0x000fe20000004200 */
[----:B--2---:R-:W-:-:S02]  /*2f30*/  FMNMX.FTZ R138, R138, R3, !PT ;  /* 0x000000038a8a7209 */ /* 0x004fc40007810000 */
[----:B-1----:R-:W-:-:S03]  /*2f40*/  FMNMX.FTZ R137, R137, R6, !PT ;  /* 0x0000000689897209 */ /* 0x002fc60007810000 */
[----:B------:R-:W1:Y:S01]  /*2f50*/  SHFL.BFLY PT, R3, R138, 0x1, 0x1f ;  /* 0x0c201f008a037f89 */ /* 0x000e6200000e0000 */
[----:B------:R-:W-:-:S03]  /*2f60*/  FMNMX.FTZ R6, R107, R113, !PT ;  /* 0x000000716b067209 */ /* 0x000fc60007810000 */
[----:B------:R-:W2:Y:S01]  /*2f70*/  SHFL.BFLY PT, R8, R137, 0x1, 0x1f ;  /* 0x0c201f0089087f89 */ /* 0x000ea200000e0000 */
[----:B-1----:R-:W-:-:S04]  /*2f80*/  FMNMX.FTZ R138, R138, R3, !PT ;  /* 0x000000038a8a7209 */ /* 0x002fc80007810000 */
[C---:B------:R-:W-:Y:S01]  /*2f90*/  FSETP.NEU.FTZ.AND P1, PT, R138.reuse, -INF , PT ;  /* 0xff8000008a00780b */ /* 0x040fe20003f3d000 */
[----:B------:R-:W-:Y:S01]  /*2fa0*/  FMUL.FTZ R3, R138, c[0x0][0x23c] ;  /* 0x00008f008a037a20 */ /* 0x000fe20000410000 */
[----:B--2---:R-:W-:-:S04]  /*2fb0*/  FMNMX.FTZ R137, R137, R8, !PT ;  /* 0x0000000889897209 */ /* 0x004fc80007810000 */
[----:B------:R-:W-:Y:S02]  /*2fc0*/  FSEL R3, R3, RZ, P1 ;  /* 0x000000ff03037208 */ /* 0x000fe40000800000 */
[----:B------:R-:W-:-:S03]  /*2fd0*/  FSETP.NEU.FTZ.AND P1, PT, R137, -INF , PT ;  /* 0xff8000008900780b */ /* 0x000fc60003f3d000 */
[--C-:B------:R-:W-:Y:S02]  /*2fe0*/  FFMA.FTZ R4, R109, c[0x0][0x23c], -R3.reuse ;  /* 0x00008f006d047a23 */ /* 0x100fe40000010803 */
[--C-:B------:R-:W-:Y:S02]  /*2ff0*/  FFMA.FTZ R5, R29, c[0x0][0x23c], -R3.reuse ;  /* 0x00008f001d057a23 */ /* 0x100fe40000010803 */
[----:B------:R1:W-:Y:S08]  /*3000*/  MUFU.EX2 R224, R4 ;  /* 0x0000000400e07308 */ /* 0x0003f00000000800 */
[----:B------:R2:W-:Y:S01]  /*3010*/  MUFU.EX2 R163, R5 ;  /* 0x0000000500a37308 */ /* 0x0005e20000000800 */
[----:B-1----:R-:W-:-:S07]  /*3020*/  FFMA.FTZ R4, R108, c[0x0][0x23c], -R3 ;  /* 0x00008f006c047a23 */ /* 0x002fce0000010803 */
[----:B------:R1:W-:Y:S01]  /*3030*/  MUFU.EX2 R203, R4 ;  /* 0x0000000400cb7308 */ /* 0x0003e20000000800 */
[--C-:B--2---:R-:W-:Y:S02]  /*3040*/  FFMA.FTZ R5, R28, c[0x0][0x23c], -R3.reuse ;  /* 0x00008f001c057a23 */ /* 0x104fe40000010803 */
[----:B------:R-:W-:Y:S05]  /*3050*/  LDSM.16.MT88.4 R28, [R204+0x4400] ;  /* 0x00440000cc1c783b */ /* 0x000fea0000004200 */
[----:B------:R2:W-:Y:S01]  /*3060*/  MUFU.EX2 R56, R5 ;  /* 0x0000000500387308 */ /* 0x0005e20000000800 */
[----:B-1----:R-:W-:-:S07]  /*3070*/  FFMA.FTZ R4, R67, c[0x0][0x23c], -R3 ;  /* 0x00008f0043047a23 */ /* 0x002fce0000010803 */
[----:B------:R1:W-:Y:S01]  /*3080*/  MUFU.EX2 R223, R4 ;  /* 0x0000000400df7308 */ /* 0x0003e20000000800 */
[----:B--2---:R-:W-:-:S07]  /*3090*/  FFMA.FTZ R5, R39, c[0x0][0x23c], -R3 ;  /* 0x00008f0027057a23 */ /* 0x004fce0000010803 */
[----:B------:R2:W-:Y:S01]  /*30a0*/  MUFU.EX2 R48, R5 ;  /* 0x0000000500307308 */ /* 0x0005e20000000800 */
[----:B-1----:R-:W-:-:S07]  /*30b0*/  FFMA.FTZ R4, R66, c[0x0][0x23c], -R3 ;  /* 0x00008f0042047a23 */ /* 0x002fce0000010803 */
[----:B------:R1:W3:Y:S01]  /*30c0*/  MUFU.EX2 R225, R4 ;  /* 0x0000000400e17308 */ /* 0x0002e20000000800 */
[----:B--2---:R-:W-:-:S07]  /*30d0*/  FFMA.FTZ R5, R84, c[0x0][0x23c], -R3 ;  /* 0x00008f0054057a23 */ /* 0x004fce0000010803 */
[----:B------:R2:W-:Y:S01]  /*30e0*/  MUFU.EX2 R49, R5 ;  /* 0x0000000500317308 */ /* 0x0005e20000000800 */
[----:B-1----:R-:W-:Y:S01]  /*30f0*/  FFMA.FTZ R4, R111, c[0x0][0x23c], -R3 ;  /* 0x00008f006f047a23 */ /* 0x002fe20000010803 */
[----:B---3--:R-:W-:-:S06]  /*3100*/  F2FP.BF16.PACK_AB R14, R225, R223 ;  /* 0x000000dfe10e723e */ /* 0x008fcc00000010ff */
[----:B------:R1:W-:Y:S01]  /*3110*/  MUFU.EX2 R226, R4 ;  /* 0x0000000400e27308 */ /* 0x0003e20000000800 */
[----:B--2---:R-:W-:Y:S01]  /*3120*/  FMNMX.FTZ R5, R116, R6, !PT ;  /* 0x0000000674057209 */ /* 0x004fe20007810000 */
[----:B-1----:R-:W-:-:S06]  /*3130*/  FFMA.FTZ R4, R110, c[0x0][0x23c], -R3 ;  /* 0x00008f006e047a23 */ /* 0x002fcc0000010803 */
[----:B------:R1:W-:Y:S02]  /*3140*/  MUFU.EX2 R227, R4 ;  /* 0x0000000400e37308 */ /* 0x0003e40000000800 */
        /* <DEDUP_REMOVED lines=40> */
[----:B-1----:R-:W-:-:S04]  /*33d0*/  FMNMX.FTZ R4, R105, R85, !PT ;  /* 0x0000005569047209 */ /* 0x002fc80007810000 */
[----:B------:R-:W-:-:S04]  /*33e0*/  FMNMX.FTZ R4, R112, R4, !PT ;  /* 0x0000000470047209 */ /* 0x000fc80007810000 */
[----:B------:R-:W-:-:S04]  /*33f0*/  FMNMX.FTZ R4, R88, R4, !PT ;  /* 0x0000000458047209 */ /* 0x000fc80007810000 */
[----:B------:R-:W-:-:S04]  /*3400*/  FMNMX.FTZ R4, R115, R4, !PT ;  /* 0x0000000473047209 */ /* 0x000fc80007810000 */
[----:B------:R-:W-:-:S04]  /*3410*/  FMNMX.FTZ R4, R86, R4, !PT ;  /* 0x0000000456047209 */ /* 0x000fc80007810000 */
[----:B------:R-:W-:-:S04]  /*3420*/  FMNMX.FTZ R4, R87, R4, !PT ;  /* 0x0000000457047209 */ /* 0x000fc80007810000 */
[----:B------:R-:W-:Y:S01]  /*3430*/  FMNMX.FTZ R7, R80, R4, !PT ;  /* 0x0000000450077209 */ /* 0x000fe20007810000 */
[--C-:B------:R-:W-:Y:S02]  /*3440*/  FFMA.FTZ R4, R16, c[0x0][0x23c], -R3.reuse ;  /* 0x00008f0010047a23 */ /* 0x100fe40000010803 */
[----:B------:R-:W-:Y:S01]  /*3450*/  FFMA.FTZ R3, R17, c[0x0][0x23c], -R3 ;  /* 0x00008f0011037a23 */ /* 0x000fe20000010803 */
[----:B------:R-:W-:Y:S01]  /*3460*/  FMNMX.FTZ R6, R133, R7, !PT ;  /* 0x0000000785067209 */ /* 0x000fe20007810000 */
[----:B------:R1:W-:Y:S01]  /*3470*/  MUFU.EX2 R12, R4 ;  /* 0x00000004000c7308 */ /* 0x0003e20000000800 */
[----:B------:R-:W-:Y:S01]  /*3480*/  FMNMX.FTZ R7, R89, R5, !PT ;  /* 0x0000000559077209 */ /* 0x000fe20007810000 */
[----:B------:R-:W-:Y:S01]  /*3490*/  LDSM.16.MT88.4 R16, [R205+0x4000] ;  /* 0x00400000cd10783b */ /* 0x000fe20000004200 */
[----:B------:R-:W-:Y:S01]  /*34a0*/  FMNMX.FTZ R5, R90, R6, !PT ;  /* 0x000000065a057209 */ /* 0x000fe20007810000 */
[----:B------:R-:W-:-:S03]  /*34b0*/  FMUL.FTZ R6, R137, c[0x0][0x23c] ;  /* 0x00008f0089067a20 */ /* 0x000fc60000410000 */
[----:B------:R-:W-:Y:S01]  /*34c0*/  FMNMX.FTZ R5, R91, R5, !PT ;  /* 0x000000055b057209 */ /* 0x000fe20007810000 */
[----:B------:R2:W-:Y:S01]  /*34d0*/  MUFU.EX2 R13, R3 ;  /* 0x00000003000d7308 */ /* 0x0005e20000000800 */
[----:B------:R-:W-:Y:S02]  /*34e0*/  FSEL R6, R6, RZ, P1 ;  /* 0x000000ff06067208 */ /* 0x000fe40000800000 */
[----:B------:R-:W-:-:S04]  /*34f0*/  FMNMX.FTZ R136, R76, R5, !PT ;  /* 0x000000054c887209 */ /* 0x000fc80007810000 */
[----:B------:R-:W-:Y:S02]  /*3500*/  FMNMX.FTZ R136, R148, R136, !PT ;  /* 0x0000008894887209 */ /* 0x000fe40007810000 */
[----:B-1----:R-:W-:Y:S02]  /*3510*/  FMNMX.FTZ R4, R119, R7, !PT ;  /* 0x0000000777047209 */ /* 0x002fe40007810000 */
[----:B------:R-:W-:-:S04]  /*3520*/  FMNMX.FTZ R136, R82, R136, !PT ;  /* 0x0000008852887209 */ /* 0x000fc80007810000 */
[----:B------:R-:W-:Y:S02]  /*3530*/  FMNMX.FTZ R136, R149, R136, !PT ;  /* 0x0000008895887209 */ /* 0x000fe40007810000 */
[----:B--2---:R-:W-:Y:S01]  /*3540*/  FMNMX.FTZ R3, R118, R4, !PT ;  /* 0x0000000476037209 */ /* 0x004fe20007810000 */
[----:B------:R-:W-:Y:S01]  /*3550*/  FFMA.FTZ R4, R146, c[0x0][0x23c], -R6 ;  /* 0x00008f0092047a23 */ /* 0x000fe20000010806 */
[----:B------:R-:W-:Y:S02]  /*3560*/  FMNMX.FTZ R136, R83, R136, !PT ;  /* 0x0000008853887209 */ /* 0x000fe40007810000 */
[----:B------:R-:W-:Y:S01]  /*3570*/  FMNMX.FTZ R3, R81, R3, !PT ;  /* 0x0000000351037209 */ /* 0x000fe20007810000 */
[----:B------:R1:W-:Y:S01]  /*3580*/  MUFU.EX2 R131, R4 ;  /* 0x0000000400837308 */ /* 0x0003e20000000800 */
[----:B------:R-:W-:Y:S02]  /*3590*/  FMNMX.FTZ R136, R68, R136, !PT ;  /* 0x0000008844887209 */ /* 0x000fe40007810000 */
[----:B------:R-:W-:-:S02]  /*35a0*/  FMNMX.FTZ R3, R132, R3, !PT ;  /* 0x0000000384037209 */ /* 0x000fc40007810000 */
[----:B------:R-:W-:Y:S02]  /*35b0*/  FMNMX.FTZ R136, R69, R136, !PT ;  /* 0x0000008845887209 */ /* 0x000fe40007810000 */
[----:B------:R-:W-:Y:S02]  /*35c0*/  FMNMX.FTZ R3, R134, R3, !PT ;  /* 0x0000000386037209 */ /* 0x000fe40007810000 */
[----:B------:R-:W-:Y:S02]  /*35d0*/  FMNMX.FTZ R136, R70, R136, !PT ;  /* 0x0000008846887209 */ /* 0x000fe40007810000 */
[----:B------:R-:W-:Y:S02]  /*35e0*/  FMNMX.FTZ R3, R135, R3, !PT ;  /* 0x0000000387037209 */ /* 0x000fe40007810000 */
[----:B------:R-:W-:Y:S02]  /*35f0*/  FMNMX.FTZ R136, R71, R136, !PT ;  /* 0x0000008847887209 */ /* 0x000fe40007810000 */
[----:B------:R-:W-:Y:S01]  /*3600*/  FMNMX.FTZ R3, R77, R3, !PT ;  /* 0x000000034d037209 */ /* 0x000fe20007810000 */
[----:B-1----:R-:W-:Y:S01]  /*3610*/  FFMA.FTZ R4, R156, c[0x0][0x23c], -R6 ;  /* 0x00008f009c047a23 */ /* 0x002fe20000010806 */
[----:B------:R-:W-:-:S02]  /*3620*/  FMNMX.FTZ R136, R155, R136, !PT ;  /* 0x000000889b887209 */ /* 0x000fc40007810000 */
[----:B------:R-:W-:Y:S01]  /*3630*/  FMNMX.FTZ R3, R139, R3, !PT ;  /* 0x000000038b037209 */ /* 0x000fe20007810000 */
[----:B------:R1:W2:Y:S01]  /*3640*/  MUFU.EX2 R120, R4 ;  /* 0x0000000400787308 */ /* 0x0002a20000000800 */
[----:B------:R-:W-:Y:S02]  /*3650*/  FMNMX.FTZ R136, R168, R136, !PT ;  /* 0x00000088a8887209 */ /* 0x000fe40007810000 */
[----:B------:R-:W-:Y:S02]  /*3660*/  FMNMX.FTZ R3, R150, R3, !PT ;  /* 0x0000000396037209 */ /* 0x000fe40007810000 */
[----:B------:R-:W-:Y:S02]  /*3670*/  FMNMX.FTZ R136, R169, R136, !PT ;  /* 0x00000088a9887209 */ /* 0x000fe40007810000 */
[----:B------:R-:W-:Y:S02]  /*3680*/  FMNMX.FTZ R3, R151, R3, !PT ;  /* 0x0000000397037209 */ /* 0x000fe40007810000 */
[----:B------:R-:W-:-:S02]  /*3690*/  FMNMX.FTZ R136, R72, R136, !PT ;  /* 0x0000008848887209 */ /* 0x000fc40007810000 */
[----:B------:R-:W-:Y:S02]  /*36a0*/  FMNMX.FTZ R3, R152, R3, !PT ;  /* 0x0000000398037209 */ /* 0x000fe40007810000 */
[----:B------:R-:W-:Y:S02]  /*36b0*/  FMNMX.FTZ R136, R176, R136, !PT ;  /* 0x00000088b0887209 */ /* 0x000fe40007810000 */
[----:B------:R-:W-:Y:S01]  /*36c0*/  FMNMX.FTZ R3, R153, R3, !PT ;  /* 0x0000000399037209 */ /* 0x000fe20007810000 */
[----:B-1----:R-:W-:Y:S01]  /*36d0*/  FFMA.FTZ R4, R104, c[0x0][0x23c], -R6 ;  /* 0x00008f0068047a23 */ /* 0x002fe20000010806 */
[----:B------:R-:W-:Y:S01]  /*36e0*/  FMNMX.FTZ R136, R178, R136, !PT ;  /* 0x00000088b2887209 */ /* 0x000fe20007810000 */
[----:B--2---:R-:W-:Y:S01]  /*36f0*/  FADD.FTZ R2, R131, R120 ;  /* 0x0000007883027221 */ /* 0x004fe20000010000 */
[----:B------:R-:W-:Y:S01]  /*3700*/  FMNMX.FTZ R3, R78, R3, !PT ;  /* 0x000000034e037209 */ /* 0x000fe20007810000 */
[----:B------:R1:W2:Y:S01]  /*3710*/  MUFU.EX2 R130, R4 ;  /* 0x0000000400827308 */ /* 0x0002a20000000800 */
[----:B------:R-:W-:-:S02]  /*3720*/  FMNMX.FTZ R136, R179, R136, !PT ;  /* 0x00000088b3887209 */ /* 0x000fc40007810000 */
[----:B------:R-:W-:Y:S02]  /*3730*/  FMNMX.FTZ R3, R79, R3, !PT ;  /* 0x000000034f037209 */ /* 0x000fe40007810000 */
[----:B------:R-:W-:Y:S02]  /*3740*/  FMNMX.FTZ R136, R180, R136, !PT ;  /* 0x00000088b4887209 */ /* 0x000fe40007810000 */
[----:B------:R-:W-:Y:S02]  /*3750*/  FMNMX.FTZ R3, R154, R3, !PT ;  /* 0x000000039a037209 */ /* 0x000fe40007810000 */
[----:B------:R-:W-:Y:S02]  /*3760*/  FMNMX.FTZ R136, R187, R136, !PT ;  /* 0x00000088bb887209 */ /* 0x000fe40007810000 */
[----:B------:R-:W-:Y:S02]  /*3770*/  FMNMX.FTZ R3, R65, R3, !PT ;  /* 0x0000000341037209 */ /* 0x000fe40007810000 */
[----:B------:R-:W-:-:S02]  /*3780*/  FMNMX.FTZ R136, R188, R136, !PT ;  /* 0x00000088bc887209 */ /* 0x000fc40007810000 */
[----:B------:R-:W-:Y:S01]  /*3790*/  FMNMX.FTZ R3, R170, R3, !PT ;  /* 0x00000003aa037209 */ /* 0x000fe20007810000 */
[----:B-1----:R-:W-:Y:S01]  /*37a0*/  FFMA.FTZ R4, R106, c[0x0][0x23c], -R6 ;  /* 0x00008f006a047a23 */ /* 0x002fe20000010806 */
[----:B------:R-:W-:Y:S01]  /*37b0*/  FMNMX.FTZ R136, R189, R136, !PT ;  /* 0x00000088bd887209 */ /* 0x000fe20007810000 */
[----:B--2---:R-:W-:Y:S01]  /*37c0*/  FADD.FTZ R2, R130, R2 ;  /* 0x0000000282027221 */ /* 0x004fe20000010000 */
[----:B------:R-:W-:Y:S01]  /*37d0*/  FMNMX.FTZ R3, R171, R3, !PT ;  /* 0x00000003ab037209 */ /* 0x000fe20007810000 */
[----:B------:R1:W2:Y:S01]  /*37e0*/  MUFU.EX2 R122, R4 ;  /* 0x00000004007a7308 */ /* 0x0002a20000000800 */
[----:B------:R-:W-:Y:S02]  /*37f0*/  FMNMX.FTZ R136, R190, R136, !PT ;  /* 0x00000088be887209 */ /* 0x000fe40007810000 */
[----:B------:R-:W-:-:S03]  /*3800*/  FMNMX.FTZ R3, R73, R3, !PT ;  /* 0x0000000349037209 */ /* 0x000fc60007810000 */
[----:B------:R-:W3:Y:S01]  /*3810*/  SHFL.BFLY PT, R7, R136, 0x2, 0x1f ;  /* 0x0c401f0088077f89 */ /* 0x000ee200000e0000 */
[----:B------:R-:W-:-:S04]  /*3820*/  FMNMX.FTZ R3, R177, R3, !PT ;  /* 0x00000003b1037209 */ /* 0x000fc80007810000 */
[----:B------:R-:W-:Y:S01]  /*3830*/  FMNMX.FTZ R3, R181, R3, !PT ;  /* 0x00000003b5037209 */ /* 0x000fe20007810000 */
[----:B-1----:R-:W-:Y:S01]  /*3840*/  FFMA.FTZ R4, R157, c[0x0][0x23c], -R6 ;  /* 0x00008f009d047a23 */ /* 0x002fe20000010806 */
[----:B--2---:R-:W-:-:S03]  /*3850*/  F2FP.BF16.PACK_AB R15, R122, R130 ;  /* 0x000000827a0f723e */ /* 0x004fc600000010ff */
[----:B------:R1:W-:Y:S01]  /*3860*/  MUFU.EX2 R129, R4 ;  /* 0x0000000400817308 */ /* 0x0003e20000000800 */
[----:B---3--:R-:W-:-:S05]  /*3870*/  FMNMX.FTZ R136, R136, R7, !PT ;  /* 0x0000000788887209 */ /* 0x008fca0007810000 */
[----:B------:R-:W2:Y:S01]  /*3880*/  SHFL.BFLY PT, R7, R136, 0x1, 0x1f ;  /* 0x0c201f0088077f89 */ /* 0x000ea200000e0000 */
[----:B-1----:R-:W-:-:S04]  /*3890*/  FFMA.FTZ R4, R158, c[0x0][0x23c], -R6 ;  /* 0x00008f009e047a23 */ /* 0x002fc80000010806 */
[----:B------:R1:W-:Y:S02]  /*38a0*/  MUFU.EX2 R121, R4 ;  /* 0x0000000400797308 */ /* 0x0003e40000000800 */
[----:B-1----:R-:W-:Y:S01]  /*38b0*/  FFMA.FTZ R4, R114, c[0x0][0x23c], -R6 ;  /* 0x00008f0072047a23 */ /* 0x002fe20000010806 */
[----:B--2---:R-:W-:-:S05]  /*38c0*/  FMNMX.FTZ R136, R136, R7, !PT ;  /* 0x0000000788887209 */ /* 0x004fca0007810000 */
[----:B------:R1:W-:Y:S01]  /*38d0*/  MUFU.EX2 R128, R4 ;  /* 0x0000000400807308 */ /* 0x0003e20000000800 */
[----:B------:R-:W-:Y:S01]  /*38e0*/  FSETP.NEU.FTZ.AND P1, PT, R136, -INF , PT ;  /* 0xff8000008800780b */ /* 0x000fe20003f3d000 */
[----:B-1----:R-:W-:-:S06]  /*38f0*/  FFMA.FTZ R4, R145, c[0x0][0x23c], -R6 ;  /* 0x00008f0091047a23 */ /* 0x002fcc0000010806 */
[----:B------:R1:W-:Y:S02]  /*3900*/  MUFU.EX2 R201, R4 ;  /* 0x0000000400c97308 */ /* 0x0003e40000000800 */
[----:B-1----:R-:W-:-:S06]  /*3910*/  FFMA.FTZ R4, R159, c[0x0][0x23c], -R6 ;  /* 0x00008f009f047a23 */ /* 0x002fcc0000010806 */
[----:B------:R1:W-:Y:S02]  /*3920*/  MUFU.EX2 R123, R4 ;  /* 0x00000004007b7308 */ /* 0x0003e40000000800 */
[----:B-1----:R-:W-:-:S06]  /*3930*/  FFMA.FTZ R4, R164, c[0x0][0x23c], -R6 ;  /* 0x00008f00a4047a23 */ /* 0x002fcc0000010806 */
[----:B------:R1:W-:Y:S02]  /*3940*/  MUFU.EX2 R200, R4 ;  /* 0x0000000400c87308 */ /* 0x0003e40000000800 */
[----:B-1----:R-:W-:Y:S01]  /*3950*/  FMNMX.FTZ R4, R182, R3, !PT ;  /* 0x00000003b6047209 */ /* 0x002fe20007810000 */
[----:B------:R-:W-:-:S03]  /*3960*/  FFMA.FTZ R3, R117, c[0x0][0x23c], -R6 ;  /* 0x00008f0075037a23 */ /* 0x000fc60000010806 */
[----:B------:R-:W-:Y:S02]  /*3970*/  FMNMX.FTZ R4, R183, R4, !PT ;  /* 0x00000004b7047209 */ /* 0x000fe40007810000 */
[----:B------:R1:W-:Y:S02]  /*3980*/  MUFU.EX2 R198, R3 ;  /* 0x0000000300c67308 */ /* 0x0003e40000000800 */
[----:B-1----:R-:W-:Y:S01]  /*3990*/  FMNMX.FTZ R3, R75, R4, !PT ;  /* 0x000000044b037209 */ /* 0x002fe20007810000 */
[----:B------:R-:W-:-:S03]  /*39a0*/  FFMA.FTZ R4, R147, c[0x0][0x23c], -R6 ;  /* 0x00008f0093047a23 */ /* 0x000fc60000010806 */
[----:B------:R-:W-:Y:S02]  /*39b0*/  FMNMX.FTZ R3, R191, R3, !PT ;  /* 0x00000003bf037209 */ /* 0x000fe40007810000 */
[----:B------:R1:W-:Y:S02]  /*39c0*/  MUFU.EX2 R197, R4 ;  /* 0x0000000400c57308 */ /* 0x0003e40000000800 */
[----:B------:R-:W-:-:S04]  /*39d0*/  FMNMX.FTZ R3, R192, R3, !PT ;  /* 0x00000003c0037209 */ /* 0x000fc80007810000 */
[----:B------:R-:W-:-:S04]  /*39e0*/  FMNMX.FTZ R3, R193, R3, !PT ;  /* 0x00000003c1037209 */ /* 0x000fc80007810000 */
[----:B------:R-:W-:Y:S01]  /*39f0*/  FMNMX.FTZ R3, R175, R3, !PT ;  /* 0x00000003af037209 */ /* 0x000fe20007810000 */
[----:B-1----:R-:W-:-:S04]  /*3a00*/  FFMA.FTZ R4, R165, c[0x0][0x23c], -R6 ;  /* 0x00008f00a5047a23 */ /* 0x002fc80000010806 */
[----:B------:R-:W1:Y:S01]  /*3a10*/  SHFL.BFLY PT, R5, R3, 0x2, 0x1f ;  /* 0x0c401f0003057f89 */ /* 0x000e6200000e0000 */
[----:B------:R2:W-:Y:S02]  /*3a20*/  MUFU.EX2 R196, R4 ;  /* 0x0000000400c47308 */ /* 0x0005e40000000800 */
[----:B--2---:R-:W-:-:S06]  /*3a30*/  FFMA.FTZ R4, R166, c[0x0][0x23c], -R6 ;  /* 0x00008f00a6047a23 */ /* 0x004fcc0000010806 */
[----:B------:R2:W-:Y:S01]  /*3a40*/  MUFU.EX2 R199, R4 ;  /* 0x0000000400c77308 */ /* 0x0005e20000000800 */
[----:B-1----:R-:W-:Y:S01]  /*3a50*/  FMNMX.FTZ R3, R3, R5, !PT ;  /* 0x0000000503037209 */ /* 0x002fe20007810000 */
[----:B------:R-:W-:-:S04]  /*3a60*/  FMUL.FTZ R5, R136, c[0x0][0x23c] ;  /* 0x00008f0088057a20 */ /* 0x000fc80000410000 */
[----:B------:R-:W1:Y:S01]  /*3a70*/  SHFL.BFLY PT, R8, R3, 0x1, 0x1f ;  /* 0x0c201f0003087f89 */ /* 0x000e6200000e0000 */
[----:B------:R-:W-:-:S05]  /*3a80*/  FSEL R5, R5, RZ, P1 ;  /* 0x000000ff05057208 */ /* 0x000fca0000800000 */
[--C-:B------:R-:W-:Y:S02]  /*3a90*/  FFMA.FTZ R7, R112, c[0x0][0x23c], -R5.reuse ;  /* 0x00008f0070077a23 */ /* 0x100fe40000010805 */
[----:B--2---:R-:W-:Y:S02]  /*3aa0*/  FFMA.FTZ R4, R124, c[0x0][0x23c], -R6 ;  /* 0x00008f007c047a23 */ /* 0x004fe40000010806 */
[----:B------:R2:W-:Y:S08]  /*3ab0*/  MUFU.EX2 R112, R7 ;  /* 0x0000000700707308 */ /* 0x0005f00000000800 */
[----:B------:R3:W-:Y:S01]  /*3ac0*/  MUFU.EX2 R124, R4 ;  /* 0x00000004007c7308 */ /* 0x0007e20000000800 */
[----:B-1----:R-:W-:Y:S01]  /*3ad0*/  FMNMX.FTZ R3, R3, R8, !PT ;  /* 0x0000000803037209 */ /* 0x002fe20007810000 */
[----:B--2---:R-:W-:-:S03]  /*3ae0*/  FFMA.FTZ R7, R88, c[0x0][0x23c], -R5 ;  /* 0x00008f0058077a23 */ /* 0x004fc60000010805 */
[----:B------:R-:W-:-:S03]  /*3af0*/  FSETP.NEU.FTZ.AND P1, PT, R3, -INF , PT ;  /* 0xff8000000300780b */ /* 0x000fc60003f3d000 */
[----:B------:R-:W1:Y:S01]  /*3b00*/  MUFU.EX2 R114, R7 ;  /* 0x0000000700727308 */ /* 0x000e620000000800 */
[----:B---3--:R-:W-:-:S07]  /*3b10*/  FFMA.FTZ R4, R125, c[0x0][0x23c], -R6 ;  /* 0x00008f007d047a23 */ /* 0x008fce0000010806 */
[----:B------:R2:W-:Y:S01]  /*3b20*/  MUFU.EX2 R125, R4 ;  /* 0x00000004007d7308 */ /* 0x0005e20000000800 */
[----:B-1----:R-:W-:Y:S01]  /*3b30*/  F2FP.BF16.PACK_AB R10, R114, R112 ;  /* 0x00000070720a723e */ /* 0x002fe200000010ff */
[----:B--2---:R-:W-:-:S06]  /*3b40*/  FFMA.FTZ R4, R173, c[0x0][0x23c], -R6 ;  /* 0x00008f00ad047a23 */ /* 0x004fcc0000010806 */
        /* <DEDUP_REMOVED lines=14> */
[----:B------:R1:W2:Y:S02]  /*3c30*/  MUFU.EX2 R104, R4 ;  /* 0x0000000400687308 */ /* 0x0002a40000000800 */
[----:B-1----:R-:W-:Y:S01]  /*3c40*/  FMUL.FTZ R4, R3, c[0x0][0x23c] ;  /* 0x00008f0003047a20 */ /* 0x002fe20000410000 */
[----:B--2---:R-:W-:-:S04]  /*3c50*/  F2FP.BF16.PACK_AB R8, R104, R106 ;  /* 0x0000006a6808723e */ /* 0x004fc800000010ff */
[----:B------:R-:W-:-:S05]  /*3c60*/  FSEL R4, R4, RZ, P1 ;  /* 0x000000ff04047208 */ /* 0x000fca0000800000 */
[--C-:B------:R-:W-:Y:S02]  /*3c70*/  FFMA.FTZ R7, R107, c[0x0][0x23c], -R4.reuse ;  /* 0x00008f006b077a23 */ /* 0x100fe40000010804 */
[--C-:B------:R-:W-:Y:S02]  /*3c80*/  FFMA.FTZ R0, R113, c[0x0][0x23c], -R4.reuse ;  /* 0x00008f0071007a23 */ /* 0x100fe40000010804 */
[----:B------:R-:W-:Y:S08]  /*3c90*/  MUFU.EX2 R97, R7 ;  /* 0x0000000700617308 */ /* 0x000ff00000000800 */
[----:B------:R1:W2:Y:S02]  /*3ca0*/  MUFU.EX2 R7, R0 ;  /* 0x0000000000077308 */ /* 0x0002a40000000800 */
[----:B-1----:R-:W-:Y:S01]  /*3cb0*/  FFMA.FTZ R0, R116, c[0x0][0x23c], -R4 ;  /* 0x00008f0074007a23 */ /* 0x002fe20000010804 */
[----:B--2---:R-:W-:-:S05]  /*3cc0*/  F2FP.BF16.PACK_AB R9, R7, R97 ;  /* 0x000000610709723e */ /* 0x004fca00000010ff */
[----:B------:R1:W-:Y:S02]  /*3cd0*/  MUFU.EX2 R103, R0 ;  /* 0x0000000000677308 */ /* 0x0003e40000000800 */
[----:B-1----:R-:W-:-:S06]  /*3ce0*/  FFMA.FTZ R0, R89, c[0x0][0x23c], -R4 ;  /* 0x00008f0059007a23 */ /* 0x002fcc0000010804 */
[----:B------:R1:W2:Y:S02]  /*3cf0*/  MUFU.EX2 R109, R0 ;  /* 0x00000000006d7308 */ /* 0x0002a40000000800 */
[----:B-1----:R-:W-:Y:S01]  /*3d00*/  FFMA.FTZ R0, R115, c[0x0][0x23c], -R5 ;  /* 0x00008f0073007a23 */ /* 0x002fe20000010805 */
[----:B--2---:R-:W-:-:S05]  /*3d10*/  F2FP.BF16.PACK_AB R11, R109, R103 ;  /* 0x000000676d0b723e */ /* 0x004fca00000010ff */
[----:B------:R1:W-:Y:S02]  /*3d20*/  MUFU.EX2 R111, R0 ;  /* 0x00000000006f7308 */ /* 0x0003e40000000800 */
[C---:B------:R-:W-:Y:S08]  /*3d30*/  HMMA.16816.F32.BF16 R44, R8.reuse, R20, RZ ;  /* 0x00000014082c723c */ /* 0x040ff000000418ff */
[----:B------:R-:W-:Y:S01]  /*3d40*/  HMMA.16816.F32.BF16 R36, R8, R16, RZ ;  /* 0x000000100824723c */ /* 0x000fe200000418ff */
[----:B-1----:R-:W-:-:S04]  /*3d50*/  FFMA.FTZ R0, R86, c[0x0][0x23c], -R5 ;  /* 0x00008f0056007a23 */ /* 0x002fc80000010805 */
[----:B------:R1:W2:Y:S03]  /*3d60*/  MUFU.EX2 R113, R0 ;  /* 0x0000000000717308 */ /* 0x0002a60000000800 */
[C---:B------:R-:W-:Y:S08]  /*3d70*/  HMMA.16816.F32.BF16 R40, R8.reuse, R22, RZ ;  /* 0x000000160828723c */ /* 0x040ff000000418ff */
[----:B------:R-:W-:Y:S01]  /*3d80*/  HMMA.16816.F32.BF16 R32, R8, R18, RZ ;  /* 0x000000120820723c */ /* 0x000fe200000418ff */
[----:B-1----:R-:W-:-:S06]  /*3d90*/  FFMA.FTZ R0, R87, c[0x0][0x23c], -R5 ;  /* 0x00008f0057007a23 */ /* 0x002fcc0000010805 */
[----:B--2---:R-:W-:Y:S01]  /*3da0*/  F2FP.BF16.PACK_AB R8, R113, R111 ;  /* 0x0000006f7108723e */ /* 0x004fe200000010ff */
[----:B------:R1:W-:Y:S02]  /*3db0*/  MUFU.EX2 R115, R0 ;  /* 0x0000000000737308 */ /* 0x0003e40000000800 */
[----:B-1----:R-:W-:-:S06]  /*3dc0*/  FFMA.FTZ R0, R80, c[0x0][0x23c], -R5 ;  /* 0x00008f0050007a23 */ /* 0x002fcc0000010805 */
[----:B------:R1:W2:Y:S02]  /*3dd0*/  MUFU.EX2 R116, R0 ;  /* 0x0000000000747308 */ /* 0x0002a40000000800 */
[----:B-1----:R-:W-:Y:S01]  /*3de0*/  FFMA.FTZ R0, R119, c[0x0][0x23c], -R4 ;  /* 0x00008f0077007a23 */ /* 0x002fe20000010804 */
[----:B------:R-:W-:Y:S02]  /*3df0*/  MOV R119, R13 ;  /* 0x0000000d00777202 */ /* 0x000fe40000000f00 */
[----:B------:R-:W-:-:S03]  /*3e00*/  F2FP.BF16.PACK_AB R13, R120, R131 ;  /* 0x00000083780d723e */ /* 0x000fc600000010ff */
[----:B------:R1:W-:Y:S01]  /*3e10*/  MUFU.EX2 R102, R0 ;  /* 0x0000000000667308 */ /* 0x0003e20000000800 */
[----:B--2---:R-:W-:Y:S01]  /*3e20*/  F2FP.BF16.PACK_AB R10, R116, R115 ;  /* 0x00000073740a723e */ /* 0x004fe200000010ff */
[----:B-1----:R-:W-:Y:S01]  /*3e30*/  FFMA.FTZ R0, R118, c[0x0][0x23c], -R4 ;  /* 0x00008f0076007a23 */ /* 0x002fe20000010804 */
[----:B------:R-:W-:Y:S02]  /*3e40*/  MOV R118, R12 ;  /* 0x0000000c00767202 */ /* 0x000fe40000000f00 */
[----:B------:R-:W-:-:S03]  /*3e50*/  F2FP.BF16.PACK_AB R12, R203, R224 ;  /* 0x000000e0cb0c723e */ /* 0x000fc600000010ff */
[----:B------:R1:W2:Y:S04]  /*3e60*/  MUFU.EX2 R108, R0 ;  /* 0x00000000006c7308 */ /* 0x0002a80000000800 */
[C---:B------:R-:W-:Y:S08]  /*3e70*/  HMMA.16816.F32.BF16 R52, R12.reuse, R20, RZ ;  /* 0x000000140c34723c */ /* 0x040ff000000418ff */
[----:B------:R-:W-:Y:S01]  /*3e80*/  HMMA.16816.F32.BF16 R60, R12, R22, RZ ;  /* 0x000000160c3c723c */ /* 0x000fe200000418ff */
[----:B-1----:R-:W-:Y:S01]  /*3e90*/  FFMA.FTZ R0, R81, c[0x0][0x23c], -R4 ;  /* 0x00008f0051007a23 */ /* 0x002fe20000010804 */
[----:B--2---:R-:W-:-:S03]  /*3ea0*/  F2FP.BF16.PACK_AB R9, R108, R102 ;  /* 0x000000666c09723e */ /* 0x004fc600000010ff */
[----:B------:R1:W-:Y:S03]  /*3eb0*/  MUFU.EX2 R105, R0 ;  /* 0x0000000000697308 */ /* 0x0003e60000000800 */
[----:B------:R-:W-:Y:S01]  /*3ec0*/  HMMA.16816.F32.BF16 R20, R12, R18, RZ ;  /* 0x000000120c14723c */ /* 0x000fe200000418ff */
[----:B-1----:R-:W-:Y:S01]  /*3ed0*/  FFMA.FTZ R0, R132, c[0x0][0x23c], -R4 ;  /* 0x00008f0084007a23 */ /* 0x002fe20000010804 */
[----:B------:R-:W-:-:S03]  /*3ee0*/  MOV R132, R49 ;  /* 0x0000003100847202 */ /* 0x000fc60000000f00 */
[----:B------:R1:W2:Y:S02]  /*3ef0*/  MUFU.EX2 R107, R0 ;  /* 0x00000000006b7308 */ /* 0x0002a40000000800 */
[----:B-1----:R-:W-:Y:S01]  /*3f00*/  FFMA.FTZ R0, R184, c[0x0][0x23c], -R6 ;  /* 0x00008f00b8007a23 */ /* 0x002fe20000010806 */
[----:B------:R-:W-:Y:S02]  /*3f10*/  MOV R184, R48 ;  /* 0x0000003000b87202 */ /* 0x000fe40000000f00 */
[----:B------:R-:W-:Y:S03]  /*3f20*/  HMMA.16816.F32.BF16 R48, R12, R16, RZ ;  /* 0x000000100c30723c */ /* 0x000fe600000418ff */
[----:B------:R1:W-:Y:S01]  /*3f30*/  MUFU.EX2 R117, R0 ;  /* 0x0000000000757308 */ /* 0x0003e20000000800 */
[----:B------:R-:W3:Y:S01]  /*3f40*/  LDSM.16.MT88.4 R12, [R204+0x4800] ;  /* 0x00480000cc0c783b */ /* 0x000ee20000004200 */
[----:B--2---:R-:W-:-:S03]  /*3f50*/  F2FP.BF16.PACK_AB R11, R107, R105 ;  /* 0x000000696b0b723e */ /* 0x004fc600000010ff */
[----:B------:R-:W2:Y:S04]  /*3f60*/  LDSM.16.MT88.4 R16, [R205+0x4800] ;  /* 0x00480000cd10783b */ /* 0x000ea80000004200 */
[----:B------:R-:W-:Y:S01]  /*3f70*/  HMMA.16816.F32.BF16 R140, R8, R28, R44 ;  /* 0x0000001c088c723c */ /* 0x000fe2000004182c */
[----:B-1----:R-:W-:Y:S01]  /*3f80*/  FFMA.FTZ R0, R133, c[0x0][0x23c], -R5 ;  /* 0x00008f0085007a23 */ /* 0x002fe20000010805 */
[----:B------:R-:W-:-:S06]  /*3f90*/  MOV R133, R56 ;  /* 0x0000003800857202 */ /* 0x000fcc0000000f00 */
[C---:B------:R-:W-:Y:S01]  /*3fa0*/  HMMA.16816.F32.BF16 R40, R8.reuse, R30, R40 ;  /* 0x0000001e0828723c */ /* 0x040fe20000041828 */
[----:B------:R1:W-:Y:S07]  /*3fb0*/  MUFU.EX2 R100, R0 ;  /* 0x0000000000647308 */ /* 0x0003ee0000000800 */
[C---:B------:R-:W-:Y:S08]  /*3fc0*/  HMMA.16816.F32.BF16 R56, R8.reuse, R24, R36 ;  /* 0x000000180838723c */ /* 0x040ff00000041824 */
[----:B------:R-:W-:Y:S01]  /*3fd0*/  HMMA.16816.F32.BF16 R32, R8, R26, R32 ;  /* 0x0000001a0820723c */ /* 0x000fe20000041820 */
[----:B-1----:R-:W-:-:S04]  /*3fe0*/  FFMA.FTZ R0, R90, c[0x0][0x23c], -R5 ;  /* 0x00008f005a007a23 */ /* 0x002fc80000010805 */
[----:B------:R1:W4:Y:S02]  /*3ff0*/  MUFU.EX2 R101, R0 ;  /* 0x0000000000657308 */ /* 0x0003240000000800 */
[----:B------:R-:W-:Y:S02]  /*4000*/  F2FP.BF16.PACK_AB R8, R227, R226 ;  /* 0x000000e2e308723e */ /* 0x000fe400000010ff */
[----:B------:R-:W-:Y:S02]  /*4010*/  F2FP.BF16.PACK_AB R9, R121, R129 ;  /* 0x000000817909723e */ /* 0x000fe400000010ff */
[----:B------:R-:W-:Y:S02]  /*4020*/  F2FP.BF16.PACK_AB R10, R228, R229 ;  /* 0x000000e5e40a723e */ /* 0x000fe400000010ff */
[----:B------:R-:W-:-:S07]  /*4030*/  F2FP.BF16.PACK_AB R11, R201, R128 ;  /* 0x00000080c90b723e */ /* 0x000fce00000010ff */
[----:B------:R-:W-:Y:S01]  /*4040*/  HMMA.16816.F32.BF16 R52, R8, R28, R52 ;  /* 0x0000001c0834723c */ /* 0x000fe20000041834 */
[----:B-1----:R-:W-:-:S04]  /*4050*/  FFMA.FTZ R0, R91, c[0x0][0x23c], -R5 ;  /* 0x00008f005b007a23 */ /* 0x002fc80000010805 */
[----:B------:R1:W-:Y:S03]  /*4060*/  MUFU.EX2 R99, R0 ;  /* 0x0000000000637308 */ /* 0x0003e60000000800 */
[C---:B------:R-:W-:Y:S08]  /*4070*/  HMMA.16816.F32.BF16 R48, R8.reuse, R24, R48 ;  /* 0x000000180830723c */ /* 0x040ff00000041830 */
[----:B------:R-:W-:Y:S01]  /*4080*/  HMMA.16816.F32.BF16 R44, R8, R30, R60 ;  /* 0x0000001e082c723c */ /* 0x000fe2000004183c */
[----:B-1----:R-:W-:-:S07]  /*4090*/  FFMA.FTZ R0, R76, c[0x0][0x23c], -R5 ;  /* 0x00008f004c007a23 */ /* 0x002fce0000010805 */
[----:B------:R-:W-:Y:S01]  /*40a0*/  HMMA.16816.F32.BF16 R36, R8, R26, R20 ;  /* 0x0000001a0824723c */ /* 0x000fe20000041814 */
[----:B------:R-:W1:Y:S01]  /*40b0*/  LDSM.16.MT88.4 R20, [R204+0x4c00] ;  /* 0x004c0000cc14783b */ /* 0x000e620000004200 */
[----:B------:R5:W2:Y:S03]  /*40c0*/  MUFU.EX2 R98, R0 ;  /* 0x0000000000627308 */ /* 0x000aa60000000800 */
[----:B------:R-:W1:Y:S02]  /*40d0*/  LDSM.16.MT88.4 R24, [R205+0x4c00] ;  /* 0x004c0000cd18783b */ /* 0x000e640000004200 */
[----:B----4-:R-:W-:Y:S01]  /*40e0*/  F2FP.BF16.PACK_AB R8, R101, R100 ;  /* 0x000000646508723e */ /* 0x010fe200000010ff */
[--C-:B-----5:R-:W-:Y:S01]  /*40f0*/  FFMA.FTZ R0, R134, c[0x0][0x23c], -R4.reuse ;  /* 0x00008f0086007a23 */ /* 0x120fe20000010804 */
[----:B--2---:R-:W-:Y:S02]  /*4100*/  F2FP.BF16.PACK_AB R10, R98, R99 ;  /* 0x00000063620a723e */ /* 0x004fe400000010ff */
[----:B------:R-:W-:Y:S01]  /*4110*/  MOV R134, R163 ;  /* 0x000000a300867202 */ /* 0x000fe20000000f00 */
[----:B------:R2:W-:Y:S02]  /*4120*/  MUFU.EX2 R94, R0 ;  /* 0x00000000005e7308 */ /* 0x0005e40000000800 */
[----:B--2---:R-:W-:Y:S01]  /*4130*/  FFMA.FTZ R0, R135, c[0x0][0x23c], -R4 ;  /* 0x00008f0087007a23 */ /* 0x004fe20000010804 */
[----:B------:R-:W-:-:S05]  /*4140*/  MOV R135, R162 ;  /* 0x000000a200877202 */ /* 0x000fca0000000f00 */
[----:B------:R2:W4:Y:S02]  /*4150*/  MUFU.EX2 R96, R0 ;  /* 0x0000000000607308 */ /* 0x0005240000000800 */
[----:B--2---:R-:W-:Y:S01]  /*4160*/  FFMA.FTZ R0, R77, c[0x0][0x23c], -R4 ;  /* 0x00008f004d007a23 */ /* 0x004fe20000010804 */
[----:B----4-:R-:W-:-:S05]  /*4170*/  F2FP.BF16.PACK_AB R9, R96, R94 ;  /* 0x0000005e6009723e */ /* 0x010fca00000010ff */
[----:B------:R2:W-:Y:S02]  /*4180*/  MUFU.EX2 R95, R0 ;  /* 0x00000000005f7308 */ /* 0x0005e40000000800 */
[----:B--2---:R-:W-:Y:S01]  /*4190*/  FFMA.FTZ R0, R139, c[0x0][0x23c], -R4 ;  /* 0x00008f008b007a23 */ /* 0x004fe20000010804 */
[----:B------:R-:W-:-:S05]  /*41a0*/  MOV R139, R161 ;  /* 0x000000a1008b7202 */ /* 0x000fca0000000f00 */
[----:B------:R2:W4:Y:S02]  /*41b0*/  MUFU.EX2 R93, R0 ;  /* 0x00000000005d7308 */ /* 0x0005240000000800 */
[----:B--2---:R-:W-:Y:S01]  /*41c0*/  FFMA.FTZ R0, R185, c[0x0][0x23c], -R6 ;  /* 0x00008f00b9007a23 */ /* 0x004fe20000010806 */
[----:B----4-:R-:W-:Y:S02]  /*41d0*/  F2FP.BF16.PACK_AB R11, R93, R95 ;  /* 0x0000005f5d0b723e */ /* 0x010fe400000010ff */
[----:B------:R-:W-:-:S03]  /*41e0*/  MOV R185, R160 ;  /* 0x000000a000b97202 */ /* 0x000fc60000000f00 */
[----:B------:R2:W-:Y:S02]  /*41f0*/  MUFU.EX2 R110, R0 ;  /* 0x00000000006e7308 */ /* 0x0005e40000000800 */
[C---:B---3--:R-:W-:Y:S08]  /*4200*/  HMMA.16816.F32.BF16 R140, R8.reuse, R12, R140 ;  /* 0x0000000c088c723c */ /* 0x048ff0000004188c */
[----:B------:R-:W-:Y:S01]  /*4210*/  HMMA.16816.F32.BF16 R56, R8, R16, R56 ;  /* 0x000000100838723c */ /* 0x000fe20000041838 */
[----:B--2---:R-:W-:-:S04]  /*4220*/  FFMA.FTZ R0, R148, c[0x0][0x23c], -R5 ;  /* 0x00008f0094007a23 */ /* 0x004fc80000010805 */
[----:B------:R2:W-:Y:S03]  /*4230*/  MUFU.EX2 R92, R0 ;  /* 0x00000000005c7308 */ /* 0x0005e60000000800 */
[C---:B------:R-:W-:Y:S08]  /*4240*/  HMMA.16816.F32.BF16 R40, R8.reuse, R14, R40 ;  /* 0x0000000e0828723c */ /* 0x040ff00000041828 */
[----:B------:R-:W-:Y:S01]  /*4250*/  HMMA.16816.F32.BF16 R28, R8, R18, R32 ;  /* 0x00000012081c723c */ /* 0x000fe20000041820 */
[----:B--2---:R-:W-:-:S06]  /*4260*/  FFMA.FTZ R0, R82, c[0x0][0x23c], -R5 ;  /* 0x00008f0052007a23 */ /* 0x004fcc0000010805 */
[----:B------:R-:W-:Y:S02]  /*4270*/  F2FP.BF16.PACK_AB R8, R242, R230 ;  /* 0x000000e6f208723e */ /* 0x000fe400000010ff */
[----:B------:R-:W-:Y:S01]  /*4280*/  F2FP.BF16.PACK_AB R9, R200, R123 ;  /* 0x0000007bc809723e */ /* 0x000fe200000010ff */
[----:B------:R2:W3:Y:S01]  /*4290*/  MUFU.EX2 R91, R0 ;  /* 0x00000000005b7308 */ /* 0x0004e20000000800 */
[----:B------:R-:W-:Y:S02]  /*42a0*/  F2FP.BF16.PACK_AB R10, R240, R241 ;  /* 0x000000f1f00a723e */ /* 0x000fe400000010ff */
[----:B------:R-:W-:-:S07]  /*42b0*/  F2FP.BF16.PACK_AB R11, R197, R198 ;  /* 0x000000c6c50b723e */ /* 0x000fce00000010ff */
[----:B------:R-:W-:Y:S01]  /*42c0*/  HMMA.16816.F32.BF16 R52, R8, R12, R52 ;  /* 0x0000000c0834723c */ /* 0x000fe20000041834 */
[----:B--2---:R-:W-:-:S07]  /*42d0*/  FFMA.FTZ R0, R149, c[0x0][0x23c], -R5 ;  /* 0x00008f0095007a23 */ /* 0x004fce0000010805 */
[C---:B------:R-:W-:Y:S01]  /*42e0*/  HMMA.16816.F32.BF16 R44, R8.reuse, R14, R44 ;  /* 0x0000000e082c723c */ /* 0x040fe2000004182c */
[----:B------:R-:W2:Y:S01]  /*42f0*/  LDSM.16.MT88.4 R12, [R204+0x5000] ;  /* 0x00500000cc0c783b */ /* 0x000ea20000004200 */
[----:B------:R4:W-:Y:S06]  /*4300*/  MUFU.EX2 R90, R0 ;  /* 0x00000000005a7308 */ /* 0x0009ec0000000800 */
[C---:B------:R-:W-:Y:S08]  /*4310*/  HMMA.16816.F32.BF16 R32, R8.reuse, R16, R48 ;  /* 0x000000100820723c */ /* 0x040ff00000041830 */
[----:B------:R-:W-:Y:S01]  /*4320*/  HMMA.16816.F32.BF16 R36, R8, R18, R36 ;  /* 0x000000120824723c */ /* 0x000fe20000041824 */
[----:B------:R-:W5:Y:S01]  /*4330*/  LDSM.16.MT88.4 R16, [R205+0x5000] ;  /* 0x00500000cd10783b */ /* 0x000f620000004200 */
[----:B----4-:R-:W-:-:S04]  /*4340*/  FFMA.FTZ R0, R83, c[0x0][0x23c], -R5 ;  /* 0x00008f0053007a23 */ /* 0x010fc80000010805 */
[----:B------:R4:W1:Y:S01]  /*4350*/  MUFU.EX2 R89, R0 ;  /* 0x0000000000597308 */ /* 0x0008620000000800 */
[----:B---3--:R-:W-:Y:S01]  /*4360*/  F2FP.BF16.PACK_AB R8, R91, R92 ;  /* 0x0000005c5b08723e */ /* 0x008fe200000010ff */
[----:B----4-:R-:W-:Y:S01]  /*4370*/  FFMA.FTZ R0, R150, c[0x0][0x23c], -R4 ;  /* 0x00008f0096007a23 */ /* 0x010fe20000010804 */
[----:B-1----:R-:W-:-:S05]  /*4380*/  F2FP.BF16.PACK_AB R10, R89, R90 ;  /* 0x0000005a590a723e */ /* 0x002fca00000010ff */
[----:B------:R1:W-:Y:S02]  /*4390*/  MUFU.EX2 R86, R0 ;  /* 0x0000000000567308 */ /* 0x0003e40000000800 */
[----:B-1----:R-:W-:-:S06]  /*43a0*/  FFMA.FTZ R0, R151, c[0x0][0x23c], -R4 ;  /* 0x00008f0097007a23 */ /* 0x002fcc0000010804 */
[----:B------:R1:W3:Y:S02]  /*43b0*/  MUFU.EX2 R87, R0 ;  /* 0x0000000000577308 */ /* 0x0002e40000000800 */
[----:B-1----:R-:W-:Y:S01]  /*43c0*/  FFMA.FTZ R0, R152, c[0x0][0x23c], -R4 ;  /* 0x00008f0098007a23 */ /* 0x002fe20000010804 */
[----:B---3--:R-:W-:-:S05]  /*43d0*/  F2FP.BF16.PACK_AB R9, R87, R86 ;  /* 0x000000565709723e */ /* 0x008fca00000010ff */
[----:B------:R1:W-:Y:S02]  /*43e0*/  MUFU.EX2 R85, R0 ;  /* 0x0000000000557308 */ /* 0x0003e40000000800 */
[----:B-1----:R-:W-:-:S06]  /*43f0*/  FFMA.FTZ R0, R153, c[0x0][0x23c], -R4 ;  /* 0x00008f0099007a23 */ /* 0x002fcc0000010804 */
[----:B------:R1:W3:Y:S02]  /*4400*/  MUFU.EX2 R84, R0 ;  /* 0x0000000000547308 */ /* 0x0002e40000000800 */
[----:B-1----:R-:W-:Y:S01]  /*4410*/  FFMA.FTZ R0, R217, c[0x0][0x23c], -R6 ;  /* 0x00008f00d9007a23 */ /* 0x002fe20000010806 */
[----:B---3--:R-:W-:Y:S02]  /*4420*/  F2FP.BF16.PACK_AB R11, R84, R85 ;  /* 0x00000055540b723e */ /* 0x008fe400000010ff */
[----:B------:R-:W-:-:S03]  /*4430*/  MOV R217, R144 ;  /* 0x0000009000d97202 */ /* 0x000fc60000000f00 */
[----:B------:R1:W-:Y:S02]  /*4440*/  MUFU.EX2 R88, R0 ;  /* 0x0000000000587308 */ /* 0x0003e40000000800 */
[C---:B------:R-:W-:Y:S08]  /*4450*/  HMMA.16816.F32.BF16 R140, R8.reuse, R20, R140 ;  /* 0x00000014088c723c */ /* 0x040ff0000004188c */
[----:B------:R-:W-:Y:S01]  /*4460*/  HMMA.16816.F32.BF16 R40, R8, R22, R40 ;  /* 0x000000160828723c */ /* 0x000fe20000041828 */
[----:B-1----:R-:W-:-:S04]  /*4470*/  FFMA.FTZ R0, R68, c[0x0][0x23c], -R5 ;  /* 0x00008f0044007a23 */ /* 0x002fc80000010805 */
[----:B------:R1:W-:Y:S03]  /*4480*/  MUFU.EX2 R83, R0 ;  /* 0x0000000000537308 */ /* 0x0003e60000000800 */
[C---:B------:R-:W-:Y:S08]  /*4490*/  HMMA.16816.F32.BF16 R160, R8.reuse, R24, R56 ;  /* 0x0000001808a0723c */ /* 0x040ff00000041838 */
[----:B------:R-:W-:Y:S01]  /*44a0*/  HMMA.16816.F32.BF16 R28, R8, R26, R28 ;  /* 0x0000001a081c723c */ /* 0x000fe2000004181c */
[----:B-1----:R-:W-:-:S06]  /*44b0*/  FFMA.FTZ R0, R69, c[0x0][0x23c], -R5 ;  /* 0x00008f0045007a23 */ /* 0x002fcc0000010805 */
[----:B------:R-:W-:Y:S02]  /*44c0*/  F2FP.BF16.PACK_AB R8, R238, R239 ;  /* 0x000000efee08723e */ /* 0x000fe400000010ff */
[----:B------:R-:W-:Y:S01]  /*44d0*/  F2FP.BF16.PACK_AB R9, R199, R196 ;  /* 0x000000c4c709723e */ /* 0x000fe200000010ff */
[----:B------:R1:W3:Y:S01]  /*44e0*/  MUFU.EX2 R82, R0 ;  /* 0x0000000000527308 */ /* 0x0002e20000000800 */
[----:B------:R-:W-:Y:S02]  /*44f0*/  F2FP.BF16.PACK_AB R10, R236, R237 ;  /* 0x000000edec0a723e */ /* 0x000fe400000010ff */
[----:B------:R-:W-:-:S07]  /*4500*/  F2FP.BF16.PACK_AB R11, R125, R124 ;  /* 0x0000007c7d0b723e */ /* 0x000fce00000010ff */
[----:B------:R-:W-:Y:S01]  /*4510*/  HMMA.16816.F32.BF16 R52, R8, R20, R52 ;  /* 0x000000140834723c */ /* 0x000fe20000041834 */
[----:B-1----:R-:W-:-:S07]  /*4520*/  FFMA.FTZ R0, R70, c[0x0][0x23c], -R5 ;  /* 0x00008f0046007a23 */ /* 0x002fce0000010805 */
[C---:B------:R-:W-:Y:S01]  /*4530*/  HMMA.16816.F32.BF16 R48, R8.reuse, R22, R44 ;  /* 0x000000160830723c */ /* 0x040fe2000004182c */
[----:B------:R-:W1:Y:S01]  /*4540*/  LDSM.16.MT88.4 R20, [R204+0x5400] ;  /* 0x00540000cc14783b */ /* 0x000e620000004200 */
[----:B------:R4:W-:Y:S06]  /*4550*/  MUFU.EX2 R81, R0 ;  /* 0x0000000000517308 */ /* 0x0009ec0000000800 */
[C---:B------:R-:W-:Y:S08]  /*4560*/  HMMA.16816.F32.BF16 R44, R8.reuse, R24, R32 ;  /* 0x00000018082c723c */ /* 0x040ff00000041820 */
[----:B------:R-:W-:Y:S01]  /*4570*/  HMMA.16816.F32.BF16 R36, R8, R26, R36 ;  /* 0x0000001a0824723c */ /* 0x000fe20000041824 */
[----:B------:R-:W1:Y:S01]  /*4580*/  LDSM.16.MT88.4 R24, [R205+0x5400] ;  /* 0x00540000cd18783b */ /* 0x000e620000004200 */
[----:B----4-:R-:W-:-:S04]  /*4590*/  FFMA.FTZ R0, R71, c[0x0][0x23c], -R5 ;  /* 0x00008f0047007a23 */ /* 0x010fc80000010805 */
[----:B------:R4:W2:Y:S01]  /*45a0*/  MUFU.EX2 R80, R0 ;  /* 0x0000000000507308 */ /* 0x0008a20000000800 */
[----:B---3--:R-:W-:Y:S01]  /*45b0*/  F2FP.BF16.PACK_AB R8, R82, R83 ;  /* 0x000000535208723e */ /* 0x008fe200000010ff */
[----:B----4-:R-:W-:Y:S01]  /*45c0*/  FFMA.FTZ R0, R78, c[0x0][0x23c], -R4 ;  /* 0x00008f004e007a23 */ /* 0x010fe20000010804 */
[----:B--2---:R-:W-:-:S05]  /*45d0*/  F2FP.BF16.PACK_AB R10, R80, R81 ;  /* 0x00000051500a723e */ /* 0x004fca00000010ff */
[----:B------:R2:W-:Y:S02]  /*45e0*/  MUFU.EX2 R71, R0 ;  /* 0x0000000000477308 */ /* 0x0005e40000000800 */
[----:B--2---:R-:W-:-:S06]  /*45f0*/  FFMA.FTZ R0, R79, c[0x0][0x23c], -R4 ;  /* 0x00008f004f007a23 */ /* 0x004fcc0000010804 */
[----:B------:R2:W3:Y:S02]  /*4600*/  MUFU.EX2 R76, R0 ;  /* 0x00000000004c7308 */ /* 0x0004e40000000800 */
[----:B--2---:R-:W-:Y:S01]  /*4610*/  FFMA.FTZ R0, R154, c[0x0][0x23c], -R4 ;  /* 0x00008f009a007a23 */ /* 0x004fe20000010804 */
[----:B---3--:R-:W-:-:S05]  /*4620*/  F2FP.BF16.PACK_AB R9, R76, R71 ;  /* 0x000000474c09723e */ /* 0x008fca00000010ff */
[----:B------:R2:W-:Y:S02]  /*4630*/  MUFU.EX2 R70, R0 ;  /* 0x0000000000467308 */ /* 0x0005e40000000800 */
[----:B--2---:R-:W-:-:S06]  /*4640*/  FFMA.FTZ R0, R65, c[0x0][0x23c], -R4 ;  /* 0x00008f0041007a23 */ /* 0x004fcc0000010804 */
[----:B------:R2:W3:Y:S02]  /*4650*/  MUFU.EX2 R69, R0 ;  /* 0x0000000000457308 */ /* 0x0004e40000000800 */
[----:B--2---:R-:W-:Y:S01]  /*4660*/  FFMA.FTZ R0, R219, c[0x0][0x23c], -R6 ;  /* 0x00008f00db007a23 */ /* 0x004fe20000010806 */
[----:B---3--:R-:W-:-:S05]  /*4670*/  F2FP.BF16.PACK_AB R11, R69, R70 ;  /* 0x00000046450b723e */ /* 0x008fca00000010ff */
[----:B------:R2:W-:Y:S02]  /*4680*/  MUFU.EX2 R77, R0 ;  /* 0x00000000004d7308 */ /* 0x0005e40000000800 */
[C---:B------:R-:W-:Y:S08]  /*4690*/  HMMA.16816.F32.BF16 R140, R8.reuse, R12, R140 ;  /* 0x0000000c088c723c */ /* 0x040ff0000004188c */
[----:B------:R-:W-:Y:S01]  /*46a0*/  HMMA.16816.F32.BF16 R40, R8, R14, R40 ;  /* 0x0000000e0828723c */ /* 0x000fe20000041828 */
[----:B--2---:R-:W-:-:S02]  /*46b0*/  FFMA.FTZ R0, R155, c[0x0][0x23c], -R5 ;  /* 0x00008f009b007a23 */ /* 0x004fc40000010805 */
[----:B------:R-:W-:Y:S02]  /*46c0*/  LDSM.16.MT88.4 R152, [R204+0x5c00] ;  /* 0x005c0000cc98783b */ /* 0x000fe40000004200 */
[----:B------:R2:W-:Y:S03]  /*46d0*/  MUFU.EX2 R68, R0 ;  /* 0x0000000000447308 */ /* 0x0005e60000000800 */
[C---:B-----5:R-:W-:Y:S08]  /*46e0*/  HMMA.16816.F32.BF16 R160, R8.reuse, R16, R160 ;  /* 0x0000001008a0723c */ /* 0x060ff000000418a0 */
[----:B------:R-:W-:Y:S01]  /*46f0*/  HMMA.16816.F32.BF16 R32, R8, R18, R28 ;  /* 0x000000120820723c */ /* 0x000fe2000004181c */
[----:B--2---:R-:W-:-:S06]  /*4700*/  FFMA.FTZ R0, R168, c[0x0][0x23c], -R5 ;  /* 0x00008f00a8007a23 */ /* 0x004fcc0000010805 */
[----:B------:R-:W-:Y:S02]  /*4710*/  F2FP.BF16.PACK_AB R8, R234, R235 ;  /* 0x000000ebea08723e */ /* 0x000fe400000010ff */
[----:B------:R-:W-:Y:S01]  /*4720*/  F2FP.BF16.PACK_AB R9, R202, R173 ;  /* 0x000000adca09723e */ /* 0x000fe200000010ff */
[----:B------:R2:W3:Y:S01]  /*4730*/  MUFU.EX2 R67, R0 ;  /* 0x0000000000437308 */ /* 0x0004e20000000800 */
[----:B------:R-:W-:Y:S02]  /*4740*/  F2FP.BF16.PACK_AB R10, R232, R233 ;  /* 0x000000e9e80a723e */ /* 0x000fe400000010ff */
[----:B------:R-:W-:Y:S02]  /*4750*/  F2FP.BF16.PACK_AB R11, R126, R172 ;  /* 0x000000ac7e0b723e */ /* 0x000fe400000010ff */
[----:B------:R-:W-:-:S05]  /*4760*/  F2FP.BF16.PACK_AB R168, R132, R184 ;  /* 0x000000b884a8723e */ /* 0x000fca00000010ff */
[----:B------:R-:W-:Y:S01]  /*4770*/  HMMA.16816.F32.BF16 R144, R8, R12, R52 ;  /* 0x0000000c0890723c */ /* 0x000fe20000041834 */
[----:B--2---:R-:W-:-:S07]  /*4780*/  FFMA.FTZ R0, R169, c[0x0][0x23c], -R5 ;  /* 0x00008f00a9007a23 */ /* 0x004fce0000010805 */
[C---:B------:R-:W-:Y:S01]  /*4790*/  HMMA.16816.F32.BF16 R44, R8.reuse, R16, R44 ;  /* 0x00000010082c723c */ /* 0x040fe2000004182c */
[----:B------:R2:W-:Y:S07]  /*47a0*/  MUFU.EX2 R66, R0 ;  /* 0x0000000000427308 */ /* 0x0005ee0000000800 */
[C---:B------:R-:W-:Y:S01]  /*47b0*/  HMMA.16816.F32.BF16 R28, R8.reuse, R18, R36 ;  /* 0x00000012081c723c */ /* 0x040fe20000041824 */
[----:B------:R-:W-:Y:S07]  /*47c0*/  LDSM.16.MT88.4 R16, [R205+0x5800] ;  /* 0x00580000cd10783b */ /* 0x000fee0000004200 */
[----:B------:R-:W-:Y:S01]  /*47d0*/  HMMA.16816.F32.BF16 R48, R8, R14, R48 ;  /* 0x0000000e0830723c */ /* 0x000fe20000041830 */
[----:B------:R-:W4:Y:S01]  /*47e0*/  LDSM.16.MT88.4 R12, [R204+0x5800] ;  /* 0x00580000cc0c783b */ /* 0x000f220000004200 */
[----:B--2---:R-:W-:-:S04]  /*47f0*/  FFMA.FTZ R0, R72, c[0x0][0x23c], -R5 ;  /* 0x00008f0048007a23 */ /* 0x004fc80000010805 */
[----:B------:R2:W5:Y:S01]  /*4800*/  MUFU.EX2 R65, R0 ;  /* 0x0000000000417308 */ /* 0x0005620000000800 */
[----:B---3--:R-:W-:Y:S01]  /*4810*/  F2FP.BF16.PACK_AB R8, R67, R68 ;  /* 0x000000444308723e */ /* 0x008fe200000010ff */
[----:B--2---:R-:W-:Y:S01]  /*4820*/  FFMA.FTZ R0, R170, c[0x0][0x23c], -R4 ;  /* 0x00008f00aa007a23 */ /* 0x004fe20000010804 */
[----:B-----5:R-:W-:Y:S02]  /*4830*/  F2FP.BF16.PACK_AB R10, R65, R66 ;  /* 0x00000042410a723e */ /* 0x020fe400000010ff */
[----:B------:R-:W-:-:S03]  /*4840*/  F2FP.BF16.PACK_AB R170, R119, R118 ;  /* 0x0000007677aa723e */ /* 0x000fc600000010ff */
        /* <DEDUP_REMOVED lines=11> */
[C---:B-1----:R-:W-:Y:S08]  /*4900*/  HMMA.16816.F32.BF16 R140, R8.reuse, R20, R140 ;  /* 0x00000014088c723c */ /* 0x042ff0000004188c */
[----:B------:R-:W-:Y:S01]  /*4910*/  HMMA.16816.F32.BF16 R40, R8, R22, R40 ;  /* 0x000000160828723c */ /* 0x000fe20000041828 */
[----:B--2---:R-:W-:-:S04]  /*4920*/  FFMA.FTZ R0, R176, c[0x0][0x23c], -R5 ;  /* 0x00008f00b0007a23 */ /* 0x004fc80000010805 */
[----:B------:R1:W-:Y:S03]  /*4930*/  MUFU.EX2 R58, R0 ;  /* 0x00000000003a7308 */ /* 0x0003e60000000800 */
[C---:B------:R-:W-:Y:S08]  /*4940*/  HMMA.16816.F32.BF16 R160, R8.reuse, R24, R160 ;  /* 0x0000001808a0723c */ /* 0x040ff000000418a0 */
[----:B------:R-:W-:Y:S01]  /*4950*/  HMMA.16816.F32.BF16 R32, R8, R26, R32 ;  /* 0x0000001a0820723c */ /* 0x000fe20000041820 */
[----:B-1----:R-:W-:-:S06]  /*4960*/  FFMA.FTZ R0, R178, c[0x0][0x23c], -R5 ;  /* 0x00008f00b2007a23 */ /* 0x002fcc0000010805 */
[----:B------:R-:W-:Y:S02]  /*4970*/  F2FP.BF16.PACK_AB R8, R243, R231 ;  /* 0x000000e7f308723e */ /* 0x000fe400000010ff */
[----:B------:R-:W-:Y:S01]  /*4980*/  F2FP.BF16.PACK_AB R9, R174, R127 ;  /* 0x0000007fae09723e */ /* 0x000fe200000010ff */
[----:B------:R1:W2:Y:S01]  /*4990*/  MUFU.EX2 R57, R0 ;  /* 0x0000000000397308 */ /* 0x0002a20000000800 */
[----:B------:R-:W-:Y:S02]  /*49a0*/  F2FP.BF16.PACK_AB R10, R185, R217 ;  /* 0x000000d9b90a723e */ /* 0x000fe400000010ff */
[----:B------:R-:W-:-:S07]  /*49b0*/  F2FP.BF16.PACK_AB R11, R110, R117 ;  /* 0x000000756e0b723e */ /* 0x000fce00000010ff */
[----:B------:R-:W-:Y:S01]  /*49c0*/  HMMA.16816.F32.BF16 R44, R8, R24, R44 ;  /* 0x00000018082c723c */ /* 0x000fe2000004182c */
[----:B-1----:R-:W-:-:S07]  /*49d0*/  FFMA.FTZ R0, R179, c[0x0][0x23c], -R5 ;  /* 0x00008f00b3007a23 */ /* 0x002fce0000010805 */
[C---:B------:R-:W-:Y:S01]  /*49e0*/  HMMA.16816.F32.BF16 R24, R8.reuse, R26, R28 ;  /* 0x0000001a0818723c */ /* 0x040fe2000004181c */
[----:B------:R1:W-:Y:S07]  /*49f0*/  MUFU.EX2 R56, R0 ;  /* 0x0000000000387308 */ /* 0x0003ee0000000800 */
[C---:B------:R-:W-:Y:S08]  /*4a00*/  HMMA.16816.F32.BF16 R144, R8.reuse, R20, R144 ;  /* 0x000000140890723c */ /* 0x040ff00000041890 */
[----:B------:R-:W-:Y:S01]  /*4a10*/  HMMA.16816.F32.BF16 R20, R8, R22, R48 ;  /* 0x000000160814723c */ /* 0x000fe20000041830 */
[----:B-1----:R-:W-:-:S04]  /*4a20*/  FFMA.FTZ R0, R180, c[0x0][0x23c], -R5 ;  /* 0x00008f00b4007a23 */ /* 0x002fc80000010805 */
[----:B------:R1:W3:Y:S02]  /*4a30*/  MUFU.EX2 R55, R0 ;  /* 0x0000000000377308 */ /* 0x0002e40000000800 */
[----:B--2---:R-:W-:Y:S01]  /*4a40*/  F2FP.BF16.PACK_AB R8, R57, R58 ;  /* 0x0000003a3908723e */ /* 0x004fe200000010ff */
[----:B-1----:R-:W-:Y:S01]  /*4a50*/  FFMA.FTZ R0, R181, c[0x0][0x23c], -R4 ;  /* 0x00008f00b5007a23 */ /* 0x002fe20000010804 */
[----:B---3--:R-:W-:-:S04]  /*4a60*/  F2FP.BF16.PACK_AB R10, R55, R56 ;  /* 0x00000038370a723e */ /* 0x008fc800000010ff */
[----:B------:R1:W-:Y:S02]  /*4a70*/  MUFU.EX2 R53, R0 ;  /* 0x0000000000357308 */ /* 0x0003e40000000800 */
[----:B-1----:R-:W-:-:S06]  /*4a80*/  FFMA.FTZ R0, R182, c[0x0][0x23c], -R4 ;  /* 0x00008f00b6007a23 */ /* 0x002fcc0000010804 */
        /* <DEDUP_REMOVED lines=8> */
[----:B------:R1:W2:Y:S02]  /*4b10*/  MUFU.EX2 R38, R0 ;  /* 0x0000000000267308 */ /* 0x0002a40000000800 */
[C---:B----4-:R-:W-:Y:S08]  /*4b20*/  HMMA.16816.F32.BF16 R140, R8.reuse, R12, R140 ;  /* 0x0000000c088c723c */ /* 0x050ff0000004188c */
        /* <DEDUP_REMOVED lines=10> */
[----:B--2---:R-:W-:-:S07]  /*4bd0*/  F2FP.BF16.PACK_AB R11, R38, R60 ;  /* 0x0000003c260b723e */ /* 0x004fce00000010ff */
[----:B------:R-:W-:Y:S01]  /*4be0*/  HMMA.16816.F32.BF16 R44, R8, R16, R44 ;  /* 0x00000010082c723c */ /* 0x000fe2000004182c */
[----:B-1----:R-:W-:Y:S01]  /*4bf0*/  FFMA.FTZ R0, R189, c[0x0][0x23c], -R5 ;  /* 0x00008f00bd007a23 */ /* 0x002fe20000010805 */
[----:B---3--:R-:W-:-:S06]  /*4c00*/  F2FP.BF16.PACK_AB R164, R36, R37 ;  /* 0x0000002524a4723e */ /* 0x008fcc00000010ff */
[C---:B------:R-:W-:Y:S01]  /*4c10*/  HMMA.16816.F32.BF16 R144, R8.reuse, R12, R144 ;  /* 0x0000000c0890723c */ /* 0x040fe20000041890 */
[----:B------:R1:W-:Y:S07]  /*4c20*/  MUFU.EX2 R31, R0 ;  /* 0x00000000001f7308 */ /* 0x0003ee0000000800 */
[C---:B------:R-:W-:Y:S01]  /*4c30*/  HMMA.16816.F32.BF16 R20, R8.reuse, R14, R20 ;  /* 0x0000000e0814723c */ /* 0x040fe20000041814 */
[----:B------:R-:W2:Y:S07]  /*4c40*/  LDSM.16.MT88.4 R12, [R205+0x5c00] ;  /* 0x005c0000cd0c783b */ /* 0x000eae0000004200 */
[----:B------:R-:W-:Y:S01]  /*4c50*/  HMMA.16816.F32.BF16 R24, R8, R18, R24 ;  /* 0x000000120818723c */ /* 0x000fe20000041818 */
[----:B-1----:R-:W-:-:S02]  /*4c60*/  FFMA.FTZ R0, R190, c[0x0][0x23c], -R5 ;  /* 0x00008f00be007a23 */ /* 0x002fc40000010805 */
[----:B------:R-:W-:Y:S02]  /*4c70*/  FADD.FTZ R5, R97, R7 ;  /* 0x0000000761057221 */ /* 0x000fe40000010000 */
[----:B------:R1:W3:Y:S02]  /*4c80*/  MUFU.EX2 R221, R0 ;  /* 0x0000000000dd7308 */ /* 0x0002e40000000800 */
[----:B-1----:R-:W-:Y:S01]  /*4c90*/  FFMA.FTZ R0, R191, c[0x0][0x23c], -R4 ;  /* 0x00008f00bf007a23 */ /* 0x002fe20000010804 */
[----:B---3--:R-:W-:-:S05]  /*4ca0*/  F2FP.BF16.PACK_AB R166, R221, R31 ;  /* 0x0000001fdda6723e */ /* 0x008fca00000010ff */
[----:B------:R1:W-:Y:S02]  /*4cb0*/  MUFU.EX2 R29, R0 ;  /* 0x00000000001d7308 */ /* 0x0003e40000000800 */
[----:B-1----:R-:W-:-:S06]  /*4cc0*/  FFMA.FTZ R0, R192, c[0x0][0x23c], -R4 ;  /* 0x00008f00c0007a23 */ /* 0x002fcc0000010804 */
[----:B------:R1:W3:Y:S02]  /*4cd0*/  MUFU.EX2 R30, R0 ;  /* 0x00000000001e7308 */ /* 0x0002e40000000800 */
[----:B-1----:R-:W-:Y:S01]  /*4ce0*/  FFMA.FTZ R0, R193, c[0x0][0x23c], -R4 ;  /* 0x00008f00c1007a23 */ /* 0x002fe20000010804 */
[----:B---3--:R-:W-:-:S05]  /*4cf0*/  F2FP.BF16.PACK_AB R165, R30, R29 ;  /* 0x0000001d1ea5723e */ /* 0x008fca00000010ff */
[----:B------:R1:W-:Y:S02]  /*4d00*/  MUFU.EX2 R28, R0 ;  /* 0x00000000001c7308 */ /* 0x0003e40000000800 */
[----:B-1----:R-:W-:Y:S02]  /*4d10*/  FFMA.FTZ R0, R175, c[0x0][0x23c], -R4 ;  /* 0x00008f00af007a23 */ /* 0x002fe40000010804 */
[----:B------:R-:W-:-:S04]  /*4d20*/  FADD.FTZ R4, R106, R104 ;  /* 0x000000686a047221 */ /* 0x000fc80000010000 */
[----:B------:R1:W3:Y:S02]  /*4d30*/  MUFU.EX2 R220, R0 ;  /* 0x0000000000dc7308 */ /* 0x0002e40000000800 */
[----:B-1----:R-:W-:Y:S01]  /*4d40*/  FFMA.FTZ R0, R252, c[0x0][0x23c], -R6 ;  /* 0x00008f00fc007a23 */ /* 0x002fe20000010806 */
[----:B---3--:R-:W-:-:S05]  /*4d50*/  F2FP.BF16.PACK_AB R167, R220, R28 ;  /* 0x0000001cdca7723e */ /* 0x008fca00000010ff */
[----:B------:R1:W-:Y:S02]  /*4d60*/  MUFU.EX2 R16, R0 ;  /* 0x0000000000107308 */ /* 0x0003e40000000800 */
[C---:B------:R-:W-:Y:S08]  /*4d70*/  HMMA.16816.F32.BF16 R140, R164.reuse, R152, R140 ;  /* 0x00000098a48c723c */ /* 0x040ff0000004188c */
[----:B------:R-:W-:Y:S01]  /*4d80*/  HMMA.16816.F32.BF16 R148, R164, R154, R148 ;  /* 0x0000009aa494723c */ /* 0x000fe20000041894 */
[----:B-1----:R-:W-:-:S04]  /*4d90*/  FFMA.FTZ R0, R251, c[0x0][0x23c], -R6 ;  /* 0x00008f00fb007a23 */ /* 0x002fc80000010806 */
[----:B------:R1:W3:Y:S03]  /*4da0*/  MUFU.EX2 R10, R0 ;  /* 0x00000000000a7308 */ /* 0x0002e60000000800 */
[C---:B--2---:R-:W-:Y:S08]  /*4db0*/  HMMA.16816.F32.BF16 R160, R164.reuse, R12, R160 ;  /* 0x0000000ca4a0723c */ /* 0x044ff000000418a0 */
[----:B------:R-:W-:Y:S01]  /*4dc0*/  HMMA.16816.F32.BF16 R164, R164, R14, R32 ;  /* 0x0000000ea4a4723c */ /* 0x000fe20000041820 */
[----:B-1----:R-:W-:Y:S01]  /*4dd0*/  FFMA.FTZ R0, R194, c[0x0][0x23c], -R6 ;  /* 0x00008f00c2007a23 */ /* 0x002fe20000010806 */
[----:B---3--:R-:W-:-:S03]  /*4de0*/  F2FP.BF16.PACK_AB R169, R10, R16 ;  /* 0x000000100aa9723e */ /* 0x008fc600000010ff */
[----:B------:R1:W-:Y:S02]  /*4df0*/  MUFU.EX2 R9, R0 ;  /* 0x0000000000097308 */ /* 0x0003e40000000800 */
[----:B-1----:R-:W-:-:S06]  /*4e00*/  FFMA.FTZ R0, R195, c[0x0][0x23c], -R6 ;  /* 0x00008f00c3007a23 */ /* 0x002fcc0000010806 */
[----:B------:R1:W2:Y:S02]  /*4e10*/  MUFU.EX2 R222, R0 ;  /* 0x0000000000de7308 */ /* 0x0002a40000000800 */
[----:B-1----:R-:W-:Y:S01]  /*4e20*/  FADD.FTZ R0, R224, R203 ;  /* 0x000000cbe0007221 */ /* 0x002fe20000010000 */
[----:B--2---:R-:W-:-:S03]  /*4e30*/  F2FP.BF16.PACK_AB R171, R222, R9 ;  /* 0x00000009deab723e */ /* 0x004fc600000010ff */
[----:B------:R-:W-:Y:S02]  /*4e40*/  FADD.FTZ R6, R223, R0 ;  /* 0x00000000df067221 */ /* 0x000fe40000010000 */
[----:B------:R-:W-:Y:S02]  /*4e50*/  FADD.FTZ R0, R112, R4 ;  /* 0x0000000470007221 */ /* 0x000fe40000010000 */
[----:B------:R-:W-:Y:S01]  /*4e60*/  FADD.FTZ R4, R103, R5 ;  /* 0x0000000567047221 */ /* 0x000fe20000010000 */
[----:B------:R-:W-:Y:S01]  /*4e70*/  HMMA.16816.F32.BF16 R144, R168, R152, R144 ;  /* 0x00000098a890723c */ /* 0x000fe20000041890 */
[----:B------:R-:W-:Y:S02]  /*4e80*/  FADD.FTZ R6, R225, R6 ;  /* 0x00000006e1067221 */ /* 0x000fe40000010000 */
[----:B------:R-:W-:Y:S02]  /*4e90*/  FADD.FTZ R5, R122, R2 ;  /* 0x000000027a057221 */ /* 0x000fe40000010000 */
[----:B------:R-:W-:-:S02]  /*4ea0*/  FADD.FTZ R7, R114, R0 ;  /* 0x0000000072077221 */ /* 0x000fc40000010000 */
[----:B------:R-:W-:Y:S01]  /*4eb0*/  FADD.FTZ R4, R109, R4 ;  /* 0x000000046d047221 */ /* 0x000fe20000010000 */
[C---:B------:R-:W-:Y:S01]  /*4ec0*/  HMMA.16816.F32.BF16 R152, R168.reuse, R154, R20 ;  /* 0x0000009aa898723c */ /* 0x040fe20000041814 */
[----:B------:R-:W-:Y:S02]  /*4ed0*/  FADD.FTZ R2, R226, R6 ;  /* 0x00000006e2027221 */ /* 0x000fe40000010000 */
[----:B------:R-:W-:Y:S02]  /*4ee0*/  FADD.FTZ R0, R129, R5 ;  /* 0x0000000581007221 */ /* 0x000fe40000010000 */
[----:B------:R-:W-:Y:S02]  /*4ef0*/  FADD.FTZ R7, R111, R7 ;  /* 0x000000076f077221 */ /* 0x000fe40000010000 */
[----:B------:R-:W-:Y:S01]  /*4f00*/  FADD.FTZ R6, R102, R4 ;  /* 0x0000000466067221 */ /* 0x000fe20000010000 */
[----:B------:R-:W-:Y:S01]  /*4f10*/  HMMA.16816.F32.BF16 R156, R168, R12, R44 ;  /* 0x0000000ca89c723c */ /* 0x000fe2000004182c */
[----:B------:R-:W-:-:S02]  /*4f20*/  FADD.FTZ R4, R227, R2 ;  /* 0x00000002e3047221 */ /* 0x000fc40000010000 */
[----:B------:R-:W-:Y:S02]  /*4f30*/  FADD.FTZ R5, R121, R0 ;  /* 0x0000000079057221 */ /* 0x000fe40000010000 */
[----:B------:R-:W-:Y:S02]  /*4f40*/  FADD.FTZ R2, R113, R7 ;  /* 0x0000000771027221 */ /* 0x000fe40000010000 */
[----:B------:R-:W-:Y:S01]  /*4f50*/  FADD.FTZ R0, R108, R6 ;  /* 0x000000066c007221 */ /* 0x000fe20000010000 */
[----:B------:R-:W-:Y:S01]  /*4f60*/  HMMA.16816.F32.BF16 R168, R168, R14, R24 ;  /* 0x0000000ea8a8723c */ /* 0x000fe20000041818 */
[----:B------:R-:W-:Y:S02]  /*4f70*/  FADD.FTZ R4, R229, R4 ;  /* 0x00000004e5047221 */ /* 0x000fe40000010000 */
[----:B------:R-:W-:Y:S02]  /*4f80*/  FADD.FTZ R5, R128, R5 ;  /* 0x0000000580057221 */ /* 0x000fe40000010000 */
[----:B------:R-:W-:-:S02]  /*4f90*/  FADD.FTZ R2, R115, R2 ;  /* 0x0000000273027221 */ /* 0x000fc40000010000 */
[----:B------:R-:W-:Y:S02]  /*4fa0*/  FADD.FTZ R0, R105, R0 ;  /* 0x0000000069007221 */ /* 0x000fe40000010000 */
[----:B------:R-:W-:Y:S02]  /*4fb0*/  FADD.FTZ R6, R228, R4 ;  /* 0x00000004e4067221 */ /* 0x000fe40000010000 */
[----:B------:R-:W-:Y:S02]  /*4fc0*/  FADD.FTZ R4, R201, R5 ;  /* 0x00000005c9047221 */ /* 0x000fe40000010000 */
        /* <DEDUP_REMOVED lines=97> */
[----:B------:R-:W-:Y:S01]  /*55e0*/  FADD.FTZ R220, R220, R0 ;  /* 0x00000000dcdc7221 */ /* 0x000fe20000010000 */
[----:B------:R-:W-:Y:S05]  /*55f0*/  @!P0 BRA `(.L_x_2) ;  /* 0x000036e000008947 */ /* 0x000fea0003800000 */
[----:B------:R-:W-:Y:S01]  /*5600*/  IADD3 R217, R186, -0x2, RZ ;  /* 0xfffffffebad97810 */ /* 0x000fe20007ffe0ff */
[----:B------:R-:W-:Y:S01]  /*5610*/  IMAD.MOV.U32 R133, RZ, RZ, R137 ;  /* 0x000000ffff857224 */ /* 0x000fe200078e0089 */
[----:B------:R-:W-:Y:S01]  /*5620*/  MOV R135, R3 ;  /* 0x0000000300877202 */ /* 0x000fe20000000f00 */
[----:B------:R-:W-:Y:S01]  /*5630*/  IMAD.MOV.U32 R132, RZ, RZ, R138 ;  /* 0x000000ffff847224 */ /* 0x000fe200078e008a */
[----:B------:R-:W-:Y:S01]  /*5640*/  MOV R134, R136 ;  /* 0x0000008800867202 */ /* 0x000fe20000000f00 */
[----:B------:R-:W-:Y:S05]  /*5650*/  BRA `(.L_x_3) ;  /* 0x0000019000007947 */ /* 0x000fea0003800000 */
.L_x_5:
[----:B------:R-:W-:Y:S04]  /*5660*/  IADD3 R0, R217, -0x1, RZ ;  /* 0xffffffffd9007810 */ /* 0x000fe80007ffe0ff */
[----:B------:R-:W-:Y:S01]  /*5670*/  SHF.R.S32.HI R136, RZ, 0x1f, R0 ;  /* 0x0000001fff887819 */ /* 0x000fe20000011400 */
[----:B------:R-:W-:Y:S04]  /*5680*/  IMAD.WIDE.U32 R2, R0, c[0x0][0x198], RZ ;  /* 0x0000660000027a25 */ /* 0x000fe800078e00ff */
[----:B------:R-:W-:Y:S04]  /*5690*/  IMAD R136, R136, c[0x0][0x198], RZ ;  /* 0x0000660088887a24 */ /* 0x000fe800078e02ff */
[----:B------:R-:W-:Y:S01]  /*56a0*/  IMAD R136, R0, c[0x0][0x19c], R136 ;  /* 0x0000670000887a24 */ /* 0x000fe200078e0288 */
[----:B------:R-:W-:Y:S03]  /*56b0*/  LEA R0, P1, R2, R248, 0x7 ;  /* 0x000000f802007211 */ /* 0x000fe600078238ff */
[----:B------:R-:W-:Y:S01]  /*56c0*/  IMAD.IADD R136, R3, 0x1, R136 ;  /* 0x0000000103887824 */ /* 0x000fe200078e0288 */
[----:B------:R-:W-:Y:S04]  /*56d0*/  LEA R138, P2, R0, c[0x0][0x168], 0x1 ;  /* 0x00005a00008a7a11 */ /* 0x000fe800078408ff */
[----:B------:R-:W-:Y:S02]  /*56e0*/  LEA.HI.X R2, R2, R245, R136, 0x7, P1 ;  /* 0x000000f502027211 */ /* 0x000fe400008f3c88 */
[----:B------:R-:W-:Y:S02]  /*56f0*/  IADD3 R136, P1, R138, UR9, RZ ;  /* 0x000000098a887c10 */ /* 0x000fe4000ff3e0ff */
        /* <DEDUP_REMOVED lines=13> */
[----:B------:R-:W0:Y:S01]  /*57d0*/  LDGDEPBAR ;  /* 0x00000000000079af */ /* 0x000e220000000000 */
[----:B------:R-:W-:-:S05]  /*57e0*/  BRA `(.L_x_4) ;  /* 0x0000071000007947 */ /* 0x000fca0003800000 */
.L_x_3:
[----:B------:R-:W-:Y:S01]  /*57f0*/  SHF.R.S32.HI R0, RZ, 0x1f, R217 ;  /* 0x0000001fff007819 */ /* 0x000fe200000114d9 */
[----:B------:R-:W-:Y:S04]  /*5800*/  DEPBAR.LE SB0, 0x0 ;  /* 0x000080000000791a */ /* 0x000fe80000000000 */
[----:B------:R-:W-:Y:S01]  /*5810*/  BAR.SYNC.DEFER_BLOCKING 0x0 ;  /* 0x0000000000007b1d */ /* 0x000fe20000010000 */
[----:B------:R-:W-:Y:S02]  /*5820*/  IMAD R0, R0, c[0x0][0x1a0], RZ ;  /* 0x0000680000007a24 */ /* 0x000fe400078e02ff */
[C---:B------:R-:W-:Y:S04]  /*5830*/  IMAD.WIDE.U32 R2, R217.reuse, c[0x0][0x1a0], RZ ;  /* 0x00006800d9027a25 */ /* 0x040fe800078e00ff */
        /* <DEDUP_REMOVED lines=14> */
[----:B------:R-:W-:Y:S04]  /*5920*/  IADD3.X R3, R5, UR5, RZ, P1, !PT ;  /* 0x0000000505037c10 */ /* 0x000fe80008ffe4ff */
[----:B------:R-:W-:Y:S01]  /*5930*/  IADD3.X R9, R3, UR5, RZ, P0, !PT ;  /* 0x0000000503097c10 */ /* 0x000fe200087fe4ff */
[----:B------:R1:W-:Y:S01]  /*5940*/  LDGSTS.E.BYPASS.LTC128B.128 [R218+0x4800], [R4.64] ;  /* 0x0480000004da7fae */ /* 0x0003e2000b901d4a */
[----:B------:R-:W-:Y:S07]  /*5950*/  ISETP.GT.AND P0, PT, R217, RZ, PT ;  /* 0x000000ffd900720c */ /* 0x000fee0003f04270 */
[----:B------:R2:W-:Y:S08]  /*5960*/  LDGSTS.E.BYPASS.LTC128B.128 [R218+0x5000], [R2.64] ;  /* 0x0500000002da7fae */ /* 0x0005f0000b901d4a */
[----:B------:R3:W-:Y:S08]  /*5970*/  LDGSTS.E.BYPASS.LTC128B.128 [R218+0x5800], [R8.64] ;  /* 0x0580000008da7fae */ /* 0x0007f0000b901d4a */
[----:B------:R-:W-:Y:S08]  /*5980*/  LDSM.16.M88.4 R128, [R207] ;  /* 0x00000000cf80783b */ /* 0x000ff00000000200 */
[----:B------:R-:W1:Y:S08]  /*5990*/  LDSM.16.M88.4 R16, [R206] ;  /* 0x00000000ce10783b */ /* 0x000e700000000200 */
[----:B------:R-:W3:Y:S08]  /*59a0*/  LDSM.16.M88.4 R124, [R207+0x1000] ;  /* 0x00100000cf7c783b */ /* 0x000ef00000000200 */
[----:B------:R-:W4:Y:S08]  /*59b0*/  LDSM.16.M88.4 R32, [R206+0x400] ;  /* 0x00040000ce20783b */ /* 0x000f300000000200 */
[----:B------:R-:W0:Y:S08]  /*59c0*/  LDGDEPBAR ;  /* 0x00000000000079af */ /* 0x000e300000000000 */
[----:B------:R-:W5:Y:S01]  /*59d0*/  LDSM.16.M88.4 R48, [R206+0x800] ;  /* 0x00080000ce30783b */ /* 0x000f620000000200 */
[-C--:B-1----:R-:W-:Y:S07]  /*59e0*/  HMMA.16816.F32.BF16 R4, R128, R16.reuse, RZ ;  /* 0x000000108004723c */ /* 0x082fee00000418ff */
[----:B------:R-:W1:Y:S01]  /*59f0*/  LDSM.16.M88.4 R64, [R206+0xc00] ;  /* 0x000c0000ce40783b */ /* 0x000e620000000200 */
[C---:B---3--:R-:W-:Y:S07]  /*5a00*/  HMMA.16816.F32.BF16 R8, R124.reuse, R16, RZ ;  /* 0x000000107c08723c */ /* 0x048fee00000418ff */
[----:B------:R-:W3:Y:S01]  /*5a10*/  LDSM.16.M88.4 R80, [R206+0x1000] ;  /* 0x00100000ce50783b */ /* 0x000ee20000000200 */
[-C--:B------:R-:W-:Y:S07]  /*5a20*/  HMMA.16816.F32.BF16 R12, R124, R18.reuse, RZ ;  /* 0x000000127c0c723c */ /* 0x080fee00000418ff */
[----:B------:R-:W1:Y:S01]  /*5a30*/  LDSM.16.M88.4 R96, [R206+0x1400] ;  /* 0x00140000ce60783b */ /* 0x000e620000000200 */
[C---:B------:R-:W-:Y:S07]  /*5a40*/  HMMA.16816.F32.BF16 R16, R128.reuse, R18, RZ ;  /* 0x000000128010723c */ /* 0x040fee00000418ff */
[----:B------:R-:W1:Y:S01]  /*5a50*/  LDSM.16.M88.4 R112, [R206+0x1800] ;  /* 0x00180000ce70783b */ /* 0x000e620000000200 */
[-C--:B----4-:R-:W-:Y:S07]  /*5a60*/  HMMA.16816.F32.BF16 R20, R128, R32.reuse, RZ ;  /* 0x000000208014723c */ /* 0x090fee00000418ff */
[----:B------:R-:W4:Y:S01]  /*5a70*/  LDSM.16.M88.4 R136, [R206+0x1c00] ;  /* 0x001c0000ce88783b */ /* 0x000f220000000200 */
[C---:B------:R-:W-:Y:S07]  /*5a80*/  HMMA.16816.F32.BF16 R24, R124.reuse, R32, RZ ;  /* 0x000000207c18723c */ /* 0x040fee00000418ff */
[----:B------:R-:W-:Y:S01]  /*5a90*/  LDSM.16.M88.4 R172, [R208] ;  /* 0x00000000d0ac783b */ /* 0x000fe20000000200 */
[-C--:B------:R-:W-:Y:S07]  /*5aa0*/  HMMA.16816.F32.BF16 R28, R124, R34.reuse, RZ ;  /* 0x000000227c1c723c */ /* 0x080fee00000418ff */
[----:B------:R-:W1:Y:S01]  /*5ab0*/  LDSM.16.M88.4 R176, [R209] ;  /* 0x00000000d1b0783b */ /* 0x000e620000000200 */
[C---:B------:R-:W-:Y:S07]  /*5ac0*/  HMMA.16816.F32.BF16 R32, R128.reuse, R34, RZ ;  /* 0x000000228020723c */ /* 0x040fee00000418ff */
[----:B------:R-:W2:Y:S01]  /*5ad0*/  LDSM.16.M88.4 R180, [R208+0x1000] ;  /* 0x00100000d0b4783b */ /* 0x000ea20000000200 */
[-C--:B-----5:R-:W-:Y:S07]  /*5ae0*/  HMMA.16816.F32.BF16 R36, R128, R48.reuse, RZ ;  /* 0x000000308024723c */ /* 0x0a0fee00000418ff */
[----:B------:R-:W5:Y:S01]  /*5af0*/  LDSM.16.M88.4 R184, [R216] ;  /* 0x00000000d8b8783b */ /* 0x000f620000000200 */
[C---:B------:R-:W-:Y:S07]  /*5b00*/  HMMA.16816.F32.BF16 R40, R124.reuse, R48, RZ ;  /* 0x000000307c28723c */ /* 0x040fee00000418ff */
[----:B------:R-:W2:Y:S01]  /*5b10*/  LDSM.16.M88.4 R188, [R215] ;  /* 0x00000000d7bc783b */ /* 0x000ea20000000200 */
[-C--:B------:R-:W-:Y:S07]  /*5b20*/  HMMA.16816.F32.BF16 R44, R124, R50.reuse, RZ ;  /* 0x000000327c2c723c */ /* 0x080fee00000418ff */
[----:B------:R-:W2:Y:S01]  /*5b30*/  LDSM.16.M88.4 R192, [R214] ;  /* 0x00000000d6c0783b */ /* 0x000ea20000000200 */
[C---:B------:R-:W-:Y:S07]  /*5b40*/  HMMA.16816.F32.BF16 R48, R128.reuse, R50, RZ ;  /* 0x000000328030723c */ /* 0x040fee00000418ff */
[----:B------:R-:W2:Y:S01]  /*5b50*/  LDSM.16.M88.4 R196, [R213] ;  /* 0x00000000d5c4783b */ /* 0x000ea20000000200 */
[-C--:B-1----:R-:W-:Y:S07]  /*5b60*/  HMMA.16816.F32.BF16 R52, R128, R64.reuse, RZ ;  /* 0x000000408034723c */ /* 0x082fee00000418ff */
[----:B------:R-:W-:Y:S01]  /*5b70*/  LDSM.16.M88.4 R200, [R211] ;  /* 0x00000000d3c8783b */ /* 0x000fe20000000200 */
[C---:B------:R-:W-:Y:S08]  /*5b80*/  HMMA.16816.F32.BF16 R56, R124.reuse, R64, RZ ;  /* 0x000000407c38723c */ /* 0x040ff000000418ff */
[-C--:B------:R-:W-:Y:S08]  /*5b90*/  HMMA.16816.F32.BF16 R60, R124, R66.reuse, RZ ;  /* 0x000000427c3c723c */ /* 0x080ff000000418ff */
[C---:B------:R-:W-:Y:S08]  /*5ba0*/  HMMA.16816.F32.BF16 R64, R128.reuse, R66, RZ ;  /* 0x000000428040723c */ /* 0x040ff000000418ff */
[-C--:B---3--:R-:W-:Y:S08]  /*5bb0*/  HMMA.16816.F32.BF16 R68, R128, R80.reuse, RZ ;  /* 0x000000508044723c */ /* 0x088ff000000418ff */
[C---:B------:R-:W-:Y:S08]  /*5bc0*/  HMMA.16816.F32.BF16 R72, R124.reuse, R80, RZ ;  /* 0x000000507c48723c */ /* 0x040ff000000418ff */
[-C--:B------:R-:W-:Y:S08]  /*5bd0*/  HMMA.16816.F32.BF16 R76, R124, R82.reuse, RZ ;  /* 0x000000527c4c723c */ /* 0x080ff000000418ff */
        /* <DEDUP_REMOVED lines=9> */
[-C--:B----4-:R-:W-:Y:S08]  /*5c70*/  HMMA.16816.F32.BF16 R116, R128, R136.reuse, RZ ;  /* 0x000000888074723c */ /* 0x090ff000000418ff */
[C---:B------:R-:W-:Y:S08]  /*5c80*/  HMMA.16816.F32.BF16 R120, R124.reuse, R136, RZ ;  /* 0x000000887c78723c */ /* 0x040ff000000418ff */
[-C--:B------:R-:W-:Y:S08]  /*5c90*/  HMMA.16816.F32.BF16 R124, R124, R138.reuse, RZ ;  /* 0x0000008a7c7c723c */ /* 0x080ff000000418ff */
[----:B------:R-:W-:Y:S01]  /*5ca0*/  HMMA.16816.F32.BF16 R128, R128, R138, RZ ;  /* 0x0000008a8080723c */ /* 0x000fe200000418ff */
[----:B------:R-:W1:Y:S07]  /*5cb0*/  LDSM.16.M88.4 R136, [R212] ;  /* 0x00000000d488783b */ /* 0x000e6e0000000200 */
[-C--:B------:R-:W-:Y:S08]  /*5cc0*/  HMMA.16816.F32.BF16 R4, R172, R176.reuse, R4 ;  /* 0x000000b0ac04723c */ /* 0x080ff00000041804 */
[C---:B--2---:R-:W-:Y:S08]  /*5cd0*/  HMMA.16816.F32.BF16 R8, R180.reuse, R176, R8 ;  /* 0x000000b0b408723c */ /* 0x044ff00000041808 */
[-C--:B------:R-:W-:Y:S08]  /*5ce0*/  HMMA.16816.F32.BF16 R12, R180, R178.reuse, R12 ;  /* 0x000000b2b40c723c */ /* 0x080ff0000004180c */
[C---:B------:R-:W-:Y:S01]  /*5cf0*/  HMMA.16816.F32.BF16 R16, R172.reuse, R178, R16 ;  /* 0x000000b2ac10723c */ /* 0x040fe20000041810 */
[----:B------:R-:W2:Y:S01]  /*5d00*/  LDSM.16.M88.4 R176, [R210] ;  /* 0x00000000d2b0783b */ /* 0x000ea20000000200 */
[----:B------:R-:W-:Y:S06]  /*5d10*/  DEPBAR.LE SB0, 0x0 ;  /* 0x000080000000791a */ /* 0x000fec0000000000 */
[-C--:B-----5:R-:W-:Y:S01]  /*5d20*/  HMMA.16816.F32.BF16 R20, R172, R184.reuse, R20 ;  /* 0x000000b8ac14723c */ /* 0x0a0fe20000041814 */
[----:B------:R-:W-:Y:S07]  /*5d30*/  BAR.SYNC.DEFER_BLOCKING 0x0 ;  /* 0x0000000000007b1d */ /* 0x000fee0000010000 */
[C---:B------:R-:W-:Y:S08]  /*5d40*/  HMMA.16816.F32.BF16 R24, R180.reuse, R184, R24 ;  /* 0x000000b8b418723c */ /* 0x040ff00000041818 */
[-C--:B------:R-:W-:Y:S08]  /*5d50*/  HMMA.16816.F32.BF16 R28, R180, R186.reuse, R28 ;  /* 0x000000bab41c723c */ /* 0x080ff0000004181c */
        /* <DEDUP_REMOVED lines=13> */
[-C--:B-1----:R-:W-:Y:S08]  /*5e30*/  HMMA.16816.F32.BF16 R84, R172, R136.reuse, R84 ;  /* 0x00000088ac54723c */ /* 0x082ff00000041854 */
[C---:B------:R-:W-:Y:S08]  /*5e40*/  HMMA.16816.F32.BF16 R88, R180.reuse, R136, R88 ;  /* 0x00000088b458723c */ /* 0x040ff00000041858 */
[-C--:B------:R-:W-:Y:S08]  /*5e50*/  HMMA.16816.F32.BF16 R92, R180, R138.reuse, R92 ;  /* 0x0000008ab45c723c */ /* 0x080ff0000004185c */
[C---:B------:R-:W-:Y:S08]  /*5e60*/  HMMA.16816.F32.BF16 R96, R172.reuse, R138, R96 ;  /* 0x0000008aac60723c */ /* 0x040ff00000041860 */
[-C--:B------:R-:W-:Y:S08]  /*5e70*/  HMMA.16816.F32.BF16 R100, R172, R200.reuse, R100 ;  /* 0x000000c8ac64723c */ /* 0x080ff00000041864 */
[C---:B------:R-:W-:Y:S08]  /*5e80*/  HMMA.16816.F32.BF16 R104, R180.reuse, R200, R104 ;  /* 0x000000c8b468723c */ /* 0x040ff00000041868 */
[-C--:B------:R-:W-:Y:S08]  /*5e90*/  HMMA.16816.F32.BF16 R108, R180, R202.reuse, R108 ;  /* 0x000000cab46c723c */ /* 0x080ff0000004186c */
[C---:B------:R-:W-:Y:S08]  /*5ea0*/  HMMA.16816.F32.BF16 R112, R172.reuse, R202, R112 ;  /* 0x000000caac70723c */ /* 0x040ff00000041870 */
[-C--:B--2---:R-:W-:Y:S08]  /*5eb0*/  HMMA.16816.F32.BF16 R116, R172, R176.reuse, R116 ;  /* 0x000000b0ac74723c */ /* 0x084ff00000041874 */
[C---:B------:R-:W-:Y:S08]  /*5ec0*/  HMMA.16816.F32.BF16 R120, R180.reuse, R176, R120 ;  /* 0x000000b0b478723c */ /* 0x040ff00000041878 */
[-C--:B------:R-:W-:Y:S08]  /*5ed0*/  HMMA.16816.F32.BF16 R124, R180, R178.reuse, R124 ;  /* 0x000000b2b47c723c */ /* 0x080ff0000004187c */
[----:B------:R-:W-:Y:S01]  /*5ee0*/  HMMA.16816.F32.BF16 R128, R172, R178, R128 ;  /* 0x000000b2ac80723c */ /* 0x000fe20000041880 */
[----:B------:R-:W-:-:S07]  /*5ef0*/  @P0 BRA `(.L_x_5) ;  /* 0xfffff76000000947 */ /* 0x000fce000383ffff */
.L_x_4:
[----:B------:R-:W-:Y:S02]  /*5f00*/  FMNMX.FTZ R0, R4, R132, !PT ;  /* 0x0000008404007209 */ /* 0x000fe40007810000 */
[----:B------:R-:W-:Y:S02]  /*5f10*/  IADD3 R217, R217, -0x1, RZ ;  /* 0xffffffffd9d97810 */ /* 0x000fe40007ffe0ff */
[----:B-1----:R-:W-:Y:S02]  /*5f20*/  FMNMX.FTZ R2, R5, R0, !PT ;  /* 0x0000000005027209 */ /* 0x002fe40007810000 */
[----:B------:R-:W-:Y:S02]  /*5f30*/  FMNMX.FTZ R0, R6, R133, !PT ;  /* 0x0000008506007209 */ /* 0x000fe40007810000 */
        /* <DEDUP_REMOVED lines=116> */
[----:B------:R-:W-:Y:S01]  /*6680*/  FMNMX.FTZ R3, R118, R3, !PT ;  /* 0x0000000376037209 */ /* 0x000fe20007810000 */
[----:B------:R-:W-:Y:S01]  /*6690*/  SHFL.BFLY PT, R2, R0, 0x2, 0x1f ;  /* 0x0c401f0000027f89 */ /* 0x000fe200000e0000 */
[----:B------:R-:W-:Y:S02]  /*66a0*/  FMNMX.FTZ R136, R125, R136, !PT ;  /* 0x000000887d887209 */ /* 0x000fe40007810000 */
[----:B------:R-:W-:Y:S02]  /*66b0*/  FMNMX.FTZ R3, R119, R3, !PT ;  /* 0x0000000377037209 */ /* 0x000fe40007810000 */
[----:B------:R-:W-:Y:S02]  /*66c0*/  FMNMX.FTZ R138, R116, R138, !PT ;  /* 0x0000008a748a7209 */ /* 0x000fe40007810000 */
[----:B------:R-:W-:Y:S01]  /*66d0*/  FMNMX.FTZ R3, R130, R3, !PT ;  /* 0x0000000382037209 */ /* 0x000fe20007810000 */
[----:B------:R-:W-:Y:S01]  /*66e0*/  SHFL.BFLY PT, R139, R136, 0x2, 0x1f ;  /* 0x0c401f00888b7f89 */ /* 0x000fe200000e0000 */
[----:B------:R-:W-:Y:S02]  /*66f0*/  FMNMX.FTZ R138, R117, R138, !PT ;  /* 0x0000008a758a7209 */ /* 0x000fe40007810000 */
[----:B------:R-:W-:Y:S02]  /*6700*/  FMNMX.FTZ R3, R131, R3, !PT ;  /* 0x0000000383037209 */ /* 0x000fe40007810000 */
[----:B------:R-:W-:Y:S03]  /*6710*/  FMNMX.FTZ R138, R128, R138, !PT ;  /* 0x0000008a808a7209 */ /* 0x000fe60007810000 */
[----:B------:R-:W-:Y:S01]  /*6720*/  SHFL.BFLY PT, R137, R3, 0x2, 0x1f ;  /* 0x0c401f0003897f89 */ /* 0x000fe200000e0000 */
[----:B------:R-:W-:Y:S07]  /*6730*/  FMNMX.FTZ R138, R129, R138, !PT ;  /* 0x0000008a818a7209 */ /* 0x000fee0007810000 */
[----:B------:R-:W1:Y:S02]  /*6740*/  SHFL.BFLY PT, R172, R138, 0x2, 0x1f ;  /* 0x0c401f008aac7f89 */ /* 0x000e6400000e0000 */
[----:B-1----:R-:W-:Y:S02]  /*6750*/  FMNMX.FTZ R138, R138, R172, !PT ;  /* 0x000000ac8a8a7209 */ /* 0x002fe40007810000 */
[----:B------:R-:W-:Y:S02]  /*6760*/  FMNMX.FTZ R136, R136, R139, !PT ;  /* 0x0000008b88887209 */ /* 0x000fe40007810000 */
[----:B------:R-:W-:Y:S02]  /*6770*/  FMNMX.FTZ R137, R3, R137, !PT ;  /* 0x0000008903897209 */ /* 0x000fe40007810000 */
[----:B------:R-:W1:Y:S01]  /*6780*/  SHFL.BFLY PT, R172, R138, 0x1, 0x1f ;  /* 0x0c201f008aac7f89 */ /* 0x000e6200000e0000 */
[----:B------:R-:W-:Y:S07]  /*6790*/  FMNMX.FTZ R2, R0, R2, !PT ;  /* 0x0000000200027209 */ /* 0x000fee0007810000 */
[----:B------:R-:W2:Y:S08]  /*67a0*/  SHFL.BFLY PT, R173, R137, 0x1, 0x1f ;  /* 0x0c201f0089ad7f89 */ /* 0x000eb000000e0000 */
[----:B------:R-:W3:Y:S01]  /*67b0*/  SHFL.BFLY PT, R174, R136, 0x1, 0x1f ;  /* 0x0c201f0088ae7f89 */ /* 0x000ee200000e0000 */
[----:B-1----:R-:W-:Y:S07]  /*67c0*/  FMNMX.FTZ R138, R138, R172, !PT ;  /* 0x000000ac8a8a7209 */ /* 0x002fee0007810000 */
[----:B------:R-:W1:Y:S01]  /*67d0*/  SHFL.BFLY PT, R3, R2, 0x1, 0x1f ;  /* 0x0c201f0002037f89 */ /* 0x000e6200000e0000 */
[C---:B------:R-:W-:Y:S01]  /*67e0*/  FSETP.NEU.FTZ.AND P1, PT, R138.reuse, -INF , PT ;  /* 0xff8000008a00780b */ /* 0x040fe20003f3d000 */
[----:B------:R-:W-:Y:S01]  /*67f0*/  FADD.FTZ R0, -R138, R132 ;  /* 0x000000848a007221 */ /* 0x000fe20000010100 */
[----:B--2---:R-:W-:Y:S03]  /*6800*/  FMNMX.FTZ R137, R137, R173, !PT ;  /* 0x000000ad89897209 */ /* 0x004fe60007810000 */
[----:B------:R-:W-:Y:S04]  /*6810*/  FMUL.FTZ R0, R0, c[0x0][0x23c] ;  /* 0x00008f0000007a20 */ /* 0x000fe80000410000 */
[----:B------:R2:W4:Y:S01]  /*6820*/  MUFU.EX2 R139, R0 ;  /* 0x00000000008b7308 */ /* 0x0005220000000800 */
[----:B---3--:R-:W-:Y:S02]  /*6830*/  FMNMX.FTZ R136, R136, R174, !PT ;  /* 0x000000ae88887209 */ /* 0x008fe40007810000 */
[----:B-1----:R-:W-:Y:S05]  /*6840*/  FMNMX.FTZ R3, R2, R3, !PT ;  /* 0x0000000302037209 */ /* 0x002fea0007810000 */
[----:B------:R-:W-:Y:S02]  /*6850*/  FMUL.FTZ R172, R3, c[0x0][0x23c] ;  /* 0x00008f0003ac7a20 */ /* 0x000fe40000410000 */
[----:B--2---:R-:W-:Y:S02]  /*6860*/  FADD.FTZ R0, -R137, R133 ;  /* 0x0000008589007221 */ /* 0x004fe40000010100 */
[----:B------:R-:W-:Y:S02]  /*6870*/  FMUL.FTZ R133, R138, c[0x0][0x23c] ;  /* 0x00008f008a857a20 */ /* 0x000fe40000410000 */
[----:B------:R-:W-:Y:S03]  /*6880*/  FMUL.FTZ R0, R0, c[0x0][0x23c] ;  /* 0x00008f0000007a20 */ /* 0x000fe60000410000 */
[----:B------:R-:W-:Y:S01]  /*6890*/  FSEL R133, R133, RZ, P1 ;  /* 0x000000ff85857208 */ /* 0x000fe20000800000 */
[----:B------:R1:W2:Y:S01]  /*68a0*/  MUFU.EX2 R132, R0 ;  /* 0x0000000000847308 */ /* 0x0002a20000000800 */
[----:B------:R-:W-:Y:S03]  /*68b0*/  FSETP.NEU.FTZ.AND P1, PT, R137, -INF , PT ;  /* 0xff8000008900780b */ /* 0x000fe60003f3d000 */
[--C-:B------:R-:W-:Y:S02]  /*68c0*/  FFMA.FTZ R20, R20, c[0x0][0x23c], -R133.reuse ;  /* 0x00008f0014147a23 */ /* 0x100fe40000010885 */
[--C-:B------:R-:W-:Y:S02]  /*68d0*/  FFMA.FTZ R21, R21, c[0x0][0x23c], -R133.reuse ;  /* 0x00008f0015157a23 */ /* 0x100fe40000010885 */
[--C-:B------:R-:W-:Y:S02]  /*68e0*/  FFMA.FTZ R48, R48, c[0x0][0x23c], -R133.reuse ;  /* 0x00008f0030307a23 */ /* 0x100fe40000010885 */
[----:B------:R-:W-:Y:S01]  /*68f0*/  MUFU.EX2 R188, R20 ;  /* 0x0000001400bc7308 */ /* 0x000fe20000000800 */
[--C-:B------:R-:W-:Y:S02]  /*6900*/  FFMA.FTZ R49, R49, c[0x0][0x23c], -R133.reuse ;  /* 0x00008f0031317a23 */ /* 0x100fe40000010885 */
[--C-:B------:R-:W-:Y:S02]  /*6910*/  FFMA.FTZ R52, R52, c[0x0][0x23c], -R133.reuse ;  /* 0x00008f0034347a23 */ /* 0x100fe40000010885 */
[--C-:B------:R-:W-:Y:S02]  /*6920*/  FFMA.FTZ R53, R53, c[0x0][0x23c], -R133.reuse ;  /* 0x00008f0035357a23 */ /* 0x100fe40000010885 */
[--C-:B------:R-:W-:Y:S02]  /*6930*/  FFMA.FTZ R16, R16, c[0x0][0x23c], -R133.reuse ;  /* 0x00008f0010107a23 */ /* 0x100fe40000010885 */
[--C-:B------:R-:W-:Y:S01]  /*6940*/  FFMA.FTZ R17, R17, c[0x0][0x23c], -R133.reuse ;  /* 0x00008f0011117a23 */ /* 0x100fe20000010885 */
[----:B------:R-:W-:Y:S01]  /*6950*/  MUFU.EX2 R193, R21 ;  /* 0x0000001500c17308 */ /* 0x000fe20000000800 */
[--C-:B------:R-:W-:Y:S02]  /*6960*/  FFMA.FTZ R100, R100, c[0x0][0x23c], -R133.reuse ;  /* 0x00008f0064647a23 */ /* 0x100fe40000010885 */
[--C-:B------:R-:W-:Y:S02]  /*6970*/  FFMA.FTZ R101, R101, c[0x0][0x23c], -R133.reuse ;  /* 0x00008f0065657a23 */ /* 0x100fe40000010885 */
[--C-:B------:R-:W-:Y:S02]  /*6980*/  FFMA.FTZ R112, R112, c[0x0][0x23c], -R133.reuse ;  /* 0x00008f0070707a23 */ /* 0x100fe40000010885 */
[--C-:B------:R-:W-:Y:S02]  /*6990*/  FFMA.FTZ R113, R113, c[0x0][0x23c], -R133.reuse ;  /* 0x00008f0071717a23 */ /* 0x100fe40000010885 */
[----:B-1----:R-:W-:Y:S01]  /*69a0*/  FADD.FTZ R0, -R136, R134 ;  /* 0x0000008688007221 */ /* 0x002fe20000010100 */
[----:B------:R4:W-:Y:S01]  /*69b0*/  MUFU.EX2 R202, R16 ;  /* 0x0000001000ca7308 */ /* 0x0009e20000000800 */
[----:B------:R-:W-:Y:S02]  /*69c0*/  FMUL.FTZ R134, R137, c[0x0][0x23c] ;  /* 0x00008f0089867a20 */ /* 0x000fe40000410000 */
[--C-:B------:R-:W-:Y:S02]  /*69d0*/  FFMA.FTZ R4, R4, c[0x0][0x23c], -R133.reuse ;  /* 0x00008f0004047a23 */ /* 0x100fe40000010885 */
[--C-:B------:R-:W-:Y:S01]  /*69e0*/  FFMA.FTZ R5, R5, c[0x0][0x23c], -R133.reuse ;  /* 0x00008f0005057a23 */ /* 0x100fe20000010885 */
[----:B------:R-:W-:Y:S01]  /*69f0*/  FSEL R134, R134, RZ, P1 ;  /* 0x000000ff86867208 */ /* 0x000fe20000800000 */
[--C-:B------:R-:W-:Y:S01]  /*6a00*/  FFMA.FTZ R36, R36, c[0x0][0x23c], -R133.reuse ;  /* 0x00008f0024247a23 */ /* 0x100fe20000010885 */
[----:B------:R-:W-:Y:S01]  /*6a10*/  FSETP.NEU.FTZ.AND P1, PT, R136, -INF , PT ;  /* 0xff8000008800780b */ /* 0x000fe20003f3d000 */
[--C-:B------:R-:W-:Y:S01]  /*6a20*/  FFMA.FTZ R37, R37, c[0x0][0x23c], -R133.reuse ;  /* 0x00008f0025257a23 */ /* 0x100fe20000010885 */
[----:B------:R1:W-:Y:S01]  /*6a30*/  MUFU.EX2 R192, R4 ;  /* 0x0000000400c07308 */ /* 0x0003e20000000800 */
        /* <DEDUP_REMOVED lines=8> */
[----:B----4-:R-:W-:Y:S02]  /*6ac0*/  FMUL.FTZ R16, R139, R152 ;  /* 0x000000988b107220 */ /* 0x010fe40000410000 */
[--C-:B------:R-:W-:Y:S02]  /*6ad0*/  FFMA.FTZ R19, R19, c[0x0][0x23c], -R134.reuse ;  /* 0x00008f0013137a23 */ /* 0x100fe40000010886 */
[--C-:B------:R-:W-:Y:S01]  /*6ae0*/  FFMA.FTZ R102, R102, c[0x0][0x23c], -R134.reuse ;  /* 0x00008f0066667a23 */ /* 0x100fe20000010886 */
[----:B------:R3:W-:Y:S01]  /*6af0*/  MUFU.EX2 R187, R23 ;  /* 0x0000001700bb7308 */ /* 0x0007e20000000800 */
[--C-:B------:R-:W-:Y:S02]  /*6b00*/  FFMA.FTZ R103, R103, c[0x0][0x23c], -R134.reuse ;  /* 0x00008f0067677a23 */ /* 0x100fe40000010886 */
[--C-:B------:R-:W-:Y:S02]  /*6b10*/  FFMA.FTZ R114, R114, c[0x0][0x23c], -R134.reuse ;  /* 0x00008f0072727a23 */ /* 0x100fe40000010886 */
[----:B-1----:R-:W-:Y:S02]  /*6b20*/  FMUL.FTZ R4, R139, R144 ;  /* 0x000000908b047220 */ /* 0x002fe40000410000 */
[--C-:B------:R-:W-:Y:S02]  /*6b30*/  FFMA.FTZ R115, R115, c[0x0][0x23c], -R134.reuse ;  /* 0x00008f0073737a23 */ /* 0x100fe40000010886 */
[--C-:B------:R-:W-:Y:S01]  /*6b40*/  FFMA.FTZ R6, R6, c[0x0][0x23c], -R134.reuse ;  /* 0x00008f0006067a23 */ /* 0x100fe20000010886 */
[----:B------:R1:W4:Y:S01]  /*6b50*/  MUFU.EX2 R225, R5 ;  /* 0x0000000500e17308 */ /* 0x0003220000000800 */
[--C-:B------:R-:W-:Y:S02]  /*6b60*/  FFMA.FTZ R7, R7, c[0x0][0x23c], -R134.reuse ;  /* 0x00008f0007077a23 */ /* 0x100fe40000010886 */
[--C-:B------:R-:W-:Y:S02]  /*6b70*/  FFMA.FTZ R38, R38, c[0x0][0x23c], -R134.reuse ;  /* 0x00008f0026267a23 */ /* 0x100fe40000010886 */
[--C-:B------:R-:W-:Y:S02]  /*6b80*/  FFMA.FTZ R39, R39, c[0x0][0x23c], -R134.reuse ;  /* 0x00008f0027277a23 */ /* 0x100fe40000010886 */
[--C-:B------:R-:W-:Y:S02]  /*6b90*/  FFMA.FTZ R32, R32, c[0x0][0x23c], -R133.reuse ;  /* 0x00008f0020207a23 */ /* 0x100fe40000010885 */
[--C-:B------:R-:W-:Y:S01]  /*6ba0*/  FFMA.FTZ R33, R33, c[0x0][0x23c], -R133.reuse ;  /* 0x00008f0021217a23 */ /* 0x100fe20000010885 */
[----:B------:R2:W-:Y:S01]  /*6bb0*/  MUFU.EX2 R191, R6 ;  /* 0x0000000600bf7308 */ /* 0x0005e20000000800 */
[--C-:B------:R-:W-:Y:S02]  /*6bc0*/  FFMA.FTZ R34, R34, c[0x0][0x23c], -R134.reuse ;  /* 0x00008f0022227a23 */ /* 0x100fe40000010886 */
[--C-:B------:R-:W-:Y:S01]  /*6bd0*/  FFMA.FTZ R35, R35, c[0x0][0x23c], -R134.reuse ;  /* 0x00008f0023237a23 */ /* 0x100fe20000010886 */
[----:B---3--:R-:W3:Y:S01]  /*6be0*/  LDSM.16.MT88.4 R20, [R204+0x4000] ;  /* 0x00400000cc14783b */ /* 0x008ee20000004200 */
[--C-:B------:R-:W-:Y:S02]  /*6bf0*/  FFMA.FTZ R64, R64, c[0x0][0x23c], -R133.reuse ;  /* 0x00008f0040407a23 */ /* 0x100fe40000010885 */
[--C-:B------:R-:W-:Y:S02]  /*6c00*/  FFMA.FTZ R65, R65, c[0x0][0x23c], -R133.reuse ;  /* 0x00008f0041417a23 */ /* 0x100fe40000010885 */
[--C-:B------:R-:W-:Y:S01]  /*6c10*/  FFMA.FTZ R66, R66, c[0x0][0x23c], -R134.reuse ;  /* 0x00008f0042427a23 */ /* 0x100fe20000010886 */
[----:B------:R5:W3:Y:S01]  /*6c20*/  MUFU.EX2 R201, R7 ;  /* 0x0000000700c97308 */ /* 0x000ae20000000800 */
[--C-:B------:R-:W-:Y:S02]  /*6c30*/  FFMA.FTZ R67, R67, c[0x0][0x23c], -R134.reuse ;  /* 0x00008f0043437a23 */ /* 0x100fe40000010886 */
[--C-:B------:R-:W-:Y:S02]  /*6c40*/  FFMA.FTZ R68, R68, c[0x0][0x23c], -R133.reuse ;  /* 0x00008f0044447a23 */ /* 0x100fe40000010885 */
[----:B-1----:R-:W-:Y:S02]  /*6c50*/  FMUL.FTZ R5, R139, R145 ;  /* 0x000000918b057220 */ /* 0x002fe40000410000 */
[--C-:B------:R-:W-:Y:S02]  /*6c60*/  FFMA.FTZ R69, R69, c[0x0][0x23c], -R133.reuse ;  /* 0x00008f0045457a23 */ /* 0x100fe40000010885 */
[--C-:B------:R-:W-:Y:S01]  /*6c70*/  FFMA.FTZ R70, R70, c[0x0][0x23c], -R134.reuse ;  /* 0x00008f0046467a23 */ /* 0x100fe20000010886 */
[----:B------:R1:W1:Y:S01]  /*6c80*/  MUFU.EX2 R235, R17 ;  /* 0x0000001100eb7308 */ /* 0x0002620000000800 */
[--C-:B------:R-:W-:Y:S02]  /*6c90*/  FFMA.FTZ R71, R71, c[0x0][0x23c], -R134.reuse ;  /* 0x00008f0047477a23 */ /* 0x100fe40000010886 */
[--C-:B------:R-:W-:Y:S02]  /*6ca0*/  FFMA.FTZ R80, R80, c[0x0][0x23c], -R133.reuse ;  /* 0x00008f0050507a23 */ /* 0x100fe40000010885 */
[----:B--2---:R-:W-:Y:S02]  /*6cb0*/  FMUL.FTZ R6, R132, R146 ;  /* 0x0000009284067220 */ /* 0x004fe40000410000 */
[--C-:B------:R-:W-:Y:S02]  /*6cc0*/  FFMA.FTZ R81, R81, c[0x0][0x23c], -R133.reuse ;  /* 0x00008f0051517a23 */ /* 0x100fe40000010885 */
[--C-:B------:R-:W-:Y:S01]  /*6cd0*/  FFMA.FTZ R82, R82, c[0x0][0x23c], -R134.reuse ;  /* 0x00008f0052527a23 */ /* 0x100fe20000010886 */
[----:B------:R2:W-:Y:S01]  /*6ce0*/  MUFU.EX2 R197, R18 ;  /* 0x0000001200c57308 */ /* 0x0005e20000000800 */
[--C-:B------:R-:W-:Y:S02]  /*6cf0*/  FFMA.FTZ R83, R83, c[0x0][0x23c], -R134.reuse ;  /* 0x00008f0053537a23 */ /* 0x100fe40000010886 */
[--C-:B------:R-:W-:Y:S02]  /*6d00*/  FFMA.FTZ R84, R84, c[0x0][0x23c], -R133.reuse ;  /* 0x00008f0054547a23 */ /* 0x100fe40000010885 */
[----:B-----5:R-:W-:Y:S02]  /*6d10*/  FMUL.FTZ R7, R132, R147 ;  /* 0x0000009384077220 */ /* 0x020fe40000410000 */
        /* <DEDUP_REMOVED lines=8> */
[----:B------:R4:W-:Y:S01]  /*6da0*/  MUFU.EX2 R223, R36 ;  /* 0x0000002400df7308 */ /* 0x0009e20000000800 */
[--C-:B------:R-:W-:Y:S02]  /*6db0*/  FFMA.FTZ R99, R99, c[0x0][0x23c], -R134.reuse ;  /* 0x00008f0063637a23 */ /* 0x100fe40000010886 */
[----:B------:R-:W-:Y:S02]  /*6dc0*/  FMUL.FTZ R0, R0, c[0x0][0x23c] ;  /* 0x00008f0000007a20 */ /* 0x000fe40000410000 */
[----:B--2---:R-:W-:Y:S02]  /*6dd0*/  FMUL.FTZ R18, R132, R154 ;  /* 0x0000009a84127220 */ /* 0x004fe40000410000 */
[--C-:B------:R-:W-:Y:S02]  /*6de0*/  FFMA.FTZ R116, R116, c[0x0][0x23c], -R133.reuse ;  /* 0x00008f0074747a23 */ /* 0x100fe40000010885 */
[--C-:B------:R-:W-:Y:S01]  /*6df0*/  FFMA.FTZ R117, R117, c[0x0][0x23c], -R133.reuse ;  /* 0x00008f0075757a23 */ /* 0x100fe20000010885 */
[----:B------:R1:W2:Y:S01]  /*6e00*/  MUFU.EX2 R2, R0 ;  /* 0x0000000000027308 */ /* 0x0002a20000000800 */
[--C-:B------:R-:W-:Y:S02]  /*6e10*/  FFMA.FTZ R118, R118, c[0x0][0x23c], -R134.reuse ;  /* 0x00008f0076767a23 */ /* 0x100fe40000010886 */
[--C-:B------:R-:W-:Y:S02]  /*6e20*/  FFMA.FTZ R119, R119, c[0x0][0x23c], -R134.reuse ;  /* 0x00008f0077777a23 */ /* 0x100fe40000010886 */
[----:B-----5:R-:W-:Y:S02]  /*6e30*/  FMUL.FTZ R19, R132, R155 ;  /* 0x0000009b84137220 */ /* 0x020fe40000410000 */
[----:B------:R-:W-:Y:S01]  /*6e40*/  LDSM.16.MT88.4 R152, [R204+0x5c00] ;  /* 0x005c0000cc98783b */ /* 0x000fe20000004200 */
[--C-:B------:R-:W-:Y:S02]  /*6e50*/  FFMA.FTZ R128, R128, c[0x0][0x23c], -R133.reuse ;  /* 0x00008f0080807a23 */ /* 0x100fe40000010885 */
[----:B------:R3:W-:Y:S01]  /*6e60*/  MUFU.EX2 R237, R37 ;  /* 0x0000002500ed7308 */ /* 0x0007e20000000800 */
[----:B------:R-:W-:Y:S02]  /*6e70*/  FFMA.FTZ R133, R129, c[0x0][0x23c], -R133 ;  /* 0x00008f0081857a23 */ /* 0x000fe40000010885 */
[--C-:B------:R-:W-:Y:S01]  /*6e80*/  FFMA.FTZ R130, R130, c[0x0][0x23c], -R134.reuse ;  /* 0x00008f0082827a23 */ /* 0x100fe20000010886 */
[----:B----4-:R-:W-:Y:S01]  /*6e90*/  F2FP.BF16.PACK_AB R36, R225, R192 ;  /* 0x000000c0e124723e */ /* 0x010fe200000010ff */
[----:B------:R-:W-:Y:S05]  /*6ea0*/  FFMA.FTZ R134, R131, c[0x0][0x23c], -R134 ;  /* 0x00008f0083867a23 */ /* 0x000fea0000010886 */
[----:B------:R4:W-:Y:S01]  /*6eb0*/  MUFU.EX2 R200, R38 ;  /* 0x0000002600c87308 */ /* 0x0009e20000000800 */
[----:B-1----:R-:W-:Y:S02]  /*6ec0*/  FADD.FTZ R0, -R3, R135 ;  /* 0x0000008703007221 */ /* 0x002fe40000010100 */
[----:B------:R-:W-:Y:S02]  /*6ed0*/  FMUL.FTZ R135, R136, c[0x0][0x23c] ;  /* 0x00008f0088877a20 */ /* 0x000fe40000410000 */
[----:B------:R-:W-:Y:S05]  /*6ee0*/  FMUL.FTZ R0, R0, c[0x0][0x23c] ;  /* 0x00008f0000007a20 */ /* 0x000fea0000410000 */
[----:B------:R1:W-:Y:S01]  /*6ef0*/  MUFU.EX2 R232, R39 ;  /* 0x0000002700e87308 */ /* 0x0003e20000000800 */
[----:B------:R-:W-:Y:S02]  /*6f00*/  FSEL R135, R135, RZ, P1 ;  /* 0x000000ff87877208 */ /* 0x000fe40000800000 */
[----:B------:R-:W-:Y:S02]  /*6f10*/  FSETP.NEU.FTZ.AND P1, PT, R3, -INF , PT ;  /* 0xff8000000300780b */ /* 0x000fe40003f3d000 */
[----:B---3--:R-:W-:Y:S01]  /*6f20*/  F2FP.BF16.PACK_AB R37, R201, R191 ;  /* 0x000000bfc925723e */ /* 0x008fe200000010ff */
[--C-:B------:R-:W-:Y:S01]  /*6f30*/  FFMA.FTZ R40, R40, c[0x0][0x23c], -R135.reuse ;  /* 0x00008f0028287a23 */ /* 0x100fe20000010887 */
[----:B------:R-:W-:Y:S01]  /*6f40*/  FSEL R172, R172, RZ, P1 ;  /* 0x000000ffacac7208 */ /* 0x000fe20000800000 */
[--C-:B------:R-:W-:Y:S02]  /*6f50*/  FFMA.FTZ R41, R41, c[0x0][0x23c], -R135.reuse ;  /* 0x00008f0029297a23 */ /* 0x100fe40000010887 */
[----:B------:R-:W-:Y:S01]  /*6f60*/  MUFU.EX2 R181, R40 ;  /* 0x0000002800b57308 */ /* 0x000fe20000000800 */
[--C-:B------:R-:W-:Y:S02]  /*6f70*/  FFMA.FTZ R44, R44, c[0x0][0x23c], -R135.reuse ;  /* 0x00008f002c2c7a23 */ /* 0x100fe40000010887 */
[--C-:B------:R-:W-:Y:S01]  /*6f80*/  FFMA.FTZ R42, R42, c[0x0][0x23c], -R172.reuse ;  /* 0x00008f002a2a7a23 */ /* 0x100fe200000108ac */
[----:B----4-:R-:W-:Y:S01]  /*6f90*/  F2FP.BF16.PACK_AB R38, R235, R202 ;  /* 0x000000caeb26723e */ /* 0x010fe200000010ff */
[--C-:B------:R-:W-:Y:S02]  /*6fa0*/  FFMA.FTZ R43, R43, c[0x0][0x23c], -R172.reuse ;  /* 0x00008f002b2b7a23 */ /* 0x100fe400000108ac */
[--C-:B------:R-:W-:Y:S02]  /*6fb0*/  FFMA.FTZ R45, R45, c[0x0][0x23c], -R135.reuse ;  /* 0x00008f002d2d7a23 */ /* 0x100fe40000010887 */
[--C-:B------:R-:W-:Y:S01]  /*6fc0*/  FFMA.FTZ R46, R46, c[0x0][0x23c], -R172.reuse ;  /* 0x00008f002e2e7a23 */ /* 0x100fe200000108ac */
[----:B------:R-:W-:Y:S01]  /*6fd0*/  MUFU.EX2 R195, R41 ;  /* 0x0000002900c37308 */ /* 0x000fe20000000800 */
[--C-:B------:R-:W-:Y:S02]  /*6fe0*/  FFMA.FTZ R47, R47, c[0x0][0x23c], -R172.reuse ;  /* 0x00008f002f2f7a23 */ /* 0x100fe400000108ac */
[--C-:B------:R-:W-:Y:S01]  /*6ff0*/  FFMA.FTZ R15, R15, c[0x0][0x23c], -R172.reuse ;  /* 0x00008f000f0f7a23 */ /* 0x100fe200000108ac */
[----:B-1----:R-:W-:Y:S01]  /*7000*/  F2FP.BF16.PACK_AB R39, R228, R197 ;  /* 0x000000c5e427723e */ /* 0x002fe200000010ff */
[--C-:B------:R-:W-:Y:S02]  /*7010*/  FFMA.FTZ R26, R26, c[0x0][0x23c], -R172.reuse ;  /* 0x00008f001a1a7a23 */ /* 0x100fe400000108ac */
[--C-:B------:R-:W-:Y:S02]  /*7020*/  FFMA.FTZ R8, R8, c[0x0][0x23c], -R135.reuse ;  /* 0x00008f0008087a23 */ /* 0x100fe40000010887 */
[--C-:B------:R-:W-:Y:S01]  /*7030*/  FFMA.FTZ R9, R9, c[0x0][0x23c], -R135.reuse ;  /* 0x00008f0009097a23 */ /* 0x100fe20000010887 */
[----:B------:R-:W-:Y:S01]  /*7040*/  MUFU.EX2 R184, R42 ;  /* 0x0000002a00b87308 */ /* 0x000fe20000000800 */
[-C--:B------:R-:W-:Y:S05]  /*7050*/  HMMA.16816.F32.BF16 R4, R36, R20.reuse, R4 ;  /* 0x000000142404723c */ /* 0x080fea0000041804 */
[--C-:B------:R-:W-:Y:S02]  /*7060*/  FFMA.FTZ R10, R10, c[0x0][0x23c], -R172.reuse ;  /* 0x00008f000a0a7a23 */ /* 0x100fe400000108ac */
[--C-:B------:R-:W-:Y:S02]  /*7070*/  FFMA.FTZ R11, R11, c[0x0][0x23c], -R172.reuse ;  /* 0x00008f000b0b7a23 */ /* 0x100fe400000108ac */
[----:B------:R1:W-:Y:S03]  /*7080*/  MUFU.EX2 R189, R43 ;  /* 0x0000002b00bd7308 */ /* 0x0003e60000000800 */
[--C-:B------:R-:W-:Y:S02]  /*7090*/  FFMA.FTZ R12, R12, c[0x0][0x23c], -R135.reuse ;  /* 0x00008f000c0c7a23 */ /* 0x100fe40000010887 */
[--C-:B------:R-:W-:Y:S02]  /*70a0*/  FFMA.FTZ R13, R13, c[0x0][0x23c], -R135.reuse ;  /* 0x00008f000d0d7a23 */ /* 0x100fe40000010887 */
[--C-:B------:R-:W-:Y:S02]  /*70b0*/  FFMA.FTZ R14, R14, c[0x0][0x23c], -R172.reuse ;  /* 0x00008f000e0e7a23 */ /* 0x100fe400000108ac */
[--C-:B------:R-:W-:Y:S01]  /*70c0*/  FFMA.FTZ R24, R24, c[0x0][0x23c], -R135.reuse ;  /* 0x00008f0018187a23 */ /* 0x100fe20000010887 */
[----:B------:R-:W3:Y:S01]  /*70d0*/  MUFU.EX2 R0, R0 ;  /* 0x0000000000007308 */ /* 0x000ee20000000800 */
        /* <DEDUP_REMOVED lines=8> */
[----:B-1----:R-:W1:Y:S01]  /*7160*/  LDSM.16.MT88.4 R40, [R205+0x4000] ;  /* 0x00400000cd28783b */ /* 0x002e620000004200 */
[--C-:B------:R-:W-:Y:S02]  /*7170*/  FFMA.FTZ R57, R57, c[0x0][0x23c], -R135.reuse ;  /* 0x00008f0039397a23 */ /* 0x100fe40000010887 */
[--C-:B------:R-:W-:Y:S02]  /*7180*/  FFMA.FTZ R58, R58, c[0x0][0x23c], -R172.reuse ;  /* 0x00008f003a3a7a23 */ /* 0x100fe400000108ac */
[--C-:B------:R-:W-:Y:S01]  /*7190*/  FFMA.FTZ R59, R59, c[0x0][0x23c], -R172.reuse ;  /* 0x00008f003b3b7a23 */ /* 0x100fe200000108ac */
[----:B------:R4:W5:Y:S01]  /*71a0*/  MUFU.EX2 R179, R9 ;  /* 0x0000000900b37308 */ /* 0x0009620000000800 */
[--C-:B------:R-:W-:Y:S02]  /*71b0*/  FFMA.FTZ R60, R60, c[0x0][0x23c], -R135.reuse ;  /* 0x00008f003c3c7a23 */ /* 0x100fe40000010887 */
[--C-:B------:R-:W-:Y:S02]  /*71c0*/  FFMA.FTZ R61, R61, c[0x0][0x23c], -R135.reuse ;  /* 0x00008f003d3d7a23 */ /* 0x100fe40000010887 */
[--C-:B------:R-:W-:Y:S02]  /*71d0*/  FFMA.FTZ R62, R62, c[0x0][0x23c], -R172.reuse ;  /* 0x00008f003e3e7a23 */ /* 0x100fe400000108ac */
[--C-:B------:R-:W-:Y:S02]  /*71e0*/  FFMA.FTZ R63, R63, c[0x0][0x23c], -R172.reuse ;  /* 0x00008f003f3f7a23 */ /* 0x100fe400000108ac */
[--C-:B------:R-:W-:Y:S01]  /*71f0*/  FFMA.FTZ R72, R72, c[0x0][0x23c], -R135.reuse ;  /* 0x00008f0048487a23 */ /* 0x100fe20000010887 */
[----:B------:R3:W-:Y:S01]  /*7200*/  MUFU.EX2 R174, R10 ;  /* 0x0000000a00ae7308 */ /* 0x0007e20000000800 */
[--C-:B------:R-:W-:Y:S02]  /*7210*/  FFMA.FTZ R73, R73, c[0x0][0x23c], -R135.reuse ;  /* 0x00008f0049497a23 */ /* 0x100fe40000010887 */
[--C-:B------:R-:W-:Y:S02]  /*7220*/  FFMA.FTZ R74, R74, c[0x0][0x23c], -R172.reuse ;  /* 0x00008f004a4a7a23 */ /* 0x100fe400000108ac */
[----:B--2---:R-:W-:Y:S02]  /*7230*/  FMUL.FTZ R8, R2, R140 ;  /* 0x0000008c02087220 */ /* 0x004fe40000410000 */
[--C-:B------:R-:W-:Y:S02]  /*7240*/  FFMA.FTZ R75, R75, c[0x0][0x23c], -R172.reuse ;  /* 0x00008f004b4b7a23 */ /* 0x100fe400000108ac */
[--C-:B------:R-:W-:Y:S01]  /*7250*/  FFMA.FTZ R76, R76, c[0x0][0x23c], -R135.reuse ;  /* 0x00008f004c4c7a23 */ /* 0x100fe20000010887 */
[----:B------:R2:W1:Y:S01]  /*7260*/  MUFU.EX2 R177, R11 ;  /* 0x0000000b00b17308 */ /* 0x0004620000000800 */
        /* <DEDUP_REMOVED lines=8> */
[----:B---3--:R-:W-:Y:S02]  /*72f0*/  FMUL.FTZ R10, R0, R142 ;  /* 0x0000008e000a7220 */ /* 0x008fe40000410000 */
        /* <DEDUP_REMOVED lines=11> */
[----:B----4-:R-:W-:Y:S02]  /*73b0*/  FMUL.FTZ R12, R2, R148 ;  /* 0x00000094020c7220 */ /* 0x010fe40000410000 */
[--C-:B------:R-:W-:Y:S02]  /*73c0*/  FFMA.FTZ R107, R107, c[0x0][0x23c], -R172.reuse ;  /* 0x00008f006b6b7a23 */ /* 0x100fe400000108ac */
[--C-:B------:R-:W-:Y:S01]  /*73d0*/  FFMA.FTZ R108, R108, c[0x0][0x23c], -R135.reuse ;  /* 0x00008f006c6c7a23 */ /* 0x100fe20000010887 */
[----:B------:R4:W1:Y:S01]  /*73e0*/  MUFU.EX2 R180, R15 ;  /* 0x0000000f00b47308 */ /* 0x0008620000000800 */
[--C-:B------:R-:W-:Y:S02]  /*73f0*/  FFMA.FTZ R109, R109, c[0x0][0x23c], -R135.reuse ;  /* 0x00008f006d6d7a23 */ /* 0x100fe40000010887 */
[--C-:B------:R-:W-:Y:S02]  /*7400*/  FFMA.FTZ R110, R110, c[0x0][0x23c], -R172.reuse ;  /* 0x00008f006e6e7a23 */ /* 0x100fe400000108ac */
[----:B---3--:R-:W-:Y:S02]  /*7410*/  FMUL.FTZ R13, R2, R149 ;  /* 0x00000095020d7220 */ /* 0x008fe40000410000 */
[--C-:B------:R-:W-:Y:S02]  /*7420*/  FFMA.FTZ R111, R111, c[0x0][0x23c], -R172.reuse ;  /* 0x00008f006f6f7a23 */ /* 0x100fe400000108ac */
[--C-:B------:R-:W-:Y:S01]  /*7430*/  FFMA.FTZ R120, R120, c[0x0][0x23c], -R135.reuse ;  /* 0x00008f0078787a23 */ /* 0x100fe20000010887 */
[----:B------:R5:W-:Y:S01]  /*7440*/  MUFU.EX2 R239, R32 ;  /* 0x0000002000ef7308 */ /* 0x000be20000000800 */
[--C-:B------:R-:W-:Y:S02]  /*7450*/  FFMA.FTZ R121, R121, c[0x0][0x23c], -R135.reuse ;  /* 0x00008f0079797a23 */ /* 0x100fe40000010887 */
[--C-:B------:R-:W-:Y:S02]  /*7460*/  FFMA.FTZ R124, R124, c[0x0][0x23c], -R135.reuse ;  /* 0x00008f007c7c7a23 */ /* 0x100fe40000010887 */
[----:B--2---:R-:W-:Y:S02]  /*7470*/  FMUL.FTZ R14, R0, R150 ;  /* 0x00000096000e7220 */ /* 0x004fe40000410000 */
[----:B------:R-:W-:Y:S02]  /*7480*/  FFMA.FTZ R135, R125, c[0x0][0x23c], -R135 ;  /* 0x00008f007d877a23 */ /* 0x000fe40000010887 */
[--C-:B------:R-:W-:Y:S01]  /*7490*/  FFMA.FTZ R122, R122, c[0x0][0x23c], -R172.reuse ;  /* 0x00008f007a7a7a23 */ /* 0x100fe200000108ac */
[----:B------:R1:W-:Y:S01]  /*74a0*/  MUFU.EX2 R241, R33 ;  /* 0x0000002100f17308 */ /* 0x0003e20000000800 */
[--C-:B------:R-:W-:Y:S02]  /*74b0*/  FFMA.FTZ R123, R123, c[0x0][0x23c], -R172.reuse ;  /* 0x00008f007b7b7a23 */ /* 0x100fe400000108ac */
[--C-:B------:R-:W-:Y:S02]  /*74c0*/  FFMA.FTZ R126, R126, c[0x0][0x23c], -R172.reuse ;  /* 0x00008f007e7e7a23 */ /* 0x100fe400000108ac */
[----:B----4-:R-:W-:Y:S02]  /*74d0*/  FMUL.FTZ R15, R0, R151 ;  /* 0x00000097000f7220 */ /* 0x010fe40000410000 */
[----:B------:R-:W-:Y:S03]  /*74e0*/  FFMA.FTZ R172, R127, c[0x0][0x23c], -R172 ;  /* 0x00008f007fac7a23 */ /* 0x000fe600000108ac */
[----:B------:R2:W-:Y:S01]  /*74f0*/  MUFU.EX2 R238, R34 ;  /* 0x0000002200ee7308 */ /* 0x0005e20000000800 */
[----:B-----5:R-:W-:Y:S09]  /*7500*/  F2FP.BF16.PACK_AB R32, R179, R176 ;  /* 0x000000b0b320723e */ /* 0x020ff200000010ff */
[----:B------:R3:W-:Y:S01]  /*7510*/  MUFU.EX2 R242, R35 ;  /* 0x0000002300f27308 */ /* 0x0007e20000000800 */
[----:B-1----:R-:W-:Y:S09]  /*7520*/  F2FP.BF16.PACK_AB R33, R177, R174 ;  /* 0x000000aeb121723e */ /* 0x002ff200000010ff */
[----:B------:R1:W-:Y:S01]  /*7530*/  MUFU.EX2 R175, R24 ;  /* 0x0000001800af7308 */ /* 0x0003e20000000800 */
[----:B--2---:R-:W-:Y:S09]  /*7540*/  F2FP.BF16.PACK_AB R34, R186, R182 ;  /* 0x000000b6ba22723e */ /* 0x004ff200000010ff */
[----:B------:R2:W4:Y:S01]  /*7550*/  MUFU.EX2 R190, R25 ;  /* 0x0000001900be7308 */ /* 0x0005220000000800 */
[----:B---3--:R-:W-:Y:S09]  /*7560*/  F2FP.BF16.PACK_AB R35, R180, R178 ;  /* 0x000000b2b423723e */ /* 0x008ff200000010ff */
[----:B------:R3:W-:Y:S01]  /*7570*/  MUFU.EX2 R173, R26 ;  /* 0x0000001a00ad7308 */ /* 0x0007e20000000800 */
[C---:B------:R-:W-:Y:S04]  /*7580*/  HMMA.16816.F32.BF16 R8, R32.reuse, R20, R8 ;  /* 0x000000142008723c */ /* 0x040fe80000041808 */
[C---:B-1----:R-:W-:Y:S03]  /*7590*/  FMUL.FTZ R24, R2.reuse, R160 ;  /* 0x000000a002187220 */ /* 0x042fe60000410000 */
[C---:B------:R-:W-:Y:S01]  /*75a0*/  FMUL.FTZ R20, R139.reuse, R156 ;  /* 0x0000009c8b147220 */ /* 0x040fe20000410000 */
[-C--:B------:R-:W-:Y:S01]  /*75b0*/  HMMA.16816.F32.BF16 R12, R32, R22.reuse, R12 ;  /* 0x00000016200c723c */ /* 0x080fe2000004180c */
[----:B------:R1:W5:Y:S03]  /*75c0*/  MUFU.EX2 R185, R27 ;  /* 0x0000001b00b97308 */ /* 0x0003660000000800 */
[----:B------:R-:W-:Y:S02]  /*75d0*/  FMUL.FTZ R21, R139, R157 ;  /* 0x0000009d8b157220 */ /* 0x000fe40000410000 */
[----:B--2---:R-:W-:Y:S02]  /*75e0*/  FMUL.FTZ R25, R2, R161 ;  /* 0x000000a102197220 */ /* 0x004fe40000410000 */
[C---:B------:R-:W-:Y:S03]  /*75f0*/  HMMA.16816.F32.BF16 R16, R36.reuse, R22, R16 ;  /* 0x000000162410723c */ /* 0x040fe60000041810 */
[----:B------:R-:W-:Y:S04]  /*7600*/  MUFU.EX2 R198, R44 ;  /* 0x0000002c00c67308 */ /* 0x000fe80000000800 */
[C---:B------:R-:W-:Y:S02]  /*7610*/  FMUL.FTZ R22, R132.reuse, R158 ;  /* 0x0000009e84167220 */ /* 0x040fe40000410000 */
[----:B------:R-:W-:Y:S03]  /*7620*/  FMUL.FTZ R23, R132, R159 ;  /* 0x0000009f84177220 */ /* 0x000fe60000410000 */
[C---:B---3--:R-:W-:Y:S01]  /*7630*/  FMUL.FTZ R26, R0.reuse, R162 ;  /* 0x000000a2001a7220 */ /* 0x048fe20000410000 */
[----:B------:R-:W-:Y:S03]  /*7640*/  MUFU.EX2 R226, R45 ;  /* 0x0000002d00e27308 */ /* 0x000fe60000000800 */
[-C--:B------:R-:W-:Y:S03]  /*7650*/  HMMA.16816.F32.BF16 R20, R36, R40.reuse, R20 ;  /* 0x000000282414723c */ /* 0x080fe60000041814 */
[----:B-1----:R-:W-:Y:S04]  /*7660*/  FMUL.FTZ R27, R0, R163 ;  /* 0x000000a3001b7220 */ /* 0x002fe80000410000 */
[----:B------:R-:W-:Y:S03]  /*7670*/  MUFU.EX2 R194, R46 ;  /* 0x0000002e00c27308 */ /* 0x000fe60000000800 */
[C---:B------:R-:W-:Y:S07]  /*7680*/  HMMA.16816.F32.BF16 R24, R32.reuse, R40, R24 ;  /* 0x000000282018723c */ /* 0x040fee0000041818 */
[----:B------:R1:W-:Y:S01]  /*7690*/  MUFU.EX2 R230, R47 ;  /* 0x0000002f00e67308 */ /* 0x0003e20000000800 */
[----:B----4-:R-:W-:Y:S04]  /*76a0*/  F2FP.BF16.PACK_AB R40, R190, R175 ;  /* 0x000000afbe28723e */ /* 0x010fe800000010ff */
[----:B-----5:R-:W-:Y:S05]  /*76b0*/  F2FP.BF16.PACK_AB R41, R185, R173 ;  /* 0x000000adb929723e */ /* 0x020fea00000010ff */
[----:B------:R2:W-:Y:S10]  /*76c0*/  MUFU.EX2 R199, R28 ;  /* 0x0000001c00c77308 */ /* 0x0005f40000000800 */
[----:B------:R3:W4:Y:S01]  /*76d0*/  MUFU.EX2 R231, R29 ;  /* 0x0000001d00e77308 */ /* 0x0007220000000800 */
[----:B-1----:R-:W1:Y:S09]  /*76e0*/  LDSM.16.MT88.4 R44, [R204+0x4400] ;  /* 0x00440000cc2c783b */ /* 0x002e720000004200 */
[----:B------:R5:W-:Y:S01]  /*76f0*/  MUFU.EX2 R196, R30 ;  /* 0x0000001e00c47308 */ /* 0x000be20000000800 */
[C---:B--2---:R-:W-:Y:S09]  /*7700*/  FMUL.FTZ R28, R2.reuse, R164 ;  /* 0x000000a4021c7220 */ /* 0x044ff20000410000 */
[----:B------:R2:W1:Y:S01]  /*7710*/  MUFU.EX2 R224, R31 ;  /* 0x0000001f00e07308 */ /* 0x0004620000000800 */
[C---:B---3--:R-:W-:Y:S02]  /*7720*/  FMUL.FTZ R29, R2.reuse, R165 ;  /* 0x000000a5021d7220 */ /* 0x048fe40000410000 */
[----:B------:R-:W-:Y:S07]  /*7730*/  FFMA.FTZ R2, R2, R221, R176 ;  /* 0x000000dd02027223 */ /* 0x000fee00000100b0 */
[----:B------:R-:W-:Y:S01]  /*7740*/  MUFU.EX2 R234, R48 ;  /* 0x0000003000ea7308 */ /* 0x000fe20000000800 */
[C---:B-----5:R-:W-:Y:S09]  /*7750*/  FMUL.FTZ R30, R0.reuse, R166 ;  /* 0x000000a6001e7220 */ /* 0x060ff20000410000 */
[----:B------:R-:W3:Y:S01]  /*7760*/  MUFU.EX2 R243, R49 ;  /* 0x0000003100f37308 */ /* 0x000ee20000000800 */
[C---:B--2---:R-:W-:Y:S02]  /*7770*/  FMUL.FTZ R31, R0.reuse, R167 ;  /* 0x000000a7001f7220 */ /* 0x044fe40000410000 */
[----:B------:R-:W-:Y:S07]  /*7780*/  FFMA.FTZ R0, R0, R220, R174 ;  /* 0x000000dc00007223 */ /* 0x000fee00000100ae */
[----:B------:R-:W-:Y:S01]  /*7790*/  MUFU.EX2 R227, R50 ;  /* 0x0000003200e37308 */ /* 0x000fe20000000800 */
[-C--:B------:R-:W-:Y:S03]  /*77a0*/  HMMA.16816.F32.BF16 R28, R32, R42.reuse, R28 ;  /* 0x0000002a201c723c */ /* 0x080fe6000004181c */
[----:B------:R-:W-:Y:S04]  /*77b0*/  FADD.FTZ R0, R177, R0 ;  /* 0x00000000b1007221 */ /* 0x000fe80000010000 */
[----:B------:R-:W-:Y:S02]  /*77c0*/  FADD.FTZ R0, R178, R0 ;  /* 0x00000000b2007221 */ /* 0x000fe40000010000 */
[----:B------:R2:W5:Y:S03]  /*77d0*/  MUFU.EX2 R240, R51 ;  /* 0x0000003300f07308 */ /* 0x0005660000000800 */
[C---:B------:R-:W-:Y:S02]  /*77e0*/  FMUL.FTZ R32, R139.reuse, R168 ;  /* 0x000000a88b207220 */ /* 0x040fe40000410000 */
[C---:B------:R-:W-:Y:S02]  /*77f0*/  FMUL.FTZ R33, R139.reuse, R169 ;  /* 0x000000a98b217220 */ /* 0x040fe40000410000 */
[C---:B------:R-:W-:Y:S02]  /*7800*/  FMUL.FTZ R34, R132.reuse, R170 ;  /* 0x000000aa84227220 */ /* 0x040fe40000410000 */
[C---:B------:R-:W-:Y:S01]  /*7810*/  FMUL.FTZ R35, R132.reuse, R171 ;  /* 0x000000ab84237220 */ /* 0x040fe20000410000 */
[----:B------:R-:W-:Y:S01]  /*7820*/  MUFU.EX2 R229, R52 ;  /* 0x0000003400e57308 */ /* 0x000fe20000000800 */
[----:B------:R-:W-:Y:S02]  /*7830*/  FFMA.FTZ R132, R132, R222, R191 ;  /* 0x000000de84847223 */ /* 0x000fe400000100bf */
[----:B------:R-:W-:Y:S03]  /*7840*/  FFMA.FTZ R139, R139, R219, R192 ;  /* 0x000000db8b8b7223 */ /* 0x000fe600000100c0 */
[----:B------:R-:W-:Y:S04]  /*7850*/  HMMA.16816.F32.BF16 R32, R36, R42, R32 ;  /* 0x0000002a2420723c */ /* 0x000fe80000041820 */
[----:B------:R-:W-:Y:S01]  /*7860*/  MUFU.EX2 R233, R53 ;  /* 0x0000003500e97308 */ /* 0x000fe20000000800 */
[----:B------:R-:W-:Y:S02]  /*7870*/  FADD.FTZ R139, R225, R139 ;  /* 0x0000008be18b7221 */ /* 0x000fe40000010000 */
[----:B------:R-:W-:Y:S01]  /*7880*/  F2FP.BF16.PACK_AB R36, R193, R188 ;  /* 0x000000bcc124723e */ /* 0x000fe200000010ff */
[----:B--2---:R-:W2:Y:S01]  /*7890*/  LDSM.16.MT88.4 R48, [R205+0x4400] ;  /* 0x00440000cd30783b */ /* 0x004ea20000004200 */
[----:B------:R-:W-:Y:S03]  /*78a0*/  F2FP.BF16.PACK_AB R37, R187, R183 ;  /* 0x000000b7bb25723e */ /* 0x000fe600000010ff */
[----:B------:R-:W-:Y:S02]  /*78b0*/  F2FP.BF16.PACK_AB R38, R241, R239 ;  /* 0x000000eff126723e */ /* 0x000fe400000010ff */
[----:B------:R-:W-:Y:S01]  /*78c0*/  MUFU.EX2 R203, R54 ;  /* 0x0000003600cb7308 */ /* 0x000fe20000000800 */
[----:B------:R-:W-:Y:S02]  /*78d0*/  F2FP.BF16.PACK_AB R39, R242, R238 ;  /* 0x000000eef227723e */ /* 0x000fe400000010ff */
[----:B----4-:R-:W-:Y:S02]  /*78e0*/  F2FP.BF16.PACK_AB R42, R231, R199 ;  /* 0x000000c7e72a723e */ /* 0x010fe400000010ff */
[----:B-1----:R-:W-:Y:S03]  /*78f0*/  F2FP.BF16.PACK_AB R43, R224, R196 ;  /* 0x000000c4e02b723e */ /* 0x002fe600000010ff */
[-C--:B------:R-:W-:Y:S02]  /*7900*/  HMMA.16816.F32.BF16 R4, R36, R44.reuse, R4 ;  /* 0x0000002c2404723c */ /* 0x080fe40000041804 */
[----:B------:R1:W-:Y:S06]  /*7910*/  MUFU.EX2 R236, R55 ;  /* 0x0000003700ec7308 */ /* 0x0003ec0000000800 */
[C---:B------:R-:W-:Y:S04]  /*7920*/  HMMA.16816.F32.BF16 R8, R40.reuse, R44, R8 ;  /* 0x0000002c2808723c */ /* 0x040fe80000041808 */
[----:B------:R-:W-:Y:S04]  /*7930*/  MUFU.EX2 R64, R64 ;  /* 0x0000004000407308 */ /* 0x000fe80000000800 */
[-C--:B------:R-:W-:Y:S06]  /*7940*/  HMMA.16816.F32.BF16 R12, R40, R46.reuse, R12 ;  /* 0x0000002e280c723c */ /* 0x080fec000004180c */
[----:B------:R-:W-:Y:S02]  /*7950*/  MUFU.EX2 R65, R65 ;  /* 0x0000004100417308 */ /* 0x000fe40000000800 */
[C---:B------:R-:W-:Y:S01]  /*7960*/  HMMA.16816.F32.BF16 R16, R36.reuse, R46, R16 ;  /* 0x0000002e2410723c */ /* 0x040fe20000041810 */
[----:B------:R-:W-:Y:S07]  /*7970*/  LDSM.16.MT88.4 R44, [R205+0x4800] ;  /* 0x00480000cd2c783b */ /* 0x000fee0000004200 */
[----:B------:R-:W-:Y:S01]  /*7980*/  MUFU.EX2 R66, R66 ;  /* 0x0000004200427308 */ /* 0x000fe20000000800 */
[----:B-1----:R-:W1:Y:S01]  /*7990*/  LDSM.16.MT88.4 R52, [R204+0x4800] ;  /* 0x00480000cc34783b */ /* 0x002e620000004200 */
[-C--:B--2---:R-:W-:Y:S08]  /*79a0*/  HMMA.16816.F32.BF16 R20, R36, R48.reuse, R20 ;  /* 0x000000302414723c */ /* 0x084ff00000041814 */
[----:B------:R-:W-:Y:S01]  /*79b0*/  MUFU.EX2 R67, R67 ;  /* 0x0000004300437308 */ /* 0x000fe20000000800 */
[C---:B------:R-:W-:Y:S08]  /*79c0*/  HMMA.16816.F32.BF16 R24, R40.reuse, R48, R24 ;  /* 0x000000302818723c */ /* 0x040ff00000041818 */
[-C--:B------:R-:W-:Y:S01]  /*79d0*/  HMMA.16816.F32.BF16 R28, R40, R50.reuse, R28 ;  /* 0x00000032281c723c */ /* 0x080fe2000004181c */
[----:B------:R-:W-:Y:S06]  /*79e0*/  MUFU.EX2 R56, R56 ;  /* 0x0000003800387308 */ /* 0x000fec0000000800 */
[----:B------:R-:W-:Y:S01]  /*79f0*/  F2FP.BF16.PACK_AB R40, R195, R181 ;  /* 0x000000b5c328723e */ /* 0x000fe200000010ff */
[----:B------:R-:W-:Y:S01]  /*7a00*/  HMMA.16816.F32.BF16 R32, R36, R50, R32 ;  /* 0x000000322420723c */ /* 0x000fe20000041820 */
[----:B------:R-:W2:Y:S02]  /*7a10*/  LDSM.16.MT88.4 R48, [R204+0x4c00] ;  /* 0x004c0000cc30783b */ /* 0x000ea40000004200 */
[----:B------:R-:W4:Y:S01]  /*7a20*/  MUFU.EX2 R57, R57 ;  /* 0x0000003900397308 */ /* 0x000f220000000800 */
[----:B------:R-:W-:Y:S02]  /*7a30*/  F2FP.BF16.PACK_AB R41, R189, R184 ;  /* 0x000000b8bd29723e */ /* 0x000fe400000010ff */
[----:B------:R-:W-:Y:S02]  /*7a40*/  F2FP.BF16.PACK_AB R42, R226, R198 ;  /* 0x000000c6e22a723e */ /* 0x000fe400000010ff */
[----:B------:R-:W-:Y:S04]  /*7a50*/  F2FP.BF16.PACK_AB R36, R237, R223 ;  /* 0x000000dfed24723e */ /* 0x000fe800000010ff */
[----:B------:R-:W-:Y:S01]  /*7a60*/  F2FP.BF16.PACK_AB R37, R232, R200 ;  /* 0x000000c8e825723e */ /* 0x000fe200000010ff */
[----:B------:R-:W-:Y:S01]  /*7a70*/  MUFU.EX2 R58, R58 ;  /* 0x0000003a003a7308 */ /* 0x000fe20000000800 */
[----:B---3--:R-:W-:Y:S02]  /*7a80*/  F2FP.BF16.PACK_AB R38, R243, R234 ;  /* 0x000000eaf326723e */ /* 0x008fe400000010ff */
[----:B-----5:R-:W-:Y:S02]  /*7a90*/  F2FP.BF16.PACK_AB R39, R240, R227 ;  /* 0x000000e3f027723e */ /* 0x020fe400000010ff */
[----:B------:R-:W-:Y:S05]  /*7aa0*/  F2FP.BF16.PACK_AB R43, R230, R194 ;  /* 0x000000c2e62b723e */ /* 0x000fea00000010ff */
[----:B------:R-:W3:Y:S01]  /*7ab0*/  MUFU.EX2 R59, R59 ;  /* 0x0000003b003b7308 */ /* 0x000ee20000000800 */
[-C--:B-1----:R-:W-:Y:S08]  /*7ac0*/  HMMA.16816.F32.BF16 R4, R36, R52.reuse, R4 ;  /* 0x000000342404723c */ /* 0x082ff00000041804 */
[C---:B------:R-:W-:Y:S01]  /*7ad0*/  HMMA.16816.F32.BF16 R8, R40.reuse, R52, R8 ;  /* 0x000000342808723c */ /* 0x040fe20000041808 */
[----:B------:R-:W-:Y:S07]  /*7ae0*/  MUFU.EX2 R60, R60 ;  /* 0x0000003c003c7308 */ /* 0x000fee0000000800 */
[-C--:B------:R-:W-:Y:S03]  /*7af0*/  HMMA.16816.F32.BF16 R12, R40, R54.reuse, R12 ;  /* 0x00000036280c723c */ /* 0x080fe6000004180c */
[----:B------:R-:W1:Y:S05]  /*7b00*/  MUFU.EX2 R61, R61 ;  /* 0x0000003d003d7308 */ /* 0x000e6a0000000800 */
[C---:B------:R-:W-:Y:S01]  /*7b10*/  HMMA.16816.F32.BF16 R16, R36.reuse, R54, R16 ;  /* 0x000000362410723c */ /* 0x040fe20000041810 */
[----:B------:R-:W5:Y:S04]  /*7b20*/  LDSM.16.MT88.4 R52, [R205+0x4c00] ;  /* 0x004c0000cd34783b */ /* 0x000f680000004200 */
[----:B------:R-:W-:Y:S03]  /*7b30*/  MUFU.EX2 R62, R62 ;  /* 0x0000003e003e7308 */ /* 0x000fe60000000800 */
[-C--:B------:R-:W-:Y:S07]  /*7b40*/  HMMA.16816.F32.BF16 R20, R36, R44.reuse, R20 ;  /* 0x0000002c2414723c */ /* 0x080fee0000041814 */
[----:B------:R-:W2:Y:S01]  /*7b50*/  MUFU.EX2 R63, R63 ;  /* 0x0000003f003f7308 */ /* 0x000ea20000000800 */
[C---:B------:R-:W-:Y:S08]  /*7b60*/  HMMA.16816.F32.BF16 R24, R40.reuse, R44, R24 ;  /* 0x0000002c2818723c */ /* 0x040ff00000041818 */
[-C--:B------:R-:W-:Y:S01]  /*7b70*/  HMMA.16816.F32.BF16 R28, R40, R46.reuse, R28 ;  /* 0x0000002e281c723c */ /* 0x080fe2000004181c */
[----:B------:R-:W-:Y:S06]  /*7b80*/  MUFU.EX2 R68, R68 ;  /* 0x0000004400447308 */ /* 0x000fec0000000800 */
[----:B----4-:R-:W-:Y:S01]  /*7b90*/  F2FP.BF16.PACK_AB R40, R57, R56 ;  /* 0x000000383928723e */ /* 0x010fe200000010ff */
[----:B------:R-:W-:Y:S01]  /*7ba0*/  HMMA.16816.F32.BF16 R32, R36, R46, R32 ;  /* 0x0000002e2420723c */ /* 0x000fe20000041820 */
[----:B------:R-:W4:Y:S02]  /*7bb0*/  LDSM.16.MT88.4 R44, [R204+0x5000] ;  /* 0x00500000cc2c783b */ /* 0x000f240000004200 */
[----:B------:R-:W4:Y:S01]  /*7bc0*/  MUFU.EX2 R69, R69 ;  /* 0x0000004500457308 */ /* 0x000f220000000800 */
[----:B---3--:R-:W-:Y:S02]  /*7bd0*/  F2FP.BF16.PACK_AB R41, R59, R58 ;  /* 0x0000003a3b29723e */ /* 0x008fe400000010ff */
[----:B-1----:R-:W-:Y:S02]  /*7be0*/  F2FP.BF16.PACK_AB R42, R61, R60 ;  /* 0x0000003c3d2a723e */ /* 0x002fe400000010ff */
[----:B------:R-:W-:Y:S04]  /*7bf0*/  F2FP.BF16.PACK_AB R36, R233, R229 ;  /* 0x000000e5e924723e */ /* 0x000fe800000010ff */
[----:B------:R-:W-:Y:S01]  /*7c00*/  F2FP.BF16.PACK_AB R37, R236, R203 ;  /* 0x000000cbec25723e */ /* 0x000fe200000010ff */
[----:B------:R-:W-:Y:S01]  /*7c10*/  MUFU.EX2 R70, R70 ;  /* 0x0000004600467308 */ /* 0x000fe20000000800 */
[----:B------:R-:W-:Y:S02]  /*7c20*/  F2FP.BF16.PACK_AB R38, R65, R64 ;  /* 0x000000404126723e */ /* 0x000fe400000010ff */
[----:B------:R-:W-:Y:S02]  /*7c30*/  F2FP.BF16.PACK_AB R39, R67, R66 ;  /* 0x000000424327723e */ /* 0x000fe400000010ff */
[----:B--2---:R-:W-:Y:S05]  /*7c40*/  F2FP.BF16.PACK_AB R43, R63, R62 ;  /* 0x0000003e3f2b723e */ /* 0x004fea00000010ff */
[----:B------:R-:W1:Y:S01]  /*7c50*/  MUFU.EX2 R71, R71 ;  /* 0x0000004700477308 */ /* 0x000e620000000800 */
[-C--:B------:R-:W-:Y:S08]  /*7c60*/  HMMA.16816.F32.BF16 R4, R36, R48.reuse, R4 ;  /* 0x000000302404723c */ /* 0x080ff00000041804 */
[C---:B------:R-:W-:Y:S01]  /*7c70*/  HMMA.16816.F32.BF16 R8, R40.reuse, R48, R8 ;  /* 0x000000302808723c */ /* 0x040fe20000041808 */
[----:B------:R-:W-:Y:S07]  /*7c80*/  MUFU.EX2 R80, R80 ;  /* 0x0000005000507308 */ /* 0x000fee0000000800 */
[-C--:B------:R-:W-:Y:S03]  /*7c90*/  HMMA.16816.F32.BF16 R12, R40, R50.reuse, R12 ;  /* 0x00000032280c723c */ /* 0x080fe6000004180c */
[----:B------:R-:W2:Y:S05]  /*7ca0*/  MUFU.EX2 R81, R81 ;  /* 0x0000005100517308 */ /* 0x000eaa0000000800 */
[C---:B------:R-:W-:Y:S01]  /*7cb0*/  HMMA.16816.F32.BF16 R16, R36.reuse, R50, R16 ;  /* 0x000000322410723c */ /* 0x040fe20000041810 */
[----:B------:R-:W3:Y:S04]  /*7cc0*/  LDSM.16.MT88.4 R48, [R205+0x5000] ;  /* 0x00500000cd30783b */ /* 0x000ee80000004200 */
[----:B------:R-:W-:Y:S03]  /*7cd0*/  MUFU.EX2 R82, R82 ;  /* 0x0000005200527308 */ /* 0x000fe60000000800 */
[-C--:B-----5:R-:W-:Y:S07]  /*7ce0*/  HMMA.16816.F32.BF16 R20, R36, R52.reuse, R20 ;  /* 0x000000342414723c */ /* 0x0a0fee0000041814 */
[----:B------:R-:W5:Y:S01]  /*7cf0*/  MUFU.EX2 R83, R83 ;  /* 0x0000005300537308 */ /* 0x000f620000000800 */
[C---:B------:R-:W-:Y:S08]  /*7d00*/  HMMA.16816.F32.BF16 R24, R40.reuse, R52, R24 ;  /* 0x000000342818723c */ /* 0x040ff00000041818 */
[-C--:B------:R-:W-:Y:S01]  /*7d10*/  HMMA.16816.F32.BF16 R28, R40, R54.reuse, R28 ;  /* 0x00000036281c723c */ /* 0x080fe2000004181c */
[----:B------:R-:W-:Y:S07]  /*7d20*/  MUFU.EX2 R72, R72 ;  /* 0x0000004800487308 */ /* 0x000fee0000000800 */
[----:B------:R-:W-:Y:S01]  /*7d30*/  HMMA.16816.F32.BF16 R32, R36, R54, R32 ;  /* 0x000000362420723c */ /* 0x000fe20000041820 */
[----:B------:R-:W3:Y:S02]  /*7d40*/  LDSM.16.MT88.4 R52, [R204+0x5400] ;  /* 0x00540000cc34783b */ /* 0x000ee40000004200 */
[----:B------:R-:W5:Y:S04]  /*7d50*/  MUFU.EX2 R73, R73 ;  /* 0x0000004900497308 */ /* 0x000f680000000800 */
[----:B----4-:R-:W-:Y:S02]  /*7d60*/  F2FP.BF16.PACK_AB R36, R69, R68 ;  /* 0x000000444524723e */ /* 0x010fe400000010ff */
[----:B-1----:R-:W-:Y:S03]  /*7d70*/  F2FP.BF16.PACK_AB R37, R71, R70 ;  /* 0x000000464725723e */ /* 0x002fe600000010ff */
[----:B--2---:R-:W-:Y:S01]  /*7d80*/  F2FP.BF16.PACK_AB R38, R81, R80 ;  /* 0x000000505126723e */ /* 0x004fe200000010ff */
[----:B------:R-:W-:Y:S01]  /*7d90*/  MUFU.EX2 R74, R74 ;  /* 0x0000004a004a7308 */ /* 0x000fe20000000800 */
[----:B-----5:R-:W-:Y:S07]  /*7da0*/  F2FP.BF16.PACK_AB R39, R83, R82 ;  /* 0x000000525327723e */ /* 0x020fee00000010ff */
[-C--:B------:R-:W-:Y:S02]  /*7db0*/  HMMA.16816.F32.BF16 R4, R36, R44.reuse, R4 ;  /* 0x0000002c2404723c */ /* 0x080fe40000041804 */
[----:B------:R-:W1:Y:S01]  /*7dc0*/  MUFU.EX2 R75, R75 ;  /* 0x0000004b004b7308 */ /* 0x000e620000000800 */
[----:B------:R-:W-:Y:S09]  /*7dd0*/  F2FP.BF16.PACK_AB R40, R73, R72 ;  /* 0x000000484928723e */ /* 0x000ff200000010ff */
[----:B------:R-:W-:Y:S10]  /*7de0*/  MUFU.EX2 R76, R76 ;  /* 0x0000004c004c7308 */ /* 0x000ff40000000800 */
[----:B------:R-:W2:Y:S01]  /*7df0*/  MUFU.EX2 R77, R77 ;  /* 0x0000004d004d7308 */ /* 0x000ea20000000800 */
[----:B-1----:R-:W-:Y:S09]  /*7e00*/  F2FP.BF16.PACK_AB R41, R75, R74 ;  /* 0x0000004a4b29723e */ /* 0x002ff200000010ff */
[----:B------:R-:W-:Y:S10]  /*7e10*/  MUFU.EX2 R78, R78 ;  /* 0x0000004e004e7308 */ /* 0x000ff40000000800 */
[----:B------:R-:W1:Y:S01]  /*7e20*/  MUFU.EX2 R79, R79 ;  /* 0x0000004f004f7308 */ /* 0x000e620000000800 */
[----:B--2---:R-:W-:Y:S09]  /*7e30*/  F2FP.BF16.PACK_AB R42, R77, R76 ;  /* 0x0000004c4d2a723e */ /* 0x004ff200000010ff */
[----:B------:R-:W-:Y:S10]  /*7e40*/  MUFU.EX2 R84, R84 ;  /* 0x0000005400547308 */ /* 0x000ff40000000800 */
[----:B------:R-:W2:Y:S01]  /*7e50*/  MUFU.EX2 R85, R85 ;  /* 0x0000005500557308 */ /* 0x000ea20000000800 */
[----:B-1----:R-:W-:Y:S09]  /*7e60*/  F2FP.BF16.PACK_AB R43, R79, R78 ;  /* 0x0000004e4f2b723e */ /* 0x002ff200000010ff */
[----:B------:R-:W-:Y:S01]  /*7e70*/  MUFU.EX2 R86, R86 ;  /* 0x0000005600567308 */ /* 0x000fe20000000800 */
[C---:B------:R-:W-:Y:S08]  /*7e80*/  HMMA.16816.F32.BF16 R8, R40.reuse, R44, R8 ;  /* 0x0000002c2808723c */ /* 0x040ff00000041808 */
[-C--:B------:R-:W-:Y:S01]  /*7e90*/  HMMA.16816.F32.BF16 R12, R40, R46.reuse, R12 ;  /* 0x0000002e280c723c */ /* 0x080fe2000004180c */
[----:B------:R-:W1:Y:S07]  /*7ea0*/  MUFU.EX2 R87, R87 ;  /* 0x0000005700577308 */ /* 0x000e6e0000000800 */
[C---:B------:R-:W-:Y:S01]  /*7eb0*/  HMMA.16816.F32.BF16 R16, R36.reuse, R46, R16 ;  /* 0x0000002e2410723c */ /* 0x040fe20000041810 */
[----:B------:R-:W4:Y:S02]  /*7ec0*/  LDSM.16.MT88.4 R44, [R205+0x5400] ;  /* 0x00540000cd2c783b */ /* 0x000f240000004200 */
[----:B------:R-:W-:Y:S05]  /*7ed0*/  MUFU.EX2 R96, R96 ;  /* 0x0000006000607308 */ /* 0x000fea0000000800 */
[-C--:B---3--:R-:W-:Y:S05]  /*7ee0*/  HMMA.16816.F32.BF16 R20, R36, R48.reuse, R20 ;  /* 0x000000302414723c */ /* 0x088fea0000041814 */
[----:B------:R-:W3:Y:S03]  /*7ef0*/  MUFU.EX2 R97, R97 ;  /* 0x0000006100617308 */ /* 0x000ee60000000800 */
[C---:B------:R-:W-:Y:S07]  /*7f00*/  HMMA.16816.F32.BF16 R24, R40.reuse, R48, R24 ;  /* 0x000000302818723c */ /* 0x040fee0000041818 */
[----:B------:R-:W-:Y:S01]  /*7f10*/  MUFU.EX2 R98, R98 ;  /* 0x0000006200627308 */ /* 0x000fe20000000800 */
[-C--:B------:R-:W-:Y:S08]  /*7f20*/  HMMA.16816.F32.BF16 R28, R40, R50.reuse, R28 ;  /* 0x00000032281c723c */ /* 0x080ff0000004181c */
[----:B------:R-:W-:Y:S01]  /*7f30*/  HMMA.16816.F32.BF16 R32, R36, R50, R32 ;  /* 0x000000322420723c */ /* 0x000fe20000041820 */
[----:B------:R-:W5:Y:S01]  /*7f40*/  MUFU.EX2 R99, R99 ;  /* 0x0000006300637308 */ /* 0x000f620000000800 */
[----:B------:R-:W4:Y:S05]  /*7f50*/  LDSM.16.MT88.4 R48, [R204+0x5800] ;  /* 0x00580000cc30783b */ /* 0x000f2a0000004200 */
[----:B--2---:R-:W-:Y:S02]  /*7f60*/  F2FP.BF16.PACK_AB R36, R85, R84 ;  /* 0x000000545524723e */ /* 0x004fe400000010ff */
[----:B-1----:R-:W-:Y:S02]  /*7f70*/  F2FP.BF16.PACK_AB R37, R87, R86 ;  /* 0x000000565725723e */ /* 0x002fe400000010ff */
[----:B------:R-:W-:Y:S01]  /*7f80*/  MUFU.EX2 R88, R88 ;  /* 0x0000005800587308 */ /* 0x000fe20000000800 */
[----:B---3--:R-:W-:Y:S09]  /*7f90*/  F2FP.BF16.PACK_AB R38, R97, R96 ;  /* 0x000000606126723e */ /* 0x008ff200000010ff */
[----:B------:R-:W1:Y:S01]  /*7fa0*/  MUFU.EX2 R89, R89 ;  /* 0x0000005900597308 */ /* 0x000e620000000800 */
[----:B-----5:R-:W-:Y:S09]  /*7fb0*/  F2FP.BF16.PACK_AB R39, R99, R98 ;  /* 0x000000626327723e */ /* 0x020ff200000010ff */
[----:B------:R-:W-:Y:S01]  /*7fc0*/  MUFU.EX2 R90, R90 ;  /* 0x0000005a005a7308 */ /* 0x000fe20000000800 */
[-C--:B------:R-:W-:Y:S09]  /*7fd0*/  HMMA.16816.F32.BF16 R4, R36, R52.reuse, R4 ;  /* 0x000000342404723c */ /* 0x080ff20000041804 */
[----:B------:R-:W2:Y:S03]  /*7fe0*/  MUFU.EX2 R91, R91 ;  /* 0x0000005b005b7308 */ /* 0x000ea60000000800 */
[----:B-1----:R-:W-:Y:S07]  /*7ff0*/  F2FP.BF16.PACK_AB R40, R89, R88 ;  /* 0x000000585928723e */ /* 0x002fee00000010ff */
[----:B------:R-:W-:Y:S10]  /*8000*/  MUFU.EX2 R92, R92 ;  /* 0x0000005c005c7308 */ /* 0x000ff40000000800 */
[----:B------:R-:W1:Y:S01]  /*8010*/  MUFU.EX2 R93, R93 ;  /* 0x0000005d005d7308 */ /* 0x000e620000000800 */
[----:B--2---:R-:W-:Y:S09]  /*8020*/  F2FP.BF16.PACK_AB R41, R91, R90 ;  /* 0x0000005a5b29723e */ /* 0x004ff200000010ff */
[----:B------:R-:W-:Y:S10]  /*8030*/  MUFU.EX2 R94, R94 ;  /* 0x0000005e005e7308 */ /* 0x000ff40000000800 */
[----:B------:R-:W2:Y:S01]  /*8040*/  MUFU.EX2 R95, R95 ;  /* 0x0000005f005f7308 */ /* 0x000ea20000000800 */
[----:B-1----:R-:W-:Y:S09]  /*8050*/  F2FP.BF16.PACK_AB R42, R93, R92 ;  /* 0x0000005c5d2a723e */ /* 0x002ff200000010ff */
[----:B------:R-:W-:Y:S10]  /*8060*/  MUFU.EX2 R100, R100 ;  /* 0x0000006400647308 */ /* 0x000ff40000000800 */
[----:B------:R-:W1:Y:S01]  /*8070*/  MUFU.EX2 R101, R101 ;  /* 0x0000006500657308 */ /* 0x000e620000000800 */
[----:B--2---:R-:W-:Y:S09]  /*8080*/  F2FP.BF16.PACK_AB R43, R95, R94 ;  /* 0x0000005e5f2b723e */ /* 0x004ff200000010ff */
[----:B------:R-:W-:Y:S01]  /*8090*/  MUFU.EX2 R102, R102 ;  /* 0x0000006600667308 */ /* 0x000fe20000000800 */
[C---:B------:R-:W-:Y:S07]  /*80a0*/  HMMA.16816.F32.BF16 R8, R40.reuse, R52, R8 ;  /* 0x000000342808723c */ /* 0x040fee0000041808 */
[----:B------:R-:W-:Y:S01]  /*80b0*/  FADD.FTZ R53, R201, R132 ;  /* 0x00000084c9357221 */ /* 0x000fe20000010000 */
[-C--:B------:R-:W-:Y:S01]  /*80c0*/  HMMA.16816.F32.BF16 R12, R40, R54.reuse, R12 ;  /* 0x00000036280c723c */ /* 0x080fe2000004180c */
[----:B------:R-:W2:Y:S03]  /*80d0*/  MUFU.EX2 R103, R103 ;  /* 0x0000006700677308 */ /* 0x000ea60000000800 */
[----:B------:R-:W-:Y:S01]  /*80e0*/  FADD.FTZ R53, R197, R53 ;  /* 0x00000035c5357221 */ /* 0x000fe20000010000 */
[----:B------:R-:W-:Y:S01]  /*80f0*/  MOV R132, R138 ;  /* 0x0000008a00847202 */ /* 0x000fe20000000f00 */
[----:B------:R-:W-:Y:S02]  /*8100*/  FADD.FTZ R52, R179, R2 ;  /* 0x00000002b3347221 */ /* 0x000fe40000010000 */
[C---:B------:R-:W-:Y:S03]  /*8110*/  HMMA.16816.F32.BF16 R16, R36.reuse, R54, R16 ;  /* 0x000000362410723c */ /* 0x040fe60000041810 */
[----:B------:R-:W-:Y:S01]  /*8120*/  MUFU.EX2 R112, R112 ;  /* 0x0000007000707308 */ /* 0x000fe20000000800 */
[----:B------:R-:W-:Y:S02]  /*8130*/  FADD.FTZ R2, R202, R139 ;  /* 0x0000008bca027221 */ /* 0x000fe40000010000 */
[----:B------:R-:W-:Y:S02]  /*8140*/  FADD.FTZ R52, R182, R52 ;  /* 0x00000034b6347221 */ /* 0x000fe40000010000 */
[-C--:B----4-:R-:W-:Y:S04]  /*8150*/  HMMA.16816.F32.BF16 R20, R36, R44.reuse, R20 ;  /* 0x0000002c2414723c */ /* 0x090fe80000041814 */
[----:B------:R-:W-:Y:S01]  /*8160*/  FADD.FTZ R2, R235, R2 ;  /* 0x00000002eb027221 */ /* 0x000fe20000010000 */
[----:B------:R-:W3:Y:S01]  /*8170*/  MUFU.EX2 R113, R113 ;  /* 0x0000007100717308 */ /* 0x000ee20000000800 */
[----:B------:R-:W-:Y:S02]  /*8180*/  FADD.FTZ R52, R186, R52 ;  /* 0x00000034ba347221 */ /* 0x000fe40000010000 */
[C---:B------:R-:W-:Y:S04]  /*8190*/  HMMA.16816.F32.BF16 R24, R40.reuse, R44, R24 ;  /* 0x0000002c2818723c */ /* 0x040fe80000041818 */
[----:B------:R-:W-:Y:S02]  /*81a0*/  FADD.FTZ R2, R188, R2 ;  /* 0x00000002bc027221 */ /* 0x000fe40000010000 */
[----:B------:R-:W-:Y:S01]  /*81b0*/  FADD.FTZ R52, R175, R52 ;  /* 0x00000034af347221 */ /* 0x000fe20000010000 */
[----:B------:R-:W-:Y:S01]  /*81c0*/  MUFU.EX2 R114, R114 ;  /* 0x0000007200727308 */ /* 0x000fe20000000800 */
[----:B------:R-:W-:Y:S01]  /*81d0*/  FADD.FTZ R45, R228, R53 ;  /* 0x00000035e42d7221 */ /* 0x000fe20000010000 */
[-C--:B------:R-:W-:Y:S03]  /*81e0*/  HMMA.16816.F32.BF16 R28, R40, R46.reuse, R28 ;  /* 0x0000002e281c723c */ /* 0x080fe6000004181c */
[----:B------:R-:W-:Y:S02]  /*81f0*/  FADD.FTZ R44, R180, R0 ;  /* 0x00000000b42c7221 */ /* 0x000fe40000010000 */
[----:B------:R-:W-:Y:S02]  /*8200*/  FADD.FTZ R0, R183, R45 ;  /* 0x0000002db7007221 */ /* 0x000fe40000010000 */
[----:B------:R-:W-:Y:S01]  /*8210*/  FADD.FTZ R40, R173, R44 ;  /* 0x0000002cad287221 */ /* 0x000fe20000010000 */
[----:B------:R-:W4:Y:S01]  /*8220*/  MUFU.EX2 R115, R115 ;  /* 0x0000007300737308 */ /* 0x000f220000000800 */
[----:B------:R-:W-:Y:S01]  /*8230*/  HMMA.16816.F32.BF16 R32, R36, R46, R32 ;  /* 0x0000002e2420723c */ /* 0x000fe20000041820 */
[----:B------:R-:W5:Y:S03]  /*8240*/  LDSM.16.MT88.4 R44, [R205+0x5800] ;  /* 0x00580000cd2c783b */ /* 0x000f660000004200 */
[----:B------:R-:W-:Y:S02]  /*8250*/  FADD.FTZ R53, R193, R2 ;  /* 0x00000002c1357221 */ /* 0x000fe40000010000 */
[----:B------:R-:W-:Y:S01]  /*8260*/  FADD.FTZ R2, R185, R40 ;  /* 0x00000028b9027221 */ /* 0x000fe20000010000 */
[----:B-1----:R-:W-:Y:S01]  /*8270*/  F2FP.BF16.PACK_AB R36, R101, R100 ;  /* 0x000000646524723e */ /* 0x002fe200000010ff */
[----:B------:R-:W-:Y:S01]  /*8280*/  FADD.FTZ R54, R187, R0 ;  /* 0x00000000bb367221 */ /* 0x000fe20000010000 */
[----:B------:R-:W-:Y:S03]  /*8290*/  MUFU.EX2 R104, R104 ;  /* 0x0000006800687308 */ /* 0x000fe60000000800 */
[----:B--2---:R-:W-:Y:S01]  /*82a0*/  F2FP.BF16.PACK_AB R37, R103, R102 ;  /* 0x000000666725723e */ /* 0x004fe200000010ff */
[----:B------:R-:W-:Y:S01]  /*82b0*/  FADD.FTZ R52, R190, R52 ;  /* 0x00000034be347221 */ /* 0x000fe20000010000 */
[----:B---3--:R-:W-:Y:S01]  /*82c0*/  F2FP.BF16.PACK_AB R38, R113, R112 ;  /* 0x000000707126723e */ /* 0x008fe200000010ff */
[----:B------:R-:W-:Y:S02]  /*82d0*/  FADD.FTZ R0, R239, R53 ;  /* 0x00000035ef007221 */ /* 0x000fe40000010000 */
[----:B------:R-:W-:Y:S02]  /*82e0*/  FADD.FTZ R54, R238, R54 ;  /* 0x00000036ee367221 */ /* 0x000fe40000010000 */
[----:B------:R-:W1:Y:S01]  /*82f0*/  MUFU.EX2 R105, R105 ;  /* 0x0000006900697308 */ /* 0x000e620000000800 */
[----:B------:R-:W-:Y:S02]  /*8300*/  FADD.FTZ R53, R199, R52 ;  /* 0x00000034c7357221 */ /* 0x000fe40000010000 */
[----:B------:R-:W-:Y:S01]  /*8310*/  FADD.FTZ R52, R196, R2 ;  /* 0x00000002c4347221 */ /* 0x000fe20000010000 */
[----:B----4-:R-:W-:Y:S01]  /*8320*/  F2FP.BF16.PACK_AB R39, R115, R114 ;  /* 0x000000727327723e */ /* 0x010fe200000010ff */
[----:B------:R-:W-:Y:S02]  /*8330*/  FADD.FTZ R55, R241, R0 ;  /* 0x00000000f1377221 */ /* 0x000fe40000010000 */
[----:B------:R-:W-:Y:S02]  /*8340*/  FADD.FTZ R2, R242, R54 ;  /* 0x00000036f2027221 */ /* 0x000fe40000010000 */
[----:B------:R-:W-:Y:S01]  /*8350*/  FADD.FTZ R0, R231, R53 ;  /* 0x00000035e7007221 */ /* 0x000fe20000010000 */
[----:B------:R-:W-:Y:S01]  /*8360*/  MUFU.EX2 R106, R106 ;  /* 0x0000006a006a7308 */ /* 0x000fe20000000800 */
[-C--:B------:R-:W-:Y:S03]  /*8370*/  HMMA.16816.F32.BF16 R4, R36, R48.reuse, R4 ;  /* 0x000000302404723c */ /* 0x080fe60000041804 */
[----:B------:R-:W-:Y:S04]  /*8380*/  FADD.FTZ R2, R200, R2 ;  /* 0x00000002c8027221 */ /* 0x000fe80000010000 */
[----:B------:R-:W-:Y:S02]  /*8390*/  FADD.FTZ R2, R232, R2 ;  /* 0x00000002e8027221 */ /* 0x000fe40000010000 */
        /* <DEDUP_REMOVED lines=17> */
[----:B-1----:R-:W-:Y:S01]  /*84b0*/  F2FP.BF16.PACK_AB R168, R117, R116 ;  /* 0x0000007475a8723e */ /* 0x002fe200000010ff */
[----:B------:R-:W-:Y:S02]  /*84c0*/  FADD.FTZ R52, R181, R0 ;  /* 0x00000000b5347221 */ /* 0x000fe40000010000 */
[----:B------:R-:W-:Y:S01]  /*84d0*/  FADD.FTZ R0, R184, R48 ;  /* 0x00000030b8007221 */ /* 0x000fe20000010000 */
[C---:B------:R-:W-:Y:S02]  /*84e0*/  HMMA.16816.F32.BF16 R16, R36.reuse, R50, R16 ;  /* 0x000000322410723c */ /* 0x040fe40000041810 */
[----:B------:R-:W-:Y:S02]  /*84f0*/  MUFU.EX2 R128, R128 ;  /* 0x0000008000807308 */ /* 0x000fe40000000800 */
[----:B------:R-:W-:Y:S02]  /*8500*/  FADD.FTZ R48, R237, R49 ;  /* 0x00000031ed307221 */ /* 0x000fe40000010000 */
[----:B------:R-:W-:Y:S02]  /*8510*/  FADD.FTZ R52, R195, R52 ;  /* 0x00000034c3347221 */ /* 0x000fe40000010000 */
[----:B------:R-:W-:Y:S01]  /*8520*/  FADD.FTZ R49, R189, R0 ;  /* 0x00000000bd317221 */ /* 0x000fe20000010000 */
[-C--:B-----5:R-:W-:Y:S03]  /*8530*/  HMMA.16816.F32.BF16 R20, R36, R44.reuse, R20 ;  /* 0x0000002c2414723c */ /* 0x0a0fe60000041814 */
[----:B------:R-:W-:Y:S01]  /*8540*/  FADD.FTZ R53, R234, R48 ;  /* 0x00000030ea357221 */ /* 0x000fe20000010000 */
[----:B------:R-:W1:Y:S01]  /*8550*/  MUFU.EX2 R133, R133 ;  /* 0x0000008500857308 */ /* 0x000e620000000800 */
[----:B------:R-:W-:Y:S02]  /*8560*/  FADD.FTZ R48, R227, R2 ;  /* 0x00000002e3307221 */ /* 0x000fe40000010000 */
[----:B------:R-:W-:Y:S01]  /*8570*/  FADD.FTZ R0, R198, R52 ;  /* 0x00000034c6007221 */ /* 0x000fe20000010000 */
[C---:B------:R-:W-:Y:S04]  /*8580*/  HMMA.16816.F32.BF16 R24, R40.reuse, R44, R24 ;  /* 0x0000002c2818723c */ /* 0x040fe80000041818 */
[----:B------:R-:W-:Y:S01]  /*8590*/  FADD.FTZ R2, R194, R49 ;  /* 0x00000031c2027221 */ /* 0x000fe20000010000 */
[----:B--2---:R-:W-:Y:S01]  /*85a0*/  F2FP.BF16.PACK_AB R169, R119, R118 ;  /* 0x0000007677a9723e */ /* 0x004fe200000010ff */
[----:B------:R-:W-:Y:S01]  /*85b0*/  FADD.FTZ R49, R243, R53 ;  /* 0x00000035f3317221 */ /* 0x000fe20000010000 */
[----:B------:R-:W-:Y:S01]  /*85c0*/  MUFU.EX2 R130, R130 ;  /* 0x0000008200827308 */ /* 0x000fe20000000800 */
[----:B------:R-:W-:Y:S01]  /*85d0*/  FADD.FTZ R50, R240, R48 ;  /* 0x00000030f0327221 */ /* 0x000fe20000010000 */
[-C--:B------:R-:W-:Y:S03]  /*85e0*/  HMMA.16816.F32.BF16 R28, R40, R46.reuse, R28 ;  /* 0x0000002e281c723c */ /* 0x080fe6000004181c */
[----:B------:R-:W-:Y:S02]  /*85f0*/  FADD.FTZ R48, R226, R0 ;  /* 0x00000000e2307221 */ /* 0x000fe40000010000 */
[----:B------:R-:W-:Y:S02]  /*8600*/  FADD.FTZ R0, R230, R2 ;  /* 0x00000002e6007221 */ /* 0x000fe40000010000 */
[----:B------:R-:W-:Y:S01]  /*8610*/  FADD.FTZ R2, R229, R49 ;  /* 0x00000031e5027221 */ /* 0x000fe20000010000 */
[----:B------:R-:W-:Y:S01]  /*8620*/  HMMA.16816.F32.BF16 R32, R36, R46, R32 ;  /* 0x0000002e2420723c */ /* 0x000fe20000041820 */
[----:B------:R-:W2:Y:S01]  /*8630*/  LDSM.16.MT88.4 R36, [R205+0x5c00] ;  /* 0x005c0000cd24783b */ /* 0x000ea20000004200 */
[----:B------:R-:W3:Y:S02]  /*8640*/  MUFU.EX2 R134, R134 ;  /* 0x0000008600867308 */ /* 0x000ee40000000800 */
[----:B------:R-:W-:Y:S01]  /*8650*/  FADD.FTZ R50, R203, R50 ;  /* 0x00000032cb327221 */ /* 0x000fe20000010000 */
[----:B-1----:R-:W-:Y:S01]  /*8660*/  F2FP.BF16.PACK_AB R170, R133, R128 ;  /* 0x0000008085aa723e */ /* 0x002fe200000010ff */
[----:B------:R-:W-:Y:S02]  /*8670*/  FADD.FTZ R49, R56, R48 ;  /* 0x0000003038317221 */ /* 0x000fe40000010000 */
[----:B------:R-:W-:Y:S04]  /*8680*/  FADD.FTZ R48, R58, R0 ;  /* 0x000000003a307221 */ /* 0x000fe80000010000 */
[----:B------:R-:W-:Y:S01]  /*8690*/  FADD.FTZ R51, R233, R2 ;  /* 0x00000002e9337221 */ /* 0x000fe20000010000 */
[----:B------:R-:W-:Y:S01]  /*86a0*/  MUFU.EX2 R120, R120 ;  /* 0x0000007800787308 */ /* 0x000fe20000000800 */
[----:B------:R-:W-:Y:S02]  /*86b0*/  FADD.FTZ R2, R236, R50 ;  /* 0x00000032ec027221 */ /* 0x000fe40000010000 */
[----:B------:R-:W-:Y:S02]  /*86c0*/  FADD.FTZ R0, R57, R49 ;  /* 0x0000003139007221 */ /* 0x000fe40000010000 */
[----:B------:R-:W-:Y:S02]  /*86d0*/  FADD.FTZ R44, R59, R48 ;  /* 0x000000303b2c7221 */ /* 0x000fe40000010000 */
[----:B------:R-:W-:Y:S02]  /*86e0*/  FADD.FTZ R48, R64, R51 ;  /* 0x0000003340307221 */ /* 0x000fe40000010000 */
[----:B------:R-:W-:Y:S01]  /*86f0*/  FADD.FTZ R2, R66, R2 ;  /* 0x0000000242027221 */ /* 0x000fe20000010000 */
[----:B------:R-:W1:Y:S01]  /*8700*/  MUFU.EX2 R121, R121 ;  /* 0x0000007900797308 */ /* 0x000e620000000800 */
[----:B------:R-:W-:Y:S02]  /*8710*/  FADD.FTZ R45, R60, R0 ;  /* 0x000000003c2d7221 */ /* 0x000fe40000010000 */
[----:B------:R-:W-:Y:S01]  /*8720*/  FADD.FTZ R0, R62, R44 ;  /* 0x0000002c3e007221 */ /* 0x000fe20000010000 */
[----:B---3--:R-:W-:Y:S01]  /*8730*/  F2FP.BF16.PACK_AB R171, R134, R130 ;  /* 0x0000008286ab723e */ /* 0x008fe200000010ff */
[----:B------:R-:W-:Y:S02]  /*8740*/  FADD.FTZ R40, R65, R48 ;  /* 0x0000003041287221 */ /* 0x000fe40000010000 */
[----:B------:R-:W-:Y:S02]  /*8750*/  FADD.FTZ R2, R67, R2 ;  /* 0x0000000243027221 */ /* 0x000fe40000010000 */
[----:B------:R-:W-:Y:S01]  /*8760*/  FADD.FTZ R45, R61, R45 ;  /* 0x0000002d3d2d7221 */ /* 0x000fe20000010000 */
[----:B------:R-:W-:Y:S01]  /*8770*/  MUFU.EX2 R122, R122 ;  /* 0x0000007a007a7308 */ /* 0x000fe20000000800 */
[----:B------:R-:W-:Y:S01]  /*8780*/  FADD.FTZ R41, R63, R0 ;  /* 0x000000003f297221 */ /* 0x000fe20000010000 */
[-C--:B------:R-:W-:Y:S05]  /*8790*/  HMMA.16816.F32.BF16 R144, R168, R152.reuse, R4 ;  /* 0x00000098a890723c */ /* 0x080fea0000041804 */
[----:B------:R-:W-:Y:S02]  /*87a0*/  FADD.FTZ R42, R68, R40 ;  /* 0x00000028442a7221 */ /* 0x000fe40000010000 */
[----:B------:R-:W-:Y:S01]  /*87b0*/  FADD.FTZ R2, R70, R2 ;  /* 0x0000000246027221 */ /* 0x000fe20000010000 */
[----:B------:R-:W3:Y:S01]  /*87c0*/  MUFU.EX2 R123, R123 ;  /* 0x0000007b007b7308 */ /* 0x000ee20000000800 */
[----:B------:R-:W-:Y:S03]  /*87d0*/  FADD.FTZ R0, R72, R45 ;  /* 0x0000002d48007221 */ /* 0x000fe60000010000 */
[----:B------:R-:W-:Y:S01]  /*87e0*/  FADD.FTZ R40, R74, R41 ;  /* 0x000000294a287221 */ /* 0x000fe20000010000 */
[----:B-1----:R-:W-:Y:S01]  /*87f0*/  F2FP.BF16.PACK_AB R164, R121, R120 ;  /* 0x0000007879a4723e */ /* 0x002fe200000010ff */
[----:B------:R-:W-:Y:S02]  /*8800*/  FADD.FTZ R41, R69, R42 ;  /* 0x0000002a45297221 */ /* 0x000fe40000010000 */
[----:B------:R-:W-:Y:S02]  /*8810*/  FADD.FTZ R2, R71, R2 ;  /* 0x0000000247027221 */ /* 0x000fe40000010000 */
        /* <DEDUP_REMOVED lines=20> */
[----:B------:R-:W3:Y:S01]  /*8960*/  MUFU.EX2 R172, R172 ;  /* 0x000000ac00ac7308 */ /* 0x000ee20000000800 */
[----:B------:R-:W-:Y:S02]  /*8970*/  FADD.FTZ R2, R89, R2 ;  /* 0x0000000259027221 */ /* 0x000fe40000010000 */
[----:B------:R-:W-:Y:S01]  /*8980*/  FADD.FTZ R0, R91, R0 ;  /* 0x000000005b007221 */ /* 0x000fe20000010000 */
[----:B-1----:R-:W-:Y:S01]  /*8990*/  F2FP.BF16.PACK_AB R166, R135, R124 ;  /* 0x0000007c87a6723e */ /* 0x002fe200000010ff */
[----:B------:R-:W-:Y:S02]  /*89a0*/  FADD.FTZ R2, R92, R2 ;  /* 0x000000025c027221 */ /* 0x000fe40000010000 */
[----:B------:R-:W-:Y:S02]  /*89b0*/  FADD.FTZ R0, R94, R0 ;  /* 0x000000005e007221 */ /* 0x000fe40000010000 */
[----:B------:R-:W-:Y:S01]  /*89c0*/  FADD.FTZ R6, R93, R2 ;  /* 0x000000025d067221 */ /* 0x000fe20000010000 */
[----:B---3--:R-:W-:Y:S07]  /*89d0*/  F2FP.BF16.PACK_AB R167, R172, R126 ;  /* 0x0000007eaca7723e */ /* 0x008fee00000010ff */
[C---:B------:R-:W-:Y:S07]  /*89e0*/  HMMA.16816.F32.BF16 R140, R164.reuse, R152, R8 ;  /* 0x00000098a48c723c */ /* 0x040fee0000041808 */
[----:B------:R-:W-:Y:S01]  /*89f0*/  FADD.FTZ R8, R96, R4 ;  /* 0x0000000460087221 */ /* 0x000fe20000010000 */
[-C--:B------:R-:W-:Y:S04]  /*8a00*/  HMMA.16816.F32.BF16 R148, R164, R154.reuse, R12 ;  /* 0x0000009aa494723c */ /* 0x080fe8000004180c */
[----:B------:R-:W-:Y:S02]  /*8a10*/  FADD.FTZ R4, R98, R5 ;  /* 0x0000000562047221 */ /* 0x000fe40000010000 */
[----:B------:R-:W-:Y:S02]  /*8a20*/  FADD.FTZ R8, R97, R8 ;  /* 0x0000000861087221 */ /* 0x000fe40000010000 */
[----:B------:R-:W-:Y:S01]  /*8a30*/  FADD.FTZ R7, R99, R4 ;  /* 0x0000000463077221 */ /* 0x000fe20000010000 */
[C---:B------:R-:W-:Y:S04]  /*8a40*/  HMMA.16816.F32.BF16 R152, R168.reuse, R154, R16 ;  /* 0x0000009aa898723c */ /* 0x040fe80000041810 */
[----:B------:R-:W-:Y:S02]  /*8a50*/  FADD.FTZ R5, R95, R0 ;  /* 0x000000005f057221 */ /* 0x000fe40000010000 */
[----:B------:R-:W-:Y:S02]  /*8a60*/  FADD.FTZ R4, R100, R8 ;  /* 0x0000000864047221 */ /* 0x000fe40000010000 */
[----:B------:R-:W-:Y:S01]  /*8a70*/  FADD.FTZ R2, R102, R7 ;  /* 0x0000000766027221 */ /* 0x000fe20000010000 */
[-C--:B--2---:R-:W-:Y:S03]  /*8a80*/  HMMA.16816.F32.BF16 R156, R168, R36.reuse, R20 ;  /* 0x00000024a89c723c */ /* 0x084fe60000041814 */
[----:B------:R-:W-:Y:S02]  /*8a90*/  FADD.FTZ R0, R104, R6 ;  /* 0x0000000668007221 */ /* 0x000fe40000010000 */
[----:B------:R-:W-:Y:S02]  /*8aa0*/  FADD.FTZ R5, R106, R5 ;  /* 0x000000056a057221 */ /* 0x000fe40000010000 */
[----:B------:R-:W-:Y:S01]  /*8ab0*/  FADD.FTZ R4, R101, R4 ;  /* 0x0000000465047221 */ /* 0x000fe20000010000 */
[C---:B------:R-:W-:Y:S04]  /*8ac0*/  HMMA.16816.F32.BF16 R160, R164.reuse, R36, R24 ;  /* 0x00000024a4a0723c */ /* 0x040fe80000041818 */
[----:B------:R-:W-:Y:S02]  /*8ad0*/  FADD.FTZ R2, R103, R2 ;  /* 0x0000000267027221 */ /* 0x000fe40000010000 */
[----:B------:R-:W-:Y:S02]  /*8ae0*/  FADD.FTZ R6, R105, R0 ;  /* 0x0000000069067221 */ /* 0x000fe40000010000 */
[----:B------:R-:W-:Y:S01]  /*8af0*/  FADD.FTZ R0, R107, R5 ;  /* 0x000000056b007221 */ /* 0x000fe20000010000 */
[-C--:B------:R-:W-:Y:S03]  /*8b00*/  HMMA.16816.F32.BF16 R164, R164, R38.reuse, R28 ;  /* 0x00000026a4a4723c */ /* 0x080fe6000004181c */
[----:B------:R-:W-:Y:S02]  /*8b10*/  FADD.FTZ R4, R112, R4 ;  /* 0x0000000470047221 */ /* 0x000fe40000010000 */
[----:B------:R-:W-:Y:S02]  /*8b20*/  FADD.FTZ R2, R114, R2 ;  /* 0x0000000272027221 */ /* 0x000fe40000010000 */
[----:B------:R-:W-:Y:S01]  /*8b30*/  FADD.FTZ R5, R108, R6 ;  /* 0x000000066c057221 */ /* 0x000fe20000010000 */
[----:B------:R-:W-:Y:S04]  /*8b40*/  HMMA.16816.F32.BF16 R168, R168, R38, R32 ;  /* 0x00000026a8a8723c */ /* 0x000fe80000041820 */
[----:B------:R-:W-:Y:S02]  /*8b50*/  FADD.FTZ R0, R110, R0 ;  /* 0x000000006e007221 */ /* 0x000fe40000010000 */
[----:B------:R-:W-:Y:S02]  /*8b60*/  FADD.FTZ R4, R113, R4 ;  /* 0x0000000471047221 */ /* 0x000fe40000010000 */
[----:B------:R-:W-:Y:S04]  /*8b70*/  FADD.FTZ R7, R115, R2 ;  /* 0x0000000273077221 */ /* 0x000fe80000010000 */
[----:B------:R-:W-:Y:S02]  /*8b80*/  FADD.FTZ R2, R109, R5 ;  /* 0x000000056d027221 */ /* 0x000fe40000010000 */
        /* <DEDUP_REMOVED lines=13> */
[----:B------:R-:W-:Y:S01]  /*8c60*/  FADD.FTZ R219, R133, R6 ;  /* 0x0000000685db7221 */ /* 0x000fe20000010000 */
[----:B------:R-:W-:Y:S01]  /*8c70*/  MOV R133, R137 ;  /* 0x0000008900857202 */ /* 0x000fe20000000f00 */
[----:B------:R-:W-:Y:S01]  /*8c80*/  FADD.FTZ R222, R134, R5 ;  /* 0x0000000586de7221 */ /* 0x000fe20000010000 */
[----:B------:R-:W-:Y:S01]  /*8c90*/  MOV R134, R136 ;  /* 0x0000008800867202 */ /* 0x000fe20000000f00 */
[----:B------:R-:W-:Y:S01]  /*8ca0*/  FADD.FTZ R221, R135, R2 ;  /* 0x0000000287dd7221 */ /* 0x000fe20000010000 */
[----:B------:R-:W-:Y:S01]  /*8cb0*/  MOV R135, R3 ;  /* 0x0000000300877202 */ /* 0x000fe20000000f00 */
[----:B------:R-:W-:Y:S01]  /*8cc0*/  FADD.FTZ R220, R172, R0 ;  /* 0x00000000acdc7221 */ /* 0x000fe20000010000 */
[----:B------:R-:W-:-:S05]  /*8cd0*/  @P0 BRA `(.L_x_3) ;  /* 0xffffcb1000000947 */ /* 0x000fca000383ffff */
.L_x_2:
[----:B------:R-:W1:Y:S01]  /*8ce0*/  SHFL.BFLY PT, R5, R219, 0x2, 0x1f ;  /* 0x0c401f00db057f89 */ /* 0x000e6200000e0000 */
[----:B------:R-:W-:Y:S01]  /*8cf0*/  ULDC.U8 UR4, c[0x0][0x329] ;  /* 0x0000ca4000047ab9 */ /* 0x000fe20000000000 */
[----:B------:R-:W-:Y:S01]  /*8d00*/  BSSY B0, `(.L_x_6) ;  /* 0x00000d5000007945 */ /* 0x000fe20003800000 */
[----:B------:R-:W-:Y:S01]  /*8d10*/  ISETP.NE.AND P0, PT, RZ, UR4, PT ;  /* 0x00000004ff007c0c */ /* 0x000fe2000bf05270 */
[----:B------:R-:W2:Y:S01]  /*8d20*/  SHFL.BFLY PT, R4, R222, 0x2, 0x1f ;  /* 0x0c401f00de047f89 */ /* 0x000ea200000e0000 */
[----:B------:R-:W-:-:S02]  /*8d30*/  ULDC.U8 UR5, c[0x0][0x328] ;  /* 0x0000ca0000057ab9 */ /* 0x000fc40000000000 */
[----:B------:R-:W-:Y:S01]  /*8d40*/  ISETP.NE.AND P1, PT, RZ, UR5, PT ;  /* 0x00000005ff007c0c */ /* 0x000fe2000bf25270 */
[----:B------:R-:W3:Y:S04]  /*8d50*/  SHFL.BFLY PT, R0, R220, 0x2, 0x1f ;  /* 0x0c401f00dc007f89 */ /* 0x000ee800000e0000 */
[----:B------:R-:W4:Y:S04]  /*8d60*/  SHFL.BFLY PT, R2, R221, 0x2, 0x1f ;  /* 0x0c401f00dd027f89 */ /* 0x000f2800000e0000 */
[----:B------:R-:W5:Y:S01]  /*8d70*/  S2R R27, SR_TID.X ;  /* 0x00000000001b7919 */ /* 0x000f620000002100 */
[----:B------:R-:W-:-:S05]  /*8d80*/  @P0 MOV R25, c[0x0][0x210] ;  /* 0x0000840000190a02 */ /* 0x000fca0000000f00 */
[----:B------:R-:W-:Y:S02]  /*8d90*/  @P0 IMAD R25, R25, c[0x0][0x214], RZ ;  /* 0x0000850019190a24 */ /* 0x000fe400078e02ff */
[----:B-1----:R-:W-:Y:S02]  /*8da0*/  FADD.FTZ R5, R5, R219 ;  /* 0x000000db05057221 */ /* 0x002fe40000010000 */
[----:B--2---:R-:W-:-:S03]  /*8db0*/  FADD.FTZ R4, R4, R222 ;  /* 0x000000de04047221 */ /* 0x004fc60000010000 */
[----:B------:R-:W1:Y:S01]  /*8dc0*/  SHFL.BFLY PT, R9, R5, 0x1, 0x1f ;  /* 0x0c201f0005097f89 */ /* 0x000e6200000e0000 */
[----:B---3--:R-:W-:-:S03]  /*8dd0*/  FADD.FTZ R0, R0, R220 ;  /* 0x000000dc00007221 */ /* 0x008fc60000010000 */
[----:B------:R-:W2:Y:S01]  /*8de0*/  SHFL.BFLY PT, R8, R4, 0x1, 0x1f ;  /* 0x0c201f0004087f89 */ /* 0x000ea200000e0000 */
[----:B----4-:R-:W-:-:S03]  /*8df0*/  FADD.FTZ R2, R2, R221 ;  /* 0x000000dd02027221 */ /* 0x010fc60000010000 */
[----:B------:R-:W3:Y:S01]  /*8e00*/  SHFL.BFLY PT, R6, R0, 0x1, 0x1f ;  /* 0x0c201f0000067f89 */ /* 0x000ee200000e0000 */
[----:B-----5:R-:W-:-:S03]  /*8e10*/  SHF.R.S32.HI R26, RZ, 0x1f, R27 ;  /* 0x0000001fff1a7819 */ /* 0x020fc6000001141b */
[----:B------:R-:W4:Y:S01]  /*8e20*/  SHFL.BFLY PT, R7, R2, 0x1, 0x1f ;  /* 0x0c201f0002077f89 */ /* 0x000f2200000e0000 */
[----:B-1----:R-:W-:Y:S02]  /*8e30*/  FADD.FTZ R23, R5, R9 ;  /* 0x0000000905177221 */ /* 0x002fe40000010000 */
[----:B--2---:R-:W-:-:S03]  /*8e40*/  FADD.FTZ R22, R4, R8 ;  /* 0x0000000804167221 */ /* 0x004fc60000010000 */
[----:B------:R-:W-:Y:S01]  /*8e50*/  FSETP.NE.FTZ.AND P6, PT, R23, RZ, PT ;  /* 0x000000ff1700720b */ /* 0x000fe20003fd5000 */
[----:B------:R-:W-:Y:S02]  /*8e60*/  IMAD.MOV.U32 R4, RZ, RZ, 0x3f800000 ;  /* 0x3f800000ff047424 */ /* 0x000fe400078e00ff */
[----:B---3--:R-:W-:Y:S01]  /*8e70*/  FADD.FTZ R24, R0, R6 ;  /* 0x0000000600187221 */ /* 0x008fe20000010000 */
[----:B------:R-:W-:Y:S01]  /*8e80*/  FSETP.NE.FTZ.AND P5, PT, R22, RZ, PT ;  /* 0x000000ff1600720b */ /* 0x000fe20003fb5000 */
[----:B------:R-:W-:Y:S01]  /*8e90*/  @!P0 IMAD.MOV.U32 R8, RZ, RZ, c[0x0][0x214] ;  /* 0x00008500ff088624 */ /* 0x000fe200078e00ff */
[----:B------:R-:W-:Y:S01]  /*8ea0*/  MOV R0, 0x3f800000 ;  /* 0x3f80000000007802 */ /* 0x000fe20000000f00 */
[----:B----4-:R-:W-:Y:S01]  /*8eb0*/  FADD.FTZ R21, R2, R7 ;  /* 0x0000000702157221 */ /* 0x010fe20000010000 */
[CC--:B------:R-:W-:Y:S01]  /*8ec0*/  LEA.HI R6, R26.reuse, R27.reuse, RZ, 0x2 ;  /* 0x0000001b1a067211 */ /* 0x0c0fe200078f10ff */
[----:B------:R-:W-:Y:S01]  /*8ed0*/  IMAD.MOV.U32 R2, RZ, RZ, 0x3f800000 ;  /* 0x3f800000ff027424 */ /* 0x000fe200078e00ff */
[----:B------:R-:W-:-:S02]  /*8ee0*/  LEA.HI R26, R26, R27, RZ, 0x5 ;  /* 0x0000001b1a1a7211 */ /* 0x000fc400078f28ff */
[----:B------:R-:W-:Y:S01]  /*8ef0*/  FSETP.NE.FTZ.AND P4, PT, R21, RZ, PT ;  /* 0x000000ff1500720b */ /* 0x000fe20003f95000 */
[----:B------:R-:W1:Y:S01]  /*8f00*/  @P6 MUFU.RCP R0, R23 ;  /* 0x0000001700006308 */ /* 0x000e620000001000 */
[----:B------:R-:W-:Y:S02]  /*8f10*/  LOP3.LUT R5, R6, 0xfffffffc, RZ, 0xc0, !PT ;  /* 0xfffffffc06057812 */ /* 0x000fe400078ec0ff */
[----:B------:R-:W-:Y:S02]  /*8f20*/  FSETP.NE.FTZ.AND P3, PT, R24, RZ, PT ;  /* 0x000000ff1800720b */ /* 0x000fe40003f75000 */
[----:B------:R-:W-:Y:S02]  /*8f30*/  SHF.R.S32.HI R7, RZ, 0x5, R26 ;  /* 0x00000005ff077819 */ /* 0x000fe4000001141a */
[----:B------:R-:W-:Y:S01]  /*8f40*/  IADD3 R5, -R5, R27, RZ ;  /* 0x0000001b05057210 */ /* 0x000fe20007ffe1ff */
[----:B------:R-:W2:Y:S01]  /*8f50*/  @P5 MUFU.RCP R4, R22 ;  /* 0x0000001600045308 */ /* 0x000ea20000001000 */
[----:B------:R-:W-:-:S02]  /*8f60*/  @!P0 SEL R25, R8, c[0x0][0x234], !P1 ;  /* 0x00008d0008198a07 */ /* 0x000fc40004800000 */
[----:B------:R-:W-:Y:S02]  /*8f70*/  LEA R9, R7, R5, 0x8 ;  /* 0x0000000507097211 */ /* 0x000fe400078e40ff */
[----:B------:R-:W-:Y:S02]  /*8f80*/  SHF.R.S32.HI R5, RZ, 0x2, R6 ;  /* 0x00000002ff057819 */ /* 0x000fe40000011406 */
[----:B------:R-:W-:Y:S01]  /*8f90*/  ISETP.NE.OR P1, PT, RZ, UR4, !P1 ;  /* 0x00000004ff007c0c */ /* 0x000fe2000cf25670 */
[C---:B-1----:R-:W-:Y:S01]  /*8fa0*/  FMUL.FTZ R144, R0.reuse, R144 ;  /* 0x0000009000907220 */ /* 0x042fe20000410000 */
[----:B------:R-:W1:Y:S01]  /*8fb0*/  @P4 MUFU.RCP R2, R21 ;  /* 0x0000001500024308 */ /* 0x000e620000001000 */
[C---:B------:R-:W-:Y:S02]  /*8fc0*/  FMUL.FTZ R18, R0.reuse, R145 ;  /* 0x0000009100127220 */ /* 0x040fe40000410000 */
[C---:B------:R-:W-:Y:S02]  /*8fd0*/  FMUL.FTZ R152, R0.reuse, R152 ;  /* 0x0000009800987220 */ /* 0x040fe40000410000 */
[----:B------:R-:W-:Y:S01]  /*8fe0*/  FMUL.FTZ R17, R0, R153 ;  /* 0x0000009900117220 */ /* 0x000fe20000410000 */
[----:B------:R-:W-:Y:S01]  /*8ff0*/  F2FP.BF16.PACK_AB R18, R18, R144 ;  /* 0x000000901212723e */ /* 0x000fe200000010ff */
[----:B------:R-:W-:-:S02]  /*9000*/  FMUL.FTZ R156, R0, R156 ;  /* 0x0000009c009c7220 */ /* 0x000fc40000410000 */
[C---:B------:R-:W-:Y:S01]  /*9010*/  FMUL.FTZ R13, R0.reuse, R157 ;  /* 0x0000009d000d7220 */ /* 0x040fe20000410000 */
[----:B------:R-:W-:Y:S01]  /*9020*/  F2FP.BF16.PACK_AB R17, R17, R152 ;  /* 0x000000981111723e */ /* 0x000fe200000010ff */
[C---:B------:R-:W-:Y:S02]  /*9030*/  FMUL.FTZ R168, R0.reuse, R168 ;  /* 0x000000a800a87220 */ /* 0x040fe40000410000 */
[----:B------:R-:W-:Y:S01]  /*9040*/  FMUL.FTZ R8, R0, R169 ;  /* 0x000000a900087220 */ /* 0x000fe20000410000 */
[----:B------:R-:W-:Y:S01]  /*9050*/  F2FP.BF16.PACK_AB R13, R13, R156 ;  /* 0x0000009c0d0d723e */ /* 0x000fe200000010ff */
[----:B------:R-:W-:Y:S02]  /*9060*/  IMAD.MOV.U32 R0, RZ, RZ, 0x3f800000 ;  /* 0x3f800000ff007424 */ /* 0x000fe400078e00ff */
[----:B--2---:R-:W-:Y:S01]  /*9070*/  FMUL.FTZ R146, R4, R146 ;  /* 0x0000009204927220 */ /* 0x004fe20000410000 */
[----:B------:R-:W-:Y:S01]  /*9080*/  F2FP.BF16.PACK_AB R8, R8, R168 ;  /* 0x000000a80808723e */ /* 0x000fe200000010ff */
[----:B------:R-:W-:-:S02]  /*9090*/  FMUL.FTZ R20, R4, R147 ;  /* 0x0000009304147220 */ /* 0x000fc40000410000 */
[C---:B------:R-:W-:Y:S01]  /*90a0*/  FMUL.FTZ R154, R4.reuse, R154 ;  /* 0x0000009a049a7220 */ /* 0x040fe20000410000 */
[----:B------:R-:W2:Y:S01]  /*90b0*/  @P3 MUFU.RCP R0, R24 ;  /* 0x0000001800003308 */ /* 0x000ea20000001000 */
[----:B------:R-:W-:Y:S01]  /*90c0*/  FMUL.FTZ R16, R4, R155 ;  /* 0x0000009b04107220 */ /* 0x000fe20000410000 */
[----:B------:R-:W-:Y:S01]  /*90d0*/  F2FP.BF16.PACK_AB R20, R20, R146 ;  /* 0x000000921414723e */ /* 0x000fe200000010ff */
[C---:B------:R-:W-:Y:S02]  /*90e0*/  FMUL.FTZ R158, R4.reuse, R158 ;  /* 0x0000009e049e7220 */ /* 0x040fe40000410000 */
[----:B------:R-:W-:Y:S01]  /*90f0*/  FMUL.FTZ R12, R4, R159 ;  /* 0x0000009f040c7220 */ /* 0x000fe20000410000 */
[----:B------:R-:W-:Y:S01]  /*9100*/  F2FP.BF16.PACK_AB R16, R16, R154 ;  /* 0x0000009a1010723e */ /* 0x000fe200000010ff */
[C---:B------:R-:W-:Y:S02]  /*9110*/  FMUL.FTZ R170, R4.reuse, R170 ;  /* 0x000000aa04aa7220 */ /* 0x040fe40000410000 */
[----:B------:R-:W-:Y:S01]  /*9120*/  FMUL.FTZ R7, R4, R171 ;  /* 0x000000ab04077220 */ /* 0x000fe20000410000 */
[----:B------:R-:W-:Y:S01]  /*9130*/  SHF.R.S32.HI R4, RZ, 0x1f, R5 ;  /* 0x0000001fff047819 */ /* 0x000fe20000011405 */
[----:B-1----:R-:W-:Y:S01]  /*9140*/  FMUL.FTZ R140, R2, R140 ;  /* 0x0000008c028c7220 */ /* 0x002fe20000410000 */
[----:B------:R-:W-:Y:S01]  /*9150*/  F2FP.BF16.PACK_AB R12, R12, R158 ;  /* 0x0000009e0c0c723e */ /* 0x000fe200000010ff */
[----:B------:R-:W-:Y:S01]  /*9160*/  FMUL.FTZ R19, R2, R141 ;  /* 0x0000008d02137220 */ /* 0x000fe20000410000 */
[----:B------:R-:W-:Y:S01]  /*9170*/  LEA.HI R4, R4, R5, RZ, 0x3 ;  /* 0x0000000504047211 */ /* 0x000fe200078f18ff */
[C---:B------:R-:W-:Y:S01]  /*9180*/  FMUL.FTZ R148, R2.reuse, R148 ;  /* 0x0000009402947220 */ /* 0x040fe20000410000 */
[----:B------:R-:W-:Y:S01]  /*9190*/  F2FP.BF16.PACK_AB R7, R7, R170 ;  /* 0x000000aa0707723e */ /* 0x000fe200000010ff */
[----:B------:R-:W-:Y:S01]  /*91a0*/  FMUL.FTZ R14, R2, R149 ;  /* 0x00000095020e7220 */ /* 0x000fe20000410000 */
[----:B------:R-:W-:Y:S01]  /*91b0*/  LOP3.LUT R4, R4, 0xfffffff8, RZ, 0xc0, !PT ;  /* 0xfffffff804047812 */ /* 0x000fe200078ec0ff */
[C---:B------:R-:W-:Y:S01]  /*91c0*/  FMUL.FTZ R160, R2.reuse, R160 ;  /* 0x000000a002a07220 */ /* 0x040fe20000410000 */
[----:B------:R-:W-:Y:S01]  /*91d0*/  F2FP.BF16.PACK_AB R19, R19, R140 ;  /* 0x0000008c1313723e */ /* 0x000fe200000010ff */
[C---:B------:R-:W-:Y:S01]  /*91e0*/  FMUL.FTZ R11, R2.reuse, R161 ;  /* 0x000000a1020b7220 */ /* 0x040fe20000410000 */
[----:B------:R-:W-:Y:S01]  /*91f0*/  IADD3 R4, R5, -R4, RZ ;  /* 0x8000000405047210 */ /* 0x000fe20007ffe0ff */
[----:B------:R-:W-:Y:S01]  /*9200*/  FMUL.FTZ R164, R2, R164 ;  /* 0x000000a402a47220 */ /* 0x000fe20000410000 */
[----:B------:R-:W-:Y:S01]  /*9210*/  F2FP.BF16.PACK_AB R14, R14, R148 ;  /* 0x000000940e0e723e */ /* 0x000fe200000010ff */
[----:B------:R-:W-:Y:S01]  /*9220*/  FMUL.FTZ R6, R2, R165 ;  /* 0x000000a502067220 */ /* 0x000fe20000410000 */
[----:B------:R-:W-:Y:S01]  /*9230*/  LEA.HI R2, R4, R4, RZ, 0x1 ;  /* 0x0000000404027211 */ /* 0x000fe200078f08ff */
[C---:B--2---:R-:W-:Y:S01]  /*9240*/  FMUL.FTZ R143, R0.reuse, R143 ;  /* 0x0000008f008f7220 */ /* 0x044fe20000410000 */
[----:B------:R-:W-:Y:S01]  /*9250*/  F2FP.BF16.PACK_AB R11, R11, R160 ;  /* 0x000000a00b0b723e */ /* 0x000fe200000010ff */
[----:B------:R-:W-:Y:S01]  /*9260*/  FMUL.FTZ R142, R0, R142 ;  /* 0x0000008e008e7220 */ /* 0x000fe20000410000 */
[----:B------:R-:W-:Y:S01]  /*9270*/  F2FP.BF16.PACK_AB R6, R6, R164 ;  /* 0x000000a40606723e */ /* 0x000fe200000010ff */
[----:B------:R-:W-:-:S02]  /*9280*/  FMUL.FTZ R151, R0, R151 ;  /* 0x0000009700977220 */ /* 0x000fc40000410000 */
[C---:B------:R-:W-:Y:S01]  /*9290*/  FMUL.FTZ R15, R0.reuse, R150 ;  /* 0x00000096000f7220 */ /* 0x040fe20000410000 */
[----:B------:R-:W-:Y:S01]  /*92a0*/  F2FP.BF16.PACK_AB R142, R143, R142 ;  /* 0x0000008e8f8e723e */ /* 0x000fe200000010ff */
[C---:B------:R-:W-:Y:S02]  /*92b0*/  FMUL.FTZ R163, R0.reuse, R163 ;  /* 0x000000a300a37220 */ /* 0x040fe40000410000 */
[C---:B------:R-:W-:Y:S01]  /*92c0*/  FMUL.FTZ R10, R0.reuse, R162 ;  /* 0x000000a2000a7220 */ /* 0x040fe20000410000 */
[----:B------:R-:W-:Y:S01]  /*92d0*/  F2FP.BF16.PACK_AB R15, R151, R15 ;  /* 0x0000000f970f723e */ /* 0x000fe200000010ff */
[C---:B------:R-:W-:Y:S02]  /*92e0*/  FMUL.FTZ R167, R0.reuse, R167 ;  /* 0x000000a700a77220 */ /* 0x040fe40000410000 */
[----:B------:R-:W-:Y:S01]  /*92f0*/  FMUL.FTZ R166, R0, R166 ;  /* 0x000000a600a67220 */ /* 0x000fe20000410000 */
[----:B------:R-:W-:Y:S02]  /*9300*/  SHF.R.S32.HI R0, RZ, 0x1, R2 ;  /* 0x00000001ff007819 */ /* 0x000fe40000011402 */
[----:B------:R-:W-:-:S02]  /*9310*/  LOP3.LUT R2, R2, 0x3fffffe, RZ, 0xc0, !PT ;  /* 0x03fffffe02027812 */ /* 0x000fc400078ec0ff */
[----:B------:R-:W-:Y:S01]  /*9320*/  F2FP.BF16.PACK_AB R10, R163, R10 ;  /* 0x0000000aa30a723e */ /* 0x000fe200000010ff */
[----:B------:R-:W-:Y:S01]  /*9330*/  IMAD.SHL.U32 R5, R0, 0x40, RZ ;  /* 0x0000004000057824 */ /* 0x000fe200078e00ff */
[----:B------:R-:W-:Y:S02]  /*9340*/  IADD3 R2, R4, -R2, RZ ;  /* 0x8000000204027210 */ /* 0x000fe40007ffe0ff */
[----:B------:R-:W-:Y:S02]  /*9350*/  LOP3.LUT R4, R0, 0x1, RZ, 0xc0, !PT ;  /* 0x0000000100047812 */ /* 0x000fe400078ec0ff */
[----:B------:R-:W-:Y:S01]  /*9360*/  LOP3.LUT R5, R5, 0xc0, RZ, 0xc0, !PT ;  /* 0x000000c005057812 */ /* 0x000fe200078ec0ff */
[----:B------:R-:W-:Y:S01]  /*9370*/  IMAD R2, R2, 0x10, R9 ;  /* 0x0000001002027824 */ /* 0x000fe200078e0209 */
[----:B------:R-:W-:Y:S02]  /*9380*/  ISETP.NE.U32.AND P2, PT, R4, 0x1, PT ;  /* 0x000000010400780c */ /* 0x000fe40003f45070 */
[----:B------:R-:W-:-:S02]  /*9390*/  LEA.HI R4, R5, R5, RZ, 0x1d ;  /* 0x0000000505047211 */ /* 0x000fc400078fe8ff */
[----:B------:R-:W-:Y:S02]  /*93a0*/  MOV R9, 0xfffffff0 ;  /* 0xfffffff000097802 */ /* 0x000fe40000000f00 */
[----:B------:R-:W-:Y:S01]  /*93b0*/  F2FP.BF16.PACK_AB R5, R167, R166 ;  /* 0x000000a6a705723e */ /* 0x000fe200000010ff */
[----:B------:R-:W-:Y:S01]  /*93c0*/  IMAD.U32 R2, R2, 0x2, R4 ;  /* 0x0000000202027824 */ /* 0x000fe200078e0004 */
[----:B------:R-:W-:Y:S02]  /*93d0*/  SEL R9, R9, 0x10, !P2 ;  /* 0x0000001009097807 */ /* 0x000fe40005000000 */
[----:B------:R-:W-:Y:S02]  /*93e0*/  LOP3.LUT P2, RZ, R0, 0x2, RZ, 0xc0, !PT ;  /* 0x0000000200ff7812 */ /* 0x000fe4000784c0ff */
[----:B------:R-:W-:-:S04]  /*93f0*/  SHF.L.U32 R0, R2, 0x1, RZ ;  /* 0x0000000102007819 */ /* 0x000fc800000006ff */
[C---:B------:R-:W-:Y:S01]  /*9400*/  IADD3 R2, R0.reuse, 0x20, RZ ;  /* 0x0000002000027810 */ /* 0x040fe20007ffe0ff */
[C---:B------:R-:W-:Y:S01]  /*9410*/  IMAD.IADD R4, R0.reuse, 0x1, R9 ;  /* 0x0000000100047824 */ /* 0x040fe200078e0209 */
[----:B------:R-:W-:Y:S04]  /*9420*/  STS [R0], R18 ;  /* 0x0000001200007388 */ /* 0x000fe80000000800 */
[----:B------:R-:W-:Y:S01]  /*9430*/  STS [R0+0x200], R20 ;  /* 0x0002001400007388 */ /* 0x000fe20000000800 */
[----:B------:R-:W-:-:S03]  /*9440*/  @P2 IADD3 R2, R0, -0x20, RZ ;  /* 0xffffffe000022810 */ /* 0x000fc60007ffe0ff */
[----:B------:R-:W-:Y:S04]  /*9450*/  STS [R4], R17 ;  /* 0x0000001104007388 */ /* 0x000fe80000000800 */
[----:B------:R1:W-:Y:S04]  /*9460*/  STS [R4+0x200], R16 ;  /* 0x0002001004007388 */ /* 0x0003e80000000800 */
[----:B------:R-:W-:Y:S04]  /*9470*/  STS [R0+0x1000], R19 ;  /* 0x0010001300007388 */ /* 0x000fe80000000800 */
[----:B------:R2:W-:Y:S04]  /*9480*/  STS [R0+0x1200], R142 ;  /* 0x0012008e00007388 */ /* 0x0005e80000000800 */
[----:B------:R3:W-:Y:S04]  /*9490*/  STS [R4+0x1000], R14 ;  /* 0x0010000e04007388 */ /* 0x0007e80000000800 */
[----:B------:R4:W-:Y:S04]  /*94a0*/  STS [R4+0x1200], R15 ;  /* 0x0012000f04007388 */ /* 0x0009e80000000800 */
[----:B------:R5:W-:Y:S04]  /*94b0*/  STS [R2], R13 ;  /* 0x0000000d02007388 */ /* 0x000be80000000800 */
[----:B------:R5:W-:Y:S01]  /*94c0*/  STS [R2+0x200], R12 ;  /* 0x0002000c02007388 */ /* 0x000be20000000800 */
[----:B-1----:R-:W-:-:S03]  /*94d0*/  MOV R16, 0x7f800000 ;  /* 0x7f80000000107802 */ /* 0x002fc60000000f00 */
[----:B------:R-:W1:Y:S04]  /*94e0*/  S2R R18, SR_CTAID.Y ;  /* 0x0000000000127919 */ /* 0x000e680000002600 */
[----:B------:R-:W1:Y:S01]  /*94f0*/  S2R R17, SR_CTAID.X ;  /* 0x0000000000117919 */ /* 0x000e620000002500 */
[----:B--2---:R-:W-:Y:S02]  /*9500*/  IADD3 R0, R9, R2, RZ ;  /* 0x0000000209007210 */ /* 0x004fe40007ffe0ff */
[----:B------:R-:W2:Y:S01]  /*9510*/  @P6 MUFU.LG2 R9, R23 ;  /* 0x0000001700096308 */ /* 0x000ea20000000c00 */
[----:B------:R-:W2:Y:S01]  /*9520*/  S2R R19, SR_CTAID.Z ;  /* 0x0000000000137919 */ /* 0x000ea20000002700 */
[----:B---3--:R-:W-:-:S03]  /*9530*/  MOV R14, 0x7f800000 ;  /* 0x7f800000000e7802 */ /* 0x008fc60000000f00 */
[----:B------:R3:W-:Y:S01]  /*9540*/  STS [R0], R8 ;  /* 0x0000000800007388 */ /* 0x0007e20000000800 */
[----:B----4-:R-:W-:-:S03]  /*9550*/  MOV R15, 0x7f800000 ;  /* 0x7f800000000f7802 */ /* 0x010fc60000000f00 */
[----:B------:R-:W-:Y:S01]  /*9560*/  STS [R0+0x200], R7 ;  /* 0x0002000700007388 */ /* 0x000fe20000000800 */
[----:B-----5:R-:W-:-:S03]  /*9570*/  IMAD.MOV.U32 R13, RZ, RZ, 0x7f800000 ;  /* 0x7f800000ff0d7424 */ /* 0x020fc600078e00ff */
[----:B------:R-:W-:Y:S04]  /*9580*/  STS [R2+0x1000], R11 ;  /* 0x0010000b02007388 */ /* 0x000fe80000000800 */
[----:B------:R4:W-:Y:S01]  /*9590*/  STS [R2+0x1200], R10 ;  /* 0x0012000a02007388 */ /* 0x0009e20000000800 */
[----:B-1----:R-:W-:-:S03]  /*95a0*/  @!P1 IMAD R12, R18, c[0x0][0x214], RZ ;  /* 0x00008500120c9a24 */ /* 0x002fc600078e02ff */
[----:B------:R1:W-:Y:S04]  /*95b0*/  STS [R0+0x1000], R6 ;  /* 0x0010000600007388 */ /* 0x0003e80000000800 */
[----:B------:R5:W-:Y:S04]  /*95c0*/  STS [R0+0x1200], R5 ;  /* 0x0012000500007388 */ /* 0x000be80000000800 */
[----:B------:R-:W-:Y:S06]  /*95d0*/  BAR.SYNC.DEFER_BLOCKING 0x0 ;  /* 0x0000000000007b1d */ /* 0x000fec0000010000 */
[----:B---3--:R-:W3:Y:S01]  /*95e0*/  @P3 MUFU.LG2 R8, R24 ;  /* 0x0000001800083308 */ /* 0x008ee20000000c00 */
[----:B----4-:R-:W-:-:S07]  /*95f0*/  @P0 IMAD.MOV.U32 R2, RZ, RZ, 0x1 ;  /* 0x00000001ff020424 */ /* 0x010fce00078e00ff */
[----:B------:R-:W4:Y:S01]  /*9600*/  @P5 MUFU.LG2 R10, R22 ;  /* 0x00000016000a5308 */ /* 0x000f220000000c00 */
[----:B------:R-:W-:Y:S02]  /*9610*/  @!P0 IMAD R2, R25, c[0x0][0x1c0], RZ ;  /* 0x0000700019028a24 */ /* 0x000fe400078e02ff */
[----:B-1----:R-:W-:Y:S02]  /*9620*/  @P0 IMAD.MOV.U32 R6, RZ, RZ, c[0x0][0x210] ;  /* 0x00008400ff060624 */ /* 0x002fe400078e00ff */
[----:B------:R-:W-:Y:S01]  /*9630*/  IMAD R2, R18, R2, RZ ;  /* 0x0000000212027224 */ /* 0x000fe200078e02ff */
[----:B-----5:R-:W-:Y:S02]  /*9640*/  LOP3.LUT R0, R26, 0xffffffe0, RZ, 0xc0, !PT ;  /* 0xffffffe01a007812 */ /* 0x020fe400078ec0ff */
[----:B------:R-:W1:Y:S01]  /*9650*/  @P4 MUFU.LG2 R11, R21 ;  /* 0x00000015000b4308 */ /* 0x000e620000000c00 */
[----:B------:R-:W-:Y:S01]  /*9660*/  @!P0 IMAD.MOV.U32 R6, RZ, RZ, 0x1 ;  /* 0x00000001ff068424 */ /* 0x000fe200078e00ff */
[----:B------:R1:W1:Y:S01]  /*9670*/  LDS.128 R36, [R218] ;  /* 0x00000000da247984 */ /* 0x0002620000000c00 */
[----:B------:R-:W-:Y:S01]  /*9680*/  IADD3 R7, -R0, R27, RZ ;  /* 0x0000001b00077210 */ /* 0x000fe20007ffe1ff */
[----:B--2---:R-:W-:Y:S01]  /*9690*/  @P6 FMUL.FTZ R0, R9, 0.69314718246459960938 ;  /* 0x3f31721809006820 */ /* 0x004fe20000410000 */
[----:B------:R-:W-:Y:S01]  /*96a0*/  SEL R2, R2, RZ, P1 ;  /* 0x000000ff02027207 */ /* 0x000fe20000800000 */
[----:B------:R2:W2:Y:S01]  /*96b0*/  LDS.128 R32, [R218+0x800] ;  /* 0x00080000da207984 */ /* 0x0004a20000000c00 */
[----:B------:R-:W-:Y:S01]  /*96c0*/  LOP3.LUT P0, RZ, R7, 0x3, RZ, 0xc0, !PT ;  /* 0x0000000307ff7812 */ /* 0x000fe2000780c0ff */
[----:B------:R-:W-:Y:S01]  /*96d0*/  @P6 FFMA.FTZ R16, R138, c[0x0][0x238], R0 ;  /* 0x00008e008a106a23 */ /* 0x000fe20000010000 */
[----:B------:R-:W-:Y:S01]  /*96e0*/  CS2R R4, SRZ ;  /* 0x0000000000047805 */ /* 0x000fe2000001ff00 */
[----:B------:R1:W2:Y:S01]  /*96f0*/  LDS.128 R28, [R218+0x1000] ;  /* 0x00100000da1c7984 */ /* 0x0002a20000000c00 */
[----:B------:R-:W-:Y:S01]  /*9700*/  IMAD R0, R17, R6, RZ ;  /* 0x0000000611007224 */ /* 0x000fe200078e02ff */
[----:B------:R-:W-:Y:S01]  /*9710*/  @!P1 MOV R4, R12 ;  /* 0x0000000c00049202 */ /* 0x000fe20000000f00 */
[----:B------:R-:W-:Y:S01]  /*9720*/  IMAD R2, R19, R25, R2 ;  /* 0x0000001913027224 */ /* 0x000fe200078e0202 */
[----:B------:R-:W2:Y:S01]  /*9730*/  LDS.128 R216, [R218+0x1800] ;  /* 0x00180000dad87984 */ /* 0x000ea20000000c00 */
[----:B------:R-:W-:Y:S01]  /*9740*/  @!P1 SHF.R.S32.HI R5, RZ, 0x1f, R12 ;  /* 0x0000001fff059819 */ /* 0x000fe2000001140c */
[----:B---3--:R-:W-:Y:S01]  /*9750*/  @P3 FMUL.FTZ R7, R8, 0.69314718246459960938 ;  /* 0x3f31721808073820 */ /* 0x008fe20000410000 */
[----:B------:R-:W-:Y:S01]  /*9760*/  SHF.L.U32 R0, R0, 0x7, RZ ;  /* 0x0000000700007819 */ /* 0x000fe200000006ff */
[----:B----4-:R-:W-:-:S02]  /*9770*/  @P5 FMUL.FTZ R10, R10, 0.69314718246459960938 ;  /* 0x3f3172180a0a5820 */ /* 0x010fc40000410000 */
[----:B-1----:R-:W-:Y:S01]  /*9780*/  @P4 FMUL.FTZ R9, R11, 0.69314718246459960938 ;  /* 0x3f3172180b094820 */ /* 0x002fe20000410000 */
[----:B------:R-:W-:Y:S01]  /*9790*/  IADD3 R8, P2, P1, R0, R4, R2 ;  /* 0x0000000400087210 */ /* 0x000fe2000795e002 */
[----:B------:R-:W-:Y:S01]  /*97a0*/  @P5 FFMA.FTZ R15, R137, c[0x0][0x238], R10 ;  /* 0x00008e00890f5a23 */ /* 0x000fe2000001000a */
[----:B------:R-:W-:Y:S01]  /*97b0*/  SHF.R.S32.HI R0, RZ, 0x1f, R0 ;  /* 0x0000001fff007819 */ /* 0x000fe20000011400 */
[----:B------:R-:W-:Y:S01]  /*97c0*/  @P4 FFMA.FTZ R13, R136, c[0x0][0x238], R9 ;  /* 0x00008e00880d4a23 */ /* 0x000fe20000010009 */
[----:B------:R-:W-:Y:S01]  /*97d0*/  SHF.R.S32.HI R2, RZ, 0x1f, R2 ;  /* 0x0000001fff027819 */ /* 0x000fe20000011402 */
[----:B------:R-:W-:-:S03]  /*97e0*/  @P3 FFMA.FTZ R14, R3, c[0x0][0x238], R7 ;  /* 0x00008e00030e3a23 */ /* 0x000fc60000010007 */
[----:B------:R-:W-:Y:S01]  /*97f0*/  IADD3.X R4, R0, R5, R2, P2, P1 ;  /* 0x0000000500047210 */ /* 0x000fe200017e2402 */
[----:B------:R-:W-:Y:S05]  /*9800*/  @P0 BRA `(.L_x_7) ;  /* 0x0000024000000947 */ /* 0x000fea0003800000 */
[----:B------:R-:W3:Y:S04]  /*9810*/  LDL.LU R41, [R1+0x10] ;  /* 0x0000100001297983 */ /* 0x000ee80000300800 */
[----:B------:R-:W3:Y:S01]  /*9820*/  LDL.LU R40, [R1+0x14] ;  /* 0x0000140001287983 */ /* 0x000ee20000300800 */
[----:B------:R-:W-:-:S04]  /*9830*/  IMAD.MOV.U32 R7, RZ, RZ, c[0x0][0x214] ;  /* 0x00008500ff077624 */ /* 0x000fc800078e00ff */
[----:B------:R-:W-:Y:S02]  /*9840*/  IMAD R7, R17, -0x80, R7 ;  /* 0xffffff8011077824 */ /* 0x000fe400078e0207 */
[----:B---3--:R-:W-:-:S05]  /*9850*/  IMAD R0, R40, 0x10, R41 ;  /* 0x0000001028007824 */ /* 0x008fca00078e0229 */
[C---:B------:R-:W-:Y:S02]  /*9860*/  IADD3 R3, R0.reuse, 0x40, RZ ;  /* 0x0000004000037810 */ /* 0x040fe40007ffe0ff */
[C---:B------:R-:W-:Y:S02]  /*9870*/  IADD3 R2, R0.reuse, 0x8, RZ ;  /* 0x0000000800027810 */ /* 0x040fe40007ffe0ff */
[CC--:B------:R-:W-:Y:S02]  /*9880*/  ISETP.GE.AND P6, PT, R0.reuse, R7.reuse, PT ;  /* 0x000000070000720c */ /* 0x0c0fe40003fc6270 */
[----:B------:R-:W-:Y:S02]  /*9890*/  IADD3 R5, R0, 0x48, RZ ;  /* 0x0000004800057810 */ /* 0x000fe40007ffe0ff */
[-C--:B------:R-:W-:Y:S02]  /*98a0*/  ISETP.GE.AND P4, PT, R3, R7.reuse, PT ;  /* 0x000000070300720c */ /* 0x080fe40003f86270 */
[----:B------:R-:W-:-:S02]  /*98b0*/  ISETP.GE.AND P5, PT, R2, R7, PT ;  /* 0x000000070200720c */ /* 0x000fc40003fa6270 */
[----:B------:R-:W-:-:S05]  /*98c0*/  ISETP.GE.AND P3, PT, R5, R7, PT ;  /* 0x000000070500720c */ /* 0x000fca0003f66270 */
[----:B------:R-:W-:-:S04]  /*98d0*/  @!P6 IMAD R9, R0, R6, RZ ;  /* 0x000000060009e224 */ /* 0x000fc800078e02ff */
[----:B------:R-:W-:Y:S01]  /*98e0*/  @!P4 IMAD R0, R3, R6, RZ ;  /* 0x000000060300c224 */ /* 0x000fe200078e02ff */
[----:B------:R-:W-:Y:S01]  /*98f0*/  @!P6 IADD3 R3, P0, R9, R8, RZ ;  /* 0x000000080903e210 */ /* 0x000fe20007f1e0ff */
[-C--:B------:R-:W-:Y:S02]  /*9900*/  @!P5 IMAD R2, R2, R6.reuse, RZ ;  /* 0x000000060202d224 */ /* 0x080fe400078e02ff */
[----:B------:R-:W-:Y:S01]  /*9910*/  @!P3 IMAD R7, R5, R6, RZ ;  /* 0x000000060507b224 */ /* 0x000fe200078e02ff */
[-C--:B------:R-:W-:Y:S02]  /*9920*/  @!P4 IADD3 R11, P1, R0, R8.reuse, RZ ;  /* 0x00000008000bc210 */ /* 0x080fe40007f3e0ff */
[----:B------:R-:W-:Y:S02]  /*9930*/  @!P5 IADD3 R5, P2, R2, R8, RZ ;  /* 0x000000080205d210 */ /* 0x000fe40007f5e0ff */
[----:B------:R-:W-:Y:S02]  /*9940*/  @!P6 LEA.HI.X.SX32 R9, R9, R4, 0x1, P0 ;  /* 0x000000040909e211 */ /* 0x000fe400000f0eff */
[----:B------:R-:W-:-:S02]  /*9950*/  @!P3 IADD3 R10, P0, R7, R8, RZ ;  /* 0x00000008070ab210 */ /* 0x000fc40007f1e0ff */
[-C--:B------:R-:W-:Y:S02]  /*9960*/  @!P4 LEA.HI.X.SX32 R12, R0, R4.reuse, 0x1, P1 ;  /* 0x00000004000cc211 */ /* 0x080fe400008f0eff */
[-C--:B------:R-:W-:Y:S02]  /*9970*/  @!P5 LEA.HI.X.SX32 R2, R2, R4.reuse, 0x1, P2 ;  /* 0x000000040202d211 */ /* 0x080fe400010f0eff */
[----:B------:R-:W-:Y:S02]  /*9980*/  @!P5 LEA R6, P1, R5, c[0x0][0x200], 0x2 ;  /* 0x000080000506da11 */ /* 0x000fe400078210ff */
[----:B------:R-:W-:Y:S02]  /*9990*/  @!P6 LEA R8, P2, R3, c[0x0][0x200], 0x2 ;  /* 0x000080000308ea11 */ /* 0x000fe400078410ff */
[----:B------:R-:W-:Y:S02]  /*99a0*/  @!P3 LEA.HI.X.SX32 R0, R7, R4, 0x1, P0 ;  /* 0x000000040700b211 */ /* 0x000fe400000f0eff */
[----:B------:R-:W-:-:S02]  /*99b0*/  @!P5 LEA.HI.X R7, R5, c[0x0][0x204], R2, 0x2, P1 ;  /* 0x000081000507da11 */ /* 0x000fc400008f1402 */
[----:B------:R-:W-:Y:S02]  /*99c0*/  @!P4 LEA R4, P1, R11, c[0x0][0x200], 0x2 ;  /* 0x000080000b04ca11 */ /* 0x000fe400078210ff */
[C---:B------:R-:W-:Y:S02]  /*99d0*/  @!P3 LEA R2, P0, R10.reuse, c[0x0][0x200], 0x2 ;  /* 0x000080000a02ba11 */ /* 0x040fe400078010ff */
[----:B------:R-:W-:Y:S02]  /*99e0*/  @!P6 LEA.HI.X R9, R3, c[0x0][0x204], R9, 0x2, P2 ;  /* 0x000081000309ea11 */ /* 0x000fe400010f1409 */
[----:B------:R-:W-:Y:S02]  /*99f0*/  @!P4 LEA.HI.X R5, R11, c[0x0][0x204], R12, 0x2, P1 ;  /* 0x000081000b05ca11 */ /* 0x000fe400008f140c */
[----:B------:R-:W-:Y:S01]  /*9a00*/  @!P3 LEA.HI.X R3, R10, c[0x0][0x204], R0, 0x2, P0 ;  /* 0x000081000a03ba11 */ /* 0x000fe200000f1400 */
[----:B------:R1:W-:Y:S04]  /*9a10*/  @!P6 STG.E [R8.64], R16 ;  /* 0x000000100800e986 */ /* 0x0003e8000c10190a */
[----:B------:R1:W-:Y:S04]  /*9a20*/  @!P5 STG.E [R6.64], R15 ;  /* 0x0000000f0600d986 */ /* 0x0003e8000c10190a */
[----:B------:R1:W-:Y:S04]  /*9a30*/  @!P4 STG.E [R4.64], R13 ;  /* 0x0000000d0400c986 */ /* 0x0003e8000c10190a */
[----:B------:R1:W-:Y:S02]  /*9a40*/  @!P3 STG.E [R2.64], R14 ;  /* 0x0000000e0200b986 */ /* 0x0003e4000c10190a */
.L_x_7:
[----:B------:R-:W-:Y:S05]  /*9a50*/  BSYNC B0 ;  /* 0x0000000000007941 */ /* 0x000fea0003800000 */
.L_x_6:
[----:B-1----:R-:W3:Y:S01]  /*9a60*/  LDL.LU.64 R2, [R1] ;  /* 0x0000000001027983 */ /* 0x002ee20000300a00 */
[----:B------:R-:W-:Y:S01]  /*9a70*/  SHF.R.S32.HI R0, RZ, 0x1f, R18 ;  /* 0x0000001fff007819 */ /* 0x000fe20000011412 */
[----:B------:R-:W-:-:S02]  /*9a80*/  ULDC.64 UR4, c[0x0][0x1e8] ;  /* 0x00007a0000047ab9 */ /* 0x000fc40000000a00 */
[----:B------:R-:W4:Y:S01]  /*9a90*/  LDL.LU.64 R6, [R1+0x8] ;  /* 0x0000080001067983 */ /* 0x000f220000300a00 */
[----:B------:R-:W-:Y:S01]  /*9aa0*/  SHF.R.S32.HI R4, RZ, 0x1f, R19 ;  /* 0x0000001fff047819 */ /* 0x000fe20000011413 */
[----:B------:R-:W-:Y:S01]  /*9ab0*/  IMAD R0, R0, c[0x0][0x1e0], RZ ;  /* 0x0000780000007a24 */ /* 0x000fe200078e02ff */
[----:B------:R-:W-:Y:S02]  /*9ac0*/  USHF.L.U32 UR7, UR4, 0x6, URZ ;  /* 0x0000000604077899 */ /* 0x000fe4000800063f */
[----:B------:R-:W-:Y:S01]  /*9ad0*/  UMOV UR6, 0x6 ;  /* 0x0000000600067882 */ /* 0x000fe20000000000 */
[----:B------:R-:W-:Y:S01]  /*9ae0*/  IMAD R0, R18, c[0x0][0x1e4], R0 ;  /* 0x0000790012007a24 */ /* 0x000fe200078e0200 */
[----:B------:R-:W-:Y:S01]  /*9af0*/  USHF.L.U64.HI UR5, UR4, UR6, UR5 ;  /* 0x0000000604057299 */ /* 0x000fe20008010205 */
[----:B------:R-:W-:-:S04]  /*9b00*/  IMAD R4, R4, c[0x0][0x1f0], RZ ;  /* 0x00007c0004047a24 */ /* 0x000fc800078e02ff */
[----:B------:R-:W-:Y:S02]  /*9b10*/  IMAD R4, R19, c[0x0][0x1f4], R4 ;  /* 0x00007d0013047a24 */ /* 0x000fe400078e0204 */
[----:B---3--:R-:W-:-:S04]  /*9b20*/  IMAD.WIDE.U32 R2, R18, c[0x0][0x1e0], R2 ;  /* 0x0000780012027a25 */ /* 0x008fc800078e0002 */
[----:B------:R-:W-:Y:S02]  /*9b30*/  IMAD.IADD R3, R3, 0x1, R0 ;  /* 0x0000000103037824 */ /* 0x000fe400078e0200 */
[----:B----4-:R-:W-:Y:S02]  /*9b40*/  IMAD R0, R7, c[0x0][0x1e8], RZ ;  /* 0x00007a0007007a24 */ /* 0x010fe400078e02ff */
[----:B------:R-:W-:-:S04]  /*9b50*/  IMAD.WIDE.U32 R2, R19, c[0x0][0x1f0], R2 ;  /* 0x00007c0013027a25 */ /* 0x000fc800078e0002 */
[----:B------:R-:W-:Y:S01]  /*9b60*/  IMAD R0, R6, c[0x0][0x1ec], R0 ;  /* 0x00007b0006007a24 */ /* 0x000fe200078e0200 */
[----:B------:R-:W-:-:S05]  /*9b70*/  IADD3 R3, R3, R4, RZ ;  /* 0x0000000403037210 */ /* 0x000fca0007ffe0ff */
[----:B------:R-:W-:-:S04]  /*9b80*/  IMAD.WIDE.U32 R2, R6, c[0x0][0x1e8], R2 ;  /* 0x00007a0006027a25 */ /* 0x000fc800078e0002 */
[----:B------:R-:W-:Y:S01]  /*9b90*/  IMAD.IADD R0, R3, 0x1, R0 ;  /* 0x0000000103007824 */ /* 0x000fe200078e0200 */
[----:B------:R-:W-:-:S04]  /*9ba0*/  LEA R6, P0, R2, c[0x0][0x1d0], 0x1 ;  /* 0x0000740002067a11 */ /* 0x000fc800078008ff */
[----:B------:R-:W-:Y:S02]  /*9bb0*/  LEA.HI.X R7, R2, c[0x0][0x1d4], R0, 0x1, P0 ;  /* 0x0000750002077a11 */ /* 0x000fe400000f0c00 */
[----:B------:R-:W-:-:S03]  /*9bc0*/  IADD3 R4, P0, R6, UR7, RZ ;  /* 0x0000000706047c10 */ /* 0x000fc6000ff1e0ff */
[----:B------:R-:W-:Y:S01]  /*9bd0*/  STG.E.128 [R6.64], R36 ;  /* 0x0000002406007986 */ /* 0x000fe2000c101d0a */
[----:B------:R-:W-:Y:S02]  /*9be0*/  IADD3.X R5, R7, UR5, RZ, P0, !PT ;  /* 0x0000000507057c10 */ /* 0x000fe400087fe4ff */
[----:B------:R-:W-:-:S03]  /*9bf0*/  IADD3 R2, P0, R4, UR7, RZ ;  /* 0x0000000704027c10 */ /* 0x000fc6000ff1e0ff */
[----:B--2---:R-:W-:Y:S01]  /*9c00*/  STG.E.128 [R4.64], R32 ;  /* 0x0000002004007986 */ /* 0x004fe2000c101d0a */
[----:B------:R-:W-:Y:S02]  /*9c10*/  IADD3.X R3, R5, UR5, RZ, P0, !PT ;  /* 0x0000000505037c10 */ /* 0x000fe400087fe4ff */
[----:B------:R-:W-:-:S03]  /*9c20*/  IADD3 R8, P0, R2, UR7, RZ ;  /* 0x0000000702087c10 */ /* 0x000fc6000ff1e0ff */
[----:B------:R-:W-:Y:S01]  /*9c30*/  STG.E.128 [R2.64], R28 ;  /* 0x0000001c02007986 */ /* 0x000fe2000c101d0a */
[----:B------:R-:W-:-:S05]  /*9c40*/  IADD3.X R9, R3, UR5, RZ, P0, !PT ;  /* 0x0000000503097c10 */ /* 0x000fca00087fe4ff */
[----:B------:R-:W-:Y:S01]  /*9c50*/  STG.E.128 [R8.64], R216 ;  /* 0x000000d808007986 */ /* 0x000fe2000c101d0a */
[----:B------:R-:W-:Y:S05]  /*9c60*/  EXIT ;  /* 0x000000000000794d */ /* 0x000fea0003800000 */
.L_x_0:
[----:B-12---:R-:W1:Y:S01]  /*9c70*/  LDC.U8 R11, c[0x0][0x329] ;  /* 0x0000ca40ff0b7b82 */ /* 0x006e620000000000 */
[----:B------:R-:W-:Y:S01]  /*9c80*/  SHF.R.S32.HI R6, RZ, 0x1f, R80 ;  /* 0x0000001fff067819 */ /* 0x000fe20000011450 */
[----:B------:R-:W-:Y:S01]  /*9c90*/  UMOV UR6, 0x6 ;  /* 0x0000000600067882 */ /* 0x000fe20000000000 */
[----:B------:R-:W-:Y:S01]  /*9ca0*/  SHF.R.S32.HI R0, RZ, 0x1f, R24 ;  /* 0x0000001fff007819 */ /* 0x000fe20000011418 */
[----:B------:R-:W-:Y:S01]  /*9cb0*/  ULDC.64 UR4, c[0x0][0x1e8] ;  /* 0x00007a0000047ab9 */ /* 0x000fe20000000a00 */
[----:B------:R-:W-:Y:S01]  /*9cc0*/  LEA.HI R6, R6, R80, RZ, 0x2 ;  /* 0x0000005006067211 */ /* 0x000fe200078f10ff */
[----:B------:R-:W-:Y:S01]  /*9cd0*/  USHF.L.U64.HI UR5, UR4, UR6, UR5 ;  /* 0x0000000604057299 */ /* 0x000fe20008010205 */
[----:B------:R-:W-:Y:S01]  /*9ce0*/  SHF.R.S32.HI R8, RZ, 0x1f, R26 ;  /* 0x0000001fff087819 */ /* 0x000fe2000001141a */
[----:B------:R-:W2:Y:S01]  /*9cf0*/  LDC.U8 R9, c[0x0][0x328] ;  /* 0x0000ca00ff097b82 */ /* 0x000ea20000000000 */
[----:B------:R-:W-:Y:S01]  /*9d00*/  LOP3.LUT R2, R6, 0x1ffffffc, RZ, 0xc0, !PT ;  /* 0x1ffffffc06027812 */ /* 0x000fe200078ec0ff */
[----:B------:R-:W-:Y:S01]  /*9d10*/  IMAD R0, R0, c[0x0][0x1e0], RZ ;  /* 0x0000780000007a24 */ /* 0x000fe200078e02ff */
[----:B------:R-:W-:Y:S01]  /*9d20*/  SHF.R.S32.HI R6, RZ, 0x2, R6 ;  /* 0x00000002ff067819 */ /* 0x000fe20000011406 */
[----:B------:R-:W-:Y:S01]  /*9d30*/  IMAD R8, R8, c[0x0][0x1f0], RZ ;  /* 0x00007c0008087a24 */ /* 0x000fe200078e02ff */
[C---:B------:R-:W-:Y:S01]  /*9d40*/  LOP3.LUT P6, RZ, R80.reuse, 0x3, RZ, 0xc0, !PT ;  /* 0x0000000350ff7812 */ /* 0x040fe200078cc0ff */
[----:B------:R-:W-:Y:S01]  /*9d50*/  IMAD.IADD R2, R80, 0x1, -R2 ;  /* 0x0000000150027824 */ /* 0x000fe200078e0a02 */
[----:B------:R-:W-:Y:S01]  /*9d60*/  SHF.R.S32.HI R7, RZ, 0x1f, R6 ;  /* 0x0000001fff077819 */ /* 0x000fe20000011406 */
[----:B------:R-:W-:Y:S01]  /*9d70*/  IMAD R0, R24, c[0x0][0x1e4], R0 ;  /* 0x0000790018007a24 */ /* 0x000fe200078e0200 */
[----:B------:R-:W-:Y:S01]  /*9d80*/  IADD3 R16, -R82, c[0x0][0x214], RZ ;  /* 0x0000850052107a10 */ /* 0x000fe20007ffe1ff */
[----:B------:R-:W-:Y:S01]  /*9d90*/  IMAD.SHL.U32 R2, R2, 0x8, RZ ;  /* 0x0000000802027824 */ /* 0x000fe200078e00ff */
[----:B------:R-:W-:Y:S01]  /*9da0*/  USHF.L.U32 UR4, UR4, 0x6, URZ ;  /* 0x0000000604047899 */ /* 0x000fe2000800063f */
[----:B------:R-:W-:Y:S01]  /*9db0*/  IMAD.WIDE R4, R10, 0x80, R6 ;  /* 0x000000800a047825 */ /* 0x000fe200078e0206 */
[----:B------:R-:W-:-:S02]  /*9dc0*/  ISETP.GE.OR P5, PT, R6, R16, P6 ;  /* 0x000000100600720c */ /* 0x000fc400037a6670 */
[----:B------:R-:W-:Y:S01]  /*9dd0*/  SHF.R.S32.HI R3, RZ, 0x1f, R2 ;  /* 0x0000001fff037819 */ /* 0x000fe20000011402 */
[----:B------:R-:W-:Y:S01]  /*9de0*/  IMAD R8, R26, c[0x0][0x1f4], R8 ;  /* 0x00007d001a087a24 */ /* 0x000fe200078e0208 */
[----:B-1----:R-:W-:Y:S01]  /*9df0*/  ISETP.NE.AND P0, PT, R11, RZ, PT ;  /* 0x000000ff0b00720c */ /* 0x002fe20003f05270 */
[C---:B------:R-:W-:Y:S02]  /*9e00*/  IMAD R13, R24.reuse, c[0x0][0x214], RZ ;  /* 0x00008500180d7a24 */ /* 0x040fe400078e02ff */
[----:B------:R-:W-:-:S03]  /*9e10*/  IMAD.WIDE.U32 R2, R24, c[0x0][0x1e0], R2 ;  /* 0x0000780018027a25 */ /* 0x000fc600078e0002 */
[----:B------:R-:W-:Y:S01]  /*9e20*/  SHF.R.S32.HI R10, RZ, 0x1f, R13 ;  /* 0x0000001fff0a7819 */ /* 0x000fe2000001140d */
[----:B------:R-:W-:-:S04]  /*9e30*/  IMAD.IADD R3, R0, 0x1, R3 ;  /* 0x0000000100037824 */ /* 0x000fc800078e0203 */
[----:B------:R-:W-:Y:S02]  /*9e40*/  IMAD.WIDE.U32 R2, R26, c[0x0][0x1f0], R2 ;  /* 0x00007c001a027a25 */ /* 0x000fe400078e0002 */
[----:B--2---:R-:W-:Y:S02]  /*9e50*/  @!P0 ISETP.NE.AND P1, PT, R9, RZ, PT ;  /* 0x000000ff0900820c */ /* 0x004fe40003f25270 */
[----:B------:R-:W-:Y:S02]  /*9e60*/  @P0 IMAD.MOV.U32 R0, RZ, RZ, c[0x0][0x210] ;  /* 0x00008400ff000624 */ /* 0x000fe400078e00ff */
[----:B------:R-:W-:Y:S02]  /*9e70*/  @!P0 IMAD.MOV.U32 R7, RZ, RZ, c[0x0][0x214] ;  /* 0x00008500ff078624 */ /* 0x000fe400078e00ff */
[----:B------:R-:W-:Y:S02]  /*9e80*/  @P0 IMAD R0, R0, c[0x0][0x214], RZ ;  /* 0x0000850000000a24 */ /* 0x000fe400078e02ff */
[----:B------:R-:W-:Y:S01]  /*9e90*/  IMAD.IADD R3, R8, 0x1, R3 ;  /* 0x0000000108037824 */ /* 0x000fe200078e0203 */
[----:B------:R-:W-:Y:S01]  /*9ea0*/  @!P0 SEL R0, R7, c[0x0][0x234], !P1 ;  /* 0x00008d0007008a07 */ /* 0x000fe20004800000 */
[----:B------:R-:W-:Y:S01]  /*9eb0*/  IMAD R8, R5, c[0x0][0x1e8], RZ ;  /* 0x00007a0005087a24 */ /* 0x000fe200078e02ff */
[----:B------:R-:W-:Y:S01]  /*9ec0*/  ISETP.NE.AND P1, PT, R9, RZ, PT ;  /* 0x000000ff0900720c */ /* 0x000fe20003f25270 */
[----:B------:R-:W-:-:S02]  /*9ed0*/  @P0 IMAD.MOV.U32 R7, RZ, RZ, 0x1 ;  /* 0x00000001ff070424 */ /* 0x000fc400078e00ff */
[----:B------:R-:W-:Y:S01]  /*9ee0*/  @!P0 IMAD R7, R0, c[0x0][0x1c0], RZ ;  /* 0x0000700000078a24 */ /* 0x000fe200078e02ff */
[----:B------:R-:W-:Y:S01]  /*9ef0*/  ISETP.EQ.AND P1, PT, R11, RZ, P1 ;  /* 0x000000ff0b00720c */ /* 0x000fe20000f22270 */
[C---:B------:R-:W-:Y:S02]  /*9f00*/  IMAD R8, R4.reuse, c[0x0][0x1ec], R8 ;  /* 0x00007b0004087a24 */ /* 0x040fe400078e0208 */
[----:B------:R-:W-:Y:S01]  /*9f10*/  IMAD.WIDE.U32 R4, R4, c[0x0][0x1e8], R2 ;  /* 0x00007a0004047a25 */ /* 0x000fe200078e0002 */
[----:B------:R-:W-:Y:S02]  /*9f20*/  SEL R13, R13, RZ, P1 ;  /* 0x000000ff0d0d7207 */ /* 0x000fe40000800000 */
[----:B------:R-:W-:Y:S01]  /*9f30*/  SEL R10, R10, RZ, P1 ;  /* 0x000000ff0a0a7207 */ /* 0x000fe20000800000 */
[----:B------:R-:W-:Y:S01]  /*9f40*/  IMAD R7, R24, R7, RZ ;  /* 0x0000000718077224 */ /* 0x000fe200078e02ff */
[----:B------:R-:W-:Y:S01]  /*9f50*/  LEA R2, P2, R4, c[0x0][0x1d0], 0x1 ;  /* 0x0000740004027a11 */ /* 0x000fe200078408ff */
[----:B------:R-:W-:Y:S01]  /*9f60*/  IMAD.IADD R3, R8, 0x1, R5 ;  /* 0x0000000108037824 */ /* 0x000fe200078e0205 */
[----:B------:R-:W-:-:S02]  /*9f70*/  IADD3 R5, R6, 0x20, RZ ;  /* 0x0000002006057810 */ /* 0x000fc40007ffe0ff */
[----:B------:R-:W-:Y:S02]  /*9f80*/  SEL R7, R7, RZ, !P1 ;  /* 0x000000ff07077207 */ /* 0x000fe40004800000 */
[----:B------:R-:W-:Y:S02]  /*9f90*/  LEA.HI.X R3, R4, c[0x0][0x1d4], R3, 0x1, P2 ;  /* 0x0000750004037a11 */ /* 0x000fe400010f0c03 */
[----:B------:R-:W-:Y:S01]  /*9fa0*/  IADD3 R8, R6, 0x40, RZ ;  /* 0x0000004006087810 */ /* 0x000fe20007ffe0ff */
[----:B------:R-:W-:Y:S01]  /*9fb0*/  IMAD R4, R26, R0, R7 ;  /* 0x000000001a047224 */ /* 0x000fe200078e0207 */
[-C--:B------:R-:W-:Y:S01]  /*9fc0*/  ISETP.GE.OR P4, PT, R5, R16.reuse, P6 ;  /* 0x000000100500720c */ /* 0x080fe20003786670 */
[----:B------:R-:W-:Y:S01]  /*9fd0*/  @P0 IMAD.MOV.U32 R7, RZ, RZ, c[0x0][0x210] ;  /* 0x00008400ff070624 */ /* 0x000fe200078e00ff */
[----:B------:R1:W-:Y:S01]  /*9fe0*/  STG.E.128 [R2.64], RZ ;  /* 0x000000ff02007986 */ /* 0x0003e2000c101d0a */
[----:B------:R-:W-:Y:S01]  /*9ff0*/  @!P0 IMAD.MOV.U32 R7, RZ, RZ, 0x1 ;  /* 0x00000001ff078424 */ /* 0x000fe200078e00ff */
[----:B------:R-:W-:-:S02]  /*a000*/  ISETP.GE.OR P3, PT, R8, R16, P6 ;  /* 0x000000100800720c */ /* 0x000fc40003766670 */
[----:B------:R-:W-:Y:S01]  /*a010*/  SHF.R.S32.HI R12, RZ, 0x1f, R4 ;  /* 0x0000001fff0c7819 */ /* 0x000fe20000011404 */
[-C--:B------:R-:W-:Y:S02]  /*a020*/  IMAD R0, R82, R7.reuse, RZ ;  /* 0x0000000752007224 */ /* 0x080fe400078e02ff */
[----:B------:R-:W-:-:S04]  /*a030*/  @!P5 IMAD R9, R6, R7, RZ ;  /* 0x000000070609d224 */ /* 0x000fc800078e02ff */
[----:B------:R-:W-:Y:S01]  /*a040*/  @!P4 IMAD R5, R5, R7, RZ ;  /* 0x000000070505c224 */ /* 0x000fe200078e02ff */
[----:B-1----:R-:W-:-:S04]  /*a050*/  IADD3 R2, P0, R2, UR4, RZ ;  /* 0x0000000402027c10 */ /* 0x002fc8000ff1e0ff */
[----:B------:R-:W-:Y:S02]  /*a060*/  IADD3.X R3, R3, UR5, RZ, P0, !PT ;  /* 0x0000000503037c10 */ /* 0x000fe400087fe4ff */
[----:B------:R-:W-:Y:S02]  /*a070*/  IADD3 R13, P2, P0, R0, R13, R4 ;  /* 0x0000000d000d7210 */ /* 0x000fe4000785e004 */
[----:B------:R-:W-:Y:S01]  /*a080*/  SHF.R.S32.HI R0, RZ, 0x1f, R0 ;  /* 0x0000001fff007819 */ /* 0x000fe20000011400 */
[----:B------:R1:W-:Y:S03]  /*a090*/  STG.E.128 [R2.64], RZ ;  /* 0x000000ff02007986 */ /* 0x0003e6000c101d0a */
[----:B------:R-:W-:Y:S01]  /*a0a0*/  IADD3.X R12, R0, R10, R12, P2, P0 ;  /* 0x0000000a000c7210 */ /* 0x000fe200017e040c */
[----:B------:R-:W-:Y:S01]  /*a0b0*/  @!P3 IMAD R0, R8, R7, RZ ;  /* 0x000000070800b224 */ /* 0x000fe200078e02ff */
[----:B------:R-:W-:-:S04]  /*a0c0*/  @!P5 IADD3 R4, P0, R9, R13, RZ ;  /* 0x0000000d0904d210 */ /* 0x000fc80007f1e0ff */
[----:B------:R-:W-:Y:S02]  /*a0d0*/  @!P5 LEA.HI.X.SX32 R9, R9, R12, 0x1, P0 ;  /* 0x0000000c0909d211 */ /* 0x000fe400000f0eff */
[----:B------:R-:W-:-:S04]  /*a0e0*/  @!P3 IADD3 R15, P0, R0, R13, RZ ;  /* 0x0000000d000fb210 */ /* 0x000fc80007f1e0ff */
[----:B------:R-:W-:Y:S02]  /*a0f0*/  @!P3 LEA.HI.X.SX32 R0, R0, R12, 0x1, P0 ;  /* 0x0000000c0000b211 */ /* 0x000fe400000f0eff */
[----:B-1----:R-:W-:-:S04]  /*a100*/  IADD3 R2, P1, R2, UR4, RZ ;  /* 0x0000000402027c10 */ /* 0x002fc8000ff3e0ff */
[----:B------:R-:W-:Y:S02]  /*a110*/  IADD3.X R3, R3, UR5, RZ, P1, !PT ;  /* 0x0000000503037c10 */ /* 0x000fe40008ffe4ff */
[----:B------:R-:W-:Y:S02]  /*a120*/  IADD3 R10, P2, R2, UR4, RZ ;  /* 0x00000004020a7c10 */ /* 0x000fe4000ff5e0ff */
[----:B------:R-:W-:Y:S01]  /*a130*/  @!P4 IADD3 R14, P1, R5, R13, RZ ;  /* 0x0000000d050ec210 */ /* 0x000fe20007f3e0ff */
[----:B------:R1:W-:Y:S01]  /*a140*/  STG.E.128 [R2.64], RZ ;  /* 0x000000ff02007986 */ /* 0x0003e2000c101d0a */
[----:B------:R-:W-:Y:S02]  /*a150*/  IADD3.X R11, R3, UR5, RZ, P2, !PT ;  /* 0x00000005030b7c10 */ /* 0x000fe400097fe4ff */
[C---:B------:R-:W-:Y:S02]  /*a160*/  @!P5 LEA R8, P2, R4.reuse, c[0x0][0x200], 0x2 ;  /* 0x000080000408da11 */ /* 0x040fe400078410ff */
[----:B------:R-:W-:Y:S01]  /*a170*/  @!P4 LEA.HI.X.SX32 R5, R5, R12, 0x1, P1 ;  /* 0x0000000c0505c211 */ /* 0x000fe200008f0eff */
[----:B------:R2:W-:Y:S01]  /*a180*/  STG.E.128 [R10.64], RZ ;  /* 0x000000ff0a007986 */ /* 0x0005e2000c101d0a */
[----:B------:R-:W-:-:S02]  /*a190*/  @!P5 LEA.HI.X R9, R4, c[0x0][0x204], R9, 0x2, P2 ;  /* 0x000081000409da11 */ /* 0x000fc400010f1409 */
[----:B------:R-:W-:-:S04]  /*a1a0*/  @!P4 LEA R4, P1, R14, c[0x0][0x200], 0x2 ;  /* 0x000080000e04ca11 */ /* 0x000fc800078210ff */
[----:B------:R-:W-:Y:S02]  /*a1b0*/  @!P4 LEA.HI.X R5, R14, c[0x0][0x204], R5, 0x2, P1 ;  /* 0x000081000e05ca11 */ /* 0x000fe400008f1405 */
[----:B-1----:R-:W-:-:S04]  /*a1c0*/  @!P3 LEA R2, P0, R15, c[0x0][0x200], 0x2 ;  /* 0x000080000f02ba11 */ /* 0x002fc800078010ff */
[----:B------:R-:W-:Y:S01]  /*a1d0*/  @!P3 LEA.HI.X R3, R15, c[0x0][0x204], R0, 0x2, P0 ;  /* 0x000081000f03ba11 */ /* 0x000fe200000f1400 */
[----:B------:R-:W-:Y:S02]  /*a1e0*/  @!P3 IMAD.MOV.U32 R0, RZ, RZ, 0x7f800000 ;  /* 0x7f800000ff00b424 */ /* 0x000fe400078e00ff */
[----:B--2---:R-:W-:Y:S02]  /*a1f0*/  @!P5 IMAD.MOV.U32 R11, RZ, RZ, 0x7f800000 ;  /* 0x7f800000ff0bd424 */ /* 0x004fe400078e00ff */
[----:B------:R-:W-:-:S03]  /*a200*/  @!P4 IMAD.MOV.U32 R10, RZ, RZ, 0x7f800000 ;  /* 0x7f800000ff0ac424 */ /* 0x000fc600078e00ff */
[----:B------:R-:W-:Y:S04]  /*a210*/  @!P5 STG.E [R8.64], R11 ;  /* 0x0000000b0800d986 */ /* 0x000fe8000c10190a */
[----:B------:R-:W-:Y:S04]  /*a220*/  @!P4 STG.E [R4.64], R10 ;  /* 0x0000000a0400c986 */ /* 0x000fe8000c10190a */
[----:B------:R1:W-:Y:S02]  /*a230*/  @!P3 STG.E [R2.64], R0 ;  /* 0x000000000200b986 */ /* 0x0003e4000c10190a */
[----:B-1----:R-:W-:-:S04]  /*a240*/  IADD3 R0, R6, 0x60, RZ ;  /* 0x0000006006007810 */ /* 0x002fc80007ffe0ff */
[----:B------:R-:W-:-:S13]  /*a250*/  ISETP.GE.OR P6, PT, R0, R16, P6 ;  /* 0x000000100000720c */ /* 0x000fda00037c6670 */
[----:B------:R-:W-:Y:S05]  /*a260*/  @P6 EXIT ;  /* 0x000000000000694d */ /* 0x000fea0003800000 */
[----:B------:R-:W-:-:S05]  /*a270*/  IMAD R0, R0, R7, RZ ;  /* 0x0000000700007224 */ /* 0x000fca00078e02ff */
[----:B------:R-:W-:-:S04]  /*a280*/  IADD3 R3, P0, R0, R13, RZ ;  /* 0x0000000d00037210 */ /* 0x000fc80007f1e0ff */
[----:B------:R-:W-:Y:S02]  /*a290*/  LEA.HI.X.SX32 R0, R0, R12, 0x1, P0 ;  /* 0x0000000c00007211 */ /* 0x000fe400000f0eff */
[----:B------:R-:W-:-:S04]  /*a2a0*/  LEA R2, P0, R3, c[0x0][0x200], 0x2 ;  /* 0x0000800003027a11 */ /* 0x000fc800078010ff */
[----:B------:R-:W-:Y:S01]  /*a2b0*/  LEA.HI.X R3, R3, c[0x0][0x204], R0, 0x2, P0 ;  /* 0x0000810003037a11 */ /* 0x000fe200000f1400 */
[----:B------:R-:W-:-:S05]  /*a2c0*/  IMAD.MOV.U32 R0, RZ, RZ, 0x7f800000 ;  /* 0x7f800000ff007424 */ /* 0x000fca00078e00ff */
[----:B------:R-:W-:Y:S01]  /*a2d0*/  STG.E [R2.64], R0 ;  /* 0x0000000002007986 */ /* 0x000fe2000c10190a */
[----:B------:R-:W-:Y:S05]  /*a2e0*/  EXIT ;  /* 0x000000000000794d */ /* 0x000fea0003800000 */
.L_x_8:
[----:B------:R-:W-:-:S00]  /*a2f0*/  BRA `(.L_x_8) ;  /* 0xfffffff000007947 */ /* 0x000fc0000383ffff */
[----:B------:R-:W-:-:S00]  /*a300*/  NOP ;  /* 0x0000000000007918 */ /* 0x000fc00000000000 */
[----:B------:R-:W-:-:S00]  /*a310*/  NOP ;  /* 0x0000000000007918 */ /* 0x000fc00000000000 */
[----:B------:R-:W-:-:S00]  /*a320*/  NOP ;  /* 0x0000000000007918 */ /* 0x000fc00000000000 */
[----:B------:R-:W-:-:S00]  /*a330*/  NOP ;  /* 0x0000000000007918 */ /* 0x000fc00000000000 */
[----:B------:R-:W-:-:S00]  /*a340*/  NOP ;  /* 0x0000000000007918 */ /* 0x000fc00000000000 */
[----:B------:R-:W-:-:S00]  /*a350*/  NOP ;  /* 0x0000000000007918 */ /* 0x000fc00000000000 */
[----:B------:R-:W-:-:S00]  /*a360*/  NOP ;  /* 0x0000000000007918 */ /* 0x000fc00000000000 */
[----:B------:R-:W-:-:S00]  /*a370*/  NOP ;  /* 0x0000000000007918 */ /* 0x000fc00000000000 */
.L_x_608:


//--------------------- .text._ZN5flash16flash_fwd_kernelI23Flash_fwd_kernel_traitsILi32ELi128ELi128ELi4ELb0ELb0EN7cutlass10bfloat16_tE19Flash_kernel_traitsILi32ELi128ELi128ELi4ES3_EELb0ELb1ELb0ELb0ELb0ELb1ELb0ELb0EEEvNS_16Flash_fwd_paramsE --------------------------
	.section	.text._ZN5flash16flash_fwd_kernelI23Flash_fwd_kernel_traitsILi32ELi128ELi128ELi4ELb0ELb0EN7cutlass10bfloat16_tE19Flash_kernel_traitsILi32ELi128ELi128ELi4ES3_EELb0ELb1ELb0ELb0ELb0ELb1ELb0ELb0EEEvNS_16Flash_fwd_paramsE,"ax",@progbits
	.sectioninfo	@"SHI_REGISTERS=255"
	.align	128
        .global         _ZN5flash16flash_fwd_kernelI23Flash_fwd_kernel_traitsILi32ELi128ELi128ELi4ELb0ELb0EN7cutlass10bfloat16_tE19Flash_kernel_traitsILi32ELi128ELi128ELi4ES3_EELb0ELb1ELb0ELb0ELb0ELb1ELb0ELb0EEEvNS_16Flash_fwd_paramsE
        .type           _ZN5flash16flash_fwd_kernelI23Flash_fwd_kernel_traitsILi32ELi128ELi128ELi4ELb0ELb0EN7cutlass10bfloat16_tE19Flash_kernel_traitsILi32ELi128ELi128ELi4ES3_EELb0ELb1ELb0ELb0ELb0ELb1ELb0ELb0EEEvNS_16Flash_fwd_paramsE,@function
        .size           _ZN5flash16flash_fwd_kernelI23Flash_fwd_kernel_traitsILi32ELi128ELi128ELi4ELb0ELb0EN7cutlass10bfloat16_tE19Flash_kernel_traitsILi32ELi128ELi128ELi4ES3_EELb0ELb1ELb0ELb0ELb0ELb1ELb0ELb0EEEvNS_16Flash_fwd_paramsE,(.L_x_609 - _ZN5flash16flash_fwd_kernelI23Flash_fwd_kernel_traitsILi32ELi128ELi128ELi4ELb0ELb0EN7cutlass10bfloat16_tE19Flash_kernel_traitsILi32ELi128ELi128ELi4ES3_EELb0ELb1ELb0ELb0ELb0ELb1ELb0ELb0EEEvNS_16Flash_fwd_paramsE)
        .other          _ZN5flash16flash_fwd_kernelI23Flash_fwd_kernel_traitsILi32ELi128ELi128ELi4ELb0ELb0EN7cutlass10bfloat16_tE19Flash_kernel_traitsILi32ELi128ELi128ELi4ES3_EELb0ELb1ELb0ELb0ELb0ELb1ELb0ELb0EEEvNS_16Flash_fwd_paramsE,@"STO_CUDA_ENTRY STV_DEFAULT"
_ZN5flash16flash_fwd_kernelI23Flash_fwd_kernel_traitsILi32ELi128ELi128ELi4ELb0ELb0EN7cutlass10bfloat16_tE19Flash_kernel_traitsILi32ELi128ELi128ELi4ES3_EELb0ELb1ELb0ELb0ELb0ELb1ELb0ELb0EEEvNS_16Flash_fwd_paramsE:
.text._ZN5flash16flash_fwd_kernelI23Flash_fwd_kernel_traitsILi32ELi128ELi128ELi4ELb0ELb0EN7cutlass10bfloat16_tE19Flash_kernel_traitsILi32ELi128ELi128ELi4ES3_EELb0ELb1ELb0ELb0ELb0ELb1ELb0ELb0EEEvNS_16Flash_fwd_paramsE:
[----:B------:R-:W-:Y:S02]  /*0000*/  MOV R1, c[0x0][0x28] ;  /* 0x00000a0000017a02 */ /* 0x000fe40000000f00 */
[----:B------:R-:W1:Y:S01]  /*0010*/  S2R R13, SR_CTAID.Y ;  /* 0x00000000000d7919 */ /* 0x000e620000002600 */
[----:B------:R-:W2:Y:S01]  /*0020*/  LDC.U8 R0, c[0x0][0x312] ;  /* 0x0000c480ff007b82 */ /* 0x000ea20000000000 */
[----:B------:R-:W-:Y:S01]  /*0030*/  ISETP.NE.U32.AND P2, PT, RZ, c[0x0][0x240], PT ;  /* 0x00009000ff007a0c */ /* 0x000fe20003f45070 */
[----:B------:R-:W-:Y:S01]  /*0040*/  IMAD.MOV.U32 R6, RZ, RZ, 0x4 ;  /* 0x00000004ff067424 */ /* 0x000fe200078e00ff */
[----:B------:R-:W-:Y:S01]  /*0050*/  ULDC.64 UR6, c[0x0][0x118] ;  /* 0x0000460000067ab9 */ /* 0x000fe20000000a00 */
[----:B------:R-:W-:Y:S01]  /*0060*/  IMAD.MOV.U32 R9, RZ, RZ, -0x1 ;  /* 0xffffffffff097424 */ /* 0x000fe200078e00ff */
[----:B------:R-:W-:Y:S02]  /*0070*/  ISETP.NE.AND.EX P2, PT, RZ, c[0x0][0x244], PT, P2 ;  /* 0x00009100ff007a0c */ /* 0x000fe40003f45320 */
[----:B------:R-:W-:Y:S02]  /*0080*/  ISETP.EQ.U32.AND P1, PT, RZ, c[0x0][0x248], PT ;  /* 0x00009200ff007a0c */ /* 0x000fe40003f22070 */
[----:B------:R-:W-:Y:S01]  /*0090*/  ISETP.NE.U32.AND P0, PT, RZ, c[0x0][0x250], PT ;  /* 0x00009400ff007a0c */ /* 0x000fe20003f05070 */
[----:B------:R-:W-:Y:S01]  /*00a0*/  IMAD.MOV.U32 R8, RZ, RZ, -0x1 ;  /* 0xffffffffff087424 */ /* 0x000fe200078e00ff */
[----:B------:R-:W-:-:S02]  /*00b0*/  IADD3 R1, R1, -0x50, RZ ;  /* 0xffffffb001017810 */ /* 0x000fc40007ffe0ff */
[----:B------:R-:W-:Y:S01]  /*00c0*/  ISETP.NE.AND.EX P0, PT, RZ, c[0x0][0x254], PT, P0 ;  /* 0x00009500ff007a0c */ /* 0x000fe20003f05300 */
[----:B-1----:R-:W-:Y:S01]  /*00d0*/  IMAD.WIDE R2, R13, R6, c[0x0][0x240] ;  /* 0x000090000d027625 */ /* 0x002fe200078e0206 */
[----:B--2---:R-:W-:-:S04]  /*00e0*/  ISETP.NE.AND P3, PT, R0, RZ, PT ;  /* 0x000000ff0000720c */ /* 0x004fc80003f65270 */
[----:B------:R1:W2:Y:S01]  /*00f0*/  @P2 LDG.E R9, [R2.64] ;  /* 0x0000000602092981 */ /* 0x0002a2000c1e1900 */
[----:B------:R-:W-:Y:S01]  /*0100*/  ISETP.EQ.OR.EX P1, PT, RZ, c[0x0][0x24c], !P3, P1 ;  /* 0x00009300ff007a0c */ /* 0x000fe20005f22710 */
[----:B------:R-:W-:Y:S02]  /*0110*/  IMAD.WIDE R4, R13, R6, c[0x0][0x248] ;  /* 0x000092000d047625 */ /* 0x000fe400078e0206 */
[----:B------:R1:W3:Y:S10]  /*0120*/  @P2 LDG.E R0, [R2.64+0x4] ;  /* 0x0000040602002981 */ /* 0x0002f4000c1e1900 */
[----:B------:R4:W5:Y:S01]  /*0130*/  @!P1 LDG.E R8, [R4.64] ;  /* 0x0000000604089981 */ /* 0x000962000c1e1900 */
[----:B------:R-:W-:-:S03]  /*0140*/  IMAD.MOV.U32 R7, RZ, RZ, RZ ;  /* 0x000000ffff077224 */ /* 0x000fc600078e00ff */
[----:B------:R-:W2:Y:S04]  /*0150*/  S2R R16, SR_CTAID.X ;  /* 0x0000000000107919 */ /* 0x000ea80000002500 */
[----:B------:R-:W2:Y:S01]  /*0160*/  S2R R14, SR_CTAID.Z ;  /* 0x00000000000e7919 */ /* 0x000ea20000002700 */
[----:B-1----:R-:W-:-:S05]  /*0170*/  @P0 IMAD.WIDE R2, R13, R6, c[0x0][0x250] ;  /* 0x000094000d020625 */ /* 0x002fca00078e0206 */
[----:B------:R4:W5:Y:S01]  /*0180*/  @P0 LDG.E R7, [R2.64] ;  /* 0x0000000602070981 */ /* 0x000962000c1e1900 */
[----:B------:R-:W-:-:S04]  /*0190*/  ISETP.NE.U32.AND P0, PT, RZ, c[0x0][0x248], PT ;  /* 0x00009200ff007a0c */ /* 0x000fc80003f05070 */
[----:B------:R-:W-:Y:S01]  /*01a0*/  ISETP.NE.AND.EX P0, PT, RZ, c[0x0][0x24c], PT, P0 ;  /* 0x00009300ff007a0c */ /* 0x000fe20003f05300 */
[----:B--2---:R4:W-:Y:S01]  /*01b0*/  STL [R1+0x8], R9 ;  /* 0x0000080901007387 */ /* 0x0049e20000100800 */
[----:B---3--:R-:W-:Y:S02]  /*01c0*/  @P2 IMAD.IADD R64, R0, 0x1, -R9 ;  /* 0x0000000100402824 */ /* 0x008fe400078e0a09 */
[----:B------:R-:W-:-:S09]  /*01d0*/  @!P2 IMAD.MOV.U32 R64, RZ, RZ, c[0x0][0x214] ;  /* 0x00008500ff40a624 */ /* 0x000fd200078e00ff */
[----:B------:R-:W-:Y:S05]  /*01e0*/  @!P0 BRA `(.L_x_9) ;  /* 0x0000004000008947 */ /* 0x000fea0003800000 */
[----:B------:R-:W2:Y:S02]  /*01f0*/  @P3 LDG.E R0, [R4.64+0x4] ;  /* 0x0000040604003981 */ /* 0x000ea4000c1e1900 */
[----:B--2--5:R-:W-:-:S06]  /*0200*/  @P3 IADD3 R0, R0, -R8, RZ ;  /* 0x8000000800003210 */ /* 0x024fcc0007ffe0ff */
[----:B------:R1:W5:Y:S01]  /*0210*/  @!P3 LDG.E R0, [R4.64] ;  /* 0x000000060400b981 */ /* 0x000362000c1e1900 */
[----:B------:R-:W-:Y:S05]  /*0220*/  BRA `(.L_x_10) ;  /* 0x0000001000007947 */ /* 0x000fea0003800000 */
.L_x_9:
[----:B------:R-:W-:Y:S02]  /*0230*/  MOV R0, c[0x0][0x218] ;  /* 0x0000860000007a02 */ /* 0x000fe40000000f00 */
.L_x_10:
[----:B------:R-:W-:-:S04]  /*0240*/  ISETP.NE.U32.AND P2, PT, RZ, c[0x0][0x258], PT ;  /* 0x00009600ff007a0c */ /* 0x000fc80003f45070 */
[----:B------:R-:W-:-:S13]  /*0250*/  ISETP.NE.AND.EX P2, PT, RZ, c[0x0][0x25c], PT, P2 ;  /* 0x00009700ff007a0c */ /* 0x000fda0003f45320 */
[----:B----4-:R-:W-:-:S06]  /*0260*/  @P2 IMAD.WIDE R2, R13, R6, c[0x0][0x258] ;  /* 0x000096000d022625 */ /* 0x010fcc00078e0206 */
[----:B------:R-:W2:Y:S01]  /*0270*/  @P2 LDG.E R3, [R2.64] ;  /* 0x0000000602032981 */ /* 0x000ea2000c1e1900 */
[----:B------:R-:W-:Y:S01]  /*0280*/  IMAD.SHL.U32 R116, R16, 0x80, RZ ;  /* 0x0000008010747824 */ /* 0x000fe200078e00ff */
[----:B------:R-:W-:-:S04]  /*0290*/  @!P2 ISETP.NE.U32.AND P1, PT, RZ, c[0x0][0x268], PT ;  /* 0x00009a00ff00aa0c */ /* 0x000fc80003f25070 */
[----:B------:R-:W-:Y:S02]  /*02a0*/  ISETP.GT.AND P0, PT, R64, R116, PT ;  /* 0x000000744000720c */ /* 0x000fe40003f04270 */
[----:B------:R-:W-:-:S04]  /*02b0*/  @!P2 ISETP.NE.AND.EX P1, PT, RZ, c[0x0][0x26c], PT, P1 ;  /* 0x00009b00ff00aa0c */ /* 0x000fc80003f25310 */
[----:B------:R-:W-:Y:S01]  /*02c0*/  @!P2 SEL R2, RZ, c[0x0][0x21c], !P1 ;  /* 0x00008700ff02aa07 */ /* 0x000fe20004800000 */
[----:B--2--5:R-:W-:-:S03]  /*02d0*/  @P2 IMAD.IADD R45, R3, 0x1, -R7 ;  /* 0x00000001032d2824 */ /* 0x024fc600078e0a07 */
[----:B------:R-:W-:-:S03]  /*02e0*/  @!P2 IADD3 R45, R2, R0, -R7 ;  /* 0x00000000022da210 */ /* 0x000fc60007ffe807 */
[----:B------:R-:W-:Y:S05]  /*02f0*/  @!P0 EXIT ;  /* 0x000000000000894d */ /* 0x000fea0003800000 */
[----:B------:R-:W-:Y:S01]  /*0300*/  IADD3 R0, -R64, 0xff, R116 ;  /* 0x000000ff40007810 */ /* 0x000fe20007ffe174 */
[----:B------:R-:W2:Y:S01]  /*0310*/  S2R R67, SR_TID.X ;  /* 0x0000000000437919 */ /* 0x000ea20000002100 */
[----:B------:R-:W-:Y:S02]  /*0320*/  IADD3 R2, R45, 0x7f, RZ ;  /* 0x0000007f2d027810 */ /* 0x000fe40007ffe0ff */
[----:B------:R-:W-:Y:S02]  /*0330*/  IADD3 R0, R0, c[0x0][0x2e8], R45 ;  /* 0x0000ba0000007a10 */ /* 0x000fe40007ffe02d */
[----:B------:R-:W-:Y:S02]  /*0340*/  SHF.R.S32.HI R3, RZ, 0x1f, R2 ;  /* 0x0000001fff037819 */ /* 0x000fe40000011402 */
[----:B-1----:R-:W-:Y:S02]  /*0350*/  SHF.R.S32.HI R4, RZ, 0x1f, R0 ;  /* 0x0000001fff047819 */ /* 0x002fe40000011400 */
[----:B------:R-:W-:-:S02]  /*0360*/  LEA.HI R2, R3, R2, RZ, 0x7 ;  /* 0x0000000203027211 */ /* 0x000fc400078f38ff */
[----:B------:R-:W-:Y:S02]  /*0370*/  LEA.HI R0, R4, R0, RZ, 0x7 ;  /* 0x0000000004007211 */ /* 0x000fe400078f38ff */
[----:B------:R-:W-:Y:S02]  /*0380*/  SHF.R.S32.HI R2, RZ, 0x7, R2 ;  /* 0x00000007ff027819 */ /* 0x000fe40000011402 */
[----:B------:R-:W-:-:S04]  /*0390*/  SHF.R.S32.HI R0, RZ, 0x7, R0 ;  /* 0x00000007ff007819 */ /* 0x000fc80000011400 */
[----:B------:R-:W-:-:S04]  /*03a0*/  IMNMX R219, R2, R0, PT ;  /* 0x0000000002db7217 */ /* 0x000fc80003800200 */
[----:B------:R-:W-:Y:S01]  /*03b0*/  ISETP.GE.AND P0, PT, R219, 0x1, PT ;  /* 0x00000001db00780c */ /* 0x000fe20003f06270 */
[----:B------:R1:W-:-:S12]  /*03c0*/  STL [R1+0x1c], R219 ;  /* 0x00001cdb01007387 */ /* 0x0003d80000100800 */
[----:B------:R-:W-:Y:S05]  /*03d0*/  @!P0 BRA `(.L_x_11) ;  /* 0x0000f99000008947 */ /* 0x000fea0003800000 */
[----:B--2---:R-:W-:Y:S02]  /*03e0*/  ISETP.NE.AND P1, PT, R9, -0x1, PT ;  /* 0xffffffff0900780c */ /* 0x004fe40003f25270 */
[----:B------:R-:W-:-:S11]  /*03f0*/  ISETP.NE.AND P0, PT, R8, -0x1, PT ;  /* 0xffffffff0800780c */ /* 0x000fd60003f05270 */
[----:B------:R-:W-:Y:S01]  /*0400*/  @!P1 SHF.R.S32.HI R4, RZ, 0x1f, R13 ;  /* 0x0000001fff049819 */ /* 0x000fe2000001140d */
[----:B------:R-:W-:Y:S01]  /*0410*/  @P1 IMAD.WIDE.U32 R2, R9, c[0x0][0x190], RZ ;  /* 0x0000640009021a25 */ /* 0x000fe200078e00ff */
[----:B------:R-:W-:-:S03]  /*0420*/  @P0 IADD3 R0, R7, R8, RZ ;  /* 0x0000000807000210 */ /* 0x000fc60007ffe0ff */
[----:B------:R-:W-:Y:S01]  /*0430*/  @!P1 IMAD R6, R4, c[0x0][0x178], RZ ;  /* 0x00005e0004069a24 */ /* 0x000fe200078e02ff */
[----:B------:R-:W-:Y:S01]  /*0440*/  @P1 MOV R10, R2 ;  /* 0x00000002000a1202 */ /* 0x000fe20000000f00 */
[----:B------:R-:W-:Y:S02]  /*0450*/  @P1 IMAD R11, R9, c[0x0][0x194], R3 ;  /* 0x00006500090b1a24 */ /* 0x000fe400078e0203 */
[----:B------:R-:W-:-:S04]  /*0460*/  @P0 IMAD.WIDE.U32 R2, R0, c[0x0][0x198], RZ ;  /* 0x0000660000020a25 */ /* 0x000fc800078e00ff */
[----:B------:R-:W-:Y:S01]  /*0470*/  @!P1 IMAD.WIDE.U32 R4, R13, c[0x0][0x178], RZ ;  /* 0x00005e000d049a25 */ /* 0x000fe200078e00ff */
[----:B------:R-:W-:-:S03]  /*0480*/  @P0 MOV R18, R2 ;  /* 0x0000000200120202 */ /* 0x000fc60000000f00 */
[----:B------:R-:W-:Y:S01]  /*0490*/  @!P1 IMAD R6, R13, c[0x0][0x17c], R6 ;  /* 0x00005f000d069a24 */ /* 0x000fe200078e0206 */
[----:B------:R-:W-:Y:S01]  /*04a0*/  @!P1 MOV R10, R4 ;  /* 0x00000004000a9202 */ /* 0x000fe20000000f00 */
[----:B------:R-:W-:-:S03]  /*04b0*/  @P0 IMAD R12, R0, c[0x0][0x19c], R3 ;  /* 0x00006700000c0a24 */ /* 0x000fc600078e0203 */
[----:B------:R-:W-:Y:S01]  /*04c0*/  @!P1 IADD3 R11, R5, R6, RZ ;  /* 0x00000006050b9210 */ /* 0x000fe20007ffe0ff */
[----:B------:R-:W-:Y:S05]  /*04d0*/  @P0 BRA `(.L_x_12) ;  /* 0x000000b000000947 */ /* 0x000fea0003800000 */
[----:B------:R-:W-:Y:S01]  /*04e0*/  SHF.R.S32.HI R0, RZ, 0x1f, R7 ;  /* 0x0000001fff007819 */ /* 0x000fe20000011407 */
[----:B------:R-:W-:Y:S01]  /*04f0*/  IMAD.WIDE.U32 R2, R7, c[0x0][0x198], RZ ;  /* 0x0000660007027a25 */ /* 0x000fe200078e00ff */
[----:B------:R-:W-:-:S03]  /*0500*/  SHF.R.S32.HI R4, RZ, 0x1f, R13 ;  /* 0x0000001fff047819 */ /* 0x000fc6000001140d */
[----:B------:R-:W-:Y:S02]  /*0510*/  IMAD R0, R0, c[0x0][0x198], RZ ;  /* 0x0000660000007a24 */ /* 0x000fe400078e02ff */
[----:B------:R-:W-:Y:S02]  /*0520*/  IMAD R4, R4, c[0x0][0x180], RZ ;  /* 0x0000600004047a24 */ /* 0x000fe400078e02ff */
[----:B------:R-:W-:-:S05]  /*0530*/  IMAD R0, R7, c[0x0][0x19c], R0 ;  /* 0x0000670007007a24 */ /* 0x000fca00078e0200 */
[----:B------:R-:W-:Y:S01]  /*0540*/  IADD3 R3, R3, R0, RZ ;  /* 0x0000000003037210 */ /* 0x000fe20007ffe0ff */
[----:B------:R-:W-:-:S04]  /*0550*/  IMAD R0, R13, c[0x0][0x184], R4 ;  /* 0x000061000d007a24 */ /* 0x000fc800078e0204 */
[----:B------:R-:W-:-:S05]  /*0560*/  IMAD.WIDE.U32 R2, R13, c[0x0][0x180], R2 ;  /* 0x000060000d027a25 */ /* 0x000fca00078e0002 */
[----:B------:R-:W-:Y:S02]  /*0570*/  IADD3 R12, R3, R0, RZ ;  /* 0x00000000030c7210 */ /* 0x000fe40007ffe0ff */
[----:B------:R-:W-:Y:S02]  /*0580*/  MOV R18, R2 ;  /* 0x0000000200127202 */ /* 0x000fe40000000f00 */
.L_x_12:
[----:B------:R-:W-:Y:S02]  /*0590*/  IABS R4, c[0x0][0x1c8] ;  /* 0x0000720000047a13 */ /* 0x000fe40000000000 */
[----:B------:R-:W-:Y:S02]  /*05a0*/  IABS R5, R14 ;  /* 0x0000000e00057213 */ /* 0x000fe40000000000 */
[----:B------:R-:W2:Y:S01]  /*05b0*/  I2F.RP R2, R4 ;  /* 0x0000000400027306 */ /* 0x000ea20000209400 */
[----:B------:R-:W-:-:S07]  /*05c0*/  SHF.R.S32.HI R9, RZ, 0x1f, R14 ;  /* 0x0000001fff097819 */ /* 0x000fce000001140e */
[----:B--2---:R-:W2:Y:S02]  /*05d0*/  MUFU.RCP R2, R2 ;  /* 0x0000000200027308 */ /* 0x004ea40000001000 */
[----:B--2---:R-:W-:-:S06]  /*05e0*/  IADD3 R2, R2, 0xffffffe, RZ ;  /* 0x0ffffffe02027810 */ /* 0x004fcc0007ffe0ff */
[----:B------:R-:W2:Y:S02]  /*05f0*/  F2I.FTZ.U32.TRUNC.NTZ R3, R2 ;  /* 0x0000000200037305 */ /* 0x000ea4000021f000 */
[----:B--2---:R-:W-:Y:S02]  /*0600*/  IMAD.MOV R0, RZ, RZ, -R3 ;  /* 0x000000ffff007224 */ /* 0x004fe400078e0a03 */
[----:B------:R-:W-:Y:S02]  /*0610*/  IMAD.MOV.U32 R2, RZ, RZ, RZ ;  /* 0x000000ffff027224 */ /* 0x000fe400078e00ff */
[----:B------:R-:W-:-:S04]  /*0620*/  IMAD R0, R0, R4, RZ ;  /* 0x0000000400007224 */ /* 0x000fc800078e02ff */
[----:B------:R-:W-:-:S04]  /*0630*/  IMAD.HI.U32 R0, R3, R0, R2 ;  /* 0x0000000003007227 */ /* 0x000fc800078e0002 */
[----:B------:R-:W-:-:S04]  /*0640*/  IMAD.MOV.U32 R3, RZ, RZ, R5 ;  /* 0x000000ffff037224 */ /* 0x000fc800078e0005 */
[----:B------:R-:W-:-:S05]  /*0650*/  IMAD.HI.U32 R0, R0, R3, RZ ;  /* 0x0000000300007227 */ /* 0x000fca00078e00ff */
[----:B------:R-:W-:-:S05]  /*0660*/  IADD3 R2, -R0, RZ, RZ ;  /* 0x000000ff00027210 */ /* 0x000fca0007ffe1ff */
[----:B------:R-:W-:-:S05]  /*0670*/  IMAD R2, R4, R2, R3 ;  /* 0x0000000204027224 */ /* 0x000fca00078e0203 */
[----:B------:R-:W-:-:S13]  /*0680*/  ISETP.GT.U32.AND P2, PT, R4, R2, PT ;  /* 0x000000020400720c */ /* 0x000fda0003f44070 */
[----:B------:R-:W-:Y:S01]  /*0690*/  @!P2 IMAD.IADD R2, R2, 0x1, -R4 ;  /* 0x000000010202a824 */ /* 0x000fe200078e0a04 */
[----:B------:R-:W-:Y:S02]  /*06a0*/  @!P2 IADD3 R0, R0, 0x1, RZ ;  /* 0x000000010000a810 */ /* 0x000fe40007ffe0ff */
[----:B------:R-:W-:Y:S02]  /*06b0*/  ISETP.NE.AND P2, PT, RZ, c[0x0][0x1c8], PT ;  /* 0x00007200ff007a0c */ /* 0x000fe40003f45270 */
[----:B------:R-:W-:Y:S01]  /*06c0*/  ISETP.GE.U32.AND P3, PT, R2, R4, PT ;  /* 0x000000040200720c */ /* 0x000fe20003f66070 */
[----:B------:R-:W-:Y:S01]  /*06d0*/  @P0 IMAD.IADD R4, R7, 0x1, R8 ;  /* 0x0000000107040824 */ /* 0x000fe200078e0208 */
[----:B------:R-:W-:-:S04]  /*06e0*/  LOP3.LUT R2, R14, c[0x0][0x1c8], RZ, 0x3c, !PT ;  /* 0x000072000e027a12 */ /* 0x000fc800078e3cff */
[----:B------:R-:W-:Y:S01]  /*06f0*/  ISETP.GE.AND P1, PT, R2, RZ, PT ;  /* 0x000000ff0200720c */ /* 0x000fe20003f26270 */
[----:B------:R-:W-:-:S04]  /*0700*/  @P0 IMAD.WIDE.U32 R2, R4, c[0x0][0x1a0], RZ ;  /* 0x0000680004020a25 */ /* 0x000fc800078e00ff */
[----:B------:R-:W-:Y:S01]  /*0710*/  @P0 IMAD R23, R4, c[0x0][0x1a4], R3 ;  /* 0x0000690004170a24 */ /* 0x000fe200078e0203 */
[----:B------:R-:W-:Y:S02]  /*0720*/  @P0 MOV R22, R2 ;  /* 0x0000000200160202 */ /* 0x000fe40000000f00 */
[----:B------:R-:W-:-:S04]  /*0730*/  @P3 IADD3 R0, R0, 0x1, RZ ;  /* 0x0000000100003810 */ /* 0x000fc80007ffe0ff */
[----:B------:R-:W-:-:S05]  /*0740*/  MOV R20, R0 ;  /* 0x0000000000147202 */ /* 0x000fca0000000f00 */
[----:B------:R-:W-:Y:S01]  /*0750*/  @!P1 IMAD.MOV R20, RZ, RZ, -R20 ;  /* 0x000000ffff149224 */ /* 0x000fe200078e0a14 */
[----:B------:R-:W-:Y:S01]  /*0760*/  @!P2 LOP3.LUT R20, RZ, c[0x0][0x1c8], RZ, 0x33, !PT ;  /* 0x00007200ff14aa12 */ /* 0x000fe200078e33ff */
        /* <DEDUP_REMOVED lines=12> */
.L_x_13:
[----:B------:R-:W-:Y:S01]  /*0830*/  SHF.R.S32.HI R28, RZ, 0x1f, R67 ;  /* 0x0000001fff1c7819 */ /* 0x000fe20000011443 */
[----:B------:R-:W-:Y:S01]  /*0840*/  IMAD.MOV.U32 R206, RZ, RZ, c[0x0][0x198] ;  /* 0x00006600ffce7624 */ /* 0x000fe200078e00ff */
[----:B------:R-:W-:Y:S01]  /*0850*/  IADD3 R118, R219, -0x1, RZ ;  /* 0xffffffffdb767810 */ /* 0x000fe20007ffe0ff */
[----:B------:R-:W-:Y:S01]  /*0860*/  IMAD.MOV.U32 R0, RZ, RZ, 0x7 ;  /* 0x00000007ff007424 */ /* 0x000fe200078e00ff */
[CC--:B------:R-:W-:Y:S01]  /*0870*/  LEA.HI R6, R28.reuse, R67.reuse, RZ, 0x2 ;  /* 0x000000431c067211 */ /* 0x0c0fe200078f10ff */
[----:B------:R-:W-:Y:S01]  /*0880*/  IMAD.MOV.U32 R29, RZ, RZ, c[0x0][0x1a0] ;  /* 0x00006800ff1d7624 */ /* 0x000fe200078e00ff */
[-C--:B------:R-:W-:Y:S01]  /*0890*/  LEA.HI R27, R28, R67.reuse, RZ, 0x3 ;  /* 0x000000431c1b7211 */ /* 0x080fe200078f18ff */
[C---:B------:R-:W-:Y:S01]  /*08a0*/  IMAD.SHL.U32 R205, R206.reuse, 0x80, RZ ;  /* 0x00000080cecd7824 */ /* 0x040fe200078e00ff */
[----:B------:R-:W-:Y:S01]  /*08b0*/  SHF.L.U64.HI R2, R206, R0, c[0x0][0x19c] ;  /* 0x00006700ce027619 */ /* 0x000fe20000010200 */
[C---:B------:R-:W-:Y:S01]  /*08c0*/  IMAD.SHL.U32 R30, R29.reuse, 0x80, RZ ;  /* 0x000000801d1e7824 */ /* 0x040fe200078e00ff */
[----:B------:R-:W-:Y:S01]  /*08d0*/  LOP3.LUT R3, R6, 0xfffffffc, RZ, 0xc0, !PT ;  /* 0xfffffffc06037812 */ /* 0x000fe200078ec0ff */
[----:B------:R-:W-:Y:S01]  /*08e0*/  IMAD.IADD R13, R64, 0x1, -R116 ;  /* 0x00000001400d7824 */ /* 0x000fe200078e0a74 */
[----:B------:R-:W-:Y:S01]  /*08f0*/  SHF.R.S32.HI R25, RZ, 0x3, R27 ;  /* 0x00000003ff197819 */ /* 0x000fe2000001141b */
[----:B------:R-:W-:Y:S01]  /*0900*/  IMAD R4, R2, R118, RZ ;  /* 0x0000007602047224 */ /* 0x000fe200078e02ff */
[----:B------:R-:W-:Y:S01]  /*0910*/  SHF.L.U64.HI R7, R29, R0, c[0x0][0x1a4] ;  /* 0x000069001d077619 */ /* 0x000fe20000010200 */
[----:B------:R-:W-:Y:S01]  /*0920*/  IMAD.IADD R2, R67, 0x1, -R3 ;  /* 0x0000000143027824 */ /* 0x000fe200078e0a03 */
[----:B------:R-:W-:Y:S01]  /*0930*/  SHF.R.S32.HI R0, RZ, 0x1f, R118 ;  /* 0x0000001fff007819 */ /* 0x000fe20000011476 */
[----:B------:R-:W-:Y:S01]  /*0940*/  IMAD.SHL.U32 R5, R25, 0x40, RZ ;  /* 0x0000004019057824 */ /* 0x000fe200078e00ff */
[----:B------:R-:W-:Y:S01]  /*0950*/  SHF.R.S32.HI R250, RZ, 0x2, R6 ;  /* 0x00000002fffa7819 */ /* 0x000fe20000011406 */
[----:B------:R-:W-:Y:S01]  /*0960*/  IMAD R3, R7, R118, RZ ;  /* 0x0000007607037224 */ /* 0x000fe200078e02ff */
[----:B------:R-:W-:Y:S01]  /*0970*/  LEA.HI R66, R28, R67, RZ, 0x5 ;  /* 0x000000431c427211 */ /* 0x000fe200078f28ff */
[----:B------:R-:W-:Y:S01]  /*0980*/  IMAD.SHL.U32 R36, R2, 0x8, RZ ;  /* 0x0000000802247824 */ /* 0x000fe200078e00ff */
[----:B------:R-:W-:Y:S01]  /*0990*/  LOP3.LUT R2, R5, 0xc0, RZ, 0xc0, !PT ;  /* 0x000000c005027812 */ /* 0x000fe200078ec0ff */
[----:B------:R-:W-:Y:S01]  /*09a0*/  IMAD R24, R0, R205, R4 ;  /* 0x000000cd00187224 */ /* 0x000fe200078e0204 */
[----:B------:R-:W-:Y:S01]  /*09b0*/  IADD3 R34, R250, 0x20, RZ ;  /* 0x00000020fa227810 */ /* 0x000fe20007ffe0ff */
[----:B------:R-:W-:Y:S01]  /*09c0*/  IMAD R26, R0, R30, R3 ;  /* 0x0000001e001a7224 */ /* 0x000fe200078e0203 */
[----:B------:R-:W-:Y:S01]  /*09d0*/  LOP3.LUT R3, R2, 0x18, R36, 0xf8, !PT ;  /* 0x0000001802037812 */ /* 0x000fe200078ef824 */
[----:B------:R-:W-:Y:S01]  /*09e0*/  IMAD R9, R9, c[0x0][0x1a8], RZ ;  /* 0x00006a0009097a24 */ /* 0x000fe200078e02ff */
[----:B------:R-:W-:Y:S01]  /*09f0*/  SHF.R.U32.HI R0, RZ, 0x3, R2 ;  /* 0x00000003ff007819 */ /* 0x000fe20000011602 */
[----:B------:R-:W-:Y:S01]  /*0a00*/  IMAD.MOV.U32 R218, RZ, RZ, c[0x0][0x19c] ;  /* 0x00006700ffda7624 */ /* 0x000fe200078e00ff */
[----:B------:R-:W-:Y:S01]  /*0a10*/  IADD3 R33, R250, 0x40, RZ ;  /* 0x00000040fa217810 */ /* 0x000fe20007ffe0ff */
[----:B------:R-:W-:Y:S01]  /*0a20*/  IMAD R9, R14, c[0x0][0x1ac], R9 ;  /* 0x00006b000e097a24 */ /* 0x000fe200078e0209 */
[----:B------:R-:W-:-:S02]  /*0a30*/  LOP3.LUT R8, R3, R0, RZ, 0x3c, !PT ;  /* 0x0000000003087212 */ /* 0x000fc400078e3cff */
[----:B------:R-:W-:Y:S02]  /*0a40*/  LEA.HI R0, R6, R250, RZ, 0x1 ;  /* 0x000000fa06007211 */ /* 0x000fe400078f08ff */
[----:B------:R-:W-:Y:S02]  /*0a50*/  SHF.R.S32.HI R251, RZ, 0x1f, R250 ;  /* 0x0000001ffffb7819 */ /* 0x000fe400000114fa */
[----:B------:R-:W-:Y:S02]  /*0a60*/  LOP3.LUT R0, R0, 0x7fffffe, RZ, 0xc0, !PT ;  /* 0x07fffffe00007812 */ /* 0x000fe400078ec0ff */
[----:B------:R-:W-:Y:S01]  /*0a70*/  SHF.R.S32.HI R37, RZ, 0x1f, R36 ;  /* 0x0000001fff257819 */ /* 0x000fe20000011424 */
[----:B------:R-:W-:Y:S01]  /*0a80*/  IMAD R7, R251, c[0x0][0x198], RZ ;  /* 0x00006600fb077a24 */ /* 0x000fe200078e02ff */
[-C--:B------:R-:W-:Y:S01]  /*0a90*/  ISETP.GE.AND P3, PT, R34, R13.reuse, PT ;  /* 0x0000000d2200720c */ /* 0x080fe20003f66270 */
[C---:B------:R-:W-:Y:S01]  /*0aa0*/  IMAD.IADD R0, R250.reuse, 0x1, -R0 ;  /* 0x00000001fa007824 */ /* 0x040fe200078e0a00 */
[----:B------:R-:W-:Y:S01]  /*0ab0*/  ISETP.GE.AND P2, PT, R33, R13, PT ;  /* 0x0000000d2100720c */ /* 0x000fe20003f46270 */
[----:B------:R-:W-:Y:S01]  /*0ac0*/  IMAD.WIDE.U32 R4, R250, c[0x0][0x198], R36 ;  /* 0x00006600fa047a25 */ /* 0x000fe200078e0024 */
[----:B------:R-:W-:-:S02]  /*0ad0*/  SHF.R.S32.HI R65, RZ, 0x5, R66 ;  /* 0x00000005ff417819 */ /* 0x000fc40000011442 */
[-C--:B------:R-:W-:Y:S01]  /*0ae0*/  ISETP.GE.AND P4, PT, R250, R13.reuse, PT ;  /* 0x0000000dfa00720c */ /* 0x080fe20003f86270 */
[----:B------:R-:W-:Y:S01]  /*0af0*/  IMAD.WIDE R38, R16, 0x80, R250 ;  /* 0x0000008010267825 */ /* 0x000fe200078e02fa */
[----:B------:R-:W-:Y:S02]  /*0b00*/  IADD3 R2, P0, R36, R10, RZ ;  /* 0x0000000a24027210 */ /* 0x000fe40007f1e0ff */
[C---:B------:R-:W-:Y:S01]  /*0b10*/  IADD3 R31, R250.reuse, 0x60, RZ ;  /* 0x00000060fa1f7810 */ /* 0x040fe20007ffe0ff */
[----:B------:R-:W-:Y:S01]  /*0b20*/  IMAD R6, R65, 0x8, R0 ;  /* 0x0000000841067824 */ /* 0x000fe200078e0200 */
[----:B------:R-:W-:Y:S01]  /*0b30*/  STL.64 [R1], R38 ;  /* 0x0000002601007387 */ /* 0x000fe20000100a00 */
[----:B------:R-:W-:Y:S01]  /*0b40*/  IMAD.X R3, R37, 0x1, R11, P0 ;  /* 0x0000000125037824 */ /* 0x000fe200000e060b */
[----:B------:R-:W-:Y:S01]  /*0b50*/  ISETP.GE.AND P1, PT, R31, R13, PT ;  /* 0x0000000d1f00720c */ /* 0x000fe20003f26270 */
[----:B------:R-:W-:Y:S01]  /*0b60*/  IMAD R0, R250, c[0x0][0x19c], R7 ;  /* 0x00006700fa007a24 */ /* 0x000fe200078e0207 */
[----:B------:R-:W-:Y:S01]  /*0b70*/  IADD3 R18, P0, R18, R4, RZ ;  /* 0x0000000412127210 */ /* 0x000fe20007f1e0ff */
[----:B------:R-:W-:Y:S01]  /*0b80*/  IMAD.WIDE.U32 R2, R14, c[0x0][0x1a8], R2 ;  /* 0x00006a000e027a25 */ /* 0x000fe200078e0002 */
[----:B------:R2:W-:Y:S01]  /*0b90*/  STL [R1+0x20], R13 ;  /* 0x0000200d01007387 */ /* 0x0005e20000100800 */
[----:B------:R-:W-:-:S02]  /*0ba0*/  SHF.R.S32.HI R21, RZ, 0x1f, R20 ;  /* 0x0000001fff157819 */ /* 0x000fc40000011414 */
[----:B------:R-:W-:Y:S01]  /*0bb0*/  IMAD.U32 R217, R6, 0x20, R8 ;  /* 0x0000002006d97824 */ /* 0x000fe200078e0008 */
[----:B------:R-:W-:Y:S01]  /*0bc0*/  @!P3 IADD3 R6, P5, R38, 0x20, RZ ;  /* 0x000000202606b810 */ /* 0x000fe20007fbe0ff */
[----:B------:R-:W-:Y:S01]  /*0bd0*/  IMAD.IADD R3, R3, 0x1, R9 ;  /* 0x0000000103037824 */ /* 0x000fe200078e0209 */
[----:B------:R-:W-:Y:S01]  /*0be0*/  IADD3.X R19, R12, R5, R0, P0, !PT ;  /* 0x000000050c137210 */ /* 0x000fe200007fe400 */
[----:B------:R-:W-:Y:S01]  /*0bf0*/  @!P4 IMAD R0, R39, c[0x0][0x190], RZ ;  /* 0x000064002700ca24 */ /* 0x000fe200078e02ff */
[----:B------:R3:W-:Y:S01]  /*0c00*/  STL [R1+0x40], R34 ;  /* 0x0000402201007387 */ /* 0x0007e20000100800 */
[----:B------:R-:W-:Y:S02]  /*0c10*/  @!P3 IMAD.X R7, RZ, RZ, R39, P5 ;  /* 0x000000ffff07b224 */ /* 0x000fe400028e0627 */
[----:B------:R-:W-:Y:S01]  /*0c20*/  @!P3 IMAD.MOV.U32 R4, RZ, RZ, R2 ;  /* 0x000000ffff04b224 */ /* 0x000fe200078e0002 */
[----:B------:R4:W-:Y:S01]  /*0c30*/  STL [R1+0x44], R33 ;  /* 0x0000442101007387 */ /* 0x0009e20000100800 */
[----:B------:R-:W-:-:S02]  /*0c40*/  @!P3 IMAD.MOV.U32 R5, RZ, RZ, R3 ;  /* 0x000000ffff05b224 */ /* 0x000fc400078e0003 */
[--C-:B------:R-:W-:Y:S01]  /*0c50*/  @!P2 IMAD.MOV.U32 R8, RZ, RZ, R2.reuse ;  /* 0x000000ffff08a224 */ /* 0x100fe200078e0002 */
[----:B------:R-:W-:Y:S01]  /*0c60*/  STL.64 [R1+0x28], R36 ;  /* 0x0000282401007387 */ /* 0x000fe20000100a00 */
[--C-:B------:R-:W-:Y:S02]  /*0c70*/  @!P2 IMAD.MOV.U32 R9, RZ, RZ, R3.reuse ;  /* 0x000000ffff09a224 */ /* 0x100fe400078e0003 */
[----:B------:R-:W-:Y:S01]  /*0c80*/  @!P1 IMAD.MOV.U32 R16, RZ, RZ, R2 ;  /* 0x000000ffff109224 */ /* 0x000fe200078e0002 */
[----:B------:R-:W-:Y:S01]  /*0c90*/  STL [R1+0x48], R31 ;  /* 0x0000481f01007387 */ /* 0x000fe20000100800 */
[--C-:B------:R-:W-:Y:S02]  /*0ca0*/  @!P1 IMAD.MOV.U32 R17, RZ, RZ, R3.reuse ;  /* 0x000000ffff119224 */ /* 0x100fe400078e0003 */
[C---:B------:R-:W-:Y:S01]  /*0cb0*/  @!P4 IMAD R10, R38.reuse, c[0x0][0x194], R0 ;  /* 0x00006500260aca24 */ /* 0x040fe200078e0200 */
[C---:B--2---:R-:W-:Y:S01]  /*0cc0*/  @!P2 IADD3 R13, P0, R38.reuse, 0x40, RZ ;  /* 0x00000040260da810 */ /* 0x044fe20007f1e0ff */
[----:B------:R-:W-:-:S04]  /*0cd0*/  @!P4 IMAD.WIDE.U32 R2, R38, c[0x0][0x190], R2 ;  /* 0x000064002602ca25 */ /* 0x000fc800078e0002 */
[--C-:B------:R-:W-:Y:S01]  /*0ce0*/  @!P2 IMAD.X R11, RZ, RZ, R39.reuse, P0 ;  /* 0x000000ffff0ba224 */ /* 0x100fe200000e0627 */
[----:B------:R-:W-:Y:S01]  /*0cf0*/  @!P1 IADD3 R0, P0, R38, 0x60, RZ ;  /* 0x0000006026009810 */ /* 0x000fe20007f1e0ff */
[----:B------:R-:W-:Y:S01]  /*0d00*/  @!P3 IMAD R7, R7, c[0x0][0x190], RZ ;  /* 0x000064000707ba24 */ /* 0x000fe200078e02ff */
[----:B------:R-:W-:Y:S01]  /*0d10*/  @!P4 LEA R12, P5, R2, c[0x0][0x160], 0x1 ;  /* 0x00005800020cca11 */ /* 0x000fe200078a08ff */
[----:B------:R-:W-:Y:S02]  /*0d20*/  @!P4 IMAD.IADD R3, R3, 0x1, R10 ;  /* 0x000000010303c824 */ /* 0x000fe400078e020a */
[----:B------:R-:W-:Y:S02]  /*0d30*/  @!P1 IMAD.X R10, RZ, RZ, R39, P0 ;  /* 0x000000ffff0a9224 */ /* 0x000fe400000e0627 */
[----:B------:R-:W-:Y:S02]  /*0d40*/  @!P3 IMAD R14, R6, c[0x0][0x194], R7 ;  /* 0x00006500060eba24 */ /* 0x000fe400078e0207 */
[----:B------:R-:W-:-:S02]  /*0d50*/  @!P2 IMAD R11, R11, c[0x0][0x190], RZ ;  /* 0x000064000b0baa24 */ /* 0x000fc400078e02ff */
[----:B------:R-:W-:-:S04]  /*0d60*/  @!P3 IMAD.WIDE.U32 R6, R6, c[0x0][0x190], R4 ;  /* 0x000064000606ba25 */ /* 0x000fc800078e0004 */
[----:B------:R-:W-:-:S04]  /*0d70*/  @!P2 IMAD.WIDE.U32 R4, R13, c[0x0][0x190], R8 ;  /* 0x000064000d04aa25 */ /* 0x000fc800078e0008 */
[----:B------:R-:W-:Y:S02]  /*0d80*/  @!P1 IMAD R8, R10, c[0x0][0x190], RZ ;  /* 0x000064000a089a24 */ /* 0x000fe400078e02ff */
[----:B------:R-:W-:Y:S01]  /*0d90*/  @!P2 IMAD R11, R13, c[0x0][0x194], R11 ;  /* 0x000065000d0baa24 */ /* 0x000fe200078e020b */
[----:B------:R-:W-:Y:S01]  /*0da0*/  @!P4 LEA.HI.X R13, R2, c[0x0][0x164], R3, 0x1, P5 ;  /* 0x00005900020dca11 */ /* 0x000fe200028f0c03 */
[----:B------:R-:W-:Y:S01]  /*0db0*/  @!P3 IMAD.IADD R7, R7, 0x1, R14 ;  /* 0x000000010707b824 */ /* 0x000fe200078e020e */
[----:B------:R-:W-:Y:S01]  /*0dc0*/  @!P3 LEA R10, P5, R6, c[0x0][0x160], 0x1 ;  /* 0x00005800060aba11 */ /* 0x000fe200078a08ff */
[----:B------:R-:W-:Y:S01]  /*0dd0*/  @!P1 IMAD.WIDE.U32 R2, R0, c[0x0][0x190], R16 ;  /* 0x0000640000029a25 */ /* 0x000fe200078e0010 */
[----:B------:R-:W-:-:S03]  /*0de0*/  @!P2 LEA R14, P0, R4, c[0x0][0x160], 0x1 ;  /* 0x00005800040eaa11 */ /* 0x000fc600078008ff */
[----:B------:R-:W-:Y:S02]  /*0df0*/  @!P1 IMAD R8, R0, c[0x0][0x194], R8 ;  /* 0x0000650000089a24 */ /* 0x000fe400078e0208 */
[----:B------:R-:W-:Y:S02]  /*0e00*/  IMAD R16, R118, -0x80, R45 ;  /* 0xffffff8076107824 */ /* 0x000fe400078e022d */
[----:B------:R-:W-:Y:S02]  /*0e10*/  IMAD R0, R21, c[0x0][0x1b0], RZ ;  /* 0x00006c0015007a24 */ /* 0x000fe400078e02ff */
[----:B------:R-:W-:Y:S01]  /*0e20*/  @!P2 IMAD.IADD R5, R5, 0x1, R11 ;  /* 0x000000010505a824 */ /* 0x000fe200078e020b */
[----:B------:R-:W-:Y:S01]  /*0e30*/  @!P3 LEA.HI.X R11, R6, c[0x0][0x164], R7, 0x1, P5 ;  /* 0x00005900060bba11 */ /* 0x000fe200028f0c07 */
[----:B------:R-:W-:Y:S01]  /*0e40*/  IMAD R6, R20, c[0x0][0x1b4], R0 ;  /* 0x00006d0014067a24 */ /* 0x000fe200078e0200 */
[----:B------:R-:W-:Y:S01]  /*0e50*/  ISETP.GE.AND P6, PT, R250, R16, PT ;  /* 0x00000010fa00720c */ /* 0x000fe20003fc6270 */
[----:B------:R-:W-:Y:S01]  /*0e60*/  IMAD.WIDE.U32 R248, R20, c[0x0][0x1b0], R18 ;  /* 0x00006c0014f87a25 */ /* 0x000fe200078e0012 */
[----:B------:R-:W-:-:S03]  /*0e70*/  @!P2 LEA.HI.X R15, R4, c[0x0][0x164], R5, 0x1, P0 ;  /* 0x00005900040faa11 */ /* 0x000fc600000f0c05 */
[----:B------:R-:W-:Y:S01]  /*0e80*/  @!P1 IMAD.IADD R3, R3, 0x1, R8 ;  /* 0x0000000103039824 */ /* 0x000fe200078e0208 */
[C---:B------:R-:W-:Y:S01]  /*0e90*/  @!P1 LEA R8, P0, R2.reuse, c[0x0][0x160], 0x1 ;  /* 0x0000580002089a11 */ /* 0x040fe200078008ff */
[----:B------:R-:W-:Y:S02]  /*0ea0*/  IMAD.IADD R247, R249, 0x1, R6 ;  /* 0x00000001f9f77824 */ /* 0x000fe400078e0206 */
[----:B------:R-:W-:Y:S01]  /*0eb0*/  IMAD.MOV.U32 R246, RZ, RZ, R248 ;  /* 0x000000fffff67224 */ /* 0x000fe200078e00f8 */
[----:B------:R-:W-:Y:S01]  /*0ec0*/  @!P1 LEA.HI.X R9, R2, c[0x0][0x164], R3, 0x1, P0 ;  /* 0x0000590002099a11 */ /* 0x000fe200000f0c03 */
[----:B------:R-:W-:Y:S01]  /*0ed0*/  IMAD.SHL.U32 R217, R217, 0x2, RZ ;  /* 0x00000002d9d97824 */ /* 0x000fe200078e00ff */
[----:B------:R-:W-:Y:S01]  /*0ee0*/  ISETP.GE.AND P0, PT, R34, R16, PT ;  /* 0x000000102200720c */ /* 0x000fe20003f06270 */
[----:B------:R-:W-:-:S03]  /*0ef0*/  IMAD.WIDE.U32 R2, R118, R205, R246 ;  /* 0x000000cd76027225 */ /* 0x000fc600078e00f6 */
[----:B------:R-:W-:Y:S01]  /*0f00*/  @!PT LDS RZ, [RZ] ;  /* 0x00000000fffff984 */ /* 0x000fe20000000800 */
[----:B------:R-:W-:Y:S01]  /*0f10*/  @!PT LDS RZ, [RZ] ;  /* 0x00000000fffff984 */ /* 0x000fe20000000800 */
[----:B------:R-:W-:Y:S01]  /*0f20*/  @!PT LDS RZ, [RZ] ;  /* 0x00000000fffff984 */ /* 0x000fe20000000800 */
[----:B------:R2:W-:Y:S01]  /*0f30*/  @!P4 LDGSTS.E.BYPASS.LTC128B.128 [R217], [R12.64] ;  /* 0x000000000cd9cfae */ /* 0x0005e2000b901d46 */
[----:B------:R-:W-:Y:S02]  /*0f40*/  IMAD R0, R251, c[0x0][0x1a0], RZ ;  /* 0x00006800fb007a24 */ /* 0x000fe400078e02ff */
[----:B------:R-:W-:Y:S01]  /*0f50*/  IMAD.WIDE.U32 R4, R250, c[0x0][0x1a0], R36 ;  /* 0x00006800fa047a25 */ /* 0x000fe200078e0024 */
[----:B------:R5:W-:Y:S01]  /*0f60*/  @!P3 LDGSTS.E.BYPASS.LTC128B.128 [R217+0x800], [R10.64] ;  /* 0x008000000ad9bfae */ /* 0x000be2000b901d46 */
[----:B------:R-:W-:Y:S02]  /*0f70*/  @!P6 LEA R6, P3, R2, c[0x0][0x168], 0x1 ;  /* 0x00005a000206ea11 */ /* 0x000fe400078608ff */
[----:B------:R-:W-:Y:S01]  /*0f80*/  IMAD.IADD R3, R3, 0x1, R24 ;  /* 0x0000000103037824 */ /* 0x000fe200078e0218 */
[----:B------:R-:W-:Y:S01]  /*0f90*/  IADD3 R18, P5, R22, R4, RZ ;  /* 0x0000000416127210 */ /* 0x000fe20007fbe0ff */
[----:B------:R-:W-:Y:S01]  /*0fa0*/  IMAD R0, R250, c[0x0][0x1a4], R0 ;  /* 0x00006900fa007a24 */ /* 0x000fe200078e0200 */
[----:B------:R1:W-:Y:S01]  /*0fb0*/  @!P2 LDGSTS.E.BYPASS.LTC128B.128 [R217+0x1000], [R14.64] ;  /* 0x010000000ed9afae */ /* 0x0003e2000b901d46 */
[----:B------:R-:W-:Y:S01]  /*0fc0*/  ISETP.GE.AND P2, PT, R33, R16, PT ;  /* 0x000000102100720c */ /* 0x000fe20003f46270 */
[----:B------:R-:W-:Y:S01]  /*0fd0*/  IMAD.MOV.U32 R22, RZ, RZ, c[0x0][0x1a4] ;  /* 0x00006900ff167624 */ /* 0x000fe200078e00ff */
[----:B------:R-:W-:Y:S01]  /*0fe0*/  @!P6 LEA.HI.X R7, R2, c[0x0][0x16c], R3, 0x1, P3 ;  /* 0x00005b000207ea11 */ /* 0x000fe200018f0c03 */
[----:B------:R1:W-:Y:S01]  /*0ff0*/  @!P1 LDGSTS.E.BYPASS.LTC128B.128 [R217+0x1800], [R8.64] ;  /* 0x0180000008d99fae */ /* 0x0003e2000b901d46 */
[----:B------:R-:W-:-:S02]  /*1000*/  IADD3.X R19, R23, R5, R0, P5, !PT ;  /* 0x0000000517137210 */ /* 0x000fc40002ffe400 */
[C---:B------:R-:W-:Y:S01]  /*1010*/  @!P0 LEA R0, P4, R206.reuse, R2, 0x5 ;  /* 0x00000002ce008211 */ /* 0x040fe200078828ff */
[----:B------:R2:W-:Y:S01]  /*1020*/  @!P6 LDGSTS.E.BYPASS.LTC128B.128 [R217+0x2000], [R6.64] ;  /* 0x0200000006d9efae */ /* 0x0005e2000b901d46 */
[-C--:B------:R-:W-:Y:S02]  /*1030*/  ISETP.GE.AND P6, PT, R33, R16.reuse, PT ;  /* 0x000000102100720c */ /* 0x080fe40003fc6270 */
[----:B------:R-:W-:Y:S02]  /*1040*/  @!P0 LEA.HI.X R5, R206, R3, R218, 0x5, P4 ;  /* 0x00000003ce058211 */ /* 0x000fe400020f2cda */
[C---:B------:R-:W-:Y:S02]  /*1050*/  @!P0 LEA R4, P4, R0.reuse, c[0x0][0x168], 0x1 ;  /* 0x00005a0000048a11 */ /* 0x040fe400078808ff */
[----:B------:R-:W-:Y:S02]  /*1060*/  ISETP.GE.AND P5, PT, R31, R16, PT ;  /* 0x000000101f00720c */ /* 0x000fe40003fa6270 */
[----:B------:R-:W-:-:S02]  /*1070*/  @!P0 LEA.HI.X R5, R0, c[0x0][0x16c], R5, 0x1, P4 ;  /* 0x00005b0000058a11 */ /* 0x000fc400020f0c05 */
[-C--:B------:R-:W-:Y:S02]  /*1080*/  ISETP.GE.AND P4, PT, R250, R16.reuse, PT ;  /* 0x00000010fa00720c */ /* 0x080fe40003f86270 */
[----:B-----5:R-:W-:Y:S01]  /*1090*/  LEA.HI R10, R28, R67, RZ, 0x4 ;  /* 0x000000431c0a7211 */ /* 0x020fe200078f20ff */
[----:B------:R5:W-:Y:S01]  /*10a0*/  @!P0 LDGSTS.E.BYPASS.LTC128B.128 [R217+0x2800], [R4.64] ;  /* 0x0280000004d98fae */ /* 0x000be2000b901d46 */
[-C--:B------:R-:W-:Y:S01]  /*10b0*/  ISETP.GE.AND P3, PT, R34, R16.reuse, PT ;  /* 0x000000102200720c */ /* 0x080fe20003f66270 */
[----:B---3--:R-:W-:Y:S01]  /*10c0*/  IMAD.WIDE.U32 R34, R20, c[0x0][0x1b8], R18 ;  /* 0x00006e0014227a25 */ /* 0x008fe200078e0012 */
[----:B------:R-:W-:-:S03]  /*10d0*/  ISETP.GE.AND P1, PT, R31, R16, PT ;  /* 0x000000101f00720c */ /* 0x000fc60003f26270 */
[----:B------:R-:W-:Y:S01]  /*10e0*/  IMAD.WIDE.U32 R16, R206, 0x40, RZ ;  /* 0x00000040ce107825 */ /* 0x000fe200078e00ff */
[----:B------:R-:W-:Y:S01]  /*10f0*/  STL.64 [R1+0x38], R34 ;  /* 0x0000382201007387 */ /* 0x000fe20000100a00 */
[----:B-1----:R-:W-:Y:S02]  /*1100*/  SHF.R.S32.HI R8, RZ, 0x4, R10 ;  /* 0x00000004ff087819 */ /* 0x002fe4000001140a */
[----:B------:R-:W-:Y:S02]  /*1110*/  IMAD.SHL.U32 R9, R218, 0x40, RZ ;  /* 0x00000040da097824 */ /* 0x000fe400078e00ff */
[----:B------:R-:W-:Y:S01]  /*1120*/  IMAD.MOV.U32 R32, RZ, RZ, R34 ;  /* 0x000000ffff207224 */ /* 0x000fe200078e0022 */
[----:B--2---:R-:W-:Y:S01]  /*1130*/  LOP3.LUT R6, R27, 0xfffffff8, RZ, 0xc0, !PT ;  /* 0xfffffff81b067812 */ /* 0x004fe200078ec0ff */
[----:B------:R-:W-:Y:S01]  /*1140*/  IMAD.SHL.U32 R18, R22, 0x40, RZ ;  /* 0x0000004016127824 */ /* 0x000fe200078e00ff */
[----:B------:R-:W-:-:S03]  /*1150*/  @!P6 IADD3 R7, P0, R2, R16, RZ ;  /* 0x000000100207e210 */ /* 0x000fc60007f1e0ff */
[----:B------:R-:W-:-:S05]  /*1160*/  IMAD.IADD R6, R67, 0x1, -R6 ;  /* 0x0000000143067824 */ /* 0x000fca00078e0a06 */
[----:B------:R-:W-:Y:S02]  /*1170*/  LEA.HI R0, R6, R6, RZ, 0x1 ;  /* 0x0000000606007211 */ /* 0x000fe400078f08ff */
[----:B-----5:R-:W-:Y:S02]  /*1180*/  LEA.HI R4, R10, R8, RZ, 0x1 ;  /* 0x000000080a047211 */ /* 0x020fe400078f08ff */
[----:B------:R-:W-:Y:S02]  /*1190*/  SHF.R.S32.HI R60, RZ, 0x1, R0 ;  /* 0x00000001ff3c7819 */ /* 0x000fe40000011400 */
[----:B------:R-:W-:Y:S02]  /*11a0*/  LOP3.LUT R4, R4, 0xfffffffe, RZ, 0xc0, !PT ;  /* 0xfffffffe04047812 */ /* 0x000fe400078ec0ff */
[----:B------:R-:W-:Y:S01]  /*11b0*/  LOP3.LUT R0, R0, 0x7fffffe, RZ, 0xc0, !PT ;  /* 0x07fffffe00007812 */ /* 0x000fe200078ec0ff */
[----:B------:R-:W-:Y:S02]  /*11c0*/  IMAD.SHL.U32 R5, R60, 0x40, RZ ;  /* 0x000000403c057824 */ /* 0x000fe400078e00ff */
[----:B------:R-:W-:Y:S01]  /*11d0*/  IMAD.IADD R15, R8, 0x1, -R4 ;  /* 0x00000001080f7824 */ /* 0x000fe200078e0a04 */
[----:B------:R-:W-:Y:S01]  /*11e0*/  @!P6 IADD3.X R8, R3, R17, R9, P0, !PT ;  /* 0x000000110308e210 */ /* 0x000fe200007fe409 */
[----:B------:R-:W-:Y:S01]  /*11f0*/  IMAD.IADD R13, R6, 0x1, -R0 ;  /* 0x00000001060d7824 */ /* 0x000fe200078e0a00 */
[----:B------:R-:W-:Y:S01]  /*1200*/  LOP3.LUT R0, R5, 0xc0, RZ, 0xc0, !PT ;  /* 0x000000c005007812 */ /* 0x000fe200078ec0ff */
[----:B------:R-:W-:Y:S01]  /*1210*/  IMAD.SHL.U32 R4, R25, 0x8, RZ ;  /* 0x0000000819047824 */ /* 0x000fe200078e00ff */
[----:B------:R-:W-:Y:S01]  /*1220*/  LOP3.LUT R5, R10, 0xfffffff0, RZ, 0xc0, !PT ;  /* 0xfffffff00a057812 */ /* 0x000fe200078ec0ff */
[----:B------:R-:W-:Y:S01]  /*1230*/  @!P5 IMAD R6, R218, 0x60, RZ ;  /* 0x00000060da06d824 */ /* 0x000fe200078e02ff */
[----:B------:R-:W-:Y:S01]  /*1240*/  @!P6 LEA R10, P0, R7, c[0x0][0x168], 0x1 ;  /* 0x00005a00070aea11 */ /* 0x000fe200078008ff */
[----:B------:R-:W-:Y:S01]  /*1250*/  @!P5 IMAD.WIDE.U32 R2, R206, 0x60, R2 ;  /* 0x00000060ce02d825 */ /* 0x000fe200078e0002 */
[----:B------:R-:W-:-:S02]  /*1260*/  LOP3.LUT R4, R0, 0x8, R4, 0xf8, !PT ;  /* 0x0000000800047812 */ /* 0x000fc400078ef804 */
[----:B------:R-:W-:Y:S01]  /*1270*/  SHF.R.U32.HI R0, RZ, 0x3, R0 ;  /* 0x00000003ff007819 */ /* 0x000fe20000011600 */
[----:B------:R-:W-:Y:S01]  /*1280*/  IMAD R9, R21, c[0x0][0x1b8], RZ ;  /* 0x00006e0015097a24 */ /* 0x000fe200078e02ff */
[----:B------:R-:W-:Y:S01]  /*1290*/  @!P6 LEA.HI.X R11, R7, c[0x0][0x16c], R8, 0x1, P0 ;  /* 0x00005b00070bea11 */ /* 0x000fe200000f0c08 */
[----:B------:R-:W-:Y:S01]  /*12a0*/  IMAD.WIDE.U32 R16, R29, 0x40, RZ ;  /* 0x000000401d107825 */ /* 0x000fe200078e00ff */
[----:B------:R-:W-:-:S03]  /*12b0*/  LOP3.LUT R14, R4, R0, RZ, 0x3c, !PT ;  /* 0x00000000040e7212 */ /* 0x000fc600078e3cff */
[----:B------:R-:W-:Y:S01]  /*12c0*/  @!P5 IMAD.IADD R0, R3, 0x1, R6 ;  /* 0x000000010300d824 */ /* 0x000fe200078e0206 */
[----:B------:R-:W-:Y:S01]  /*12d0*/  @!P5 LEA R6, P0, R2, c[0x0][0x168], 0x1 ;  /* 0x00005a000206da11 */ /* 0x000fe200078008ff */
[----:B------:R-:W-:Y:S01]  /*12e0*/  IMAD.IADD R4, R67, 0x1, -R5 ;  /* 0x0000000143047824 */ /* 0x000fe200078e0a05 */
[----:B------:R1:W-:Y:S01]  /*12f0*/  @!P6 LDGSTS.E.BYPASS.LTC128B.128 [R217+0x3000], [R10.64] ;  /* 0x030000000ad9efae */ /* 0x0003e2000b901d46 */
[----:B------:R-:W-:Y:S01]  /*1300*/  IMAD R9, R20, c[0x0][0x1bc], R9 ;  /* 0x00006f0014097a24 */ /* 0x000fe200078e0209 */
[----:B------:R-:W-:Y:S02]  /*1310*/  @!P5 LEA.HI.X R7, R2, c[0x0][0x16c], R0, 0x1, P0 ;  /* 0x00005b000207da11 */ /* 0x000fe400000f0c00 */
[----:B------:R-:W-:Y:S01]  /*1320*/  LEA.HI R5, R4, R4, RZ, 0x1 ;  /* 0x0000000404057211 */ /* 0x000fe200078f08ff */
[----:B----4-:R-:W-:Y:S01]  /*1330*/  IMAD.IADD R33, R35, 0x1, R9 ;  /* 0x0000000123217824 */ /* 0x010fe200078e0209 */
[----:B------:R-:W-:Y:S01]  /*1340*/  SHF.R.S32.HI R12, RZ, 0x1f, R4 ;  /* 0x0000001fff0c7819 */ /* 0x000fe20000011404 */
[----:B------:R2:W-:Y:S01]  /*1350*/  @!P5 LDGSTS.E.BYPASS.LTC128B.128 [R217+0x3800], [R6.64] ;  /* 0x0380000006d9dfae */ /* 0x0005e2000b901d46 */
[----:B------:R-:W-:Y:S01]  /*1360*/  SHF.R.S32.HI R8, RZ, 0x1, R5 ;  /* 0x00000001ff087819 */ /* 0x000fe20000011405 */
[----:B------:R-:W-:Y:S01]  /*1370*/  IMAD.WIDE.U32 R2, R118, R30, R32 ;  /* 0x0000001e76027225 */ /* 0x000fe200078e0020 */
[----:B------:R-:W-:Y:S01]  /*1380*/  SHF.R.S32.HI R0, RZ, 0x1f, R5 ;  /* 0x0000001fff007819 */ /* 0x000fe20000011405 */
[----:B------:R-:W0:Y:S01]  /*1390*/  LDGDEPBAR ;  /* 0x00000000000079af */ /* 0x000e220000000000 */
[----:B------:R-:W-:Y:S01]  /*13a0*/  LOP3.LUT R9, R5, 0x7fffffe, RZ, 0xc0, !PT ;  /* 0x07fffffe05097812 */ /* 0x000fe200078ec0ff */
[----:B------:R-:W-:Y:S01]  /*13b0*/  IMAD.IADD R3, R3, 0x1, R26 ;  /* 0x0000000103037824 */ /* 0x000fe200078e021a */
[----:B------:R-:W-:Y:S01]  /*13c0*/  LEA.HI R0, R0, R8, RZ, 0x2 ;  /* 0x0000000800007211 */ /* 0x000fe200078f10ff */
[----:B------:R-:W-:Y:S01]  /*13d0*/  STL.64 [R1+0x30], R32 ;  /* 0x0000302001007387 */ /* 0x000fe20000100a00 */
[----:B------:R-:W-:Y:S01]  /*13e0*/  LEA.HI R12, R12, R4, RZ, 0x3 ;  /* 0x000000040c0c7211 */ /* 0x000fe200078f18ff */
[----:B------:R-:W-:Y:S01]  /*13f0*/  IMAD.IADD R47, R4, 0x1, -R9 ;  /* 0x00000001042f7824 */ /* 0x000fe200078e0a09 */
[----:B------:R-:W-:Y:S01]  /*1400*/  LOP3.LUT R5, R0, 0xfffffffc, RZ, 0xc0, !PT ;  /* 0xfffffffc00057812 */ /* 0x000fe200078ec0ff */
[----:B------:R-:W-:Y:S01]  /*1410*/  IMAD R0, R15, 0x8, R13 ;  /* 0x000000080f007824 */ /* 0x000fe200078e020d */
[----:B------:R-:W-:Y:S01]  /*1420*/  @!P2 IADD3 R13, P0, R2, R16, RZ ;  /* 0x00000010020da210 */ /* 0x000fe20007f1e0ff */
[----:B------:R-:W-:-:S02]  /*1430*/  IMAD.SHL.U32 R12, R12, 0x20, RZ ;  /* 0x000000200c0c7824 */ /* 0x000fc400078e00ff */
[----:B------:R-:W-:Y:S01]  /*1440*/  IMAD.U32 R0, R0, 0x20, R14 ;  /* 0x0000002000007824 */ /* 0x000fe200078e000e */
[----:B------:R-:W-:Y:S01]  /*1450*/  @!P2 IADD3.X R14, R3, R17, R18, P0, !PT ;  /* 0x00000011030ea210 */ /* 0x000fe200007fe412 */
[----:B------:R-:W-:Y:S01]  /*1460*/  IMAD.IADD R44, R8, 0x1, -R5 ;  /* 0x00000001082c7824 */ /* 0x000fe200078e0a05 */
[C---:B------:R-:W-:Y:S01]  /*1470*/  @!P3 LEA R4, P0, R29.reuse, R2, 0x5 ;  /* 0x000000021d04b211 */ /* 0x040fe200078028ff */
[----:B------:R-:W-:Y:S01]  /*1480*/  IMAD.SHL.U32 R204, R0, 0x2, RZ ;  /* 0x0000000200cc7824 */ /* 0x000fe200078e00ff */
[----:B------:R-:W-:Y:S01]  /*1490*/  @!P4 LEA R8, P5, R2, c[0x0][0x170], 0x1 ;  /* 0x00005c000208ca11 */ /* 0x000fe200078a08ff */
[----:B-1----:R-:W-:Y:S01]  /*14a0*/  IMAD.SHL.U32 R10, R44, 0x40, RZ ;  /* 0x000000402c0a7824 */ /* 0x002fe200078e00ff */
[C---:B------:R-:W-:Y:S01]  /*14b0*/  @!P3 LEA.HI.X R5, R29.reuse, R3, R22, 0x5, P0 ;  /* 0x000000031d05b211 */ /* 0x040fe200000f2c16 */
[----:B------:R-:W-:Y:S01]  /*14c0*/  IMAD.MOV.U32 R0, RZ, RZ, 0x10 ;  /* 0x00000010ff007424 */ /* 0x000fe200078e00ff */
[--C-:B------:R-:W-:Y:S01]  /*14d0*/  @!P4 LEA.HI.X R9, R2, c[0x0][0x174], R3.reuse, 0x1, P5 ;  /* 0x00005d000209ca11 */ /* 0x100fe200028f0c03 */
[----:B------:R-:W-:Y:S01]  /*14e0*/  @!P1 IMAD.WIDE.U32 R2, R29, 0x60, R2 ;  /* 0x000000601d029825 */ /* 0x000fe200078e0002 */
[----:B--2---:R-:W-:Y:S01]  /*14f0*/  @!P3 LEA R6, P0, R4, c[0x0][0x170], 0x1 ;  /* 0x00005c000406ba11 */ /* 0x004fe200078008ff */
[----:B------:R-:W-:-:S04]  /*1500*/  DEPBAR.LE SB0, 0x0 ;  /* 0x000080000000791a */ /* 0x000fc80000000000 */
[----:B------:R-:W-:Y:S01]  /*1510*/  BAR.SYNC.DEFER_BLOCKING 0x0 ;  /* 0x0000000000007b1d */ /* 0x000fe20000010000 */
[----:B------:R-:W-:Y:S01]  /*1520*/  @!P3 LEA.HI.X R7, R4, c[0x0][0x174], R5, 0x1, P0 ;  /* 0x00005d000407ba11 */ /* 0x000fe200000f0c05 */
[----:B------:R-:W-:Y:S01]  /*1530*/  IMAD.SHL.U32 R5, R15, 0x8, RZ ;  /* 0x000000080f057824 */ /* 0x000fe200078e00ff */
[----:B------:R-:W-:Y:S01]  /*1540*/  LOP3.LUT R4, R10, 0xc0, RZ, 0xc0, !PT ;  /* 0x000000c00a047812 */ /* 0x000fe200078ec0ff */
[----:B------:R-:W-:Y:S01]  /*1550*/  @!P1 IMAD R10, R22, 0x60, RZ ;  /* 0x00000060160a9824 */ /* 0x000fe200078e02ff */
[----:B------:R-:W-:Y:S02]  /*1560*/  LOP3.LUT R46, R12, 0xffffff00, RZ, 0xc0, !PT ;  /* 0xffffff000c2e7812 */ /* 0x000fe400078ec0ff */
[----:B------:R-:W-:Y:S01]  /*1570*/  LOP3.LUT R11, R4, 0x8, R5, 0xf8, !PT ;  /* 0x00000008040b7812 */ /* 0x000fe200078ef805 */
[----:B------:R-:W-:Y:S01]  /*1580*/  @!P1 IMAD.IADD R3, R3, 0x1, R10 ;  /* 0x0000000103039824 */ /* 0x000fe200078e020a */
[----:B------:R-:W-:Y:S01]  /*1590*/  SHF.R.U32.HI R5, RZ, 0x3, R4 ;  /* 0x00000003ff057819 */ /* 0x000fe20000011604 */
[----:B------:R-:W-:Y:S01]  /*15a0*/  IMAD R164, R47, 0x20, R46 ;  /* 0x000000202fa47824 */ /* 0x000fe200078e022e */
[----:B------:R-:W-:-:S02]  /*15b0*/  @!P1 LEA R10, P0, R2, c[0x0][0x170], 0x1 ;  /* 0x00005c00020a9a11 */ /* 0x000fc400078008ff */
[----:B------:R-:W-:Y:S02]  /*15c0*/  LOP3.LUT R119, R11, R5, RZ, 0x3c, !PT ;  /* 0x000000050b777212 */ /* 0x000fe400078e3cff */
[----:B------:R-:W-:Y:S01]  /*15d0*/  @!P1 LEA.HI.X R11, R2, c[0x0][0x174], R3, 0x1, P0 ;  /* 0x00005d00020b9a11 */ /* 0x000fe200000f0c03 */
[----:B------:R-:W-:Y:S01]  /*15e0*/  IMAD R2, R65, 0x200, R46 ;  /* 0x0000020041027824 */ /* 0x000fe200078e022e */
[----:B------:R-:W-:Y:S02]  /*15f0*/  @!P2 LEA R4, P5, R13, c[0x0][0x170], 0x1 ;  /* 0x00005c000d04aa11 */ /* 0x000fe400078a08ff */
[----:B------:R-:W-:Y:S01]  /*1600*/  LOP3.LUT P0, RZ, R60, 0x2, RZ, 0xc0, !PT ;  /* 0x000000023cff7812 */ /* 0x000fe2000780c0ff */
[----:B------:R-:W-:Y:S01]  /*1610*/  IMAD R2, R47, 0x20, R2 ;  /* 0x000000202f027824 */ /* 0x000fe200078e0202 */
[----:B------:R-:W-:Y:S02]  /*1620*/  @!P2 LEA.HI.X R5, R13, c[0x0][0x174], R14, 0x1, P5 ;  /* 0x00005d000d05aa11 */ /* 0x000fe400028f0c0e */
[----:B------:R-:W-:Y:S01]  /*1630*/  IADD3 R209, R204, 0x2020, RZ ;  /* 0x00002020ccd17810 */ /* 0x000fe20007ffe0ff */
[----:B------:R-:W-:Y:S01]  /*1640*/  IMAD.IADD R2, R119, 0x1, R2 ;  /* 0x0000000177027824 */ /* 0x000fe200078e0202 */
[----:B------:R-:W-:Y:S03]  /*1650*/  @P4 STS [R217+0x4000], RZ ;  /* 0x004000ffd9004388 */ /* 0x000fe60000000800 */
[----:B------:R-:W-:Y:S01]  /*1660*/  IMAD.SHL.U32 R207, R2, 0x2, RZ ;  /* 0x0000000202cf7824 */ /* 0x000fe200078e00ff */
[----:B------:R-:W-:Y:S01]  /*1670*/  @P4 STS [R217+0x4004], RZ ;  /* 0x004004ffd9004388 */ /* 0x000fe20000000800 */
[----:B------:R-:W-:-:S03]  /*1680*/  IADD3 R2, R204, 0x2000, RZ ;  /* 0x00002000cc027810 */ /* 0x000fc60007ffe0ff */
[----:B------:R-:W-:Y:S01]  /*1690*/  @P4 STS.64 [R217+0x4008], RZ ;  /* 0x004008ffd9004388 */ /* 0x000fe20000000a00 */
[----:B------:R-:W-:Y:S02]  /*16a0*/  @P0 IADD3 R209, R2, -0x20, RZ ;  /* 0xffffffe002d10810 */ /* 0x000fe40007ffe0ff */
[----:B------:R-:W-:Y:S01]  /*16b0*/  LOP3.LUT R2, R66, 0xffffffe0, RZ, 0xc0, !PT ;  /* 0xffffffe042027812 */ /* 0x000fe200078ec0ff */
[----:B------:R-:W-:Y:S01]  /*16c0*/  @!PT LDS RZ, [RZ] ;  /* 0x00000000fffff984 */ /* 0x000fe20000000800 */
[----:B------:R-:W-:Y:S01]  /*16d0*/  @!PT LDS RZ, [RZ] ;  /* 0x00000000fffff984 */ /* 0x000fe20000000800 */
[----:B------:R-:W-:Y:S01]  /*16e0*/  @!PT LDS RZ, [RZ] ;  /* 0x00000000fffff984 */ /* 0x000fe20000000800 */
[----:B------:R1:W-:Y:S01]  /*16f0*/  @!P4 LDGSTS.E.BYPASS.LTC128B.128 [R217+0x4000], [R8.64] ;  /* 0x0400000008d9cfae */ /* 0x0003e2000b901d46 */
[C---:B------:R-:W-:Y:S02]  /*1700*/  IADD3 R216, R209.reuse, 0x400, RZ ;  /* 0x00000400d1d87810 */ /* 0x040fe40007ffe0ff */
[----:B------:R-:W-:Y:S01]  /*1710*/  IADD3 R211, R209, 0x1800, RZ ;  /* 0x00001800d1d37810 */ /* 0x000fe20007ffe0ff */
[----:B------:R-:W-:Y:S01]  /*1720*/  @P3 STS.128 [R217+0x4800], RZ ;  /* 0x004800ffd9003388 */ /* 0x000fe20000000c00 */
[----:B------:R-:W-:Y:S01]  /*1730*/  IMAD.IADD R2, R67, 0x1, -R2 ;  /* 0x0000000143027824 */ /* 0x000fe200078e0a02 */
[----:B------:R-:W-:Y:S01]  /*1740*/  IADD3 R210, R209, 0x1c00, RZ ;  /* 0x00001c00d1d27810 */ /* 0x000fe20007ffe0ff */
[----:B------:R-:W-:Y:S01]  /*1750*/  IMAD.SHL.U32 R67, R67, 0x2, RZ ;  /* 0x0000000243437824 */ /* 0x000fe200078e00ff */
[----:B------:R-:W-:Y:S01]  /*1760*/  @!PT LDS RZ, [RZ] ;  /* 0x00000000fffff984 */ /* 0x000fe20000000800 */
[----:B------:R-:W-:Y:S01]  /*1770*/  @!PT LDS RZ, [RZ] ;  /* 0x00000000fffff984 */ /* 0x000fe20000000800 */
[----:B------:R-:W-:Y:S01]  /*1780*/  @!PT LDS RZ, [RZ] ;  /* 0x00000000fffff984 */ /* 0x000fe20000000800 */
[----:B------:R2:W-:Y:S02]  /*1790*/  @!P3 LDGSTS.E.BYPASS.LTC128B.128 [R217+0x4800], [R6.64] ;  /* 0x0480000006d9bfae */ /* 0x0005e4000b901d46 */
[----:B------:R-:W-:-:S02]  /*17a0*/  SHF.R.S32.HI R3, RZ, 0x1f, R2 ;  /* 0x0000001fff037819 */ /* 0x000fc40000011402 */
[----:B------:R-:W-:Y:S02]  /*17b0*/  @P2 STS.128 [R217+0x5000], RZ ;  /* 0x005000ffd9002388 */ /* 0x000fe40000000c00 */
[----:B------:R-:W-:Y:S01]  /*17c0*/  LEA.HI R2, R3, R2, RZ, 0x2 ;  /* 0x0000000203027211 */ /* 0x000fe200078f10ff */
[----:B------:R-:W-:Y:S01]  /*17d0*/  IMAD R3, R65, 0x10, R116 ;  /* 0x0000001041037824 */ /* 0x000fe200078e0274 */
[----:B------:R-:W-:Y:S01]  /*17e0*/  @!PT LDS RZ, [RZ] ;  /* 0x00000000fffff984 */ /* 0x000fe20000000800 */
[----:B------:R-:W-:Y:S01]  /*17f0*/  @!PT LDS RZ, [RZ] ;  /* 0x00000000fffff984 */ /* 0x000fe20000000800 */
[----:B------:R-:W-:Y:S01]  /*1800*/  @!PT LDS RZ, [RZ] ;  /* 0x00000000fffff984 */ /* 0x000fe20000000800 */
[----:B------:R2:W-:Y:S02]  /*1810*/  @!P2 LDGSTS.E.BYPASS.LTC128B.128 [R217+0x5000], [R4.64] ;  /* 0x0500000004d9afae */ /* 0x0005e4000b901d46 */
[----:B------:R-:W-:Y:S02]  /*1820*/  SHF.R.S32.HI R117, RZ, 0x2, R2 ;  /* 0x00000002ff757819 */ /* 0x000fe40000011402 */
[----:B------:R-:W-:Y:S02]  /*1830*/  @P1 STS.128 [R217+0x5800], RZ ;  /* 0x005800ffd9001388 */ /* 0x000fe40000000c00 */
[----:B------:R-:W-:-:S02]  /*1840*/  IADD3 R2, R3, 0x1, R117 ;  /* 0x0000000103027810 */ /* 0x000fc40007ffe075 */
[----:B------:R-:W-:Y:S01]  /*1850*/  @!PT LDS RZ, [RZ] ;  /* 0x00000000fffff984 */ /* 0x000fe20000000800 */
[----:B------:R-:W-:Y:S01]  /*1860*/  @!PT LDS RZ, [RZ] ;  /* 0x00000000fffff984 */ /* 0x000fe20000000800 */
[----:B------:R-:W-:Y:S01]  /*1870*/  @!PT LDS RZ, [RZ] ;  /* 0x00000000fffff984 */ /* 0x000fe20000000800 */
[----:B------:R1:W-:Y:S01]  /*1880*/  @!P1 LDGSTS.E.BYPASS.LTC128B.128 [R217+0x5800], [R10.64] ;  /* 0x058000000ad99fae */ /* 0x0003e2000b901d46 */
[----:B------:R-:W-:Y:S02]  /*1890*/  LOP3.LUT P1, RZ, R44, 0x2, RZ, 0xc0, !PT ;  /* 0x000000022cff7812 */ /* 0x000fe4000782c0ff */
[----:B------:R-:W-:Y:S01]  /*18a0*/  IADD3 R3, R45, R2, -R64 ;  /* 0x000000022d037210 */ /* 0x000fe20007ffe840 */
[----:B------:R-:W-:Y:S01]  /*18b0*/  LDSM.16.M88.4 R24, [R204+0x2000] ;  /* 0x00200000cc18783b */ /* 0x000fe20000000200 */
[----:B------:R-:W-:Y:S02]  /*18c0*/  SEL R0, R0, 0xfffffff0, !P1 ;  /* 0xfffffff000007807 */ /* 0x000fe40004800000 */
[----:B------:R-:W-:Y:S01]  /*18d0*/  IADD3 R3, R3, c[0x0][0x2e8], RZ ;  /* 0x0000ba0003037a10 */ /* 0x000fe20007ffe0ff */
[----:B------:R-:W-:Y:S02]  /*18e0*/  LDSM.16.M88.4 R20, [R204+0x2400] ;  /* 0x00240000cc14783b */ /* 0x000fe40000000200 */
[----:B------:R-:W-:-:S02]  /*18f0*/  IMAD R208, R0, 0x2, R207 ;  /* 0x0000000200d07824 */ /* 0x000fc400078e02cf */
[----:B------:R-:W-:Y:S04]  /*1900*/  LDSM.16.M88.4 R16, [R204+0x2800] ;  /* 0x00280000cc10783b */ /* 0x000fe80000000200 */
[----:B------:R-:W-:Y:S04]  /*1910*/  LDSM.16.M88.4 R28, [R204+0x3000] ;  /* 0x00300000cc1c783b */ /* 0x000fe80000000200 */
[----:B--2---:R-:W2:Y:S04]  /*1920*/  LDSM.16.M88.4 R4, [R207+0x1000] ;  /* 0x00100000cf04783b */ /* 0x004ea80000000200 */
[----:B------:R-:W-:Y:S04]  /*1930*/  LDSM.16.M88.4 R32, [R204+0x3400] ;  /* 0x00340000cc20783b */ /* 0x000fe80000000200 */
[----:B-1----:R-:W1:Y:S04]  /*1940*/  LDSM.16.M88.4 R8, [R204+0x2c00] ;  /* 0x002c0000cc08783b */ /* 0x002e680000000200 */
[----:B------:R-:W3:Y:S04]  /*1950*/  LDSM.16.M88.4 R36, [R204+0x3800] ;  /* 0x00380000cc24783b */ /* 0x000ee80000000200 */
[----:B------:R-:W4:Y:S04]  /*1960*/  LDSM.16.M88.4 R40, [R204+0x3c00] ;  /* 0x003c0000cc28783b */ /* 0x000f280000000200 */
[----:B------:R-:W5:Y:S04]  /*1970*/  LDSM.16.M88.4 R12, [R207] ;  /* 0x00000000cf0c783b */ /* 0x000f680000000200 */
[----:B------:R-:W-:Y:S04]  /*1980*/  LDSM.16.M88.4 R60, [R209] ;  /* 0x00000000d13c783b */ /* 0x000fe80000000200 */
[----:B------:R-:W-:Y:S04]  /*1990*/  STL [R1+0x4c], R117 ;  /* 0x00004c7501007387 */ /* 0x000fe80000100800 */
[----:B------:R-:W0:Y:S01]  /*19a0*/  LDGDEPBAR ;  /* 0x00000000000079af */ /* 0x000e220000000000 */
[C---:B--2---:R-:W-:Y:S08]  /*19b0*/  HMMA.16816.F32.BF16 R176, R4.reuse, R24, RZ ;  /* 0x0000001804b0723c */ /* 0x044ff000000418ff */
[C---:B------:R-:W-:Y:S08]  /*19c0*/  HMMA.16816.F32.BF16 R48, R4.reuse, R26, RZ ;  /* 0x0000001a0430723c */ /* 0x040ff000000418ff */
[C---:B------:R-:W-:Y:S08]  /*19d0*/  HMMA.16816.F32.BF16 R68, R4.reuse, R20, RZ ;  /* 0x000000140444723c */ /* 0x040ff000000418ff */
[C---:B------:R-:W-:Y:S08]  /*19e0*/  HMMA.16816.F32.BF16 R88, R4.reuse, R16, RZ ;  /* 0x000000100458723c */ /* 0x040ff000000418ff */
[C---:B-1----:R-:W-:Y:S08]  /*19f0*/  HMMA.16816.F32.BF16 R104, R4.reuse, R8, RZ ;  /* 0x000000080468723c */ /* 0x042ff000000418ff */
[C---:B------:R-:W-:Y:S08]  /*1a00*/  HMMA.16816.F32.BF16 R128, R4.reuse, R28, RZ ;  /* 0x0000001c0480723c */ /* 0x040ff000000418ff */
[C---:B------:R-:W-:Y:S08]  /*1a10*/  HMMA.16816.F32.BF16 R148, R4.reuse, R32, RZ ;  /* 0x000000200494723c */ /* 0x040ff000000418ff */
[C---:B---3--:R-:W-:Y:S08]  /*1a20*/  HMMA.16816.F32.BF16 R160, R4.reuse, R36, RZ ;  /* 0x0000002404a0723c */ /* 0x048ff000000418ff */
[C---:B----4-:R-:W-:Y:S08]  /*1a30*/  HMMA.16816.F32.BF16 R200, R4.reuse, R40, RZ ;  /* 0x0000002804c8723c */ /* 0x050ff000000418ff */
[C---:B------:R-:W-:Y:S08]  /*1a40*/  HMMA.16816.F32.BF16 R76, R4.reuse, R22, RZ ;  /* 0x00000016044c723c */ /* 0x040ff000000418ff */
[C---:B------:R-:W-:Y:S08]  /*1a50*/  HMMA.16816.F32.BF16 R96, R4.reuse, R18, RZ ;  /* 0x000000120460723c */ /* 0x040ff000000418ff */
[C---:B------:R-:W-:Y:S08]  /*1a60*/  HMMA.16816.F32.BF16 R112, R4.reuse, R10, RZ ;  /* 0x0000000a0470723c */ /* 0x040ff000000418ff */
[C---:B------:R-:W-:Y:S08]  /*1a70*/  HMMA.16816.F32.BF16 R132, R4.reuse, R30, RZ ;  /* 0x0000001e0484723c */ /* 0x040ff000000418ff */
[C---:B------:R-:W-:Y:S08]  /*1a80*/  HMMA.16816.F32.BF16 R152, R4.reuse, R34, RZ ;  /* 0x000000220498723c */ /* 0x040ff000000418ff */
[C---:B------:R-:W-:Y:S08]  /*1a90*/  HMMA.16816.F32.BF16 R188, R4.reuse, R38, RZ ;  /* 0x0000002604bc723c */ /* 0x040ff000000418ff */
[----:B------:R-:W-:Y:S01]  /*1aa0*/  HMMA.16816.F32.BF16 R212, R4, R42, RZ ;  /* 0x0000002a04d4723c */ /* 0x000fe200000418ff */
[----:B------:R-:W1:Y:S07]  /*1ab0*/  LDSM.16.M88.4 R4, [R208+0x1000] ;  /* 0x00100000d004783b */ /* 0x000e6e0000000200 */
[C---:B-----5:R-:W-:Y:S08]  /*1ac0*/  HMMA.16816.F32.BF16 R168, R12.reuse, R24, RZ ;  /* 0x000000180ca8723c */ /* 0x060ff000000418ff */
[C---:B------:R-:W-:Y:S01]  /*1ad0*/  HMMA.16816.F32.BF16 R52, R12.reuse, R26, RZ ;  /* 0x0000001a0c34723c */ /* 0x040fe200000418ff */
[----:B------:R-:W-:Y:S07]  /*1ae0*/  LDSM.16.M88.4 R24, [R209+0x400] ;  /* 0x00040000d118783b */ /* 0x000fee0000000200 */
[C---:B------:R-:W-:Y:S08]  /*1af0*/  HMMA.16816.F32.BF16 R92, R12.reuse, R8, RZ ;  /* 0x000000080c5c723c */ /* 0x040ff000000418ff */
[C---:B------:R-:W-:Y:S01]  /*1b00*/  HMMA.16816.F32.BF16 R100, R12.reuse, R10, RZ ;  /* 0x0000000a0c64723c */ /* 0x040fe200000418ff */
[----:B------:R-:W2:Y:S07]  /*1b10*/  LDSM.16.M88.4 R8, [R208] ;  /* 0x00000000d008783b */ /* 0x000eae0000000200 */
[C---:B------:R-:W-:Y:S08]  /*1b20*/  HMMA.16816.F32.BF16 R56, R12.reuse, R20, RZ ;  /* 0x000000140c38723c */ /* 0x040ff000000418ff */
[C---:B------:R-:W-:Y:S08]  /*1b30*/  HMMA.16816.F32.BF16 R80, R12.reuse, R16, RZ ;  /* 0x000000100c50723c */ /* 0x040ff000000418ff */
[C---:B------:R-:W-:Y:S01]  /*1b40*/  HMMA.16816.F32.BF16 R84, R12.reuse, R18, RZ ;  /* 0x000000120c54723c */ /* 0x040fe200000418ff */
[----:B------:R-:W3:Y:S07]  /*1b50*/  LDSM.16.M88.4 R16, [R209+0x800] ;  /* 0x00080000d110783b */ /* 0x000eee0000000200 */
[C---:B------:R-:W-:Y:S08]  /*1b60*/  HMMA.16816.F32.BF16 R108, R12.reuse, R28, RZ ;  /* 0x0000001c0c6c723c */ /* 0x040ff000000418ff */
[----:B------:R-:W-:Y:S08]  /*1b70*/  HMMA.16816.F32.BF16 R120, R12, R30, RZ ;  /* 0x0000001e0c78723c */ /* 0x000ff000000418ff */
[----:B-1----:R-:W-:Y:S08]  /*1b80*/  HMMA.16816.F32.BF16 R28, R4, R62, R48 ;  /* 0x0000003e041c723c */ /* 0x002ff00000041830 */
[C---:B------:R-:W-:Y:S08]  /*1b90*/  HMMA.16816.F32.BF16 R72, R12.reuse, R22, RZ ;  /* 0x000000160c48723c */ /* 0x040ff000000418ff */
[C---:B------:R-:W-:Y:S08]  /*1ba0*/  HMMA.16816.F32.BF16 R124, R12.reuse, R32, RZ ;  /* 0x000000200c7c723c */ /* 0x040ff000000418ff */
[C---:B------:R-:W-:Y:S08]  /*1bb0*/  HMMA.16816.F32.BF16 R136, R12.reuse, R34, RZ ;  /* 0x000000220c88723c */ /* 0x040ff000000418ff */
[C---:B------:R-:W-:Y:S08]  /*1bc0*/  HMMA.16816.F32.BF16 R144, R12.reuse, R36, RZ ;  /* 0x000000240c90723c */ /* 0x040ff000000418ff */
[C---:B------:R-:W-:Y:S08]  /*1bd0*/  HMMA.16816.F32.BF16 R184, R12.reuse, R38, RZ ;  /* 0x000000260cb8723c */ /* 0x040ff000000418ff */
[C---:B------:R-:W-:Y:S08]  /*1be0*/  HMMA.16816.F32.BF16 R156, R12.reuse, R40, RZ ;  /* 0x000000280c9c723c */ /* 0x040ff000000418ff */
[----:B------:R-:W-:Y:S07]  /*1bf0*/  HMMA.16816.F32.BF16 R172, R12, R42, RZ ;  /* 0x0000002a0cac723c */ /* 0x000fee00000418ff */
[----:B------:R-:W-:Y:S01]  /*1c00*/  LOP3.LUT R12, R67, 0x6, RZ, 0xc0, !PT ;  /* 0x00000006430c7812 */ /* 0x000fe200078ec0ff */
[----:B--2---:R-:W-:Y:S01]  /*1c10*/  HMMA.16816.F32.BF16 R40, R8, R62, R52 ;  /* 0x0000003e0828723c */ /* 0x004fe20000041834 */
[----:B------:R-:W-:-:S02]  /*1c20*/  IADD3 R13, R3, 0x48, RZ ;  /* 0x00000048030d7810 */ /* 0x000fc40007ffe0ff */
[C---:B------:R-:W-:Y:S01]  /*1c30*/  IADD3 R15, R3.reuse, 0x8, RZ ;  /* 0x00000008030f7810 */ /* 0x040fe20007ffe0ff */
[----:B------:R-:W-:Y:S01]  /*1c40*/  IMAD R2, R118, 0x80, R12 ;  /* 0x0000008076027824 */ /* 0x000fe200078e020c */
[C---:B------:R-:W-:Y:S02]  /*1c50*/  IADD3 R12, R3.reuse, 0x40, RZ ;  /* 0x00000040030c7810 */ /* 0x040fe40007ffe0ff */
[-C--:B------:R-:W-:Y:S01]  /*1c60*/  IMNMX R14, R3, R45.reuse, PT ;  /* 0x0000002d030e7217 */ /* 0x080fe20003800200 */
[----:B------:R-:W-:Y:S01]  /*1c70*/  HMMA.16816.F32.BF16 R36, R8, R24, R56 ;  /* 0x000000180824723c */ /* 0x000fe20000041838 */
[----:B------:R-:W-:Y:S02]  /*1c80*/  IMNMX R13, R13, R45, PT ;  /* 0x0000002d0d0d7217 */ /* 0x000fe40003800200 */
[C---:B------:R-:W-:Y:S02]  /*1c90*/  IADD3 R3, R2.reuse, 0x8, RZ ;  /* 0x0000000802037810 */ /* 0x040fe40007ffe0ff */
[----:B------:R-:W-:-:S02]  /*1ca0*/  IADD3 R20, R2, 0x1, RZ ;  /* 0x0000000102147810 */ /* 0x000fc40007ffe0ff */
[----:B------:R-:W-:Y:S01]  /*1cb0*/  ISETP.GE.AND P3, PT, R3, R13, PT ;  /* 0x0000000d0300720c */ /* 0x000fe20003f66270 */
[C---:B------:R-:W-:Y:S01]  /*1cc0*/  HMMA.16816.F32.BF16 R32, R4.reuse, R24, R68 ;  /* 0x000000180420723c */ /* 0x040fe20000041844 */
[-C--:B------:R-:W-:Y:S02]  /*1cd0*/  IMNMX R15, R15, R45.reuse, PT ;  /* 0x0000002d0f0f7217 */ /* 0x080fe40003800200 */
[----:B------:R-:W-:Y:S02]  /*1ce0*/  IMNMX R12, R12, R45, PT ;  /* 0x0000002d0c0c7217 */ /* 0x000fe40003800200 */
[----:B------:R-:W-:Y:S02]  /*1cf0*/  IADD3 R21, R2, 0x9, RZ ;  /* 0x0000000902157810 */ /* 0x000fe40007ffe0ff */
[----:B------:R-:W-:Y:S01]  /*1d00*/  FSEL R195, R30, -INF , !P3 ;  /* 0xff8000001ec37808 */ /* 0x000fe20005800000 */
[----:B------:R-:W-:Y:S01]  /*1d10*/  HMMA.16816.F32.BF16 R48, R4, R26, R76 ;  /* 0x0000001a0430723c */ /* 0x000fe2000004184c */
[----:B------:R-:W-:-:S02]  /*1d20*/  ISETP.GE.AND P5, PT, R20, R14, PT ;  /* 0x0000000e1400720c */ /* 0x000fc40003fa6270 */
[C---:B------:R-:W-:Y:S02]  /*1d30*/  ISETP.GE.AND P0, PT, R20.reuse, R15, PT ;  /* 0x0000000f1400720c */ /* 0x040fe40003f06270 */
[CC--:B------:R-:W-:Y:S02]  /*1d40*/  ISETP.GE.AND P4, PT, R20.reuse, R12.reuse, PT ;  /* 0x0000000c1400720c */ /* 0x0c0fe40003f86270 */
[-C--:B------:R-:W-:Y:S01]  /*1d50*/  ISETP.GE.AND P1, PT, R20, R13.reuse, PT ;  /* 0x0000000d1400720c */ /* 0x080fe20003f26270 */
[----:B------:R-:W-:Y:S01]  /*1d60*/  HMMA.16816.F32.BF16 R56, R8, R26, R72 ;  /* 0x0000001a0838723c */ /* 0x000fe20000041848 */
[C---:B------:R-:W-:Y:S01]  /*1d70*/  ISETP.GE.AND P2, PT, R21.reuse, R12, PT ;  /* 0x0000000c1500720c */ /* 0x040fe20003f46270 */
[----:B------:R-:W1:Y:S01]  /*1d80*/  LDSM.16.M88.4 R24, [R209+0xc00] ;  /* 0x000c0000d118783b */ /* 0x000e620000000200 */
[----:B------:R-:W-:Y:S02]  /*1d90*/  ISETP.GE.AND P3, PT, R21, R13, PT ;  /* 0x0000000d1500720c */ /* 0x000fe40003f66270 */
[----:B------:R-:W-:-:S02]  /*1da0*/  IADD3 R20, R2, 0x10, RZ ;  /* 0x0000001002147810 */ /* 0x000fc40007ffe0ff */
[----:B------:R-:W-:Y:S01]  /*1db0*/  FSEL R167, R29, -INF , !P2 ;  /* 0xff8000001da77808 */ /* 0x000fe20005000000 */
[C---:B---3--:R-:W-:Y:S01]  /*1dc0*/  HMMA.16816.F32.BF16 R44, R8.reuse, R16, R80 ;  /* 0x00000010082c723c */ /* 0x048fe20000041850 */
[----:B------:R-:W-:Y:S02]  /*1dd0*/  FSEL R183, R31, -INF , !P3 ;  /* 0xff8000001fb77808 */ /* 0x000fe40005800000 */
[C---:B------:R-:W-:Y:S02]  /*1de0*/  ISETP.GE.AND P6, PT, R3.reuse, R12, PT ;  /* 0x0000000c0300720c */ /* 0x040fe40003fc6270 */
[----:B------:R-:W-:Y:S02]  /*1df0*/  ISETP.GE.AND P2, PT, R3, R15, PT ;  /* 0x0000000f0300720c */ /* 0x000fe40003f46270 */
[----:B------:R-:W-:Y:S01]  /*1e00*/  ISETP.GE.AND P3, PT, R20, R14, PT ;  /* 0x0000000e1400720c */ /* 0x000fe20003f66270 */
[----:B------:R-:W-:Y:S01]  /*1e10*/  HMMA.16816.F32.BF16 R52, R8, R18, R84 ;  /* 0x000000120834723c */ /* 0x000fe20000041854 */
[----:B------:R-:W-:-:S02]  /*1e20*/  FSEL R180, R28, -INF , !P6 ;  /* 0xff8000001cb47808 */ /* 0x000fc40007000000 */
[----:B------:R-:W-:Y:S02]  /*1e30*/  FSEL R141, R42, -INF , !P2 ;  /* 0xff8000002a8d7808 */ /* 0x000fe40005000000 */
[----:B------:R-:W-:Y:S02]  /*1e40*/  FSEL R116, R36, -INF , !P3 ;  /* 0xff80000024747808 */ /* 0x000fe40005800000 */
[----:B------:R-:W-:Y:S01]  /*1e50*/  ISETP.GE.AND P6, PT, R3, R14, PT ;  /* 0x0000000e0300720c */ /* 0x000fe20003fc6270 */
[----:B------:R-:W-:Y:S01]  /*1e60*/  HMMA.16816.F32.BF16 R28, R4, R16, R88 ;  /* 0x00000010041c723c */ /* 0x000fe20000041858 */
[C---:B------:R-:W-:Y:S02]  /*1e70*/  ISETP.GE.AND P2, PT, R20.reuse, R15, PT ;  /* 0x0000000f1400720c */ /* 0x040fe40003f46270 */
[----:B------:R-:W-:Y:S02]  /*1e80*/  ISETP.GE.AND P3, PT, R20, R13, PT ;  /* 0x0000000d1400720c */ /* 0x000fe40003f66270 */
[----:B------:R-:W-:-:S02]  /*1e90*/  IADD3 R3, R2, 0x11, RZ ;  /* 0x0000001102037810 */ /* 0x000fc40007ffe0ff */
[----:B------:R-:W-:Y:S02]  /*1ea0*/  FSEL R117, R40, -INF , !P6 ;  /* 0xff80000028757808 */ /* 0x000fe40007000000 */
[----:B------:R-:W-:Y:S02]  /*1eb0*/  FSEL R143, R38, -INF , !P2 ;  /* 0xff800000268f7808 */ /* 0x000fe40005000000 */
[----:B------:R-:W-:Y:S02]  /*1ec0*/  FSEL R193, R34, -INF , !P3 ;  /* 0xff80000022c17808 */ /* 0x000fe40005800000 */
[----:B------:R-:W-:Y:S02]  /*1ed0*/  ISETP.GE.AND P6, PT, R20, R12, PT ;  /* 0x0000000c1400720c */ /* 0x000fe40003fc6270 */
[C---:B------:R-:W-:Y:S02]  /*1ee0*/  ISETP.GE.AND P2, PT, R3.reuse, R14, PT ;  /* 0x0000000e0300720c */ /* 0x040fe40003f46270 */
[----:B------:R-:W-:-:S02]  /*1ef0*/  ISETP.GE.AND P3, PT, R3, R12, PT ;  /* 0x0000000c0300720c */ /* 0x000fc40003f66270 */
[----:B------:R-:W-:Y:S02]  /*1f00*/  FSEL R182, R32, -INF , !P6 ;  /* 0xff80000020b67808 */ /* 0x000fe40007000000 */
[----:B------:R-:W-:Y:S02]  /*1f10*/  FSEL R79, R37, -INF , !P2 ;  /* 0xff800000254f7808 */ /* 0x000fe40005000000 */
[----:B------:R-:W-:Y:S02]  /*1f20*/  FSEL R166, R33, -INF , !P3 ;  /* 0xff80000021a67808 */ /* 0x000fe40005800000 */
[C---:B------:R-:W-:Y:S02]  /*1f30*/  ISETP.GE.AND P6, PT, R3.reuse, R15, PT ;  /* 0x0000000f0300720c */ /* 0x040fe40003fc6270 */
[----:B------:R-:W-:Y:S02]  /*1f40*/  ISETP.GE.AND P2, PT, R3, R13, PT ;  /* 0x0000000d0300720c */ /* 0x000fe40003f46270 */
[----:B------:R-:W-:-:S02]  /*1f50*/  ISETP.GE.AND P3, PT, R21, R15, PT ;  /* 0x0000000f1500720c */ /* 0x000fc40003f66270 */
[C---:B------:R-:W-:Y:S02]  /*1f60*/  IADD3 R3, R2.reuse, 0x18, RZ ;  /* 0x0000001802037810 */ /* 0x040fe40007ffe0ff */
[----:B------:R-:W-:Y:S02]  /*1f70*/  FSEL R142, R39, -INF , !P6 ;  /* 0xff800000278e7808 */ /* 0x000fe40007000000 */
[----:B------:R-:W-:Y:S01]  /*1f80*/  FSEL R140, R43, -INF , !P3 ;  /* 0xff8000002b8c7808 */ /* 0x000fe20005800000 */
[----:B------:R-:W-:Y:S01]  /*1f90*/  HMMA.16816.F32.BF16 R36, R4, R18, R96 ;  /* 0x000000120424723c */ /* 0x000fe20000041860 */
[----:B------:R-:W-:Y:S02]  /*1fa0*/  ISETP.GE.AND P6, PT, R21, R14, PT ;  /* 0x0000000e1500720c */ /* 0x000fe40003fc6270 */
[----:B------:R-:W-:Y:S01]  /*1fb0*/  ISETP.GE.AND P3, PT, R3, R13, PT ;  /* 0x0000000d0300720c */ /* 0x000fe20003f66270 */
[----:B------:R-:W2:Y:S01]  /*1fc0*/  LDSM.16.M88.4 R20, [R209+0x1000] ;  /* 0x00100000d114783b */ /* 0x000ea20000000200 */
[----:B------:R-:W-:-:S02]  /*1fd0*/  IADD3 R17, R2, 0x19, RZ ;  /* 0x0000001902117810 */ /* 0x000fc40007ffe0ff */
[----:B------:R-:W-:Y:S02]  /*1fe0*/  FSEL R181, R35, -INF , !P2 ;  /* 0xff80000023b57808 */ /* 0x000fe40005000000 */
[----:B------:R-:W-:Y:S01]  /*1ff0*/  FSEL R78, R41, -INF , !P6 ;  /* 0xff800000294e7808 */ /* 0x000fe20007000000 */
[-C--:B-1----:R-:W-:Y:S01]  /*2000*/  HMMA.16816.F32.BF16 R32, R4, R24.reuse, R104 ;  /* 0x000000180420723c */ /* 0x082fe20000041868 */
[----:B------:R-:W-:Y:S02]  /*2010*/  FSEL R194, R50, -INF , !P3 ;  /* 0xff80000032c27808 */ /* 0x000fe40005800000 */
[-C--:B------:R-:W-:Y:S02]  /*2020*/  ISETP.GE.AND P6, PT, R3, R12.reuse, PT ;  /* 0x0000000c0300720c */ /* 0x080fe40003fc6270 */
[C---:B------:R-:W-:Y:S02]  /*2030*/  ISETP.GE.AND P2, PT, R17.reuse, R12, PT ;  /* 0x0000000c1100720c */ /* 0x040fe40003f46270 */
[----:B------:R-:W-:Y:S01]  /*2040*/  ISETP.GE.AND P3, PT, R17, R13, PT ;  /* 0x0000000d1100720c */ /* 0x000fe20003f66270 */
[----:B------:R-:W-:Y:S01]  /*2050*/  HMMA.16816.F32.BF16 R40, R8, R24, R92 ;  /* 0x000000180828723c */ /* 0x000fe2000004185c */
[----:B------:R-:W-:-:S02]  /*2060*/  IADD3 R16, R2, 0x20, RZ ;  /* 0x0000002002107810 */ /* 0x000fc40007ffe0ff */
        /* <DEDUP_REMOVED lines=8> */
[----:B------:R-:W-:Y:S02]  /*20f0*/  FSEL R96, R58, -INF , !P2 ;  /* 0xff8000003a607808 */ /* 0x000fe40005000000 */
[----:B------:R-:W-:Y:S02]  /*2100*/  FSEL R77, R44, -INF , !P3 ;  /* 0xff8000002c4d7808 */ /* 0x000fe40005800000 */
[C---:B------:R-:W-:Y:S02]  /*2110*/  ISETP.GE.AND P2, PT, R16.reuse, R15, PT ;  /* 0x0000000f1000720c */ /* 0x040fe40003f46270 */
[C---:B------:R-:W-:Y:S02]  /*2120*/  ISETP.GE.AND P6, PT, R16.reuse, R12, PT ;  /* 0x0000000c1000720c */ /* 0x040fe40003fc6270 */
[----:B------:R-:W-:-:S02]  /*2130*/  ISETP.GE.AND P3, PT, R16, R13, PT ;  /* 0x0000000d1000720c */ /* 0x000fc40003f66270 */
[----:B------:R-:W-:Y:S02]  /*2140*/  IADD3 R3, R2, 0x21, RZ ;  /* 0x0000002102037810 */ /* 0x000fe40007ffe0ff */
[----:B------:R-:W-:Y:S02]  /*2150*/  FSEL R97, R46, -INF , !P2 ;  /* 0xff8000002e617808 */ /* 0x000fe40005000000 */
[----:B------:R-:W-:Y:S02]  /*2160*/  FSEL R197, R28, -INF , !P6 ;  /* 0xff8000001cc57808 */ /* 0x000fe40007000000 */
[----:B------:R-:W-:Y:S02]  /*2170*/  FSEL R198, R30, -INF , !P3 ;  /* 0xff8000001ec67808 */ /* 0x000fe40005800000 */
[C---:B------:R-:W-:Y:S02]  /*2180*/  ISETP.GE.AND P2, PT, R3.reuse, R14, PT ;  /* 0x0000000e0300720c */ /* 0x040fe40003f46270 */
[----:B------:R-:W-:-:S02]  /*2190*/  ISETP.GE.AND P6, PT, R3, R15, PT ;  /* 0x0000000f0300720c */ /* 0x000fc40003fc6270 */
[----:B------:R-:W-:Y:S02]  /*21a0*/  ISETP.GE.AND P3, PT, R3, R12, PT ;  /* 0x0000000c0300720c */ /* 0x000fe40003f66270 */
[----:B------:R-:W-:Y:S02]  /*21b0*/  FSEL R75, R45, -INF , !P2 ;  /* 0xff8000002d4b7808 */ /* 0x000fe40005000000 */
[----:B------:R-:W-:Y:S02]  /*21c0*/  FSEL R93, R47, -INF , !P6 ;  /* 0xff8000002f5d7808 */ /* 0x000fe40007000000 */
[----:B------:R-:W-:Y:S01]  /*21d0*/  FSEL R196, R29, -INF , !P3 ;  /* 0xff8000001dc47808 */ /* 0x000fe20005800000 */
[----:B--2---:R-:W-:Y:S01]  /*21e0*/  HMMA.16816.F32.BF16 R44, R4, R22, R132 ;  /* 0x00000016042c723c */ /* 0x004fe20000041884 */
[----:B------:R-:W-:Y:S02]  /*21f0*/  ISETP.GE.AND P2, PT, R3, R13, PT ;  /* 0x0000000d0300720c */ /* 0x000fe40003f46270 */
[----:B------:R-:W-:-:S02]  /*2200*/  ISETP.GE.AND P6, PT, R17, R14, PT ;  /* 0x0000000e1100720c */ /* 0x000fc40003fc6270 */
[----:B------:R-:W-:Y:S02]  /*2210*/  ISETP.GE.AND P3, PT, R17, R15, PT ;  /* 0x0000000f1100720c */ /* 0x000fe40003f66270 */
[C---:B------:R-:W-:Y:S01]  /*2220*/  IADD3 R3, R2.reuse, 0x28, RZ ;  /* 0x0000002802037810 */ /* 0x040fe20007ffe0ff */
[----:B------:R-:W1:Y:S01]  /*2230*/  LDSM.16.M88.4 R16, [R209+0x1400] ;  /* 0x00140000d110783b */ /* 0x000e620000000200 */
[----:B------:R-:W-:Y:S02]  /*2240*/  IADD3 R25, R2, 0x29, RZ ;  /* 0x0000002902197810 */ /* 0x000fe40007ffe0ff */
[----:B------:R-:W-:Y:S02]  /*2250*/  FSEL R106, R31, -INF , !P2 ;  /* 0xff8000001f6a7808 */ /* 0x000fe40005000000 */
[----:B------:R-:W-:Y:S01]  /*2260*/  FSEL R72, R57, -INF , !P6 ;  /* 0xff80000039487808 */ /* 0x000fe20007000000 */
[----:B------:R-:W-:Y:S01]  /*2270*/  HMMA.16816.F32.BF16 R28, R4, R20, R128 ;  /* 0x00000014041c723c */ /* 0x000fe20000041880 */
[----:B------:R-:W-:-:S02]  /*2280*/  FSEL R91, R59, -INF , !P3 ;  /* 0xff8000003b5b7808 */ /* 0x000fc40005800000 */
[CC--:B------:R-:W-:Y:S02]  /*2290*/  ISETP.GE.AND P6, PT, R3.reuse, R12.reuse, PT ;  /* 0x0000000c0300720c */ /* 0x0c0fe40003fc6270 */
[----:B------:R-:W-:Y:S02]  /*22a0*/  ISETP.GE.AND P3, PT, R3, R13, PT ;  /* 0x0000000d0300720c */ /* 0x000fe40003f66270 */
[----:B------:R-:W-:Y:S01]  /*22b0*/  ISETP.GE.AND P2, PT, R25, R12, PT ;  /* 0x0000000c1900720c */ /* 0x000fe20003f46270 */
[----:B------:R-:W-:Y:S01]  /*22c0*/  HMMA.16816.F32.BF16 R56, R8, R26, R100 ;  /* 0x0000001a0838723c */ /* 0x000fe20000041864 */
[----:B------:R-:W-:Y:S02]  /*22d0*/  FSEL R104, R36, -INF , !P6 ;  /* 0xff80000024687808 */ /* 0x000fe40007000000 */
[----:B------:R-:W-:Y:S02]  /*22e0*/  FSEL R113, R38, -INF , !P3 ;  /* 0xff80000026717808 */ /* 0x000fe40005800000 */
[----:B------:R-:W-:-:S02]  /*22f0*/  FSEL R105, R37, -INF , !P2 ;  /* 0xff80000025697808 */ /* 0x000fc40005000000 */
[-C--:B------:R-:W-:Y:S02]  /*2300*/  ISETP.GE.AND P6, PT, R3, R14.reuse, PT ;  /* 0x0000000e0300720c */ /* 0x080fe40003fc6270 */
[----:B------:R-:W-:Y:S02]  /*2310*/  ISETP.GE.AND P3, PT, R25, R13, PT ;  /* 0x0000000d1900720c */ /* 0x000fe40003f66270 */
[----:B------:R-:W-:Y:S02]  /*2320*/  ISETP.GE.AND P2, PT, R3, R15, PT ;  /* 0x0000000f0300720c */ /* 0x000fe40003f46270 */
[C---:B------:R-:W-:Y:S02]  /*2330*/  IADD3 R3, R2.reuse, 0x30, RZ ;  /* 0x0000003002037810 */ /* 0x040fe40007ffe0ff */
[----:B------:R-:W-:Y:S02]  /*2340*/  FSEL R103, R39, -INF , !P3 ;  /* 0xff80000027677808 */ /* 0x000fe40005800000 */
[----:B------:R-:W-:Y:S01]  /*2350*/  ISETP.GE.AND P3, PT, R3, R14, PT ;  /* 0x0000000e0300720c */ /* 0x000fe20003f66270 */
[----:B------:R-:W-:Y:S01]  /*2360*/  HMMA.16816.F32.BF16 R36, R8, R20, R108 ;  /* 0x000000140824723c */ /* 0x000fe2000004186c */
[----:B------:R-:W-:-:S02]  /*2370*/  IADD3 R24, R2, 0x31, RZ ;  /* 0x0000003102187810 */ /* 0x000fc40007ffe0ff */
[----:B------:R-:W-:Y:S02]  /*2380*/  FSEL R74, R40, -INF , !P3 ;  /* 0xff800000284a7808 */ /* 0x000fe40005800000 */
[C---:B------:R-:W-:Y:S02]  /*2390*/  ISETP.GE.AND P3, PT, R3.reuse, R13, PT ;  /* 0x0000000d0300720c */ /* 0x040fe40003f66270 */
[----:B------:R-:W-:Y:S02]  /*23a0*/  FSEL R90, R54, -INF , !P2 ;  /* 0xff800000365a7808 */ /* 0x000fe40005000000 */
[----:B------:R-:W-:Y:S02]  /*23b0*/  FSEL R199, R34, -INF , !P3 ;  /* 0xff80000022c77808 */ /* 0x000fe40005800000 */
[----:B------:R-:W-:Y:S02]  /*23c0*/  ISETP.GE.AND P2, PT, R3, R15, PT ;  /* 0x0000000f0300720c */ /* 0x000fe40003f46270 */
[----:B------:R-:W-:-:S02]  /*23d0*/  ISETP.GE.AND P3, PT, R24, R12, PT ;  /* 0x0000000c1800720c */ /* 0x000fc40003f66270 */
[----:B------:R-:W-:Y:S02]  /*23e0*/  FSEL R71, R52, -INF , !P6 ;  /* 0xff80000034477808 */ /* 0x000fe40007000000 */
[----:B------:R-:W-:Y:S02]  /*23f0*/  ISETP.GE.AND P6, PT, R3, R12, PT ;  /* 0x0000000c0300720c */ /* 0x000fe40003fc6270 */
[----:B------:R-:W-:Y:S02]  /*2400*/  FSEL R92, R42, -INF , !P2 ;  /* 0xff8000002a5c7808 */ /* 0x000fe40005000000 */
[----:B------:R-:W-:Y:S02]  /*2410*/  FSEL R107, R33, -INF , !P3 ;  /* 0xff800000216b7808 */ /* 0x000fe40005800000 */
[----:B------:R-:W-:Y:S02]  /*2420*/  ISETP.GE.AND P2, PT, R24, R14, PT ;  /* 0x0000000e1800720c */ /* 0x000fe40003f46270 */
[----:B------:R-:W-:-:S02]  /*2430*/  ISETP.GE.AND P3, PT, R25, R15, PT ;  /* 0x0000000f1900720c */ /* 0x000fc40003f66270 */
[----:B------:R-:W-:Y:S02]  /*2440*/  IADD3 R3, R2, 0x38, RZ ;  /* 0x0000003802037810 */ /* 0x000fe40007ffe0ff */
[----:B------:R-:W-:Y:S02]  /*2450*/  FSEL R112, R32, -INF , !P6 ;  /* 0xff80000020707808 */ /* 0x000fe40007000000 */
[C---:B------:R-:W-:Y:S02]  /*2460*/  ISETP.GE.AND P6, PT, R24.reuse, R15, PT ;  /* 0x0000000f1800720c */ /* 0x040fe40003fc6270 */
[----:B------:R-:W-:Y:S02]  /*2470*/  FSEL R73, R41, -INF , !P2 ;  /* 0xff80000029497808 */ /* 0x000fe40005000000 */
[----:B------:R-:W-:Y:S02]  /*2480*/  FSEL R88, R55, -INF , !P3 ;  /* 0xff80000037587808 */ /* 0x000fe40005800000 */
[----:B------:R-:W-:-:S02]  /*2490*/  ISETP.GE.AND P2, PT, R24, R13, PT ;  /* 0x0000000d1800720c */ /* 0x000fc40003f46270 */
[----:B------:R-:W-:Y:S02]  /*24a0*/  ISETP.GE.AND P3, PT, R3, R13, PT ;  /* 0x0000000d0300720c */ /* 0x000fe40003f66270 */
[----:B------:R-:W-:Y:S02]  /*24b0*/  IADD3 R21, R2, 0x39, RZ ;  /* 0x0000003902157810 */ /* 0x000fe40007ffe0ff */
[----:B------:R-:W-:Y:S02]  /*24c0*/  FSEL R89, R43, -INF , !P6 ;  /* 0xff8000002b597808 */ /* 0x000fe40007000000 */
[----:B------:R-:W-:Y:S01]  /*24d0*/  ISETP.GE.AND P6, PT, R25, R14, PT ;  /* 0x0000000e1900720c */ /* 0x000fe20003fc6270 */
[----:B-1----:R-:W-:Y:S01]  /*24e0*/  HMMA.16816.F32.BF16 R40, R8, R16, R124 ;  /* 0x000000100828723c */ /* 0x002fe2000004187c */
[----:B------:R-:W-:Y:S01]  /*24f0*/  FSEL R110, R35, -INF , !P2 ;  /* 0xff800000236e7808 */ /* 0x000fe20005000000 */
[----:B------:R-:W1:Y:S01]  /*2500*/  LDSM.16.M88.4 R24, [R209+0x1800] ;  /* 0x00180000d118783b */ /* 0x000e620000000200 */
[----:B------:R-:W-:-:S02]  /*2510*/  FSEL R114, R50, -INF , !P3 ;  /* 0xff80000032727808 */ /* 0x000fc40005800000 */
[CC--:B------:R-:W-:Y:S02]  /*2520*/  ISETP.GE.AND P2, PT, R21.reuse, R12.reuse, PT ;  /* 0x0000000c1500720c */ /* 0x0c0fe40003f46270 */
[----:B------:R-:W-:Y:S01]  /*2530*/  ISETP.GE.AND P3, PT, R21, R13, PT ;  /* 0x0000000d1500720c */ /* 0x000fe20003f66270 */
[----:B------:R-:W-:Y:S01]  /*2540*/  HMMA.16816.F32.BF16 R32, R4, R16, R148 ;  /* 0x000000100420723c */ /* 0x000fe20000041894 */
[----:B------:R-:W-:Y:S02]  /*2550*/  IADD3 R20, R2, 0x40, RZ ;  /* 0x0000004002147810 */ /* 0x000fe40007ffe0ff */
[----:B------:R-:W-:Y:S02]  /*2560*/  FSEL R68, R53, -INF , !P6 ;  /* 0xff80000035447808 */ /* 0x000fe40007000000 */
[----:B------:R-:W-:Y:S02]  /*2570*/  ISETP.GE.AND P6, PT, R3, R12, PT ;  /* 0x0000000c0300720c */ /* 0x000fe40003fc6270 */
[----:B------:R-:W-:Y:S01]  /*2580*/  FSEL R102, R49, -INF , !P2 ;  /* 0xff80000031667808 */ /* 0x000fe20005000000 */
[----:B------:R-:W-:Y:S01]  /*2590*/  HMMA.16816.F32.BF16 R52, R8, R22, R120 ;  /* 0x000000160834723c */ /* 0x000fe20000041878 */
[----:B------:R-:W-:-:S02]  /*25a0*/  FSEL R111, R51, -INF , !P3 ;  /* 0xff800000336f7808 */ /* 0x000fc40005800000 */
[C---:B------:R-:W-:Y:S02]  /*25b0*/  ISETP.GE.AND P2, PT, R3.reuse, R15, PT ;  /* 0x0000000f0300720c */ /* 0x040fe40003f46270 */
[-C--:B------:R-:W-:Y:S02]  /*25c0*/  ISETP.GE.AND P3, PT, R20, R14.reuse, PT ;  /* 0x0000000e1400720c */ /* 0x080fe40003f66270 */
[----:B------:R-:W-:Y:S02]  /*25d0*/  FSEL R101, R48, -INF , !P6 ;  /* 0xff80000030657808 */ /* 0x000fe40007000000 */
[----:B------:R-:W-:Y:S01]  /*25e0*/  ISETP.GE.AND P6, PT, R3, R14, PT ;  /* 0x0000000e0300720c */ /* 0x000fe20003fc6270 */
[----:B------:R-:W-:Y:S01]  /*25f0*/  HMMA.16816.F32.BF16 R48, R8, R18, R136 ;  /* 0x000000120830723c */ /* 0x000fe20000041888 */
[----:B------:R-:W-:Y:S02]  /*2600*/  FSEL R86, R58, -INF , !P2 ;  /* 0xff8000003a567808 */ /* 0x000fe40005000000 */
[----:B------:R-:W-:-:S02]  /*2610*/  FSEL R70, R36, -INF , !P3 ;  /* 0xff80000024467808 */ /* 0x000fc40005800000 */
[C---:B------:R-:W-:Y:S02]  /*2620*/  ISETP.GE.AND P2, PT, R20.reuse, R15, PT ;  /* 0x0000000f1400720c */ /* 0x040fe40003f46270 */
[----:B------:R-:W-:Y:S02]  /*2630*/  ISETP.GE.AND P3, PT, R20, R13, PT ;  /* 0x0000000d1400720c */ /* 0x000fe40003f66270 */
[----:B------:R-:W-:Y:S02]  /*2640*/  IADD3 R3, R2, 0x41, RZ ;  /* 0x0000004102037810 */ /* 0x000fe40007ffe0ff */
[----:B------:R-:W-:Y:S02]  /*2650*/  FSEL R67, R56, -INF , !P6 ;  /* 0xff80000038437808 */ /* 0x000fe40007000000 */
[----:B------:R-:W-:Y:S02]  /*2660*/  ISETP.GE.AND P6, PT, R20, R12, PT ;  /* 0x0000000c1400720c */ /* 0x000fe40003fc6270 */
[----:B------:R-:W-:-:S02]  /*2670*/  FSEL R87, R38, -INF , !P2 ;  /* 0xff80000026577808 */ /* 0x000fc40005000000 */
[----:B------:R-:W-:Y:S02]  /*2680*/  FSEL R128, R30, -INF , !P3 ;  /* 0xff8000001e807808 */ /* 0x000fe40005800000 */
[C---:B------:R-:W-:Y:S02]  /*2690*/  ISETP.GE.AND P2, PT, R3.reuse, R14, PT ;  /* 0x0000000e0300720c */ /* 0x040fe40003f46270 */
[C---:B------:R-:W-:Y:S02]  /*26a0*/  ISETP.GE.AND P3, PT, R3.reuse, R12, PT ;  /* 0x0000000c0300720c */ /* 0x040fe40003f66270 */
[----:B------:R-:W-:Y:S02]  /*26b0*/  FSEL R120, R28, -INF , !P6 ;  /* 0xff8000001c787808 */ /* 0x000fe40007000000 */
[----:B------:R-:W-:Y:S02]  /*26c0*/  ISETP.GE.AND P6, PT, R3, R15, PT ;  /* 0x0000000f0300720c */ /* 0x000fe40003fc6270 */
[----:B------:R-:W-:-:S02]  /*26d0*/  FSEL R69, R37, -INF , !P2 ;  /* 0xff80000025457808 */ /* 0x000fc40005000000 */
[----:B------:R-:W-:Y:S02]  /*26e0*/  FSEL R115, R29, -INF , !P3 ;  /* 0xff8000001d737808 */ /* 0x000fe40005800000 */
[----:B------:R-:W-:Y:S02]  /*26f0*/  ISETP.GE.AND P2, PT, R3, R13, PT ;  /* 0x0000000d0300720c */ /* 0x000fe40003f46270 */
[----:B------:R-:W-:Y:S02]  /*2700*/  ISETP.GE.AND P3, PT, R21, R15, PT ;  /* 0x0000000f1500720c */ /* 0x000fe40003f66270 */
[C---:B------:R-:W-:Y:S02]  /*2710*/  IADD3 R3, R2.reuse, 0x48, RZ ;  /* 0x0000004802037810 */ /* 0x040fe40007ffe0ff */
[----:B------:R-:W-:Y:S02]  /*2720*/  IADD3 R17, R2, 0x49, RZ ;  /* 0x0000004902117810 */ /* 0x000fe40007ffe0ff */
[----:B------:R-:W-:-:S02]  /*2730*/  FSEL R85, R39, -INF , !P6 ;  /* 0xff80000027557808 */ /* 0x000fc40007000000 */
[----:B------:R-:W-:Y:S01]  /*2740*/  ISETP.GE.AND P6, PT, R21, R14, PT ;  /* 0x0000000e1500720c */ /* 0x000fe20003fc6270 */
[----:B------:R-:W-:Y:S01]  /*2750*/  HMMA.16816.F32.BF16 R36, R4, R18, R152 ;  /* 0x000000120424723c */ /* 0x000fe20000041898 */
[----:B------:R-:W-:Y:S01]  /*2760*/  FSEL R123, R31, -INF , !P2 ;  /* 0xff8000001f7b7808 */ /* 0x000fe20005000000 */
[----:B------:R-:W2:Y:S01]  /*2770*/  LDSM.16.M88.4 R20, [R209+0x1c00] ;  /* 0x001c0000d114783b */ /* 0x000ea20000000200 */
[----:B------:R-:W-:Y:S01]  /*2780*/  FSEL R84, R59, -INF , !P3 ;  /* 0xff8000003b547808 */ /* 0x000fe20005800000 */
[----:B------:R-:W-:-:S04]  /*2790*/  DEPBAR.LE SB0, 0x0 ;  /* 0x000080000000791a */ /* 0x000fc80000000000 */
[----:B------:R-:W-:Y:S01]  /*27a0*/  BAR.SYNC.DEFER_BLOCKING 0x0 ;  /* 0x0000000000007b1d */ /* 0x000fe20000010000 */
[----:B------:R-:W-:Y:S01]  /*27b0*/  ISETP.GE.AND P3, PT, R3, R13, PT ;  /* 0x0000000d0300720c */ /* 0x000fe20003f66270 */
[C---:B-1----:R-:W-:Y:S01]  /*27c0*/  HMMA.16816.F32.BF16 R28, R4.reuse, R24, R160 ;  /* 0x00000018041c723c */ /* 0x042fe200000418a0 */
[-C--:B------:R-:W-:Y:S02]  /*27d0*/  ISETP.GE.AND P2, PT, R17, R12.reuse, PT ;  /* 0x0000000c1100720c */ /* 0x080fe40003f46270 */
[----:B------:R-:W-:Y:S02]  /*27e0*/  FSEL R64, R57, -INF , !P6 ;  /* 0xff80000039407808 */ /* 0x000fe40007000000 */
[----:B------:R-:W-:Y:S02]  /*27f0*/  ISETP.GE.AND P6, PT, R3, R12, PT ;  /* 0x0000000c0300720c */ /* 0x000fe40003fc6270 */
[----:B------:R-:W-:Y:S01]  /*2800*/  FSEL R125, R46, -INF , !P3 ;  /* 0xff8000002e7d7808 */ /* 0x000fe20005800000 */
[----:B------:R-:W-:Y:S01]  /*2810*/  HMMA.16816.F32.BF16 R56, R4, R60, R176 ;  /* 0x0000003c0438723c */ /* 0x000fe200000418b0 */
[----:B------:R-:W-:-:S02]  /*2820*/  FSEL R109, R45, -INF , !P2 ;  /* 0xff8000002d6d7808 */ /* 0x000fc40005000000 */
[----:B------:R-:W-:Y:S02]  /*2830*/  ISETP.GE.AND P3, PT, R17, R13, PT ;  /* 0x0000000d1100720c */ /* 0x000fe40003f66270 */
[C---:B------:R-:W-:Y:S02]  /*2840*/  ISETP.GE.AND P2, PT, R3.reuse, R15, PT ;  /* 0x0000000f0300720c */ /* 0x040fe40003f46270 */
[----:B------:R-:W-:Y:S02]  /*2850*/  IADD3 R16, R2, 0x50, RZ ;  /* 0x0000005002107810 */ /* 0x000fe40007ffe0ff */
[----:B------:R-:W-:Y:S02]  /*2860*/  FSEL R108, R44, -INF , !P6 ;  /* 0xff8000002c6c7808 */ /* 0x000fe40007000000 */
[----:B------:R-:W-:Y:S02]  /*2870*/  ISETP.GE.AND P6, PT, R3, R14, PT ;  /* 0x0000000e0300720c */ /* 0x000fe40003fc6270 */
[----:B------:R-:W-:-:S02]  /*2880*/  FSEL R124, R47, -INF , !P3 ;  /* 0xff8000002f7c7808 */ /* 0x000fc40005800000 */
[----:B------:R-:W-:Y:S01]  /*2890*/  FSEL R82, R54, -INF , !P2 ;  /* 0xff80000036527808 */ /* 0x000fe20005000000 */
[----:B------:R-:W-:Y:S01]  /*28a0*/  HMMA.16816.F32.BF16 R44, R8, R24, R144 ;  /* 0x00000018082c723c */ /* 0x000fe20000041890 */
[C---:B------:R-:W-:Y:S02]  /*28b0*/  ISETP.GE.AND P3, PT, R16.reuse, R14, PT ;  /* 0x0000000e1000720c */ /* 0x040fe40003f66270 */
[----:B------:R-:W-:Y:S02]  /*28c0*/  ISETP.GE.AND P2, PT, R16, R15, PT ;  /* 0x0000000f1000720c */ /* 0x000fe40003f46270 */
[----:B------:R-:W-:Y:S02]  /*28d0*/  IADD3 R3, R2, 0x51, RZ ;  /* 0x0000005102037810 */ /* 0x000fe40007ffe0ff */
[----:B------:R-:W-:Y:S02]  /*28e0*/  FSEL R63, R52, -INF , !P6 ;  /* 0xff800000343f7808 */ /* 0x000fe40007000000 */
[----:B------:R-:W-:-:S02]  /*28f0*/  ISETP.GE.AND P6, PT, R16, R12, PT ;  /* 0x0000000c1000720c */ /* 0x000fc40003fc6270 */
[----:B------:R-:W-:Y:S02]  /*2900*/  FSEL R66, R40, -INF , !P3 ;  /* 0xff80000028427808 */ /* 0x000fe40005800000 */
[----:B------:R-:W-:Y:S02]  /*2910*/  FSEL R83, R42, -INF , !P2 ;  /* 0xff8000002a537808 */ /* 0x000fe40005000000 */
[----:B------:R-:W-:Y:S02]  /*2920*/  ISETP.GE.AND P3, PT, R16, R13, PT ;  /* 0x0000000d1000720c */ /* 0x000fe40003f66270 */
[C---:B------:R-:W-:Y:S02]  /*2930*/  ISETP.GE.AND P2, PT, R3.reuse, R14, PT ;  /* 0x0000000e0300720c */ /* 0x040fe40003f46270 */
[----:B------:R-:W-:Y:S02]  /*2940*/  FSEL R127, R32, -INF , !P6 ;  /* 0xff800000207f7808 */ /* 0x000fe40007000000 */
[----:B------:R-:W-:-:S02]  /*2950*/  ISETP.GE.AND P6, PT, R3, R15, PT ;  /* 0x0000000f0300720c */ /* 0x000fc40003fc6270 */
[----:B------:R-:W-:Y:S02]  /*2960*/  FSEL R146, R34, -INF , !P3 ;  /* 0xff80000022927808 */ /* 0x000fe40005800000 */
[----:B------:R-:W-:Y:S02]  /*2970*/  FSEL R65, R41, -INF , !P2 ;  /* 0xff80000029417808 */ /* 0x000fe40005000000 */
[C---:B------:R-:W-:Y:S02]  /*2980*/  ISETP.GE.AND P3, PT, R3.reuse, R12, PT ;  /* 0x0000000c0300720c */ /* 0x040fe40003f66270 */
[----:B------:R-:W-:Y:S02]  /*2990*/  ISETP.GE.AND P2, PT, R3, R13, PT ;  /* 0x0000000d0300720c */ /* 0x000fe40003f46270 */
[----:B------:R-:W-:Y:S02]  /*29a0*/  IADD3 R3, R2, 0x58, RZ ;  /* 0x0000005802037810 */ /* 0x000fe40007ffe0ff */
[----:B------:R-:W-:-:S02]  /*29b0*/  FSEL R81, R43, -INF , !P6 ;  /* 0xff8000002b517808 */ /* 0x000fc40007000000 */
[----:B------:R-:W-:Y:S01]  /*29c0*/  ISETP.GE.AND P6, PT, R17, R14, PT ;  /* 0x0000000e1100720c */ /* 0x000fe20003fc6270 */
[----:B--2---:R-:W-:Y:S01]  /*29d0*/  HMMA.16816.F32.BF16 R40, R8, R20, R156 ;  /* 0x000000140828723c */ /* 0x004fe2000004189c */
[----:B------:R-:W-:Y:S02]  /*29e0*/  FSEL R126, R33, -INF , !P3 ;  /* 0xff800000217e7808 */ /* 0x000fe40005800000 */
[----:B------:R-:W-:Y:S02]  /*29f0*/  FSEL R135, R35, -INF , !P2 ;  /* 0xff80000023877808 */ /* 0x000fe40005000000 */
[----:B------:R-:W-:Y:S02]  /*2a00*/  ISETP.GE.AND P3, PT, R17, R15, PT ;  /* 0x0000000f1100720c */ /* 0x000fe40003f66270 */
[----:B------:R-:W-:Y:S01]  /*2a10*/  ISETP.GE.AND P2, PT, R3, R13, PT ;  /* 0x0000000d0300720c */ /* 0x000fe20003f46270 */
[----:B------:R-:W-:Y:S01]  /*2a20*/  HMMA.16816.F32.BF16 R32, R4, R26, R188 ;  /* 0x0000001a0420723c */ /* 0x000fe200000418bc */
[----:B------:R-:W-:-:S02]  /*2a30*/  IADD3 R17, R2, 0x59, RZ ;  /* 0x0000005902117810 */ /* 0x000fc40007ffe0ff */
[----:B------:R-:W-:Y:S02]  /*2a40*/  FSEL R62, R53, -INF , !P6 ;  /* 0xff800000353e7808 */ /* 0x000fe40007000000 */
[----:B------:R-:W-:Y:S02]  /*2a50*/  FSEL R80, R55, -INF , !P3 ;  /* 0xff80000037507808 */ /* 0x000fe40005800000 */
[-C--:B------:R-:W-:Y:S01]  /*2a60*/  ISETP.GE.AND P6, PT, R3, R12.reuse, PT ;  /* 0x0000000c0300720c */ /* 0x080fe20003fc6270 */
[----:B------:R-:W-:Y:S01]  /*2a70*/  HMMA.16816.F32.BF16 R52, R8, R60, R168 ;  /* 0x0000003c0834723c */ /* 0x000fe200000418a8 */
[----:B------:R-:W-:Y:S02]  /*2a80*/  FSEL R145, R38, -INF , !P2 ;  /* 0xff80000026917808 */ /* 0x000fe40005000000 */
[C---:B------:R-:W-:Y:S02]  /*2a90*/  ISETP.GE.AND P3, PT, R17.reuse, R12, PT ;  /* 0x0000000c1100720c */ /* 0x040fe40003f66270 */
[----:B------:R-:W-:-:S02]  /*2aa0*/  ISETP.GE.AND P2, PT, R17, R13, PT ;  /* 0x0000000d1100720c */ /* 0x000fc40003f46270 */
[----:B------:R-:W-:Y:S01]  /*2ab0*/  IADD3 R16, R2, 0x60, RZ ;  /* 0x0000006002107810 */ /* 0x000fe20007ffe0ff */
[C---:B------:R-:W-:Y:S01]  /*2ac0*/  HMMA.16816.F32.BF16 R24, R8.reuse, R26, R184 ;  /* 0x0000001a0818723c */ /* 0x040fe200000418b8 */
[----:B------:R-:W-:Y:S02]  /*2ad0*/  FSEL R121, R36, -INF , !P6 ;  /* 0xff80000024797808 */ /* 0x000fe40007000000 */
[----:B------:R-:W-:Y:S02]  /*2ae0*/  ISETP.GE.AND P6, PT, R3, R14, PT ;  /* 0x0000000e0300720c */ /* 0x000fe40003fc6270 */
[----:B------:R-:W-:Y:S02]  /*2af0*/  FSEL R122, R37, -INF , !P3 ;  /* 0xff800000257a7808 */ /* 0x000fe40005800000 */
[----:B------:R-:W-:Y:S01]  /*2b00*/  FSEL R144, R39, -INF , !P2 ;  /* 0xff80000027907808 */ /* 0x000fe20005000000 */
[----:B------:R-:W-:Y:S01]  /*2b10*/  HMMA.16816.F32.BF16 R8, R8, R22, R172 ;  /* 0x000000160808723c */ /* 0x000fe200000418ac */
[----:B------:R-:W-:-:S02]  /*2b20*/  ISETP.GE.AND P3, PT, R3, R15, PT ;  /* 0x0000000f0300720c */ /* 0x000fc40003f66270 */
[----:B------:R-:W-:Y:S02]  /*2b30*/  ISETP.GE.AND P2, PT, R16, R14, PT ;  /* 0x0000000e1000720c */ /* 0x000fe40003f46270 */
[----:B------:R-:W-:Y:S02]  /*2b40*/  FSEL R60, R48, -INF , !P6 ;  /* 0xff800000303c7808 */ /* 0x000fe40007000000 */
[----:B------:R-:W-:Y:S01]  /*2b50*/  FSEL R50, R50, -INF , !P3 ;  /* 0xff80000032327808 */ /* 0x000fe20005800000 */
[----:B------:R-:W-:Y:S01]  /*2b60*/  HMMA.16816.F32.BF16 R36, R4, R20, R200 ;  /* 0x000000140424723c */ /* 0x000fe200000418c8 */
[----:B------:R-:W-:Y:S02]  /*2b70*/  FSEL R48, R44, -INF , !P2 ;  /* 0xff8000002c307808 */ /* 0x000fe40005000000 */
[C---:B------:R-:W-:Y:S02]  /*2b80*/  ISETP.GE.AND P3, PT, R16.reuse, R15, PT ;  /* 0x0000000f1000720c */ /* 0x040fe40003f66270 */
[----:B------:R-:W-:-:S02]  /*2b90*/  ISETP.GE.AND P2, PT, R16, R13, PT ;  /* 0x0000000d1000720c */ /* 0x000fc40003f46270 */
[----:B------:R-:W-:Y:S02]  /*2ba0*/  IADD3 R3, R2, 0x61, RZ ;  /* 0x0000006102037810 */ /* 0x000fe40007ffe0ff */
[----:B------:R-:W-:Y:S02]  /*2bb0*/  ISETP.GE.AND P6, PT, R16, R12, PT ;  /* 0x0000000c1000720c */ /* 0x000fe40003fc6270 */
[----:B------:R-:W-:Y:S02]  /*2bc0*/  FSEL R94, R46, -INF , !P3 ;  /* 0xff8000002e5e7808 */ /* 0x000fe40005800000 */
[----:B------:R-:W-:Y:S02]  /*2bd0*/  FSEL R147, R30, -INF , !P2 ;  /* 0xff8000001e937808 */ /* 0x000fe40005000000 */
[----:B------:R-:W-:Y:S02]  /*2be0*/  ISETP.GE.AND P3, PT, R3, R14, PT ;  /* 0x0000000e0300720c */ /* 0x000fe40003f66270 */
[----:B------:R-:W-:-:S02]  /*2bf0*/  FSEL R134, R28, -INF , !P6 ;  /* 0xff8000001c867808 */ /* 0x000fc40007000000 */
[C---:B------:R-:W-:Y:S02]  /*2c00*/  ISETP.GE.AND P2, PT, R3.reuse, R12, PT ;  /* 0x0000000c0300720c */ /* 0x040fe40003f46270 */
[----:B------:R-:W-:Y:S02]  /*2c10*/  ISETP.GE.AND P6, PT, R3, R15, PT ;  /* 0x0000000f0300720c */ /* 0x000fe40003fc6270 */
[----:B------:R-:W-:Y:S02]  /*2c20*/  FSEL R45, R45, -INF , !P3 ;  /* 0xff8000002d2d7808 */ /* 0x000fe40005800000 */
[----:B------:R-:W-:Y:S02]  /*2c30*/  FSEL R133, R29, -INF , !P2 ;  /* 0xff8000001d857808 */ /* 0x000fe40005000000 */
[----:B------:R-:W-:Y:S02]  /*2c40*/  ISETP.GE.AND P3, PT, R3, R13, PT ;  /* 0x0000000d0300720c */ /* 0x000fe40003f66270 */
[----:B------:R-:W-:-:S02]  /*2c50*/  FSEL R95, R47, -INF , !P6 ;  /* 0xff8000002f5f7808 */ /* 0x000fc40007000000 */
[C---:B------:R-:W-:Y:S02]  /*2c60*/  ISETP.GE.AND P2, PT, R17.reuse, R15, PT ;  /* 0x0000000f1100720c */ /* 0x040fe40003f46270 */
[----:B------:R-:W-:Y:S02]  /*2c70*/  ISETP.GE.AND P6, PT, R17, R14, PT ;  /* 0x0000000e1100720c */ /* 0x000fe40003fc6270 */
[C---:B------:R-:W-:Y:S02]  /*2c80*/  IADD3 R3, R2.reuse, 0x68, RZ ;  /* 0x0000006802037810 */ /* 0x040fe40007ffe0ff */
[----:B------:R-:W-:Y:S02]  /*2c90*/  IADD3 R16, R2, 0x69, RZ ;  /* 0x0000006902107810 */ /* 0x000fe40007ffe0ff */
[----:B------:R-:W-:Y:S02]  /*2ca0*/  FSEL R61, R51, -INF , !P2 ;  /* 0xff800000333d7808 */ /* 0x000fe40005000000 */
[----:B------:R-:W-:-:S02]  /*2cb0*/  FSEL R44, R49, -INF , !P6 ;  /* 0xff800000312c7808 */ /* 0x000fc40007000000 */
[----:B------:R-:W-:Y:S02]  /*2cc0*/  ISETP.GE.AND P2, PT, R3, R13, PT ;  /* 0x0000000d0300720c */ /* 0x000fe40003f46270 */
[----:B------:R-:W-:Y:S02]  /*2cd0*/  FSEL R151, R31, -INF , !P3 ;  /* 0xff8000001f977808 */ /* 0x000fe40005800000 */
[-C--:B------:R-:W-:Y:S01]  /*2ce0*/  ISETP.GE.AND P6, PT, R3, R12.reuse, PT ;  /* 0x0000000c0300720c */ /* 0x080fe20003fc6270 */
[----:B------:R-:W-:Y:S01]  /*2cf0*/  HMMA.16816.F32.BF16 R28, R4, R22, R212 ;  /* 0x00000016041c723c */ /* 0x000fe200000418d4 */
[----:B------:R-:W-:Y:S02]  /*2d00*/  ISETP.GE.AND P3, PT, R16, R12, PT ;  /* 0x0000000c1000720c */ /* 0x000fe40003f66270 */
[----:B------:R-:W-:Y:S02]  /*2d10*/  FSEL R154, R34, -INF , !P2 ;  /* 0xff800000229a7808 */ /* 0x000fe40005000000 */
[----:B------:R-:W-:-:S02]  /*2d20*/  FSEL R129, R32, -INF , !P6 ;  /* 0xff80000020817808 */ /* 0x000fc40007000000 */
[----:B------:R-:W-:Y:S02]  /*2d30*/  IADD3 R4, R2, 0x70, RZ ;  /* 0x0000007002047810 */ /* 0x000fe40007ffe0ff */
[----:B------:R-:W-:Y:S02]  /*2d40*/  ISETP.GE.AND P2, PT, R16, R13, PT ;  /* 0x0000000d1000720c */ /* 0x000fe40003f46270 */
[----:B------:R-:W-:Y:S02]  /*2d50*/  FSEL R130, R33, -INF , !P3 ;  /* 0xff80000021827808 */ /* 0x000fe40005800000 */
[----:B------:R-:W-:Y:S02]  /*2d60*/  FSEL R32, R55, -INF , !P0 ;  /* 0xff80000037207808 */ /* 0x000fe40004000000 */
[C---:B------:R-:W-:Y:S02]  /*2d70*/  ISETP.GE.AND P6, PT, R3.reuse, R14, PT ;  /* 0x0000000e0300720c */ /* 0x040fe40003fc6270 */
[----:B------:R-:W-:-:S02]  /*2d80*/  ISETP.GE.AND P3, PT, R3, R15, PT ;  /* 0x0000000f0300720c */ /* 0x000fc40003f66270 */
[----:B------:R-:W-:Y:S02]  /*2d90*/  ISETP.GE.AND P0, PT, R4, R15, PT ;  /* 0x0000000f0400720c */ /* 0x000fe40003f06270 */
[----:B------:R-:W-:Y:S02]  /*2da0*/  IADD3 R3, R2, 0x71, RZ ;  /* 0x0000007102037810 */ /* 0x000fe40007ffe0ff */
[----:B------:R-:W-:Y:S02]  /*2db0*/  FSEL R150, R35, -INF , !P2 ;  /* 0xff80000023967808 */ /* 0x000fe40005000000 */
[-C--:B------:R-:W-:Y:S02]  /*2dc0*/  ISETP.GE.AND P2, PT, R4, R14.reuse, PT ;  /* 0x0000000e0400720c */ /* 0x080fe40003f46270 */
[----:B------:R-:W-:Y:S02]  /*2dd0*/  FSEL R157, R42, -INF , !P0 ;  /* 0xff8000002a9d7808 */ /* 0x000fe40004000000 */
[----:B------:R-:W-:-:S02]  /*2de0*/  ISETP.GE.AND P0, PT, R3, R14, PT ;  /* 0x0000000e0300720c */ /* 0x000fc40003f06270 */
[----:B------:R-:W-:Y:S02]  /*2df0*/  FSEL R17, R53, -INF , !P5 ;  /* 0xff80000035117808 */ /* 0x000fe40006800000 */
[----:B------:R-:W-:Y:S02]  /*2e00*/  FSEL R21, R40, -INF , !P2 ;  /* 0xff80000028157808 */ /* 0x000fe40005000000 */
[C---:B------:R-:W-:Y:S02]  /*2e10*/  ISETP.GE.AND P5, PT, R4.reuse, R12, PT ;  /* 0x0000000c0400720c */ /* 0x040fe40003fa6270 */
[-C--:B------:R-:W-:Y:S02]  /*2e20*/  ISETP.GE.AND P2, PT, R4, R13.reuse, PT ;  /* 0x0000000d0400720c */ /* 0x080fe40003f46270 */
[----:B------:R-:W-:Y:S02]  /*2e30*/  FSEL R20, R41, -INF , !P0 ;  /* 0xff80000029147808 */ /* 0x000fe40004000000 */
[----:B------:R-:W-:-:S02]  /*2e40*/  ISETP.GE.AND P0, PT, R3, R13, PT ;  /* 0x0000000d0300720c */ /* 0x000fc40003f06270 */
[----:B------:R-:W-:Y:S02]  /*2e50*/  FSEL R149, R36, -INF , !P5 ;  /* 0xff80000024957808 */ /* 0x000fe40006800000 */
[----:B------:R-:W-:Y:S02]  /*2e60*/  FSEL R158, R38, -INF , !P2 ;  /* 0xff800000269e7808 */ /* 0x000fe40005000000 */
[C---:B------:R-:W-:Y:S02]  /*2e70*/  ISETP.GE.AND P5, PT, R3.reuse, R15, PT ;  /* 0x0000000f0300720c */ /* 0x040fe40003fa6270 */
[----:B------:R-:W-:Y:S02]  /*2e80*/  ISETP.GE.AND P2, PT, R3, R12, PT ;  /* 0x0000000c0300720c */ /* 0x000fe40003f46270 */
[----:B------:R-:W-:Y:S02]  /*2e90*/  FSEL R155, R39, -INF , !P0 ;  /* 0xff800000279b7808 */ /* 0x000fe40004000000 */
[----:B------:R-:W-:-:S02]  /*2ea0*/  ISETP.GE.AND P0, PT, R2, R14, PT ;  /* 0x0000000e0200720c */ /* 0x000fc40003f06270 */
[----:B------:R-:W-:Y:S02]  /*2eb0*/  IADD3 R3, R2, 0x78, RZ ;  /* 0x0000007802037810 */ /* 0x000fe40007ffe0ff */
[----:B------:R-:W-:Y:S02]  /*2ec0*/  FSEL R156, R43, -INF , !P5 ;  /* 0xff8000002b9c7808 */ /* 0x000fe40006800000 */
[----:B------:R-:W-:Y:S02]  /*2ed0*/  FSEL R148, R37, -INF , !P2 ;  /* 0xff80000025947808 */ /* 0x000fe40005000000 */
[C---:B------:R-:W-:Y:S02]  /*2ee0*/  ISETP.GE.AND P5, PT, R16.reuse, R14, PT ;  /* 0x0000000e1000720c */ /* 0x040fe40003fa6270 */
[----:B------:R-:W-:Y:S02]  /*2ef0*/  ISETP.GE.AND P2, PT, R16, R15, PT ;  /* 0x0000000f1000720c */ /* 0x000fe40003f46270 */
[----:B------:R-:W-:-:S02]  /*2f00*/  FSEL R59, R59, -INF , !P1 ;  /* 0xff8000003b3b7808 */ /* 0x000fc40004800000 */
[----:B------:R-:W-:Y:S02]  /*2f10*/  FSEL R16, R52, -INF , !P0 ;  /* 0xff80000034107808 */ /* 0x000fe40004000000 */
[C---:B------:R-:W-:Y:S02]  /*2f20*/  ISETP.GE.AND P1, PT, R3.reuse, R12, PT ;  /* 0x0000000c0300720c */ /* 0x040fe40003f26270 */
[----:B------:R-:W-:Y:S02]  /*2f30*/  ISETP.GE.AND P0, PT, R3, R13, PT ;  /* 0x0000000d0300720c */ /* 0x000fe40003f06270 */
[----:B------:R-:W-:Y:S02]  /*2f40*/  FSEL R57, R57, -INF , !P4 ;  /* 0xff80000039397808 */ /* 0x000fe40006000000 */
[----:B------:R-:W-:Y:S02]  /*2f50*/  FSEL R139, R28, -INF , !P1 ;  /* 0xff8000001c8b7808 */ /* 0x000fe40004800000 */
[----:B------:R-:W-:-:S02]  /*2f60*/  FSEL R153, R30, -INF , !P0 ;  /* 0xff8000001e997808 */ /* 0x000fc40004000000 */
[C---:B------:R-:W-:Y:S02]  /*2f70*/  ISETP.GE.AND P4, PT, R2.reuse, R15, PT ;  /* 0x0000000f0200720c */ /* 0x040fe40003f86270 */
[C---:B------:R-:W-:Y:S02]  /*2f80*/  ISETP.GE.AND P1, PT, R2.reuse, R12, PT ;  /* 0x0000000c0200720c */ /* 0x040fe40003f26270 */
[C---:B------:R-:W-:Y:S02]  /*2f90*/  ISETP.GE.AND P0, PT, R2.reuse, R13, PT ;  /* 0x0000000d0200720c */ /* 0x040fe40003f06270 */
[----:B------:R-:W-:Y:S02]  /*2fa0*/  IADD3 R2, R2, 0x79, RZ ;  /* 0x0000007902027810 */ /* 0x000fe40007ffe0ff */
[----:B------:R-:W-:Y:S02]  /*2fb0*/  FSEL R58, R58, -INF , !P0 ;  /* 0xff8000003a3a7808 */ /* 0x000fe40004000000 */
[----:B------:R-:W-:-:S02]  /*2fc0*/  ISETP.GE.AND P0, PT, R2, R14, PT ;  /* 0x0000000e0200720c */ /* 0x000fc40003f06270 */
[----:B------:R-:W-:Y:S02]  /*2fd0*/  FSEL R24, R24, -INF , !P6 ;  /* 0xff80000018187808 */ /* 0x000fe40007000000 */
[----:B------:R-:W-:Y:S02]  /*2fe0*/  FSEL R19, R9, -INF , !P0 ;  /* 0xff80000009137808 */ /* 0x000fe40004000000 */
[----:B------:R-:W-:Y:S02]  /*2ff0*/  ISETP.GE.AND P0, PT, R219, 0x2, PT ;  /* 0x00000002db00780c */ /* 0x000fe40003f06270 */
[----:B------:R-:W-:Y:S02]  /*3000*/  ISETP.GE.AND P6, PT, R2, R12, PT ;  /* 0x0000000c0200720c */ /* 0x000fe40003fc6270 */
[----:B------:R-:W-:Y:S02]  /*3010*/  FSEL R54, R54, -INF , !P4 ;  /* 0xff80000036367808 */ /* 0x000fe40006000000 */
[----:B------:R-:W-:-:S02]  /*3020*/  FSEL R56, R56, -INF , !P1 ;  /* 0xff80000038387808 */ /* 0x000fc40004800000 */
[----:B------:R-:W-:Y:S02]  /*3030*/  FSEL R98, R26, -INF , !P3 ;  /* 0xff8000001a627808 */ /* 0x000fe40005800000 */
[----:B------:R-:W-:Y:S02]  /*3040*/  FSEL R132, R29, -INF , !P6 ;  /* 0xff8000001d847808 */ /* 0x000fe40007000000 */
[C---:B------:R-:W-:Y:S02]  /*3050*/  ISETP.GE.AND P4, PT, R3.reuse, R14, PT ;  /* 0x0000000e0300720c */ /* 0x040fe40003f86270 */
[----:B------:R-:W-:Y:S02]  /*3060*/  ISETP.GE.AND P1, PT, R3, R15, PT ;  /* 0x0000000f0300720c */ /* 0x000fe40003f26270 */
[C---:B------:R-:W-:Y:S02]  /*3070*/  ISETP.GE.AND P3, PT, R2.reuse, R13, PT ;  /* 0x0000000d0200720c */ /* 0x040fe40003f66270 */
[----:B------:R-:W-:Y:S01]  /*3080*/  ISETP.GE.AND P6, PT, R2, R15, PT ;  /* 0x0000000f0200720c */ /* 0x000fe20003fc6270 */
[----:B------:R-:W-:Y:S01]  /*3090*/  IMAD.IADD R2, R119, 0x1, R164 ;  /* 0x0000000177027824 */ /* 0x000fe200078e02a4 */
[----:B------:R-:W-:-:S02]  /*30a0*/  FSEL R152, R31, -INF , !P3 ;  /* 0xff8000001f987808 */ /* 0x000fc40005800000 */
[----:B------:R-:W-:Y:S02]  /*30b0*/  FSEL R25, R25, -INF , !P5 ;  /* 0xff80000019197808 */ /* 0x000fe40006800000 */
[----:B------:R-:W-:Y:S02]  /*30c0*/  FSEL R100, R27, -INF , !P2 ;  /* 0xff8000001b647808 */ /* 0x000fe40005000000 */
[----:B------:R-:W-:Y:S02]  /*30d0*/  FSEL R18, R8, -INF , !P4 ;  /* 0xff80000008127808 */ /* 0x000fe40006000000 */
[----:B------:R-:W-:Y:S02]  /*30e0*/  FSEL R131, R10, -INF , !P1 ;  /* 0xff8000000a837808 */ /* 0x000fe40004800000 */
[----:B------:R-:W-:Y:S02]  /*30f0*/  FSEL R119, R11, -INF , !P6 ;  /* 0xff8000000b777808 */ /* 0x000fe40007000000 */
[----:B------:R-:W-:-:S02]  /*3100*/  IADD3 R215, R209, 0x800, RZ ;  /* 0x00000800d1d77810 */ /* 0x000fc40007ffe0ff */
[C---:B------:R-:W-:Y:S02]  /*3110*/  IADD3 R214, R209.reuse, 0xc00, RZ ;  /* 0x00000c00d1d67810 */ /* 0x040fe40007ffe0ff */
[C---:B------:R-:W-:Y:S02]  /*3120*/  IADD3 R213, R209.reuse, 0x1000, RZ ;  /* 0x00001000d1d57810 */ /* 0x040fe40007ffe0ff */
[----:B------:R-:W-:Y:S01]  /*3130*/  IADD3 R212, R209, 0x1400, RZ ;  /* 0x00001400d1d47810 */ /* 0x000fe20007ffe0ff */
[----:B------:R-:W-:Y:S05]  /*3140*/  @!P0 BRA `(.L_x_14) ;  /* 0x0000019000008947 */ /* 0x000fea0003800000 */
[----:B------:R-:W-:Y:S01]  /*3150*/  IADD3 R4, R219, -0x2, RZ ;  /* 0xfffffffedb047810 */ /* 0x000fe20007ffe0ff */
[C---:B------:R-:W-:Y:S01]  /*3160*/  IMAD.SHL.U32 R10, R206.reuse, 0x40, RZ ;  /* 0x00000040ce0a7824 */ /* 0x040fe200078e00ff */
[C---:B------:R-:W-:Y:S02]  /*3170*/  SHF.L.U64.HI R3, R206.reuse, 0x7, R218 ;  /* 0x00000007ce037819 */ /* 0x040fe400000102da */
[----:B------:R-:W-:Y:S02]  /*3180*/  SHF.R.S32.HI R6, RZ, 0x1f, R4 ;  /* 0x0000001fff067819 */ /* 0x000fe40000011404 */
[----:B------:R-:W-:Y:S01]  /*3190*/  SHF.L.U64.HI R11, R206, 0x6, R218 ;  /* 0x00000006ce0b7819 */ /* 0x000fe200000102da */
[----:B------:R-:W-:-:S02]  /*31a0*/  IMAD R3, R3, R4, RZ ;  /* 0x0000000403037224 */ /* 0x000fc400078e02ff */
[----:B------:R-:W-:-:S04]  /*31b0*/  IMAD.WIDE.U32 R4, R4, R205, R246 ;  /* 0x000000cd04047225 */ /* 0x000fc800078e00f6 */
[----:B------:R-:W-:Y:S01]  /*31c0*/  IMAD R3, R6, R205, R3 ;  /* 0x000000cd06037224 */ /* 0x000fe200078e0203 */
[----:B------:R-:W-:-:S03]  /*31d0*/  LEA R8, P2, R4, c[0x0][0x168], 0x1 ;  /* 0x00005a0004087a11 */ /* 0x000fc600078408ff */
[----:B------:R-:W-:Y:S01]  /*31e0*/  IMAD.IADD R3, R5, 0x1, R3 ;  /* 0x0000000105037824 */ /* 0x000fe200078e0203 */
[----:B------:R-:W-:-:S04]  /*31f0*/  IADD3 R6, P1, R10, R8, RZ ;  /* 0x000000080a067210 */ /* 0x000fc80007f3e0ff */
[----:B------:R-:W-:Y:S02]  /*3200*/  LEA.HI.X R9, R4, c[0x0][0x16c], R3, 0x1, P2 ;  /* 0x00005b0004097a11 */ /* 0x000fe400010f0c03 */
[----:B------:R-:W-:-:S03]  /*3210*/  IADD3 R4, P2, R6, R10, RZ ;  /* 0x0000000a06047210 */ /* 0x000fc60007f5e0ff */
[----:B------:R-:W-:Y:S01]  /*3220*/  IMAD.X R7, R11, 0x1, R9, P1 ;  /* 0x000000010b077824 */ /* 0x000fe200008e0609 */
[----:B------:R-:W-:Y:S01]  /*3230*/  IADD3 R10, P1, R4, R10, RZ ;  /* 0x0000000a040a7210 */ /* 0x000fe20007f3e0ff */
[----:B------:R-:W-:Y:S01]  /*3240*/  @!PT LDS RZ, [RZ] ;  /* 0x00000000fffff984 */ /* 0x000fe20000000800 */
[----:B------:R-:W-:Y:S01]  /*3250*/  @!PT LDS RZ, [RZ] ;  /* 0x00000000fffff984 */ /* 0x000fe20000000800 */
[----:B------:R-:W-:Y:S01]  /*3260*/  @!PT LDS RZ, [RZ] ;  /* 0x00000000fffff984 */ /* 0x000fe20000000800 */
[----:B------:R1:W-:Y:S02]  /*3270*/  LDGSTS.E.BYPASS.LTC128B.128 [R217+0x2000], [R8.64] ;  /* 0x0200000008d97fae */ /* 0x0003e4000b901d46 */
[--C-:B------:R-:W-:Y:S02]  /*3280*/  IMAD.X R5, R7, 0x1, R11.reuse, P2 ;  /* 0x0000000107057824 */ /* 0x100fe400010e060b */
[----:B------:R1:W-:Y:S02]  /*3290*/  LDGSTS.E.BYPASS.LTC128B.128 [R217+0x2800], [R6.64] ;  /* 0x0280000006d97fae */ /* 0x0003e4000b901d46 */
[----:B------:R-:W-:Y:S02]  /*32a0*/  IMAD.X R11, R5, 0x1, R11, P1 ;  /* 0x00000001050b7824 */ /* 0x000fe400008e060b */
[----:B------:R1:W-:Y:S04]  /*32b0*/  LDGSTS.E.BYPASS.LTC128B.128 [R217+0x3000], [R4.64] ;  /* 0x0300000004d97fae */ /* 0x0003e8000b901d46 */
[----:B------:R1:W-:Y:S04]  /*32c0*/  LDGSTS.E.BYPASS.LTC128B.128 [R217+0x3800], [R10.64] ;  /* 0x038000000ad97fae */ /* 0x0003e8000b901d46 */
[----:B------:R-:W0:Y:S02]  /*32d0*/  LDGDEPBAR ;  /* 0x00000000000079af */ /* 0x000e240000000000 */
.L_x_14:
        /* <DEDUP_REMOVED lines=62> */
[----:B-1----:R-:W-:Y:S01]  /*36c0*/  FMNMX.FTZ R7, R58, R59, !PT ;  /* 0x0000003b3a077209 */ /* 0x002fe20007810000 */
[----:B------:R-:W1:Y:S01]  /*36d0*/  SHFL.BFLY PT, R3, R138, 0x2, 0x1f ;  /* 0x0c401f008a037f89 */ /* 0x000e6200000e0000 */
[----:B------:R-:W-:-:S03]  /*36e0*/  SHF.L.U32 R205, R2, 0x1, RZ ;  /* 0x0000000102cd7819 */ /* 0x000fc600000006ff */
[----:B------:R-:W2:Y:S01]  /*36f0*/  SHFL.BFLY PT, R5, R137, 0x2, 0x1f ;  /* 0x0c401f0089057f89 */ /* 0x000ea200000e0000 */
[----:B------:R-:W-:Y:S02]  /*3700*/  LEA R206, R0, R205, 0x1 ;  /* 0x000000cd00ce7211 */ /* 0x000fe400078e08ff */
[----:B-1----:R-:W-:Y:S02]  /*3710*/  FMNMX.FTZ R138, R138, R3, !PT ;  /* 0x000000038a8a7209 */ /* 0x002fe40007810000 */
[----:B--2---:R-:W-:-:S03]  /*3720*/  FMNMX.FTZ R137, R137, R5, !PT ;  /* 0x0000000589897209 */ /* 0x004fc60007810000 */
[----:B------:R-:W1:Y:S04]  /*3730*/  SHFL.BFLY PT, R3, R138, 0x1, 0x1f ;  /* 0x0c201f008a037f89 */ /* 0x000e6800000e0000 */
[----:B------:R-:W2:Y:S01]  /*3740*/  SHFL.BFLY PT, R6, R137, 0x1, 0x1f ;  /* 0x0c201f0089067f89 */ /* 0x000ea200000e0000 */
[----:B-1----:R-:W-:-:S04]  /*3750*/  FMNMX.FTZ R138, R138, R3, !PT ;  /* 0x000000038a8a7209 */ /* 0x002fc80007810000 */
[C---:B------:R-:W-:Y:S01]  /*3760*/  FSETP.NEU.FTZ.AND P1, PT, R138.reuse, -INF , PT ;  /* 0xff8000008a00780b */ /* 0x040fe20003f3d000 */
[----:B------:R-:W-:Y:S01]  /*3770*/  FMUL.FTZ R3, R138, c[0x0][0x23c] ;  /* 0x00008f008a037a20 */ /* 0x000fe20000410000 */
[----:B--2---:R-:W-:-:S04]  /*3780*/  FMNMX.FTZ R137, R137, R6, !PT ;  /* 0x0000000689897209 */ /* 0x004fc80007810000 */
[----:B------:R-:W-:Y:S01]  /*3790*/  FSEL R3, R3, RZ, P1 ;  /* 0x000000ff03037208 */ /* 0x000fe20000800000 */
[C---:B------:R-:W-:Y:S01]  /*37a0*/  FMUL.FTZ R6, R137.reuse, c[0x0][0x23c] ;  /* 0x00008f0089067a20 */ /* 0x040fe20000410000 */
[----:B------:R-:W-:-:S03]  /*37b0*/  FSETP.NEU.FTZ.AND P1, PT, R137, -INF , PT ;  /* 0xff8000008900780b */ /* 0x000fc60003f3d000 */
[--C-:B------:R-:W-:Y:S01]  /*37c0*/  FFMA.FTZ R4, R16, c[0x0][0x23c], -R3.reuse ;  /* 0x00008f0010047a23 */ /* 0x100fe20000010803 */
[----:B------:R-:W-:Y:S01]  /*37d0*/  FSEL R6, R6, RZ, P1 ;  /* 0x000000ff06067208 */ /* 0x000fe20000800000 */
[--C-:B------:R-:W-:Y:S02]  /*37e0*/  FFMA.FTZ R5, R21, c[0x0][0x23c], -R3.reuse ;  /* 0x00008f0015057a23 */ /* 0x100fe40000010803 */
[----:B------:R1:W-:Y:S08]  /*37f0*/  MUFU.EX2 R230, R4 ;  /* 0x0000000400e67308 */ /* 0x0003f00000000800 */
[----:B------:R2:W-:Y:S01]  /*3800*/  MUFU.EX2 R52, R5 ;  /* 0x0000000500347308 */ /* 0x0005e20000000800 */
[----:B-1----:R-:W-:-:S07]  /*3810*/  FFMA.FTZ R4, R17, c[0x0][0x23c], -R3 ;  /* 0x00008f0011047a23 */ /* 0x002fce0000010803 */
[----:B------:R1:W3:Y:S01]  /*3820*/  MUFU.EX2 R229, R4 ;  /* 0x0000000400e57308 */ /* 0x0002e20000000800 */
[--C-:B--2---:R-:W-:Y:S02]  /*3830*/  FFMA.FTZ R5, R20, c[0x0][0x23c], -R3.reuse ;  /* 0x00008f0014057a23 */ /* 0x104fe40000010803 */
[----:B------:R-:W-:Y:S05]  /*3840*/  LDSM.16.MT88.4 R20, [R206+0x4000] ;  /* 0x00400000ce14783b */ /* 0x000fea0000004200 */
[----:B------:R-:W-:Y:S01]  /*3850*/  MUFU.EX2 R53, R5 ;  /* 0x0000000500357308 */ /* 0x000fe20000000800 */
[----:B-1----:R-:W-:Y:S01]  /*3860*/  FFMA.FTZ R4, R117, c[0x0][0x23c], -R3 ;  /* 0x00008f0075047a23 */ /* 0x002fe20000010803 */
[----:B---3--:R-:W-:-:S06]  /*3870*/  F2FP.BF16.PACK_AB R16, R229, R230 ;  /* 0x000000e6e510723e */ /* 0x008fcc00000010ff */
[----:B------:R1:W-:Y:S02]  /*3880*/  MUFU.EX2 R231, R4 ;  /* 0x0000000400e77308 */ /* 0x0003e40000000800 */
[----:B-1----:R-:W-:-:S06]  /*3890*/  FFMA.FTZ R4, R78, c[0x0][0x23c], -R3 ;  /* 0x00008f004e047a23 */ /* 0x002fcc0000010803 */
[----:B------:R1:W2:Y:S02]  /*38a0*/  MUFU.EX2 R232, R4 ;  /* 0x0000000400e87308 */ /* 0x0002a40000000800 */
        /* <DEDUP_REMOVED lines=46> */
[----:B-1----:R-:W-:Y:S02]  /*3b90*/  FFMA.FTZ R4, R25, c[0x0][0x23c], -R3 ;  /* 0x00008f0019047a23 */ /* 0x002fe40000010803 */
[----:B------:R-:W1:Y:S04]  /*3ba0*/  LDSM.16.MT88.4 R24, [R205+0x4000] ;  /* 0x00400000cd18783b */ /* 0x000e680000004200 */
[----:B------:R3:W-:Y:S02]  /*3bb0*/  MUFU.EX2 R174, R4 ;  /* 0x0000000400ae7308 */ /* 0x0007e40000000800 */
[----:B---3--:R-:W-:-:S04]  /*3bc0*/  FMNMX.FTZ R4, R56, R57, !PT ;  /* 0x0000003938047209 */ /* 0x008fc80007810000 */
[----:B------:R-:W-:-:S04]  /*3bd0*/  FMNMX.FTZ R4, R180, R4, !PT ;  /* 0x00000004b4047209 */ /* 0x000fc80007810000 */
[----:B------:R-:W-:-:S04]  /*3be0*/  FMNMX.FTZ R4, R167, R4, !PT ;  /* 0x00000004a7047209 */ /* 0x000fc80007810000 */
[----:B------:R-:W-:-:S04]  /*3bf0*/  FMNMX.FTZ R4, R182, R4, !PT ;  /* 0x00000004b6047209 */ /* 0x000fc80007810000 */
[----:B------:R-:W-:Y:S01]  /*3c00*/  FMNMX.FTZ R5, R166, R4, !PT ;  /* 0x00000004a6057209 */ /* 0x000fe20007810000 */
[--C-:B------:R-:W-:Y:S01]  /*3c10*/  FFMA.FTZ R4, R18, c[0x0][0x23c], -R3.reuse ;  /* 0x00008f0012047a23 */ /* 0x100fe20000010803 */
[----:B--2---:R-:W-:Y:S01]  /*3c20*/  F2FP.BF16.PACK_AB R18, R232, R231 ;  /* 0x000000e7e812723e */ /* 0x004fe200000010ff */
[----:B------:R-:W-:Y:S01]  /*3c30*/  FFMA.FTZ R3, R19, c[0x0][0x23c], -R3 ;  /* 0x00008f0013037a23 */ /* 0x000fe20000010803 */
[----:B------:R-:W-:Y:S01]  /*3c40*/  FMNMX.FTZ R5, R99, R5, !PT ;  /* 0x0000000563057209 */ /* 0x000fe20007810000 */
[----:B------:R2:W-:Y:S03]  /*3c50*/  MUFU.EX2 R28, R4 ;  /* 0x00000004001c7308 */ /* 0x0005e60000000800 */
[----:B------:R-:W-:-:S04]  /*3c60*/  FMNMX.FTZ R5, R165, R5, !PT ;  /* 0x00000005a5057209 */ /* 0x000fc80007810000 */
[----:B------:R-:W-:Y:S01]  /*3c70*/  FMNMX.FTZ R5, R197, R5, !PT ;  /* 0x00000005c5057209 */ /* 0x000fe20007810000 */
[----:B------:R3:W-:Y:S03]  /*3c80*/  MUFU.EX2 R9, R3 ;  /* 0x0000000300097308 */ /* 0x0007e60000000800 */
[----:B------:R-:W-:-:S04]  /*3c90*/  FMNMX.FTZ R136, R196, R5, !PT ;  /* 0x00000005c4887209 */ /* 0x000fc80007810000 */
[----:B------:R-:W-:Y:S02]  /*3ca0*/  FMNMX.FTZ R136, R104, R136, !PT ;  /* 0x0000008868887209 */ /* 0x000fe40007810000 */
[----:B--2---:R-:W-:Y:S02]  /*3cb0*/  FMNMX.FTZ R4, R195, R7, !PT ;  /* 0x00000007c3047209 */ /* 0x004fe40007810000 */
[----:B------:R-:W-:-:S04]  /*3cc0*/  FMNMX.FTZ R136, R105, R136, !PT ;  /* 0x0000008869887209 */ /* 0x000fc80007810000 */
[----:B------:R-:W-:Y:S02]  /*3cd0*/  FMNMX.FTZ R136, R112, R136, !PT ;  /* 0x0000008870887209 */ /* 0x000fe40007810000 */
[----:B---3--:R-:W-:Y:S01]  /*3ce0*/  FMNMX.FTZ R3, R183, R4, !PT ;  /* 0x00000004b7037209 */ /* 0x008fe20007810000 */
        /* <DEDUP_REMOVED lines=12> */
[----:B--2---:R-:W-:Y:S01]  /*3db0*/  FFMA.FTZ R4, R32, c[0x0][0x23c], -R6 ;  /* 0x00008f0020047a23 */ /* 0x004fe20000010806 */
[----:B------:R-:W-:Y:S01]  /*3dc0*/  FMNMX.FTZ R136, R108, R136, !PT ;  /* 0x000000886c887209 */ /* 0x000fe20007810000 */
[----:B------:R-:W-:Y:S01]  /*3dd0*/  LDSM.16.MT88.4 R32, [R205+0x4400] ;  /* 0x00440000cd20783b */ /* 0x000fe20000004200 */
[----:B------:R-:W-:Y:S01]  /*3de0*/  FMNMX.FTZ R3, R106, R3, !PT ;  /* 0x000000036a037209 */ /* 0x000fe20007810000 */
[----:B------:R2:W3:Y:S01]  /*3df0*/  MUFU.EX2 R184, R4 ;  /* 0x0000000400b87308 */ /* 0x0004e20000000800 */
        /* <DEDUP_REMOVED lines=8> */
[----:B--2---:R-:W-:Y:S01]  /*3e80*/  FFMA.FTZ R4, R141, c[0x0][0x23c], -R6 ;  /* 0x00008f008d047a23 */ /* 0x004fe20000010806 */
[----:B------:R-:W-:Y:S02]  /*3e90*/  FMNMX.FTZ R136, R122, R136, !PT ;  /* 0x000000887a887209 */ /* 0x000fe40007810000 */
[----:B------:R-:W-:Y:S01]  /*3ea0*/  FMNMX.FTZ R3, R114, R3, !PT ;  /* 0x0000000372037209 */ /* 0x000fe20007810000 */
[----:B------:R2:W-:Y:S01]  /*3eb0*/  MUFU.EX2 R186, R4 ;  /* 0x0000000400ba7308 */ /* 0x0005e20000000800 */
[----:B------:R-:W-:Y:S02]  /*3ec0*/  FMNMX.FTZ R136, R134, R136, !PT ;  /* 0x0000008886887209 */ /* 0x000fe40007810000 */
[----:B------:R-:W-:Y:S02]  /*3ed0*/  FMNMX.FTZ R3, R111, R3, !PT ;  /* 0x000000036f037209 */ /* 0x000fe40007810000 */
[----:B------:R-:W-:-:S02]  /*3ee0*/  FMNMX.FTZ R136, R133, R136, !PT ;  /* 0x0000008885887209 */ /* 0x000fc40007810000 */
[----:B------:R-:W-:Y:S02]  /*3ef0*/  FMNMX.FTZ R3, R128, R3, !PT ;  /* 0x0000000380037209 */ /* 0x000fe40007810000 */
[----:B------:R-:W-:Y:S02]  /*3f00*/  FMNMX.FTZ R136, R129, R136, !PT ;  /* 0x0000008881887209 */ /* 0x000fe40007810000 */
[----:B------:R-:W-:Y:S02]  /*3f10*/  FMNMX.FTZ R3, R123, R3, !PT ;  /* 0x000000037b037209 */ /* 0x000fe40007810000 */
[----:B------:R-:W-:Y:S02]  /*3f20*/  FMNMX.FTZ R136, R130, R136, !PT ;  /* 0x0000008882887209 */ /* 0x000fe40007810000 */
[----:B------:R-:W-:Y:S01]  /*3f30*/  FMNMX.FTZ R3, R125, R3, !PT ;  /* 0x000000037d037209 */ /* 0x000fe20007810000 */
[----:B--2---:R-:W-:Y:S01]  /*3f40*/  FFMA.FTZ R4, R140, c[0x0][0x23c], -R6 ;  /* 0x00008f008c047a23 */ /* 0x004fe20000010806 */
[----:B------:R-:W-:-:S02]  /*3f50*/  FMNMX.FTZ R136, R149, R136, !PT ;  /* 0x0000008895887209 */ /* 0x000fc40007810000 */
[----:B------:R-:W-:Y:S01]  /*3f60*/  FMNMX.FTZ R3, R124, R3, !PT ;  /* 0x000000037c037209 */ /* 0x000fe20007810000 */
[----:B------:R2:W4:Y:S01]  /*3f70*/  MUFU.EX2 R187, R4 ;  /* 0x0000000400bb7308 */ /* 0x0005220000000800 */
[----:B------:R-:W-:Y:S02]  /*3f80*/  FMNMX.FTZ R136, R148, R136, !PT ;  /* 0x0000008894887209 */ /* 0x000fe40007810000 */
[----:B------:R-:W-:Y:S02]  /*3f90*/  FMNMX.FTZ R3, R146, R3, !PT ;  /* 0x0000000392037209 */ /* 0x000fe40007810000 */
[----:B------:R-:W-:Y:S02]  /*3fa0*/  FMNMX.FTZ R136, R139, R136, !PT ;  /* 0x000000888b887209 */ /* 0x000fe40007810000 */
[----:B------:R-:W-:Y:S02]  /*3fb0*/  FMNMX.FTZ R3, R135, R3, !PT ;  /* 0x0000000387037209 */ /* 0x000fe40007810000 */
[----:B------:R-:W-:-:S02]  /*3fc0*/  FMNMX.FTZ R136, R132, R136, !PT ;  /* 0x0000008884887209 */ /* 0x000fc40007810000 */
[----:B------:R-:W-:Y:S02]  /*3fd0*/  FMNMX.FTZ R3, R145, R3, !PT ;  /* 0x0000000391037209 */ /* 0x000fe40007810000 */
[----:B---3--:R-:W-:Y:S01]  /*3fe0*/  F2FP.BF16.PACK_AB R17, R184, R185 ;  /* 0x000000b9b811723e */ /* 0x008fe200000010ff */
[----:B------:R-:W3:Y:S01]  /*3ff0*/  SHFL.BFLY PT, R7, R136, 0x2, 0x1f ;  /* 0x0c401f0088077f89 */ /* 0x000ee200000e0000 */
[----:B------:R-:W-:Y:S01]  /*4000*/  FMNMX.FTZ R3, R144, R3, !PT ;  /* 0x0000000390037209 */ /* 0x000fe20007810000 */
[--C-:B--2---:R-:W-:Y:S01]  /*4010*/  FFMA.FTZ R4, R143, c[0x0][0x23c], -R6.reuse ;  /* 0x00008f008f047a23 */ /* 0x104fe20000010806 */
[----:B----4-:R-:W-:Y:S02]  /*4020*/  F2FP.BF16.PACK_AB R19, R187, R186 ;  /* 0x000000babb13723e */ /* 0x010fe400000010ff */
[----:B------:R-:W-:Y:S01]  /*4030*/  FMNMX.FTZ R3, R147, R3, !PT ;  /* 0x0000000393037209 */ /* 0x000fe20007810000 */
[----:B------:R2:W-:Y:S04]  /*4040*/  MUFU.EX2 R188, R4 ;  /* 0x0000000400bc7308 */ /* 0x0005e80000000800 */
[----:B-1----:R-:W-:Y:S01]  /*4050*/  HMMA.16816.F32.BF16 R64, R16, R26, RZ ;  /* 0x0000001a1040723c */ /* 0x002fe200000418ff */
[----:B--2---:R-:W-:Y:S01]  /*4060*/  FFMA.FTZ R4, R142, c[0x0][0x23c], -R6 ;  /* 0x00008f008e047a23 */ /* 0x004fe20000010806 */
[----:B---3--:R-:W-:-:S03]  /*4070*/  FMNMX.FTZ R136, R136, R7, !PT ;  /* 0x0000000788887209 */ /* 0x008fc60007810000 */
[----:B------:R1:W-:Y:S02]  /*4080*/  MUFU.EX2 R189, R4 ;  /* 0x0000000400bd7308 */ /* 0x0003e40000000800 */
[----:B------:R-:W2:Y:S01]  /*4090*/  SHFL.BFLY PT, R7, R136, 0x1, 0x1f ;  /* 0x0c201f0088077f89 */ /* 0x000ea200000e0000 */
[----:B-1----:R-:W-:-:S05]  /*40a0*/  FFMA.FTZ R4, R96, c[0x0][0x23c], -R6 ;  /* 0x00008f0060047a23 */ /* 0x002fca0000010806 */
[----:B------:R1:W-:Y:S01]  /*40b0*/  MUFU.EX2 R219, R4 ;  /* 0x0000000400db7308 */ /* 0x0003e20000000800 */
[----:B--2---:R-:W-:-:S04]  /*40c0*/  FMNMX.FTZ R136, R136, R7, !PT ;  /* 0x0000000788887209 */ /* 0x004fc80007810000 */
[----:B------:R-:W-:Y:S01]  /*40d0*/  FSETP.NEU.FTZ.AND P1, PT, R136, -INF , PT ;  /* 0xff8000008800780b */ /* 0x000fe20003f3d000 */
[----:B-1----:R-:W-:-:S04]  /*40e0*/  FFMA.FTZ R4, R91, c[0x0][0x23c], -R6 ;  /* 0x00008f005b047a23 */ /* 0x002fc80000010806 */
[----:B------:R1:W-:Y:S02]  /*40f0*/  MUFU.EX2 R222, R4 ;  /* 0x0000000400de7308 */ /* 0x0003e40000000800 */
        /* <DEDUP_REMOVED lines=58> */
[----:B------:R-:W-:Y:S01]  /*44a0*/  MUFU.EX2 R96, R7 ;  /* 0x0000000700607308 */ /* 0x000fe20000000800 */
[----:B------:R-:W-:Y:S01]  /*44b0*/  HMMA.16816.F32.BF16 R56, R16, R24, RZ ;  /* 0x000000181038723c */ /* 0x000fe200000418ff */
[----:B------:R-:W-:-:S06]  /*44c0*/  FFMA.FTZ R2, R158, c[0x0][0x23c], -R4 ;  /* 0x00008f009e027a23 */ /* 0x000fcc0000010804 */
[----:B------:R1:W2:Y:S02]  /*44d0*/  MUFU.EX2 R7, R0 ;  /* 0x0000000000077308 */ /* 0x0002a40000000800 */
[----:B-1----:R-:W-:Y:S01]  /*44e0*/  FFMA.FTZ R0, R195, c[0x0][0x23c], -R4 ;  /* 0x00008f00c3007a23 */ /* 0x002fe20000010804 */
[----:B------:R-:W-:Y:S02]  /*44f0*/  MOV R195, R9 ;  /* 0x0000000900c37202 */ /* 0x000fe40000000f00 */
[----:B--2---:R-:W-:-:S03]  /*4500*/  F2FP.BF16.PACK_AB R9, R7, R96 ;  /* 0x000000600709723e */ /* 0x004fc600000010ff */
        /* <DEDUP_REMOVED lines=12> */
[----:B-1----:R-:W-:-:S07]  /*45d0*/  FFMA.FTZ R0, R99, c[0x0][0x23c], -R5 ;  /* 0x00008f0063007a23 */ /* 0x002fce0000010805 */
[----:B------:R-:W-:Y:S01]  /*45e0*/  HMMA.16816.F32.BF16 R24, R16, R22, RZ ;  /* 0x000000161018723c */ /* 0x000fe200000418ff */
[----:B--2---:R-:W-:Y:S01]  /*45f0*/  F2FP.BF16.PACK_AB R8, R177, R171 ;  /* 0x000000abb108723e */ /* 0x004fe200000010ff */
[----:B------:R1:W-:Y:S02]  /*4600*/  MUFU.EX2 R182, R0 ;  /* 0x0000000000b67308 */ /* 0x0003e40000000800 */
[----:B-1----:R-:W-:-:S06]  /*4610*/  FFMA.FTZ R0, R165, c[0x0][0x23c], -R5 ;  /* 0x00008f00a5007a23 */ /* 0x002fcc0000010805 */
[----:B------:R1:W2:Y:S02]  /*4620*/  MUFU.EX2 R183, R0 ;  /* 0x0000000000b77308 */ /* 0x0002a40000000800 */
[--C-:B-1----:R-:W-:Y:S01]  /*4630*/  FFMA.FTZ R0, R193, c[0x0][0x23c], -R4.reuse ;  /* 0x00008f00c1007a23 */ /* 0x102fe20000010804 */
[----:B------:R-:W-:Y:S02]  /*4640*/  MOV R193, R28 ;  /* 0x0000001c00c17202 */ /* 0x000fe40000000f00 */
[----:B------:R-:W1:Y:S03]  /*4650*/  LDSM.16.MT88.4 R28, [R206+0x4400] ;  /* 0x00440000ce1c783b */ /* 0x000e660000004200 */
[----:B------:R3:W-:Y:S01]  /*4660*/  MUFU.EX2 R169, R0 ;  /* 0x0000000000a97308 */ /* 0x0007e20000000800 */
[----:B--2---:R-:W-:Y:S01]  /*4670*/  F2FP.BF16.PACK_AB R10, R183, R182 ;  /* 0x000000b6b70a723e */ /* 0x004fe200000010ff */
[----:B---3--:R-:W-:-:S06]  /*4680*/  FFMA.FTZ R0, R181, c[0x0][0x23c], -R4 ;  /* 0x00008f00b5007a23 */ /* 0x008fcc0000010804 */
[----:B------:R2:W3:Y:S02]  /*4690*/  MUFU.EX2 R170, R0 ;  /* 0x0000000000aa7308 */ /* 0x0004e40000000800 */
[----:B--2---:R-:W-:Y:S01]  /*46a0*/  FFMA.FTZ R0, R194, c[0x0][0x23c], -R4 ;  /* 0x00008f00c2007a23 */ /* 0x004fe20000010804 */
[----:B------:R-:W-:Y:S02]  /*46b0*/  MOV R194, R53 ;  /* 0x0000003500c27202 */ /* 0x000fe40000000f00 */
[----:B---3--:R-:W-:-:S03]  /*46c0*/  F2FP.BF16.PACK_AB R9, R170, R169 ;  /* 0x000000a9aa09723e */ /* 0x008fc600000010ff */
[----:B------:R2:W-:Y:S02]  /*46d0*/  MUFU.EX2 R179, R0 ;  /* 0x0000000000b37308 */ /* 0x0005e40000000800 */
[----:B--2---:R-:W-:Y:S01]  /*46e0*/  FFMA.FTZ R0, R192, c[0x0][0x23c], -R4 ;  /* 0x00008f00c0007a23 */ /* 0x004fe20000010804 */
[----:B------:R-:W-:Y:S02]  /*46f0*/  MOV R192, R52 ;  /* 0x0000003400c07202 */ /* 0x000fe40000000f00 */
[----:B------:R-:W-:Y:S03]  /*4700*/  HMMA.16816.F32.BF16 R52, R16, R20, RZ ;  /* 0x000000141034723c */ /* 0x000fe600000418ff */
[----:B------:R2:W3:Y:S01]  /*4710*/  MUFU.EX2 R180, R0 ;  /* 0x0000000000b47308 */ /* 0x0004e20000000800 */
[----:B------:R-:W4:Y:S04]  /*4720*/  LDSM.16.MT88.4 R20, [R206+0x4800] ;  /* 0x00480000ce14783b */ /* 0x000f280000004200 */
[----:B------:R-:W5:Y:S01]  /*4730*/  LDSM.16.MT88.4 R16, [R205+0x4800] ;  /* 0x00480000cd10783b */ /* 0x000f620000004200 */
[----:B--2---:R-:W-:Y:S01]  /*4740*/  FFMA.FTZ R0, R61, c[0x0][0x23c], -R6 ;  /* 0x00008f003d007a23 */ /* 0x004fe20000010806 */
[----:B---3--:R-:W-:-:S03]  /*4750*/  F2FP.BF16.PACK_AB R11, R180, R179 ;  /* 0x000000b3b40b723e */ /* 0x008fc600000010ff */
[----:B------:R2:W-:Y:S04]  /*4760*/  MUFU.EX2 R181, R0 ;  /* 0x0000000000b57308 */ /* 0x0005e80000000800 */
[C---:B------:R-:W-:Y:S08]  /*4770*/  HMMA.16816.F32.BF16 R60, R8.reuse, R32, R48 ;  /* 0x00000020083c723c */ /* 0x040ff00000041830 */
[----:B-1----:R-:W-:Y:S01]  /*4780*/  HMMA.16816.F32.BF16 R48, R8, R28, R40 ;  /* 0x0000001c0830723c */ /* 0x002fe20000041828 */
[----:B--2---:R-:W-:Y:S01]  /*4790*/  FFMA.FTZ R0, R197, c[0x0][0x23c], -R5 ;  /* 0x00008f00c5007a23 */ /* 0x004fe20000010805 */
[----:B------:R-:W-:-:S03]  /*47a0*/  MOV R197, R174 ;  /* 0x000000ae00c57202 */ /* 0x000fc60000000f00 */
[----:B------:R1:W-:Y:S03]  /*47b0*/  MUFU.EX2 R176, R0 ;  /* 0x0000000000b07308 */ /* 0x0003e60000000800 */
[C---:B------:R-:W-:Y:S08]  /*47c0*/  HMMA.16816.F32.BF16 R40, R8.reuse, R34, R44 ;  /* 0x000000220828723c */ /* 0x040ff0000004182c */
[----:B------:R-:W-:Y:S01]  /*47d0*/  HMMA.16816.F32.BF16 R36, R8, R30, R36 ;  /* 0x0000001e0824723c */ /* 0x000fe20000041824 */
[----:B-1----:R-:W-:Y:S01]  /*47e0*/  FFMA.FTZ R0, R196, c[0x0][0x23c], -R5 ;  /* 0x00008f00c4007a23 */ /* 0x002fe20000010805 */
[----:B------:R-:W-:-:S05]  /*47f0*/  MOV R196, R173 ;  /* 0x000000ad00c47202 */ /* 0x000fca0000000f00 */
[----:B------:R-:W-:Y:S01]  /*4800*/  F2FP.BF16.PACK_AB R8, R235, R233 ;  /* 0x000000e9eb08723e */ /* 0x000fe200000010ff */
[----:B------:R1:W2:Y:S01]  /*4810*/  MUFU.EX2 R178, R0 ;  /* 0x0000000000b27308 */ /* 0x0002a20000000800 */
        /* <DEDUP_REMOVED lines=11> */
[----:B------:R3:W3:Y:S03]  /*48d0*/  MUFU.EX2 R174, R0 ;  /* 0x0000000000ae7308 */ /* 0x0006e60000000800 */
[----:B------:R-:W1:Y:S02]  /*48e0*/  LDSM.16.MT88.4 R28, [R206+0x4c00] ;  /* 0x004c0000ce1c783b */ /* 0x000e640000004200 */
[----:B--2---:R-:W-:Y:S01]  /*48f0*/  F2FP.BF16.PACK_AB R8, R178, R176 ;  /* 0x000000b0b208723e */ /* 0x004fe200000010ff */
[--C-:B---3--:R-:W-:Y:S01]  /*4900*/  FFMA.FTZ R0, R198, c[0x0][0x23c], -R4.reuse ;  /* 0x00008f00c6007a23 */ /* 0x108fe20000010804 */
[----:B------:R-:W-:Y:S02]  /*4910*/  MOV R198, R172 ;  /* 0x000000ac00c67202 */ /* 0x000fe40000000f00 */
[----:B------:R-:W-:Y:S01]  /*4920*/  F2FP.BF16.PACK_AB R10, R174, R175 ;  /* 0x000000afae0a723e */ /* 0x000fe200000010ff */
        /* <DEDUP_REMOVED lines=11> */
[C---:B----4-:R-:W-:Y:S08]  /*49e0*/  HMMA.16816.F32.BF16 R68, R8.reuse, R20, R48 ;  /* 0x000000140844723c */ /* 0x050ff00000041830 */
[----:B-----5:R-:W-:Y:S01]  /*49f0*/  HMMA.16816.F32.BF16 R52, R8, R16, R60 ;  /* 0x000000100834723c */ /* 0x020fe2000004183c */
[----:B--2---:R-:W-:Y:S01]  /*4a00*/  FFMA.FTZ R0, R112, c[0x0][0x23c], -R5 ;  /* 0x00008f0070007a23 */ /* 0x004fe20000010805 */
[----:B------:R-:W-:-:S03]  /*4a10*/  MOV R112, R76 ;  /* 0x0000004c00707202 */ /* 0x000fc60000000f00 */
        /* <DEDUP_REMOVED lines=8> */
[----:B------:R-:W-:Y:S02]  /*4aa0*/  F2FP.BF16.PACK_AB R11, R200, R203 ;  /* 0x000000cbc80b723e */ /* 0x000fe400000010ff */
[----:B------:R-:W-:-:S05]  /*4ab0*/  MOV R107, R79 ;  /* 0x0000004f006b7202 */ /* 0x000fca0000000f00 */
[----:B------:R-:W-:Y:S01]  /*4ac0*/  HMMA.16816.F32.BF16 R64, R8, R16, R56 ;  /* 0x000000100840723c */ /* 0x000fe20000041838 */
[----:B--2---:R-:W-:Y:S01]  /*4ad0*/  FFMA.FTZ R0, R101, c[0x0][0x23c], -R5 ;  /* 0x00008f0065007a23 */ /* 0x004fe20000010805 */
[----:B------:R-:W-:-:S06]  /*4ae0*/  MOV R101, R78 ;  /* 0x0000004e00657202 */ /* 0x000fcc0000000f00 */
[C---:B------:R-:W-:Y:S01]  /*4af0*/  HMMA.16816.F32.BF16 R60, R8.reuse, R18, R44 ;  /* 0x00000012083c723c */ /* 0x040fe2000004182c */
[----:B------:R-:W-:Y:S01]  /*4b00*/  LDSM.16.MT88.4 R16, [R206+0x5000] ;  /* 0x00500000ce10783b */ /* 0x000fe20000004200 */
[----:B------:R2:W-:Y:S06]  /*4b10*/  MUFU.EX2 R99, R0 ;  /* 0x0000000000637308 */ /* 0x0005ec0000000800 */
[C---:B------:R-:W-:Y:S08]  /*4b20*/  HMMA.16816.F32.BF16 R56, R8.reuse, R20, R72 ;  /* 0x000000140838723c */ /* 0x040ff00000041848 */
[----:B------:R-:W-:Y:S01]  /*4b30*/  HMMA.16816.F32.BF16 R44, R8, R22, R32 ;  /* 0x00000016082c723c */ /* 0x000fe20000041820 */
[----:B------:R-:W4:Y:S01]  /*4b40*/  LDSM.16.MT88.4 R20, [R205+0x5000] ;  /* 0x00500000cd14783b */ /* 0x000f220000004200 */
[----:B--2---:R-:W-:Y:S01]  /*4b50*/  FFMA.FTZ R0, R102, c[0x0][0x23c], -R5 ;  /* 0x00008f0066007a23 */ /* 0x004fe20000010805 */
[----:B------:R-:W-:-:S03]  /*4b60*/  MOV R102, R242 ;  /* 0x000000f200667202 */ /* 0x000fc60000000f00 */
[----:B------:R2:W5:Y:S01]  /*4b70*/  MUFU.EX2 R97, R0 ;  /* 0x0000000000617308 */ /* 0x0005620000000800 */
[----:B---3--:R-:W-:Y:S01]  /*4b80*/  F2FP.BF16.PACK_AB R8, R103, R104 ;  /* 0x000000686708723e */ /* 0x008fe200000010ff */
[----:B--2---:R-:W-:Y:S01]  /*4b90*/  FFMA.FTZ R0, R199, c[0x0][0x23c], -R4 ;  /* 0x00008f00c7007a23 */ /* 0x004fe20000010804 */
[----:B-----5:R-:W-:Y:S02]  /*4ba0*/  F2FP.BF16.PACK_AB R10, R97, R99 ;  /* 0x00000063610a723e */ /* 0x020fe400000010ff */
[----:B------:R-:W-:-:S03]  /*4bb0*/  MOV R199, R163 ;  /* 0x000000a300c77202 */ /* 0x000fc60000000f00 */
[----:B------:R2:W-:Y:S02]  /*4bc0*/  MUFU.EX2 R93, R0 ;  /* 0x00000000005d7308 */ /* 0x0005e40000000800 */
[----:B--2---:R-:W-:Y:S01]  /*4bd0*/  FFMA.FTZ R0, R110, c[0x0][0x23c], -R4 ;  /* 0x00008f006e007a23 */ /* 0x004fe20000010804 */
[----:B------:R-:W-:-:S05]  /*4be0*/  MOV R110, R162 ;  /* 0x000000a2006e7202 */ /* 0x000fca0000000f00 */
[----:B------:R2:W3:Y:S02]  /*4bf0*/  MUFU.EX2 R94, R0 ;  /* 0x00000000005e7308 */ /* 0x0004e40000000800 */
[----:B--2---:R-:W-:Y:S01]  /*4c00*/  FFMA.FTZ R0, R114, c[0x0][0x23c], -R4 ;  /* 0x00008f0072007a23 */ /* 0x004fe20000010804 */
[----:B---3--:R-:W-:Y:S02]  /*4c10*/  F2FP.BF16.PACK_AB R9, R94, R93 ;  /* 0x0000005d5e09723e */ /* 0x008fe400000010ff */
[----:B------:R-:W-:-:S03]  /*4c20*/  MOV R114, R161 ;  /* 0x000000a100727202 */ /* 0x000fc60000000f00 */
[----:B------:R2:W-:Y:S02]  /*4c30*/  MUFU.EX2 R92, R0 ;  /* 0x00000000005c7308 */ /* 0x0005e40000000800 */
[----:B--2---:R-:W-:Y:S01]  /*4c40*/  FFMA.FTZ R0, R111, c[0x0][0x23c], -R4 ;  /* 0x00008f006f007a23 */ /* 0x004fe20000010804 */
[----:B------:R-:W-:-:S05]  /*4c50*/  MOV R111, R160 ;  /* 0x000000a0006f7202 */ /* 0x000fca0000000f00 */
        /* <DEDUP_REMOVED lines=19> */
[----:B------:R-:W-:Y:S01]  /*4d90*/  LDSM.16.MT88.4 R24, [R205+0x5400] ;  /* 0x00540000cd18783b */ /* 0x000fe20000004200 */
[----:B------:R1:W-:Y:S06]  /*4da0*/  MUFU.EX2 R88, R0 ;  /* 0x0000000000587308 */ /* 0x0003ec0000000800 */
[C---:B------:R-:W-:Y:S08]  /*4db0*/  HMMA.16816.F32.BF16 R64, R8.reuse, R28, R56 ;  /* 0x0000001c0840723c */ /* 0x040ff00000041838 */
[----:B------:R-:W-:Y:S01]  /*4dc0*/  HMMA.16816.F32.BF16 R56, R8, R30, R44 ;  /* 0x0000001e0838723c */ /* 0x000fe2000004182c */
[----:B------:R-:W3:Y:S01]  /*4dd0*/  LDSM.16.MT88.4 R28, [R206+0x5400] ;  /* 0x00540000ce1c783b */ /* 0x000ee20000004200 */
[----:B-1----:R-:W-:-:S04]  /*4de0*/  FFMA.FTZ R0, R109, c[0x0][0x23c], -R5 ;  /* 0x00008f006d007a23 */ /* 0x002fc80000010805 */
[----:B------:R1:W5:Y:S01]  /*4df0*/  MUFU.EX2 R87, R0 ;  /* 0x0000000000577308 */ /* 0x0003620000000800 */
[----:B--2---:R-:W-:Y:S01]  /*4e00*/  F2FP.BF16.PACK_AB R8, R89, R90 ;  /* 0x0000005a5908723e */ /* 0x004fe200000010ff */
[----:B-1----:R-:W-:Y:S01]  /*4e10*/  FFMA.FTZ R0, R128, c[0x0][0x23c], -R4 ;  /* 0x00008f0080007a23 */ /* 0x002fe20000010804 */
[----:B-----5:R-:W-:-:S05]  /*4e20*/  F2FP.BF16.PACK_AB R10, R87, R88 ;  /* 0x00000058570a723e */ /* 0x020fca00000010ff */
        /* <DEDUP_REMOVED lines=27> */
[C---:B------:R-:W-:Y:S01]  /*4fe0*/  HMMA.16816.F32.BF16 R48, R8.reuse, R20, R48 ;  /* 0x000000140830723c */ /* 0x040fe20000041830 */
[----:B------:R-:W4:Y:S07]  /*4ff0*/  LDSM.16.MT88.4 R20, [R205+0x5800] ;  /* 0x00580000cd14783b */ /* 0x000f2e0000004200 */
[----:B------:R-:W-:Y:S01]  /*5000*/  HMMA.16816.F32.BF16 R32, R8, R18, R56 ;  /* 0x000000120820723c */ /* 0x000fe20000041838 */
[----:B------:R-:W5:Y:S01]  /*5010*/  LDSM.16.MT88.4 R16, [R206+0x5800] ;  /* 0x00580000ce10783b */ /* 0x000f620000004200 */
[----:B-1----:R-:W-:Y:S01]  /*5020*/  FFMA.FTZ R0, R122, c[0x0][0x23c], -R5 ;  /* 0x00008f007a007a23 */ /* 0x002fe20000010805 */
[----:B------:R1:W-:Y:S04]  /*5030*/  MUFU.EX2 R57, R2 ;  /* 0x0000000200397308 */ /* 0x0003e80000000800 */
[----:B--2---:R-:W-:Y:S01]  /*5040*/  F2FP.BF16.PACK_AB R8, R80, R81 ;  /* 0x000000515008723e */ /* 0x004fe200000010ff */
[----:B------:R-:W-:-:S03]  /*5050*/  FADD.FTZ R56, R96, R7 ;  /* 0x0000000760387221 */ /* 0x000fc60000010000 */
[----:B------:R2:W2:Y:S01]  /*5060*/  MUFU.EX2 R78, R0 ;  /* 0x00000000004e7308 */ /* 0x0004a20000000800 */
[----:B-1----:R-:W-:Y:S02]  /*5070*/  FADD.FTZ R2, R185, R184 ;  /* 0x000000b8b9027221 */ /* 0x002fe40000010000 */
[----:B--2---:R-:W-:Y:S01]  /*5080*/  FFMA.FTZ R0, R146, c[0x0][0x23c], -R4 ;  /* 0x00008f0092007a23 */ /* 0x004fe20000010804 */
[----:B------:R-:W-:-:S04]  /*5090*/  F2FP.BF16.PACK_AB R10, R78, R79 ;  /* 0x0000004f4e0a723e */ /* 0x000fc800000010ff */
        /* <DEDUP_REMOVED lines=11> */
[C---:B---3--:R-:W-:Y:S08]  /*5150*/  HMMA.16816.F32.BF16 R160, R8.reuse, R28, R52 ;  /* 0x0000001c08a0723c */ /* 0x048ff00000041834 */
[----:B------:R-:W-:Y:S01]  /*5160*/  HMMA.16816.F32.BF16 R140, R8, R24, R140 ;  /* 0x00000018088c723c */ /* 0x000fe2000004188c */
[----:B-1----:R-:W-:Y:S01]  /*5170*/  FFMA.FTZ R0, R134, c[0x0][0x23c], -R5 ;  /* 0x00008f0086007a23 */ /* 0x002fe20000010805 */
[----:B--2---:R-:W-:-:S03]  /*5180*/  F2FP.BF16.PACK_AB R7, R76, R86 ;  /* 0x000000564c07723e */ /* 0x004fc600000010ff */
[----:B------:R1:W-:Y:S03]  /*5190*/  MUFU.EX2 R72, R0 ;  /* 0x0000000000487308 */ /* 0x0003e60000000800 */
[C---:B------:R-:W-:Y:S08]  /*51a0*/  HMMA.16816.F32.BF16 R60, R8.reuse, R26, R60 ;  /* 0x0000001a083c723c */ /* 0x040ff0000004183c */
[----:B------:R-:W-:Y:S01]  /*51b0*/  HMMA.16816.F32.BF16 R52, R8, R30, R36 ;  /* 0x0000001e0834723c */ /* 0x000fe20000041824 */
[----:B-1----:R-:W-:-:S06]  /*51c0*/  FFMA.FTZ R0, R133, c[0x0][0x23c], -R5 ;  /* 0x00008f0085007a23 */ /* 0x002fcc0000010805 */
[----:B------:R-:W-:Y:S01]  /*51d0*/  F2FP.BF16.PACK_AB R8, R102, R238 ;  /* 0x000000ee6608723e */ /* 0x000fe200000010ff */
[----:B------:R-:W-:Y:S01]  /*51e0*/  FADD.FTZ R39, R117, R116 ;  /* 0x0000007475277221 */ /* 0x000fe20000010000 */
[----:B------:R-:W-:Y:S01]  /*51f0*/  F2FP.BF16.PACK_AB R9, R227, R224 ;  /* 0x000000e0e309723e */ /* 0x000fe200000010ff */
[----:B------:R1:W2:Y:S01]  /*5200*/  MUFU.EX2 R71, R0 ;  /* 0x0000000000477308 */ /* 0x0002a20000000800 */
[----:B------:R-:W-:Y:S01]  /*5210*/  F2FP.BF16.PACK_AB R10, R107, R101 ;  /* 0x000000656b0a723e */ /* 0x000fe200000010ff */
[--C-:B------:R-:W-:Y:S01]  /*5220*/  FFMA.FTZ R36, R131, c[0x0][0x23c], -R6.reuse ;  /* 0x00008f0083247a23 */ /* 0x100fe20000010806 */
[----:B------:R-:W-:Y:S01]  /*5230*/  F2FP.BF16.PACK_AB R11, R181, R228 ;  /* 0x000000e4b50b723e */ /* 0x000fe200000010ff */
[----:B------:R-:W-:-:S04]  /*5240*/  FFMA.FTZ R37, R119, c[0x0][0x23c], -R6 ;  /* 0x00008f0077257a23 */ /* 0x000fc80000010806 */
[----:B------:R-:W-:Y:S02]  /*5250*/  MUFU.EX2 R36, R36 ;  /* 0x0000002400247308 */ /* 0x000fe40000000800 */
[----:B------:R-:W-:Y:S01]  /*5260*/  HMMA.16816.F32.BF16 R44, R8, R28, R44 ;  /* 0x0000001c082c723c */ /* 0x000fe2000004182c */
[----:B-1----:R-:W-:-:S05]  /*5270*/  FFMA.FTZ R0, R129, c[0x0][0x23c], -R5 ;  /* 0x00008f0081007a23 */ /* 0x002fca0000010805 */
[----:B------:R-:W-:Y:S02]  /*5280*/  MUFU.EX2 R37, R37 ;  /* 0x0000002500257308 */ /* 0x000fe40000000800 */
[----:B------:R-:W-:Y:S01]  /*5290*/  HMMA.16816.F32.BF16 R32, R8, R30, R32 ;  /* 0x0000001e0820723c */ /* 0x000fe20000041820 */
[----:B------:R-:W-:Y:S05]  /*52a0*/  LDSM.16.MT88.4 R28, [R206+0x5c00] ;  /* 0x005c0000ce1c783b */ /* 0x000fea0000004200 */
[----:B------:R1:W-:Y:S02]  /*52b0*/  MUFU.EX2 R70, R0 ;  /* 0x0000000000467308 */ /* 0x0003e40000000800 */
[----:B-1----:R-:W-:-:S06]  /*52c0*/  FFMA.FTZ R0, R130, c[0x0][0x23c], -R5 ;  /* 0x00008f0082007a23 */ /* 0x002fcc0000010805 */
[----:B------:R1:W3:Y:S02]  /*52d0*/  MUFU.EX2 R69, R0 ;  /* 0x0000000000457308 */ /* 0x0002e40000000800 */
[--C-:B-1----:R-:W-:Y:S02]  /*52e0*/  FFMA.FTZ R0, R147, c[0x0][0x23c], -R4.reuse ;  /* 0x00008f0093007a23 */ /* 0x102fe40000010804 */
[C---:B------:R-:W-:Y:S04]  /*52f0*/  HMMA.16816.F32.BF16 R144, R8.reuse, R24, R48 ;  /* 0x000000180890723c */ /* 0x040fe80000041830 */
[----:B------:R1:W-:Y:S03]  /*5300*/  MUFU.EX2 R67, R0 ;  /* 0x0000000000437308 */ /* 0x0003e60000000800 */
[--C-:B------:R-:W-:Y:S01]  /*5310*/  FFMA.FTZ R25, R153, c[0x0][0x23c], -R4.reuse ;  /* 0x00008f0099197a23 */ /* 0x100fe20000010804 */
[----:B------:R-:W-:Y:S01]  /*5320*/  HMMA.16816.F32.BF16 R48, R8, R26, R40 ;  /* 0x0000001a0830723c */ /* 0x000fe20000041828 */
[----:B------:R-:W-:-:S04]  /*5330*/  FFMA.FTZ R24, R152, c[0x0][0x23c], -R4 ;  /* 0x00008f0098187a23 */ /* 0x000fc80000010804 */
[----:B------:R-:W-:Y:S02]  /*5340*/  MUFU.EX2 R25, R25 ;  /* 0x0000001900197308 */ /* 0x000fe40000000800 */
[----:B--2---:R-:W-:Y:S01]  /*5350*/  F2FP.BF16.PACK_AB R8, R71, R72 ;  /* 0x000000484708723e */ /* 0x004fe200000010ff */
[----:B------:R-:W-:Y:S01]  /*5360*/  FFMA.FTZ R26, R157, c[0x0][0x23c], -R6 ;  /* 0x00008f009d1a7a23 */ /* 0x000fe20000010806 */
[----:B---3--:R-:W-:Y:S01]  /*5370*/  F2FP.BF16.PACK_AB R10, R69, R70 ;  /* 0x00000046450a723e */ /* 0x008fe200000010ff */
[----:B-1----:R-:W-:Y:S02]  /*5380*/  FFMA.FTZ R0, R151, c[0x0][0x23c], -R4 ;  /* 0x00008f0097007a23 */ /* 0x002fe40000010804 */
[----:B------:R-:W-:Y:S01]  /*5390*/  FFMA.FTZ R27, R156, c[0x0][0x23c], -R6 ;  /* 0x00008f009c1b7a23 */ /* 0x000fe20000010806 */
[----:B------:R-:W-:Y:S01]  /*53a0*/  F2FP.BF16.PACK_AB R6, R197, R196 ;  /* 0x000000c4c506723e */ /* 0x000fe200000010ff */
[----:B------:R1:W2:Y:S08]  /*53b0*/  MUFU.EX2 R68, R0 ;  /* 0x0000000000447308 */ /* 0x0002b00000000800 */
[----:B------:R-:W-:Y:S01]  /*53c0*/  MUFU.EX2 R24, R24 ;  /* 0x0000001800187308 */ /* 0x000fe20000000800 */
[----:B-1----:R-:W-:Y:S01]  /*53d0*/  FFMA.FTZ R0, R154, c[0x0][0x23c], -R4 ;  /* 0x00008f009a007a23 */ /* 0x002fe20000010804 */
[----:B--2---:R-:W-:-:S06]  /*53e0*/  F2FP.BF16.PACK_AB R9, R68, R67 ;  /* 0x000000434409723e */ /* 0x004fcc00000010ff */
[----:B------:R-:W-:Y:S08]  /*53f0*/  MUFU.EX2 R26, R26 ;  /* 0x0000001a001a7308 */ /* 0x000ff00000000800 */
[----:B------:R1:W-:Y:S08]  /*5400*/  MUFU.EX2 R66, R0 ;  /* 0x0000000000427308 */ /* 0x0003f00000000800 */
[----:B------:R-:W-:Y:S01]  /*5410*/  MUFU.EX2 R27, R27 ;  /* 0x0000001b001b7308 */ /* 0x000fe20000000800 */
[----:B-1----:R-:W-:-:S07]  /*5420*/  FFMA.FTZ R0, R150, c[0x0][0x23c], -R4 ;  /* 0x00008f0096007a23 */ /* 0x002fce0000010804 */
[----:B------:R1:W2:Y:S02]  /*5430*/  MUFU.EX2 R65, R0 ;  /* 0x0000000000417308 */ /* 0x0002a40000000800 */
[----:B-1----:R-:W-:Y:S01]  /*5440*/  FFMA.FTZ R0, R149, c[0x0][0x23c], -R5 ;  /* 0x00008f0095007a23 */ /* 0x002fe20000010805 */
[----:B--2---:R-:W-:-:S05]  /*5450*/  F2FP.BF16.PACK_AB R11, R65, R66 ;  /* 0x00000042410b723e */ /* 0x004fca00000010ff */
[----:B------:R1:W-:Y:S02]  /*5460*/  MUFU.EX2 R64, R0 ;  /* 0x0000000000407308 */ /* 0x0003e40000000800 */
[C---:B----4-:R-:W-:Y:S08]  /*5470*/  HMMA.16816.F32.BF16 R140, R8.reuse, R20, R140 ;  /* 0x00000014088c723c */ /* 0x050ff0000004188c */
[----:B-----5:R-:W-:Y:S01]  /*5480*/  HMMA.16816.F32.BF16 R160, R8, R16, R160 ;  /* 0x0000001008a0723c */ /* 0x020fe200000418a0 */
[----:B-1----:R-:W-:-:S04]  /*5490*/  FFMA.FTZ R0, R148, c[0x0][0x23c], -R5 ;  /* 0x00008f0094007a23 */ /* 0x002fc80000010805 */
[----:B------:R1:W2:Y:S03]  /*54a0*/  MUFU.EX2 R59, R0 ;  /* 0x00000000003b7308 */ /* 0x0002a60000000800 */
[C---:B------:R-:W-:Y:S08]  /*54b0*/  HMMA.16816.F32.BF16 R148, R8.reuse, R22, R60 ;  /* 0x000000160894723c */ /* 0x040ff0000004183c */
[----:B------:R-:W-:Y:S01]  /*54c0*/  HMMA.16816.F32.BF16 R40, R8, R18, R52 ;  /* 0x000000120828723c */ /* 0x000fe20000041834 */
[----:B-1----:R-:W-:-:S06]  /*54d0*/  FFMA.FTZ R0, R139, c[0x0][0x23c], -R5 ;  /* 0x00008f008b007a23 */ /* 0x002fcc0000010805 */
[----:B------:R-:W-:Y:S01]  /*54e0*/  FADD.FTZ R9, R186, R2 ;  /* 0x00000002ba097221 */ /* 0x000fe20000010000 */
[----:B------:R1:W-:Y:S01]  /*54f0*/  MUFU.EX2 R58, R0 ;  /* 0x00000000003a7308 */ /* 0x0003e20000000800 */
[----:B------:R-:W-:Y:S01]  /*5500*/  FADD.FTZ R8, R168, R39 ;  /* 0x00000027a8087221 */ /* 0x000fe20000010000 */
[----:B------:R-:W-:Y:S01]  /*5510*/  F2FP.BF16.PACK_AB R168, R194, R192 ;  /* 0x000000c0c2a8723e */ /* 0x000fe200000010ff */
[----:B------:R-:W-:Y:S02]  /*5520*/  FADD.FTZ R2, R159, R56 ;  /* 0x000000389f027221 */ /* 0x000fe40000010000 */
[----:B------:R-:W-:Y:S02]  /*5530*/  FADD.FTZ R9, R187, R9 ;  /* 0x00000009bb097221 */ /* 0x000fe40000010000 */
[----:B------:R-:W-:Y:S01]  /*5540*/  FADD.FTZ R8, R167, R8 ;  /* 0x00000008a7087221 */ /* 0x000fe20000010000 */
[----:B------:R-:W-:Y:S01]  /*5550*/  F2FP.BF16.PACK_AB R167, R24, R25 ;  /* 0x0000001918a7723e */ /* 0x000fe200000010ff */
[----:B------:R-:W-:Y:S01]  /*5560*/  FADD.FTZ R2, R164, R2 ;  /* 0x00000002a4027221 */ /* 0x000fe20000010000 */
[----:B--2---:R-:W-:-:S03]  /*5570*/  F2FP.BF16.PACK_AB R164, R59, R64 ;  /* 0x000000403ba4723e */ /* 0x004fc600000010ff */
[----:B------:R-:W-:Y:S01]  /*5580*/  FADD.FTZ R2, R169, R2 ;  /* 0x00000002a9027221 */ /* 0x000fe20000010000 */
[----:B------:R-:W-:Y:S01]  /*5590*/  F2FP.BF16.PACK_AB R169, R27, R26 ;  /* 0x0000001a1ba9723e */ /* 0x000fe200000010ff */
[----:B-1----:R-:W-:Y:S01]  /*55a0*/  FFMA.FTZ R0, R132, c[0x0][0x23c], -R5 ;  /* 0x00008f0084007a23 */ /* 0x002fe20000010805 */
[----:B------:R-:W-:-:S03]  /*55b0*/  F2FP.BF16.PACK_AB R5, R95, R113 ;  /* 0x000000715f05723e */ /* 0x000fc600000010ff */
[----:B------:R1:W2:Y:S02]  /*55c0*/  MUFU.EX2 R242, R0 ;  /* 0x0000000000f27308 */ /* 0x0002a40000000800 */
[----:B-1----:R-:W-:Y:S01]  /*55d0*/  FFMA.FTZ R0, R155, c[0x0][0x23c], -R4 ;  /* 0x00008f009b007a23 */ /* 0x002fe20000010804 */
[----:B--2---:R-:W-:Y:S01]  /*55e0*/  F2FP.BF16.PACK_AB R166, R242, R58 ;  /* 0x0000003af2a6723e */ /* 0x004fe200000010ff */
[----:B------:R-:W-:Y:S01]  /*55f0*/  FADD.FTZ R4, R230, R229 ;  /* 0x000000e5e6047221 */ /* 0x000fe20000010000 */
[----:B------:R-:W1:Y:S03]  /*5600*/  LDSM.16.MT88.4 R152, [R205+0x5c00] ;  /* 0x005c0000cd98783b */ /* 0x000e660000004200 */
[----:B------:R2:W3:Y:S01]  /*5610*/  MUFU.EX2 R10, R0 ;  /* 0x00000000000a7308 */ /* 0x0004e20000000800 */
[----:B------:R-:W-:Y:S01]  /*5620*/  FADD.FTZ R38, R231, R4 ;  /* 0x00000004e7267221 */ /* 0x000fe20000010000 */
[----:B------:R-:W-:-:S07]  /*5630*/  F2FP.BF16.PACK_AB R4, R198, R112 ;  /* 0x00000070c604723e */ /* 0x000fce00000010ff */
[----:B------:R-:W-:Y:S01]  /*5640*/  HMMA.16816.F32.BF16 R144, R4, R20, R144 ;  /* 0x000000140490723c */ /* 0x000fe20000041890 */
[----:B--2---:R-:W-:Y:S01]  /*5650*/  FADD.FTZ R0, R232, R38 ;  /* 0x00000026e8007221 */ /* 0x004fe20000010000 */
[----:B---3--:R-:W-:-:S06]  /*5660*/  F2FP.BF16.PACK_AB R165, R10, R57 ;  /* 0x000000390aa5723e */ /* 0x008fcc00000010ff */
[----:B------:R-:W-:Y:S01]  /*5670*/  HMMA.16816.F32.BF16 R48, R4, R22, R48 ;  /* 0x000000160430723c */ /* 0x000fe20000041830 */
[----:B------:R-:W-:-:S04]  /*5680*/  FADD.FTZ R0, R233, R0 ;  /* 0x00000000e9007221 */ /* 0x000fc80000010000 */
[----:B------:R-:W-:-:S03]  /*5690*/  FADD.FTZ R0, R235, R0 ;  /* 0x00000000eb007221 */ /* 0x000fc60000010000 */
[C---:B------:R-:W-:Y:S08]  /*56a0*/  HMMA.16816.F32.BF16 R44, R4.reuse, R16, R44 ;  /* 0x00000010042c723c */ /* 0x040ff0000004182c */
[----:B------:R-:W-:Y:S07]  /*56b0*/  HMMA.16816.F32.BF16 R32, R4, R18, R32 ;  /* 0x000000120420723c */ /* 0x000fee0000041820 */
[----:B------:R-:W-:Y:S01]  /*56c0*/  FADD.FTZ R5, R188, R9 ;  /* 0x00000009bc057221 */ /* 0x000fe20000010000 */
[----:B-1----:R-:W-:Y:S01]  /*56d0*/  HMMA.16816.F32.BF16 R140, R164, R152, R140 ;  /* 0x00000098a48c723c */ /* 0x002fe2000004188c */
[----:B------:R-:W-:Y:S01]  /*56e0*/  FADD.FTZ R4, R171, R8 ;  /* 0x00000008ab047221 */ /* 0x000fe20000010000 */
[----:B------:R-:W-:Y:S01]  /*56f0*/  F2FP.BF16.PACK_AB R171, R37, R36 ;  /* 0x0000002425ab723e */ /* 0x000fe200000010ff */
[----:B------:R-:W-:-:S02]  /*5700*/  FADD.FTZ R6, R189, R5 ;  /* 0x00000005bd067221 */ /* 0x000fc40000010000 */
[----:B------:R-:W-:Y:S02]  /*5710*/  FADD.FTZ R5, R177, R4 ;  /* 0x00000004b1057221 */ /* 0x000fe40000010000 */
[----:B------:R-:W-:Y:S01]  /*5720*/  FADD.FTZ R4, R170, R2 ;  /* 0x00000002aa047221 */ /* 0x000fe20000010000 */
[----:B------:R-:W-:Y:S01]  /*5730*/  F2FP.BF16.PACK_AB R170, R195, R193 ;  /* 0x000000c1c3aa723e */ /* 0x000fe200000010ff */
[----:B------:R-:W-:Y:S01]  /*5740*/  FADD.FTZ R7, R234, R0 ;  /* 0x00000000ea077221 */ /* 0x000fe20000010000 */
[----:B------:R-:W-:Y:S01]  /*5750*/  HMMA.16816.F32.BF16 R148, R164, R154, R148 ;  /* 0x0000009aa494723c */ /* 0x000fe20000041894 */
[----:B------:R-:W-:Y:S02]  /*5760*/  FADD.FTZ R2, R219, R6 ;  /* 0x00000006db027221 */ /* 0x000fe40000010000 */
[----:B------:R-:W-:Y:S02]  /*5770*/  FADD.FTZ R0, R182, R5 ;  /* 0x00000005b6007221 */ /* 0x000fe40000010000 */
[----:B------:R-:W-:-:S02]  /*5780*/  FADD.FTZ R4, R179, R4 ;  /* 0x00000004b3047221 */ /* 0x000fc40000010000 */
[----:B------:R-:W-:Y:S01]  /*5790*/  FADD.FTZ R6, R236, R7 ;  /* 0x00000007ec067221 */ /* 0x000fe20000010000 */
[----:B------:R-:W-:Y:S01]  /*57a0*/  HMMA.16816.F32.BF16 R144, R168, R152, R144 ;  /* 0x00000098a890723c */ /* 0x000fe20000041890 */
        /* <DEDUP_REMOVED lines=100> */
[----:B------:R-:W-:Y:S01]  /*5df0*/  FADD.FTZ R243, R24, R0 ;  /* 0x0000000018f37221 */ /* 0x000fe20000010000 */
[----:B------:R-:W-:Y:S01]  /*5e00*/  MOV R0, R118 ;  /* 0x0000007600007202 */ /* 0x000fe20000000f00 */
[----:B------:R-:W-:Y:S02]  /*5e10*/  FADD.FTZ R240, R195, R5 ;  /* 0x00000005c3f07221 */ /* 0x000fe40000010000 */
[----:B------:R-:W-:Y:S02]  /*5e20*/  FADD.FTZ R241, R37, R4 ;  /* 0x0000000425f17221 */ /* 0x000fe40000010000 */
[----:B------:R-:W-:Y:S01]  /*5e30*/  FADD.FTZ R242, R242, R2 ;  /* 0x00000002f2f27221 */ /* 0x000fe20000010000 */
[----:B------:R-:W-:Y:S05]  /*5e40*/  @!P0 BRA `(.L_x_15) ;  /* 0x000054a000008947 */ /* 0x000fea0003800000 */
[----:B------:R-:W2:Y:S04]  /*5e50*/  LDL R193, [R1+0x1c] ;  /* 0x00001c0001c17983 */ /* 0x000ea80000100800 */
[----:B------:R-:W3:Y:S01]  /*5e60*/  LDL.64 R198, [R1+0x30] ;  /* 0x0000300001c67983 */ /* 0x000ee20000100a00 */
[----:B------:R-:W-:Y:S01]  /*5e70*/  IMAD.MOV.U32 R195, RZ, RZ, c[0x0][0x1a0] ;  /* 0x00006800ffc37624 */ /* 0x000fe200078e00ff */
[----:B------:R-:W-:-:S04]  /*5e80*/  DEPBAR.LE SB0, 0x0 ;  /* 0x000080000000791a */ /* 0x000fc80000000000 */
[----:B------:R-:W-:Y:S01]  /*5e90*/  IMAD.MOV.U32 R194, RZ, RZ, 0x7 ;  /* 0x00000007ffc27424 */ /* 0x000fe200078e00ff */
[----:B------:R-:W1:Y:S01]  /*5ea0*/  S2R R196, SR_TID.X ;  /* 0x0000000000c47919 */ /* 0x000e620000002100 */
[----:B------:R-:W-:-:S03]  /*5eb0*/  IMAD.SHL.U32 R10, R195, 0x40, RZ ;  /* 0x00000040c30a7824 */ /* 0x000fc600078e00ff */
[----:B------:R-:W-:Y:S01]  /*5ec0*/  SHF.L.U64.HI R194, R195, R194, c[0x0][0x1a4] ;  /* 0x00006900c3c27619 */ /* 0x000fe200000102c2 */
[----:B-1----:R-:W-:-:S05]  /*5ed0*/  IMAD.SHL.U32 R196, R196, 0x2, RZ ;  /* 0x00000002c4c47824 */ /* 0x002fca00078e00ff */
[----:B------:R-:W-:Y:S01]  /*5ee0*/  LOP3.LUT R196, R196, 0x6, RZ, 0xc0, !PT ;  /* 0x00000006c4c47812 */ /* 0x000fe200078ec0ff */
[----:B------:R-:W-:Y:S01]  /*5ef0*/  BAR.SYNC.DEFER_BLOCKING 0x0 ;  /* 0x0000000000007b1d */ /* 0x000fe20000010000 */
[----:B--2---:R-:W-:Y:S02]  /*5f00*/  IMAD.MOV.U32 R197, RZ, RZ, R193 ;  /* 0x000000ffffc57224 */ /* 0x004fe400078e00c1 */
[----:B------:R-:W-:-:S03]  /*5f10*/  IMAD.SHL.U32 R193, R195, 0x80, RZ ;  /* 0x00000080c3c17824 */ /* 0x000fc600078e00ff */
[----:B------:R-:W-:-:S04]  /*5f20*/  IADD3 R203, R197, -0x2, RZ ;  /* 0xfffffffec5cb7810 */ /* 0x000fc80007ffe0ff */
[----:B------:R-:W-:Y:S01]  /*5f30*/  SHF.R.S32.HI R0, RZ, 0x1f, R203 ;  /* 0x0000001fff007819 */ /* 0x000fe200000114cb */
[----:B------:R-:W-:Y:S02]  /*5f40*/  IMAD R2, R194, R203, RZ ;  /* 0x000000cbc2027224 */ /* 0x000fe400078e02ff */
[----:B---3--:R-:W-:-:S04]  /*5f50*/  IMAD.WIDE.U32 R4, R203, R193, R198 ;  /* 0x000000c1cb047225 */ /* 0x008fc800078e00c6 */
[----:B------:R-:W-:Y:S01]  /*5f60*/  IMAD R0, R0, R193, R2 ;  /* 0x000000c100007224 */ /* 0x000fe200078e0202 */
[----:B------:R-:W-:Y:S01]  /*5f70*/  LEA R8, P1, R4, c[0x0][0x170], 0x1 ;  /* 0x00005c0004087a11 */ /* 0x000fe200078208ff */
[----:B------:R-:W-:Y:S02]  /*5f80*/  IMAD.MOV.U32 R193, RZ, RZ, c[0x0][0x1a4] ;  /* 0x00006900ffc17624 */ /* 0x000fe400078e00ff */
[----:B------:R-:W-:Y:S01]  /*5f90*/  IMAD.IADD R0, R5, 0x1, R0 ;  /* 0x0000000105007824 */ /* 0x000fe200078e0200 */
[----:B------:R-:W-:Y:S02]  /*5fa0*/  IADD3 R6, P0, R10, R8, RZ ;  /* 0x000000080a067210 */ /* 0x000fe40007f1e0ff */
[----:B------:R-:W-:Y:S02]  /*5fb0*/  SHF.L.U64.HI R2, R195, 0x6, R193 ;  /* 0x00000006c3027819 */ /* 0x000fe400000102c1 */
[----:B------:R-:W-:Y:S01]  /*5fc0*/  LEA.HI.X R9, R4, c[0x0][0x174], R0, 0x1, P1 ;  /* 0x00005d0004097a11 */ /* 0x000fe200008f0c00 */
[----:B------:R-:W-:Y:S01]  /*5fd0*/  IMAD R0, R203, 0x80, R196 ;  /* 0x00000080cb007824 */ /* 0x000fe200078e02c4 */
[----:B------:R-:W-:-:S03]  /*5fe0*/  IADD3 R4, P1, R6, R10, RZ ;  /* 0x0000000a06047210 */ /* 0x000fc60007f3e0ff */
[----:B------:R-:W-:Y:S01]  /*5ff0*/  IMAD.X R7, R2, 0x1, R9, P0 ;  /* 0x0000000102077824 */ /* 0x000fe200000e0609 */
[----:B------:R-:W-:Y:S01]  /*6000*/  IADD3 R10, P0, R4, R10, RZ ;  /* 0x0000000a040a7210 */ /* 0x000fe20007f1e0ff */
[----:B------:R-:W-:Y:S01]  /*6010*/  @!PT LDS RZ, [RZ] ;  /* 0x00000000fffff984 */ /* 0x000fe20000000800 */
[----:B------:R-:W-:Y:S01]  /*6020*/  @!PT LDS RZ, [RZ] ;  /* 0x00000000fffff984 */ /* 0x000fe20000000800 */
[----:B------:R-:W-:Y:S01]  /*6030*/  @!PT LDS RZ, [RZ] ;  /* 0x00000000fffff984 */ /* 0x000fe20000000800 */
[----:B------:R1:W-:Y:S01]  /*6040*/  LDGSTS.E.BYPASS.LTC128B.128 [R217+0x4000], [R8.64] ;  /* 0x0400000008d97fae */ /* 0x0003e2000b901d46 */
[C---:B------:R-:W-:Y:S01]  /*6050*/  ISETP.GE.AND P4, PT, R0.reuse, R14, PT ;  /* 0x0000000e0000720c */ /* 0x040fe20003f86270 */
[--C-:B------:R-:W-:Y:S01]  /*6060*/  IMAD.X R5, R7, 0x1, R2.reuse, P1 ;  /* 0x0000000107057824 */ /* 0x100fe200008e0602 */
[----:B------:R-:W-:Y:S01]  /*6070*/  ISETP.GE.AND P2, PT, R0, R15, PT ;  /* 0x0000000f0000720c */ /* 0x000fe20003f46270 */
[----:B------:R2:W-:Y:S02]  /*6080*/  LDGSTS.E.BYPASS.LTC128B.128 [R217+0x4800], [R6.64] ;  /* 0x0480000006d97fae */ /* 0x0005e4000b901d46 */
[----:B------:R-:W-:Y:S02]  /*6090*/  IMAD.X R11, R5, 0x1, R2, P0 ;  /* 0x00000001050b7824 */ /* 0x000fe400000e0602 */
[----:B------:R2:W-:Y:S04]  /*60a0*/  LDGSTS.E.BYPASS.LTC128B.128 [R217+0x5000], [R4.64] ;  /* 0x0500000004d97fae */ /* 0x0005e8000b901d46 */
[----:B------:R1:W-:Y:S04]  /*60b0*/  LDGSTS.E.BYPASS.LTC128B.128 [R217+0x5800], [R10.64] ;  /* 0x058000000ad97fae */ /* 0x0003e8000b901d46 */
[----:B------:R-:W-:Y:S04]  /*60c0*/  LDSM.16.M88.4 R16, [R207+0x1000] ;  /* 0x00100000cf10783b */ /* 0x000fe80000000200 */
[----:B------:R-:W3:Y:S04]  /*60d0*/  LDSM.16.M88.4 R48, [R204+0x2400] ;  /* 0x00240000cc30783b */ /* 0x000ee80000000200 */
[----:B------:R-:W-:Y:S04]  /*60e0*/  LDSM.16.M88.4 R44, [R204+0x2800] ;  /* 0x00280000cc2c783b */ /* 0x000fe80000000200 */
[----:B------:R-:W-:Y:S04]  /*60f0*/  LDSM.16.M88.4 R40, [R204+0x2c00] ;  /* 0x002c0000cc28783b */ /* 0x000fe80000000200 */
[----:B------:R-:W-:Y:S04]  /*6100*/  LDSM.16.M88.4 R36, [R204+0x3000] ;  /* 0x00300000cc24783b */ /* 0x000fe80000000200 */
[----:B--2---:R-:W2:Y:S04]  /*6110*/  LDSM.16.M88.4 R4, [R204+0x2000] ;  /* 0x00200000cc04783b */ /* 0x004ea80000000200 */
[----:B------:R-:W4:Y:S04]  /*6120*/  LDSM.16.M88.4 R32, [R204+0x3400] ;  /* 0x00340000cc20783b */ /* 0x000f280000000200 */
[----:B------:R-:W5:Y:S04]  /*6130*/  LDSM.16.M88.4 R28, [R204+0x3800] ;  /* 0x00380000cc1c783b */ /* 0x000f680000000200 */
[----:B------:R-:W4:Y:S04]  /*6140*/  LDSM.16.M88.4 R24, [R204+0x3c00] ;  /* 0x003c0000cc18783b */ /* 0x000f280000000200 */
[----:B------:R-:W4:Y:S04]  /*6150*/  LDSM.16.M88.4 R20, [R207] ;  /* 0x00000000cf14783b */ /* 0x000f280000000200 */
[----:B-1----:R-:W-:Y:S01]  /*6160*/  LDSM.16.M88.4 R8, [R208] ;  /* 0x00000000d008783b */ /* 0x002fe20000000200 */
[C---:B---3--:R-:W-:Y:S03]  /*6170*/  HMMA.16816.F32.BF16 R76, R16.reuse, R48, RZ ;  /* 0x00000030104c723c */ /* 0x048fe600000418ff */
[----:B------:R-:W1:Y:S04]  /*6180*/  LDSM.16.M88.4 R52, [R209] ;  /* 0x00000000d134783b */ /* 0x000e680000000200 */
[----:B------:R-:W0:Y:S01]  /*6190*/  LDGDEPBAR ;  /* 0x00000000000079af */ /* 0x000e220000000000 */
[C---:B------:R-:W-:Y:S08]  /*61a0*/  HMMA.16816.F32.BF16 R80, R16.reuse, R50, RZ ;  /* 0x000000321050723c */ /* 0x040ff000000418ff */
[C---:B--2---:R-:W-:Y:S08]  /*61b0*/  HMMA.16816.F32.BF16 R60, R16.reuse, R4, RZ ;  /* 0x00000004103c723c */ /* 0x044ff000000418ff */
[C---:B------:R-:W-:Y:S08]  /*61c0*/  HMMA.16816.F32.BF16 R64, R16.reuse, R6, RZ ;  /* 0x000000061040723c */ /* 0x040ff000000418ff */
[C---:B------:R-:W-:Y:S08]  /*61d0*/  HMMA.16816.F32.BF16 R88, R16.reuse, R44, RZ ;  /* 0x0000002c1058723c */ /* 0x040ff000000418ff */
[C---:B------:R-:W-:Y:S08]  /*61e0*/  HMMA.16816.F32.BF16 R92, R16.reuse, R46, RZ ;  /* 0x0000002e105c723c */ /* 0x040ff000000418ff */
[C---:B------:R-:W-:Y:S08]  /*61f0*/  HMMA.16816.F32.BF16 R104, R16.reuse, R40, RZ ;  /* 0x000000281068723c */ /* 0x040ff000000418ff */
[C---:B------:R-:W-:Y:S08]  /*6200*/  HMMA.16816.F32.BF16 R116, R16.reuse, R42, RZ ;  /* 0x0000002a1074723c */ /* 0x040ff000000418ff */
[C---:B------:R-:W-:Y:S08]  /*6210*/  HMMA.16816.F32.BF16 R124, R16.reuse, R36, RZ ;  /* 0x00000024107c723c */ /* 0x040ff000000418ff */
[C---:B------:R-:W-:Y:S08]  /*6220*/  HMMA.16816.F32.BF16 R172, R16.reuse, R38, RZ ;  /* 0x0000002610ac723c */ /* 0x040ff000000418ff */
[C---:B----4-:R-:W-:Y:S08]  /*6230*/  HMMA.16816.F32.BF16 R180, R16.reuse, R32, RZ ;  /* 0x0000002010b4723c */ /* 0x050ff000000418ff */
[C---:B------:R-:W-:Y:S08]  /*6240*/  HMMA.16816.F32.BF16 R192, R16.reuse, R34, RZ ;  /* 0x0000002210c0723c */ /* 0x040ff000000418ff */
[C---:B-----5:R-:W-:Y:S08]  /*6250*/  HMMA.16816.F32.BF16 R220, R16.reuse, R28, RZ ;  /* 0x0000001c10dc723c */ /* 0x060ff000000418ff */
[C---:B------:R-:W-:Y:S08]  /*6260*/  HMMA.16816.F32.BF16 R236, R16.reuse, R24, RZ ;  /* 0x0000001810ec723c */ /* 0x040ff000000418ff */
[C---:B------:R-:W-:Y:S08]  /*6270*/  HMMA.16816.F32.BF16 R72, R16.reuse, R30, RZ ;  /* 0x0000001e1048723c */ /* 0x040ff000000418ff */
[----:B------:R-:W-:Y:S08]  /*6280*/  HMMA.16816.F32.BF16 R16, R16, R26, RZ ;  /* 0x0000001a1010723c */ /* 0x000ff000000418ff */
[C---:B------:R-:W-:Y:S08]  /*6290*/  HMMA.16816.F32.BF16 R56, R20.reuse, R4, RZ ;  /* 0x000000041438723c */ /* 0x040ff000000418ff */
[----:B------:R-:W-:Y:S01]  /*62a0*/  HMMA.16816.F32.BF16 R68, R20, R6, RZ ;  /* 0x000000061444723c */ /* 0x000fe200000418ff */
[----:B------:R-:W2:Y:S01]  /*62b0*/  LDSM.16.M88.4 R4, [R208+0x1000] ;  /* 0x00100000d004783b */ /* 0x000ea20000000200 */
[----:B------:R-:W-:-:S02]  /*62c0*/  IMAD.MOV.U32 R2, RZ, RZ, R73 ;  /* 0x000000ffff027224 */ /* 0x000fc400078e0049 */
[----:B------:R-:W-:Y:S02]  /*62d0*/  IMAD.MOV.U32 R110, RZ, RZ, R75 ;  /* 0x000000ffff6e7224 */ /* 0x000fe400078e004b */
[----:B------:R-:W-:Y:S02]  /*62e0*/  IMAD.MOV.U32 R109, RZ, RZ, R72 ;  /* 0x000000ffff6d7224 */ /* 0x000fe400078e0048 */
[----:B------:R-:W-:Y:S01]  /*62f0*/  IMAD.MOV.U32 R130, RZ, RZ, R18 ;  /* 0x000000ffff827224 */ /* 0x000fe200078e0012 */
[----:B------:R-:W-:Y:S01]  /*6300*/  HMMA.16816.F32.BF16 R84, R20, R44, RZ ;  /* 0x0000002c1454723c */ /* 0x000fe200000418ff */
[----:B------:R-:W-:Y:S02]  /*6310*/  IMAD.MOV.U32 R129, RZ, RZ, R19 ;  /* 0x000000ffff817224 */ /* 0x000fe400078e0013 */
[----:B------:R-:W-:Y:S02]  /*6320*/  IMAD.MOV.U32 R128, RZ, RZ, R16 ;  /* 0x000000ffff807224 */ /* 0x000fe400078e0010 */
[----:B------:R-:W-:-:S02]  /*6330*/  IMAD.MOV.U32 R111, RZ, RZ, R17 ;  /* 0x000000ffff6f7224 */ /* 0x000fc400078e0011 */
[----:B------:R-:W3:Y:S01]  /*6340*/  LDSM.16.M88.4 R16, [R216] ;  /* 0x00000000d810783b */ /* 0x000ee20000000200 */
[----:B------:R-:W-:Y:S01]  /*6350*/  IMAD.MOV.U32 R108, RZ, RZ, R74 ;  /* 0x000000ffff6c7224 */ /* 0x000fe200078e004a */
[C---:B------:R-:W-:Y:S08]  /*6360*/  HMMA.16816.F32.BF16 R44, R20.reuse, R46, RZ ;  /* 0x0000002e142c723c */ /* 0x040ff000000418ff */
[C---:B------:R-:W-:Y:S08]  /*6370*/  HMMA.16816.F32.BF16 R72, R20.reuse, R48, RZ ;  /* 0x000000301448723c */ /* 0x040ff000000418ff */
[C---:B------:R-:W-:Y:S08]  /*6380*/  HMMA.16816.F32.BF16 R48, R20.reuse, R50, RZ ;  /* 0x000000321430723c */ /* 0x040ff000000418ff */
[C---:B------:R-:W-:Y:S07]  /*6390*/  HMMA.16816.F32.BF16 R96, R20.reuse, R40, RZ ;  /* 0x000000281460723c */ /* 0x040fee00000418ff */
[----:B------:R-:W-:Y:S01]  /*63a0*/  IMAD.MOV.U32 R41, RZ, RZ, R197 ;  /* 0x000000ffff297224 */ /* 0x000fe200078e00c5 */
[----:B------:R-:W-:Y:S01]  /*63b0*/  HMMA.16816.F32.BF16 R100, R20, R42, RZ ;  /* 0x0000002a1464723c */ /* 0x000fe200000418ff */
[----:B------:R-:W-:-:S06]  /*63c0*/  IMAD.MOV.U32 R40, RZ, RZ, R128 ;  /* 0x000000ffff287224 */ /* 0x000fcc00078e0080 */
[----:B------:R-:W-:Y:S01]  /*63d0*/  IMAD.MOV.U32 R42, RZ, RZ, R130 ;  /* 0x000000ffff2a7224 */ /* 0x000fe200078e0082 */
[----:B------:R-:W-:Y:S01]  /*63e0*/  HMMA.16816.F32.BF16 R112, R20, R36, RZ ;  /* 0x000000241470723c */ /* 0x000fe200000418ff */
[----:B------:R-:W-:-:S07]  /*63f0*/  IMAD.MOV.U32 R43, RZ, RZ, R129 ;  /* 0x000000ffff2b7224 */ /* 0x000fce00078e0081 */
[C---:B------:R-:W-:Y:S08]  /*6400*/  HMMA.16816.F32.BF16 R120, R20.reuse, R38, RZ ;  /* 0x000000261478723c */ /* 0x040ff000000418ff */
[C---:B------:R-:W-:Y:S08]  /*6410*/  HMMA.16816.F32.BF16 R132, R20.reuse, R32, RZ ;  /* 0x000000201484723c */ /* 0x040ff000000418ff */
[C---:B------:R-:W-:Y:S08]  /*6420*/  HMMA.16816.F32.BF16 R176, R20.reuse, R34, RZ ;  /* 0x0000002214b0723c */ /* 0x040ff000000418ff */
[C---:B------:R-:W-:Y:S08]  /*6430*/  HMMA.16816.F32.BF16 R184, R20.reuse, R28, RZ ;  /* 0x0000001c14b8723c */ /* 0x040ff000000418ff */
[C---:B------:R-:W-:Y:S08]  /*6440*/  HMMA.16816.F32.BF16 R228, R20.reuse, R30, RZ ;  /* 0x0000001e14e4723c */ /* 0x040ff000000418ff */
[C---:B------:R-:W-:Y:S08]  /*6450*/  HMMA.16816.F32.BF16 R188, R20.reuse, R24, RZ ;  /* 0x0000001814bc723c */ /* 0x040ff000000418ff */
[----:B------:R-:W-:Y:S01]  /*6460*/  HMMA.16816.F32.BF16 R224, R20, R26, RZ ;  /* 0x0000001a14e0723c */ /* 0x000fe200000418ff */
[----:B------:R-:W4:Y:S07]  /*6470*/  LDSM.16.M88.4 R24, [R215] ;  /* 0x00000000d718783b */ /* 0x000f2e0000000200 */
[-C--:B-1----:R-:W-:Y:S07]  /*6480*/  HMMA.16816.F32.BF16 R20, R8, R52.reuse, R56 ;  /* 0x000000340814723c */ /* 0x082fee0000041838 */
[----:B------:R-:W-:Y:S01]  /*6490*/  IMAD.MOV.U32 R56, RZ, RZ, R2 ;  /* 0x000000ffff387224 */ /* 0x000fe200078e0002 */
[----:B--2---:R-:W-:Y:S01]  /*64a0*/  HMMA.16816.F32.BF16 R28, R4, R52, R60 ;  /* 0x00000034041c723c */ /* 0x004fe2000004183c */
[----:B------:R-:W-:Y:S01]  /*64b0*/  IADD3 R2, R0, 0x1, RZ ;  /* 0x0000000100027810 */ /* 0x000fe20007ffe0ff */
[----:B------:R-:W-:-:S03]  /*64c0*/  IMAD.MOV.U32 R57, RZ, RZ, R111 ;  /* 0x000000ffff397224 */ /* 0x000fc600078e006f */
[C---:B------:R-:W-:Y:S02]  /*64d0*/  ISETP.GE.AND P3, PT, R2.reuse, R14, PT ;  /* 0x0000000e0200720c */ /* 0x040fe40003f66270 */
[C---:B------:R-:W-:Y:S01]  /*64e0*/  ISETP.GE.AND P1, PT, R2.reuse, R15, PT ;  /* 0x0000000f0200720c */ /* 0x040fe20003f26270 */
[-C--:B------:R-:W-:Y:S01]  /*64f0*/  HMMA.16816.F32.BF16 R36, R4, R54.reuse, R64 ;  /* 0x000000360424723c */ /* 0x080fe20000041840 */
[C---:B------:R-:W-:Y:S02]  /*6500*/  ISETP.GE.AND P6, PT, R2.reuse, R12, PT ;  /* 0x0000000c0200720c */ /* 0x040fe40003fc6270 */
[----:B------:R-:W-:Y:S02]  /*6510*/  ISETP.GE.AND P0, PT, R2, R13, PT ;  /* 0x0000000d0200720c */ /* 0x000fe40003f06270 */
[----:B------:R-:W-:Y:S02]  /*6520*/  IADD3 R2, R0, 0x8, RZ ;  /* 0x0000000800027810 */ /* 0x000fe40007ffe0ff */
[----:B------:R-:W-:Y:S01]  /*6530*/  IMAD.MOV.U32 R66, RZ, RZ, R110 ;  /* 0x000000ffff427224 */ /* 0x000fe200078e006e */
[----:B------:R-:W-:Y:S01]  /*6540*/  HMMA.16816.F32.BF16 R52, R8, R54, R68 ;  /* 0x000000360834723c */ /* 0x000fe20000041844 */
[----:B------:R-:W-:Y:S01]  /*6550*/  FSEL R129, R22, -INF , !P2 ;  /* 0xff80000016817808 */ /* 0x000fe20005000000 */
[----:B------:R-:W-:Y:S01]  /*6560*/  IMAD.MOV.U32 R67, RZ, RZ, R109 ;  /* 0x000000ffff437224 */ /* 0x000fe200078e006d */
[----:B------:R-:W-:-:S02]  /*6570*/  FSEL R130, R23, -INF , !P1 ;  /* 0xff80000017827808 */ /* 0x000fc40004800000 */
[-C--:B------:R-:W-:Y:S02]  /*6580*/  ISETP.GE.AND P1, PT, R2, R12.reuse, PT ;  /* 0x0000000c0200720c */ /* 0x080fe40003f26270 */
[----:B------:R-:W-:Y:S01]  /*6590*/  IMAD.MOV.U32 R71, RZ, RZ, R108 ;  /* 0x000000ffff477224 */ /* 0x000fe200078e006c */
[----:B------:R-:W-:Y:S01]  /*65a0*/  FSEL R69, R20, -INF , !P4 ;  /* 0xff80000014457808 */ /* 0x000fe20006000000 */
[-C--:B---3--:R-:W-:Y:S01]  /*65b0*/  HMMA.16816.F32.BF16 R32, R4, R16.reuse, R76 ;  /* 0x000000100420723c */ /* 0x088fe2000004184c */
[----:B------:R-:W-:Y:S01]  /*65c0*/  FSEL R108, R21, -INF , !P3 ;  /* 0xff800000156c7808 */ /* 0x000fe20005800000 */
[----:B------:R-:W-:Y:S01]  /*65d0*/  IMAD.MOV.U32 R68, RZ, RZ, R67 ;  /* 0x000000ffff447224 */ /* 0x000fe200078e0043 */
[----:B------:R-:W-:Y:S01]  /*65e0*/  ISETP.GE.AND P3, PT, R0, R12, PT ;  /* 0x0000000c0000720c */ /* 0x000fe20003f66270 */
[----:B------:R-:W-:Y:S01]  /*65f0*/  IMAD.MOV.U32 R70, RZ, RZ, R56 ;  /* 0x000000ffff467224 */ /* 0x000fe200078e0038 */
[----:B------:R-:W-:Y:S02]  /*6600*/  ISETP.GE.AND P4, PT, R2, R14, PT ;  /* 0x0000000e0200720c */ /* 0x000fe40003f86270 */
[----:B------:R-:W-:Y:S01]  /*6610*/  FSEL R197, R28, -INF , !P3 ;  /* 0xff8000001cc57808 */ /* 0x000fe20005800000 */
[----:B------:R-:W-:Y:S01]  /*6620*/  HMMA.16816.F32.BF16 R20, R8, R16, R72 ;  /* 0x000000100814723c */ /* 0x000fe20000041848 */
[C---:B------:R-:W-:Y:S01]  /*6630*/  ISETP.GE.AND P5, PT, R2.reuse, R15, PT ;  /* 0x0000000f0200720c */ /* 0x040fe20003fa6270 */
[----:B------:R-:W-:Y:S01]  /*6640*/  IMAD.MOV.U32 R77, RZ, RZ, R41 ;  /* 0x000000ffff4d7224 */ /* 0x000fe200078e0029 */
[----:B------:R-:W-:-:S02]  /*6650*/  ISETP.GE.AND P2, PT, R2, R13, PT ;  /* 0x0000000d0200720c */ /* 0x000fc40003f46270 */
[C---:B------:R-:W-:Y:S02]  /*6660*/  ISETP.GE.AND P3, PT, R0.reuse, R13, PT ;  /* 0x0000000d0000720c */ /* 0x040fe40003f66270 */
[----:B------:R-:W-:Y:S01]  /*6670*/  IADD3 R2, R0, 0x9, RZ ;  /* 0x0000000900027810 */ /* 0x000fe20007ffe0ff */
[----:B------:R-:W-:Y:S01]  /*6680*/  IMAD.MOV.U32 R74, RZ, RZ, R42 ;  /* 0x000000ffff4a7224 */ /* 0x000fe200078e002a */
[----:B------:R-:W-:Y:S01]  /*6690*/  FSEL R202, R29, -INF , !P6 ;  /* 0xff8000001dca7808 */ /* 0x000fe20007000000 */
[----:B------:R-:W-:Y:S01]  /*66a0*/  IMAD.MOV.U32 R75, RZ, RZ, R43 ;  /* 0x000000ffff4b7224 */ /* 0x000fe200078e002b */
[----:B------:R-:W-:Y:S01]  /*66b0*/  FSEL R199, R30, -INF , !P3 ;  /* 0xff8000001ec77808 */ /* 0x000fe20005800000 */
[----:B------:R-:W-:Y:S01]  /*66c0*/  IMAD.MOV.U32 R72, RZ, RZ, R40 ;  /* 0x000000ffff487224 */ /* 0x000fe200078e0028 */
[----:B------:R-:W-:Y:S01]  /*66d0*/  FSEL R219, R31, -INF , !P0 ;  /* 0xff8000001fdb7808 */ /* 0x000fe20004000000 */
[----:B------:R-:W-:Y:S01]  /*66e0*/  IMAD.MOV.U32 R73, RZ, RZ, R57 ;  /* 0x000000ffff497224 */ /* 0x000fe200078e0039 */
[----:B------:R-:W-:Y:S01]  /*66f0*/  FSEL R201, R36, -INF , !P1 ;  /* 0xff80000024c97808 */ /* 0x000fe20004800000 */
[----:B------:R-:W-:Y:S01]  /*6700*/  HMMA.16816.F32.BF16 R28, R8, R18, R48 ;  /* 0x00000012081c723c */ /* 0x000fe20000041830 */
[----:B------:R-:W-:-:S02]  /*6710*/  ISETP.GE.AND P3, PT, R2, R12, PT ;  /* 0x0000000c0200720c */ /* 0x000fc40003f66270 */
[C---:B------:R-:W-:Y:S02]  /*6720*/  ISETP.GE.AND P6, PT, R2.reuse, R14, PT ;  /* 0x0000000e0200720c */ /* 0x040fe40003fc6270 */
[C---:B------:R-:W-:Y:S02]  /*6730*/  ISETP.GE.AND P0, PT, R2.reuse, R15, PT ;  /* 0x0000000f0200720c */ /* 0x040fe40003f06270 */
[----:B------:R-:W-:Y:S02]  /*6740*/  ISETP.GE.AND P1, PT, R2, R13, PT ;  /* 0x0000000d0200720c */ /* 0x000fe40003f26270 */
[----:B------:R-:W-:Y:S02]  /*6750*/  IADD3 R2, R0, 0x10, RZ ;  /* 0x0000001000027810 */ /* 0x000fe40007ffe0ff */
[----:B------:R-:W-:Y:S02]  /*6760*/  FSEL R200, R38, -INF , !P2 ;  /* 0xff80000026c87808 */ /* 0x000fe40005000000 */
[----:B------:R-:W-:-:S02]  /*6770*/  FSEL R198, R37, -INF , !P3 ;  /* 0xff80000025c67808 */ /* 0x000fc40005800000 */
[----:B------:R-:W-:Y:S02]  /*6780*/  FSEL R218, R39, -INF , !P1 ;  /* 0xff80000027da7808 */ /* 0x000fe40004800000 */
[----:B------:R-:W-:Y:S01]  /*6790*/  FSEL R65, R52, -INF , !P4 ;  /* 0xff80000034417808 */ /* 0x000fe20006000000 */
[----:B------:R-:W-:Y:S01]  /*67a0*/  HMMA.16816.F32.BF16 R36, R4, R18, R80 ;  /* 0x000000120424723c */ /* 0x000fe20000041850 */
[C---:B------:R-:W-:Y:S02]  /*67b0*/  ISETP.GE.AND P1, PT, R2.reuse, R14, PT ;  /* 0x0000000e0200720c */ /* 0x040fe40003f26270 */
[C---:B------:R-:W-:Y:S02]  /*67c0*/  ISETP.GE.AND P3, PT, R2.reuse, R15, PT ;  /* 0x0000000f0200720c */ /* 0x040fe40003f66270 */
[C---:B------:R-:W-:Y:S02]  /*67d0*/  ISETP.GE.AND P2, PT, R2.reuse, R12, PT ;  /* 0x0000000c0200720c */ /* 0x040fe40003f46270 */
[----:B------:R-:W-:Y:S01]  /*67e0*/  ISETP.GE.AND P4, PT, R2, R13, PT ;  /* 0x0000000d0200720c */ /* 0x000fe20003f86270 */
[----:B----4-:R-:W-:Y:S01]  /*67f0*/  HMMA.16816.F32.BF16 R16, R8, R24, R84 ;  /* 0x000000180810723c */ /* 0x010fe20000041854 */
[----:B------:R-:W-:-:S02]  /*6800*/  IADD3 R2, R0, 0x11, RZ ;  /* 0x0000001100027810 */ /* 0x000fc40007ffe0ff */
[----:B------:R-:W-:Y:S02]  /*6810*/  FSEL R110, R54, -INF , !P5 ;  /* 0xff800000366e7808 */ /* 0x000fe40006800000 */
[----:B------:R-:W-:Y:S02]  /*6820*/  FSEL R128, R55, -INF , !P0 ;  /* 0xff80000037807808 */ /* 0x000fe40004000000 */
[C---:B------:R-:W-:Y:S01]  /*6830*/  ISETP.GE.AND P5, PT, R2.reuse, R14, PT ;  /* 0x0000000e0200720c */ /* 0x040fe20003fa6270 */
[----:B------:R-:W-:Y:S01]  /*6840*/  IMAD.MOV.U32 R87, RZ, RZ, R77 ;  /* 0x000000ffff577224 */ /* 0x000fe200078e004d */
[----:B------:R-:W-:Y:S02]  /*6850*/  ISETP.GE.AND P0, PT, R2, R15, PT ;  /* 0x0000000f0200720c */ /* 0x000fe40003f06270 */
[----:B------:R-:W-:Y:S02]  /*6860*/  FSEL R63, R20, -INF , !P1 ;  /* 0xff800000143f7808 */ /* 0x000fe40004800000 */
[----:B------:R-:W-:-:S02]  /*6870*/  FSEL R62, R21, -INF , !P5 ;  /* 0xff800000153e7808 */ /* 0x000fc40006800000 */
[----:B------:R-:W-:Y:S02]  /*6880*/  FSEL R109, R22, -INF , !P3 ;  /* 0xff800000166d7808 */ /* 0x000fe40005800000 */
[----:B------:R-:W-:Y:S02]  /*6890*/  FSEL R111, R23, -INF , !P0 ;  /* 0xff800000176f7808 */ /* 0x000fe40004000000 */
[----:B------:R-:W1:Y:S01]  /*68a0*/  LDSM.16.M88.4 R20, [R214] ;  /* 0x00000000d614783b */ /* 0x000e620000000200 */
[----:B------:R-:W-:Y:S02]  /*68b0*/  FSEL R64, R53, -INF , !P6 ;  /* 0xff80000035407808 */ /* 0x000fe40007000000 */
[C---:B------:R-:W-:Y:S02]  /*68c0*/  ISETP.GE.AND P6, PT, R2.reuse, R12, PT ;  /* 0x0000000c0200720c */ /* 0x040fe40003fc6270 */
[----:B------:R-:W-:Y:S02]  /*68d0*/  ISETP.GE.AND P1, PT, R2, R13, PT ;  /* 0x0000000d0200720c */ /* 0x000fe40003f26270 */
[----:B------:R-:W-:-:S02]  /*68e0*/  IADD3 R2, R0, 0x18, RZ ;  /* 0x0000001800027810 */ /* 0x000fc40007ffe0ff */
[----:B------:R-:W-:Y:S02]  /*68f0*/  FSEL R131, R32, -INF , !P2 ;  /* 0xff80000020837808 */ /* 0x000fe40005000000 */
[C---:B------:R-:W-:Y:S02]  /*6900*/  ISETP.GE.AND P0, PT, R2.reuse, R12, PT ;  /* 0x0000000c0200720c */ /* 0x040fe40003f06270 */
[C---:B------:R-:W-:Y:S02]  /*6910*/  ISETP.GE.AND P3, PT, R2.reuse, R14, PT ;  /* 0x0000000e0200720c */ /* 0x040fe40003f66270 */
[C---:B------:R-:W-:Y:S02]  /*6920*/  ISETP.GE.AND P5, PT, R2.reuse, R15, PT ;  /* 0x0000000f0200720c */ /* 0x040fe40003fa6270 */
[----:B------:R-:W-:Y:S02]  /*6930*/  ISETP.GE.AND P2, PT, R2, R13, PT ;  /* 0x0000000d0200720c */ /* 0x000fe40003f46270 */
[----:B------:R-:W-:-:S02]  /*6940*/  IADD3 R2, R0, 0x19, RZ ;  /* 0x0000001900027810 */ /* 0x000fc40007ffe0ff */
[----:B------:R-:W-:Y:S02]  /*6950*/  FSEL R196, R33, -INF , !P6 ;  /* 0xff80000021c47808 */ /* 0x000fe40007000000 */
[----:B------:R-:W-:Y:S02]  /*6960*/  FSEL R232, R34, -INF , !P4 ;  /* 0xff80000022e87808 */ /* 0x000fe40006000000 */
[----:B------:R-:W-:Y:S02]  /*6970*/  FSEL R233, R35, -INF , !P1 ;  /* 0xff80000023e97808 */ /* 0x000fe40004800000 */
[----:B------:R-:W-:Y:S01]  /*6980*/  FSEL R139, R36, -INF , !P0 ;  /* 0xff800000248b7808 */ /* 0x000fe20004000000 */
[----:B------:R-:W-:Y:S01]  /*6990*/  HMMA.16816.F32.BF16 R32, R4, R24, R88 ;  /* 0x000000180420723c */ /* 0x000fe20000041858 */
[C---:B------:R-:W-:Y:S02]  /*69a0*/  ISETP.GE.AND P4, PT, R2.reuse, R12, PT ;  /* 0x0000000c0200720c */ /* 0x040fe40003f86270 */
[----:B------:R-:W-:-:S02]  /*69b0*/  ISETP.GE.AND P6, PT, R2, R14, PT ;  /* 0x0000000e0200720c */ /* 0x000fc40003fc6270 */
[C---:B------:R-:W-:Y:S02]  /*69c0*/  ISETP.GE.AND P1, PT, R2.reuse, R15, PT ;  /* 0x0000000f0200720c */ /* 0x040fe40003f26270 */
[----:B------:R-:W-:Y:S02]  /*69d0*/  ISETP.GE.AND P0, PT, R2, R13, PT ;  /* 0x0000000d0200720c */ /* 0x000fe40003f06270 */
[----:B------:R-:W-:Y:S02]  /*69e0*/  IADD3 R2, R0, 0x20, RZ ;  /* 0x0000002000027810 */ /* 0x000fe40007ffe0ff */
[----:B------:R-:W-:Y:S01]  /*69f0*/  FSEL R234, R38, -INF , !P2 ;  /* 0xff80000026ea7808 */ /* 0x000fe20005000000 */
[----:B-1----:R-:W-:Y:S01]  /*6a00*/  HMMA.16816.F32.BF16 R40, R4, R22, R116 ;  /* 0x000000160428723c */ /* 0x002fe20000041874 */
[----:B------:R-:W-:Y:S02]  /*6a10*/  FSEL R88, R37, -INF , !P4 ;  /* 0xff80000025587808 */ /* 0x000fe40006000000 */
[----:B------:R-:W-:-:S02]  /*6a20*/  FSEL R245, R39, -INF , !P0 ;  /* 0xff80000027f57808 */ /* 0x000fc40004000000 */
[----:B------:R-:W-:Y:S02]  /*6a30*/  FSEL R59, R28, -INF , !P3 ;  /* 0xff8000001c3b7808 */ /* 0x000fe40005800000 */
[C---:B------:R-:W-:Y:S01]  /*6a40*/  ISETP.GE.AND P0, PT, R2.reuse, R14, PT ;  /* 0x0000000e0200720c */ /* 0x040fe20003f06270 */
[----:B------:R-:W-:Y:S01]  /*6a50*/  HMMA.16816.F32.BF16 R36, R4, R26, R92 ;  /* 0x0000001a0424723c */ /* 0x000fe2000004185c */
[C---:B------:R-:W-:Y:S02]  /*6a60*/  ISETP.GE.AND P4, PT, R2.reuse, R15, PT ;  /* 0x0000000f0200720c */ /* 0x040fe40003f86270 */
[C---:B------:R-:W-:Y:S02]  /*6a70*/  ISETP.GE.AND P2, PT, R2.reuse, R12, PT ;  /* 0x0000000c0200720c */ /* 0x040fe40003f46270 */
[----:B------:R-:W-:Y:S02]  /*6a80*/  ISETP.GE.AND P3, PT, R2, R13, PT ;  /* 0x0000000d0200720c */ /* 0x000fe40003f66270 */
[----:B------:R-:W-:-:S02]  /*6a90*/  IADD3 R2, R0, 0x21, RZ ;  /* 0x0000002100027810 */ /* 0x000fc40007ffe0ff */
[----:B------:R-:W-:Y:S02]  /*6aa0*/  FSEL R61, R29, -INF , !P6 ;  /* 0xff8000001d3d7808 */ /* 0x000fe40007000000 */
[----:B------:R-:W-:Y:S02]  /*6ab0*/  FSEL R83, R30, -INF , !P5 ;  /* 0xff8000001e537808 */ /* 0x000fe40006800000 */
[----:B------:R-:W-:Y:S02]  /*6ac0*/  FSEL R85, R31, -INF , !P1 ;  /* 0xff8000001f557808 */ /* 0x000fe40004800000 */
[C---:B------:R-:W-:Y:S01]  /*6ad0*/  ISETP.GE.AND P5, PT, R2.reuse, R14, PT ;  /* 0x0000000e0200720c */ /* 0x040fe20003fa6270 */
[----:B------:R-:W-:Y:S01]  /*6ae0*/  HMMA.16816.F32.BF16 R28, R8, R26, R44 ;  /* 0x0000001a081c723c */ /* 0x000fe2000004182c */
[----:B------:R-:W-:Y:S02]  /*6af0*/  ISETP.GE.AND P1, PT, R2, R15, PT ;  /* 0x0000000f0200720c */ /* 0x000fe40003f26270 */
[----:B------:R-:W-:-:S02]  /*6b00*/  FSEL R60, R16, -INF , !P0 ;  /* 0xff800000103c7808 */ /* 0x000fc40004000000 */
[----:B------:R-:W-:Y:S02]  /*6b10*/  FSEL R58, R17, -INF , !P5 ;  /* 0xff800000113a7808 */ /* 0x000fe40006800000 */
[----:B------:R-:W-:Y:S01]  /*6b20*/  FSEL R82, R18, -INF , !P4 ;  /* 0xff80000012527808 */ /* 0x000fe20006000000 */
[----:B------:R-:W-:Y:S01]  /*6b30*/  HMMA.16816.F32.BF16 R24, R8, R20, R96 ;  /* 0x000000140818723c */ /* 0x000fe20000041860 */
[----:B------:R-:W-:Y:S02]  /*6b40*/  FSEL R84, R19, -INF , !P1 ;  /* 0xff80000013547808 */ /* 0x000fe40004800000 */
[----:B------:R-:W1:Y:S01]  /*6b50*/  LDSM.16.M88.4 R16, [R213] ;  /* 0x00000000d510783b */ /* 0x000e620000000200 */
[C---:B------:R-:W-:Y:S02]  /*6b60*/  ISETP.GE.AND P6, PT, R2.reuse, R12, PT ;  /* 0x0000000c0200720c */ /* 0x040fe40003fc6270 */
[----:B------:R-:W-:Y:S02]  /*6b70*/  ISETP.GE.AND P0, PT, R2, R13, PT ;  /* 0x0000000d0200720c */ /* 0x000fe40003f06270 */
[----:B------:R-:W-:-:S02]  /*6b80*/  IADD3 R2, R0, 0x28, RZ ;  /* 0x0000002800027810 */ /* 0x000fc40007ffe0ff */
[----:B------:R-:W-:Y:S02]  /*6b90*/  FSEL R95, R32, -INF , !P2 ;  /* 0xff800000205f7808 */ /* 0x000fe40005000000 */
[----:B------:R-:W-:Y:S02]  /*6ba0*/  FSEL R32, R35, -INF , !P0 ;  /* 0xff80000023207808 */ /* 0x000fe40004000000 */
[C---:B------:R-:W-:Y:S02]  /*6bb0*/  ISETP.GE.AND P1, PT, R2.reuse, R12, PT ;  /* 0x0000000c0200720c */ /* 0x040fe40003f26270 */
[C---:B------:R-:W-:Y:S01]  /*6bc0*/  ISETP.GE.AND P4, PT, R2.reuse, R14, PT ;  /* 0x0000000e0200720c */ /* 0x040fe20003f86270 */
[----:B------:R2:W-:Y:S01]  /*6bd0*/  STL [R1+0x10], R32 ;  /* 0x0000102001007387 */ /* 0x0005e20000100800 */
        /* <DEDUP_REMOVED lines=8> */
[C---:B------:R-:W-:Y:S02]  /*6c60*/  ISETP.GE.AND P0, PT, R2.reuse, R15, PT ;  /* 0x0000000f0200720c */ /* 0x040fe40003f06270 */
[----:B------:R-:W-:Y:S02]  /*6c70*/  ISETP.GE.AND P1, PT, R2, R13, PT ;  /* 0x0000000d0200720c */ /* 0x000fe40003f26270 */
[----:B------:R-:W-:Y:S02]  /*6c80*/  IADD3 R2, R0, 0x30, RZ ;  /* 0x0000003000027810 */ /* 0x000fe40007ffe0ff */
[----:B------:R-:W-:Y:S01]  /*6c90*/  FSEL R96, R37, -INF , !P3 ;  /* 0xff80000025607808 */ /* 0x000fe20005800000 */
[----:B--2---:R-:W-:Y:S01]  /*6ca0*/  HMMA.16816.F32.BF16 R32, R4, R20, R104 ;  /* 0x000000140420723c */ /* 0x004fe20000041868 */
[----:B------:R-:W-:Y:S02]  /*6cb0*/  FSEL R67, R39, -INF , !P1 ;  /* 0xff80000027437808 */ /* 0x000fe40004800000 */
[----:B------:R-:W-:-:S02]  /*6cc0*/  FSEL R55, R28, -INF , !P4 ;  /* 0xff8000001c377808 */ /* 0x000fc40006000000 */
[----:B------:R-:W-:Y:S02]  /*6cd0*/  ISETP.GE.AND P1, PT, R2, R14, PT ;  /* 0x0000000e0200720c */ /* 0x000fe40003f26270 */
[----:B------:R-:W-:Y:S02]  /*6ce0*/  FSEL R20, R38, -INF , !P2 ;  /* 0xff80000026147808 */ /* 0x000fe40005000000 */
[C---:B------:R-:W-:Y:S01]  /*6cf0*/  ISETP.GE.AND P3, PT, R2.reuse, R15, PT ;  /* 0x0000000f0200720c */ /* 0x040fe20003f66270 */
[----:B------:R-:W-:Y:S01]  /*6d00*/  HMMA.16816.F32.BF16 R36, R8, R22, R100 ;  /* 0x000000160824723c */ /* 0x000fe20000041864 */
[C---:B------:R-:W-:Y:S01]  /*6d10*/  ISETP.GE.AND P2, PT, R2.reuse, R12, PT ;  /* 0x0000000c0200720c */ /* 0x040fe20003f46270 */
[----:B------:R1:W-:Y:S01]  /*6d20*/  STL [R1+0xc], R20 ;  /* 0x00000c1401007387 */ /* 0x0003e20000100800 */
[----:B------:R-:W-:Y:S02]  /*6d30*/  ISETP.GE.AND P4, PT, R2, R13, PT ;  /* 0x0000000d0200720c */ /* 0x000fe40003f86270 */
[----:B------:R-:W-:-:S02]  /*6d40*/  IADD3 R2, R0, 0x31, RZ ;  /* 0x0000003100027810 */ /* 0x000fc40007ffe0ff */
[----:B------:R-:W-:Y:S01]  /*6d50*/  FSEL R79, R30, -INF , !P5 ;  /* 0xff8000001e4f7808 */ /* 0x000fe20006800000 */
[----:B------:R-:W-:Y:S01]  /*6d60*/  IMAD.MOV.U32 R103, RZ, RZ, R75 ;  /* 0x000000ffff677224 */ /* 0x000fe200078e004b */
[----:B------:R-:W-:Y:S01]  /*6d70*/  FSEL R81, R31, -INF , !P0 ;  /* 0xff8000001f517808 */ /* 0x000fe20004000000 */
[----:B------:R-:W-:Y:S01]  /*6d80*/  IMAD.MOV.U32 R102, RZ, RZ, R74 ;  /* 0x000000ffff667224 */ /* 0x000fe200078e004a */
[C---:B------:R-:W-:Y:S01]  /*6d90*/  ISETP.GE.AND P5, PT, R2.reuse, R14, PT ;  /* 0x0000000e0200720c */ /* 0x040fe20003fa6270 */
[----:B------:R-:W-:Y:S01]  /*6da0*/  IMAD.MOV.U32 R100, RZ, RZ, R72 ;  /* 0x000000ffff647224 */ /* 0x000fe200078e0048 */
[----:B------:R-:W-:Y:S01]  /*6db0*/  ISETP.GE.AND P0, PT, R2, R15, PT ;  /* 0x0000000f0200720c */ /* 0x000fe20003f06270 */
[----:B------:R-:W-:Y:S01]  /*6dc0*/  IMAD.MOV.U32 R101, RZ, RZ, R73 ;  /* 0x000000ffff657224 */ /* 0x000fe200078e0049 */
[----:B------:R-:W-:Y:S02]  /*6dd0*/  FSEL R56, R24, -INF , !P1 ;  /* 0xff80000018387808 */ /* 0x000fe40004800000 */
[----:B------:R-:W-:-:S02]  /*6de0*/  FSEL R54, R25, -INF , !P5 ;  /* 0xff80000019367808 */ /* 0x000fc40006800000 */
[----:B------:R-:W-:Y:S02]  /*6df0*/  FSEL R78, R26, -INF , !P3 ;  /* 0xff8000001a4e7808 */ /* 0x000fe40005800000 */
[----:B------:R-:W-:Y:S02]  /*6e00*/  FSEL R80, R27, -INF , !P0 ;  /* 0xff8000001b507808 */ /* 0x000fe40004000000 */
[----:B------:R-:W2:Y:S01]  /*6e10*/  LDSM.16.M88.4 R24, [R212] ;  /* 0x00000000d418783b */ /* 0x000ea20000000200 */
[----:B------:R-:W-:Y:S02]  /*6e20*/  FSEL R57, R29, -INF , !P6 ;  /* 0xff8000001d397808 */ /* 0x000fe40007000000 */
[C---:B------:R-:W-:Y:S01]  /*6e30*/  ISETP.GE.AND P6, PT, R2.reuse, R12, PT ;  /* 0x0000000c0200720c */ /* 0x040fe20003fc6270 */
[----:B-1----:R-:W-:Y:S01]  /*6e40*/  HMMA.16816.F32.BF16 R20, R8, R16, R112 ;  /* 0x000000100814723c */ /* 0x002fe20000041870 */
        /* <DEDUP_REMOVED lines=11> */
[----:B------:R-:W-:Y:S02]  /*6f00*/  ISETP.GE.AND P0, PT, R2, R13, PT ;  /* 0x0000000d0200720c */ /* 0x000fe40003f06270 */
[----:B------:R-:W-:Y:S02]  /*6f10*/  FSEL R112, R33, -INF , !P6 ;  /* 0xff80000021707808 */ /* 0x000fe40007000000 */
[----:B------:R-:W-:Y:S02]  /*6f20*/  FSEL R118, R34, -INF , !P4 ;  /* 0xff80000022767808 */ /* 0x000fe40006000000 */
[C---:B------:R-:W-:Y:S01]  /*6f30*/  ISETP.GE.AND P6, PT, R2.reuse, R14, PT ;  /* 0x0000000e0200720c */ /* 0x040fe20003fc6270 */
[----:B------:R-:W-:Y:S01]  /*6f40*/  HMMA.16816.F32.BF16 R32, R4, R18, R172 ;  /* 0x000000120420723c */ /* 0x000fe200000418ac */
[----:B------:R-:W-:-:S02]  /*6f50*/  ISETP.GE.AND P1, PT, R2, R15, PT ;  /* 0x0000000f0200720c */ /* 0x000fc40003f26270 */
[----:B------:R-:W-:Y:S02]  /*6f60*/  ISETP.GE.AND P4, PT, R2, R12, PT ;  /* 0x0000000c0200720c */ /* 0x000fe40003f86270 */
[----:B------:R-:W-:Y:S02]  /*6f70*/  IADD3 R2, R0, 0x40, RZ ;  /* 0x0000004000027810 */ /* 0x000fe40007ffe0ff */
[----:B------:R-:W-:Y:S01]  /*6f80*/  FSEL R51, R36, -INF , !P3 ;  /* 0xff80000024337808 */ /* 0x000fe20005800000 */
[----:B-1----:R-:W-:Y:S01]  /*6f90*/  HMMA.16816.F32.BF16 R28, R4, R16, R124 ;  /* 0x00000010041c723c */ /* 0x002fe2000004187c */
[----:B------:R-:W-:Y:S02]  /*6fa0*/  FSEL R53, R37, -INF , !P6 ;  /* 0xff80000025357808 */ /* 0x000fe40007000000 */
[----:B------:R-:W-:Y:S02]  /*6fb0*/  FSEL R75, R38, -INF , !P5 ;  /* 0xff800000264b7808 */ /* 0x000fe40006800000 */
[----:B------:R-:W-:-:S02]  /*6fc0*/  FSEL R77, R39, -INF , !P1 ;  /* 0xff800000274d7808 */ /* 0x000fc40004800000 */
[----:B------:R-:W-:Y:S01]  /*6fd0*/  FSEL R16, R43, -INF , !P0 ;  /* 0xff8000002b107808 */ /* 0x000fe20004000000 */
[C---:B------:R-:W-:Y:S01]  /*6fe0*/  HMMA.16816.F32.BF16 R36, R8.reuse, R18, R120 ;  /* 0x000000120824723c */ /* 0x040fe20000041878 */
[----:B------:R-:W-:Y:S02]  /*6ff0*/  FSEL R124, R42, -INF , !P2 ;  /* 0xff8000002a7c7808 */ /* 0x000fe40005000000 */
[----:B------:R-:W-:Y:S01]  /*7000*/  FSEL R107, R41, -INF , !P4 ;  /* 0xff800000296b7808 */ /* 0x000fe20006000000 */
[----:B------:R-:W-:Y:S01]  /*7010*/  STL [R1+0x18], R16 ;  /* 0x0000181001007387 */ /* 0x000fe20000100800 */
[C---:B------:R-:W-:Y:S02]  /*7020*/  ISETP.GE.AND P0, PT, R2.reuse, R14, PT ;  /* 0x0000000e0200720c */ /* 0x040fe40003f06270 */
[C---:B------:R-:W-:Y:S01]  /*7030*/  ISETP.GE.AND P4, PT, R2.reuse, R15, PT ;  /* 0x0000000f0200720c */ /* 0x040fe20003f86270 */
[----:B------:R-:W1:Y:S01]  /*7040*/  LDSM.16.M88.4 R16, [R211] ;  /* 0x00000000d310783b */ /* 0x000e620000000200 */
[C---:B------:R-:W-:Y:S01]  /*7050*/  ISETP.GE.AND P2, PT, R2.reuse, R12, PT ;  /* 0x0000000c0200720c */ /* 0x040fe20003f46270 */
[----:B--2---:R-:W-:Y:S01]  /*7060*/  HMMA.16816.F32.BF16 R40, R8, R24, R132 ;  /* 0x000000180828723c */ /* 0x004fe20000041884 */
[----:B------:R-:W-:-:S02]  /*7070*/  ISETP.GE.AND P3, PT, R2, R13, PT ;  /* 0x0000000d0200720c */ /* 0x000fc40003f66270 */
[----:B------:R-:W-:Y:S02]  /*7080*/  IADD3 R2, R0, 0x41, RZ ;  /* 0x0000004100027810 */ /* 0x000fe40007ffe0ff */
[----:B------:R-:W-:Y:S02]  /*7090*/  FSEL R52, R20, -INF , !P0 ;  /* 0xff80000014347808 */ /* 0x000fe40004000000 */
[C---:B------:R-:W-:Y:S02]  /*70a0*/  ISETP.GE.AND P5, PT, R2.reuse, R14, PT ;  /* 0x0000000e0200720c */ /* 0x040fe40003fa6270 */
[----:B------:R-:W-:Y:S02]  /*70b0*/  ISETP.GE.AND P1, PT, R2, R15, PT ;  /* 0x0000000f0200720c */ /* 0x000fe40003f26270 */
[----:B------:R-:W-:Y:S02]  /*70c0*/  FSEL R50, R21, -INF , !P5 ;  /* 0xff80000015327808 */ /* 0x000fe40006800000 */
[----:B------:R-:W-:-:S02]  /*70d0*/  FSEL R74, R22, -INF , !P4 ;  /* 0xff800000164a7808 */ /* 0x000fc40006000000 */
[----:B------:R-:W-:Y:S02]  /*70e0*/  FSEL R76, R23, -INF , !P1 ;  /* 0xff800000174c7808 */ /* 0x000fe40004800000 */
[C---:B------:R-:W-:Y:S01]  /*70f0*/  ISETP.GE.AND P6, PT, R2.reuse, R12, PT ;  /* 0x0000000c0200720c */ /* 0x040fe20003fc6270 */
[----:B------:R-:W2:Y:S01]  /*7100*/  LDSM.16.M88.4 R20, [R210] ;  /* 0x00000000d214783b */ /* 0x000ea20000000200 */
[----:B------:R-:W-:Y:S01]  /*7110*/  ISETP.GE.AND P0, PT, R2, R13, PT ;  /* 0x0000000d0200720c */ /* 0x000fe20003f06270 */
[----:B------:R-:W-:-:S04]  /*7120*/  DEPBAR.LE SB0, 0x0 ;  /* 0x000080000000791a */ /* 0x000fc80000000000 */
[----:B------:R-:W-:Y:S02]  /*7130*/  IADD3 R2, R0, 0x48, RZ ;  /* 0x0000004800027810 */ /* 0x000fe40007ffe0ff */
[----:B------:R-:W-:Y:S01]  /*7140*/  FSEL R119, R28, -INF , !P2 ;  /* 0xff8000001c777808 */ /* 0x000fe20005000000 */
[----:B------:R-:W-:Y:S01]  /*7150*/  BAR.SYNC.DEFER_BLOCKING 0x0 ;  /* 0x0000000000007b1d */ /* 0x000fe20000010000 */
[C---:B------:R-:W-:Y:S02]  /*7160*/  ISETP.GE.AND P1, PT, R2.reuse, R12, PT ;  /* 0x0000000c0200720c */ /* 0x040fe40003f26270 */
[C---:B------:R-:W-:Y:S02]  /*7170*/  ISETP.GE.AND P4, PT, R2.reuse, R14, PT ;  /* 0x0000000e0200720c */ /* 0x040fe40003f86270 */
[C---:B------:R-:W-:Y:S02]  /*7180*/  ISETP.GE.AND P5, PT, R2.reuse, R15, PT ;  /* 0x0000000f0200720c */ /* 0x040fe40003fa6270 */
[----:B------:R-:W-:-:S02]  /*7190*/  ISETP.GE.AND P2, PT, R2, R13, PT ;  /* 0x0000000d0200720c */ /* 0x000fc40003f46270 */
[----:B------:R-:W-:Y:S02]  /*71a0*/  IADD3 R2, R0, 0x49, RZ ;  /* 0x0000004900027810 */ /* 0x000fe40007ffe0ff */
[----:B------:R-:W-:Y:S02]  /*71b0*/  FSEL R121, R29, -INF , !P6 ;  /* 0xff8000001d797808 */ /* 0x000fe40007000000 */
[----:B------:R-:W-:Y:S02]  /*71c0*/  FSEL R133, R30, -INF , !P3 ;  /* 0xff8000001e857808 */ /* 0x000fe40005800000 */
[----:B------:R-:W-:Y:S02]  /*71d0*/  FSEL R172, R31, -INF , !P0 ;  /* 0xff8000001fac7808 */ /* 0x000fe40004000000 */
[----:B------:R-:W-:Y:S01]  /*71e0*/  FSEL R122, R32, -INF , !P1 ;  /* 0xff800000207a7808 */ /* 0x000fe20004800000 */
[----:B------:R-:W-:Y:S01]  /*71f0*/  HMMA.16816.F32.BF16 R28, R4, R24, R180 ;  /* 0x00000018041c723c */ /* 0x000fe200000418b4 */
[----:B------:R-:W-:-:S02]  /*7200*/  ISETP.GE.AND P3, PT, R2, R12, PT ;  /* 0x0000000c0200720c */ /* 0x000fc40003f66270 */
[----:B------:R-:W-:Y:S02]  /*7210*/  ISETP.GE.AND P1, PT, R2, R13, PT ;  /* 0x0000000d0200720c */ /* 0x000fe40003f26270 */
[----:B------:R-:W-:Y:S02]  /*7220*/  FSEL R135, R34, -INF , !P2 ;  /* 0xff80000022877808 */ /* 0x000fe40005000000 */
[----:B------:R-:W-:Y:S01]  /*7230*/  FSEL R120, R33, -INF , !P3 ;  /* 0xff80000021787808 */ /* 0x000fe20005800000 */
[----:B------:R-:W-:Y:S01]  /*7240*/  IMAD.MOV.U32 R181, RZ, RZ, R70 ;  /* 0x000000ffffb57224 */ /* 0x000fe200078e0046 */
[----:B------:R-:W-:Y:S01]  /*7250*/  FSEL R173, R35, -INF , !P1 ;  /* 0xff80000023ad7808 */ /* 0x000fe20004800000 */
[----:B------:R-:W-:Y:S01]  /*7260*/  IMAD.MOV.U32 R182, RZ, RZ, R71 ;  /* 0x000000ffffb67224 */ /* 0x000fe200078e0047 */
[C---:B------:R-:W-:Y:S01]  /*7270*/  ISETP.GE.AND P6, PT, R2.reuse, R14, PT ;  /* 0x0000000e0200720c */ /* 0x040fe20003fc6270 */
[----:B------:R-:W-:Y:S01]  /*7280*/  HMMA.16816.F32.BF16 R32, R4, R26, R192 ;  /* 0x0000001a0420723c */ /* 0x000fe200000418c0 */
[----:B------:R-:W-:Y:S01]  /*7290*/  ISETP.GE.AND P0, PT, R2, R15, PT ;  /* 0x0000000f0200720c */ /* 0x000fe20003f06270 */
[----:B------:R-:W-:Y:S01]  /*72a0*/  IMAD.MOV.U32 R180, RZ, RZ, R68 ;  /* 0x000000ffffb47224 */ /* 0x000fe200078e0044 */
[----:B------:R-:W-:Y:S01]  /*72b0*/  IADD3 R2, R0, 0x50, RZ ;  /* 0x0000005000027810 */ /* 0x000fe20007ffe0ff */
[----:B------:R-:W-:Y:S01]  /*72c0*/  IMAD.MOV.U32 R183, RZ, RZ, R66 ;  /* 0x000000ffffb77224 */ /* 0x000fe200078e0042 */
[----:B------:R-:W-:-:S02]  /*72d0*/  FSEL R48, R36, -INF , !P4 ;  /* 0xff80000024307808 */ /* 0x000fc40006000000 */
[C---:B------:R-:W-:Y:S02]  /*72e0*/  ISETP.GE.AND P1, PT, R2.reuse, R14, PT ;  /* 0x0000000e0200720c */ /* 0x040fe40003f26270 */
[C---:B------:R-:W-:Y:S02]  /*72f0*/  ISETP.GE.AND P2, PT, R2.reuse, R15, PT ;  /* 0x0000000f0200720c */ /* 0x040fe40003f46270 */
[C---:B------:R-:W-:Y:S02]  /*7300*/  ISETP.GE.AND P3, PT, R2.reuse, R12, PT ;  /* 0x0000000c0200720c */ /* 0x040fe40003f66270 */
[----:B------:R-:W-:Y:S02]  /*7310*/  ISETP.GE.AND P4, PT, R2, R13, PT ;  /* 0x0000000d0200720c */ /* 0x000fe40003f86270 */
[----:B------:R-:W-:Y:S02]  /*7320*/  IADD3 R2, R0, 0x51, RZ ;  /* 0x0000005100027810 */ /* 0x000fe40007ffe0ff */
[----:B------:R-:W-:-:S02]  /*7330*/  FSEL R49, R37, -INF , !P6 ;  /* 0xff80000025317808 */ /* 0x000fc40007000000 */
[----:B------:R-:W-:Y:S02]  /*7340*/  FSEL R73, R38, -INF , !P5 ;  /* 0xff80000026497808 */ /* 0x000fe40006800000 */
[----:B------:R-:W-:Y:S02]  /*7350*/  FSEL R72, R39, -INF , !P0 ;  /* 0xff80000027487808 */ /* 0x000fe40004000000 */
[C---:B------:R-:W-:Y:S01]  /*7360*/  ISETP.GE.AND P5, PT, R2.reuse, R14, PT ;  /* 0x0000000e0200720c */ /* 0x040fe20003fa6270 */
[----:B------:R-:W-:Y:S01]  /*7370*/  HMMA.16816.F32.BF16 R36, R8, R26, R176 ;  /* 0x0000001a0824723c */ /* 0x000fe200000418b0 */
[----:B------:R-:W-:Y:S02]  /*7380*/  ISETP.GE.AND P0, PT, R2, R15, PT ;  /* 0x0000000f0200720c */ /* 0x000fe40003f06270 */
[----:B------:R-:W-:Y:S02]  /*7390*/  FSEL R47, R40, -INF , !P1 ;  /* 0xff800000282f7808 */ /* 0x000fe40004800000 */
[----:B------:R-:W-:-:S02]  /*73a0*/  FSEL R46, R41, -INF , !P5 ;  /* 0xff800000292e7808 */ /* 0x000fc40006800000 */
[----:B------:R-:W-:Y:S01]  /*73b0*/  FSEL R71, R42, -INF , !P2 ;  /* 0xff8000002a477808 */ /* 0x000fe20005000000 */
[-C--:B-1----:R-:W-:Y:S01]  /*73c0*/  HMMA.16816.F32.BF16 R24, R4, R16.reuse, R220 ;  /* 0x000000100418723c */ /* 0x082fe200000418dc */
[----:B------:R-:W-:Y:S02]  /*73d0*/  FSEL R70, R43, -INF , !P0 ;  /* 0xff8000002b467808 */ /* 0x000fe40004000000 */
[C---:B------:R-:W-:Y:S02]  /*73e0*/  ISETP.GE.AND P6, PT, R2.reuse, R12, PT ;  /* 0x0000000c0200720c */ /* 0x040fe40003fc6270 */
[----:B------:R-:W-:Y:S02]  /*73f0*/  ISETP.GE.AND P1, PT, R2, R13, PT ;  /* 0x0000000d0200720c */ /* 0x000fe40003f26270 */
[----:B------:R-:W-:Y:S01]  /*7400*/  IADD3 R2, R0, 0x58, RZ ;  /* 0x0000005800027810 */ /* 0x000fe20007ffe0ff */
[----:B------:R-:W-:Y:S01]  /*7410*/  HMMA.16816.F32.BF16 R40, R8, R16, R184 ;  /* 0x000000100828723c */ /* 0x000fe200000418b8 */
        /* <DEDUP_REMOVED lines=9> */
[----:B------:R-:W-:Y:S01]  /*74b0*/  FSEL R134, R32, -INF , !P0 ;  /* 0xff80000020867808 */ /* 0x000fe20004000000 */
[----:B--2---:R-:W-:Y:S01]  /*74c0*/  HMMA.16816.F32.BF16 R28, R8, R20, R188 ;  /* 0x00000014081c723c */ /* 0x004fe200000418bc */
[C---:B------:R-:W-:Y:S02]  /*74d0*/  ISETP.GE.AND P4, PT, R2.reuse, R12, PT ;  /* 0x0000000c0200720c */ /* 0x040fe40003f86270 */
[----:B------:R-:W-:Y:S02]  /*74e0*/  ISETP.GE.AND P0, PT, R2, R13, PT ;  /* 0x0000000d0200720c */ /* 0x000fe40003f06270 */
[----:B------:R-:W-:-:S02]  /*74f0*/  FSEL R176, R34, -INF , !P3 ;  /* 0xff80000022b07808 */ /* 0x000fc40005800000 */
[----:B------:R-:W-:Y:S02]  /*7500*/  FSEL R127, R33, -INF , !P4 ;  /* 0xff800000217f7808 */ /* 0x000fe40006000000 */
[----:B------:R-:W-:Y:S02]  /*7510*/  FSEL R174, R35, -INF , !P0 ;  /* 0xff80000023ae7808 */ /* 0x000fe40004000000 */
[C---:B------:R-:W-:Y:S01]  /*7520*/  ISETP.GE.AND P6, PT, R2.reuse, R14, PT ;  /* 0x0000000e0200720c */ /* 0x040fe20003fc6270 */
[----:B------:R-:W-:Y:S01]  /*7530*/  HMMA.16816.F32.BF16 R32, R4, R20, R236 ;  /* 0x000000140420723c */ /* 0x000fe200000418ec */
[----:B------:R-:W-:Y:S02]  /*7540*/  ISETP.GE.AND P1, PT, R2, R15, PT ;  /* 0x0000000f0200720c */ /* 0x000fe40003f26270 */
[----:B------:R-:W-:Y:S02]  /*7550*/  IADD3 R2, R0, 0x60, RZ ;  /* 0x0000006000027810 */ /* 0x000fe40007ffe0ff */
[----:B------:R-:W-:-:S02]  /*7560*/  FSEL R45, R36, -INF , !P2 ;  /* 0xff800000242d7808 */ /* 0x000fc40005000000 */
[----:B------:R-:W-:Y:S02]  /*7570*/  FSEL R44, R37, -INF , !P6 ;  /* 0xff800000252c7808 */ /* 0x000fe40007000000 */
[----:B------:R-:W-:Y:S02]  /*7580*/  FSEL R66, R38, -INF , !P5 ;  /* 0xff80000026427808 */ /* 0x000fe40006800000 */
[----:B------:R-:W-:Y:S02]  /*7590*/  FSEL R68, R39, -INF , !P1 ;  /* 0xff80000027447808 */ /* 0x000fe40004800000 */
[C---:B------:R-:W-:Y:S01]  /*75a0*/  ISETP.GE.AND P0, PT, R2.reuse, R14, PT ;  /* 0x0000000e0200720c */ /* 0x040fe20003f06270 */
[----:B------:R-:W-:Y:S01]  /*75b0*/  HMMA.16816.F32.BF16 R36, R4, R18, R180 ;  /* 0x000000120424723c */ /* 0x000fe200000418b4 */
[C---:B------:R-:W-:Y:S02]  /*75c0*/  ISETP.GE.AND P3, PT, R2.reuse, R15, PT ;  /* 0x0000000f0200720c */ /* 0x040fe40003f66270 */
[----:B------:R-:W-:-:S02]  /*75d0*/  ISETP.GE.AND P4, PT, R2, R12, PT ;  /* 0x0000000c0200720c */ /* 0x000fc40003f86270 */
[----:B------:R-:W-:Y:S02]  /*75e0*/  ISETP.GE.AND P2, PT, R2, R13, PT ;  /* 0x0000000d0200720c */ /* 0x000fe40003f46270 */
[----:B------:R-:W-:Y:S01]  /*75f0*/  IADD3 R2, R0, 0x61, RZ ;  /* 0x0000006100027810 */ /* 0x000fe20007ffe0ff */
[----:B------:R-:W-:Y:S01]  /*7600*/  HMMA.16816.F32.BF16 R16, R8, R18, R228 ;  /* 0x000000120810723c */ /* 0x000fe200000418e4 */
[----:B------:R-:W-:Y:S01]  /*7610*/  FSEL R40, R40, -INF , !P0 ;  /* 0xff80000028287808 */ /* 0x000fe20004000000 */
[----:B------:R-:W-:Y:S01]  /*7620*/  IMAD.MOV.U32 R183, RZ, RZ, R87 ;  /* 0x000000ffffb77224 */ /* 0x000fe200078e0057 */
[C---:B------:R-:W-:Y:S02]  /*7630*/  ISETP.GE.AND P6, PT, R2.reuse, R14, PT ;  /* 0x0000000e0200720c */ /* 0x040fe40003fc6270 */
[C---:B------:R-:W-:Y:S02]  /*7640*/  ISETP.GE.AND P1, PT, R2.reuse, R15, PT ;  /* 0x0000000f0200720c */ /* 0x040fe40003f26270 */
[C---:B------:R-:W-:Y:S01]  /*7650*/  ISETP.GE.AND P5, PT, R2.reuse, R12, PT ;  /* 0x0000000c0200720c */ /* 0x040fe20003fa6270 */
[----:B------:R-:W-:Y:S01]  /*7660*/  HMMA.16816.F32.BF16 R4, R4, R22, R100 ;  /* 0x000000160404723c */ /* 0x000fe20000041864 */
[----:B------:R-:W-:-:S02]  /*7670*/  ISETP.GE.AND P0, PT, R2, R13, PT ;  /* 0x0000000d0200720c */ /* 0x000fc40003f06270 */
[----:B------:R-:W-:Y:S02]  /*7680*/  IADD3 R2, R0, 0x70, RZ ;  /* 0x0000007000027810 */ /* 0x000fe40007ffe0ff */
[----:B------:R-:W-:Y:S02]  /*7690*/  FSEL R41, R41, -INF , !P6 ;  /* 0xff80000029297808 */ /* 0x000fe40007000000 */
[----:B------:R-:W-:Y:S01]  /*76a0*/  FSEL R42, R42, -INF , !P3 ;  /* 0xff8000002a2a7808 */ /* 0x000fe20005800000 */
[----:B------:R-:W-:Y:S01]  /*76b0*/  HMMA.16816.F32.BF16 R8, R8, R22, R224 ;  /* 0x000000160808723c */ /* 0x000fe200000418e0 */
[----:B------:R-:W-:Y:S02]  /*76c0*/  FSEL R86, R43, -INF , !P1 ;  /* 0xff8000002b567808 */ /* 0x000fe40004800000 */
[----:B------:R-:W-:Y:S02]  /*76d0*/  FSEL R115, R24, -INF , !P4 ;  /* 0xff80000018737808 */ /* 0x000fe40006000000 */
        /* <DEDUP_REMOVED lines=8> */
[----:B------:R-:W-:Y:S02]  /*7760*/  FSEL R21, R28, -INF , !P3 ;  /* 0xff8000001c157808 */ /* 0x000fe40005800000 */
        /* <DEDUP_REMOVED lines=24> */
[----:B------:R-:W-:Y:S02]  /*78f0*/  ISETP.GE.AND P0, PT, R2, R13, PT ;  /* 0x0000000d0200720c */ /* 0x000fe40003f06270 */
[----:B------:R-:W-:Y:S02]  /*7900*/  IADD3 R0, R0, 0x79, RZ ;  /* 0x0000007900007810 */ /* 0x000fe40007ffe0ff */
[----:B------:R-:W-:Y:S02]  /*7910*/  FSEL R101, R6, -INF , !P0 ;  /* 0xff80000006657808 */ /* 0x000fe40004000000 */
[----:B------:R-:W-:-:S02]  /*7920*/  ISETP.NE.AND P0, PT, R183, 0x2, PT ;  /* 0x00000002b700780c */ /* 0x000fc40003f05270 */
[----:B------:R-:W-:Y:S02]  /*7930*/  FSEL R103, R39, -INF , !P1 ;  /* 0xff80000027677808 */ /* 0x000fe40004800000 */
[----:B------:R-:W-:Y:S02]  /*7940*/  FSEL R16, R16, -INF , !P2 ;  /* 0xff80000010107808 */ /* 0x000fe40005000000 */
[-C--:B------:R-:W-:Y:S02]  /*7950*/  ISETP.GE.AND P1, PT, R2, R12.reuse, PT ;  /* 0x0000000c0200720c */ /* 0x080fe40003f26270 */
[----:B------:R-:W-:Y:S02]  /*7960*/  ISETP.GE.AND P2, PT, R0, R12, PT ;  /* 0x0000000c0000720c */ /* 0x000fe40003f46270 */
[----:B------:R-:W-:Y:S02]  /*7970*/  FSEL R104, R38, -INF , !P6 ;  /* 0xff80000026687808 */ /* 0x000fe40007000000 */
[----:B------:R-:W-:-:S02]  /*7980*/  FSEL R94, R37, -INF , !P5 ;  /* 0xff800000255e7808 */ /* 0x000fc40006800000 */
[----:B------:R-:W-:Y:S02]  /*7990*/  FSEL R17, R17, -INF , !P3 ;  /* 0xff80000011117808 */ /* 0x000fe40005800000 */
[----:B------:R-:W-:Y:S02]  /*79a0*/  FSEL R93, R4, -INF , !P1 ;  /* 0xff800000045d7808 */ /* 0x000fe40004800000 */
[----:B------:R-:W-:Y:S02]  /*79b0*/  FSEL R92, R5, -INF , !P2 ;  /* 0xff800000055c7808 */ /* 0x000fe40005000000 */
[-C--:B------:R-:W-:Y:S02]  /*79c0*/  ISETP.GE.AND P6, PT, R2, R14.reuse, PT ;  /* 0x0000000e0200720c */ /* 0x080fe40003fc6270 */
[----:B------:R-:W-:Y:S02]  /*79d0*/  ISETP.GE.AND P5, PT, R0, R14, PT ;  /* 0x0000000e0000720c */ /* 0x000fe40003fa6270 */
[----:B------:R-:W-:-:S02]  /*79e0*/  ISETP.GE.AND P3, PT, R2, R15, PT ;  /* 0x0000000f0200720c */ /* 0x000fc40003f66270 */
[C---:B------:R-:W-:Y:S02]  /*79f0*/  ISETP.GE.AND P1, PT, R0.reuse, R13, PT ;  /* 0x0000000d0000720c */ /* 0x040fe40003f26270 */
[----:B------:R-:W-:Y:S02]  /*7a00*/  ISETP.GE.AND P2, PT, R0, R15, PT ;  /* 0x0000000f0000720c */ /* 0x000fe40003f46270 */
[----:B------:R-:W-:Y:S02]  /*7a10*/  FSEL R100, R7, -INF , !P1 ;  /* 0xff80000007647808 */ /* 0x000fe40004800000 */
[----:B------:R-:W-:Y:S02]  /*7a20*/  FSEL R90, R19, -INF , !P4 ;  /* 0xff800000135a7808 */ /* 0x000fe40006000000 */
[----:B------:R-:W-:Y:S02]  /*7a30*/  FSEL R12, R8, -INF , !P6 ;  /* 0xff800000080c7808 */ /* 0x000fe40007000000 */
[----:B------:R-:W-:-:S02]  /*7a40*/  FSEL R13, R9, -INF , !P5 ;  /* 0xff800000090d7808 */ /* 0x000fc40006800000 */
[----:B------:R-:W-:Y:S02]  /*7a50*/  FSEL R89, R10, -INF , !P3 ;  /* 0xff8000000a597808 */ /* 0x000fe40005800000 */
[----:B------:R-:W-:Y:S01]  /*7a60*/  FSEL R91, R11, -INF , !P2 ;  /* 0xff8000000b5b7808 */ /* 0x000fe20005000000 */
[----:B------:R-:W-:Y:S05]  /*7a70*/  @!P0 BRA `(.L_x_16) ;  /* 0x000001c000008947 */ /* 0x000fea0003800000 */
[----:B------:R-:W-:Y:S01]  /*7a80*/  IADD3 R0, R183, -0x3, RZ ;  /* 0xfffffffdb7007810 */ /* 0x000fe20007ffe0ff */
[----:B------:R-:W-:Y:S02]  /*7a90*/  IMAD.MOV.U32 R182, RZ, RZ, c[0x0][0x198] ;  /* 0x00006600ffb67624 */ /* 0x000fe400078e00ff */
[----:B------:R-:W-:Y:S01]  /*7aa0*/  IMAD.MOV.U32 R181, RZ, RZ, c[0x0][0x19c] ;  /* 0x00006700ffb57624 */ /* 0x000fe200078e00ff */
[----:B------:R-:W-:Y:S01]  /*7ab0*/  SHF.R.S32.HI R2, RZ, 0x1f, R0 ;  /* 0x0000001fff027819 */ /* 0x000fe20000011400 */
[----:B------:R-:W-:-:S03]  /*7ac0*/  IMAD.WIDE.U32 R4, R0, c[0x0][0x198], RZ ;  /* 0x0000660000047a25 */ /* 0x000fc600078e00ff */
[----:B------:R-:W-:Y:S01]  /*7ad0*/  SHF.L.U64.HI R11, R182, 0x6, R181 ;  /* 0x00000006b60b7819 */ /* 0x000fe200000102b5 */
[----:B------:R-:W-:Y:S02]  /*7ae0*/  IMAD R2, R2, c[0x0][0x198], RZ ;  /* 0x0000660002027a24 */ /* 0x000fe400078e02ff */
[----:B------:R-:W-:Y:S02]  /*7af0*/  IMAD.SHL.U32 R10, R182, 0x40, RZ ;  /* 0x00000040b60a7824 */ /* 0x000fe400078e00ff */
[----:B------:R-:W-:Y:S01]  /*7b00*/  IMAD R2, R0, c[0x0][0x19c], R2 ;  /* 0x0000670000027a24 */ /* 0x000fe200078e0202 */
[----:B------:R-:W-:-:S03]  /*7b10*/  LEA R0, P0, R4, R248, 0x7 ;  /* 0x000000f804007211 */ /* 0x000fc600078038ff */
[----:B------:R-:W-:Y:S01]  /*7b20*/  IMAD.IADD R2, R5, 0x1, R2 ;  /* 0x0000000105027824 */ /* 0x000fe200078e0202 */
[----:B------:R-:W-:-:S04]  /*7b30*/  LEA R8, P1, R0, c[0x0][0x168], 0x1 ;  /* 0x00005a0000087a11 */ /* 0x000fc800078208ff */
[----:B------:R-:W-:Y:S02]  /*7b40*/  LEA.HI.X R2, R4, R247, R2, 0x7, P0 ;  /* 0x000000f704027211 */ /* 0x000fe400000f3c02 */
[-C--:B------:R-:W-:Y:S02]  /*7b50*/  IADD3 R6, P0, R8, R10.reuse, RZ ;  /* 0x0000000a08067210 */ /* 0x080fe40007f1e0ff */
[----:B------:R-:W-:Y:S02]  /*7b60*/  LEA.HI.X R9, R0, c[0x0][0x16c], R2, 0x1, P1 ;  /* 0x00005b0000097a11 */ /* 0x000fe400008f0c02 */
[----:B------:R-:W-:-:S03]  /*7b70*/  IADD3 R4, P1, R6, R10, RZ ;  /* 0x0000000a06047210 */ /* 0x000fc60007f3e0ff */
[--C-:B------:R-:W-:Y:S01]  /*7b80*/  IMAD.X R7, R9, 0x1, R11.reuse, P0 ;  /* 0x0000000109077824 */ /* 0x100fe200000e060b */
        /* <DEDUP_REMOVED lines=11> */
.L_x_16:
[----:B------:R-:W-:Y:S01]  /*7c40*/  FMNMX.FTZ R0, R138, R69, !PT ;  /* 0x000000458a007209 */ /* 0x000fe20007810000 */
[----:B-1----:R-:W2:Y:S03]  /*7c50*/  LDL.LU R9, [R1+0x14] ;  /* 0x0000140001097983 */ /* 0x002ea60000300800 */
[----:B------:R-:W-:Y:S01]  /*7c60*/  FMNMX.FTZ R0, R108, R0, !PT ;  /* 0x000000006c007209 */ /* 0x000fe20007810000 */
[----:B------:R-:W3:Y:S03]  /*7c70*/  LDL.LU R11, [R1+0x18] ;  /* 0x00001800010b7983 */ /* 0x000ee60000300800 */
[----:B------:R-:W-:Y:S01]  /*7c80*/  FMNMX.FTZ R0, R65, R0, !PT ;  /* 0x0000000041007209 */ /* 0x000fe20007810000 */
[----:B------:R-:W4:Y:S03]  /*7c90*/  LDL.LU R14, [R1+0xc] ;  /* 0x00000c00010e7983 */ /* 0x000f260000300800 */
[----:B------:R-:W-:Y:S01]  /*7ca0*/  FMNMX.FTZ R0, R64, R0, !PT ;  /* 0x0000000040007209 */ /* 0x000fe20007810000 */
[----:B------:R-:W5:Y:S01]  /*7cb0*/  LDL.LU R8, [R1+0x10] ;  /* 0x0000100001087983 */ /* 0x000f620000300800 */
[----:B------:R-:W-:-:S02]  /*7cc0*/  MOV R5, R67 ;  /* 0x0000004300057202 */ /* 0x000fc40000000f00 */
[----:B------:R-:W-:-:S04]  /*7cd0*/  FMNMX.FTZ R0, R63, R0, !PT ;  /* 0x000000003f007209 */ /* 0x000fc80007810000 */
        /* <DEDUP_REMOVED lines=26> */
[----:B------:R-:W-:-:S05]  /*7e80*/  FMNMX.FTZ R0, R13, R0, !PT ;  /* 0x000000000d007209 */ /* 0x000fca0007810000 */
[----:B------:R-:W1:Y:S02]  /*7e90*/  SHFL.BFLY PT, R2, R0, 0x2, 0x1f ;  /* 0x0c401f0000027f89 */ /* 0x000e6400000e0000 */
[----:B-1----:R-:W-:-:S05]  /*7ea0*/  FMNMX.FTZ R0, R0, R2, !PT ;  /* 0x0000000200007209 */ /* 0x002fca0007810000 */
[----:B------:R-:W1:Y:S02]  /*7eb0*/  SHFL.BFLY PT, R2, R0, 0x1, 0x1f ;  /* 0x0c201f0000027f89 */ /* 0x000e6400000e0000 */
[----:B-1----:R-:W-:-:S04]  /*7ec0*/  FMNMX.FTZ R67, R0, R2, !PT ;  /* 0x0000000200437209 */ /* 0x002fc80007810000 */
[C---:B------:R-:W-:Y:S01]  /*7ed0*/  FSETP.NEU.FTZ.AND P3, PT, R67.reuse, -INF , PT ;  /* 0xff8000004300780b */ /* 0x040fe20003f7d000 */
[----:B------:R-:W-:-:S05]  /*7ee0*/  FMUL.FTZ R0, R67, c[0x0][0x23c] ;  /* 0x00008f0043007a20 */ /* 0x000fca0000410000 */
[----:B------:R-:W-:-:S05]  /*7ef0*/  FSEL R0, R0, RZ, P3 ;  /* 0x000000ff00007208 */ /* 0x000fca0001800000 */
[--C-:B------:R-:W-:Y:S02]  /*7f00*/  FFMA.FTZ R2, R69, c[0x0][0x23c], -R0.reuse ;  /* 0x00008f0045027a23 */ /* 0x100fe40000010800 */
[--C-:B------:R-:W-:Y:S02]  /*7f10*/  FFMA.FTZ R4, R63, c[0x0][0x23c], -R0.reuse ;  /* 0x00008f003f047a23 */ /* 0x100fe40000010800 */
[----:B------:R1:W-:Y:S08]  /*7f20*/  MUFU.EX2 R69, R2 ;  /* 0x0000000200457308 */ /* 0x0003f00000000800 */
[----:B------:R1:W1:Y:S02]  /*7f30*/  MUFU.EX2 R15, R4 ;  /* 0x00000004000f7308 */ /* 0x0002640000000800 */
[----:B-1----:R-:W-:-:S06]  /*7f40*/  FFMA.FTZ R2, R108, c[0x0][0x23c], -R0 ;  /* 0x00008f006c027a23 */ /* 0x002fcc0000010800 */
[----:B------:R1:W-:Y:S01]  /*7f50*/  MUFU.EX2 R36, R2 ;  /* 0x0000000200247308 */ /* 0x0003e20000000800 */
[----:B------:R-:W-:-:S07]  /*7f60*/  FFMA.FTZ R4, R62, c[0x0][0x23c], -R0 ;  /* 0x00008f003e047a23 */ /* 0x000fce0000010800 */
[----:B------:R1:W-:Y:S02]  /*7f70*/  MUFU.EX2 R37, R4 ;  /* 0x0000000400257308 */ /* 0x0003e40000000800 */
        /* <DEDUP_REMOVED lines=8> */
[----:B-1----:R-:W-:-:S04]  /*8000*/  FMNMX.FTZ R2, R137, R129, !PT ;  /* 0x0000008189027209 */ /* 0x002fc80007810000 */
[----:B------:R-:W-:-:S04]  /*8010*/  FMNMX.FTZ R2, R130, R2, !PT ;  /* 0x0000000282027209 */ /* 0x000fc80007810000 */
[----:B------:R-:W-:Y:S01]  /*8020*/  FMNMX.FTZ R2, R110, R2, !PT ;  /* 0x000000026e027209 */ /* 0x000fe20007810000 */
[----:B------:R-:W-:-:S03]  /*8030*/  FFMA.FTZ R4, R60, c[0x0][0x23c], -R0 ;  /* 0x00008f003c047a23 */ /* 0x000fc60000010800 */
[----:B------:R-:W-:Y:S01]  /*8040*/  FMNMX.FTZ R2, R128, R2, !PT ;  /* 0x0000000280027209 */ /* 0x000fe20007810000 */
[----:B------:R1:W-:Y:S03]  /*8050*/  MUFU.EX2 R179, R4 ;  /* 0x0000000400b37308 */ /* 0x0003e60000000800 */
[----:B------:R-:W-:-:S04]  /*8060*/  FMNMX.FTZ R2, R109, R2, !PT ;  /* 0x000000026d027209 */ /* 0x000fc80007810000 */
[----:B------:R-:W-:-:S04]  /*8070*/  FMNMX.FTZ R2, R111, R2, !PT ;  /* 0x000000026f027209 */ /* 0x000fc80007810000 */
[----:B------:R-:W-:-:S04]  /*8080*/  FMNMX.FTZ R2, R83, R2, !PT ;  /* 0x0000000253027209 */ /* 0x000fc80007810000 */
[----:B------:R-:W-:Y:S01]  /*8090*/  FMNMX.FTZ R2, R85, R2, !PT ;  /* 0x0000000255027209 */ /* 0x000fe20007810000 */
[----:B-1----:R-:W-:-:S03]  /*80a0*/  FFMA.FTZ R4, R58, c[0x0][0x23c], -R0 ;  /* 0x00008f003a047a23 */ /* 0x002fc60000010800 */
[----:B------:R-:W-:Y:S01]  /*80b0*/  FMNMX.FTZ R2, R82, R2, !PT ;  /* 0x0000000252027209 */ /* 0x000fe20007810000 */
[----:B------:R1:W-:Y:S01]  /*80c0*/  MUFU.EX2 R10, R4 ;  /* 0x00000004000a7308 */ /* 0x0003e20000000800 */
[----:B----4-:R-:W-:Y:S02]  /*80d0*/  MOV R24, R14 ;  /* 0x0000000e00187202 */ /* 0x010fe40000000f00 */
[----:B------:R-:W-:-:S04]  /*80e0*/  FMNMX.FTZ R2, R84, R2, !PT ;  /* 0x0000000254027209 */ /* 0x000fc80007810000 */
[----:B------:R-:W-:-:S04]  /*80f0*/  FMNMX.FTZ R2, R79, R2, !PT ;  /* 0x000000024f027209 */ /* 0x000fc80007810000 */
[----:B------:R-:W-:-:S04]  /*8100*/  FMNMX.FTZ R2, R81, R2, !PT ;  /* 0x0000000251027209 */ /* 0x000fc80007810000 */
[----:B------:R-:W-:Y:S01]  /*8110*/  FMNMX.FTZ R2, R78, R2, !PT ;  /* 0x000000024e027209 */ /* 0x000fe20007810000 */
[----:B-1----:R-:W-:-:S03]  /*8120*/  FFMA.FTZ R4, R55, c[0x0][0x23c], -R0 ;  /* 0x00008f0037047a23 */ /* 0x002fc60000010800 */
[----:B------:R-:W-:Y:S01]  /*8130*/  FMNMX.FTZ R2, R80, R2, !PT ;  /* 0x0000000250027209 */ /* 0x000fe20007810000 */
[----:B------:R1:W-:Y:S03]  /*8140*/  MUFU.EX2 R26, R4 ;  /* 0x00000004001a7308 */ /* 0x0003e60000000800 */
[----:B------:R-:W-:-:S04]  /*8150*/  FMNMX.FTZ R2, R75, R2, !PT ;  /* 0x000000024b027209 */ /* 0x000fc80007810000 */
[----:B------:R-:W-:-:S04]  /*8160*/  FMNMX.FTZ R2, R77, R2, !PT ;  /* 0x000000024d027209 */ /* 0x000fc80007810000 */
[----:B------:R-:W-:-:S04]  /*8170*/  FMNMX.FTZ R2, R74, R2, !PT ;  /* 0x000000024a027209 */ /* 0x000fc80007810000 */
[----:B------:R-:W-:Y:S01]  /*8180*/  FMNMX.FTZ R2, R76, R2, !PT ;  /* 0x000000024c027209 */ /* 0x000fe20007810000 */
[----:B-1----:R-:W-:Y:S01]  /*8190*/  FFMA.FTZ R4, R57, c[0x0][0x23c], -R0 ;  /* 0x00008f0039047a23 */ /* 0x002fe20000010800 */
[----:B------:R-:W-:Y:S02]  /*81a0*/  MOV R57, R15 ;  /* 0x0000000f00397202 */ /* 0x000fe40000000f00 */
[----:B------:R-:W-:Y:S01]  /*81b0*/  FMNMX.FTZ R2, R73, R2, !PT ;  /* 0x0000000249027209 */ /* 0x000fe20007810000 */
[----:B------:R1:W-:Y:S01]  /*81c0*/  MUFU.EX2 R25, R4 ;  /* 0x0000000400197308 */ /* 0x0003e20000000800 */
[----:B---3--:R-:W-:Y:S02]  /*81d0*/  MOV R15, R11 ;  /* 0x0000000b000f7202 */ /* 0x008fe40000000f00 */
        /* <DEDUP_REMOVED lines=13> */
[----:B------:R1:W3:Y:S03]  /*82b0*/  MUFU.EX2 R11, R4 ;  /* 0x00000004000b7308 */ /* 0x0002e60000000800 */
[----:B------:R-:W-:-:S04]  /*82c0*/  FMNMX.FTZ R2, R98, R2, !PT ;  /* 0x0000000262027209 */ /* 0x000fc80007810000 */
[----:B------:R-:W-:-:S04]  /*82d0*/  FMNMX.FTZ R2, R89, R2, !PT ;  /* 0x0000000259027209 */ /* 0x000fc80007810000 */
[----:B------:R-:W-:Y:S01]  /*82e0*/  FMNMX.FTZ R2, R91, R2, !PT ;  /* 0x000000025b027209 */ /* 0x000fe20007810000 */
[----:B-1----:R-:W-:Y:S01]  /*82f0*/  FFMA.FTZ R4, R51, c[0x0][0x23c], -R0 ;  /* 0x00008f0033047a23 */ /* 0x002fe20000010800 */
[----:B------:R-:W-:-:S03]  /*8300*/  MOV R51, R183 ;  /* 0x000000b700337202 */ /* 0x000fc60000000f00 */
[----:B------:R1:W-:Y:S02]  /*8310*/  MUFU.EX2 R18, R4 ;  /* 0x0000000400127308 */ /* 0x0003e40000000800 */
[----:B-1----:R-:W-:-:S06]  /*8320*/  FFMA.FTZ R4, R53, c[0x0][0x23c], -R0 ;  /* 0x00008f0035047a23 */ /* 0x002fcc0000010800 */
[----:B------:R1:W-:Y:S02]  /*8330*/  MUFU.EX2 R22, R4 ;  /* 0x0000000400167308 */ /* 0x0003e40000000800 */
[----:B-1----:R-:W-:-:S06]  /*8340*/  FFMA.FTZ R4, R52, c[0x0][0x23c], -R0 ;  /* 0x00008f0034047a23 */ /* 0x002fcc0000010800 */
[----:B------:R1:W-:Y:S02]  /*8350*/  MUFU.EX2 R33, R4 ;  /* 0x0000000400217308 */ /* 0x0003e40000000800 */
[----:B-1----:R-:W-:Y:S01]  /*8360*/  FFMA.FTZ R4, R50, c[0x0][0x23c], -R0 ;  /* 0x00008f0032047a23 */ /* 0x002fe20000010800 */
[----:B--2---:R-:W-:-:S05]  /*8370*/  MOV R50, R9 ;  /* 0x0000000900327202 */ /* 0x004fca0000000f00 */
[----:B------:R1:W2:Y:S02]  /*8380*/  MUFU.EX2 R9, R4 ;  /* 0x0000000400097308 */ /* 0x0002a40000000800 */
[----:B-1----:R-:W-:Y:S02]  /*8390*/  FFMA.FTZ R4, R48, c[0x0][0x23c], -R0 ;  /* 0x00008f0030047a23 */ /* 0x002fe40000010800 */
[----:B---3--:R-:W-:-:S04]  /*83a0*/  IMAD.MOV.U32 R48, RZ, RZ, R11 ;  /* 0x000000ffff307224 */ /* 0x008fc800078e000b */
[----:B------:R1:W-:Y:S02]  /*83b0*/  MUFU.EX2 R189, R4 ;  /* 0x0000000400bd7308 */ /* 0x0003e40000000800 */
[----:B-1----:R-:W-:Y:S02]  /*83c0*/  FFMA.FTZ R4, R49, c[0x0][0x23c], -R0 ;  /* 0x00008f0031047a23 */ /* 0x002fe40000010800 */
[----:B------:R-:W-:Y:S01]  /*83d0*/  IMAD.MOV.U32 R49, RZ, RZ, R15 ;  /* 0x000000ffff317224 */ /* 0x000fe200078e000f */
[----:B------:R-:W-:-:S03]  /*83e0*/  MOV R15, R5 ;  /* 0x00000005000f7202 */ /* 0x000fc60000000f00 */
[----:B------:R1:W-:Y:S01]  /*83f0*/  MUFU.EX2 R19, R4 ;  /* 0x0000000400137308 */ /* 0x0003e20000000800 */
[----:B------:R-:W3:Y:S01]  /*8400*/  SHFL.BFLY PT, R5, R2, 0x2, 0x1f ;  /* 0x0c401f0002057f89 */ /* 0x000ee200000e0000 */
[----:B-1----:R-:W-:Y:S01]  /*8410*/  FFMA.FTZ R4, R47, c[0x0][0x23c], -R0 ;  /* 0x00008f002f047a23 */ /* 0x002fe20000010800 */
[----:B--2---:R-:W-:-:S05]  /*8420*/  MOV R47, R9 ;  /* 0x00000009002f7202 */ /* 0x004fca0000000f00 */
[----:B------:R1:W-:Y:S01]  /*8430*/  MUFU.EX2 R23, R4 ;  /* 0x0000000400177308 */ /* 0x0003e20000000800 */
[----:B---3--:R-:W-:-:S05]  /*8440*/  FMNMX.FTZ R2, R2, R5, !PT ;  /* 0x0000000502027209 */ /* 0x008fca0007810000 */
[----:B------:R-:W2:Y:S01]  /*8450*/  SHFL.BFLY PT, R5, R2, 0x1, 0x1f ;  /* 0x0c201f0002057f89 */ /* 0x000ea200000e0000 */
[----:B-1----:R-:W-:-:S04]  /*8460*/  FFMA.FTZ R4, R46, c[0x0][0x23c], -R0 ;  /* 0x00008f002e047a23 */ /* 0x002fc80000010800 */
[----:B------:R1:W-:Y:S01]  /*8470*/  MUFU.EX2 R28, R4 ;  /* 0x00000004001c7308 */ /* 0x0003e20000000800 */
[----:B--2---:R-:W-:Y:S01]  /*8480*/  FMNMX.FTZ R63, R2, R5, !PT ;  /* 0x00000005023f7209 */ /* 0x004fe20007810000 */
[--C-:B------:R-:W-:Y:S02]  /*8490*/  FFMA.FTZ R2, R12, c[0x0][0x23c], -R0.reuse ;  /* 0x00008f000c027a23 */ /* 0x100fe40000010800 */
[----:B-1----:R-:W-:Y:S01]  /*84a0*/  FFMA.FTZ R4, R45, c[0x0][0x23c], -R0 ;  /* 0x00008f002d047a23 */ /* 0x002fe20000010800 */
[----:B------:R-:W-:-:S03]  /*84b0*/  FSETP.NEU.FTZ.AND P2, PT, R63, -INF , PT ;  /* 0xff8000003f00780b */ /* 0x000fc60003f5d000 */
[----:B------:R-:W-:Y:S01]  /*84c0*/  MUFU.EX2 R31, R2 ;  /* 0x00000002001f7308 */ /* 0x000fe20000000800 */
[----:B------:R-:W-:-:S07]  /*84d0*/  FFMA.FTZ R5, R13, c[0x0][0x23c], -R0 ;  /* 0x00008f000d057a23 */ /* 0x000fce0000010800 */
[----:B------:R1:W-:Y:S08]  /*84e0*/  MUFU.EX2 R45, R4 ;  /* 0x00000004002d7308 */ /* 0x0003f00000000800 */
[----:B------:R-:W-:Y:S01]  /*84f0*/  MUFU.EX2 R32, R5 ;  /* 0x0000000500207308 */ /* 0x000fe20000000800 */
[----:B-1----:R-:W-:-:S07]  /*8500*/  FFMA.FTZ R4, R44, c[0x0][0x23c], -R0 ;  /* 0x00008f002c047a23 */ /* 0x002fce0000010800 */
        /* <DEDUP_REMOVED lines=11> */
[----:B-1----:R-:W-:-:S06]  /*85c0*/  FFMA.FTZ R4, R20, c[0x0][0x23c], -R0 ;  /* 0x00008f0014047a23 */ /* 0x002fcc0000010800 */
[----:B------:R1:W3:Y:S02]  /*85d0*/  MUFU.EX2 R29, R4 ;  /* 0x00000004001d7308 */ /* 0x0002e40000000800 */
[----:B-1----:R-:W-:-:S04]  /*85e0*/  FMNMX.FTZ R4, R136, R197, !PT ;  /* 0x000000c588047209 */ /* 0x002fc80007810000 */
[----:B------:R-:W-:-:S04]  /*85f0*/  FMNMX.FTZ R4, R202, R4, !PT ;  /* 0x00000004ca047209 */ /* 0x000fc80007810000 */
[----:B------:R-:W-:Y:S01]  /*8600*/  FMNMX.FTZ R2, R201, R4, !PT ;  /* 0x00000004c9027209 */ /* 0x000fe20007810000 */
[----:B------:R-:W-:-:S03]  /*8610*/  FMUL.FTZ R4, R63, c[0x0][0x23c] ;  /* 0x00008f003f047a20 */ /* 0x000fc60000410000 */
[----:B------:R-:W-:Y:S02]  /*8620*/  FMNMX.FTZ R0, R198, R2, !PT ;  /* 0x00000002c6007209 */ /* 0x000fe40007810000 */
[----:B------:R-:W-:Y:S02]  /*8630*/  FSEL R4, R4, RZ, P2 ;  /* 0x000000ff04047208 */ /* 0x000fe40001000000 */
[----:B------:R-:W-:-:S03]  /*8640*/  FMNMX.FTZ R0, R131, R0, !PT ;  /* 0x0000000083007209 */ /* 0x000fc60007810000 */
[----:B------:R-:W-:Y:S01]  /*8650*/  FFMA.FTZ R2, R129, c[0x0][0x23c], -R4 ;  /* 0x00008f0081027a23 */ /* 0x000fe20000010804 */
[----:B------:R-:W-:-:S03]  /*8660*/  FMNMX.FTZ R0, R196, R0, !PT ;  /* 0x00000000c4007209 */ /* 0x000fc60007810000 */
[----:B------:R1:W-:Y:S01]  /*8670*/  MUFU.EX2 R220, R2 ;  /* 0x0000000200dc7308 */ /* 0x0003e20000000800 */
[----:B------:R-:W-:Y:S01]  /*8680*/  FMNMX.FTZ R5, R139, R0, !PT ;  /* 0x000000008b057209 */ /* 0x000fe20007810000 */
[----:B------:R-:W-:-:S03]  /*8690*/  FFMA.FTZ R0, R130, c[0x0][0x23c], -R4 ;  /* 0x00008f0082007a23 */ /* 0x000fc60000010804 */
[----:B------:R-:W-:-:S03]  /*86a0*/  FMNMX.FTZ R5, R88, R5, !PT ;  /* 0x0000000558057209 */ /* 0x000fc60007810000 */
[----:B------:R4:W-:Y:S01]  /*86b0*/  MUFU.EX2 R221, R0 ;  /* 0x0000000000dd7308 */ /* 0x0009e20000000800 */
[----:B-1----:R-:W-:-:S04]  /*86c0*/  FMNMX.FTZ R2, R3, R199, !PT ;  /* 0x000000c703027209 */ /* 0x002fc80007810000 */
[----:B----4-:R-:W-:Y:S02]  /*86d0*/  FMNMX.FTZ R0, R219, R2, !PT ;  /* 0x00000002db007209 */ /* 0x010fe40007810000 */
[----:B------:R-:W-:Y:S01]  /*86e0*/  FMNMX.FTZ R2, R95, R5, !PT ;  /* 0x000000055f027209 */ /* 0x000fe20007810000 */
        /* <DEDUP_REMOVED lines=15> */
[----:B------:R1:W-:Y:S01]  /*87e0*/  MUFU.EX2 R238, R5 ;  /* 0x0000000500ee7308 */ /* 0x0003e20000000800 */
[----:B------:R-:W-:Y:S02]  /*87f0*/  FMNMX.FTZ R0, R252, R0, !PT ;  /* 0x00000000fc007209 */ /* 0x000fe40007810000 */
[----:B------:R-:W-:Y:S02]  /*8800*/  FMNMX.FTZ R2, R107, R2, !PT ;  /* 0x000000026b027209 */ /* 0x000fe40007810000 */
[----:B-----5:R-:W-:Y:S02]  /*8810*/  FMNMX.FTZ R0, R8, R0, !PT ;  /* 0x0000000008007209 */ /* 0x020fe40007810000 */
[----:B------:R-:W-:Y:S02]  /*8820*/  FMNMX.FTZ R2, R119, R2, !PT ;  /* 0x0000000277027209 */ /* 0x000fe40007810000 */
[----:B------:R-:W-:-:S02]  /*8830*/  FMNMX.FTZ R0, R24, R0, !PT ;  /* 0x0000000018007209 */ /* 0x000fc40007810000 */
[----:B------:R-:W-:Y:S02]  /*8840*/  FMNMX.FTZ R2, R121, R2, !PT ;  /* 0x0000000279027209 */ /* 0x000fe40007810000 */
[----:B------:R-:W-:Y:S02]  /*8850*/  FMNMX.FTZ R0, R15, R0, !PT ;  /* 0x000000000f007209 */ /* 0x000fe40007810000 */
[----:B------:R-:W-:Y:S01]  /*8860*/  FMNMX.FTZ R2, R122, R2, !PT ;  /* 0x000000027a027209 */ /* 0x000fe20007810000 */
[----:B-1----:R-:W-:Y:S01]  /*8870*/  FFMA.FTZ R5, R109, c[0x0][0x23c], -R4 ;  /* 0x00008f006d057a23 */ /* 0x002fe20000010804 */
[----:B------:R-:W-:Y:S02]  /*8880*/  FMNMX.FTZ R0, R118, R0, !PT ;  /* 0x0000000076007209 */ /* 0x000fe40007810000 */
[----:B------:R-:W-:Y:S01]  /*8890*/  FMNMX.FTZ R2, R120, R2, !PT ;  /* 0x0000000278027209 */ /* 0x000fe20007810000 */
[----:B------:R1:W-:Y:S01]  /*88a0*/  MUFU.EX2 R56, R5 ;  /* 0x0000000500387308 */ /* 0x0003e20000000800 */
        /* <DEDUP_REMOVED lines=10> */
[----:B--2---:R-:W-:Y:S01]  /*8950*/  IMAD.MOV.U32 R111, RZ, RZ, R30 ;  /* 0x000000ffff6f7224 */ /* 0x004fe200078e001e */
        /* <DEDUP_REMOVED lines=16> */
[----:B------:R-:W-:Y:S02]  /*8a60*/  MOV R110, R33 ;  /* 0x00000021006e7202 */ /* 0x000fe40000000f00 */
[----:B------:R-:W-:Y:S02]  /*8a70*/  MOV R128, R32 ;  /* 0x0000002000807202 */ /* 0x000fe40000000f00 */
[----:B------:R-:W-:-:S02]  /*8a80*/  MOV R109, R31 ;  /* 0x0000001f006d7202 */ /* 0x000fc40000000f00 */
[----:B---3--:R-:W-:Y:S01]  /*8a90*/  MOV R83, R29 ;  /* 0x0000001d00537202 */ /* 0x008fe20000000f00 */
[----:B-1----:R-:W-:Y:S01]  /*8aa0*/  FFMA.FTZ R5, R85, c[0x0][0x23c], -R4 ;  /* 0x00008f0055057a23 */ /* 0x002fe20000010804 */
[----:B------:R-:W-:-:S03]  /*8ab0*/  MOV R85, R18 ;  /* 0x0000001200557202 */ /* 0x000fc60000000f00 */
[----:B------:R1:W-:Y:S02]  /*8ac0*/  MUFU.EX2 R43, R5 ;  /* 0x00000005002b7308 */ /* 0x0003e40000000800 */
[----:B-1----:R-:W-:Y:S01]  /*8ad0*/  FFMA.FTZ R5, R82, c[0x0][0x23c], -R4 ;  /* 0x00008f0052057a23 */ /* 0x002fe20000010804 */
[----:B------:R-:W-:-:S05]  /*8ae0*/  MOV R82, R28 ;  /* 0x0000001c00527202 */ /* 0x000fca0000000f00 */
[----:B------:R1:W2:Y:S02]  /*8af0*/  MUFU.EX2 R14, R5 ;  /* 0x00000005000e7308 */ /* 0x0002a40000000800 */
[----:B-1----:R-:W-:Y:S01]  /*8b00*/  FFMA.FTZ R5, R84, c[0x0][0x23c], -R4 ;  /* 0x00008f0054057a23 */ /* 0x002fe20000010804 */
[----:B--2---:R-:W-:-:S05]  /*8b10*/  MOV R84, R14 ;  /* 0x0000000e00547202 */ /* 0x004fca0000000f00 */
[----:B------:R1:W-:Y:S02]  /*8b20*/  MUFU.EX2 R27, R5 ;  /* 0x00000005001b7308 */ /* 0x0003e40000000800 */
[----:B-1----:R-:W-:Y:S01]  /*8b30*/  FFMA.FTZ R5, R79, c[0x0][0x23c], -R4 ;  /* 0x00008f004f057a23 */ /* 0x002fe20000010804 */
[----:B------:R-:W-:-:S05]  /*8b40*/  MOV R79, R43 ;  /* 0x0000002b004f7202 */ /* 0x000fca0000000f00 */
[----:B------:R1:W-:Y:S02]  /*8b50*/  MUFU.EX2 R239, R5 ;  /* 0x0000000500ef7308 */ /* 0x0003e40000000800 */
[--C-:B-1----:R-:W-:Y:S01]  /*8b60*/  FFMA.FTZ R5, R81, c[0x0][0x23c], -R4.reuse ;  /* 0x00008f0051057a23 */ /* 0x102fe20000010804 */
[----:B------:R-:W-:Y:S01]  /*8b70*/  MOV R81, R6 ;  /* 0x0000000600517202 */ /* 0x000fe20000000f00 */
[----:B------:R-:W-:Y:S01]  /*8b80*/  FFMA.FTZ R6, R80, c[0x0][0x23c], -R4 ;  /* 0x00008f0050067a23 */ /* 0x000fe20000010804 */
[----:B------:R-:W-:-:S03]  /*8b90*/  MOV R80, R23 ;  /* 0x0000001700507202 */ /* 0x000fc60000000f00 */
[----:B------:R1:W-:Y:S08]  /*8ba0*/  MUFU.EX2 R231, R5 ;  /* 0x0000000500e77308 */ /* 0x0003f00000000800 */
[----:B------:R-:W-:Y:S01]  /*8bb0*/  MUFU.EX2 R227, R6 ;  /* 0x0000000600e37308 */ /* 0x000fe20000000800 */
[----:B-1----:R-:W-:-:S07]  /*8bc0*/  FFMA.FTZ R5, R78, c[0x0][0x23c], -R4 ;  /* 0x00008f004e057a23 */ /* 0x002fce0000010804 */
[----:B------:R1:W-:Y:S02]  /*8bd0*/  MUFU.EX2 R229, R5 ;  /* 0x0000000500e57308 */ /* 0x0003e40000000800 */
[----:B-1----:R-:W-:Y:S02]  /*8be0*/  FMNMX.FTZ R5, R125, R0, !PT ;  /* 0x000000007d057209 */ /* 0x002fe40007810000 */
[----:B------:R-:W-:Y:S01]  /*8bf0*/  FMNMX.FTZ R0, R92, R2, !PT ;  /* 0x000000025c007209 */ /* 0x000fe20007810000 */
[----:B------:R-:W-:Y:S01]  /*8c00*/  FFMA.FTZ R2, R75, c[0x0][0x23c], -R4 ;  /* 0x00008f004b027a23 */ /* 0x000fe20000010804 */
[----:B------:R-:W-:Y:S01]  /*8c10*/  FMNMX.FTZ R5, R123, R5, !PT ;  /* 0x000000057b057209 */ /* 0x000fe20007810000 */
[----:B------:R-:W-:Y:S02]  /*8c20*/  IMAD.MOV.U32 R75, RZ, RZ, R39 ;  /* 0x000000ffff4b7224 */ /* 0x000fe400078e0027 */
[----:B------:R-:W1:Y:S01]  /*8c30*/  SHFL.BFLY PT, R6, R0, 0x2, 0x1f ;  /* 0x0c401f0000067f89 */ /* 0x000e6200000e0000 */
[----:B------:R-:W-:Y:S01]  /*8c40*/  FMNMX.FTZ R5, R104, R5, !PT ;  /* 0x0000000568057209 */ /* 0x000fe20007810000 */
[----:B------:R2:W-:Y:S03]  /*8c50*/  MUFU.EX2 R226, R2 ;  /* 0x0000000200e27308 */ /* 0x0005e60000000800 */
[----:B------:R-:W-:-:S04]  /*8c60*/  FMNMX.FTZ R5, R103, R5, !PT ;  /* 0x0000000567057209 */ /* 0x000fc80007810000 */
[----:B------:R-:W-:-:S04]  /*8c70*/  FMNMX.FTZ R5, R117, R5, !PT ;  /* 0x0000000575057209 */ /* 0x000fc80007810000 */
[----:B------:R-:W-:-:S04]  /*8c80*/  FMNMX.FTZ R5, R116, R5, !PT ;  /* 0x0000000574057209 */ /* 0x000fc80007810000 */
[----:B------:R-:W-:Y:S01]  /*8c90*/  FMNMX.FTZ R5, R101, R5, !PT ;  /* 0x0000000565057209 */ /* 0x000fe20007810000 */
[----:B--2---:R-:W-:Y:S01]  /*8ca0*/  FFMA.FTZ R2, R77, c[0x0][0x23c], -R4 ;  /* 0x00008f004d027a23 */ /* 0x004fe20000010804 */
[----:B------:R-:W-:Y:S02]  /*8cb0*/  MOV R77, R38 ;  /* 0x00000026004d7202 */ /* 0x000fe40000000f00 */
[----:B------:R-:W-:Y:S01]  /*8cc0*/  FMNMX.FTZ R5, R100, R5, !PT ;  /* 0x0000000564057209 */ /* 0x000fe20007810000 */
[----:B------:R2:W-:Y:S01]  /*8cd0*/  MUFU.EX2 R225, R2 ;  /* 0x0000000200e17308 */ /* 0x0005e20000000800 */
[----:B-1----:R-:W-:-:S03]  /*8ce0*/  FMNMX.FTZ R0, R0, R6, !PT ;  /* 0x0000000600007209 */ /* 0x002fc60007810000 */
[----:B------:R-:W1:Y:S01]  /*8cf0*/  SHFL.BFLY PT, R6, R5, 0x2, 0x1f ;  /* 0x0c401f0005067f89 */ /* 0x000e6200000e0000 */
[----:B--2---:R-:W-:-:S04]  /*8d00*/  FFMA.FTZ R2, R74, c[0x0][0x23c], -R4 ;  /* 0x00008f004a027a23 */ /* 0x004fc80000010804 */
[----:B------:R2:W-:Y:S01]  /*8d10*/  MUFU.EX2 R224, R2 ;  /* 0x0000000200e07308 */ /* 0x0005e20000000800 */
[----:B-1----:R-:W-:-:S05]  /*8d20*/  FMNMX.FTZ R5, R5, R6, !PT ;  /* 0x0000000605057209 */ /* 0x002fca0007810000 */
[----:B------:R-:W1:Y:S01]  /*8d30*/  SHFL.BFLY PT, R6, R5, 0x1, 0x1f ;  /* 0x0c201f0005067f89 */ /* 0x000e6200000e0000 */
[--C-:B--2---:R-:W-:Y:S01]  /*8d40*/  FFMA.FTZ R2, R76, c[0x0][0x23c], -R4.reuse ;  /* 0x00008f004c027a23 */ /* 0x104fe20000010804 */
[----:B------:R-:W-:Y:S02]  /*8d50*/  MOV R76, R7 ;  /* 0x00000007004c7202 */ /* 0x000fe40000000f00 */
[----:B------:R-:W2:Y:S01]  /*8d60*/  SHFL.BFLY PT, R7, R0, 0x1, 0x1f ;  /* 0x0c201f0000077f89 */ /* 0x000ea200000e0000 */
[----:B------:R3:W-:Y:S02]  /*8d70*/  MUFU.EX2 R223, R2 ;  /* 0x0000000200df7308 */ /* 0x0007e40000000800 */
[----:B---3--:R-:W-:Y:S01]  /*8d80*/  FFMA.FTZ R2, R73, c[0x0][0x23c], -R4 ;  /* 0x00008f0049027a23 */ /* 0x008fe20000010804 */
[----:B-1----:R-:W-:-:S05]  /*8d90*/  FMNMX.FTZ R59, R5, R6, !PT ;  /* 0x00000006053b7209 */ /* 0x002fca0007810000 */
[----:B------:R1:W-:Y:S01]  /*8da0*/  MUFU.EX2 R228, R2 ;  /* 0x0000000200e47308 */ /* 0x0003e20000000800 */
[C---:B------:R-:W-:Y:S02]  /*8db0*/  FSETP.NEU.FTZ.AND P0, PT, R59.reuse, -INF , PT ;  /* 0xff8000003b00780b */ /* 0x040fe40003f1d000 */
[----:B--2---:R-:W-:Y:S01]  /*8dc0*/  FMNMX.FTZ R60, R0, R7, !PT ;  /* 0x00000007003c7209 */ /* 0x004fe20007810000 */
[----:B------:R-:W-:Y:S01]  /*8dd0*/  FFMA.FTZ R0, R68, c[0x0][0x23c], -R4 ;  /* 0x00008f0044007a23 */ /* 0x000fe20000010804 */
[----:B------:R-:W-:Y:S01]  /*8de0*/  FSEL R6, R59, RZ, P0 ;  /* 0x000000ff3b067208 */ /* 0x000fe20000000000 */
[----:B------:R-:W-:Y:S01]  /*8df0*/  IMAD.MOV.U32 R68, RZ, RZ, R35 ;  /* 0x000000ffff447224 */ /* 0x000fe200078e0023 */
[C---:B------:R-:W-:Y:S01]  /*8e00*/  FSETP.NEU.FTZ.AND P1, PT, R60.reuse, -INF , PT ;  /* 0xff8000003c00780b */ /* 0x040fe20003f3d000 */
[----:B------:R2:W-:Y:S02]  /*8e10*/  MUFU.EX2 R44, R0 ;  /* 0x00000000002c7308 */ /* 0x0005e40000000800 */
[----:B------:R-:W-:Y:S01]  /*8e20*/  FADD.FTZ R3, R3, -R6 ;  /* 0x8000000603037221 */ /* 0x000fe20000010000 */
[----:B------:R-:W-:-:S03]  /*8e30*/  FSEL R7, R60, RZ, P1 ;  /* 0x000000ff3c077208 */ /* 0x000fc60000800000 */
[----:B------:R-:W-:Y:S02]  /*8e40*/  FMUL.FTZ R3, R3, c[0x0][0x23c] ;  /* 0x00008f0003037a20 */ /* 0x000fe40000410000 */
[--C-:B-1----:R-:W-:Y:S02]  /*8e50*/  FFMA.FTZ R2, R72, c[0x0][0x23c], -R4.reuse ;  /* 0x00008f0048027a23 */ /* 0x102fe40000010804 */
[----:B------:R-:W-:Y:S01]  /*8e60*/  FADD.FTZ R7, R136, -R7 ;  /* 0x8000000788077221 */ /* 0x000fe20000010000 */
[----:B------:R-:W1:Y:S03]  /*8e70*/  MUFU.EX2 R73, R3 ;  /* 0x0000000300497308 */ /* 0x000e660000000800 */
[----:B------:R-:W-:Y:S02]  /*8e80*/  FMUL.FTZ R7, R7, c[0x0][0x23c] ;  /* 0x00008f0007077a20 */ /* 0x000fe40000410000 */
[----:B--2---:R-:W-:-:S03]  /*8e90*/  FFMA.FTZ R0, R42, c[0x0][0x23c], -R4 ;  /* 0x00008f002a007a23 */ /* 0x004fc60000010804 */
[----:B------:R2:W-:Y:S08]  /*8ea0*/  MUFU.EX2 R230, R2 ;  /* 0x0000000200e67308 */ /* 0x0005f00000000800 */
[----:B------:R-:W-:Y:S01]  /*8eb0*/  MUFU.EX2 R61, R0 ;  /* 0x00000000003d7308 */ /* 0x000fe20000000800 */
[-C--:B-1----:R-:W-:Y:S02]  /*8ec0*/  FMUL.FTZ R142, R142, R73.reuse ;  /* 0x000000498e8e7220 */ /* 0x082fe40000410000 */
[----:B------:R-:W-:-:S02]  /*8ed0*/  FMUL.FTZ R143, R143, R73 ;  /* 0x000000498f8f7220 */ /* 0x000fc40000410000 */
[-C--:B------:R-:W-:Y:S02]  /*8ee0*/  FMUL.FTZ R150, R150, R73.reuse ;  /* 0x0000004996967220 */ /* 0x080fe40000410000 */
[-C--:B------:R-:W-:Y:S01]  /*8ef0*/  FMUL.FTZ R151, R151, R73.reuse ;  /* 0x0000004997977220 */ /* 0x080fe20000410000 */
[----:B------:R-:W1:Y:S01]  /*8f00*/  MUFU.EX2 R74, R7 ;  /* 0x00000007004a7308 */ /* 0x000e620000000800 */
[----:B--2---:R-:W-:Y:S02]  /*8f10*/  FFMA.FTZ R2, R71, c[0x0][0x23c], -R4 ;  /* 0x00008f0047027a23 */ /* 0x004fe40000010804 */
[-C--:B------:R-:W-:Y:S02]  /*8f20*/  FMUL.FTZ R162, R162, R73.reuse ;  /* 0x00000049a2a27220 */ /* 0x080fe40000410000 */
[-C--:B------:R-:W-:Y:S02]  /*8f30*/  FMUL.FTZ R163, R163, R73.reuse ;  /* 0x00000049a3a37220 */ /* 0x080fe40000410000 */
[-C--:B------:R-:W-:Y:S01]  /*8f40*/  FMUL.FTZ R166, R166, R73.reuse ;  /* 0x00000049a6a67220 */ /* 0x080fe20000410000 */
[----:B------:R2:W-:Y:S01]  /*8f50*/  MUFU.EX2 R237, R2 ;  /* 0x0000000200ed7308 */ /* 0x0005e20000000800 */
[----:B------:R-:W-:-:S02]  /*8f60*/  FMUL.FTZ R167, R167, R73 ;  /* 0x00000049a7a77220 */ /* 0x000fc40000410000 */
[-C--:B-1----:R-:W-:Y:S02]  /*8f70*/  FMUL.FTZ R140, R140, R74.reuse ;  /* 0x0000004a8c8c7220 */ /* 0x082fe40000410000 */
[-C--:B------:R-:W-:Y:S02]  /*8f80*/  FMUL.FTZ R141, R141, R74.reuse ;  /* 0x0000004a8d8d7220 */ /* 0x080fe40000410000 */
[-C--:B------:R-:W-:Y:S02]  /*8f90*/  FMUL.FTZ R148, R148, R74.reuse ;  /* 0x0000004a94947220 */ /* 0x080fe40000410000 */
[-C--:B------:R-:W-:Y:S02]  /*8fa0*/  FMUL.FTZ R149, R149, R74.reuse ;  /* 0x0000004a95957220 */ /* 0x080fe40000410000 */
[----:B--2---:R-:W-:Y:S01]  /*8fb0*/  FFMA.FTZ R2, R70, c[0x0][0x23c], -R4 ;  /* 0x00008f0046027a23 */ /* 0x004fe20000010804 */
[----:B------:R-:W-:Y:S01]  /*8fc0*/  MOV R70, R37 ;  /* 0x0000002500467202 */ /* 0x000fe20000000f00 */
[----:B------:R-:W-:-:S02]  /*8fd0*/  FMUL.FTZ R160, R160, R74 ;  /* 0x0000004aa0a07220 */ /* 0x000fc40000410000 */
[----:B------:R1:W-:Y:S01]  /*8fe0*/  MUFU.EX2 R78, R2 ;  /* 0x00000002004e7308 */ /* 0x0003e20000000800 */
[-C--:B------:R-:W-:Y:S02]  /*8ff0*/  FMUL.FTZ R161, R161, R74.reuse ;  /* 0x0000004aa1a17220 */ /* 0x080fe40000410000 */
[-C--:B------:R-:W-:Y:S02]  /*9000*/  FMUL.FTZ R164, R164, R74.reuse ;  /* 0x0000004aa4a47220 */ /* 0x080fe40000410000 */
[----:B------:R-:W-:Y:S02]  /*9010*/  FMUL.FTZ R165, R165, R74 ;  /* 0x0000004aa5a57220 */ /* 0x000fe40000410000 */
[----:B-1----:R-:W-:Y:S01]  /*9020*/  FFMA.FTZ R2, R66, c[0x0][0x23c], -R4 ;  /* 0x00008f0042027a23 */ /* 0x002fe20000010804 */
[----:B------:R-:W-:-:S03]  /*9030*/  MOV R66, R36 ;  /* 0x0000002400427202 */ /* 0x000fc60000000f00 */
[----:B------:R1:W-:Y:S02]  /*9040*/  MUFU.EX2 R236, R2 ;  /* 0x0000000200ec7308 */ /* 0x0003e40000000800 */
[----:B-1----:R-:W-:-:S05]  /*9050*/  FMUL.FTZ R2, R60, c[0x0][0x23c] ;  /* 0x00008f003c027a20 */ /* 0x002fca0000410000 */
[----:B------:R-:W-:-:S05]  /*9060*/  FSEL R2, R2, RZ, P1 ;  /* 0x000000ff02027208 */ /* 0x000fca0000800000 */
[--C-:B------:R-:W-:Y:S02]  /*9070*/  FFMA.FTZ R0, R197, c[0x0][0x23c], -R2.reuse ;  /* 0x00008f00c5007a23 */ /* 0x100fe40000010802 */
[--C-:B------:R-:W-:Y:S02]  /*9080*/  FFMA.FTZ R5, R198, c[0x0][0x23c], -R2.reuse ;  /* 0x00008f00c6057a23 */ /* 0x100fe40000010802 */
[----:B------:R1:W-:Y:S01]  /*9090*/  MUFU.EX2 R130, R0 ;  /* 0x0000000000827308 */ /* 0x0003e20000000800 */
[--C-:B------:R-:W-:Y:S01]  /*90a0*/  FFMA.FTZ R3, R196, c[0x0][0x23c], -R2.reuse ;  /* 0x00008f00c4037a23 */ /* 0x100fe20000010802 */
[----:B------:R-:W-:Y:S01]  /*90b0*/  MOV R196, R50 ;  /* 0x0000003200c47202 */ /* 0x000fe20000000f00 */
[----:B------:R-:W-:Y:S02]  /*90c0*/  IMAD.MOV.U32 R198, RZ, RZ, R19 ;  /* 0x000000ffffc67224 */ /* 0x000fe400078e0013 */
[----:B------:R-:W-:Y:S01]  /*90d0*/  LDSM.16.MT88.4 R16, [R206+0x4000] ;  /* 0x00400000ce10783b */ /* 0x000fe20000004200 */
[----:B------:R-:W-:-:S02]  /*90e0*/  FFMA.FTZ R6, R88, c[0x0][0x23c], -R2 ;  /* 0x00008f0058067a23 */ /* 0x000fc40000010802 */
[----:B------:R2:W-:Y:S01]  /*90f0*/  MUFU.EX2 R193, R5 ;  /* 0x0000000500c17308 */ /* 0x0005e20000000800 */
[----:B------:R-:W-:Y:S02]  /*9100*/  IMAD.MOV.U32 R88, RZ, RZ, R198 ;  /* 0x000000ffff587224 */ /* 0x000fe400078e00c6 */
[----:B-1----:R-:W-:-:S05]  /*9110*/  FFMA.FTZ R0, R202, c[0x0][0x23c], -R2 ;  /* 0x00008f00ca007a23 */ /* 0x002fca0000010802 */
[----:B------:R1:W-:Y:S01]  /*9120*/  MUFU.EX2 R192, R3 ;  /* 0x0000000300c07308 */ /* 0x0003e20000000800 */
[----:B------:R-:W-:Y:S02]  /*9130*/  MOV R202, R22 ;  /* 0x0000001600ca7202 */ /* 0x000fe40000000f00 */
[----:B------:R-:W-:Y:S02]  /*9140*/  LDSM.16.MT88.4 R20, [R205+0x4400] ;  /* 0x00440000cd14783b */ /* 0x000fe40000004200 */
[----:B------:R-:W-:Y:S01]  /*9150*/  MOV R198, R202 ;  /* 0x000000ca00c67202 */ /* 0x000fe20000000f00 */
[----:B--2---:R-:W-:Y:S02]  /*9160*/  FFMA.FTZ R5, R131, c[0x0][0x23c], -R2 ;  /* 0x00008f0083057a23 */ /* 0x004fe40000010802 */
[----:B------:R2:W-:Y:S01]  /*9170*/  MUFU.EX2 R188, R0 ;  /* 0x0000000000bc7308 */ /* 0x0005e20000000800 */
[----:B------:R-:W-:Y:S02]  /*9180*/  MOV R131, R15 ;  /* 0x0000000f00837202 */ /* 0x000fe40000000f00 */
[----:B------:R-:W3:Y:S01]  /*9190*/  LDSM.16.MT88.4 R12, [R205+0x4000] ;  /* 0x00400000cd0c783b */ /* 0x000ee20000004200 */
[----:B------:R-:W-:-:S04]  /*91a0*/  MOV R202, R51 ;  /* 0x0000003300ca7202 */ /* 0x000fc80000000f00 */
[----:B------:R-:W-:Y:S01]  /*91b0*/  MUFU.EX2 R197, R5 ;  /* 0x0000000500c57308 */ /* 0x000fe20000000800 */
[--C-:B-1----:R-:W-:Y:S02]  /*91c0*/  FFMA.FTZ R3, R139, c[0x0][0x23c], -R2.reuse ;  /* 0x00008f008b037a23 */ /* 0x102fe40000010802 */
[----:B--2---:R-:W-:-:S05]  /*91d0*/  FFMA.FTZ R0, R201, c[0x0][0x23c], -R2 ;  /* 0x00008f00c9007a23 */ /* 0x004fca0000010802 */
[----:B------:R-:W-:Y:S01]  /*91e0*/  MUFU.EX2 R194, R3 ;  /* 0x0000000300c27308 */ /* 0x000fe20000000800 */
[----:B------:R-:W-:-:S07]  /*91f0*/  MOV R201, R34 ;  /* 0x0000002200c97202 */ /* 0x000fce0000000f00 */
[----:B------:R1:W2:Y:S08]  /*9200*/  MUFU.EX2 R190, R0 ;  /* 0x0000000000be7308 */ /* 0x0002b00000000800 */
[----:B------:R4:W-:Y:S01]  /*9210*/  MUFU.EX2 R195, R6 ;  /* 0x0000000600c37308 */ /* 0x0009e20000000800 */
[----:B-1----:R-:W-:-:S05]  /*9220*/  FMUL.FTZ R0, R59, c[0x0][0x23c] ;  /* 0x00008f003b007a20 */ /* 0x002fca0000410000 */
[----:B------:R-:W-:Y:S02]  /*9230*/  FSEL R0, R0, RZ, P0 ;  /* 0x000000ff00007208 */ /* 0x000fe40000000000 */
[----:B------:R-:W-:Y:S02]  /*9240*/  ISETP.GE.AND P0, PT, R202, 0x3, PT ;  /* 0x00000003ca00780c */ /* 0x000fe40003f06270 */
[----:B----4-:R-:W-:Y:S01]  /*9250*/  MOV R6, R82 ;  /* 0x0000005200067202 */ /* 0x010fe20000000f00 */
[--C-:B------:R-:W-:Y:S01]  /*9260*/  FFMA.FTZ R5, R199, c[0x0][0x23c], -R0.reuse ;  /* 0x00008f00c7057a23 */ /* 0x100fe20000010800 */
[----:B------:R-:W-:Y:S01]  /*9270*/  MOV R199, R10 ;  /* 0x0000000a00c77202 */ /* 0x000fe20000000f00 */
[----:B------:R-:W-:Y:S01]  /*9280*/  IMAD.MOV.U32 R82, RZ, RZ, R83 ;  /* 0x000000ffff527224 */ /* 0x000fe200078e0053 */
[----:B--2---:R-:W-:Y:S01]  /*9290*/  F2FP.BF16.PACK_AB R10, R193, R190 ;  /* 0x000000bec10a723e */ /* 0x004fe200000010ff */
[----:B------:R1:W-:Y:S01]  /*92a0*/  MUFU.EX2 R129, R5 ;  /* 0x0000000500817308 */ /* 0x0003e20000000800 */
[----:B------:R-:W-:Y:S01]  /*92b0*/  MOV R83, R111 ;  /* 0x0000006f00537202 */ /* 0x000fe20000000f00 */
[----:B-1----:R-:W-:Y:S01]  /*92c0*/  FFMA.FTZ R5, R219, c[0x0][0x23c], -R0 ;  /* 0x00008f00db057a23 */ /* 0x002fe20000010800 */
[----:B------:R-:W-:-:S02]  /*92d0*/  MOV R219, R8 ;  /* 0x0000000800db7202 */ /* 0x000fc40000000f00 */
[----:B------:R-:W-:-:S03]  /*92e0*/  F2FP.BF16.PACK_AB R8, R188, R130 ;  /* 0x00000082bc08723e */ /* 0x000fc600000010ff */
[----:B------:R1:W2:Y:S02]  /*92f0*/  MUFU.EX2 R184, R5 ;  /* 0x0000000500b87308 */ /* 0x0002a40000000800 */
[----:B-1----:R-:W-:Y:S01]  /*9300*/  FFMA.FTZ R5, R200, c[0x0][0x23c], -R0 ;  /* 0x00008f00c8057a23 */ /* 0x002fe20000010800 */
[----:B--2---:R-:W-:Y:S02]  /*9310*/  F2FP.BF16.PACK_AB R9, R184, R129 ;  /* 0x00000081b809723e */ /* 0x004fe400000010ff */
[----:B------:R-:W-:-:S03]  /*9320*/  MOV R200, R108 ;  /* 0x0000006c00c87202 */ /* 0x000fc60000000f00 */
[----:B------:R1:W-:Y:S02]  /*9330*/  MUFU.EX2 R185, R5 ;  /* 0x0000000500b97308 */ /* 0x0003e40000000800 */
[----:B-1----:R-:W-:Y:S01]  /*9340*/  FFMA.FTZ R5, R218, c[0x0][0x23c], -R0 ;  /* 0x00008f00da057a23 */ /* 0x002fe20000010800 */
[----:B------:R-:W-:-:S05]  /*9350*/  MOV R218, R189 ;  /* 0x000000bd00da7202 */ /* 0x000fca0000000f00 */
[----:B------:R1:W2:Y:S02]  /*9360*/  MUFU.EX2 R191, R5 ;  /* 0x0000000500bf7308 */ /* 0x0002a40000000800 */
[----:B-1----:R-:W-:Y:S02]  /*9370*/  FSEL R5, R67, RZ, P3 ;  /* 0x000000ff43057208 */ /* 0x002fe40001800000 */
[----:B--2---:R-:W-:-:S03]  /*9380*/  F2FP.BF16.PACK_AB R11, R191, R185 ;  /* 0x000000b9bf0b723e */ /* 0x004fc600000010ff */
[----:B------:R-:W-:Y:S01]  /*9390*/  FADD.FTZ R7, R138, -R5 ;  /* 0x800000058a077221 */ /* 0x000fe20000010000 */
[----:B------:R-:W-:Y:S02]  /*93a0*/  FSEL R5, R63, RZ, P2 ;  /* 0x000000ff3f057208 */ /* 0x000fe40001000000 */
[----:B------:R-:W-:Y:S01]  /*93b0*/  MOV R138, R199 ;  /* 0x000000c7008a7202 */ /* 0x000fe20000000f00 */
[----:B------:R-:W-:Y:S01]  /*93c0*/  FMUL.FTZ R7, R7, c[0x0][0x23c] ;  /* 0x00008f0007077a20 */ /* 0x000fe20000410000 */
[----:B---3--:R-:W-:Y:S01]  /*93d0*/  HMMA.16816.F32.BF16 R40, R8, R12, R140 ;  /* 0x0000000c0828723c */ /* 0x008fe2000004188c */
[----:B------:R-:W-:Y:S01]  /*93e0*/  FADD.FTZ R3, R137, -R5 ;  /* 0x8000000589037221 */ /* 0x000fe20000010000 */
[----:B------:R-:W-:Y:S01]  /*93f0*/  MOV R5, R80 ;  /* 0x0000005000057202 */ /* 0x000fe20000000f00 */
[----:B------:R-:W1:Y:S01]  /*9400*/  MUFU.EX2 R72, R7 ;  /* 0x0000000700487308 */ /* 0x000e620000000800 */
[----:B------:R-:W-:Y:S01]  /*9410*/  MOV R80, R128 ;  /* 0x0000008000507202 */ /* 0x000fe20000000f00 */
[----:B------:R-:W-:Y:S01]  /*9420*/  FMUL.FTZ R3, R3, c[0x0][0x23c] ;  /* 0x00008f0003037a20 */ /* 0x000fe20000410000 */
[----:B------:R-:W-:-:S02]  /*9430*/  MOV R199, R110 ;  /* 0x0000006e00c77202 */ /* 0x000fc40000000f00 */
[C---:B------:R-:W-:Y:S03]  /*9440*/  HMMA.16816.F32.BF16 R36, R8.reuse, R14, R148 ;  /* 0x0000000e0824723c */ /* 0x040fe60000041894 */
[----:B------:R2:W3:Y:S04]  /*9450*/  MUFU.EX2 R71, R3 ;  /* 0x0000000300477308 */ /* 0x0004e80000000800 */
[----:B------:R-:W-:Y:S01]  /*9460*/  MOV R148, R49 ;  /* 0x0000003100947202 */ /* 0x000fe20000000f00 */
[C---:B------:R-:W-:Y:S01]  /*9470*/  HMMA.16816.F32.BF16 R32, R8.reuse, R16, R160 ;  /* 0x000000100820723c */ /* 0x040fe200000418a0 */
[----:B------:R-:W-:Y:S01]  /*9480*/  IMAD.MOV.U32 R151, RZ, RZ, R45 ;  /* 0x000000ffff977224 */ /* 0x000fe200078e002d */
[----:B------:R-:W-:Y:S01]  /*9490*/  MOV R150, R46 ;  /* 0x0000002e00967202 */ /* 0x000fe20000000f00 */
[----:B-1----:R-:W-:Y:S01]  /*94a0*/  FMUL.FTZ R144, R144, R72 ;  /* 0x0000004890907220 */ /* 0x002fe20000410000 */
[----:B------:R-:W-:Y:S01]  /*94b0*/  MOV R7, R78 ;  /* 0x0000004e00077202 */ /* 0x000fe20000000f00 */
[-C--:B------:R-:W-:Y:S01]  /*94c0*/  FMUL.FTZ R145, R145, R72.reuse ;  /* 0x0000004891917220 */ /* 0x080fe20000410000 */
[----:B------:R-:W-:Y:S01]  /*94d0*/  MOV R78, R109 ;  /* 0x0000006d004e7202 */ /* 0x000fe20000000f00 */
[-C--:B------:R-:W-:Y:S01]  /*94e0*/  FMUL.FTZ R152, R152, R72.reuse ;  /* 0x0000004898987220 */ /* 0x080fe20000410000 */
[----:B------:R-:W-:Y:S01]  /*94f0*/  HMMA.16816.F32.BF16 R28, R8, R18, R164 ;  /* 0x00000012081c723c */ /* 0x000fe200000418a4 */
[----:B------:R-:W-:Y:S01]  /*9500*/  FMUL.FTZ R153, R153, R72 ;  /* 0x0000004899997220 */ /* 0x000fe20000410000 */
[----:B------:R-:W-:Y:S01]  /*9510*/  MOV R149, R44 ;  /* 0x0000002c00957202 */ /* 0x000fe20000000f00 */
[----:B--2---:R-:W-:Y:S01]  /*9520*/  FFMA.FTZ R3, R232, c[0x0][0x23c], -R0 ;  /* 0x00008f00e8037a23 */ /* 0x004fe20000010800 */
[----:B------:R-:W-:Y:S01]  /*9530*/  MOV R232, R61 ;  /* 0x0000003d00e87202 */ /* 0x000fe20000000f00 */
[----:B---3--:R-:W-:-:S02]  /*9540*/  FMUL.FTZ R146, R146, R71 ;  /* 0x0000004792927220 */ /* 0x008fc40000410000 */
[----:B------:R1:W-:Y:S01]  /*9550*/  MUFU.EX2 R137, R3 ;  /* 0x0000000300897308 */ /* 0x0003e20000000800 */
[----:B------:R-:W-:Y:S01]  /*9560*/  F2FP.BF16.PACK_AB R8, R66, R69 ;  /* 0x000000454208723e */ /* 0x000fe200000010ff */
[-C--:B------:R-:W-:Y:S01]  /*9570*/  FMUL.FTZ R147, R147, R71.reuse ;  /* 0x0000004793937220 */ /* 0x080fe20000410000 */
[----:B------:R-:W-:Y:S01]  /*9580*/  F2FP.BF16.PACK_AB R9, R221, R220 ;  /* 0x000000dcdd09723e */ /* 0x000fe200000010ff */
[----:B------:R-:W-:Y:S01]  /*9590*/  FMUL.FTZ R154, R154, R71 ;  /* 0x000000479a9a7220 */ /* 0x000fe20000410000 */
[----:B------:R-:W-:Y:S01]  /*95a0*/  F2FP.BF16.PACK_AB R10, R68, R201 ;  /* 0x000000c9440a723e */ /* 0x000fe200000010ff */
[----:B------:R-:W-:Y:S01]  /*95b0*/  FMUL.FTZ R155, R155, R71 ;  /* 0x000000479b9b7220 */ /* 0x000fe20000410000 */
[----:B------:R-:W-:Y:S01]  /*95c0*/  F2FP.BF16.PACK_AB R11, R238, R222 ;  /* 0x000000deee0b723e */ /* 0x000fe200000010ff */
[-C--:B------:R-:W-:Y:S01]  /*95d0*/  FMUL.FTZ R156, R156, R72.reuse ;  /* 0x000000489c9c7220 */ /* 0x080fe20000410000 */
[----:B------:R-:W-:Y:S01]  /*95e0*/  MOV R166, R179 ;  /* 0x000000b300a67202 */ /* 0x000fe20000000f00 */
[----:B------:R-:W-:Y:S01]  /*95f0*/  FMUL.FTZ R157, R157, R72 ;  /* 0x000000489d9d7220 */ /* 0x000fe20000410000 */
[----:B------:R-:W-:Y:S01]  /*9600*/  MOV R165, R27 ;  /* 0x0000001b00a57202 */ /* 0x000fe20000000f00 */
[-C--:B------:R-:W-:Y:S01]  /*9610*/  FMUL.FTZ R158, R158, R71.reuse ;  /* 0x000000479e9e7220 */ /* 0x080fe20000410000 */
[----:B------:R-:W-:Y:S01]  /*9620*/  MOV R164, R26 ;  /* 0x0000001a00a47202 */ /* 0x000fe20000000f00 */
[----:B------:R-:W-:Y:S01]  /*9630*/  HMMA.16816.F32.BF16 R52, R8, R12, R144 ;  /* 0x0000000c0834723c */ /* 0x000fe20000041890 */
[----:B------:R-:W-:-:S02]  /*9640*/  FMUL.FTZ R159, R159, R71 ;  /* 0x000000479f9f7220 */ /* 0x000fc40000410000 */
[----:B-1----:R-:W-:Y:S01]  /*9650*/  FFMA.FTZ R3, R233, c[0x0][0x23c], -R0 ;  /* 0x00008f00e9037a23 */ /* 0x002fe20000010800 */
[----:B------:R-:W-:Y:S01]  /*9660*/  MOV R233, R58 ;  /* 0x0000003a00e97202 */ /* 0x000fe20000000f00 */
[-C--:B------:R-:W-:Y:S02]  /*9670*/  FMUL.FTZ R168, R168, R72.reuse ;  /* 0x00000048a8a87220 */ /* 0x080fe40000410000 */
[----:B------:R1:W2:Y:S01]  /*9680*/  MUFU.EX2 R136, R3 ;  /* 0x0000000300887308 */ /* 0x0002a20000000800 */
[----:B------:R-:W-:Y:S01]  /*9690*/  HMMA.16816.F32.BF16 R152, R8, R14, R152 ;  /* 0x0000000e0898723c */ /* 0x000fe20000041898 */
[----:B------:R-:W3:Y:S01]  /*96a0*/  LDSM.16.MT88.4 R12, [R206+0x4400] ;  /* 0x00440000ce0c783b */ /* 0x000ee20000004200 */
[----:B------:R-:W-:Y:S02]  /*96b0*/  FMUL.FTZ R169, R169, R72 ;  /* 0x00000048a9a97220 */ /* 0x000fe40000410000 */
[-C--:B------:R-:W-:Y:S02]  /*96c0*/  FMUL.FTZ R170, R170, R71.reuse ;  /* 0x00000047aaaa7220 */ /* 0x080fe40000410000 */
[----:B------:R-:W-:-:S02]  /*96d0*/  FMUL.FTZ R171, R171, R71 ;  /* 0x00000047abab7220 */ /* 0x000fc40000410000 */
[----:B------:R-:W-:Y:S01]  /*96e0*/  IMAD.MOV.U32 R167, RZ, RZ, R84 ;  /* 0x000000ffffa77224 */ /* 0x000fe200078e0054 */
[C---:B------:R-:W-:Y:S01]  /*96f0*/  HMMA.16816.F32.BF16 R156, R8.reuse, R16, R156 ;  /* 0x00000010089c723c */ /* 0x040fe2000004189c */
[----:B------:R-:W-:Y:S01]  /*9700*/  MOV R84, R25 ;  /* 0x0000001900547202 */ /* 0x000fe20000000f00 */
[----:B------:R-:W-:Y:S02]  /*9710*/  IMAD.MOV.U32 R109, RZ, RZ, R48 ;  /* 0x000000ffff6d7224 */ /* 0x000fe400078e0030 */
[----:B------:R-:W-:Y:S02]  /*9720*/  FFMA.FTZ R61, R93, c[0x0][0x23c], -R2 ;  /* 0x00008f005d3d7a23 */ /* 0x000fe40000010802 */
[----:B-1----:R-:W-:Y:S01]  /*9730*/  FFMA.FTZ R3, R234, c[0x0][0x23c], -R0 ;  /* 0x00008f00ea037a23 */ /* 0x002fe20000010800 */
[----:B------:R-:W-:Y:S01]  /*9740*/  MOV R234, R149 ;  /* 0x0000009500ea7202 */ /* 0x000fe20000000f00 */
[----:B------:R-:W-:Y:S01]  /*9750*/  HMMA.16816.F32.BF16 R168, R8, R18, R168 ;  /* 0x0000001208a8723c */ /* 0x000fe200000418a8 */
[----:B------:R-:W1:Y:S01]  /*9760*/  LDSM.16.MT88.4 R16, [R205+0x4800] ;  /* 0x00480000cd10783b */ /* 0x000e620000004200 */
[----:B------:R4:W-:Y:S01]  /*9770*/  MUFU.EX2 R187, R3 ;  /* 0x0000000300bb7308 */ /* 0x0009e20000000800 */
[----:B------:R-:W-:-:S04]  /*9780*/  FFMA.FTZ R58, R90, c[0x0][0x23c], -R4 ;  /* 0x00008f005a3a7a23 */ /* 0x000fc80000010804 */
[----:B------:R-:W-:Y:S02]  /*9790*/  F2FP.BF16.PACK_AB R8, R192, R197 ;  /* 0x000000c5c008723e */ /* 0x000fe400000010ff */
[----:B--2---:R-:W-:Y:S01]  /*97a0*/  F2FP.BF16.PACK_AB R9, R136, R137 ;  /* 0x000000898809723e */ /* 0x004fe200000010ff */
[----:B------:R-:W-:Y:S01]  /*97b0*/  MUFU.EX2 R58, R58 ;  /* 0x0000003a003a7308 */ /* 0x000fe20000000800 */
[----:B------:R-:W-:Y:S01]  /*97c0*/  F2FP.BF16.PACK_AB R10, R195, R194 ;  /* 0x000000c2c30a723e */ /* 0x000fe200000010ff */
[----:B----4-:R-:W-:Y:S01]  /*97d0*/  FFMA.FTZ R3, R245, c[0x0][0x23c], -R0 ;  /* 0x00008f00f5037a23 */ /* 0x010fe20000010800 */
[----:B------:R-:W-:-:S05]  /*97e0*/  MOV R245, R150 ;  /* 0x0000009600f57202 */ /* 0x000fca0000000f00 */
[----:B------:R-:W-:Y:S08]  /*97f0*/  MUFU.EX2 R61, R61 ;  /* 0x0000003d003d7308 */ /* 0x000ff00000000800 */
[----:B------:R2:W4:Y:S02]  /*9800*/  MUFU.EX2 R186, R3 ;  /* 0x0000000300ba7308 */ /* 0x0005240000000800 */
[----:B--2---:R-:W-:Y:S01]  /*9810*/  FFMA.FTZ R3, R95, c[0x0][0x23c], -R2 ;  /* 0x00008f005f037a23 */ /* 0x004fe20000010802 */
[----:B----4-:R-:W-:-:S05]  /*9820*/  F2FP.BF16.PACK_AB R11, R186, R187 ;  /* 0x000000bbba0b723e */ /* 0x010fca00000010ff */
[----:B------:R2:W-:Y:S02]  /*9830*/  MUFU.EX2 R183, R3 ;  /* 0x0000000300b77308 */ /* 0x0005e40000000800 */
[C---:B------:R-:W-:Y:S08]  /*9840*/  HMMA.16816.F32.BF16 R40, R8.reuse, R20, R40 ;  /* 0x000000140828723c */ /* 0x040ff00000041828 */
[----:B------:R-:W-:Y:S01]  /*9850*/  HMMA.16816.F32.BF16 R36, R8, R22, R36 ;  /* 0x000000160824723c */ /* 0x000fe20000041824 */
[----:B--2---:R-:W-:Y:S01]  /*9860*/  FFMA.FTZ R3, R235, c[0x0][0x23c], -R2 ;  /* 0x00008f00eb037a23 */ /* 0x004fe20000010802 */
[----:B------:R-:W-:-:S03]  /*9870*/  MOV R235, R151 ;  /* 0x0000009700eb7202 */ /* 0x000fc60000000f00 */
[----:B------:R2:W4:Y:S03]  /*9880*/  MUFU.EX2 R182, R3 ;  /* 0x0000000300b67308 */ /* 0x0005260000000800 */
[C---:B---3--:R-:W-:Y:S08]  /*9890*/  HMMA.16816.F32.BF16 R32, R8.reuse, R12, R32 ;  /* 0x0000000c0820723c */ /* 0x048ff00000041820 */
[----:B------:R-:W-:Y:S01]  /*98a0*/  HMMA.16816.F32.BF16 R28, R8, R14, R28 ;  /* 0x0000000e081c723c */ /* 0x000fe2000004181c */
[----:B--2---:R-:W-:-:S06]  /*98b0*/  FFMA.FTZ R3, R244, c[0x0][0x23c], -R2 ;  /* 0x00008f00f4037a23 */ /* 0x004fcc0000010802 */
[----:B------:R-:W-:Y:S01]  /*98c0*/  F2FP.BF16.PACK_AB R8, R70, R57 ;  /* 0x000000394608723e */ /* 0x000fe200000010ff */
[----:B------:R-:W-:Y:S01]  /*98d0*/  IMAD.MOV.U32 R244, RZ, RZ, R7 ;  /* 0x000000fffff47224 */ /* 0x000fe200078e0007 */
[----:B------:R-:W-:Y:S01]  /*98e0*/  F2FP.BF16.PACK_AB R9, R77, R56 ;  /* 0x000000384d09723e */ /* 0x000fe200000010ff */
[----:B------:R2:W-:Y:S01]  /*98f0*/  MUFU.EX2 R181, R3 ;  /* 0x0000000300b57308 */ /* 0x0005e20000000800 */
[----:B------:R-:W-:Y:S02]  /*9900*/  F2FP.BF16.PACK_AB R10, R81, R76 ;  /* 0x0000004c510a723e */ /* 0x000fe400000010ff */
[----:B------:R-:W-:Y:S02]  /*9910*/  F2FP.BF16.PACK_AB R11, R79, R75 ;  /* 0x0000004b4f0b723e */ /* 0x000fe400000010ff */
[----:B------:R-:W-:-:S05]  /*9920*/  F2FP.BF16.PACK_AB R7, R230, R228 ;  /* 0x000000e4e607723e */ /* 0x000fca00000010ff */
[----:B------:R-:W-:Y:S01]  /*9930*/  HMMA.16816.F32.BF16 R52, R8, R20, R52 ;  /* 0x000000140834723c */ /* 0x000fe20000041834 */
[----:B--2---:R-:W-:-:S07]  /*9940*/  FFMA.FTZ R3, R96, c[0x0][0x23c], -R2 ;  /* 0x00008f0060037a23 */ /* 0x004fce0000010802 */
[C---:B------:R-:W-:Y:S01]  /*9950*/  HMMA.16816.F32.BF16 R152, R8.reuse, R22, R152 ;  /* 0x000000160898723c */ /* 0x040fe20000041898 */
[----:B------:R-:W-:Y:S01]  /*9960*/  LDSM.16.MT88.4 R20, [R206+0x4c00] ;  /* 0x004c0000ce14783b */ /* 0x000fe20000004200 */
[----:B------:R2:W3:Y:S06]  /*9970*/  MUFU.EX2 R180, R3 ;  /* 0x0000000300b47308 */ /* 0x0004ec0000000800 */
[C---:B------:R-:W-:Y:S08]  /*9980*/  HMMA.16816.F32.BF16 R156, R8.reuse, R12, R156 ;  /* 0x0000000c089c723c */ /* 0x040ff0000004189c */
[----:B------:R-:W-:Y:S01]  /*9990*/  HMMA.16816.F32.BF16 R168, R8, R14, R168 ;  /* 0x0000000e08a8723c */ /* 0x000fe200000418a8 */
[----:B------:R-:W-:Y:S01]  /*99a0*/  LDSM.16.MT88.4 R12, [R205+0x4c00] ;  /* 0x004c0000cd0c783b */ /* 0x000fe20000004200 */
[----:B--2---:R-:W-:Y:S01]  /*99b0*/  FFMA.FTZ R3, R252, c[0x0][0x23c], -R0 ;  /* 0x00008f00fc037a23 */ /* 0x004fe20000010800 */
[----:B------:R-:W-:-:S03]  /*99c0*/  MOV R252, R6 ;  /* 0x0000000600fc7202 */ /* 0x000fc60000000f00 */
[----:B------:R2:W-:Y:S01]  /*99d0*/  MUFU.EX2 R178, R3 ;  /* 0x0000000300b27308 */ /* 0x0005e20000000800 */
[----:B----4-:R-:W-:Y:S02]  /*99e0*/  F2FP.BF16.PACK_AB R8, R182, R183 ;  /* 0x000000b7b608723e */ /* 0x010fe400000010ff */
[----:B---3--:R-:W-:Y:S01]  /*99f0*/  F2FP.BF16.PACK_AB R10, R180, R181 ;  /* 0x000000b5b40a723e */ /* 0x008fe200000010ff */
[----:B--2---:R-:W-:Y:S01]  /*9a00*/  FFMA.FTZ R3, R219, c[0x0][0x23c], -R0 ;  /* 0x00008f00db037a23 */ /* 0x004fe20000010800 */
[----:B------:R-:W-:-:S03]  /*9a10*/  MOV R219, R47 ;  /* 0x0000002f00db7202 */ /* 0x000fc60000000f00 */
[----:B------:R2:W3:Y:S02]  /*9a20*/  MUFU.EX2 R179, R3 ;  /* 0x0000000300b37308 */ /* 0x0004e40000000800 */
[--C-:B--2---:R-:W-:Y:S01]  /*9a30*/  FFMA.FTZ R3, R24, c[0x0][0x23c], -R0.reuse ;  /* 0x00008f0018037a23 */ /* 0x104fe20000010800 */
[----:B---3--:R-:W-:Y:S01]  /*9a40*/  F2FP.BF16.PACK_AB R9, R179, R178 ;  /* 0x000000b2b309723e */ /* 0x008fe200000010ff */
[----:B------:R-:W2:Y:S04]  /*9a50*/  LDSM.16.MT88.4 R24, [R206+0x4800] ;  /* 0x00480000ce18783b */ /* 0x000ea80000004200 */
[----:B------:R3:W-:Y:S02]  /*9a60*/  MUFU.EX2 R139, R3 ;  /* 0x00000003008b7308 */ /* 0x0007e40000000800 */
[----:B---3--:R-:W-:-:S06]  /*9a70*/  FFMA.FTZ R3, R131, c[0x0][0x23c], -R0 ;  /* 0x00008f0083037a23 */ /* 0x008fcc0000010800 */
[----:B------:R3:W4:Y:S02]  /*9a80*/  MUFU.EX2 R131, R3 ;  /* 0x0000000300837308 */ /* 0x0007240000000800 */
[----:B---3--:R-:W-:Y:S01]  /*9a90*/  FFMA.FTZ R3, R86, c[0x0][0x23c], -R4 ;  /* 0x00008f0056037a23 */ /* 0x008fe20000010804 */
[----:B----4-:R-:W-:-:S05]  /*9aa0*/  F2FP.BF16.PACK_AB R11, R131, R139 ;  /* 0x0000008b830b723e */ /* 0x010fca00000010ff */
[----:B------:R3:W-:Y:S02]  /*9ab0*/  MUFU.EX2 R189, R3 ;  /* 0x0000000300bd7308 */ /* 0x0007e40000000800 */
[C---:B-1----:R-:W-:Y:S08]  /*9ac0*/  HMMA.16816.F32.BF16 R140, R8.reuse, R16, R40 ;  /* 0x00000010088c723c */ /* 0x042ff00000041828 */
[----:B------:R-:W-:Y:S01]  /*9ad0*/  HMMA.16816.F32.BF16 R48, R8, R18, R36 ;  /* 0x000000120830723c */ /* 0x000fe20000041824 */
[----:B---3--:R-:W-:-:S04]  /*9ae0*/  FFMA.FTZ R3, R106, c[0x0][0x23c], -R2 ;  /* 0x00008f006a037a23 */ /* 0x008fc80000010802 */
[----:B------:R1:W-:Y:S03]  /*9af0*/  MUFU.EX2 R128, R3 ;  /* 0x0000000300807308 */ /* 0x0003e60000000800 */
[C---:B--2---:R-:W-:Y:S08]  /*9b00*/  HMMA.16816.F32.BF16 R44, R8.reuse, R24, R32 ;  /* 0x00000018082c723c */ /* 0x044ff00000041820 */
        /* <DEDUP_REMOVED lines=10> */
[----:B------:R1:W-:Y:S06]  /*9bb0*/  MUFU.EX2 R111, R3 ;  /* 0x00000003006f7308 */ /* 0x0003ec0000000800 */
[----:B------:R-:W-:Y:S01]  /*9bc0*/  MOV R153, R84 ;  /* 0x0000005400997202 */ /* 0x000fe20000000f00 */
[----:B------:R-:W-:Y:S01]  /*9bd0*/  HMMA.16816.F32.BF16 R16, R8, R24, R156 ;  /* 0x000000180810723c */ /* 0x000fe2000004189c */
[----:B------:R-:W-:Y:S01]  /*9be0*/  MOV R152, R79 ;  /* 0x0000004f00987202 */ /* 0x000fe20000000f00 */
[----:B------:R-:W-:Y:S01]  /*9bf0*/  IMAD.MOV.U32 R154, RZ, RZ, R56 ;  /* 0x000000ffff9a7224 */ /* 0x000fe200078e0038 */
[----:B------:R-:W-:Y:S01]  /*9c00*/  MOV R155, R57 ;  /* 0x00000039009b7202 */ /* 0x000fe20000000f00 */
[----:B------:R-:W-:-:S02]  /*9c10*/  FFMA.FTZ R56, R105, c[0x0][0x23c], -R2 ;  /* 0x00008f0069387a23 */ /* 0x000fc40000010802 */
[--C-:B------:R-:W-:Y:S01]  /*9c20*/  FFMA.FTZ R57, R102, c[0x0][0x23c], -R2.reuse ;  /* 0x00008f0066397a23 */ /* 0x100fe20000010802 */
[----:B------:R-:W-:Y:S01]  /*9c30*/  MOV R156, R77 ;  /* 0x0000004d009c7202 */ /* 0x000fe20000000f00 */
[----:B------:R-:W-:Y:S01]  /*9c40*/  HMMA.16816.F32.BF16 R32, R8, R26, R168 ;  /* 0x0000001a0820723c */ /* 0x000fe200000418a8 */
[----:B------:R-:W-:Y:S01]  /*9c50*/  IMAD.MOV.U32 R158, RZ, RZ, R81 ;  /* 0x000000ffff9e7224 */ /* 0x000fe200078e0051 */
[----:B------:R-:W-:Y:S01]  /*9c60*/  MOV R157, R75 ;  /* 0x0000004b009d7202 */ /* 0x000fe20000000f00 */
[--C-:B-1----:R-:W-:Y:S01]  /*9c70*/  FFMA.FTZ R3, R107, c[0x0][0x23c], -R2.reuse ;  /* 0x00008f006b037a23 */ /* 0x102fe20000010802 */
[----:B------:R-:W-:Y:S01]  /*9c80*/  MOV R90, R154 ;  /* 0x0000009a005a7202 */ /* 0x000fe20000000f00 */
[--C-:B------:R-:W-:Y:S01]  /*9c90*/  FFMA.FTZ R25, R113, c[0x0][0x23c], -R2.reuse ;  /* 0x00008f0071197a23 */ /* 0x100fe20000010802 */
[----:B------:R-:W-:Y:S01]  /*9ca0*/  MUFU.EX2 R56, R56 ;  /* 0x0000003800387308 */ /* 0x000fe20000000800 */
[----:B--2---:R-:W-:Y:S01]  /*9cb0*/  F2FP.BF16.PACK_AB R8, R112, R128 ;  /* 0x000000807008723e */ /* 0x004fe200000010ff */
[----:B------:R-:W-:Y:S01]  /*9cc0*/  FFMA.FTZ R26, R115, c[0x0][0x23c], -R2 ;  /* 0x00008f00731a7a23 */ /* 0x000fe20000010802 */
[----:B------:R-:W-:Y:S01]  /*9cd0*/  MOV R171, R200 ;  /* 0x000000c800ab7202 */ /* 0x000fe20000000f00 */
[----:B------:R-:W-:Y:S01]  /*9ce0*/  FFMA.FTZ R24, R174, c[0x0][0x23c], -R0 ;  /* 0x00008f00ae187a23 */ /* 0x000fe20000010800 */
[----:B------:R-:W-:Y:S01]  /*9cf0*/  MOV R168, R68 ;  /* 0x0000004400a87202 */ /* 0x000fe20000000f00 */
[----:B------:R-:W-:Y:S01]  /*9d00*/  IMAD.MOV.U32 R159, RZ, RZ, R76 ;  /* 0x000000ffff9f7224 */ /* 0x000fe200078e004c */
[----:B------:R-:W-:Y:S01]  /*9d10*/  MOV R169, R70 ;  /* 0x0000004600a97202 */ /* 0x000fe20000000f00 */
[----:B------:R1:W2:Y:S01]  /*9d20*/  MUFU.EX2 R110, R3 ;  /* 0x00000003006e7308 */ /* 0x0002a20000000800 */
[--C-:B------:R-:W-:Y:S01]  /*9d30*/  FFMA.FTZ R68, R98, c[0x0][0x23c], -R4.reuse ;  /* 0x00008f0062447a23 */ /* 0x100fe20000010804 */
[----:B------:R-:W-:Y:S01]  /*9d40*/  MOV R200, R65 ;  /* 0x0000004100c87202 */ /* 0x000fe20000000f00 */
[----:B------:R-:W-:-:S02]  /*9d50*/  FFMA.FTZ R70, R91, c[0x0][0x23c], -R4 ;  /* 0x00008f005b467a23 */ /* 0x000fc40000010804 */
[----:B------:R-:W-:-:S03]  /*9d60*/  FFMA.FTZ R65, R100, c[0x0][0x23c], -R0 ;  /* 0x00008f0064417a23 */ /* 0x000fc60000010800 */
[----:B------:R-:W-:Y:S01]  /*9d70*/  MUFU.EX2 R75, R24 ;  /* 0x00000018004b7308 */ /* 0x000fe20000000800 */
[----:B-1----:R-:W-:Y:S01]  /*9d80*/  FFMA.FTZ R3, R118, c[0x0][0x23c], -R0 ;  /* 0x00008f0076037a23 */ /* 0x002fe20000010800 */
[----:B--2---:R-:W-:-:S06]  /*9d90*/  F2FP.BF16.PACK_AB R10, R110, R111 ;  /* 0x0000006f6e0a723e */ /* 0x004fcc00000010ff */
[----:B------:R-:W-:Y:S01]  /*9da0*/  MUFU.EX2 R57, R57 ;  /* 0x0000003900397308 */ /* 0x000fe20000000800 */
[----:B------:R-:W-:Y:S02]  /*9db0*/  MOV R118, R5 ;  /* 0x0000000500767202 */ /* 0x000fe40000000f00 */
[----:B------:R-:W-:-:S05]  /*9dc0*/  F2FP.BF16.PACK_AB R5, R223, R224 ;  /* 0x000000e0df05723e */ /* 0x000fca00000010ff */
[----:B------:R1:W-:Y:S08]  /*9dd0*/  MUFU.EX2 R108, R3 ;  /* 0x00000003006c7308 */ /* 0x0003f00000000800 */
[----:B------:R-:W-:Y:S01]  /*9de0*/  MUFU.EX2 R65, R65 ;  /* 0x0000004100417308 */ /* 0x000fe20000000800 */
[----:B-1----:R-:W-:-:S07]  /*9df0*/  FFMA.FTZ R3, R196, c[0x0][0x23c], -R0 ;  /* 0x00008f00c4037a23 */ /* 0x002fce0000010800 */
[----:B------:R-:W-:Y:S01]  /*9e00*/  MUFU.EX2 R68, R68 ;  /* 0x0000004400447308 */ /* 0x000fe20000000800 */
[----:B------:R-:W-:Y:S01]  /*9e10*/  IMAD.MOV.U32 R196, RZ, RZ, R218 ;  /* 0x000000ffffc47224 */ /* 0x000fe200078e00da */
[----:B------:R-:W-:-:S05]  /*9e20*/  MOV R218, R109 ;  /* 0x0000006d00da7202 */ /* 0x000fca0000000f00 */
[----:B------:R-:W-:Y:S01]  /*9e30*/  IMAD.MOV.U32 R170, RZ, RZ, R218 ;  /* 0x000000ffffaa7224 */ /* 0x000fe200078e00da */
[----:B------:R1:W2:Y:S01]  /*9e40*/  MUFU.EX2 R109, R3 ;  /* 0x00000003006d7308 */ /* 0x0002a20000000800 */
[----:B------:R-:W-:Y:S02]  /*9e50*/  IMAD.MOV.U32 R218, RZ, RZ, R64 ;  /* 0x000000ffffda7224 */ /* 0x000fe400078e0040 */
[----:B------:R-:W-:-:S05]  /*9e60*/  FFMA.FTZ R64, R101, c[0x0][0x23c], -R0 ;  /* 0x00008f0065407a23 */ /* 0x000fca0000010800 */
[----:B------:R-:W-:Y:S01]  /*9e70*/  MUFU.EX2 R70, R70 ;  /* 0x0000004600467308 */ /* 0x000fe20000000800 */
[----:B-1----:R-:W-:Y:S01]  /*9e80*/  FFMA.FTZ R3, R124, c[0x0][0x23c], -R0 ;  /* 0x00008f007c037a23 */ /* 0x002fe20000010800 */
[----:B------:R-:W-:-:S06]  /*9e90*/  MOV R124, R88 ;  /* 0x00000058007c7202 */ /* 0x000fcc0000000f00 */
[----:B------:R-:W-:Y:S01]  /*9ea0*/  MUFU.EX2 R64, R64 ;  /* 0x0000004000407308 */ /* 0x000fe20000000800 */
[----:B--2---:R-:W-:-:S07]  /*9eb0*/  F2FP.BF16.PACK_AB R9, R109, R108 ;  /* 0x0000006c6d09723e */ /* 0x004fce00000010ff */
[----:B------:R1:W-:Y:S02]  /*9ec0*/  MUFU.EX2 R107, R3 ;  /* 0x00000003006b7308 */ /* 0x0003e40000000800 */
[----:B-1----:R-:W-:-:S06]  /*9ed0*/  FFMA.FTZ R3, R148, c[0x0][0x23c], -R0 ;  /* 0x00008f0094037a23 */ /* 0x002fcc0000010800 */
[----:B------:R1:W2:Y:S02]  /*9ee0*/  MUFU.EX2 R106, R3 ;  /* 0x00000003006a7308 */ /* 0x0002a40000000800 */
[----:B-1----:R-:W-:Y:S01]  /*9ef0*/  FFMA.FTZ R3, R87, c[0x0][0x23c], -R4 ;  /* 0x00008f0057037a23 */ /* 0x002fe20000010804 */
[----:B--2---:R-:W-:-:S05]  /*9f00*/  F2FP.BF16.PACK_AB R11, R106, R107 ;  /* 0x0000006b6a0b723e */ /* 0x004fca00000010ff */
[----:B------:R1:W-:Y:S02]  /*9f10*/  MUFU.EX2 R114, R3 ;  /* 0x0000000300727308 */ /* 0x0003e40000000800 */
[C---:B------:R-:W-:Y:S08]  /*9f20*/  HMMA.16816.F32.BF16 R140, R8.reuse, R12, R140 ;  /* 0x0000000c088c723c */ /* 0x040ff0000004188c */
[----:B------:R-:W-:Y:S01]  /*9f30*/  HMMA.16816.F32.BF16 R48, R8, R14, R48 ;  /* 0x0000000e0830723c */ /* 0x000fe20000041830 */
[----:B-1----:R-:W-:Y:S01]  /*9f40*/  FFMA.FTZ R3, R119, c[0x0][0x23c], -R2 ;  /* 0x00008f0077037a23 */ /* 0x002fe20000010802 */
[----:B------:R-:W-:-:S02]  /*9f50*/  MOV R119, R196 ;  /* 0x000000c400777202 */ /* 0x000fc40000000f00 */
[----:B------:R-:W-:Y:S01]  /*9f60*/  MOV R196, R62 ;  /* 0x0000003e00c47202 */ /* 0x000fe20000000f00 */
[----:B------:R1:W-:Y:S03]  /*9f70*/  MUFU.EX2 R96, R3 ;  /* 0x0000000300607308 */ /* 0x0003e60000000800 */
[----:B------:R-:W-:Y:S01]  /*9f80*/  HMMA.16816.F32.BF16 R160, R8, R20, R44 ;  /* 0x0000001408a0723c */ /* 0x000fe2000004182c */
[----:B------:R-:W-:Y:S01]  /*9f90*/  FFMA.FTZ R62, R92, c[0x0][0x23c], -R2 ;  /* 0x00008f005c3e7a23 */ /* 0x000fe20000010802 */
[----:B------:R-:W-:-:S05]  /*9fa0*/  F2FP.BF16.PACK_AB R6, R124, R119 ;  /* 0x000000777c06723e */ /* 0x000fca00000010ff */
[----:B------:R-:W-:Y:S01]  /*9fb0*/  MUFU.EX2 R62, R62 ;  /* 0x0000003e003e7308 */ /* 0x000fe20000000800 */
[----:B------:R-:W-:Y:S01]  /*9fc0*/  HMMA.16816.F32.BF16 R52, R8, R22, R28 ;  /* 0x000000160834723c */ /* 0x000fe2000004181c */
[----:B------:R-:W2:Y:S01]  /*9fd0*/  LDSM.16.MT88.4 R28, [R205+0x5000] ;  /* 0x00500000cd1c783b */ /* 0x000ea20000004200 */
[----:B-1----:R-:W-:-:S05]  /*9fe0*/  FFMA.FTZ R3, R121, c[0x0][0x23c], -R2 ;  /* 0x00008f0079037a23 */ /* 0x002fca0000010802 */
[----:B------:R-:W-:Y:S02]  /*9ff0*/  F2FP.BF16.PACK_AB R8, R170, R171 ;  /* 0x000000abaa08723e */ /* 0x000fe400000010ff */
[----:B------:R-:W-:Y:S01]  /*a000*/  F2FP.BF16.PACK_AB R9, R227, R229 ;  /* 0x000000e5e309723e */ /* 0x000fe200000010ff */
[----:B------:R1:W3:Y:S01]  /*a010*/  MUFU.EX2 R95, R3 ;  /* 0x00000003005f7308 */ /* 0x0002e20000000800 */
[----:B------:R-:W-:Y:S02]  /*a020*/  F2FP.BF16.PACK_AB R11, R225, R226 ;  /* 0x000000e2e10b723e */ /* 0x000fe400000010ff */
[----:B------:R-:W-:Y:S02]  /*a030*/  MOV R121, R219 ;  /* 0x000000db00797202 */ /* 0x000fe40000000f00 */
[----:B------:R-:W-:Y:S01]  /*a040*/  MOV R219, R83 ;  /* 0x0000005300db7202 */ /* 0x000fe20000000f00 */
[----:B-1----:R-:W-:Y:S01]  /*a050*/  FFMA.FTZ R3, R122, c[0x0][0x23c], -R2 ;  /* 0x00008f007a037a23 */ /* 0x002fe20000010802 */
[----:B------:R-:W-:-:S02]  /*a060*/  MOV R122, R199 ;  /* 0x000000c7007a7202 */ /* 0x000fc40000000f00 */
[----:B------:R-:W-:Y:S01]  /*a070*/  MOV R199, R82 ;  /* 0x0000005200c77202 */ /* 0x000fe20000000f00 */
[----:B------:R1:W-:Y:S02]  /*a080*/  MUFU.EX2 R88, R3 ;  /* 0x0000000300587308 */ /* 0x0003e40000000800 */
[----:B-1----:R-:W-:Y:S01]  /*a090*/  FFMA.FTZ R3, R120, c[0x0][0x23c], -R2 ;  /* 0x00008f0078037a23 */ /* 0x002fe20000010802 */
[----:B------:R-:W-:Y:S02]  /*a0a0*/  MOV R120, R198 ;  /* 0x000000c600787202 */ /* 0x000fe40000000f00 */
[----:B------:R-:W-:-:S03]  /*a0b0*/  MOV R198, R78 ;  /* 0x0000004e00c67202 */ /* 0x000fc60000000f00 */
[----:B------:R1:W-:Y:S02]  /*a0c0*/  MUFU.EX2 R87, R3 ;  /* 0x0000000300577308 */ /* 0x0003e40000000800 */
[----:B-1----:R-:W-:Y:S02]  /*a0d0*/  FFMA.FTZ R3, R133, c[0x0][0x23c], -R0 ;  /* 0x00008f0085037a23 */ /* 0x002fe40000010800 */
[----:B------:R-:W-:-:S04]  /*a0e0*/  IMAD.MOV.U32 R133, RZ, RZ, R85 ;  /* 0x000000ffff857224 */ /* 0x000fc800078e0055 */
[----:B------:R1:W-:Y:S01]  /*a0f0*/  MUFU.EX2 R85, R3 ;  /* 0x0000000300557308 */ /* 0x0003e20000000800 */
[----:B------:R-:W-:-:S07]  /*a100*/  F2FP.BF16.PACK_AB R10, R120, R133 ;  /* 0x00000085780a723e */ /* 0x000fce00000010ff */
[----:B------:R-:W-:Y:S01]  /*a110*/  HMMA.16816.F32.BF16 R144, R8, R12, R40 ;  /* 0x0000000c0890723c */ /* 0x000fe20000041828 */
[----:B-1----:R-:W-:Y:S01]  /*a120*/  FFMA.FTZ R3, R172, c[0x0][0x23c], -R0 ;  /* 0x00008f00ac037a23 */ /* 0x002fe20000010800 */
[----:B------:R-:W-:-:S06]  /*a130*/  MOV R172, R201 ;  /* 0x000000c900ac7202 */ /* 0x000fcc0000000f00 */
[----:B------:R-:W-:Y:S01]  /*a140*/  HMMA.16816.F32.BF16 R40, R8, R20, R16 ;  /* 0x000000140828723c */ /* 0x000fe20000041810 */
[----:B------:R-:W1:Y:S01]  /*a150*/  LDSM.16.MT88.4 R16, [R206+0x5000] ;  /* 0x00500000ce10783b */ /* 0x000e620000004200 */
[----:B------:R4:W5:Y:S01]  /*a160*/  MUFU.EX2 R86, R3 ;  /* 0x0000000300567308 */ /* 0x0009620000000800 */
[----:B------:R-:W-:-:S05]  /*a170*/  MOV R201, R80 ;  /* 0x0000005000c97202 */ /* 0x000fca0000000f00 */
[C---:B------:R-:W-:Y:S01]  /*a180*/  HMMA.16816.F32.BF16 R44, R8.reuse, R14, R36 ;  /* 0x0000000e082c723c */ /* 0x040fe20000041824 */
[----:B------:R-:W1:Y:S06]  /*a190*/  LDSM.16.MT88.4 R12, [R206+0x5400] ;  /* 0x00540000ce0c783b */ /* 0x000e6c0000004200 */
[--C-:B------:R-:W-:Y:S01]  /*a1a0*/  FFMA.FTZ R36, R97, c[0x0][0x23c], -R2.reuse ;  /* 0x00008f0061247a23 */ /* 0x100fe20000010802 */
[----:B------:R-:W-:Y:S01]  /*a1b0*/  HMMA.16816.F32.BF16 R32, R8, R22, R32 ;  /* 0x000000160820723c */ /* 0x000fe20000041820 */
[----:B------:R-:W-:Y:S01]  /*a1c0*/  FFMA.FTZ R37, R94, c[0x0][0x23c], -R2 ;  /* 0x00008f005e257a23 */ /* 0x000fe20000010802 */
[----:B------:R-:W1:Y:S01]  /*a1d0*/  LDSM.16.MT88.4 R20, [R205+0x5400] ;  /* 0x00540000cd14783b */ /* 0x000e620000004200 */
[----:B----4-:R-:W-:Y:S01]  /*a1e0*/  FFMA.FTZ R3, R135, c[0x0][0x23c], -R0 ;  /* 0x00008f0087037a23 */ /* 0x010fe20000010800 */
[----:B------:R-:W-:Y:S01]  /*a1f0*/  MOV R135, R66 ;  /* 0x0000004200877202 */ /* 0x000fe20000000f00 */
[----:B------:R-:W-:Y:S01]  /*a200*/  FFMA.FTZ R66, R99, c[0x0][0x23c], -R4 ;  /* 0x00008f0063427a23 */ /* 0x000fe20000010804 */
[----:B------:R-:W-:Y:S01]  /*a210*/  MOV R99, R155 ;  /* 0x0000009b00637202 */ /* 0x000fe20000000f00 */
[----:B------:R4:W-:Y:S01]  /*a220*/  MUFU.EX2 R84, R3 ;  /* 0x0000000300547308 */ /* 0x0009e20000000800 */
[----:B---3--:R-:W-:Y:S01]  /*a230*/  F2FP.BF16.PACK_AB R8, R95, R96 ;  /* 0x000000605f08723e */ /* 0x008fe200000010ff */
[--C-:B------:R-:W-:Y:S01]  /*a240*/  FFMA.FTZ R38, R125, c[0x0][0x23c], -R0.reuse ;  /* 0x00008f007d267a23 */ /* 0x100fe20000010800 */
[----:B-----5:R-:W-:Y:S01]  /*a250*/  F2FP.BF16.PACK_AB R9, R86, R85 ;  /* 0x000000555609723e */ /* 0x020fe200000010ff */
[----:B------:R-:W-:Y:S01]  /*a260*/  FFMA.FTZ R39, R123, c[0x0][0x23c], -R0 ;  /* 0x00008f007b277a23 */ /* 0x000fe20000010800 */
[----:B------:R-:W-:-:S03]  /*a270*/  F2FP.BF16.PACK_AB R10, R87, R88 ;  /* 0x00000058570a723e */ /* 0x000fc600000010ff */
[----:B------:R-:W-:Y:S01]  /*a280*/  MUFU.EX2 R66, R66 ;  /* 0x0000004200427308 */ /* 0x000fe20000000800 */
[----:B----4-:R-:W-:Y:S01]  /*a290*/  FFMA.FTZ R3, R173, c[0x0][0x23c], -R0 ;  /* 0x00008f00ad037a23 */ /* 0x010fe20000010800 */
[----:B------:R-:W-:Y:S01]  /*a2a0*/  MOV R173, R69 ;  /* 0x0000004500ad7202 */ /* 0x000fe20000000f00 */
[----:B------:R-:W-:Y:S01]  /*a2b0*/  FFMA.FTZ R69, R89, c[0x0][0x23c], -R4 ;  /* 0x00008f0059457a23 */ /* 0x000fe20000010804 */
[----:B------:R-:W-:-:S04]  /*a2c0*/  F2FP.BF16.PACK_AB R4, R121, R122 ;  /* 0x0000007a7904723e */ /* 0x000fc800000010ff */
[----:B------:R3:W4:Y:S03]  /*a2d0*/  MUFU.EX2 R83, R3 ;  /* 0x0000000300537308 */ /* 0x0007260000000800 */
[C---:B--2---:R-:W-:Y:S05]  /*a2e0*/  HMMA.16816.F32.BF16 R144, R4.reuse, R28, R144 ;  /* 0x0000001c0490723c */ /* 0x044fea0000041890 */
[----:B------:R-:W-:Y:S03]  /*a2f0*/  MUFU.EX2 R69, R69 ;  /* 0x0000004500457308 */ /* 0x000fe60000000800 */
[----:B------:R-:W-:Y:S01]  /*a300*/  HMMA.16816.F32.BF16 R44, R4, R30, R44 ;  /* 0x0000001e042c723c */ /* 0x000fe2000004182c */
[----:B---3--:R-:W-:Y:S01]  /*a310*/  FFMA.FTZ R3, R132, c[0x0][0x23c], -R2 ;  /* 0x00008f0084037a23 */ /* 0x008fe20000010802 */
[----:B----4-:R-:W-:-:S03]  /*a320*/  F2FP.BF16.PACK_AB R11, R83, R84 ;  /* 0x00000054530b723e */ /* 0x010fc600000010ff */
[----:B------:R2:W-:Y:S03]  /*a330*/  MUFU.EX2 R82, R3 ;  /* 0x0000000300527308 */ /* 0x0005e60000000800 */
[----:B-1----:R-:W-:Y:S08]  /*a340*/  HMMA.16816.F32.BF16 R40, R4, R16, R40 ;  /* 0x000000100428723c */ /* 0x002ff00000041828 */
[----:B------:R-:W-:Y:S01]  /*a350*/  HMMA.16816.F32.BF16 R140, R8, R28, R140 ;  /* 0x0000001c088c723c */ /* 0x000fe2000004188c */
[----:B--2---:R-:W-:-:S07]  /*a360*/  FFMA.FTZ R3, R126, c[0x0][0x23c], -R2 ;  /* 0x00008f007e037a23 */ /* 0x004fce0000010802 */
[----:B------:R-:W-:Y:S01]  /*a370*/  HMMA.16816.F32.BF16 R148, R8, R30, R48 ;  /* 0x0000001e0894723c */ /* 0x000fe20000041830 */
[----:B------:R-:W-:Y:S01]  /*a380*/  MUFU.EX2 R31, R38 ;  /* 0x00000026001f7308 */ /* 0x000fe20000000800 */
[----:B------:R-:W-:-:S05]  /*a390*/  FFMA.FTZ R28, R243, R73, R129 ;  /* 0x00000049f31c7223 */ /* 0x000fca0000010081 */
[--C-:B------:R-:W-:Y:S01]  /*a3a0*/  FFMA.FTZ R48, R104, c[0x0][0x23c], -R0.reuse ;  /* 0x00008f0068307a23 */ /* 0x100fe20000010800 */
[C---:B------:R-:W-:Y:S01]  /*a3b0*/  HMMA.16816.F32.BF16 R160, R8.reuse, R16, R160 ;  /* 0x0000001008a0723c */ /* 0x040fe200000418a0 */
[----:B------:R1:W2:Y:S01]  /*a3c0*/  MUFU.EX2 R81, R3 ;  /* 0x0000000300517308 */ /* 0x0002a20000000800 */
[--C-:B------:R-:W-:Y:S02]  /*a3d0*/  FFMA.FTZ R49, R103, c[0x0][0x23c], -R0.reuse ;  /* 0x00008f0067317a23 */ /* 0x100fe40000010800 */
[--C-:B------:R-:W-:Y:S02]  /*a3e0*/  FFMA.FTZ R50, R117, c[0x0][0x23c], -R0.reuse ;  /* 0x00008f0075327a23 */ /* 0x100fe40000010800 */
[----:B------:R-:W-:Y:S02]  /*a3f0*/  FFMA.FTZ R51, R116, c[0x0][0x23c], -R0 ;  /* 0x00008f0074337a23 */ /* 0x000fe40000010800 */
[----:B------:R-:W-:Y:S01]  /*a400*/  HMMA.16816.F32.BF16 R8, R8, R18, R52 ;  /* 0x000000120808723c */ /* 0x000fe20000041834 */
[----:B------:R-:W-:Y:S01]  /*a410*/  MUFU.EX2 R55, R26 ;  /* 0x0000001a00377308 */ /* 0x000fe20000000800 */
[----:B-1----:R-:W-:-:S07]  /*a420*/  FFMA.FTZ R3, R134, c[0x0][0x23c], -R2 ;  /* 0x00008f0086037a23 */ /* 0x002fce0000010802 */
[----:B------:R1:W-:Y:S08]  /*a430*/  MUFU.EX2 R54, R25 ;  /* 0x0000001900367308 */ /* 0x0003f00000000800 */
[----:B------:R3:W-:Y:S01]  /*a440*/  MUFU.EX2 R80, R3 ;  /* 0x0000000300507308 */ /* 0x0007e20000000800 */
[----:B-1----:R-:W-:Y:S01]  /*a450*/  HMMA.16816.F32.BF16 R24, R4, R18, R32 ;  /* 0x000000120418723c */ /* 0x002fe20000041820 */
[----:B------:R-:W1:Y:S06]  /*a460*/  LDSM.16.MT88.4 R16, [R205+0x5800] ;  /* 0x00580000cd10783b */ /* 0x000e6c0000004200 */
[----:B------:R-:W-:Y:S01]  /*a470*/  MUFU.EX2 R53, R36 ;  /* 0x0000002400357308 */ /* 0x000fe20000000800 */
[----:B--2---:R-:W-:Y:S01]  /*a480*/  F2FP.BF16.PACK_AB R4, R81, R82 ;  /* 0x000000525104723e */ /* 0x004fe200000010ff */
[----:B---3--:R-:W-:-:S02]  /*a490*/  FFMA.FTZ R3, R127, c[0x0][0x23c], -R2 ;  /* 0x00008f007f037a23 */ /* 0x008fc40000010802 */
[----:B------:R-:W-:-:S04]  /*a4a0*/  FFMA.FTZ R2, R177, c[0x0][0x23c], -R0 ;  /* 0x00008f00b1027a23 */ /* 0x000fc80000010800 */
[----:B------:R-:W-:Y:S08]  /*a4b0*/  MUFU.EX2 R52, R37 ;  /* 0x0000002500347308 */ /* 0x000ff00000000800 */
[----:B------:R2:W3:Y:S08]  /*a4c0*/  MUFU.EX2 R79, R3 ;  /* 0x00000003004f7308 */ /* 0x0004f00000000800 */
[----:B------:R4:W-:Y:S01]  /*a4d0*/  MUFU.EX2 R77, R2 ;  /* 0x00000002004d7308 */ /* 0x0009e20000000800 */
[----:B--2---:R-:W-:Y:S01]  /*a4e0*/  FFMA.FTZ R3, R175, c[0x0][0x23c], -R0 ;  /* 0x00008f00af037a23 */ /* 0x004fe20000010800 */
[----:B---3--:R-:W-:-:S06]  /*a4f0*/  F2FP.BF16.PACK_AB R6, R79, R80 ;  /* 0x000000504f06723e */ /* 0x008fcc00000010ff */
[----:B------:R-:W-:Y:S01]  /*a500*/  MUFU.EX2 R30, R39 ;  /* 0x00000027001e7308 */ /* 0x000fe20000000800 */
[----:B----4-:R-:W-:-:S07]  /*a510*/  FFMA.FTZ R2, R241, R71, R220 ;  /* 0x00000047f1027223 */ /* 0x010fce00000100dc */
[----:B------:R2:W3:Y:S08]  /*a520*/  MUFU.EX2 R78, R3 ;  /* 0x00000003004e7308 */ /* 0x0004f00000000800 */
[----:B------:R-:W-:Y:S01]  /*a530*/  MUFU.EX2 R48, R48 ;  /* 0x0000003000307308 */ /* 0x000fe20000000800 */
[----:B--2---:R-:W-:Y:S01]  /*a540*/  FFMA.FTZ R3, R176, c[0x0][0x23c], -R0 ;  /* 0x00008f00b0037a23 */ /* 0x004fe20000010800 */
[----:B---3--:R-:W-:-:S06]  /*a550*/  F2FP.BF16.PACK_AB R5, R77, R78 ;  /* 0x0000004e4d05723e */ /* 0x008fcc00000010ff */
[----:B------:R-:W-:Y:S01]  /*a560*/  MUFU.EX2 R49, R49 ;  /* 0x0000003100317308 */ /* 0x000fe20000000800 */
[----:B------:R-:W-:-:S07]  /*a570*/  FFMA.FTZ R0, R242, R74, R130 ;  /* 0x0000004af2007223 */ /* 0x000fce0000010082 */
[----:B------:R-:W2:Y:S08]  /*a580*/  MUFU.EX2 R76, R3 ;  /* 0x00000003004c7308 */ /* 0x000eb00000000800 */
[----:B------:R-:W-:Y:S01]  /*a590*/  MUFU.EX2 R50, R50 ;  /* 0x0000003200327308 */ /* 0x000fe20000000800 */
[----:B--2---:R-:W-:Y:S01]  /*a5a0*/  F2FP.BF16.PACK_AB R7, R75, R76 ;  /* 0x0000004c4b07723e */ /* 0x004fe200000010ff */
[----:B------:R-:W-:-:S06]  /*a5b0*/  FFMA.FTZ R3, R240, R72, R173 ;  /* 0x00000048f0037223 */ /* 0x000fcc00000100ad */
[----:B------:R-:W2:Y:S01]  /*a5c0*/  MUFU.EX2 R51, R51 ;  /* 0x0000003300337308 */ /* 0x000ea20000000800 */
[C---:B------:R-:W-:Y:S01]  /*a5d0*/  HMMA.16816.F32.BF16 R32, R4.reuse, R14, R8 ;  /* 0x0000000e0420723c */ /* 0x040fe20000041808 */
[----:B------:R-:W3:Y:S07]  /*a5e0*/  LDSM.16.MT88.4 R8, [R206+0x5800] ;  /* 0x00580000ce08783b */ /* 0x000eee0000004200 */
[C---:B------:R-:W-:Y:S08]  /*a5f0*/  HMMA.16816.F32.BF16 R140, R4.reuse, R20, R140 ;  /* 0x00000014048c723c */ /* 0x040ff0000004188c */
[C---:B------:R-:W-:Y:S08]  /*a600*/  HMMA.16816.F32.BF16 R148, R4.reuse, R22, R148 ;  /* 0x000000160494723c */ /* 0x040ff00000041894 */
[----:B------:R-:W-:Y:S07]  /*a610*/  HMMA.16816.F32.BF16 R160, R4, R12, R160 ;  /* 0x0000000c04a0723c */ /* 0x000fee00000418a0 */
[----:B------:R-:W-:-:S02]  /*a620*/  F2FP.BF16.PACK_AB R4, R252, R118 ;  /* 0x00000076fc04723e */ /* 0x000fc400000010ff */
[----:B------:R-:W-:Y:S02]  /*a630*/  F2FP.BF16.PACK_AB R5, R244, R237 ;  /* 0x000000edf405723e */ /* 0x000fe400000010ff */
[----:B------:R-:W-:Y:S02]  /*a640*/  F2FP.BF16.PACK_AB R6, R245, R235 ;  /* 0x000000ebf506723e */ /* 0x000fe400000010ff */
[----:B------:R-:W-:-:S07]  /*a650*/  F2FP.BF16.PACK_AB R7, R234, R236 ;  /* 0x000000ecea07723e */ /* 0x000fce00000010ff */
[C---:B------:R-:W-:Y:S07]  /*a660*/  HMMA.16816.F32.BF16 R144, R4.reuse, R20, R144 ;  /* 0x000000140490723c */ /* 0x040fee0000041890 */
[----:B------:R-:W-:Y:S01]  /*a670*/  FADD.FTZ R20, R135, R3 ;  /* 0x0000000387147221 */ /* 0x000fe20000010000 */
[C---:B------:R-:W-:Y:S01]  /*a680*/  HMMA.16816.F32.BF16 R40, R4.reuse, R12, R40 ;  /* 0x0000000c0428723c */ /* 0x040fe20000041828 */
[----:B------:R-:W-:Y:S01]  /*a690*/  FADD.FTZ R3, R221, R2 ;  /* 0x00000002dd037221 */ /* 0x000fe20000010000 */
[----:B------:R-:W-:Y:S01]  /*a6a0*/  MOV R135, R168 ;  /* 0x000000a800877202 */ /* 0x000fe20000000f00 */
[----:B------:R-:W-:Y:S01]  /*a6b0*/  FADD.FTZ R2, R188, R0 ;  /* 0x00000000bc027221 */ /* 0x000fe20000010000 */
[----:B------:R-:W-:Y:S01]  /*a6c0*/  MOV R168, R156 ;  /* 0x0000009c00a87202 */ /* 0x000fe20000000f00 */
[----:B------:R-:W-:Y:S01]  /*a6d0*/  FADD.FTZ R0, R184, R28 ;  /* 0x0000001cb8007221 */ /* 0x000fe20000010000 */
[----:B------:R-:W-:Y:S01]  /*a6e0*/  MOV R156, R158 ;  /* 0x0000009e009c7202 */ /* 0x000fe20000000f00 */
[----:B------:R-:W-:Y:S01]  /*a6f0*/  FADD.FTZ R29, R172, R20 ;  /* 0x00000014ac1d7221 */ /* 0x000fe20000010000 */
[C---:B------:R-:W-:Y:S01]  /*a700*/  HMMA.16816.F32.BF16 R36, R4.reuse, R22, R44 ;  /* 0x000000160424723c */ /* 0x040fe2000004182c */
[----:B------:R-:W-:Y:S01]  /*a710*/  FADD.FTZ R3, R222, R3 ;  /* 0x00000003de037221 */ /* 0x000fe20000010000 */
[----:B------:R-:W-:Y:S01]  /*a720*/  MOV R172, R169 ;  /* 0x000000a900ac7202 */ /* 0x000fe20000000f00 */
[----:B------:R-:W-:Y:S01]  /*a730*/  FADD.FTZ R2, R190, R2 ;  /* 0x00000002be027221 */ /* 0x000fe20000010000 */
[----:B------:R-:W-:Y:S01]  /*a740*/  MOV R132, R168 ;  /* 0x000000a800847202 */ /* 0x000fe20000000f00 */
[----:B------:R-:W-:Y:S01]  /*a750*/  IMAD.MOV.U32 R169, RZ, RZ, R157 ;  /* 0x000000ffffa97224 */ /* 0x000fe200078e009d */
[----:B------:R-:W-:Y:S01]  /*a760*/  MOV R157, R152 ;  /* 0x00000098009d7202 */ /* 0x000fe20000000f00 */
[----:B------:R-:W-:Y:S01]  /*a770*/  FADD.FTZ R28, R185, R0 ;  /* 0x00000000b91c7221 */ /* 0x000fe20000010000 */
[----:B------:R-:W-:Y:S01]  /*a780*/  HMMA.16816.F32.BF16 R12, R4, R14, R24 ;  /* 0x0000000e040c723c */ /* 0x000fe20000041818 */
[----:B------:R-:W-:Y:S01]  /*a790*/  FADD.FTZ R0, R135, R29 ;  /* 0x0000001d87007221 */ /* 0x000fe20000010000 */
[----:B------:R-:W-:Y:S01]  /*a7a0*/  MOV R173, R169 ;  /* 0x000000a900ad7202 */ /* 0x000fe20000000f00 */
[----:B------:R-:W-:Y:S01]  /*a7b0*/  FADD.FTZ R3, R238, R3 ;  /* 0x00000003ee037221 */ /* 0x000fe20000010000 */
[----:B------:R-:W-:Y:S01]  /*a7c0*/  MOV R158, R153 ;  /* 0x00000099009e7202 */ /* 0x000fe20000000f00 */
[----:B------:R-:W-:Y:S01]  /*a7d0*/  FADD.FTZ R2, R193, R2 ;  /* 0x00000002c1027221 */ /* 0x000fe20000010000 */
[----:B------:R-:W-:Y:S01]  /*a7e0*/  MOV R168, R156 ;  /* 0x0000009c00a87202 */ /* 0x000fe20000000f00 */
[----:B------:R-:W-:Y:S01]  /*a7f0*/  IMAD.MOV.U32 R126, RZ, RZ, R172 ;  /* 0x000000ffff7e7224 */ /* 0x000fe200078e00ac */
[----:B------:R-:W-:Y:S01]  /*a800*/  F2FP.BF16.PACK_AB R4, R54, R55 ;  /* 0x000000373604723e */ /* 0x000fe200000010ff */
[----:B------:R-:W-:Y:S01]  /*a810*/  FADD.FTZ R3, R90, R3 ;  /* 0x000000035a037221 */ /* 0x000fe20000010000 */
[----:B------:R-:W-:Y:S01]  /*a820*/  F2FP.BF16.PACK_AB R5, R30, R31 ;  /* 0x0000001f1e05723e */ /* 0x000fe200000010ff */
[----:B------:R-:W-:Y:S01]  /*a830*/  FADD.FTZ R2, R197, R2 ;  /* 0x00000002c5027221 */ /* 0x000fe20000010000 */
[----:B------:R-:W-:Y:S01]  /*a840*/  F2FP.BF16.PACK_AB R6, R52, R53 ;  /* 0x000000353406723e */ /* 0x000fe200000010ff */
[----:B------:R-:W-:Y:S01]  /*a850*/  IMAD.MOV.U32 R169, RZ, RZ, R157 ;  /* 0x000000ffffa97224 */ /* 0x000fe200078e009d */
[----:B------:R-:W-:Y:S01]  /*a860*/  F2FP.BF16.PACK_AB R7, R49, R48 ;  /* 0x000000303107723e */ /* 0x000fe200000010ff */
[----:B------:R-:W-:Y:S01]  /*a870*/  IMAD.MOV.U32 R91, RZ, RZ, R173 ;  /* 0x000000ffff5b7224 */ /* 0x000fe200078e00ad */
[----:B------:R-:W-:Y:S01]  /*a880*/  MOV R172, R170 ;  /* 0x000000aa00ac7202 */ /* 0x000fe20000000f00 */
[----:B------:R-:W-:Y:S01]  /*a890*/  FADD.FTZ R2, R192, R2 ;  /* 0x00000002c0027221 */ /* 0x000fe20000010000 */
[----:B------:R-:W-:Y:S01]  /*a8a0*/  MOV R170, R158 ;  /* 0x0000009e00aa7202 */ /* 0x000fe20000000f00 */
[----:B------:R-:W4:Y:S01]  /*a8b0*/  LDSM.16.MT88.4 R152, [R205+0x5c00] ;  /* 0x005c0000cd98783b */ /* 0x000f220000004200 */
[----:B------:R-:W-:Y:S01]  /*a8c0*/  MOV R157, R166 ;  /* 0x000000a6009d7202 */ /* 0x000fe20000000f00 */
[C---:B-1----:R-:W-:Y:S01]  /*a8d0*/  HMMA.16816.F32.BF16 R140, R4.reuse, R16, R140 ;  /* 0x00000010048c723c */ /* 0x042fe2000004188c */
[----:B------:R-:W-:Y:S01]  /*a8e0*/  MOV R134, R168 ;  /* 0x000000a800867202 */ /* 0x000fe20000000f00 */
[----:B------:R-:W-:Y:S01]  /*a8f0*/  FADD.FTZ R2, R194, R2 ;  /* 0x00000002c2027221 */ /* 0x000fe20000010000 */
[----:B------:R-:W-:Y:S01]  /*a900*/  MOV R158, R167 ;  /* 0x000000a7009e7202 */ /* 0x000fe20000000f00 */
[----:B------:R-:W-:Y:S01]  /*a910*/  IMAD.MOV.U32 R98, RZ, RZ, R157 ;  /* 0x000000ffff627224 */ /* 0x000fe200078e009d */
[----:B------:R-:W-:Y:S01]  /*a920*/  MOV R89, R169 ;  /* 0x000000a900597202 */ /* 0x000fe20000000f00 */
[----:B------:R-:W1:Y:S01]  /*a930*/  LDSM.16.MT88.4 R20, [R206+0x5c00] ;  /* 0x005c0000ce14783b */ /* 0x000e620000004200 */
[----:B------:R-:W-:Y:S01]  /*a940*/  MOV R156, R165 ;  /* 0x000000a5009c7202 */ /* 0x000fe20000000f00 */
[----:B------:R-:W-:Y:S01]  /*a950*/  HMMA.16816.F32.BF16 R148, R4, R18, R148 ;  /* 0x000000120494723c */ /* 0x000fe20000041894 */
[----:B------:R-:W-:-:S02]  /*a960*/  MOV R135, R171 ;  /* 0x000000ab00877202 */ /* 0x000fc40000000f00 */
[----:B------:R-:W-:Y:S02]  /*a970*/  MOV R171, R164 ;  /* 0x000000a400ab7202 */ /* 0x000fe40000000f00 */
[----:B------:R-:W-:Y:S02]  /*a980*/  MOV R90, R138 ;  /* 0x0000008a005a7202 */ /* 0x000fe40000000f00 */
[----:B------:R-:W-:Y:S01]  /*a990*/  MOV R173, R170 ;  /* 0x000000aa00ad7202 */ /* 0x000fe20000000f00 */
[----:B---3--:R-:W-:Y:S01]  /*a9a0*/  HMMA.16816.F32.BF16 R160, R4, R8, R160 ;  /* 0x0000000804a0723c */ /* 0x008fe200000418a0 */
[----:B------:R-:W-:Y:S02]  /*a9b0*/  F2FP.BF16.PACK_AB R164, R57, R56 ;  /* 0x0000003839a4723e */ /* 0x000fe400000010ff */
[----:B--2---:R-:W-:Y:S02]  /*a9c0*/  F2FP.BF16.PACK_AB R165, R51, R50 ;  /* 0x0000003233a5723e */ /* 0x004fe400000010ff */
[----:B------:R-:W-:-:S02]  /*a9d0*/  F2FP.BF16.PACK_AB R166, R62, R61 ;  /* 0x0000003d3ea6723e */ /* 0x000fc400000010ff */
[----:B------:R-:W-:Y:S01]  /*a9e0*/  F2FP.BF16.PACK_AB R167, R65, R64 ;  /* 0x0000004041a7723e */ /* 0x000fe200000010ff */
[----:B------:R-:W-:Y:S01]  /*a9f0*/  HMMA.16816.F32.BF16 R24, R4, R10, R32 ;  /* 0x0000000a0418723c */ /* 0x000fe20000041820 */
[----:B------:R-:W-:Y:S02]  /*aa00*/  F2FP.BF16.PACK_AB R168, R199, R219 ;  /* 0x000000dbc7a8723e */ /* 0x000fe400000010ff */
[----:B------:R-:W-:Y:S02]  /*aa10*/  F2FP.BF16.PACK_AB R169, R68, R66 ;  /* 0x0000004244a9723e */ /* 0x000fe400000010ff */
[----:B------:R-:W-:Y:S02]  /*aa20*/  F2FP.BF16.PACK_AB R170, R201, R198 ;  /* 0x000000c6c9aa723e */ /* 0x000fe400000010ff */
[----:B------:R-:W-:Y:S02]  /*aa30*/  F2FP.BF16.PACK_AB R4, R196, R233 ;  /* 0x000000e9c404723e */ /* 0x000fe400000010ff */
[----:B------:R-:W-:-:S02]  /*aa40*/  F2FP.BF16.PACK_AB R5, R189, R232 ;  /* 0x000000e8bd05723e */ /* 0x000fc400000010ff */
[----:B------:R-:W-:Y:S02]  /*aa50*/  F2FP.BF16.PACK_AB R6, R200, R218 ;  /* 0x000000dac806723e */ /* 0x000fe400000010ff */
[----:B------:R-:W-:Y:S01]  /*aa60*/  F2FP.BF16.PACK_AB R7, R58, R114 ;  /* 0x000000723a07723e */ /* 0x000fe200000010ff */
[----:B----4-:R-:W-:Y:S01]  /*aa70*/  HMMA.16816.F32.BF16 R140, R164, R152, R140 ;  /* 0x00000098a48c723c */ /* 0x010fe2000004188c */
[-C--:B------:R-:W-:Y:S02]  /*aa80*/  MOV R138, R67.reuse ;  /* 0x00000043008a7202 */ /* 0x080fe40000000f00 */
[----:B------:R-:W-:-:S05]  /*aa90*/  @P0 MOV R138, R67 ;  /* 0x00000043008a0202 */ /* 0x000fca0000000f00 */
[C---:B------:R-:W-:Y:S08]  /*aaa0*/  HMMA.16816.F32.BF16 R144, R4.reuse, R16, R144 ;  /* 0x000000100490723c */ /* 0x040ff00000041890 */
[C---:B------:R-:W-:Y:S07]  /*aab0*/  HMMA.16816.F32.BF16 R40, R4.reuse, R8, R40 ;  /* 0x000000080428723c */ /* 0x040fee0000041828 */
[----:B------:R-:W-:Y:S01]  /*aac0*/  FADD.FTZ R8, R191, R28 ;  /* 0x0000001cbf087221 */ /* 0x000fe20000010000 */
[C---:B------:R-:W-:Y:S08]  /*aad0*/  HMMA.16816.F32.BF16 R16, R4.reuse, R18, R36 ;  /* 0x000000120410723c */ /* 0x040ff00000041824 */
[----:B------:R-:W-:Y:S07]  /*aae0*/  HMMA.16816.F32.BF16 R12, R4, R10, R12 ;  /* 0x0000000a040c723c */ /* 0x000fee000004180c */
        /* <DEDUP_REMOVED lines=8> */
[----:B------:R-:W-:Y:S01]  /*ab70*/  FADD.FTZ R0, R136, R0 ;  /* 0x0000000088007221 */ /* 0x000fe20000010000 */
[----:B------:R-:W-:Y:S01]  /*ab80*/  F2FP.BF16.PACK_AB R171, R70, R69 ;  /* 0x0000004546ab723e */ /* 0x000fe200000010ff */
[----:B------:R-:W-:Y:S01]  /*ab90*/  FADD.FTZ R5, R159, R4 ;  /* 0x000000049f057221 */ /* 0x000fe20000010000 */
[----:B-1----:R-:W-:Y:S01]  /*aba0*/  HMMA.16816.F32.BF16 R160, R164, R20, R160 ;  /* 0x00000014a4a0723c */ /* 0x002fe200000418a0 */
[----:B------:R-:W-:Y:S01]  /*abb0*/  FADD.FTZ R4, R91, R6 ;  /* 0x000000065b047221 */ /* 0x000fe20000010000 */
[----:B------:R-:W-:Y:S01]  /*abc0*/  MOV R137, R63 ;  /* 0x0000003f00897202 */ /* 0x000fe20000000f00 */
[----:B------:R-:W-:Y:S01]  /*abd0*/  FADD.FTZ R0, R187, R0 ;  /* 0x00000000bb007221 */ /* 0x000fe20000010000 */
[----:B------:R-:W-:Y:S01]  /*abe0*/  MOV R3, R59 ;  /* 0x0000003b00037202 */ /* 0x000fe20000000f00 */
[----:B------:R-:W-:Y:S01]  /*abf0*/  FADD.FTZ R8, R134, R5 ;  /* 0x0000000586087221 */ /* 0x000fe20000010000 */
[----:B------:R-:W-:Y:S01]  /*ac00*/  @P0 MOV R137, R63 ;  /* 0x0000003f00890202 */ /* 0x000fe20000000f00 */
[----:B------:R-:W-:Y:S01]  /*ac10*/  FADD.FTZ R7, R89, R4 ;  /* 0x0000000459077221 */ /* 0x000fe20000010000 */
[----:B------:R-:W-:Y:S01]  /*ac20*/  HMMA.16816.F32.BF16 R144, R168, R152, R144 ;  /* 0x00000098a890723c */ /* 0x000fe20000041890 */
[----:B------:R-:W-:Y:S01]  /*ac30*/  FADD.FTZ R6, R195, R2 ;  /* 0x00000002c3067221 */ /* 0x000fe20000010000 */
[----:B------:R-:W-:Y:S01]  /*ac40*/  @P0 MOV R3, R59 ;  /* 0x0000003b00030202 */ /* 0x000fe20000000f00 */
[----:B------:R-:W-:-:S02]  /*ac50*/  FADD.FTZ R5, R186, R0 ;  /* 0x00000000ba057221 */ /* 0x000fc40000010000 */
[----:B------:R-:W-:Y:S02]  /*ac60*/  FADD.FTZ R4, R98, R8 ;  /* 0x0000000862047221 */ /* 0x000fe40000010000 */
        /* <DEDUP_REMOVED lines=77> */
[----:B------:R-:W-:Y:S01]  /*b140*/  @P0 IADD3 R218, R202, -0x3, RZ ;  /* 0xfffffffdcada0810 */ /* 0x000fe20007ffe0ff */
        /* <DEDUP_REMOVED lines=18> */
[----:B------:R-:W-:Y:S01]  /*b270*/  IMAD.MOV.U32 R136, RZ, RZ, R60 ;  /* 0x000000ffff887224 */ /* 0x000fe200078e003c */
[----:B------:R-:W-:Y:S01]  /*b280*/  @P0 MOV R136, R60 ;  /* 0x0000003c00880202 */ /* 0x000fe20000000f00 */
[----:B------:R-:W-:Y:S01]  /*b290*/  FADD.FTZ R243, R65, R0 ;  /* 0x0000000041f37221 */ /* 0x000fe20000010000 */
[----:B------:R-:W-:Y:S01]  /*b2a0*/  MOV R0, R203 ;  /* 0x000000cb00007202 */ /* 0x000fe20000000f00 */
[----:B------:R-:W-:Y:S02]  /*b2b0*/  FADD.FTZ R240, R201, R5 ;  /* 0x00000005c9f07221 */ /* 0x000fe40000010000 */
[----:B------:R-:W-:Y:S02]  /*b2c0*/  FADD.FTZ R241, R70, R4 ;  /* 0x0000000446f17221 */ /* 0x000fe40000010000 */
[----:B------:R-:W-:Y:S01]  /*b2d0*/  FADD.FTZ R242, R62, R2 ;  /* 0x000000023ef27221 */ /* 0x000fe20000010000 */
[----:B------:R-:W-:Y:S05]  /*b2e0*/  @P0 BRA `(.L_x_17) ;  /* 0x0000001000000947 */ /* 0x000fea0003800000 */
.L_x_15:
[----:B------:R-:W-:-:S04]  /*b2f0*/  IADD3 R218, R0, -0x1, RZ ;  /* 0xffffffff00da7810 */ /* 0x000fc80007ffe0ff */
.L_x_17:
[----:B------:R-:W-:-:S13]  /*b300*/  ISETP.GE.AND P0, PT, R218, RZ, PT ;  /* 0x000000ffda00720c */ /* 0x000fda0003f06270 */
[----:B------:R-:W-:Y:S05]  /*b310*/  @!P0 BRA `(.L_x_18) ;  /* 0x000037b000008947 */ /* 0x000fea0003800000 */
[----:B------:R-:W2:Y:S01]  /*b320*/  LDL.LU.64 R6, [R1+0x30] ;  /* 0x0000300001067983 */ /* 0x000ea20000300a00 */
[----:B------:R-:W-:Y:S01]  /*b330*/  IMAD.MOV.U32 R2, RZ, RZ, c[0x0][0x19c] ;  /* 0x00006700ff027624 */ /* 0x000fe200078e00ff */
[----:B------:R-:W-:Y:S01]  /*b340*/  ULDC.64 UR4, c[0x0][0x1a0] ;  /* 0x0000680000047ab9 */ /* 0x000fe20000000a00 */
[----:B------:R-:W-:Y:S01]  /*b350*/  IMAD.MOV.U32 R0, RZ, RZ, c[0x0][0x198] ;  /* 0x00006600ff007624 */ /* 0x000fe200078e00ff */
[----:B------:R-:W3:Y:S01]  /*b360*/  LDL.LU.64 R4, [R1+0x38] ;  /* 0x0000380001047983 */ /* 0x000ee20000300a00 */
[----:B------:R-:W-:Y:S01]  /*b370*/  MOV R133, R137 ;  /* 0x0000008900857202 */ /* 0x000fe20000000f00 */
[----:B------:R-:W-:Y:S01]  /*b380*/  IMAD.MOV.U32 R132, RZ, RZ, R138 ;  /* 0x000000ffff847224 */ /* 0x000fe200078e008a */
[----:B------:R-:W-:Y:S01]  /*b390*/  MOV R135, R3 ;  /* 0x0000000300877202 */ /* 0x000fe20000000f00 */
[----:B------:R-:W-:Y:S01]  /*b3a0*/  IMAD.MOV.U32 R134, RZ, RZ, R136 ;  /* 0x000000ffff867224 */ /* 0x000fe200078e0088 */
[----:B------:R-:W-:Y:S01]  /*b3b0*/  SHF.L.U64.HI R252, R0, 0x6, R2 ;  /* 0x0000000600fc7819 */ /* 0x000fe20000010202 */
[----:B------:R-:W-:-:S02]  /*b3c0*/  USHF.L.U64.HI UR5, UR4, 0x6, UR5 ;  /* 0x0000000604057899 */ /* 0x000fc40008010205 */
[----:B------:R-:W-:Y:S01]  /*b3d0*/  USHF.L.U32 UR4, UR4, 0x6, URZ ;  /* 0x0000000604047899 */ /* 0x000fe2000800063f */
[----:B--2---:R-:W-:Y:S02]  /*b3e0*/  MOV R245, R7 ;  /* 0x0000000700f57202 */ /* 0x004fe40000000f00 */
[----:B---3--:R-:W-:Y:S01]  /*b3f0*/  MOV R244, R4 ;  /* 0x0000000400f47202 */ /* 0x008fe20000000f00 */
[----:B------:R-:W-:Y:S05]  /*b400*/  BRA `(.L_x_19) ;  /* 0x000001b000007947 */ /* 0x000fea0003800000 */
.L_x_21:
[----:B------:R-:W-:Y:S01]  /*b410*/  IADD3 R0, R218, -0x1, RZ ;  /* 0xffffffffda007810 */ /* 0x000fe20007ffe0ff */
[----:B------:R-:W-:Y:S03]  /*b420*/  IMAD.MOV.U32 R219, RZ, RZ, c[0x0][0x198] ;  /* 0x00006600ffdb7624 */ /* 0x000fe600078e00ff */
[----:B------:R-:W-:Y:S01]  /*b430*/  SHF.R.S32.HI R136, RZ, 0x1f, R0 ;  /* 0x0000001fff887819 */ /* 0x000fe20000011400 */
[----:B------:R-:W-:Y:S04]  /*b440*/  IMAD.WIDE.U32 R2, R0, c[0x0][0x198], RZ ;  /* 0x0000660000027a25 */ /* 0x000fe800078e00ff */
[----:B------:R-:W-:Y:S02]  /*b450*/  IMAD R136, R136, c[0x0][0x198], RZ ;  /* 0x0000660088887a24 */ /* 0x000fe400078e02ff */
[----:B------:R-:W-:Y:S02]  /*b460*/  IMAD.SHL.U32 R219, R219, 0x40, RZ ;  /* 0x00000040dbdb7824 */ /* 0x000fe400078e00ff */
[----:B------:R-:W-:Y:S01]  /*b470*/  IMAD R136, R0, c[0x0][0x19c], R136 ;  /* 0x0000670000887a24 */ /* 0x000fe200078e0288 */
[----:B------:R-:W-:Y:S03]  /*b480*/  LEA R0, P1, R2, R248, 0x7 ;  /* 0x000000f802007211 */ /* 0x000fe600078238ff */
[----:B------:R-:W-:Y:S01]  /*b490*/  IMAD.IADD R136, R3, 0x1, R136 ;  /* 0x0000000103887824 */ /* 0x000fe200078e0288 */
[----:B------:R-:W-:Y:S04]  /*b4a0*/  LEA R138, P2, R0, c[0x0][0x168], 0x1 ;  /* 0x00005a00008a7a11 */ /* 0x000fe800078408ff */
[----:B------:R-:W-:Y:S02]  /*b4b0*/  LEA.HI.X R2, R2, R247, R136, 0x7, P1 ;  /* 0x000000f702027211 */ /* 0x000fe400008f3c88 */
[-C--:B------:R-:W-:Y:S02]  /*b4c0*/  IADD3 R136, P1, R138, R219.reuse, RZ ;  /* 0x000000db8a887210 */ /* 0x080fe40007f3e0ff */
[----:B------:R-:W-:Y:S02]  /*b4d0*/  LEA.HI.X R139, R0, c[0x0][0x16c], R2, 0x1, P2 ;  /* 0x00005b00008b7a11 */ /* 0x000fe400010f0c02 */
[-C--:B------:R-:W-:Y:S03]  /*b4e0*/  IADD3 R2, P2, R136, R219.reuse, RZ ;  /* 0x000000db88027210 */ /* 0x080fe60007f5e0ff */
[----:B------:R-:W-:Y:S01]  /*b4f0*/  @!PT LDS RZ, [RZ] ;  /* 0x00000000fffff984 */ /* 0x000fe20000000800 */
[----:B------:R-:W-:Y:S01]  /*b500*/  @!PT LDS RZ, [RZ] ;  /* 0x00000000fffff984 */ /* 0x000fe20000000800 */
[----:B------:R-:W-:Y:S01]  /*b510*/  @!PT LDS RZ, [RZ] ;  /* 0x00000000fffff984 */ /* 0x000fe20000000800 */
[----:B------:R1:W-:Y:S01]  /*b520*/  LDGSTS.E.BYPASS.LTC128B.128 [R217+0x2000], [R138.64] ;  /* 0x020000008ad97fae */ /* 0x0003e2000b901d46 */
[--C-:B------:R-:W-:Y:S01]  /*b530*/  IMAD.X R137, R139, 0x1, R252.reuse, P1 ;  /* 0x000000018b897824 */ /* 0x100fe200008e06fc */
[----:B------:R-:W-:Y:S03]  /*b540*/  IADD3 R172, P1, R2, R219, RZ ;  /* 0x000000db02ac7210 */ /* 0x000fe60007f3e0ff */
[--C-:B------:R-:W-:Y:S01]  /*b550*/  IMAD.X R3, R137, 0x1, R252.reuse, P2 ;  /* 0x0000000189037824 */ /* 0x100fe200010e06fc */
[----:B------:R1:W-:Y:S03]  /*b560*/  LDGSTS.E.BYPASS.LTC128B.128 [R217+0x2800], [R136.64] ;  /* 0x0280000088d97fae */ /* 0x0003e6000b901d46 */
[----:B------:R-:W-:Y:S01]  /*b570*/  IMAD.X R173, R3, 0x1, R252, P1 ;  /* 0x0000000103ad7824 */ /* 0x000fe200008e06fc */
[----:B------:R1:W-:Y:S04]  /*b580*/  LDGSTS.E.BYPASS.LTC128B.128 [R217+0x3000], [R2.64] ;  /* 0x0300000002d97fae */ /* 0x0003e8000b901d46 */
[----:B------:R1:W-:Y:S04]  /*b590*/  LDGSTS.E.BYPASS.LTC128B.128 [R217+0x3800], [R172.64] ;  /* 0x03800000acd97fae */ /* 0x0003e8000b901d46 */
[----:B------:R-:W0:Y:S01]  /*b5a0*/  LDGDEPBAR ;  /* 0x00000000000079af */ /* 0x000e220000000000 */
[----:B------:R-:W-:-:S05]  /*b5b0*/  BRA `(.L_x_20) ;  /* 0x0000073000007947 */ /* 0x000fca0003800000 */
.L_x_19:
[----:B------:R-:W-:Y:S01]  /*b5c0*/  IMAD.MOV.U32 R2, RZ, RZ, c[0x0][0x1a0] ;  /* 0x00006800ff027624 */ /* 0x000fe200078e00ff */
[----:B------:R-:W-:Y:S04]  /*b5d0*/  DEPBAR.LE SB0, 0x0 ;  /* 0x000080000000791a */ /* 0x000fe80000000000 */
[----:B------:R-:W-:Y:S01]  /*b5e0*/  IMAD.MOV.U32 R0, RZ, RZ, 0x7 ;  /* 0x00000007ff007424 */ /* 0x000fe200078e00ff */
[----:B------:R-:W-:Y:S01]  /*b5f0*/  BAR.SYNC.DEFER_BLOCKING 0x0 ;  /* 0x0000000000007b1d */ /* 0x000fe20000010000 */
[----:B------:R-:W-:Y:S01]  /*b600*/  SHF.R.S32.HI R4, RZ, 0x1f, R218 ;  /* 0x0000001fff047819 */ /* 0x000fe200000114da */
[C---:B------:R-:W-:Y:S02]  /*b610*/  IMAD.SHL.U32 R6, R2.reuse, 0x80, RZ ;  /* 0x0000008002067824 */ /* 0x040fe400078e00ff */
[----:B------:R-:W-:Y:S02]  /*b620*/  SHF.L.U64.HI R0, R2, R0, c[0x0][0x1a4] ;  /* 0x0000690002007619 */ /* 0x000fe40000010200 */
[----:B------:R-:W-:Y:S04]  /*b630*/  IMAD.WIDE.U32 R2, R218, R6, R244 ;  /* 0x00000006da027225 */ /* 0x000fe800078e00f4 */
[----:B------:R-:W-:Y:S04]  /*b640*/  IMAD R0, R0, R218, RZ ;  /* 0x000000da00007224 */ /* 0x000fe800078e02ff */
[----:B------:R-:W-:Y:S01]  /*b650*/  IMAD R0, R4, R6, R0 ;  /* 0x0000000604007224 */ /* 0x000fe200078e0200 */
[----:B------:R-:W-:Y:S03]  /*b660*/  LEA R6, P1, R2, c[0x0][0x170], 0x1 ;  /* 0x00005c0002067a11 */ /* 0x000fe600078208ff */
[----:B------:R-:W-:Y:S01]  /*b670*/  IMAD.IADD R0, R3, 0x1, R0 ;  /* 0x0000000103007824 */ /* 0x000fe200078e0200 */
[----:B------:R-:W-:Y:S04]  /*b680*/  IADD3 R4, P0, R6, UR4, RZ ;  /* 0x0000000406047c10 */ /* 0x000fe8000ff1e0ff */
        /* <DEDUP_REMOVED lines=15> */
[----:B------:R-:W1:Y:S08]  /*b780*/  LDSM.16.M88.4 R16, [R204+0x2000] ;  /* 0x00200000cc10783b */ /* 0x000e700000000200 */
        /* <DEDUP_REMOVED lines=86> */
.L_x_20:
        /* <DEDUP_REMOVED lines=131> */
[----:B------:R-:W-:Y:S08]  /*c520*/  SHFL.BFLY PT, R172, R138, 0x2, 0x1f ;  /* 0x0c401f008aac7f89 */ /* 0x000ff000000e0000 */
        /* <DEDUP_REMOVED lines=10> */
[----:B--2---:R-:W-:Y:S04]  /*c5d0*/  FMNMX.FTZ R138, R138, R172, !PT ;  /* 0x000000ac8a8a7209 */ /* 0x004fe80007810000 */
[C---:B------:R-:W-:Y:S01]  /*c5e0*/  FSETP.NEU.FTZ.AND P1, PT, R138.reuse, -INF , PT ;  /* 0xff8000008a00780b */ /* 0x040fe20003f3d000 */
[----:B------:R-:W-:Y:S01]  /*c5f0*/  FADD.FTZ R0, -R138, R132 ;  /* 0x000000848a007221 */ /* 0x000fe20000010100 */
[----:B---3--:R-:W-:Y:S03]  /*c600*/  FMNMX.FTZ R136, R136, R139, !PT ;  /* 0x0000008b88887209 */ /* 0x008fe60007810000 */
[----:B------:R-:W-:Y:S04]  /*c610*/  FMUL.FTZ R0, R0, c[0x0][0x23c] ;  /* 0x00008f0000007a20 */ /* 0x000fe80000410000 */
[----:B------:R2:W3:Y:S01]  /*c620*/  MUFU.EX2 R132, R0 ;  /* 0x0000000000847308 */ /* 0x0004e20000000800 */
[----:B------:R-:W-:Y:S01]  /*c630*/  FMUL.FTZ R172, R136, c[0x0][0x23c] ;  /* 0x00008f0088ac7a20 */ /* 0x000fe20000410000 */
[----:B-1----:R-:W-:Y:S05]  /*c640*/  FMNMX.FTZ R3, R2, R3, !PT ;  /* 0x0000000302037209 */ /* 0x002fea0007810000 */
[----:B------:R-:W-:Y:S02]  /*c650*/  FMUL.FTZ R139, R3, c[0x0][0x23c] ;  /* 0x00008f00038b7a20 */ /* 0x000fe40000410000 */
[C---:B--2---:R-:W-:Y:S04]  /*c660*/  FADD.FTZ R0, -R137.reuse, R133 ;  /* 0x0000008589007221 */ /* 0x044fe80000010100 */
[----:B------:R-:W-:Y:S04]  /*c670*/  FMUL.FTZ R0, R0, c[0x0][0x23c] ;  /* 0x00008f0000007a20 */ /* 0x000fe80000410000 */
[----:B------:R1:W2:Y:S02]  /*c680*/  MUFU.EX2 R133, R0 ;  /* 0x0000000000857308 */ /* 0x0002a40000000800 */
[----:B-1----:R-:W-:Y:S02]  /*c690*/  FADD.FTZ R0, -R136, R134 ;  /* 0x0000008688007221 */ /* 0x002fe40000010100 */
[----:B------:R-:W-:Y:S02]  /*c6a0*/  FMUL.FTZ R134, R138, c[0x0][0x23c] ;  /* 0x00008f008a867a20 */ /* 0x000fe40000410000 */
[----:B------:R-:W-:Y:S03]  /*c6b0*/  FMUL.FTZ R0, R0, c[0x0][0x23c] ;  /* 0x00008f0000007a20 */ /* 0x000fe60000410000 */
[----:B------:R-:W-:Y:S01]  /*c6c0*/  FSEL R134, R134, RZ, P1 ;  /* 0x000000ff86867208 */ /* 0x000fe20000800000 */
[----:B------:R1:W-:Y:S01]  /*c6d0*/  MUFU.EX2 R2, R0 ;  /* 0x0000000000027308 */ /* 0x0003e20000000800 */
        /* <DEDUP_REMOVED lines=23> */
[----:B------:R-:W-:Y:S01]  /*c850*/  FFMA.FTZ R37, R37, c[0x0][0x23c], -R134 ;  /* 0x00008f0025257a23 */ /* 0x000fe20000010886 */
[----:B------:R1:W-:Y:S01]  /*c860*/  MUFU.EX2 R174, R4 ;  /* 0x0000000400ae7308 */ /* 0x0003e20000000800 */
[--C-:B------:R-:W-:Y:S01]  /*c870*/  FFMA.FTZ R22, R22, c[0x0][0x23c], -R135.reuse ;  /* 0x00008f0016167a23 */ /* 0x100fe20000010887 */
[----:B------:R-:W-:Y:S01]  /*c880*/  FSEL R172, R172, RZ, P1 ;  /* 0x000000ffacac7208 */ /* 0x000fe20000800000 */
[--C-:B------:R-:W-:Y:S01]  /*c890*/  FFMA.FTZ R23, R23, c[0x0][0x23c], -R135.reuse ;  /* 0x00008f0017177a23 */ /* 0x100fe20000010887 */
[----:B------:R-:W-:Y:S01]  /*c8a0*/  FSETP.NEU.FTZ.AND P1, PT, R3, -INF , PT ;  /* 0xff8000000300780b */ /* 0x000fe20003f3d000 */
[----:B------:R-:W-:Y:S02]  /*c8b0*/  FFMA.FTZ R50, R50, c[0x0][0x23c], -R135 ;  /* 0x00008f0032327a23 */ /* 0x000fe40000010887 */
[--C-:B------:R-:W-:Y:S01]  /*c8c0*/  FFMA.FTZ R40, R40, c[0x0][0x23c], -R172.reuse ;  /* 0x00008f0028287a23 */ /* 0x100fe200000108ac */
[----:B------:R-:W-:Y:S01]  /*c8d0*/  FSEL R139, R139, RZ, P1 ;  /* 0x000000ff8b8b7208 */ /* 0x000fe20000800000 */
[--C-:B------:R-:W-:Y:S01]  /*c8e0*/  FFMA.FTZ R41, R41, c[0x0][0x23c], -R172.reuse ;  /* 0x00008f0029297a23 */ /* 0x100fe200000108ac */
[----:B------:R-:W-:Y:S01]  /*c8f0*/  MUFU.EX2 R185, R22 ;  /* 0x0000001600b97308 */ /* 0x000fe20000000800 */
[--C-:B------:R-:W-:Y:S02]  /*c900*/  FFMA.FTZ R44, R44, c[0x0][0x23c], -R172.reuse ;  /* 0x00008f002c2c7a23 */ /* 0x100fe400000108ac */
[--C-:B------:R-:W-:Y:S02]  /*c910*/  FFMA.FTZ R42, R42, c[0x0][0x23c], -R139.reuse ;  /* 0x00008f002a2a7a23 */ /* 0x100fe4000001088b */
[--C-:B------:R-:W-:Y:S02]  /*c920*/  FFMA.FTZ R43, R43, c[0x0][0x23c], -R139.reuse ;  /* 0x00008f002b2b7a23 */ /* 0x100fe4000001088b */
[--C-:B------:R-:W-:Y:S02]  /*c930*/  FFMA.FTZ R45, R45, c[0x0][0x23c], -R172.reuse ;  /* 0x00008f002d2d7a23 */ /* 0x100fe400000108ac */
[--C-:B------:R-:W-:Y:S01]  /*c940*/  FFMA.FTZ R46, R46, c[0x0][0x23c], -R139.reuse ;  /* 0x00008f002e2e7a23 */ /* 0x100fe2000001088b */
[----:B------:R4:W-:Y:S01]  /*c950*/  MUFU.EX2 R189, R23 ;  /* 0x0000001700bd7308 */ /* 0x0009e20000000800 */
[----:B------:R-:W-:Y:S02]  /*c960*/  FFMA.FTZ R47, R47, c[0x0][0x23c], -R139 ;  /* 0x00008f002f2f7a23 */ /* 0x000fe4000001088b */
[----:B---3--:R-:W-:Y:S02]  /*c970*/  FMUL.FTZ R16, R132, R152 ;  /* 0x0000009884107220 */ /* 0x008fe40000410000 */
[--C-:B------:R-:W-:Y:S02]  /*c980*/  FFMA.FTZ R51, R51, c[0x0][0x23c], -R135.reuse ;  /* 0x00008f0033337a23 */ /* 0x100fe40000010887 */
[--C-:B------:R-:W-:Y:S02]  /*c990*/  FFMA.FTZ R54, R54, c[0x0][0x23c], -R135.reuse ;  /* 0x00008f0036367a23 */ /* 0x100fe40000010887 */
[--C-:B------:R-:W-:Y:S01]  /*c9a0*/  FFMA.FTZ R55, R55, c[0x0][0x23c], -R135.reuse ;  /* 0x00008f0037377a23 */ /* 0x100fe20000010887 */
[----:B------:R3:W5:Y:S01]  /*c9b0*/  MUFU.EX2 R221, R5 ;  /* 0x0000000500dd7308 */ /* 0x0007620000000800 */
[--C-:B------:R-:W-:Y:S02]  /*c9c0*/  FFMA.FTZ R18, R18, c[0x0][0x23c], -R135.reuse ;  /* 0x00008f0012127a23 */ /* 0x100fe40000010887 */
[----:B------:R-:W-:Y:S02]  /*c9d0*/  FFMA.FTZ R19, R19, c[0x0][0x23c], -R135 ;  /* 0x00008f0013137a23 */ /* 0x000fe40000010887 */
[--C-:B------:R-:W-:Y:S02]  /*c9e0*/  FFMA.FTZ R15, R15, c[0x0][0x23c], -R139.reuse ;  /* 0x00008f000f0f7a23 */ /* 0x100fe4000001088b */
[----:B-1----:R-:W-:Y:S02]  /*c9f0*/  FMUL.FTZ R4, R132, R144 ;  /* 0x0000009084047220 */ /* 0x002fe40000410000 */
[----:B------:R-:W-:Y:S01]  /*ca00*/  FFMA.FTZ R26, R26, c[0x0][0x23c], -R139 ;  /* 0x00008f001a1a7a23 */ /* 0x000fe2000001088b */
[----:B------:R1:W-:Y:S01]  /*ca10*/  MUFU.EX2 R231, R17 ;  /* 0x0000001100e77308 */ /* 0x0003e20000000800 */
[--C-:B------:R-:W-:Y:S02]  /*ca20*/  FFMA.FTZ R102, R102, c[0x0][0x23c], -R135.reuse ;  /* 0x00008f0066667a23 */ /* 0x100fe40000010887 */
[--C-:B------:R-:W-:Y:S01]  /*ca30*/  FFMA.FTZ R103, R103, c[0x0][0x23c], -R135.reuse ;  /* 0x00008f0067677a23 */ /* 0x100fe20000010887 */
[----:B----4-:R-:W4:Y:S01]  /*ca40*/  LDSM.16.MT88.4 R20, [R205+0x4000] ;  /* 0x00400000cd14783b */ /* 0x010f220000004200 */
[--C-:B------:R-:W-:Y:S02]  /*ca50*/  FFMA.FTZ R114, R114, c[0x0][0x23c], -R135.reuse ;  /* 0x00008f0072727a23 */ /* 0x100fe40000010887 */
[--C-:B------:R-:W-:Y:S02]  /*ca60*/  FFMA.FTZ R115, R115, c[0x0][0x23c], -R135.reuse ;  /* 0x00008f0073737a23 */ /* 0x100fe40000010887 */
[--C-:B------:R-:W-:Y:S01]  /*ca70*/  FFMA.FTZ R6, R6, c[0x0][0x23c], -R135.reuse ;  /* 0x00008f0006067a23 */ /* 0x100fe20000010887 */
[----:B------:R2:W-:Y:S01]  /*ca80*/  MUFU.EX2 R197, R18 ;  /* 0x0000001200c57308 */ /* 0x0005e20000000800 */
[--C-:B------:R-:W-:Y:S02]  /*ca90*/  FFMA.FTZ R7, R7, c[0x0][0x23c], -R135.reuse ;  /* 0x00008f0007077a23 */ /* 0x100fe40000010887 */
[--C-:B------:R-:W-:Y:S02]  /*caa0*/  FFMA.FTZ R38, R38, c[0x0][0x23c], -R135.reuse ;  /* 0x00008f0026267a23 */ /* 0x100fe40000010887 */
[----:B---3--:R-:W-:Y:S02]  /*cab0*/  FMUL.FTZ R5, R132, R145 ;  /* 0x0000009184057220 */ /* 0x008fe40000410000 */
[----:B------:R-:W-:Y:S02]  /*cac0*/  FFMA.FTZ R39, R39, c[0x0][0x23c], -R135 ;  /* 0x00008f0027277a23 */ /* 0x000fe40000010887 */
[--C-:B------:R-:W-:Y:S01]  /*cad0*/  FFMA.FTZ R8, R8, c[0x0][0x23c], -R172.reuse ;  /* 0x00008f0008087a23 */ /* 0x100fe200000108ac */
[----:B------:R3:W-:Y:S01]  /*cae0*/  MUFU.EX2 R175, R6 ;  /* 0x0000000600af7308 */ /* 0x0007e20000000800 */
[--C-:B------:R-:W-:Y:S02]  /*caf0*/  FFMA.FTZ R9, R9, c[0x0][0x23c], -R172.reuse ;  /* 0x00008f0009097a23 */ /* 0x100fe400000108ac */
[--C-:B------:R-:W-:Y:S02]  /*cb00*/  FFMA.FTZ R10, R10, c[0x0][0x23c], -R139.reuse ;  /* 0x00008f000a0a7a23 */ /* 0x100fe4000001088b */
[----:B-1----:R-:W-:Y:S02]  /*cb10*/  FMUL.FTZ R17, R132, R153 ;  /* 0x0000009984117220 */ /* 0x002fe40000410000 */
[--C-:B------:R-:W-:Y:S02]  /*cb20*/  FFMA.FTZ R11, R11, c[0x0][0x23c], -R139.reuse ;  /* 0x00008f000b0b7a23 */ /* 0x100fe4000001088b */
[--C-:B------:R-:W-:Y:S01]  /*cb30*/  FFMA.FTZ R12, R12, c[0x0][0x23c], -R172.reuse ;  /* 0x00008f000c0c7a23 */ /* 0x100fe200000108ac */
[----:B------:R1:W1:Y:S01]  /*cb40*/  MUFU.EX2 R201, R7 ;  /* 0x0000000700c97308 */ /* 0x0002620000000800 */
[----:B------:R-:W-:Y:S02]  /*cb50*/  FFMA.FTZ R13, R13, c[0x0][0x23c], -R172 ;  /* 0x00008f000d0d7a23 */ /* 0x000fe400000108ac */
[----:B------:R-:W-:Y:S02]  /*cb60*/  FFMA.FTZ R14, R14, c[0x0][0x23c], -R139 ;  /* 0x00008f000e0e7a23 */ /* 0x000fe4000001088b */
[----:B--2---:R-:W-:Y:S02]  /*cb70*/  FMUL.FTZ R18, R133, R154 ;  /* 0x0000009a85127220 */ /* 0x004fe40000410000 */
[--C-:B------:R-:W-:Y:S02]  /*cb80*/  FFMA.FTZ R32, R32, c[0x0][0x23c], -R134.reuse ;  /* 0x00008f0020207a23 */ /* 0x100fe40000010886 */
[----:B------:R-:W-:Y:S01]  /*cb90*/  FFMA.FTZ R33, R33, c[0x0][0x23c], -R134 ;  /* 0x00008f0021217a23 */ /* 0x000fe20000010886 */
[----:B------:R2:W2:Y:S01]  /*cba0*/  MUFU.EX2 R224, R19 ;  /* 0x0000001300e07308 */ /* 0x0004a20000000800 */
[--C-:B------:R-:W-:Y:S02]  /*cbb0*/  FFMA.FTZ R34, R34, c[0x0][0x23c], -R135.reuse ;  /* 0x00008f0022227a23 */ /* 0x100fe40000010887 */
[----:B------:R-:W-:Y:S02]  /*cbc0*/  FFMA.FTZ R35, R35, c[0x0][0x23c], -R135 ;  /* 0x00008f0023237a23 */ /* 0x000fe40000010887 */
[----:B---3--:R-:W-:Y:S02]  /*cbd0*/  FMUL.FTZ R6, R133, R146 ;  /* 0x0000009285067220 */ /* 0x008fe40000410000 */
[--C-:B------:R-:W-:Y:S02]  /*cbe0*/  FFMA.FTZ R24, R24, c[0x0][0x23c], -R172.reuse ;  /* 0x00008f0018187a23 */ /* 0x100fe400000108ac */
[--C-:B------:R-:W-:Y:S01]  /*cbf0*/  FFMA.FTZ R25, R25, c[0x0][0x23c], -R172.reuse ;  /* 0x00008f0019197a23 */ /* 0x100fe200000108ac */
[----:B------:R5:W-:Y:S01]  /*cc00*/  MUFU.EX2 R219, R36 ;  /* 0x0000002400db7308 */ /* 0x000be20000000800 */
[--C-:B------:R-:W-:Y:S02]  /*cc10*/  FFMA.FTZ R27, R27, c[0x0][0x23c], -R139.reuse ;  /* 0x00008f001b1b7a23 */ /* 0x100fe4000001088b */
[--C-:B------:R-:W-:Y:S02]  /*cc20*/  FFMA.FTZ R28, R28, c[0x0][0x23c], -R172.reuse ;  /* 0x00008f001c1c7a23 */ /* 0x100fe400000108ac */
[----:B-1----:R-:W-:Y:S02]  /*cc30*/  FMUL.FTZ R7, R133, R147 ;  /* 0x0000009385077220 */ /* 0x002fe40000410000 */
[----:B------:R-:W-:Y:S02]  /*cc40*/  FFMA.FTZ R29, R29, c[0x0][0x23c], -R172 ;  /* 0x00008f001d1d7a23 */ /* 0x000fe400000108ac */
[--C-:B------:R-:W-:Y:S01]  /*cc50*/  FFMA.FTZ R30, R30, c[0x0][0x23c], -R139.reuse ;  /* 0x00008f001e1e7a23 */ /* 0x100fe2000001088b */
[----:B------:R1:W-:Y:S01]  /*cc60*/  MUFU.EX2 R233, R37 ;  /* 0x0000002500e97308 */ /* 0x0003e20000000800 */
[----:B------:R-:W-:Y:S02]  /*cc70*/  FFMA.FTZ R31, R31, c[0x0][0x23c], -R139 ;  /* 0x00008f001f1f7a23 */ /* 0x000fe4000001088b */
[--C-:B------:R-:W-:Y:S02]  /*cc80*/  FFMA.FTZ R64, R64, c[0x0][0x23c], -R134.reuse ;  /* 0x00008f0040407a23 */ /* 0x100fe40000010886 */
[----:B--2---:R-:W-:Y:S02]  /*cc90*/  FMUL.FTZ R19, R133, R155 ;  /* 0x0000009b85137220 */ /* 0x004fe40000410000 */
[----:B------:R-:W-:Y:S01]  /*cca0*/  LDSM.16.MT88.4 R152, [R205+0x5c00] ;  /* 0x005c0000cd98783b */ /* 0x000fe20000004200 */
[----:B------:R-:W-:Y:S02]  /*ccb0*/  FFMA.FTZ R65, R65, c[0x0][0x23c], -R134 ;  /* 0x00008f0041417a23 */ /* 0x000fe40000010886 */
[----:B------:R2:W-:Y:S01]  /*ccc0*/  MUFU.EX2 R200, R38 ;  /* 0x0000002600c87308 */ /* 0x0005e20000000800 */
[--C-:B------:R-:W-:Y:S02]  /*ccd0*/  FFMA.FTZ R66, R66, c[0x0][0x23c], -R135.reuse ;  /* 0x00008f0042427a23 */ /* 0x100fe40000010887 */
[----:B------:R-:W-:Y:S01]  /*cce0*/  FFMA.FTZ R67, R67, c[0x0][0x23c], -R135 ;  /* 0x00008f0043437a23 */ /* 0x000fe20000010887 */
[----:B-----5:R-:W-:Y:S01]  /*ccf0*/  F2FP.BF16.PACK_AB R36, R221, R174 ;  /* 0x000000aedd24723e */ /* 0x020fe200000010ff */
[--C-:B------:R-:W-:Y:S02]  /*cd00*/  FFMA.FTZ R56, R56, c[0x0][0x23c], -R172.reuse ;  /* 0x00008f0038387a23 */ /* 0x100fe400000108ac */
[--C-:B------:R-:W-:Y:S02]  /*cd10*/  FFMA.FTZ R57, R57, c[0x0][0x23c], -R172.reuse ;  /* 0x00008f0039397a23 */ /* 0x100fe400000108ac */
[--C-:B------:R-:W-:Y:S01]  /*cd20*/  FFMA.FTZ R58, R58, c[0x0][0x23c], -R139.reuse ;  /* 0x00008f003a3a7a23 */ /* 0x100fe2000001088b */
[----:B------:R3:W-:Y:S01]  /*cd30*/  MUFU.EX2 R228, R39 ;  /* 0x0000002700e47308 */ /* 0x0007e20000000800 */
[--C-:B------:R-:W-:Y:S02]  /*cd40*/  FFMA.FTZ R59, R59, c[0x0][0x23c], -R139.reuse ;  /* 0x00008f003b3b7a23 */ /* 0x100fe4000001088b */
[--C-:B------:R-:W-:Y:S01]  /*cd50*/  FFMA.FTZ R60, R60, c[0x0][0x23c], -R172.reuse ;  /* 0x00008f003c3c7a23 */ /* 0x100fe200000108ac */
[----:B-1----:R-:W-:Y:S01]  /*cd60*/  F2FP.BF16.PACK_AB R37, R201, R175 ;  /* 0x000000afc925723e */ /* 0x002fe200000010ff */
[----:B------:R-:W-:Y:S02]  /*cd70*/  FFMA.FTZ R61, R61, c[0x0][0x23c], -R172 ;  /* 0x00008f003d3d7a23 */ /* 0x000fe400000108ac */
[--C-:B------:R-:W-:Y:S02]  /*cd80*/  FFMA.FTZ R62, R62, c[0x0][0x23c], -R139.reuse ;  /* 0x00008f003e3e7a23 */ /* 0x100fe4000001088b */
[----:B------:R-:W-:Y:S01]  /*cd90*/  FFMA.FTZ R63, R63, c[0x0][0x23c], -R139 ;  /* 0x00008f003f3f7a23 */ /* 0x000fe2000001088b */
[----:B------:R-:W-:Y:S01]  /*cda0*/  MUFU.EX2 R183, R40 ;  /* 0x0000002800b77308 */ /* 0x000fe20000000800 */
[--C-:B------:R-:W-:Y:S02]  /*cdb0*/  FFMA.FTZ R68, R68, c[0x0][0x23c], -R134.reuse ;  /* 0x00008f0044447a23 */ /* 0x100fe40000010886 */
[--C-:B------:R-:W-:Y:S01]  /*cdc0*/  FFMA.FTZ R69, R69, c[0x0][0x23c], -R134.reuse ;  /* 0x00008f0045457a23 */ /* 0x100fe20000010886 */
[----:B--2---:R-:W-:Y:S01]  /*cdd0*/  F2FP.BF16.PACK_AB R38, R231, R202 ;  /* 0x000000cae726723e */ /* 0x004fe200000010ff */
[--C-:B------:R-:W-:Y:S02]  /*cde0*/  FFMA.FTZ R70, R70, c[0x0][0x23c], -R135.reuse ;  /* 0x00008f0046467a23 */ /* 0x100fe40000010887 */
[--C-:B------:R-:W-:Y:S02]  /*cdf0*/  FFMA.FTZ R71, R71, c[0x0][0x23c], -R135.reuse ;  /* 0x00008f0047477a23 */ /* 0x100fe40000010887 */
[--C-:B------:R-:W-:Y:S01]  /*ce00*/  FFMA.FTZ R80, R80, c[0x0][0x23c], -R134.reuse ;  /* 0x00008f0050507a23 */ /* 0x100fe20000010886 */
[----:B------:R-:W-:Y:S01]  /*ce10*/  MUFU.EX2 R195, R41 ;  /* 0x0000002900c37308 */ /* 0x000fe20000000800 */
[----:B------:R-:W-:Y:S02]  /*ce20*/  FFMA.FTZ R81, R81, c[0x0][0x23c], -R134 ;  /* 0x00008f0051517a23 */ /* 0x000fe40000010886 */
[--C-:B------:R-:W-:Y:S01]  /*ce30*/  FFMA.FTZ R82, R82, c[0x0][0x23c], -R135.reuse ;  /* 0x00008f0052527a23 */ /* 0x100fe20000010887 */
[----:B---3--:R-:W-:Y:S01]  /*ce40*/  F2FP.BF16.PACK_AB R39, R224, R197 ;  /* 0x000000c5e027723e */ /* 0x008fe200000010ff */
[----:B------:R-:W-:Y:S02]  /*ce50*/  FFMA.FTZ R83, R83, c[0x0][0x23c], -R135 ;  /* 0x00008f0053537a23 */ /* 0x000fe40000010887 */
[--C-:B------:R-:W-:Y:S02]  /*ce60*/  FFMA.FTZ R72, R72, c[0x0][0x23c], -R172.reuse ;  /* 0x00008f0048487a23 */ /* 0x100fe400000108ac */
[--C-:B------:R-:W-:Y:S01]  /*ce70*/  FFMA.FTZ R73, R73, c[0x0][0x23c], -R172.reuse ;  /* 0x00008f0049497a23 */ /* 0x100fe200000108ac */
[----:B------:R-:W-:Y:S01]  /*ce80*/  MUFU.EX2 R186, R42 ;  /* 0x0000002a00ba7308 */ /* 0x000fe20000000800 */
[-C--:B----4-:R-:W-:Y:S05]  /*ce90*/  HMMA.16816.F32.BF16 R4, R36, R20.reuse, R4 ;  /* 0x000000142404723c */ /* 0x090fea0000041804 */
[--C-:B------:R-:W-:Y:S02]  /*cea0*/  FFMA.FTZ R74, R74, c[0x0][0x23c], -R139.reuse ;  /* 0x00008f004a4a7a23 */ /* 0x100fe4000001088b */
[--C-:B------:R-:W-:Y:S02]  /*ceb0*/  FFMA.FTZ R75, R75, c[0x0][0x23c], -R139.reuse ;  /* 0x00008f004b4b7a23 */ /* 0x100fe4000001088b */
[----:B------:R1:W-:Y:S03]  /*cec0*/  MUFU.EX2 R191, R43 ;  /* 0x0000002b00bf7308 */ /* 0x0003e60000000800 */
[--C-:B------:R-:W-:Y:S02]  /*ced0*/  FFMA.FTZ R76, R76, c[0x0][0x23c], -R172.reuse ;  /* 0x00008f004c4c7a23 */ /* 0x100fe400000108ac */
[----:B------:R-:W-:Y:S02]  /*cee0*/  FFMA.FTZ R77, R77, c[0x0][0x23c], -R172 ;  /* 0x00008f004d4d7a23 */ /* 0x000fe400000108ac */
[--C-:B------:R-:W-:Y:S02]  /*cef0*/  FFMA.FTZ R78, R78, c[0x0][0x23c], -R139.reuse ;  /* 0x00008f004e4e7a23 */ /* 0x100fe4000001088b */
[----:B------:R-:W-:Y:S01]  /*cf00*/  FFMA.FTZ R79, R79, c[0x0][0x23c], -R139 ;  /* 0x00008f004f4f7a23 */ /* 0x000fe2000001088b */
[----:B------:R2:W-:Y:S01]  /*cf10*/  MUFU.EX2 R173, R8 ;  /* 0x0000000800ad7308 */ /* 0x0005e20000000800 */
[--C-:B------:R-:W-:Y:S02]  /*cf20*/  FFMA.FTZ R84, R84, c[0x0][0x23c], -R134.reuse ;  /* 0x00008f0054547a23 */ /* 0x100fe40000010886 */
[--C-:B------:R-:W-:Y:S02]  /*cf30*/  FFMA.FTZ R85, R85, c[0x0][0x23c], -R134.reuse ;  /* 0x00008f0055557a23 */ /* 0x100fe40000010886 */
[--C-:B------:R-:W-:Y:S02]  /*cf40*/  FFMA.FTZ R86, R86, c[0x0][0x23c], -R135.reuse ;  /* 0x00008f0056567a23 */ /* 0x100fe40000010887 */
[--C-:B------:R-:W-:Y:S02]  /*cf50*/  FFMA.FTZ R87, R87, c[0x0][0x23c], -R135.reuse ;  /* 0x00008f0057577a23 */ /* 0x100fe40000010887 */
[--C-:B------:R-:W-:Y:S01]  /*cf60*/  FFMA.FTZ R96, R96, c[0x0][0x23c], -R134.reuse ;  /* 0x00008f0060607a23 */ /* 0x100fe20000010886 */
[----:B------:R3:W-:Y:S01]  /*cf70*/  MUFU.EX2 R181, R9 ;  /* 0x0000000900b57308 */ /* 0x0007e20000000800 */
[----:B------:R-:W-:Y:S02]  /*cf80*/  FFMA.FTZ R97, R97, c[0x0][0x23c], -R134 ;  /* 0x00008f0061617a23 */ /* 0x000fe40000010886 */
[--C-:B------:R-:W-:Y:S01]  /*cf90*/  FFMA.FTZ R98, R98, c[0x0][0x23c], -R135.reuse ;  /* 0x00008f0062627a23 */ /* 0x100fe20000010887 */
[----:B-1----:R-:W1:Y:S01]  /*cfa0*/  LDSM.16.MT88.4 R40, [R206+0x4000] ;  /* 0x00400000ce28783b */ /* 0x002e620000004200 */
[----:B------:R-:W-:Y:S02]  /*cfb0*/  FFMA.FTZ R99, R99, c[0x0][0x23c], -R135 ;  /* 0x00008f0063637a23 */ /* 0x000fe40000010887 */
[--C-:B------:R-:W-:Y:S02]  /*cfc0*/  FFMA.FTZ R88, R88, c[0x0][0x23c], -R172.reuse ;  /* 0x00008f0058587a23 */ /* 0x100fe400000108ac */
[--C-:B------:R-:W-:Y:S01]  /*cfd0*/  FFMA.FTZ R89, R89, c[0x0][0x23c], -R172.reuse ;  /* 0x00008f0059597a23 */ /* 0x100fe200000108ac */
[----:B------:R-:W-:Y:S01]  /*cfe0*/  MUFU.EX2 R177, R10 ;  /* 0x0000000a00b17308 */ /* 0x000fe20000000800 */
[--C-:B------:R-:W-:Y:S02]  /*cff0*/  FFMA.FTZ R90, R90, c[0x0][0x23c], -R139.reuse ;  /* 0x00008f005a5a7a23 */ /* 0x100fe4000001088b */
[--C-:B------:R-:W-:Y:S02]  /*d000*/  FFMA.FTZ R91, R91, c[0x0][0x23c], -R139.reuse ;  /* 0x00008f005b5b7a23 */ /* 0x100fe4000001088b */
[----:B--2---:R-:W-:Y:S02]  /*d010*/  FMUL.FTZ R8, R2, R140 ;  /* 0x0000008c02087220 */ /* 0x004fe40000410000 */
[--C-:B------:R-:W-:Y:S02]  /*d020*/  FFMA.FTZ R92, R92, c[0x0][0x23c], -R172.reuse ;  /* 0x00008f005c5c7a23 */ /* 0x100fe400000108ac */
[--C-:B------:R-:W-:Y:S01]  /*d030*/  FFMA.FTZ R93, R93, c[0x0][0x23c], -R172.reuse ;  /* 0x00008f005d5d7a23 */ /* 0x100fe200000108ac */
[----:B------:R-:W-:Y:S01]  /*d040*/  MUFU.EX2 R179, R11 ;  /* 0x0000000b00b37308 */ /* 0x000fe20000000800 */
[--C-:B------:R-:W-:Y:S02]  /*d050*/  FFMA.FTZ R94, R94, c[0x0][0x23c], -R139.reuse ;  /* 0x00008f005e5e7a23 */ /* 0x100fe4000001088b */
[--C-:B------:R-:W-:Y:S02]  /*d060*/  FFMA.FTZ R95, R95, c[0x0][0x23c], -R139.reuse ;  /* 0x00008f005f5f7a23 */ /* 0x100fe4000001088b */
[----:B---3--:R-:W-:Y:S02]  /*d070*/  FMUL.FTZ R9, R2, R141 ;  /* 0x0000008d02097220 */ /* 0x008fe40000410000 */
[----:B------:R-:W-:Y:S02]  /*d080*/  FMUL.FTZ R0, R0, c[0x0][0x23c] ;  /* 0x00008f0000007a20 */ /* 0x000fe40000410000 */
[--C-:B------:R-:W-:Y:S01]  /*d090*/  FFMA.FTZ R104, R104, c[0x0][0x23c], -R172.reuse ;  /* 0x00008f0068687a23 */ /* 0x100fe200000108ac */
[----:B------:R2:W-:Y:S01]  /*d0a0*/  MUFU.EX2 R184, R12 ;  /* 0x0000000c00b87308 */ /* 0x0005e20000000800 */
[--C-:B------:R-:W-:Y:S02]  /*d0b0*/  FFMA.FTZ R105, R105, c[0x0][0x23c], -R172.reuse ;  /* 0x00008f0069697a23 */ /* 0x100fe400000108ac */
[--C-:B------:R-:W-:Y:S02]  /*d0c0*/  FFMA.FTZ R106, R106, c[0x0][0x23c], -R139.reuse ;  /* 0x00008f006a6a7a23 */ /* 0x100fe4000001088b */
[--C-:B------:R-:W-:Y:S02]  /*d0d0*/  FFMA.FTZ R107, R107, c[0x0][0x23c], -R139.reuse ;  /* 0x00008f006b6b7a23 */ /* 0x100fe4000001088b */
[--C-:B------:R-:W-:Y:S02]  /*d0e0*/  FFMA.FTZ R108, R108, c[0x0][0x23c], -R172.reuse ;  /* 0x00008f006c6c7a23 */ /* 0x100fe400000108ac */
[----:B------:R-:W-:Y:S01]  /*d0f0*/  FFMA.FTZ R109, R109, c[0x0][0x23c], -R172 ;  /* 0x00008f006d6d7a23 */ /* 0x000fe200000108ac */
[----:B------:R-:W3:Y:S01]  /*d100*/  MUFU.EX2 R0, R0 ;  /* 0x0000000000007308 */ /* 0x000ee20000000800 */
[--C-:B------:R-:W-:Y:S02]  /*d110*/  FFMA.FTZ R110, R110, c[0x0][0x23c], -R139.reuse ;  /* 0x00008f006e6e7a23 */ /* 0x100fe4000001088b */
[----:B------:R-:W-:Y:S02]  /*d120*/  FFMA.FTZ R111, R111, c[0x0][0x23c], -R139 ;  /* 0x00008f006f6f7a23 */ /* 0x000fe4000001088b */
[--C-:B------:R-:W-:Y:S02]  /*d130*/  FFMA.FTZ R116, R116, c[0x0][0x23c], -R134.reuse ;  /* 0x00008f0074747a23 */ /* 0x100fe40000010886 */
[--C-:B------:R-:W-:Y:S02]  /*d140*/  FFMA.FTZ R117, R117, c[0x0][0x23c], -R134.reuse ;  /* 0x00008f0075757a23 */ /* 0x100fe40000010886 */
[--C-:B------:R-:W-:Y:S01]  /*d150*/  FFMA.FTZ R128, R128, c[0x0][0x23c], -R134.reuse ;  /* 0x00008f0080807a23 */ /* 0x100fe20000010886 */
[----:B------:R4:W5:Y:S01]  /*d160*/  MUFU.EX2 R188, R13 ;  /* 0x0000000d00bc7308 */ /* 0x0009620000000800 */
[----:B------:R-:W-:Y:S02]  /*d170*/  FFMA.FTZ R134, R129, c[0x0][0x23c], -R134 ;  /* 0x00008f0081867a23 */ /* 0x000fe40000010886 */
[--C-:B------:R-:W-:Y:S02]  /*d180*/  FFMA.FTZ R118, R118, c[0x0][0x23c], -R135.reuse ;  /* 0x00008f0076767a23 */ /* 0x100fe40000010887 */
[----:B--2---:R-:W-:Y:S02]  /*d190*/  FMUL.FTZ R12, R2, R148 ;  /* 0x00000094020c7220 */ /* 0x004fe40000410000 */
[--C-:B------:R-:W-:Y:S02]  /*d1a0*/  FFMA.FTZ R119, R119, c[0x0][0x23c], -R135.reuse ;  /* 0x00008f0077777a23 */ /* 0x100fe40000010887 */
[--C-:B------:R-:W-:Y:S01]  /*d1b0*/  FFMA.FTZ R130, R130, c[0x0][0x23c], -R135.reuse ;  /* 0x00008f0082827a23 */ /* 0x100fe20000010887 */
[----:B------:R2:W-:Y:S01]  /*d1c0*/  MUFU.EX2 R180, R14 ;  /* 0x0000000e00b47308 */ /* 0x0005e20000000800 */
[----:B------:R-:W-:Y:S02]  /*d1d0*/  FFMA.FTZ R135, R131, c[0x0][0x23c], -R135 ;  /* 0x00008f0083877a23 */ /* 0x000fe40000010887 */
[--C-:B------:R-:W-:Y:S02]  /*d1e0*/  FFMA.FTZ R120, R120, c[0x0][0x23c], -R172.reuse ;  /* 0x00008f0078787a23 */ /* 0x100fe400000108ac */
[C---:B---3--:R-:W-:Y:S02]  /*d1f0*/  FMUL.FTZ R10, R0.reuse, R142 ;  /* 0x0000008e000a7220 */ /* 0x048fe40000410000 */
[----:B------:R-:W-:Y:S02]  /*d200*/  FMUL.FTZ R11, R0, R143 ;  /* 0x0000008f000b7220 */ /* 0x000fe40000410000 */
[--C-:B------:R-:W-:Y:S01]  /*d210*/  FFMA.FTZ R121, R121, c[0x0][0x23c], -R172.reuse ;  /* 0x00008f0079797a23 */ /* 0x100fe200000108ac */
[----:B------:R3:W1:Y:S01]  /*d220*/  MUFU.EX2 R182, R15 ;  /* 0x0000000f00b67308 */ /* 0x0006620000000800 */
[--C-:B------:R-:W-:Y:S02]  /*d230*/  FFMA.FTZ R124, R124, c[0x0][0x23c], -R172.reuse ;  /* 0x00008f007c7c7a23 */ /* 0x100fe400000108ac */
[----:B------:R-:W-:Y:S02]  /*d240*/  FFMA.FTZ R172, R125, c[0x0][0x23c], -R172 ;  /* 0x00008f007dac7a23 */ /* 0x000fe400000108ac */
[----:B----4-:R-:W-:Y:S02]  /*d250*/  FMUL.FTZ R13, R2, R149 ;  /* 0x00000095020d7220 */ /* 0x010fe40000410000 */
[--C-:B------:R-:W-:Y:S02]  /*d260*/  FFMA.FTZ R122, R122, c[0x0][0x23c], -R139.reuse ;  /* 0x00008f007a7a7a23 */ /* 0x100fe4000001088b */
[--C-:B------:R-:W-:Y:S01]  /*d270*/  FFMA.FTZ R123, R123, c[0x0][0x23c], -R139.reuse ;  /* 0x00008f007b7b7a23 */ /* 0x100fe2000001088b */
[----:B------:R4:W-:Y:S01]  /*d280*/  MUFU.EX2 R235, R32 ;  /* 0x0000002000eb7308 */ /* 0x0009e20000000800 */
[--C-:B------:R-:W-:Y:S02]  /*d290*/  FFMA.FTZ R126, R126, c[0x0][0x23c], -R139.reuse ;  /* 0x00008f007e7e7a23 */ /* 0x100fe4000001088b */
[----:B------:R-:W-:Y:S02]  /*d2a0*/  FFMA.FTZ R139, R127, c[0x0][0x23c], -R139 ;  /* 0x00008f007f8b7a23 */ /* 0x000fe4000001088b */
[C---:B--2---:R-:W-:Y:S05]  /*d2b0*/  FMUL.FTZ R14, R0.reuse, R150 ;  /* 0x00000096000e7220 */ /* 0x044fea0000410000 */
[----:B------:R2:W-:Y:S01]  /*d2c0*/  MUFU.EX2 R237, R33 ;  /* 0x0000002100ed7308 */ /* 0x0005e20000000800 */
[----:B---3--:R-:W-:Y:S09]  /*d2d0*/  FMUL.FTZ R15, R0, R151 ;  /* 0x00000097000f7220 */ /* 0x008ff20000410000 */
[----:B------:R5:W-:Y:S01]  /*d2e0*/  MUFU.EX2 R234, R34 ;  /* 0x0000002200ea7308 */ /* 0x000be20000000800 */
[----:B----4-:R-:W-:Y:S09]  /*d2f0*/  F2FP.BF16.PACK_AB R32, R181, R173 ;  /* 0x000000adb520723e */ /* 0x010ff200000010ff */
[----:B------:R1:W-:Y:S01]  /*d300*/  MUFU.EX2 R238, R35 ;  /* 0x0000002300ee7308 */ /* 0x0003e20000000800 */
[----:B--2---:R-:W-:Y:S09]  /*d310*/  F2FP.BF16.PACK_AB R33, R179, R177 ;  /* 0x000000b1b321723e */ /* 0x004ff200000010ff */
[----:B------:R2:W-:Y:S01]  /*d320*/  MUFU.EX2 R178, R24 ;  /* 0x0000001800b27308 */ /* 0x0005e20000000800 */
[----:B-----5:R-:W-:Y:S09]  /*d330*/  F2FP.BF16.PACK_AB R34, R188, R184 ;  /* 0x000000b8bc22723e */ /* 0x020ff200000010ff */
[----:B------:R3:W4:Y:S01]  /*d340*/  MUFU.EX2 R192, R25 ;  /* 0x0000001900c07308 */ /* 0x0007220000000800 */
[----:B-1----:R-:W-:Y:S09]  /*d350*/  F2FP.BF16.PACK_AB R35, R182, R180 ;  /* 0x000000b4b623723e */ /* 0x002ff200000010ff */
[----:B------:R1:W-:Y:S01]  /*d360*/  MUFU.EX2 R176, R26 ;  /* 0x0000001a00b07308 */ /* 0x0003e20000000800 */
[C---:B------:R-:W-:Y:S04]  /*d370*/  HMMA.16816.F32.BF16 R8, R32.reuse, R20, R8 ;  /* 0x000000142008723c */ /* 0x040fe80000041808 */
[----:B--2---:R-:W-:Y:S03]  /*d380*/  FMUL.FTZ R24, R2, R160 ;  /* 0x000000a002187220 */ /* 0x004fe60000410000 */
[C---:B------:R-:W-:Y:S01]  /*d390*/  FMUL.FTZ R20, R132.reuse, R156 ;  /* 0x0000009c84147220 */ /* 0x040fe20000410000 */
[-C--:B------:R-:W-:Y:S01]  /*d3a0*/  HMMA.16816.F32.BF16 R12, R32, R22.reuse, R12 ;  /* 0x00000016200c723c */ /* 0x080fe2000004180c */
[----:B------:R2:W5:Y:S03]  /*d3b0*/  MUFU.EX2 R187, R27 ;  /* 0x0000001b00bb7308 */ /* 0x0005660000000800 */
[----:B------:R-:W-:Y:S02]  /*d3c0*/  FMUL.FTZ R21, R132, R157 ;  /* 0x0000009d84157220 */ /* 0x000fe40000410000 */
[----:B---3--:R-:W-:Y:S02]  /*d3d0*/  FMUL.FTZ R25, R2, R161 ;  /* 0x000000a102197220 */ /* 0x008fe40000410000 */
[C---:B------:R-:W-:Y:S03]  /*d3e0*/  HMMA.16816.F32.BF16 R16, R36.reuse, R22, R16 ;  /* 0x000000162410723c */ /* 0x040fe60000041810 */
[----:B------:R-:W-:Y:S04]  /*d3f0*/  MUFU.EX2 R198, R44 ;  /* 0x0000002c00c67308 */ /* 0x000fe80000000800 */
[C---:B------:R-:W-:Y:S02]  /*d400*/  FMUL.FTZ R22, R133.reuse, R158 ;  /* 0x0000009e85167220 */ /* 0x040fe40000410000 */
[----:B------:R-:W-:Y:S03]  /*d410*/  FMUL.FTZ R23, R133, R159 ;  /* 0x0000009f85177220 */ /* 0x000fe60000410000 */
[C---:B-1----:R-:W-:Y:S01]  /*d420*/  FMUL.FTZ R26, R0.reuse, R162 ;  /* 0x000000a2001a7220 */ /* 0x042fe20000410000 */
[----:B------:R-:W-:Y:S03]  /*d430*/  MUFU.EX2 R222, R45 ;  /* 0x0000002d00de7308 */ /* 0x000fe60000000800 */
[-C--:B------:R-:W-:Y:S03]  /*d440*/  HMMA.16816.F32.BF16 R20, R36, R40.reuse, R20 ;  /* 0x000000282414723c */ /* 0x080fe60000041814 */
[----:B--2---:R-:W-:Y:S04]  /*d450*/  FMUL.FTZ R27, R0, R163 ;  /* 0x000000a3001b7220 */ /* 0x004fe80000410000 */
        /* <DEDUP_REMOVED lines=31> */
[----:B------:R-:W-:Y:S03]  /*d650*/  MUFU.EX2 R229, R53 ;  /* 0x0000003500e57308 */ /* 0x000fe60000000800 */
        /* <DEDUP_REMOVED lines=136> */
[----:B------:R-:W-:Y:S01]  /*dee0*/  FADD.FTZ R52, R221, R132 ;  /* 0x00000084dd347221 */ /* 0x000fe20000010000 */
[----:B------:R-:W-:Y:S01]  /*def0*/  MOV R132, R138 ;  /* 0x0000008a00847202 */ /* 0x000fe20000000f00 */
[C---:B------:R-:W-:Y:S03]  /*df00*/  HMMA.16816.F32.BF16 R16, R36.reuse, R54, R16 ;  /* 0x000000362410723c */ /* 0x040fe60000041810 */
[----:B------:R-:W-:Y:S04]  /*df10*/  MUFU.EX2 R112, R112 ;  /* 0x0000007000707308 */ /* 0x000fe80000000800 */
[----:B------:R-:W-:Y:S01]  /*df20*/  FADD.FTZ R54, R181, R2 ;  /* 0x00000002b5367221 */ /* 0x000fe20000010000 */
        /* <DEDUP_REMOVED lines=35> */
[----:B------:R-:W-:Y:S02]  /*e160*/  FADD.FTZ R2, R238, R54 ;  /* 0x00000036ee027221 */ /* 0x000fe40000010000 */
[----:B------:R-:W-:Y:S02]  /*e170*/  FADD.FTZ R0, R227, R53 ;  /* 0x00000035e3007221 */ /* 0x000fe40000010000 */
[----:B------:R-:W-:Y:S02]  /*e180*/  FADD.FTZ R2, R200, R2 ;  /* 0x00000002c8027221 */ /* 0x000fe40000010000 */
[----:B------:R-:W2:Y:S03]  /*e190*/  MUFU.EX2 R107, R107 ;  /* 0x0000006b006b7308 */ /* 0x000ea60000000800 */
[----:B------:R-:W-:Y:S01]  /*e1a0*/  FADD.FTZ R2, R228, R2 ;  /* 0x00000002e4027221 */ /* 0x000fe20000010000 */
[----:B-1----:R-:W-:Y:S06]  /*e1b0*/  F2FP.BF16.PACK_AB R40, R105, R104 ;  /* 0x000000686928723e */ /* 0x002fec00000010ff */
        /* <DEDUP_REMOVED lines=142> */
[----:B------:R-:W-:Y:S02]  /*eaa0*/  FADD.FTZ R242, R172, R2 ;  /* 0x00000002acf27221 */ /* 0x000fe40000010000 */
[----:B------:R-:W-:Y:S01]  /*eab0*/  FADD.FTZ R243, R139, R0 ;  /* 0x000000008bf37221 */ /* 0x000fe20000010000 */
[----:B------:R-:W-:-:S05]  /*eac0*/  @P0 BRA `(.L_x_19) ;  /* 0xffffcaf000000947 */ /* 0x000fca000383ffff */
.L_x_18:
[----:B------:R-:W2:Y:S01]  /*ead0*/  LDL.LU R43, [R1+0x8] ;  /* 0x00000800012b7983 */ /* 0x000ea20000300800 */
[----:B------:R-:W1:Y:S03]  /*eae0*/  LDC.U8 R25, c[0x0][0x329] ;  /* 0x0000ca40ff197b82 */ /* 0x000e660000000000 */
[----:B------:R-:W3:Y:S04]  /*eaf0*/  SHFL.BFLY PT, R2, R240, 0x2, 0x1f ;  /* 0x0c401f00f0027f89 */ /* 0x000ee800000e0000 */
[----:B------:R-:W4:Y:S01]  /*eb00*/  SHFL.BFLY PT, R4, R242, 0x2, 0x1f ;  /* 0x0c401f00f2047f89 */ /* 0x000f2200000e0000 */
[----:B------:R-:W1:Y:S03]  /*eb10*/  LDC.U8 R26, c[0x0][0x328] ;  /* 0x0000ca00ff1a7b82 */ /* 0x000e660000000000 */
[----:B------:R-:W1:Y:S04]  /*eb20*/  SHFL.BFLY PT, R0, R241, 0x2, 0x1f ;  /* 0x0c401f00f1007f89 */ /* 0x000e6800000e0000 */
[----:B------:R-:W1:Y:S04]  /*eb30*/  SHFL.BFLY PT, R5, R243, 0x2, 0x1f ;  /* 0x0c401f00f3057f89 */ /* 0x000e6800000e0000 */
[----:B------:R-:W1:Y:S01]  /*eb40*/  S2R R42, SR_TID.X ;  /* 0x00000000002a7919 */ /* 0x000e620000002100 */
[----:B---3--:R-:W-:-:S02]  /*eb50*/  FADD.FTZ R2, R2, R240 ;  /* 0x000000f002027221 */ /* 0x008fc40000010000 */
[----:B----4-:R-:W-:-:S03]  /*eb60*/  FADD.FTZ R4, R4, R242 ;  /* 0x000000f204047221 */ /* 0x010fc60000010000 */
[----:B------:R-:W3:Y:S01]  /*eb70*/  SHFL.BFLY PT, R8, R2, 0x1, 0x1f ;  /* 0x0c201f0002087f89 */ /* 0x000ee200000e0000 */
[----:B-1----:R-:W-:-:S03]  /*eb80*/  FADD.FTZ R0, R0, R241 ;  /* 0x000000f100007221 */ /* 0x002fc60000010000 */
[----:B------:R-:W1:Y:S01]  /*eb90*/  SHFL.BFLY PT, R6, R4, 0x1, 0x1f ;  /* 0x0c201f0004067f89 */ /* 0x000e6200000e0000 */
[----:B------:R-:W-:-:S03]  /*eba0*/  FADD.FTZ R5, R5, R243 ;  /* 0x000000f305057221 */ /* 0x000fc60000010000 */
[----:B------:R-:W4:Y:S01]  /*ebb0*/  SHFL.BFLY PT, R7, R0, 0x1, 0x1f ;  /* 0x0c201f0000077f89 */ /* 0x000f2200000e0000 */
[----:B------:R-:W-:Y:S01]  /*ebc0*/  SHF.R.S32.HI R24, RZ, 0x1f, R42 ;  /* 0x0000001fff187819 */ /* 0x000fe2000001142a */
[----:B---3--:R-:W-:Y:S02]  /*ebd0*/  FADD.FTZ R20, R2, R8 ;  /* 0x0000000802147221 */ /* 0x008fe40000010000 */
[----:B------:R-:W3:Y:S01]  /*ebe0*/  SHFL.BFLY PT, R2, R5, 0x1, 0x1f ;  /* 0x0c201f0005027f89 */ /* 0x000ee200000e0000 */
[----:B-1----:R-:W-:Y:S02]  /*ebf0*/  FADD.FTZ R21, R4, R6 ;  /* 0x0000000604157221 */ /* 0x002fe40000010000 */
[----:B------:R-:W-:Y:S01]  /*ec00*/  FSETP.NE.FTZ.AND P6, PT, R20, RZ, PT ;  /* 0x000000ff1400720b */ /* 0x000fe20003fd5000 */
[----:B------:R-:W-:Y:S02]  /*ec10*/  IMAD.MOV.U32 R4, RZ, RZ, 0x3f800000 ;  /* 0x3f800000ff047424 */ /* 0x000fe400078e00ff */
[----:B----4-:R-:W-:Y:S01]  /*ec20*/  FADD.FTZ R22, R0, R7 ;  /* 0x0000000700167221 */ /* 0x010fe20000010000 */
[----:B------:R-:W-:-:S02]  /*ec30*/  FSETP.NE.FTZ.AND P4, PT, R21, RZ, PT ;  /* 0x000000ff1500720b */ /* 0x000fc40003f95000 */
[----:B------:R-:W-:Y:S02]  /*ec40*/  MOV R0, 0x3f800000 ;  /* 0x3f80000000007802 */ /* 0x000fe40000000f00 */
[----:B------:R-:W-:-:S05]  /*ec50*/  FSETP.NE.FTZ.AND P5, PT, R22, RZ, PT ;  /* 0x000000ff1600720b */ /* 0x000fca0003fb5000 */
[----:B------:R-:W1:Y:S01]  /*ec60*/  @P6 MUFU.RCP R0, R20 ;  /* 0x0000001400006308 */ /* 0x000e620000001000 */
[----:B---3--:R-:W-:Y:S01]  /*ec70*/  FADD.FTZ R23, R5, R2 ;  /* 0x0000000205177221 */ /* 0x008fe20000010000 */
[----:B------:R-:W-:-:S06]  /*ec80*/  MOV R2, 0x3f800000 ;  /* 0x3f80000000027802 */ /* 0x000fcc0000000f00 */
[----:B------:R-:W3:Y:S01]  /*ec90*/  @P5 MUFU.RCP R4, R22 ;  /* 0x0000001600045308 */ /* 0x000ee20000001000 */
[CC--:B------:R-:W-:Y:S02]  /*eca0*/  LEA.HI R5, R24.reuse, R42.reuse, RZ, 0x2 ;  /* 0x0000002a18057211 */ /* 0x0c0fe400078f10ff */
[----:B------:R-:W-:Y:S02]  /*ecb0*/  FSETP.NE.FTZ.AND P3, PT, R23, RZ, PT ;  /* 0x000000ff1700720b */ /* 0x000fe40003f75000 */
[----:B------:R-:W-:Y:S01]  /*ecc0*/  LEA.HI R24, R24, R42, RZ, 0x5 ;  /* 0x0000002a18187211 */ /* 0x000fe200078f28ff */
[C---:B-1----:R-:W-:Y:S02]  /*ecd0*/  FMUL.FTZ R144, R0.reuse, R144 ;  /* 0x0000009000907220 */ /* 0x042fe40000410000 */
[----:B------:R-:W1:Y:S01]  /*ece0*/  @P4 MUFU.RCP R2, R21 ;  /* 0x0000001500024308 */ /* 0x000e620000001000 */
[C---:B------:R-:W-:Y:S01]  /*ecf0*/  FMUL.FTZ R17, R0.reuse, R145 ;  /* 0x0000009100117220 */ /* 0x040fe20000410000 */
[----:B------:R-:W-:Y:S01]  /*ed00*/  SHF.R.S32.HI R19, RZ, 0x5, R24 ;  /* 0x00000005ff137819 */ /* 0x000fe20000011418 */
[----:B------:R-:W-:-:S02]  /*ed10*/  FMUL.FTZ R152, R0, R152 ;  /* 0x0000009800987220 */ /* 0x000fc40000410000 */
[C---:B------:R-:W-:Y:S01]  /*ed20*/  FMUL.FTZ R16, R0.reuse, R153 ;  /* 0x0000009900107220 */ /* 0x040fe20000410000 */
[----:B------:R-:W-:Y:S01]  /*ed30*/  F2FP.BF16.PACK_AB R17, R17, R144 ;  /* 0x000000901111723e */ /* 0x000fe200000010ff */
[C---:B------:R-:W-:Y:S02]  /*ed40*/  FMUL.FTZ R156, R0.reuse, R156 ;  /* 0x0000009c009c7220 */ /* 0x040fe40000410000 */
[----:B------:R-:W-:Y:S01]  /*ed50*/  FMUL.FTZ R13, R0, R157 ;  /* 0x0000009d000d7220 */ /* 0x000fe20000410000 */
[----:B------:R-:W-:Y:S01]  /*ed60*/  F2FP.BF16.PACK_AB R16, R16, R152 ;  /* 0x000000981010723e */ /* 0x000fe200000010ff */
[C---:B------:R-:W-:Y:S02]  /*ed70*/  FMUL.FTZ R168, R0.reuse, R168 ;  /* 0x000000a800a87220 */ /* 0x040fe40000410000 */
[----:B------:R-:W-:Y:S01]  /*ed80*/  FMUL.FTZ R9, R0, R169 ;  /* 0x000000a900097220 */ /* 0x000fe20000410000 */
[----:B------:R-:W-:Y:S01]  /*ed90*/  MOV R0, 0x3f800000 ;  /* 0x3f80000000007802 */ /* 0x000fe20000000f00 */
[----:B---3--:R-:W-:Y:S01]  /*eda0*/  FMUL.FTZ R146, R4, R146 ;  /* 0x0000009204927220 */ /* 0x008fe20000410000 */
[----:B------:R-:W-:Y:S01]  /*edb0*/  F2FP.BF16.PACK_AB R13, R13, R156 ;  /* 0x0000009c0d0d723e */ /* 0x000fe200000010ff */
[C---:B-1----:R-:W-:Y:S01]  /*edc0*/  FMUL.FTZ R140, R2.reuse, R140 ;  /* 0x0000008c028c7220 */ /* 0x042fe20000410000 */
[----:B------:R-:W-:Y:S01]  /*edd0*/  F2FP.BF16.PACK_AB R9, R9, R168 ;  /* 0x000000a80909723e */ /* 0x000fe200000010ff */
[C---:B------:R-:W-:Y:S01]  /*ede0*/  FMUL.FTZ R141, R2.reuse, R141 ;  /* 0x0000008d028d7220 */ /* 0x040fe20000410000 */
[----:B------:R-:W1:Y:S01]  /*edf0*/  @P3 MUFU.RCP R0, R23 ;  /* 0x0000001700003308 */ /* 0x000e620000001000 */
        /* <DEDUP_REMOVED lines=8> */
[----:B------:R-:W-:Y:S01]  /*ee80*/  SHF.R.S32.HI R2, RZ, 0x2, R5 ;  /* 0x00000002ff027819 */ /* 0x000fe20000011405 */
[C---:B------:R-:W-:Y:S01]  /*ee90*/  FMUL.FTZ R18, R4.reuse, R147 ;  /* 0x0000009304127220 */ /* 0x040fe20000410000 */
[----:B------:R-:W-:Y:S01]  /*eea0*/  LOP3.LUT R5, R5, 0xfffffffc, RZ, 0xc0, !PT ;  /* 0xfffffffc05057812 */ /* 0x000fe200078ec0ff */
[C---:B------:R-:W-:Y:S01]  /*eeb0*/  FMUL.FTZ R154, R4.reuse, R154 ;  /* 0x0000009a049a7220 */ /* 0x040fe20000410000 */
[----:B------:R-:W-:Y:S01]  /*eec0*/  F2FP.BF16.PACK_AB R11, R11, R160 ;  /* 0x000000a00b0b723e */ /* 0x000fe200000010ff */
[----:B------:R-:W-:Y:S01]  /*eed0*/  FMUL.FTZ R15, R4, R155 ;  /* 0x0000009b040f7220 */ /* 0x000fe20000410000 */
[----:B------:R-:W-:Y:S01]  /*eee0*/  F2FP.BF16.PACK_AB R18, R18, R146 ;  /* 0x000000921212723e */ /* 0x000fe200000010ff */
[----:B------:R-:W-:Y:S01]  /*eef0*/  FMUL.FTZ R158, R4, R158 ;  /* 0x0000009e049e7220 */ /* 0x000fe20000410000 */
[----:B------:R-:W-:Y:S01]  /*ef00*/  F2FP.BF16.PACK_AB R8, R8, R164 ;  /* 0x000000a40808723e */ /* 0x000fe200000010ff */
[C---:B------:R-:W-:Y:S01]  /*ef10*/  FMUL.FTZ R12, R4.reuse, R159 ;  /* 0x0000009f040c7220 */ /* 0x040fe20000410000 */
[----:B------:R-:W-:Y:S01]  /*ef20*/  F2FP.BF16.PACK_AB R15, R15, R154 ;  /* 0x0000009a0f0f723e */ /* 0x000fe200000010ff */
[----:B------:R-:W-:-:S02]  /*ef30*/  FMUL.FTZ R170, R4, R170 ;  /* 0x000000aa04aa7220 */ /* 0x000fc40000410000 */
[----:B------:R-:W-:Y:S01]  /*ef40*/  FMUL.FTZ R171, R4, R171 ;  /* 0x000000ab04ab7220 */ /* 0x000fe20000410000 */
[----:B------:R-:W-:Y:S01]  /*ef50*/  SHF.R.S32.HI R4, RZ, 0x1f, R2 ;  /* 0x0000001fff047819 */ /* 0x000fe20000011402 */
[----:B-1----:R-:W-:Y:S01]  /*ef60*/  FMUL.FTZ R143, R0, R143 ;  /* 0x0000008f008f7220 */ /* 0x002fe20000410000 */
[----:B------:R-:W-:Y:S01]  /*ef70*/  F2FP.BF16.PACK_AB R12, R12, R158 ;  /* 0x0000009e0c0c723e */ /* 0x000fe200000010ff */
[----:B------:R-:W-:Y:S01]  /*ef80*/  FMUL.FTZ R142, R0, R142 ;  /* 0x0000008e008e7220 */ /* 0x000fe20000410000 */
[----:B------:R-:W-:Y:S01]  /*ef90*/  LEA.HI R4, R4, R2, RZ, 0x3 ;  /* 0x0000000204047211 */ /* 0x000fe200078f18ff */
[C---:B------:R-:W-:Y:S02]  /*efa0*/  FMUL.FTZ R151, R0.reuse, R151 ;  /* 0x0000009700977220 */ /* 0x040fe40000410000 */
[----:B------:R-:W-:Y:S01]  /*efb0*/  FMUL.FTZ R150, R0, R150 ;  /* 0x0000009600967220 */ /* 0x000fe20000410000 */
[----:B------:R-:W-:Y:S01]  /*efc0*/  LOP3.LUT R4, R4, 0xfffffff8, RZ, 0xc0, !PT ;  /* 0xfffffff804047812 */ /* 0x000fe200078ec0ff */
[C---:B------:R-:W-:Y:S01]  /*efd0*/  FMUL.FTZ R163, R0.reuse, R163 ;  /* 0x000000a300a37220 */ /* 0x040fe20000410000 */
[----:B------:R-:W-:Y:S01]  /*efe0*/  F2FP.BF16.PACK_AB R142, R143, R142 ;  /* 0x0000008e8f8e723e */ /* 0x000fe200000010ff */
[----:B------:R-:W-:Y:S01]  /*eff0*/  FMUL.FTZ R10, R0, R162 ;  /* 0x000000a2000a7220 */ /* 0x000fe20000410000 */
[----:B------:R-:W-:Y:S01]  /*f000*/  F2FP.BF16.PACK_AB R150, R151, R150 ;  /* 0x000000969796723e */ /* 0x000fe200000010ff */
[----:B------:R-:W-:-:S02]  /*f010*/  IMAD.IADD R4, R2, 0x1, -R4 ;  /* 0x0000000102047824 */ /* 0x000fc400078e0a04 */
[----:B------:R-:W-:Y:S01]  /*f020*/  FMUL.FTZ R167, R0, R167 ;  /* 0x000000a700a77220 */ /* 0x000fe20000410000 */
[----:B------:R-:W-:Y:S02]  /*f030*/  F2FP.BF16.PACK_AB R10, R163, R10 ;  /* 0x0000000aa30a723e */ /* 0x000fe400000010ff */
[----:B------:R-:W-:Y:S02]  /*f040*/  LEA.HI R2, R4, R4, RZ, 0x1 ;  /* 0x0000000404027211 */ /* 0x000fe400078f08ff */
[----:B--2---:R-:W-:-:S13]  /*f050*/  ISETP.NE.AND P0, PT, R43, -0x1, PT ;  /* 0xffffffff2b00780c */ /* 0x004fda0003f05270 */
[----:B------:R-:W-:-:S04]  /*f060*/  @P0 IMAD.WIDE.U32 R6, R43, c[0x0][0x1e8], RZ ;  /* 0x00007a002b060a25 */ /* 0x000fc800078e00ff */
[----:B------:R-:W-:Y:S02]  /*f070*/  @P0 IMAD R41, R43, c[0x0][0x1ec], R7 ;  /* 0x00007b002b290a24 */ /* 0x000fe400078e0207 */
[----:B------:R-:W-:Y:S01]  /*f080*/  FMUL.FTZ R7, R0, R166 ;  /* 0x000000a600077220 */ /* 0x000fe20000410000 */
[----:B------:R-:W-:Y:S01]  /*f090*/  SHF.R.S32.HI R0, RZ, 0x1, R2 ;  /* 0x00000001ff007819 */ /* 0x000fe20000011402 */
[----:B------:R-:W-:Y:S01]  /*f0a0*/  @P0 IMAD.MOV.U32 R40, RZ, RZ, R6 ;  /* 0x000000ffff280224 */ /* 0x000fe200078e0006 */
[----:B------:R-:W-:Y:S02]  /*f0b0*/  LOP3.LUT R6, R2, 0x3fffffe, RZ, 0xc0, !PT ;  /* 0x03fffffe02067812 */ /* 0x000fe400078ec0ff */
[----:B------:R-:W-:Y:S01]  /*f0c0*/  IADD3 R2, -R5, R42, RZ ;  /* 0x0000002a05027210 */ /* 0x000fe20007ffe1ff */
[----:B------:R-:W-:Y:S01]  /*f0d0*/  IMAD.SHL.U32 R5, R0, 0x40, RZ ;  /* 0x0000004000057824 */ /* 0x000fe200078e00ff */
[----:B------:R-:W-:Y:S02]  /*f0e0*/  IADD3 R4, R4, -R6, RZ ;  /* 0x8000000604047210 */ /* 0x000fe40007ffe0ff */
[----:B------:R-:W-:Y:S01]  /*f0f0*/  LOP3.LUT P2, RZ, R0, 0x2, RZ, 0xc0, !PT ;  /* 0x0000000200ff7812 */ /* 0x000fe2000784c0ff */
[----:B------:R-:W-:Y:S01]  /*f100*/  IMAD R2, R19, 0x100, R2 ;  /* 0x0000010013027824 */ /* 0x000fe200078e0202 */
[----:B------:R-:W-:-:S02]  /*f110*/  LOP3.LUT R5, R5, 0xc0, RZ, 0xc0, !PT ;  /* 0x000000c005057812 */ /* 0x000fc400078ec0ff */
[----:B------:R-:W-:Y:S02]  /*f120*/  F2FP.BF16.PACK_AB R6, R171, R170 ;  /* 0x000000aaab06723e */ /* 0x000fe400000010ff */
[----:B------:R-:W-:Y:S02]  /*f130*/  LEA R2, R4, R2, 0x4 ;  /* 0x0000000204027211 */ /* 0x000fe400078e20ff */
[----:B------:R-:W-:Y:S02]  /*f140*/  LEA.HI R4, R5, R5, RZ, 0x1d ;  /* 0x0000000505047211 */ /* 0x000fe400078fe8ff */
[----:B------:R-:W-:Y:S02]  /*f150*/  LOP3.LUT R5, R0, 0x1, RZ, 0xc0, !PT ;  /* 0x0000000100057812 */ /* 0x000fe400078ec0ff */
[----:B------:R-:W-:Y:S01]  /*f160*/  F2FP.BF16.PACK_AB R7, R167, R7 ;  /* 0x00000007a707723e */ /* 0x000fe200000010ff */
[----:B------:R-:W-:Y:S01]  /*f170*/  IMAD.U32 R0, R2, 0x2, R4 ;  /* 0x0000000202007824 */ /* 0x000fe200078e0004 */
[----:B------:R-:W-:-:S02]  /*f180*/  ISETP.NE.U32.AND P1, PT, R5, 0x1, PT ;  /* 0x000000010500780c */ /* 0x000fc40003f25070 */
[----:B------:R-:W-:Y:S01]  /*f190*/  MOV R5, 0xfffffff0 ;  /* 0xfffffff000057802 */ /* 0x000fe20000000f00 */
[----:B------:R-:W-:-:S03]  /*f1a0*/  IMAD.SHL.U32 R0, R0, 0x2, RZ ;  /* 0x0000000200007824 */ /* 0x000fc600078e00ff */
[----:B------:R-:W-:Y:S02]  /*f1b0*/  SEL R5, R5, 0x10, !P1 ;  /* 0x0000001005057807 */ /* 0x000fe40004800000 */
[C---:B------:R-:W-:Y:S01]  /*f1c0*/  IADD3 R2, R0.reuse, 0x20, RZ ;  /* 0x0000002000027810 */ /* 0x040fe20007ffe0ff */
[----:B------:R1:W-:Y:S01]  /*f1d0*/  STS [R0], R17 ;  /* 0x0000001100007388 */ /* 0x0003e20000000800 */
[C---:B------:R-:W-:Y:S02]  /*f1e0*/  IADD3 R4, R0.reuse, R5, RZ ;  /* 0x0000000500047210 */ /* 0x040fe40007ffe0ff */
[----:B------:R-:W-:Y:S01]  /*f1f0*/  @P2 IADD3 R2, R0, -0x20, RZ ;  /* 0xffffffe000022810 */ /* 0x000fe20007ffe0ff */
[----:B------:R2:W-:Y:S01]  /*f200*/  STS [R0+0x200], R18 ;  /* 0x0002001200007388 */ /* 0x0005e20000000800 */
[----:B------:R-:W-:Y:S02]  /*f210*/  ISETP.NE.AND P1, PT, R25, RZ, PT ;  /* 0x000000ff1900720c */ /* 0x000fe40003f25270 */
[----:B------:R-:W-:Y:S01]  /*f220*/  ISETP.NE.AND P2, PT, R26, RZ, PT ;  /* 0x000000ff1a00720c */ /* 0x000fe20003f45270 */
[----:B------:R-:W-:Y:S04]  /*f230*/  STS [R4], R16 ;  /* 0x0000001004007388 */ /* 0x000fe80000000800 */
[----:B------:R-:W-:Y:S04]  /*f240*/  STS [R4+0x200], R15 ;  /* 0x0002000f04007388 */ /* 0x000fe80000000800 */
[----:B------:R-:W-:Y:S04]  /*f250*/  STS [R0+0x1000], R141 ;  /* 0x0010008d00007388 */ /* 0x000fe80000000800 */
[----:B------:R3:W-:Y:S04]  /*f260*/  STS [R0+0x1200], R142 ;  /* 0x0012008e00007388 */ /* 0x0007e80000000800 */
[----:B------:R4:W-:Y:S04]  /*f270*/  STS [R4+0x1000], R14 ;  /* 0x0010000e04007388 */ /* 0x0009e80000000800 */
[----:B------:R4:W-:Y:S04]  /*f280*/  STS [R4+0x1200], R150 ;  /* 0x0012009604007388 */ /* 0x0009e80000000800 */
[----:B------:R4:W-:Y:S04]  /*f290*/  STS [R2], R13 ;  /* 0x0000000d02007388 */ /* 0x0009e80000000800 */
[----:B------:R4:W-:Y:S04]  /*f2a0*/  STS [R2+0x200], R12 ;  /* 0x0002000c02007388 */ /* 0x0009e80000000800 */
[----:B-1----:R-:W1:Y:S04]  /*f2b0*/  S2R R17, SR_CTAID.Y ;  /* 0x0000000000117919 */ /* 0x002e680000002600 */
[----:B--2---:R-:W2:Y:S01]  /*f2c0*/  S2R R18, SR_CTAID.Z ;  /* 0x0000000000127919 */ /* 0x004ea20000002700 */
[----:B---3--:R-:W-:-:S03]  /*f2d0*/  IMAD.IADD R0, R5, 0x1, R2 ;  /* 0x0000000105007824 */ /* 0x008fc600078e0202 */
[----:B----4-:R-:W3:Y:S04]  /*f2e0*/  S2R R14, SR_CTAID.X ;  /* 0x00000000000e7919 */ /* 0x010ee80000002500 */
[----:B------:R-:W-:Y:S01]  /*f2f0*/  STS [R0], R9 ;  /* 0x0000000900007388 */ /* 0x000fe20000000800 */
[----:B------:R-:W-:-:S03]  /*f300*/  @P1 MOV R4, c[0x0][0x210] ;  /* 0x0000840000041a02 */ /* 0x000fc60000000f00 */
[----:B------:R4:W-:Y:S01]  /*f310*/  STS [R0+0x200], R6 ;  /* 0x0002000600007388 */ /* 0x0009e20000000800 */
[----:B------:R-:W-:Y:S03]  /*f320*/  @P5 MUFU.LG2 R13, R22 ;  /* 0x00000016000d5308 */ /* 0x000fe60000000c00 */
[----:B------:R1:W-:Y:S04]  /*f330*/  STS [R2+0x1000], R11 ;  /* 0x0010000b02007388 */ /* 0x0003e80000000800 */
[----:B------:R2:W-:Y:S01]  /*f340*/  STS [R2+0x1200], R10 ;  /* 0x0012000a02007388 */ /* 0x0005e20000000800 */
[----:B------:R-:W-:Y:S03]  /*f350*/  @P4 MUFU.LG2 R12, R21 ;  /* 0x00000015000c4308 */ /* 0x000fe60000000c00 */
[----:B------:R3:W-:Y:S04]  /*f360*/  STS [R0+0x1000], R8 ;  /* 0x0010000800007388 */ /* 0x0007e80000000800 */
[----:B------:R3:W-:Y:S04]  /*f370*/  STS [R0+0x1200], R7 ;  /* 0x0012000700007388 */ /* 0x0007e80000000800 */
[----:B------:R-:W-:Y:S01]  /*f380*/  BAR.SYNC.DEFER_BLOCKING 0x0 ;  /* 0x0000000000007b1d */ /* 0x000fe20000010000 */
[----:B----4-:R-:W-:-:S02]  /*f390*/  @P1 IMAD R6, R4, c[0x0][0x214], RZ ;  /* 0x0000850004061a24 */ /* 0x010fc400078e02ff */
[----:B------:R-:W-:-:S03]  /*f3a0*/  @!P1 IMAD.MOV.U32 R4, RZ, RZ, c[0x0][0x214] ;  /* 0x00008500ff049624 */ /* 0x000fc600078e00ff */
[----:B-1----:R1:W4:Y:S02]  /*f3b0*/  @P6 MUFU.LG2 R11, R20 ;  /* 0x00000014000b6308 */ /* 0x0023240000000c00 */
[----:B------:R-:W-:Y:S02]  /*f3c0*/  @!P1 SEL R6, R4, c[0x0][0x234], !P2 ;  /* 0x00008d0004069a07 */ /* 0x000fe40005000000 */
[----:B--2---:R-:W-:Y:S02]  /*f3d0*/  @!P0 SHF.R.S32.HI R2, RZ, 0x1f, R17 ;  /* 0x0000001fff028819 */ /* 0x004fe40000011411 */
[----:B------:R-:W-:Y:S01]  /*f3e0*/  ISETP.NE.OR P2, PT, R25, RZ, !P2 ;  /* 0x000000ff1900720c */ /* 0x000fe20005745670 */
[----:B---3--:R-:W-:-:S04]  /*f3f0*/  @!P0 IMAD.WIDE.U32 R8, R17, c[0x0][0x1e0], RZ ;  /* 0x0000780011088a25 */ /* 0x008fc800078e00ff */
[----:B------:R-:W-:Y:S01]  /*f400*/  @!P0 IMAD R4, R2, c[0x0][0x1e0], RZ ;  /* 0x0000780002048a24 */ /* 0x000fe200078e02ff */
[----:B------:R-:W-:Y:S01]  /*f410*/  LOP3.LUT R2, R24, 0xffffffe0, RZ, 0xc0, !PT ;  /* 0xffffffe018027812 */ /* 0x000fe200078ec0ff */
[----:B------:R-:W2:Y:S01]  /*f420*/  @P3 MUFU.LG2 R10, R23 ;  /* 0x00000017000a3308 */ /* 0x000ea20000000c00 */
[----:B------:R3:W2:Y:S01]  /*f430*/  LDS.128 R24, [R217] ;  /* 0x00000000d9187984 */ /* 0x0006a20000000c00 */
[----:B------:R-:W-:Y:S01]  /*f440*/  @!P0 IMAD R4, R17, c[0x0][0x1e4], R4 ;  /* 0x0000790011048a24 */ /* 0x000fe200078e0204 */
[----:B------:R-:W-:Y:S01]  /*f450*/  @P1 MOV R0, 0x1 ;  /* 0x0000000100001802 */ /* 0x000fe20000000f00 */
[----:B------:R-:W-:Y:S01]  /*f460*/  @!P1 IMAD R0, R6, c[0x0][0x1c0], RZ ;  /* 0x0000700006009a24 */ /* 0x000fe200078e02ff */
[----:B-1----:R3:W5:Y:S01]  /*f470*/  LDL R20, [R1+0x20] ;  /* 0x0000200001147983 */ /* 0x0027620000100800 */
[----:B------:R-:W-:Y:S01]  /*f480*/  @!P2 IMAD R5, R17, c[0x0][0x214], RZ ;  /* 0x000085001105aa24 */ /* 0x000fe200078e02ff */
[----:B------:R-:W-:Y:S01]  /*f490*/  @!P0 IADD3 R41, R9, R4, RZ ;  /* 0x0000000409298210 */ /* 0x000fe20007ffe0ff */
[----:B------:R-:W-:Y:S01]  /*f4a0*/  IMAD.IADD R9, R42, 0x1, -R2 ;  /* 0x000000012a097824 */ /* 0x000fe200078e0a02 */
[----:B------:R3:W1:Y:S04]  /*f4b0*/  LDS.128 R28, [R217+0x800] ;  /* 0x00080000d91c7984 */ /* 0x0006680000000c00 */
[----:B------:R3:W1:Y:S04]  /*f4c0*/  LDS.128 R32, [R217+0x1000] ;  /* 0x00100000d9207984 */ /* 0x0006680000000c00 */
[----:B------:R3:W1:Y:S01]  /*f4d0*/  LDS.128 R36, [R217+0x1800] ;  /* 0x00180000d9247984 */ /* 0x0006620000000c00 */
[----:B------:R-:W-:Y:S01]  /*f4e0*/  IMAD R0, R17, R0, RZ ;  /* 0x0000000011007224 */ /* 0x000fe200078e02ff */
[----:B------:R-:W-:Y:S01]  /*f4f0*/  @!P2 SEL R2, R5, R43, !P0 ;  /* 0x0000002b0502a207 */ /* 0x000fe20004000000 */
[----:B------:R-:W-:Y:S01]  /*f500*/  @!P0 IMAD.MOV.U32 R40, RZ, RZ, R8 ;  /* 0x000000ffff288224 */ /* 0x000fe200078e0008 */
[----:B------:R-:W-:Y:S01]  /*f510*/  @P1 MOV R7, c[0x0][0x210] ;  /* 0x0000840000071a02 */ /* 0x000fe20000000f00 */
[----:B------:R-:W-:Y:S01]  /*f520*/  @!P1 IMAD.MOV.U32 R7, RZ, RZ, 0x1 ;  /* 0x00000001ff079424 */ /* 0x000fe200078e00ff */
[----:B------:R-:W-:Y:S01]  /*f530*/  CS2R R4, SRZ ;  /* 0x0000000000047805 */ /* 0x000fe2000001ff00 */
[----:B------:R-:W-:-:S02]  /*f540*/  SEL R0, R0, RZ, P2 ;  /* 0x000000ff00007207 */ /* 0x000fc40001000000 */
[----:B------:R-:W-:Y:S02]  /*f550*/  @!P2 SHF.R.S32.HI R5, RZ, 0x1f, R2 ;  /* 0x0000001fff05a819 */ /* 0x000fe40000011402 */
[----:B------:R-:W-:Y:S02]  /*f560*/  LOP3.LUT P0, RZ, R9, 0x3, RZ, 0xc0, !PT ;  /* 0x0000000309ff7812 */ /* 0x000fe4000780c0ff */
[----:B------:R-:W-:Y:S01]  /*f570*/  @!P2 MOV R4, R2 ;  /* 0x000000020004a202 */ /* 0x000fe20000000f00 */
[----:B------:R-:W-:Y:S02]  /*f580*/  IMAD R2, R14, R7, RZ ;  /* 0x000000070e027224 */ /* 0x000fe400078e02ff */
[----:B------:R-:W-:Y:S02]  /*f590*/  IMAD R0, R18, R6, R0 ;  /* 0x0000000612007224 */ /* 0x000fe400078e0200 */
[----:B----4-:R-:W-:Y:S01]  /*f5a0*/  @P6 FMUL.FTZ R8, R11, 0.69314718246459960938 ;  /* 0x3f3172180b086820 */ /* 0x010fe20000410000 */
[----:B------:R-:W-:-:S02]  /*f5b0*/  SHF.L.U32 R9, R2, 0x7, RZ ;  /* 0x0000000702097819 */ /* 0x000fc400000006ff */
[----:B------:R-:W-:Y:S01]  /*f5c0*/  MOV R17, 0x7f800000 ;  /* 0x7f80000000117802 */ /* 0x000fe20000000f00 */
[----:B------:R-:W-:Y:S01]  /*f5d0*/  @P6 FFMA.FTZ R17, R138, c[0x0][0x238], R8 ;  /* 0x00008e008a116a23 */ /* 0x000fe20000010008 */
[--C-:B------:R-:W-:Y:S01]  /*f5e0*/  IADD3 R11, P2, P1, R9, R4, R0.reuse ;  /* 0x00000004090b7210 */ /* 0x100fe2000795e000 */
[----:B------:R-:W-:Y:S01]  /*f5f0*/  @P5 FMUL.FTZ R8, R13, 0.69314718246459960938 ;  /* 0x3f3172180d085820 */ /* 0x000fe20000410000 */
[----:B------:R-:W-:Y:S01]  /*f600*/  SHF.R.S32.HI R4, RZ, 0x1f, R9 ;  /* 0x0000001fff047819 */ /* 0x000fe20000011409 */
[----:B------:R-:W-:Y:S01]  /*f610*/  @P4 FMUL.FTZ R6, R12, 0.69314718246459960938 ;  /* 0x3f3172180c064820 */ /* 0x000fe20000410000 */
[----:B------:R-:W-:Y:S01]  /*f620*/  SHF.R.S32.HI R0, RZ, 0x1f, R0 ;  /* 0x0000001fff007819 */ /* 0x000fe20000011400 */
[----:B--2---:R-:W-:Y:S01]  /*f630*/  @P3 FMUL.FTZ R2, R10, 0.69314718246459960938 ;  /* 0x3f3172180a023820 */ /* 0x004fe20000410000 */
[----:B------:R-:W-:Y:S01]  /*f640*/  BSSY B0, `(.L_x_22) ;  /* 0x000002e000007945 */ /* 0x000fe20003800000 */
[----:B------:R-:W-:Y:S01]  /*f650*/  MOV R16, 0x7f800000 ;  /* 0x7f80000000107802 */ /* 0x000fe20000000f00 */
[----:B------:R-:W-:Y:S01]  /*f660*/  IMAD.MOV.U32 R14, RZ, RZ, 0x7f800000 ;  /* 0x7f800000ff0e7424 */ /* 0x000fe200078e00ff */
[----:B------:R-:W-:Y:S01]  /*f670*/  MOV R15, 0x7f800000 ;  /* 0x7f800000000f7802 */ /* 0x000fe20000000f00 */
[----:B------:R-:W-:Y:S01]  /*f680*/  @P5 FFMA.FTZ R16, R137, c[0x0][0x238], R8 ;  /* 0x00008e0089105a23 */ /* 0x000fe20000010008 */
[----:B------:R-:W-:Y:S01]  /*f690*/  IADD3.X R5, R4, R5, R0, P2, P1 ;  /* 0x0000000504057210 */ /* 0x000fe200017e2400 */
[----:B------:R-:W-:-:S02]  /*f6a0*/  @P4 FFMA.FTZ R14, R136, c[0x0][0x238], R6 ;  /* 0x00008e00880e4a23 */ /* 0x000fc40000010006 */
[----:B------:R-:W-:Y:S01]  /*f6b0*/  @P3 FFMA.FTZ R15, R3, c[0x0][0x238], R2 ;  /* 0x00008e00030f3a23 */ /* 0x000fe20000010002 */
[----:B------:R-:W-:Y:S05]  /*f6c0*/  @P0 BRA `(.L_x_23) ;  /* 0x0000025000000947 */ /* 0x000fea0003800000 */
[----:B---3--:R-:W2:Y:S01]  /*f6d0*/  LDL.LU R21, [R1+0x4c] ;  /* 0x00004c0001157983 */ /* 0x008ea20000300800 */
[----:B------:R-:W-:-:S04]  /*f6e0*/  SHF.R.S32.HI R0, RZ, 0x1f, R19 ;  /* 0x0000001fff007819 */ /* 0x000fc80000011413 */
[----:B------:R-:W-:-:S04]  /*f6f0*/  LEA.HI R0, R0, R19, RZ, 0x2 ;  /* 0x0000001300007211 */ /* 0x000fc800078f10ff */
[----:B------:R-:W-:-:S05]  /*f700*/  LOP3.LUT R0, R0, 0xffffffc, RZ, 0xc0, !PT ;  /* 0x0ffffffc00007812 */ /* 0x000fca00078ec0ff */
[----:B------:R-:W-:-:S04]  /*f710*/  IMAD.IADD R0, R19, 0x1, -R0 ;  /* 0x0000000113007824 */ /* 0x000fc800078e0a00 */
[----:B--2---:R-:W-:-:S05]  /*f720*/  IMAD R0, R0, 0x10, R21 ;  /* 0x0000001000007824 */ /* 0x004fca00078e0215 */
[CC--:B-----5:R-:W-:Y:S02]  /*f730*/  ISETP.GE.AND P6, PT, R0.reuse, R20.reuse, PT ;  /* 0x000000140000720c */ /* 0x0e0fe40003fc6270 */
[C---:B------:R-:W-:Y:S02]  /*f740*/  IADD3 R3, R0.reuse, 0x8, RZ ;  /* 0x0000000800037810 */ /* 0x040fe40007ffe0ff */
[C---:B------:R-:W-:Y:S02]  /*f750*/  IADD3 R2, R0.reuse, 0x40, RZ ;  /* 0x0000004000027810 */ /* 0x040fe40007ffe0ff */
[----:B------:R-:W-:Y:S02]  /*f760*/  IADD3 R4, R0, 0x48, RZ ;  /* 0x0000004800047810 */ /* 0x000fe40007ffe0ff */
[-C--:B------:R-:W-:Y:S02]  /*f770*/  ISETP.GE.AND P5, PT, R3, R20.reuse, PT ;  /* 0x000000140300720c */ /* 0x080fe40003fa6270 */
[----:B------:R-:W-:-:S02]  /*f780*/  ISETP.GE.AND P4, PT, R2, R20, PT ;  /* 0x000000140200720c */ /* 0x000fc40003f86270 */
[----:B------:R-:W-:Y:S01]  /*f790*/  ISETP.GE.AND P3, PT, R4, R20, PT ;  /* 0x000000140400720c */ /* 0x000fe20003f66270 */
[----:B------:R-:W-:-:S05]  /*f7a0*/  @!P6 IMAD R0, R0, R7, RZ ;  /* 0x000000070000e224 */ /* 0x000fca00078e02ff */
[----:B------:R-:W-:-:S03]  /*f7b0*/  @!P6 IADD3 R6, P0, R0, R11, RZ ;  /* 0x0000000b0006e210 */ /* 0x000fc60007f1e0ff */
[----:B------:R-:W-:Y:S01]  /*f7c0*/  @!P5 IMAD R3, R3, R7, RZ ;  /* 0x000000070303d224 */ /* 0x000fe200078e02ff */
[----:B------:R-:W-:Y:S01]  /*f7d0*/  @!P6 LEA.HI.X.SX32 R9, R0, R5, 0x1, P0 ;  /* 0x000000050009e211 */ /* 0x000fe200000f0eff */
[-C--:B------:R-:W-:Y:S01]  /*f7e0*/  @!P4 IMAD R12, R2, R7.reuse, RZ ;  /* 0x00000007020cc224 */ /* 0x080fe200078e02ff */
[----:B------:R-:W-:Y:S01]  /*f7f0*/  @!P6 LEA R8, P0, R6, c[0x0][0x200], 0x2 ;  /* 0x000080000608ea11 */ /* 0x000fe200078010ff */
[----:B------:R-:W-:Y:S01]  /*f800*/  @!P3 IMAD R2, R4, R7, RZ ;  /* 0x000000070402b224 */ /* 0x000fe200078e02ff */
[CC--:B------:R-:W-:Y:S02]  /*f810*/  @!P5 IADD3 R0, P2, R3.reuse, R11.reuse, RZ ;  /* 0x0000000b0300d210 */ /* 0x0c0fe40007f5e0ff */
[----:B------:R-:W-:Y:S02]  /*f820*/  @!P6 LEA.HI.X R9, R6, c[0x0][0x204], R9, 0x2, P0 ;  /* 0x000081000609ea11 */ /* 0x000fe400000f1409 */
[-C--:B------:R-:W-:Y:S02]  /*f830*/  @!P4 IADD3 R10, P1, R12, R11.reuse, RZ ;  /* 0x0000000b0c0ac210 */ /* 0x080fe40007f3e0ff */
[----:B------:R-:W-:Y:S01]  /*f840*/  @!P3 IADD3 R11, P0, R2, R11, RZ ;  /* 0x0000000b020bb210 */ /* 0x000fe20007f1e0ff */
[----:B------:R2:W-:Y:S01]  /*f850*/  @!P6 STG.E [R8.64], R17 ;  /* 0x000000110800e986 */ /* 0x0005e2000c101906 */
[----:B------:R-:W-:-:S02]  /*f860*/  @!P5 LEA.HI.X.SX32 R3, R3, R5, 0x1, P2 ;  /* 0x000000050303d211 */ /* 0x000fc400010f0eff */
[----:B------:R-:W-:Y:S02]  /*f870*/  @!P5 LEA R6, P2, R0, c[0x0][0x200], 0x2 ;  /* 0x000080000006da11 */ /* 0x000fe400078410ff */
[-C--:B------:R-:W-:Y:S02]  /*f880*/  @!P4 LEA.HI.X.SX32 R13, R12, R5.reuse, 0x1, P1 ;  /* 0x000000050c0dc211 */ /* 0x080fe400008f0eff */
[----:B------:R-:W-:Y:S02]  /*f890*/  @!P3 LEA.HI.X.SX32 R12, R2, R5, 0x1, P0 ;  /* 0x00000005020cb211 */ /* 0x000fe400000f0eff */
[----:B------:R-:W-:Y:S02]  /*f8a0*/  @!P4 LEA R4, P1, R10, c[0x0][0x200], 0x2 ;  /* 0x000080000a04ca11 */ /* 0x000fe400078210ff */
[----:B------:R-:W-:Y:S02]  /*f8b0*/  @!P3 LEA R2, P0, R11, c[0x0][0x200], 0x2 ;  /* 0x000080000b02ba11 */ /* 0x000fe400078010ff */
[----:B------:R-:W-:-:S02]  /*f8c0*/  @!P5 LEA.HI.X R7, R0, c[0x0][0x204], R3, 0x2, P2 ;  /* 0x000081000007da11 */ /* 0x000fc400010f1403 */
[----:B------:R-:W-:Y:S02]  /*f8d0*/  @!P4 LEA.HI.X R5, R10, c[0x0][0x204], R13, 0x2, P1 ;  /* 0x000081000a05ca11 */ /* 0x000fe400008f140d */
[----:B------:R-:W-:Y:S01]  /*f8e0*/  @!P3 LEA.HI.X R3, R11, c[0x0][0x204], R12, 0x2, P0 ;  /* 0x000081000b03ba11 */ /* 0x000fe200000f140c */
[----:B------:R2:W-:Y:S04]  /*f8f0*/  @!P5 STG.E [R6.64], R16 ;  /* 0x000000100600d986 */ /* 0x0005e8000c101906 */
[----:B------:R2:W-:Y:S04]  /*f900*/  @!P4 STG.E [R4.64], R14 ;  /* 0x0000000e0400c986 */ /* 0x0005e8000c101906 */
[----:B------:R2:W-:Y:S02]  /*f910*/  @!P3 STG.E [R2.64], R15 ;  /* 0x0000000f0200b986 */ /* 0x0005e4000c101906 */
.L_x_23:
[----:B---3--:R-:W-:Y:S05]  /*f920*/  BSYNC B0 ;  /* 0x0000000000007941 */ /* 0x008fea0003800000 */
.L_x_22:
[----:B--2---:R-:W2:Y:S04]  /*f930*/  LDL.LU.64 R4, [R1+0x28] ;  /* 0x0000280001047983 */ /* 0x004ea80000300a00 */
[----:B------:R3:W5:Y:S01]  /*f940*/  LDL.64 R10, [R1] ;  /* 0x00000000010a7983 */ /* 0x0007620000100a00 */
[----:B------:R-:W-:Y:S01]  /*f950*/  SHF.R.S32.HI R0, RZ, 0x1f, R18 ;  /* 0x0000001fff007819 */ /* 0x000fe20000011412 */
[----:B------:R-:W-:Y:S04]  /*f960*/  BSSY B0, `(.L_x_24) ;  /* 0x0000011000007945 */ /* 0x000fe80003800000 */
[----:B------:R-:W-:-:S04]  /*f970*/  IMAD R0, R0, c[0x0][0x1f0], RZ ;  /* 0x00007c0000007a24 */ /* 0x000fc800078e02ff */
[----:B------:R-:W-:Y:S01]  /*f980*/  IMAD R0, R18, c[0x0][0x1f4], R0 ;  /* 0x00007d0012007a24 */ /* 0x000fe200078e0200 */
[----:B--2---:R-:W-:-:S04]  /*f990*/  IADD3 R2, P0, R4, R40, RZ ;  /* 0x0000002804027210 */ /* 0x004fc80007f1e0ff */
[----:B------:R-:W-:Y:S02]  /*f9a0*/  IADD3.X R3, R5, R41, RZ, P0, !PT ;  /* 0x0000002905037210 */ /* 0x000fe400007fe4ff */
[----:B-----5:R-:W-:-:S03]  /*f9b0*/  ISETP.GE.AND P0, PT, R250, R20, PT ;  /* 0x00000014fa00720c */ /* 0x020fc60003f06270 */
[----:B------:R-:W-:-:S05]  /*f9c0*/  IMAD.WIDE.U32 R8, R18, c[0x0][0x1f0], R2 ;  /* 0x00007c0012087a25 */ /* 0x000fca00078e0002 */
[----:B------:R-:W-:-:S05]  /*f9d0*/  IADD3 R7, R9, R0, RZ ;  /* 0x0000000009077210 */ /* 0x000fca0007ffe0ff */
[----:B------:R-:W-:Y:S05]  /*f9e0*/  @P0 BRA `(.L_x_25) ;  /* 0x0000008000000947 */ /* 0x000fea0003800000 */
[----:B---3--:R-:W-:Y:S01]  /*f9f0*/  MOV R6, R8 ;  /* 0x0000000800067202 */ /* 0x008fe20000000f00 */
[----:B------:R-:W-:-:S04]  /*fa00*/  IMAD R0, R11, c[0x0][0x1e8], RZ ;  /* 0x00007a000b007a24 */ /* 0x000fc800078e02ff */
[----:B------:R-:W-:-:S04]  /*fa10*/  IMAD.WIDE.U32 R2, R10, c[0x0][0x1e8], R6 ;  /* 0x00007a000a027a25 */ /* 0x000fc800078e0006 */
[----:B------:R-:W-:Y:S01]  /*fa20*/  IMAD R0, R10, c[0x0][0x1ec], R0 ;  /* 0x00007b000a007a24 */ /* 0x000fe200078e0200 */
[----:B------:R-:W-:-:S04]  /*fa30*/  LEA R4, P0, R2, c[0x0][0x1d0], 0x1 ;  /* 0x0000740002047a11 */ /* 0x000fc800078008ff */
[----:B------:R-:W-:-:S04]  /*fa40*/  IADD3 R0, R3, R0, RZ ;  /* 0x0000000003007210 */ /* 0x000fc80007ffe0ff */
[----:B------:R-:W-:-:S05]  /*fa50*/  LEA.HI.X R5, R2, c[0x0][0x1d4], R0, 0x1, P0 ;  /* 0x0000750002057a11 */ /* 0x000fca00000f0c00 */
[----:B------:R2:W-:Y:S02]  /*fa60*/  STG.E.128 [R4.64], R24 ;  /* 0x0000001804007986 */ /* 0x0005e4000c101d06 */
.L_x_25:
[----:B---3--:R-:W-:Y:S05]  /*fa70*/  BSYNC B0 ;  /* 0x0000000000007941 */ /* 0x008fea0003800000 */
.L_x_24:
[----:B------:R-:W3:Y:S01]  /*fa80*/  LDL.LU R0, [R1+0x40] ;  /* 0x0000400001007983 */ /* 0x000ee20000300800 */
[----:B------:R-:W-:Y:S01]  /*fa90*/  BSSY B0, `(.L_x_26) ;  /* 0x000000e000007945 */ /* 0x000fe20003800000 */
[----:B---3--:R-:W-:-:S13]  /*faa0*/  ISETP.GE.AND P0, PT, R0, R20, PT ;  /* 0x000000140000720c */ /* 0x008fda0003f06270 */
[----:B------:R-:W-:Y:S05]  /*fab0*/  @P0 BRA `(.L_x_27) ;  /* 0x000000b000000947 */ /* 0x000fea0003800000 */
[----:B--2---:R-:W-:Y:S01]  /*fac0*/  IADD3 R4, P0, R10, 0x20, RZ ;  /* 0x000000200a047810 */ /* 0x004fe20007f1e0ff */
[----:B------:R-:W-:Y:S01]  /*fad0*/  IMAD.MOV.U32 R2, RZ, RZ, R8 ;  /* 0x000000ffff027224 */ /* 0x000fe200078e0008 */
[----:B------:R-:W-:-:S03]  /*fae0*/  MOV R3, R7 ;  /* 0x0000000700037202 */ /* 0x000fc60000000f00 */
[----:B------:R-:W-:Y:S02]  /*faf0*/  IMAD.X R0, RZ, RZ, R11, P0 ;  /* 0x000000ffff007224 */ /* 0x000fe400000e060b */
[----:B------:R-:W-:-:S04]  /*fb00*/  IMAD.WIDE.U32 R2, R4, c[0x0][0x1e8], R2 ;  /* 0x00007a0004027a25 */ /* 0x000fc800078e0002 */
[----:B------:R-:W-:-:S04]  /*fb10*/  IMAD R0, R0, c[0x0][0x1e8], RZ ;  /* 0x00007a0000007a24 */ /* 0x000fc800078e02ff */
[----:B------:R-:W-:Y:S01]  /*fb20*/  IMAD R0, R4, c[0x0][0x1ec], R0 ;  /* 0x00007b0004007a24 */ /* 0x000fe200078e0200 */
[----:B------:R-:W-:-:S04]  /*fb30*/  LEA R4, P0, R2, c[0x0][0x1d0], 0x1 ;  /* 0x0000740002047a11 */ /* 0x000fc800078008ff */
[----:B------:R-:W-:-:S04]  /*fb40*/  IADD3 R0, R3, R0, RZ ;  /* 0x0000000003007210 */ /* 0x000fc80007ffe0ff */
[----:B------:R-:W-:-:S05]  /*fb50*/  LEA.HI.X R5, R2, c[0x0][0x1d4], R0, 0x1, P0 ;  /* 0x0000750002057a11 */ /* 0x000fca00000f0c00 */
[----:B-1----:R1:W-:Y:S02]  /*fb60*/  STG.E.128 [R4.64], R28 ;  /* 0x0000001c04007986 */ /* 0x0023e4000c101d06 */
.L_x_27:
[----:B------:R-:W-:Y:S05]  /*fb70*/  BSYNC B0 ;  /* 0x0000000000007941 */ /* 0x000fea0003800000 */
.L_x_26:
[----:B------:R-:W3:Y:S01]  /*fb80*/  LDL.LU R0, [R1+0x44] ;  /* 0x0000440001007983 */ /* 0x000ee20000300800 */
[----:B------:R-:W-:Y:S01]  /*fb90*/  BSSY B0, `(.L_x_28) ;  /* 0x000000e000007945 */ /* 0x000fe20003800000 */
[----:B---3--:R-:W-:-:S13]  /*fba0*/  ISETP.GE.AND P0, PT, R0, R20, PT ;  /* 0x000000140000720c */ /* 0x008fda0003f06270 */
[----:B------:R-:W-:Y:S05]  /*fbb0*/  @P0 BRA `(.L_x_29) ;  /* 0x000000b000000947 */ /* 0x000fea0003800000 */
[----:B-12---:R-:W-:Y:S01]  /*fbc0*/  IADD3 R4, P0, R10, 0x40, RZ ;  /* 0x000000400a047810 */ /* 0x006fe20007f1e0ff */
        /* <DEDUP_REMOVED lines=9> */
[----:B------:R1:W-:Y:S02]  /*fc60*/  STG.E.128 [R4.64], R32 ;  /* 0x0000002004007986 */ /* 0x0003e4000c101d06 */
.L_x_29:
[----:B------:R-:W-:Y:S05]  /*fc70*/  BSYNC B0 ;  /* 0x0000000000007941 */ /* 0x000fea0003800000 */
.L_x_28:
[----:B------:R-:W3:Y:S02]  /*fc80*/  LDL.LU R0, [R1+0x48] ;  /* 0x0000480001007983 */ /* 0x000ee40000300800 */
[----:B---3--:R-:W-:-:S13]  /*fc90*/  ISETP.GE.AND P0, PT, R0, R20, PT ;  /* 0x000000140000720c */ /* 0x008fda0003f06270 */
[----:B------:R-:W-:Y:S05]  /*fca0*/  @P0 EXIT ;  /* 0x000000000000094d */ /* 0x000fea0003800000 */
[----:B------:R-:W-:Y:S01]  /*fcb0*/  IADD3 R6, P0, R10, 0x60, RZ ;  /* 0x000000600a067810 */ /* 0x000fe20007f1e0ff */
[----:B------:R-:W-:Y:S01]  /*fcc0*/  IMAD.MOV.U32 R2, RZ, RZ, R8 ;  /* 0x000000ffff027224 */ /* 0x000fe200078e0008 */
[----:B------:R-:W-:-:S03]  /*fcd0*/  MOV R3, R7 ;  /* 0x0000000700037202 */ /* 0x000fc60000000f00 */
[----:B------:R-:W-:Y:S02]  /*fce0*/  IMAD.X R0, RZ, RZ, R11, P0 ;  /* 0x000000ffff007224 */ /* 0x000fe400000e060b */
[----:B-12---:R-:W-:-:S04]  /*fcf0*/  IMAD.WIDE.U32 R4, R6, c[0x0][0x1e8], R2 ;  /* 0x00007a0006047a25 */ /* 0x006fc800078e0002 */
[----:B------:R-:W-:Y:S01]  /*fd00*/  IMAD R0, R0, c[0x0][0x1e8], RZ ;  /* 0x00007a0000007a24 */ /* 0x000fe200078e02ff */
[----:B------:R-:W-:-:S03]  /*fd10*/  LEA R2, P0, R4, c[0x0][0x1d0], 0x1 ;  /* 0x0000740004027a11 */ /* 0x000fc600078008ff */
[----:B------:R-:W-:-:S05]  /*fd20*/  IMAD R0, R6, c[0x0][0x1ec], R0 ;  /* 0x00007b0006007a24 */ /* 0x000fca00078e0200 */
[----:B------:R-:W-:-:S04]  /*fd30*/  IADD3 R0, R5, R0, RZ ;  /* 0x0000000005007210 */ /* 0x000fc80007ffe0ff */
[----:B------:R-:W-:-:S05]  /*fd40*/  LEA.HI.X R3, R4, c[0x0][0x1d4], R0, 0x1, P0 ;  /* 0x0000750004037a11 */ /* 0x000fca00000f0c00 */
[----:B------:R-:W-:Y:S01]  /*fd50*/  STG.E.128 [R2.64], R36 ;  /* 0x0000002402007986 */ /* 0x000fe2000c101d06 */
[----:B------:R-:W-:Y:S05]  /*fd60*/  EXIT ;  /* 0x000000000000794d */ /* 0x000fea0003800000 */
.L_x_11:
[----:B--2---:R-:W2:Y:S01]  /*fd70*/  LDL.LU R18, [R1+0x8] ;  /* 0x0000080001127983 */ /* 0x004ea20000300800 */
[----:B------:R-:W3:Y:S01]  /*fd80*/  LDC.U8 R4, c[0x0][0x329] ;  /* 0x0000ca40ff047b82 */ /* 0x000ee20000000000 */
[----:B------:R-:W-:Y:S01]  /*fd90*/  SHF.R.S32.HI R10, RZ, 0x1f, R67 ;  /* 0x0000001fff0a7819 */ /* 0x000fe20000011443 */
[----:B------:R-:W-:Y:S01]  /*fda0*/  IMAD.IADD R15, R64, 0x1, -R116 ;  /* 0x00000001400f7824 */ /* 0x000fe200078e0a74 */
[----:B------:R-:W-:Y:S01]  /*fdb0*/  SHF.R.S32.HI R12, RZ, 0x1f, R14 ;  /* 0x0000001fff0c7819 */ /* 0x000fe2000001140e */
[----:B------:R-:W-:Y:S01]  /*fdc0*/  BSSY B0, `(.L_x_30) ;  /* 0x000003b000007945 */ /* 0x000fe20003800000 */
[----:B------:R-:W-:-:S03]  /*fdd0*/  LEA.HI R10, R10, R67, RZ, 0x2 ;  /* 0x000000430a0a7211 */ /* 0x000fc600078f10ff */
[----:B------:R-:W4:Y:S01]  /*fde0*/  LDC.U8 R0, c[0x0][0x328] ;  /* 0x0000ca00ff007b82 */ /* 0x000f220000000000 */
[----:B------:R-:W-:-:S04]  /*fdf0*/  IMAD R12, R12, c[0x0][0x1f0], RZ ;  /* 0x00007c000c0c7a24 */ /* 0x000fc800078e02ff */
[----:B------:R-:W-:Y:S01]  /*fe00*/  IMAD R12, R14, c[0x0][0x1f4], R12 ;  /* 0x00007d000e0c7a24 */ /* 0x000fe200078e020c */
[----:B---3--:R-:W-:Y:S02]  /*fe10*/  ISETP.NE.AND P1, PT, R4, RZ, PT ;  /* 0x000000ff0400720c */ /* 0x008fe40003f25270 */
[----:B----4-:R-:W-:-:S04]  /*fe20*/  ISETP.NE.AND P3, PT, R0, RZ, PT ;  /* 0x000000ff0000720c */ /* 0x010fc80003f65270 */
[----:B------:R-:W-:-:S07]  /*fe30*/  ISETP.NE.OR P2, PT, R4, RZ, !P3 ;  /* 0x000000ff0400720c */ /* 0x000fce0005f45670 */
[----:B------:R-:W-:Y:S01]  /*fe40*/  @P1 IMAD.MOV.U32 R9, RZ, RZ, c[0x0][0x210] ;  /* 0x00008400ff091624 */ /* 0x000fe200078e00ff */
[----:B------:R-:W-:Y:S01]  /*fe50*/  LOP3.LUT R4, R10, 0x1ffffffc, RZ, 0xc0, !PT ;  /* 0x1ffffffc0a047812 */ /* 0x000fe200078ec0ff */
[----:B------:R-:W-:Y:S02]  /*fe60*/  @!P1 IMAD.MOV.U32 R8, RZ, RZ, c[0x0][0x214] ;  /* 0x00008500ff089624 */ /* 0x000fe400078e00ff */
[----:B------:R-:W-:Y:S02]  /*fe70*/  @P1 IMAD R9, R9, c[0x0][0x214], RZ ;  /* 0x0000850009091a24 */ /* 0x000fe400078e02ff */
[----:B------:R-:W-:Y:S01]  /*fe80*/  @P1 IMAD.MOV.U32 R17, RZ, RZ, c[0x0][0x210] ;  /* 0x00008400ff111624 */ /* 0x000fe200078e00ff */
[----:B------:R-:W-:Y:S02]  /*fe90*/  @!P1 SEL R9, R8, c[0x0][0x234], !P3 ;  /* 0x00008d0008099a07 */ /* 0x000fe40005800000 */
[----:B------:R-:W-:-:S05]  /*fea0*/  @!P1 MOV R17, 0x1 ;  /* 0x0000000100119802 */ /* 0x000fca0000000f00 */
[----:B------:R-:W-:Y:S01]  /*feb0*/  IMAD R8, R116, R17, RZ ;  /* 0x0000001174087224 */ /* 0x000fe200078e02ff */
[C---:B--2---:R-:W-:Y:S02]  /*fec0*/  ISETP.NE.AND P4, PT, R18.reuse, -0x1, PT ;  /* 0xffffffff1200780c */ /* 0x044fe40003f85270 */
[----:B------:R-:W-:-:S11]  /*fed0*/  ISETP.NE.OR P0, PT, R18, -0x1, P2 ;  /* 0xffffffff1200780c */ /* 0x000fd60001705670 */
[----:B------:R-:W-:Y:S01]  /*fee0*/  @P4 IMAD.WIDE.U32 R2, R18, c[0x0][0x1e8], RZ ;  /* 0x00007a0012024a25 */ /* 0x000fe200078e00ff */
[----:B------:R-:W-:-:S03]  /*fef0*/  @!P4 SHF.R.S32.HI R0, RZ, 0x1f, R13 ;  /* 0x0000001fff00c819 */ /* 0x000fc6000001140d */
[----:B------:R-:W-:Y:S02]  /*ff00*/  @P4 IMAD R5, R18, c[0x0][0x1ec], R3 ;  /* 0x00007b0012054a24 */ /* 0x000fe400078e0203 */
[----:B------:R-:W-:Y:S02]  /*ff10*/  @!P4 IMAD R3, R0, c[0x0][0x1e0], RZ ;  /* 0x000078000003ca24 */ /* 0x000fe400078e02ff */
[----:B------:R-:W-:-:S04]  /*ff20*/  @!P4 IMAD.WIDE.U32 R6, R13, c[0x0][0x1e0], RZ ;  /* 0x000078000d06ca25 */ /* 0x000fc800078e00ff */
[----:B------:R-:W-:Y:S01]  /*ff30*/  IMAD.IADD R0, R67, 0x1, -R4 ;  /* 0x0000000143007824 */ /* 0x000fe200078e0a04 */
[----:B------:R-:W-:Y:S01]  /*ff40*/  @!P4 MOV R2, R6 ;  /* 0x000000060002c202 */ /* 0x000fe20000000f00 */
[----:B------:R-:W-:Y:S02]  /*ff50*/  @!P4 IMAD R3, R13, c[0x0][0x1e4], R3 ;  /* 0x000079000d03ca24 */ /* 0x000fe400078e0203 */
[----:B------:R-:W-:Y:S02]  /*ff60*/  IMAD.SHL.U32 R0, R0, 0x8, RZ ;  /* 0x0000000800007824 */ /* 0x000fe400078e00ff */
[----:B------:R-:W-:Y:S01]  /*ff70*/  @P1 IMAD.MOV.U32 R4, RZ, RZ, 0x1 ;  /* 0x00000001ff041424 */ /* 0x000fe200078e00ff */
[----:B------:R-:W-:Y:S01]  /*ff80*/  @!P4 IADD3 R5, R7, R3, RZ ;  /* 0x000000030705c210 */ /* 0x000fe20007ffe0ff */
[----:B------:R-:W-:Y:S01]  /*ff90*/  @!P1 IMAD R4, R9, c[0x0][0x1c0], RZ ;  /* 0x0000700009049a24 */ /* 0x000fe200078e02ff */
[----:B------:R-:W-:Y:S01]  /*ffa0*/  IADD3 R2, P3, R0, R2, RZ ;  /* 0x0000000200027210 */ /* 0x000fe20007f7e0ff */
[----:B------:R-:W-:Y:S01]  /*ffb0*/  @!P0 IMAD R18, R13, c[0x0][0x214], RZ ;  /* 0x000085000d128a24 */ /* 0x000fe200078e02ff */
[----:B------:R-:W-:-:S02]  /*ffc0*/  CS2R R6, SRZ ;  /* 0x0000000000067805 */ /* 0x000fc4000001ff00 */
[----:B------:R-:W-:Y:S01]  /*ffd0*/  LEA.HI.X.SX32 R3, R0, R5, 0x1, P3 ;  /* 0x0000000500037211 */ /* 0x000fe200018f0eff */
[----:B------:R-:W-:Y:S01]  /*ffe0*/  IMAD R0, R13, R4, RZ ;  /* 0x000000040d007224 */ /* 0x000fe200078e02ff */
[----:B------:R-:W-:Y:S01]  /*fff0*/  SHF.R.S32.HI R4, RZ, 0x2, R10 ;  /* 0x00000002ff047819 */ /* 0x000fe2000001140a */
[--C-:B------:R-:W-:Y:S01]  /*10000*/  @!P2 IMAD.MOV.U32 R6, RZ, RZ, R18.reuse ;  /* 0x000000ffff06a224 */ /* 0x100fe200078e0012 */
[----:B------:R-:W-:Y:S01]  /*10010*/  @!P2 SHF.R.S32.HI R7, RZ, 0x1f, R18 ;  /* 0x0000001fff07a819 */ /* 0x000fe20000011412 */
[----:B------:R2:W-:Y:S01]  /*10020*/  @!P0 STL [R1+0x8], R18 ;  /* 0x0000081201008387 */ /* 0x0005e20000100800 */
[----:B------:R-:W-:Y:S01]  /*10030*/  SEL R0, R0, RZ, P2 ;  /* 0x000000ff00007207 */ /* 0x000fe20001000000 */
[----:B------:R-:W-:Y:S01]  /*10040*/  IMAD.WIDE.U32 R10, R14, c[0x0][0x1f0], R2 ;  /* 0x00007c000e0a7a25 */ /* 0x000fe200078e0002 */
[----:B------:R-:W-:Y:S02]  /*10050*/  ISETP.GE.AND P2, PT, R4, R15, PT ;  /* 0x0000000f0400720c */ /* 0x000fe40003f46270 */
[----:B------:R-:W-:Y:S01]  /*10060*/  SHF.R.S32.HI R5, RZ, 0x1f, R4 ;  /* 0x0000001fff057819 */ /* 0x000fe20000011404 */
[----:B------:R-:W-:Y:S01]  /*10070*/  IMAD R0, R14, R9, R0 ;  /* 0x000000090e007224 */ /* 0x000fe200078e0200 */
[----:B------:R-:W-:-:S03]  /*10080*/  SHF.R.S32.HI R9, RZ, 0x1f, R8 ;  /* 0x0000001fff097819 */ /* 0x000fc60000011408 */
[----:B------:R-:W-:Y:S01]  /*10090*/  IMAD.WIDE R2, R16, 0x80, R4 ;  /* 0x0000008010027825 */ /* 0x000fe200078e0204 */
[--C-:B------:R-:W-:Y:S02]  /*100a0*/  IADD3 R19, P1, P0, R8, R6, R0.reuse ;  /* 0x0000000608137210 */ /* 0x100fe4000783e000 */
[----:B------:R-:W-:-:S04]  /*100b0*/  SHF.R.S32.HI R0, RZ, 0x1f, R0 ;  /* 0x0000001fff007819 */ /* 0x000fc80000011400 */
[----:B--2---:R-:W-:Y:S02]  /*100c0*/  IADD3.X R18, R9, R7, R0, P1, P0 ;  /* 0x0000000709127210 */ /* 0x004fe40000fe0400 */
[----:B------:R-:W-:Y:S01]  /*100d0*/  IADD3 R7, R12, R11, RZ ;  /* 0x0000000b0c077210 */ /* 0x000fe20007ffe0ff */
[----:B------:R-:W-:Y:S05]  /*100e0*/  @P2 BRA `(.L_x_31) ;  /* 0x0000008000002947 */ /* 0x000fea0003800000 */
[----:B------:R-:W-:Y:S01]  /*100f0*/  MOV R6, R10 ;  /* 0x0000000a00067202 */ /* 0x000fe20000000f00 */
[----:B------:R-:W-:-:S04]  /*10100*/  IMAD R0, R3, c[0x0][0x1e8], RZ ;  /* 0x00007a0003007a24 */ /* 0x000fc800078e02ff */
[----:B------:R-:W-:-:S04]  /*10110*/  IMAD.WIDE.U32 R8, R2, c[0x0][0x1e8], R6 ;  /* 0x00007a0002087a25 */ /* 0x000fc800078e0006 */
[----:B------:R-:W-:Y:S01]  /*10120*/  IMAD R0, R2, c[0x0][0x1ec], R0 ;  /* 0x00007b0002007a24 */ /* 0x000fe200078e0200 */
[----:B------:R-:W-:-:S04]  /*10130*/  LEA R12, P0, R8, c[0x0][0x1d0], 0x1 ;  /* 0x00007400080c7a11 */ /* 0x000fc800078008ff */
[----:B------:R-:W-:-:S04]  /*10140*/  IADD3 R0, R0, R9, RZ ;  /* 0x0000000900007210 */ /* 0x000fc80007ffe0ff */
[----:B------:R-:W-:-:S05]  /*10150*/  LEA.HI.X R13, R8, c[0x0][0x1d4], R0, 0x1, P0 ;  /* 0x00007500080d7a11 */ /* 0x000fca00000f0c00 */
[----:B------:R2:W-:Y:S02]  /*10160*/  STG.E.128 [R12.64], RZ ;  /* 0x000000ff0c007986 */ /* 0x0005e4000c101d06 */
.L_x_31:
[----:B------:R-:W-:Y:S05]  /*10170*/  BSYNC B0 ;  /* 0x0000000000007941 */ /* 0x000fea0003800000 */
.L_x_30:
[----:B------:R-:W-:Y:S01]  /*10180*/  IADD3 R16, R4, 0x20, RZ ;  /* 0x0000002004107810 */ /* 0x000fe20007ffe0ff */
[----:B------:R-:W-:Y:S03]  /*10190*/  BSSY B0, `(.L_x_32) ;  /* 0x000000e000007945 */ /* 0x000fe60003800000 */
[----:B------:R-:W-:-:S13]  /*101a0*/  ISETP.GE.AND P0, PT, R16, R15, PT ;  /* 0x0000000f1000720c */ /* 0x000fda0003f06270 */
[----:B------:R-:W-:Y:S05]  /*101b0*/  @P0 BRA `(.L_x_33) ;  /* 0x000000b000000947 */ /* 0x000fea0003800000 */
[----:B------:R-:W-:Y:S02]  /*101c0*/  IADD3 R0, P0, R2, 0x20, RZ ;  /* 0x0000002002007810 */ /* 0x000fe40007f1e0ff */
[----:B------:R-:W-:-:S03]  /*101d0*/  MOV R9, R7 ;  /* 0x0000000700097202 */ /* 0x000fc60000000f00 */
[----:B------:R-:W-:-:S04]  /*101e0*/  IMAD.X R8, RZ, RZ, R3, P0 ;  /* 0x000000ffff087224 */ /* 0x000fc800000e0603 */
[----:B--2---:R-:W-:Y:S02]  /*101f0*/  IMAD R12, R8, c[0x0][0x1e8], RZ ;  /* 0x00007a00080c7a24 */ /* 0x004fe400078e02ff */
[----:B------:R-:W-:-:S04]  /*10200*/  IMAD.MOV.U32 R8, RZ, RZ, R10 ;  /* 0x000000ffff087224 */ /* 0x000fc800078e000a */
[----:B------:R-:W-:-:S04]  /*10210*/  IMAD.WIDE.U32 R8, R0, c[0x0][0x1e8], R8 ;  /* 0x00007a0000087a25 */ /* 0x000fc800078e0008 */
[----:B------:R-:W-:Y:S01]  /*10220*/  IMAD R0, R0, c[0x0][0x1ec], R12 ;  /* 0x00007b0000007a24 */ /* 0x000fe200078e020c */
[----:B------:R-:W-:-:S04]  /*10230*/  LEA R12, P0, R8, c[0x0][0x1d0], 0x1 ;  /* 0x00007400080c7a11 */ /* 0x000fc800078008ff */
[----:B------:R-:W-:-:S04]  /*10240*/  IADD3 R0, R0, R9, RZ ;  /* 0x0000000900007210 */ /* 0x000fc80007ffe0ff */
[----:B------:R-:W-:-:S05]  /*10250*/  LEA.HI.X R13, R8, c[0x0][0x1d4], R0, 0x1, P0 ;  /* 0x00007500080d7a11 */ /* 0x000fca00000f0c00 */
[----:B------:R2:W-:Y:S02]  /*10260*/  STG.E.128 [R12.64], RZ ;  /* 0x000000ff0c007986 */ /* 0x0005e4000c101d06 */
.L_x_33:
[----:B------:R-:W-:Y:S05]  /*10270*/  BSYNC B0 ;  /* 0x0000000000007941 */ /* 0x000fea0003800000 */
.L_x_32:
        /* <DEDUP_REMOVED lines=15> */
.L_x_35:
[----:B------:R-:W-:Y:S05]  /*10370*/  BSYNC B0 ;  /* 0x0000000000007941 */ /* 0x000fea0003800000 */
.L_x_34:
[----:B--2---:R-:W-:Y:S01]  /*10380*/  IADD3 R12, R4, 0x60, RZ ;  /* 0x00000060040c7810 */ /* 0x004fe20007ffe0ff */
[----:B------:R-:W-:Y:S03]  /*10390*/  BSSY B0, `(.L_x_36) ;  /* 0x000000d000007945 */ /* 0x000fe60003800000 */
[----:B------:R-:W-:-:S13]  /*103a0*/  ISETP.GE.AND P0, PT, R12, R15, PT ;  /* 0x0000000f0c00720c */ /* 0x000fda0003f06270 */
[----:B------:R-:W-:Y:S05]  /*103b0*/  @P0 BRA `(.L_x_37) ;  /* 0x000000a000000947 */ /* 0x000fea0003800000 */
[----:B------:R-:W-:Y:S02]  /*103c0*/  IADD3 R0, P0, R2, 0x60, RZ ;  /* 0x0000006002007810 */ /* 0x000fe40007f1e0ff */
[----:B------:R-:W-:Y:S02]  /*103d0*/  MOV R6, R10 ;  /* 0x0000000a00067202 */ /* 0x000fe40000000f00 */
[----:B------:R-:W-:-:S03]  /*103e0*/  IADD3.X R2, RZ, R3, RZ, P0, !PT ;  /* 0x00000003ff027210 */ /* 0x000fc600007fe4ff */
[----:B------:R-:W-:-:S04]  /*103f0*/  IMAD.WIDE.U32 R6, R0, c[0x0][0x1e8], R6 ;  /* 0x00007a0000067a25 */ /* 0x000fc800078e0006 */
[----:B------:R-:W-:-:S04]  /*10400*/  IMAD R2, R2, c[0x0][0x1e8], RZ ;  /* 0x00007a0002027a24 */ /* 0x000fc800078e02ff */
[----:B------:R-:W-:Y:S01]  /*10410*/  IMAD R0, R0, c[0x0][0x1ec], R2 ;  /* 0x00007b0000007a24 */ /* 0x000fe200078e0202 */
[----:B------:R-:W-:-:S04]  /*10420*/  LEA R2, P0, R6, c[0x0][0x1d0], 0x1 ;  /* 0x0000740006027a11 */ /* 0x000fc800078008ff */
[----:B------:R-:W-:-:S04]  /*10430*/  IADD3 R0, R0, R7, RZ ;  /* 0x0000000700007210 */ /* 0x000fc80007ffe0ff */
[----:B------:R-:W-:-:S05]  /*10440*/  LEA.HI.X R3, R6, c[0x0][0x1d4], R0, 0x1, P0 ;  /* 0x0000750006037a11 */ /* 0x000fca00000f0c00 */
[----:B------:R2:W-:Y:S02]  /*10450*/  STG.E.128 [R2.64], RZ ;  /* 0x000000ff02007986 */ /* 0x0005e4000c101d06 */
.L_x_37:
[----:B------:R-:W-:Y:S05]  /*10460*/  BSYNC B0 ;  /* 0x0000000000007941 */ /* 0x000fea0003800000 */
.L_x_36:
[----:B------:R-:W-:-:S04]  /*10470*/  LOP3.LUT P6, RZ, R67, 0x3, RZ, 0xc0, !PT ;  /* 0x0000000343ff7812 */ /* 0x000fc800078cc0ff */
[-C--:B------:R-:W-:Y:S02]  /*10480*/  ISETP.GE.OR P5, PT, R4, R15.reuse, P6 ;  /* 0x0000000f0400720c */ /* 0x080fe400037a6670 */
[-C--:B------:R-:W-:Y:S02]  /*10490*/  ISETP.GE.OR P4, PT, R16, R15.reuse, P6 ;  /* 0x0000000f1000720c */ /* 0x080fe40003786670 */
[-C--:B------:R-:W-:Y:S02]  /*104a0*/  ISETP.GE.OR P3, PT, R14, R15.reuse, P6 ;  /* 0x0000000f0e00720c */ /* 0x080fe40003766670 */
[----:B------:R-:W-:-:S07]  /*104b0*/  ISETP.GE.OR P6, PT, R12, R15, P6 ;  /* 0x0000000f0c00720c */ /* 0x000fce00037c6670 */
[-C--:B------:R-:W-:Y:S02]  /*104c0*/  @!P5 IMAD R4, R4, R17.reuse, RZ ;  /* 0x000000110404d224 */ /* 0x080fe400078e02ff */
[-C--:B--2---:R-:W-:Y:S02]  /*104d0*/  @!P4 IMAD R2, R16, R17.reuse, RZ ;  /* 0x000000111002c224 */ /* 0x084fe400078e02ff */
[----:B------:R-:W-:Y:S01]  /*104e0*/  @!P3 IMAD R3, R14, R17, RZ ;  /* 0x000000110e03b224 */ /* 0x000fe200078e02ff */
[-C--:B------:R-:W-:Y:S02]  /*104f0*/  @!P5 IADD3 R0, P0, R4, R19.reuse, RZ ;  /* 0x000000130400d210 */ /* 0x080fe40007f1e0ff */
[----:B------:R-:W-:Y:S02]  /*10500*/  @!P4 IADD3 R5, P1, R2, R19, RZ ;  /* 0x000000130205c210 */ /* 0x000fe40007f3e0ff */
[----:B------:R-:W-:Y:S02]  /*10510*/  @!P5 LEA.HI.X.SX32 R4, R4, R18, 0x1, P0 ;  /* 0x000000120404d211 */ /* 0x000fe400000f0eff */
[----:B------:R-:W-:-:S02]  /*10520*/  @!P5 LEA R6, P2, R0, c[0x0][0x200], 0x2 ;  /* 0x000080000006da11 */ /* 0x000fc400078410ff */
[----:B------:R-:W-:Y:S02]  /*10530*/  @!P3 IADD3 R8, P0, R3, R19, RZ ;  /* 0x000000130308b210 */ /* 0x000fe40007f1e0ff */
[-C--:B------:R-:W-:Y:S02]  /*10540*/  @!P4 LEA.HI.X.SX32 R9, R2, R18.reuse, 0x1, P1 ;  /* 0x000000120209c211 */ /* 0x080fe400008f0eff */
[----:B------:R-:W-:Y:S01]  /*10550*/  @!P5 LEA.HI.X R7, R0, c[0x0][0x204], R4, 0x2, P2 ;  /* 0x000081000007da11 */ /* 0x000fe200010f1404 */
[----:B------:R-:W-:Y:S01]  /*10560*/  @!P3 IMAD.MOV.U32 R0, RZ, RZ, 0x7f800000 ;  /* 0x7f800000ff00b424 */ /* 0x000fe200078e00ff */
[----:B------:R-:W-:Y:S02]  /*10570*/  @!P4 LEA R4, P1, R5, c[0x0][0x200], 0x2 ;  /* 0x000080000504ca11 */ /* 0x000fe400078210ff */
[----:B------:R-:W-:Y:S02]  /*10580*/  @!P3 LEA.HI.X.SX32 R3, R3, R18, 0x1, P0 ;  /* 0x000000120303b211 */ /* 0x000fe400000f0eff */
[----:B------:R-:W-:-:S02]  /*10590*/  @!P3 LEA R2, P0, R8, c[0x0][0x200], 0x2 ;  /* 0x000080000802ba11 */ /* 0x000fc400078010ff */
[----:B------:R-:W-:Y:S01]  /*105a0*/  @!P4 LEA.HI.X R5, R5, c[0x0][0x204], R9, 0x2, P1 ;  /* 0x000081000505ca11 */ /* 0x000fe200008f1409 */
[----:B------:R-:W-:Y:S01]  /*105b0*/  @!P5 IMAD.MOV.U32 R9, RZ, RZ, 0x7f800000 ;  /* 0x7f800000ff09d424 */ /* 0x000fe200078e00ff */
[----:B------:R-:W-:Y:S01]  /*105c0*/  @!P3 LEA.HI.X R3, R8, c[0x0][0x204], R3, 0x2, P0 ;  /* 0x000081000803ba11 */ /* 0x000fe200000f1403 */
[----:B------:R-:W-:-:S03]  /*105d0*/  @!P4 IMAD.MOV.U32 R8, RZ, RZ, 0x7f800000 ;  /* 0x7f800000ff08c424 */ /* 0x000fc600078e00ff */
[----:B------:R2:W-:Y:S04]  /*105e0*/  @!P5 STG.E [R6.64], R9 ;  /* 0x000000090600d986 */ /* 0x0005e8000c101906 */
[----:B------:R2:W-:Y:S04]  /*105f0*/  @!P4 STG.E [R4.64], R8 ;  /* 0x000000080400c986 */ /* 0x0005e8000c101906 */
[----:B------:R2:W-:Y:S01]  /*10600*/  @!P3 STG.E [R2.64], R0 ;  /* 0x000000000200b986 */ /* 0x0005e2000c101906 */
[----:B------:R-:W-:Y:S05]  /*10610*/  @P6 EXIT ;  /* 0x000000000000694d */ /* 0x000fea0003800000 */
[----:B--2---:R-:W-:-:S05]  /*10620*/  IMAD R0, R12, R17, RZ ;  /* 0x000000110c007224 */ /* 0x004fca00078e02ff */
[----:B------:R-:W-:-:S04]  /*10630*/  IADD3 R3, P0, R0, R19, RZ ;  /* 0x0000001300037210 */ /* 0x000fc80007f1e0ff */
[----:B------:R-:W-:Y:S02]  /*10640*/  LEA.HI.X.SX32 R0, R0, R18, 0x1, P0 ;  /* 0x0000001200007211 */ /* 0x000fe400000f0eff */
[----:B------:R-:W-:-:S04]  /*10650*/  LEA R2, P0, R3, c[0x0][0x200], 0x2 ;  /* 0x0000800003027a11 */ /* 0x000fc800078010ff */
[----:B------:R-:W-:Y:S01]  /*10660*/  LEA.HI.X R3, R3, c[0x0][0x204], R0, 0x2, P0 ;  /* 0x0000810003037a11 */ /* 0x000fe200000f1400 */
[----:B------:R-:W-:-:S05]  /*10670*/  IMAD.MOV.U32 R0, RZ, RZ, 0x7f800000 ;  /* 0x7f800000ff007424 */ /* 0x000fca00078e00ff */
[----:B------:R-:W-:Y:S01]  /*10680*/  STG.E [R2.64], R0 ;  /* 0x0000000002007986 */ /* 0x000fe2000c101906 */
[----:B------:R-:W-:Y:S05]  /*10690*/  EXIT ;  /* 0x000000000000794d */ /* 0x000fea0003800000 */
.L_x_38:
        /* <DEDUP_REMOVED lines=14> */
.L_x_609:


//--------------------- .text._ZN5flash16flash_fwd_kernelI23Flash_fwd_kernel_traitsILi32ELi128ELi128ELi4ELb0ELb0EN7cutlass10bfloat16_tE19Flash_kernel_traitsILi32ELi128ELi128ELi4ES3_EELb0ELb1ELb0ELb0ELb0ELb0ELb0ELb0EEEvNS_16Flash_fwd_paramsE --------------------------
	.section	.text._ZN5flash16flash_fwd_kernelI23Flash_fwd_kernel_traitsILi32ELi128ELi128ELi4ELb0ELb0EN7cutlass10bfloat16_tE19Flash_kernel_traitsILi32ELi128ELi128ELi4ES3_EELb0ELb1ELb0ELb0ELb0ELb0ELb0ELb0EEEvNS_16Flash_fwd_paramsE,"ax",@progbits
	.sectioninfo	@"SHI_REGISTERS=255"
	.align	128
        .global         _ZN5flash16flash_fwd_kernelI23Flash_fwd_kernel_traitsILi32ELi128ELi128ELi4ELb0ELb0EN7cutlass10bfloat16_tE19Flash_kernel_traitsILi32ELi128ELi128ELi4ES3_EELb0ELb1ELb0ELb0ELb0ELb0ELb0ELb0EEEvNS_16Flash_fwd_paramsE
        .type           _ZN5flash16flash_fwd_kernelI23Flash_fwd_kernel_traitsILi32ELi128ELi128ELi4ELb0ELb0EN7cutlass10bfloat16_tE19Flash_kernel_traitsILi32ELi128ELi128ELi4ES3_EELb0ELb1ELb0ELb0ELb0ELb0ELb0ELb0EEEvNS_16Flash_fwd_paramsE,@function
        .size           _ZN5flash16flash_fwd_kernelI23Flash_fwd_kernel_traitsILi32ELi128ELi128ELi4ELb0ELb0EN7cutlass10bfloat16_tE19Flash_kernel_traitsILi32ELi128ELi128ELi4ES3_EELb0ELb1ELb0ELb0ELb0ELb0ELb0ELb0EEEvNS_16Flash_fwd_paramsE,(.L_x_610 - _ZN5flash16flash_fwd_kernelI23Flash_fwd_kernel_traitsILi32ELi128ELi128ELi4ELb0ELb0EN7cutlass10bfloat16_tE19Flash_kernel_traitsILi32ELi128ELi128ELi4ES3_EELb0ELb1ELb0ELb0ELb0ELb0ELb0ELb0EEEvNS_16Flash_fwd_paramsE)
        .other          _ZN5flash16flash_fwd_kernelI23Flash_fwd_kernel_traitsILi32ELi128ELi128ELi4ELb0ELb0EN7cutlass10bfloat16_tE19Flash_kernel_traitsILi32ELi128ELi128ELi4ES3_EELb0ELb1ELb0ELb0ELb0ELb0ELb0ELb0EEEvNS_16Flash_fwd_paramsE,@"STO_CUDA_ENTRY STV_DEFAULT"
_ZN5flash16flash_fwd_kernelI23Flash_fwd_kernel_traitsILi32ELi128ELi128ELi4ELb0ELb0EN7cutlass10bfloat16_tE19Flash_kernel_traitsILi32ELi128ELi128ELi4ES3_EELb0ELb1ELb0ELb0ELb0ELb0ELb0ELb0EEEvNS_16Flash_fwd_paramsE:
.text._ZN5flash16flash_fwd_kernelI23Flash_fwd_kernel_traitsILi32ELi128ELi128ELi4ELb0ELb0EN7cutlass10bfloat16_tE19Flash_kernel_traitsILi32ELi128ELi128ELi4ES3_EELb0ELb1ELb0ELb0ELb0ELb0ELb0ELb0EEEvNS_16Flash_fwd_paramsE:
        /* <DEDUP_REMOVED lines=16> */
[----:B------:R-:W-:-:S03]  /*0100*/  ISETP.EQ.OR.EX P1, PT, RZ, c[0x0][0x24c], !P3, P1 ;  /* 0x00009300ff007a0c */ /* 0x000fc60005f22710 */
[----:B------:R1:W2:Y:S01]  /*0110*/  @P2 LDG.E R0, [R2.64+0x4] ;  /* 0x0000040802002981 */ /* 0x0002a2000c1e1900 */
[----:B------:R-:W-:-:S09]  /*0120*/  IMAD.WIDE R4, R12, R6, c[0x0][0x248] ;  /* 0x000092000c047625 */ /* 0x000fd200078e0206 */
[----:B------:R3:W5:Y:S01]  /*0130*/  @!P1 LDG.E R8, [R4.64] ;  /* 0x0000000804089981 */ /* 0x000762000c1e1900 */
[----:B------:R-:W-:-:S03]  /*0140*/  IMAD.MOV.U32 R7, RZ, RZ, RZ ;  /* 0x000000ffff077224 */ /* 0x000fc600078e00ff */
[----:B------:R-:W4:Y:S04]  /*0150*/  S2R R11, SR_CTAID.X ;  /* 0x00000000000b7919 */ /* 0x000f280000002500 */
[----:B------:R-:W2:Y:S01]  /*0160*/  S2R R13, SR_CTAID.Z ;  /* 0x00000000000d7919 */ /* 0x000ea20000002700 */
[----:B-1----:R-:W-:-:S05]  /*0170*/  @P0 IMAD.WIDE R2, R12, R6, c[0x0][0x250] ;  /* 0x000094000c020625 */ /* 0x002fca00078e0206 */
[----:B------:R3:W5:Y:S01]  /*0180*/  @P0 LDG.E R7, [R2.64] ;  /* 0x0000000802070981 */ /* 0x000762000c1e1900 */
[----:B------:R-:W-:-:S04]  /*0190*/  ISETP.NE.U32.AND P0, PT, RZ, c[0x0][0x248], PT ;  /* 0x00009200ff007a0c */ /* 0x000fc80003f05070 */
[----:B------:R-:W-:Y:S01]  /*01a0*/  ISETP.NE.AND.EX P0, PT, RZ, c[0x0][0x24c], PT, P0 ;  /* 0x00009300ff007a0c */ /* 0x000fe20003f05300 */
[----:B--2---:R-:W-:Y:S02]  /*01b0*/  @P2 IMAD.IADD R31, R0, 0x1, -R252 ;  /* 0x00000001001f2824 */ /* 0x004fe400078e0afc */
[----:B------:R-:W-:-:S05]  /*01c0*/  @!P2 IMAD.MOV.U32 R31, RZ, RZ, c[0x0][0x214] ;  /* 0x00008500ff1fa624 */ /* 0x000fca00078e00ff */
[----:B------:R3:W-:Y:S05]  /*01d0*/  STL [R1+0x14], R31 ;  /* 0x0000141f01007387 */ /* 0x0007ea0000100800 */
[----:B------:R-:W-:Y:S05]  /*01e0*/  @!P0 BRA `(.L_x_39) ;  /* 0x0000004000008947 */ /* 0x000fea0003800000 */
[----:B----4-:R-:W2:Y:S02]  /*01f0*/  @P3 LDG.E R0, [R4.64+0x4] ;  /* 0x0000040804003981 */ /* 0x010ea4000c1e1900 */
[----:B--2--5:R-:W-:-:S06]  /*0200*/  @P3 IADD3 R0, R0, -R8, RZ ;  /* 0x8000000800003210 */ /* 0x024fcc0007ffe0ff */
[----:B------:R1:W5:Y:S01]  /*0210*/  @!P3 LDG.E R0, [R4.64] ;  /* 0x000000080400b981 */ /* 0x000362000c1e1900 */
[----:B------:R-:W-:Y:S05]  /*0220*/  BRA `(.L_x_40) ;  /* 0x0000001000007947 */ /* 0x000fea0003800000 */
.L_x_39:
[----:B----4-:R-:W-:Y:S02]  /*0230*/  MOV R0, c[0x0][0x218] ;  /* 0x0000860000007a02 */ /* 0x010fe40000000f00 */
.L_x_40:
[----:B------:R-:W-:-:S04]  /*0240*/  ISETP.NE.U32.AND P2, PT, RZ, c[0x0][0x258], PT ;  /* 0x00009600ff007a0c */ /* 0x000fc80003f45070 */
[----:B------:R-:W-:-:S13]  /*0250*/  ISETP.NE.AND.EX P2, PT, RZ, c[0x0][0x25c], PT, P2 ;  /* 0x00009700ff007a0c */ /* 0x000fda0003f45320 */
[----:B---3--:R-:W-:-:S06]  /*0260*/  @P2 IMAD.WIDE R2, R12, R6, c[0x0][0x258] ;  /* 0x000096000c022625 */ /* 0x008fcc00078e0206 */
        /* <DEDUP_REMOVED lines=20> */
[----:B------:R-:W-:-:S13]  /*03b0*/  ISETP.GE.AND P0, PT, R244, 0x1, PT ;  /* 0x00000001f400780c */ /* 0x000fda0003f06270 */
        /* <DEDUP_REMOVED lines=28> */
.L_x_42:
[----:B------:R-:W-:Y:S02]  /*0580*/  IABS R4, c[0x0][0x1c8] ;  /* 0x0000720000047a13 */ /* 0x000fe40000000000 */
[----:B------:R-:W-:Y:S02]  /*0590*/  IABS R5, R13 ;  /* 0x0000000d00057213 */ /* 0x000fe40000000000 */
[----:B------:R-:W1:Y:S01]  /*05a0*/  I2F.RP R2, R4 ;  /* 0x0000000400027306 */ /* 0x000e620000209400 */
[----:B------:R-:W-:-:S07]  /*05b0*/  SHF.R.S32.HI R6, RZ, 0x1f, R13 ;  /* 0x0000001fff067819 */ /* 0x000fce000001140d */
[----:B-1----:R-:W1:Y:S02]  /*05c0*/  MUFU.RCP R2, R2 ;  /* 0x0000000200027308 */ /* 0x002e640000001000 */
[----:B-1----:R-:W-:-:S06]  /*05d0*/  IADD3 R2, R2, 0xffffffe, RZ ;  /* 0x0ffffffe02027810 */ /* 0x002fcc0007ffe0ff */
[----:B------:R-:W1:Y:S02]  /*05e0*/  F2I.FTZ.U32.TRUNC.NTZ R3, R2 ;  /* 0x0000000200037305 */ /* 0x000e64000021f000 */
[----:B-1----:R-:W-:Y:S02]  /*05f0*/  IMAD.MOV R0, RZ, RZ, -R3 ;  /* 0x000000ffff007224 */ /* 0x002fe400078e0a03 */
        /* <DEDUP_REMOVED lines=34> */
.L_x_43:
[----:B------:R-:W-:Y:S01]  /*0820*/  SHF.R.S32.HI R20, RZ, 0x1f, R28 ;  /* 0x0000001fff147819 */ /* 0x000fe2000001141c */
[----:B------:R-:W-:Y:S01]  /*0830*/  IMAD.IADD R30, R31, 0x1, -R29 ;  /* 0x000000011f1e7824 */ /* 0x000fe200078e0a1d */
[----:B------:R-:W-:Y:S01]  /*0840*/  BSSY B0, `(.L_x_44) ;  /* 0x0000032000007945 */ /* 0x000fe20003800000 */
[----:B------:R-:W-:Y:S01]  /*0850*/  IMAD R6, R6, c[0x0][0x1a8], RZ ;  /* 0x00006a0006067a24 */ /* 0x000fe200078e02ff */
[CC--:B------:R-:W-:Y:S02]  /*0860*/  LEA.HI R4, R20.reuse, R28.reuse, RZ, 0x2 ;  /* 0x0000001c14047211 */ /* 0x0c0fe400078f10ff */
[----:B------:R-:W-:Y:S01]  /*0870*/  LEA.HI R27, R20, R28, RZ, 0x3 ;  /* 0x0000001c141b7211 */ /* 0x000fe200078f18ff */
[----:B------:R1:W-:Y:S01]  /*0880*/  STL [R1+0x10], R30 ;  /* 0x0000101e01007387 */ /* 0x0003e20000100800 */
[----:B------:R-:W-:Y:S01]  /*0890*/  LOP3.LUT R3, R4, 0xfffffffc, RZ, 0xc0, !PT ;  /* 0xfffffffc04037812 */ /* 0x000fe200078ec0ff */
[----:B------:R-:W-:Y:S01]  /*08a0*/  IMAD R6, R13, c[0x0][0x1ac], R6 ;  /* 0x00006b000d067a24 */ /* 0x000fe200078e0206 */
[----:B------:R-:W-:-:S02]  /*08b0*/  SHF.R.S32.HI R25, RZ, 0x3, R27 ;  /* 0x00000003ff197819 */ /* 0x000fc4000001141b */
[----:B------:R-:W-:Y:S01]  /*08c0*/  SHF.R.S32.HI R2, RZ, 0x2, R4 ;  /* 0x00000002ff027819 */ /* 0x000fe20000011404 */
[----:B------:R-:W-:Y:S01]  /*08d0*/  IMAD.IADD R3, R28, 0x1, -R3 ;  /* 0x000000011c037824 */ /* 0x000fe200078e0a03 */
[----:B------:R-:W-:Y:S01]  /*08e0*/  LEA.HI R26, R20, R28, RZ, 0x5 ;  /* 0x0000001c141a7211 */ /* 0x000fe200078f28ff */
[----:B------:R-:W-:Y:S01]  /*08f0*/  IMAD.SHL.U32 R0, R25, 0x40, RZ ;  /* 0x0000004019007824 */ /* 0x000fe200078e00ff */
[----:B------:R-:W-:Y:S01]  /*0900*/  LEA.HI R4, R4, R2, RZ, 0x1 ;  /* 0x0000000204047211 */ /* 0x000fe200078f08ff */
[----:B------:R-:W-:Y:S01]  /*0910*/  IMAD.SHL.U32 R246, R3, 0x8, RZ ;  /* 0x0000000803f67824 */ /* 0x000fe200078e00ff */
[----:B------:R-:W-:Y:S02]  /*0920*/  SHF.R.S32.HI R21, RZ, 0x5, R26 ;  /* 0x00000005ff157819 */ /* 0x000fe4000001141a */
[----:B------:R-:W-:Y:S02]  /*0930*/  LOP3.LUT R0, R0, 0xc0, RZ, 0xc0, !PT ;  /* 0x000000c000007812 */ /* 0x000fe400078ec0ff */
[----:B------:R-:W-:-:S02]  /*0940*/  IADD3 R8, P0, R246, R9, RZ ;  /* 0x00000009f6087210 */ /* 0x000fc40007f1e0ff */
[--C-:B------:R-:W-:Y:S02]  /*0950*/  SHF.R.S32.HI R247, RZ, 0x1f, R246.reuse ;  /* 0x0000001ffff77819 */ /* 0x100fe400000114f6 */
[----:B------:R-:W-:Y:S02]  /*0960*/  LOP3.LUT R4, R4, 0x7fffffe, RZ, 0xc0, !PT ;  /* 0x07fffffe04047812 */ /* 0x000fe400078ec0ff */
[----:B------:R-:W-:Y:S01]  /*0970*/  LOP3.LUT R3, R0, 0x18, R246, 0xf8, !PT ;  /* 0x0000001800037812 */ /* 0x000fe200078ef8f6 */
[----:B------:R-:W-:Y:S01]  /*0980*/  IMAD.X R9, R247, 0x1, R10, P0 ;  /* 0x00000001f7097824 */ /* 0x000fe200000e060a */
[C---:B------:R-:W-:Y:S01]  /*0990*/  ISETP.GE.AND P0, PT, R2.reuse, R30, PT ;  /* 0x0000001e0200720c */ /* 0x040fe20003f06270 */
[----:B------:R-:W-:Y:S01]  /*09a0*/  IMAD.IADD R4, R2, 0x1, -R4 ;  /* 0x0000000102047824 */ /* 0x000fe200078e0a04 */
[----:B------:R-:W-:Y:S01]  /*09b0*/  SHF.R.U32.HI R0, RZ, 0x3, R0 ;  /* 0x00000003ff007819 */ /* 0x000fe20000011600 */
[----:B------:R-:W-:Y:S01]  /*09c0*/  IMAD.WIDE.U32 R8, R13, c[0x0][0x1a8], R8 ;  /* 0x00006a000d087a25 */ /* 0x000fe200078e0008 */
[----:B------:R-:W-:-:S02]  /*09d0*/  SHF.R.S32.HI R16, RZ, 0x1f, R14 ;  /* 0x0000001fff107819 */ /* 0x000fc4000001140e */
[----:B------:R-:W-:Y:S01]  /*09e0*/  LOP3.LUT R0, R3, R0, RZ, 0x3c, !PT ;  /* 0x0000000003007212 */ /* 0x000fe200078e3cff */
[----:B------:R-:W-:Y:S01]  /*09f0*/  IMAD R4, R21, 0x8, R4 ;  /* 0x0000000815047824 */ /* 0x000fe200078e0204 */
[----:B------:R-:W-:Y:S01]  /*0a00*/  SHF.R.S32.HI R3, RZ, 0x1f, R2 ;  /* 0x0000001fff037819 */ /* 0x000fe20000011402 */
[----:B------:R-:W-:Y:S02]  /*0a10*/  IMAD.IADD R7, R9, 0x1, R6 ;  /* 0x0000000109077824 */ /* 0x000fe400078e0206 */
[----:B------:R-:W-:Y:S02]  /*0a20*/  IMAD.U32 R0, R4, 0x20, R0 ;  /* 0x0000002004007824 */ /* 0x000fe400078e0000 */
[----:B------:R-:W-:-:S04]  /*0a30*/  IMAD.WIDE R4, R11, 0x80, R2 ;  /* 0x000000800b047825 */ /* 0x000fc800078e0202 */
[----:B------:R-:W-:Y:S01]  /*0a40*/  IMAD.SHL.U32 R217, R0, 0x2, RZ ;  /* 0x0000000200d97824 */ /* 0x000fe200078e00ff */
[----:B------:R-:W-:Y:S05]  /*0a50*/  @P0 BRA `(.L_x_45) ;  /* 0x0000010000000947 */ /* 0x000fea0003800000 */
[----:B-1----:R-:W-:-:S13]  /*0a60*/  ISETP.GE.AND P0, PT, R246, c[0x0][0x220], PT ;  /* 0x00008800f6007a0c */ /* 0x002fda0003f06270 */
[----:B------:R1:W-:Y:S04]  /*0a70*/  @P0 STS [R217], RZ ;  /* 0x000000ffd9000388 */ /* 0x0003e80000000800 */
[----:B------:R1:W-:Y:S04]  /*0a80*/  @P0 STS [R217+0x4], RZ ;  /* 0x000004ffd9000388 */ /* 0x0003e80000000800 */
[----:B------:R1:W-:Y:S01]  /*0a90*/  @P0 STS.64 [R217+0x8], RZ ;  /* 0x000008ffd9000388 */ /* 0x0003e20000000a00 */
        /* <DEDUP_REMOVED lines=8> */
[----:B------:R-:W-:Y:S01]  /*0b20*/  @!PT LDS RZ, [RZ] ;  /* 0x00000000fffff984 */ /* 0x000fe20000000800 */
[----:B------:R-:W-:Y:S01]  /*0b30*/  @!PT LDS RZ, [RZ] ;  /* 0x00000000fffff984 */ /* 0x000fe20000000800 */
[----:B------:R-:W-:Y:S01]  /*0b40*/  @!PT LDS RZ, [RZ] ;  /* 0x00000000fffff984 */ /* 0x000fe20000000800 */
[----:B------:R2:W-:Y:S02]  /*0b50*/  LDGSTS.E.BYPASS.LTC128B.128 [R217], [R12.64] ;  /* 0x000000000cd97fae */ /* 0x0005e4000b901d48 */
.L_x_45:
[----:B-1----:R-:W-:Y:S05]  /*0b60*/  BSYNC B0 ;  /* 0x0000000000007941 */ /* 0x002fea0003800000 */
.L_x_44:
[----:B------:R-:W-:Y:S01]  /*0b70*/  IADD3 R22, R2, 0x20, RZ ;  /* 0x0000002002167810 */ /* 0x000fe20007ffe0ff */
[----:B------:R-:W-:Y:S03]  /*0b80*/  BSSY B0, `(.L_x_46) ;  /* 0x0000014000007945 */ /* 0x000fe60003800000 */
[----:B------:R-:W-:-:S13]  /*0b90*/  ISETP.GE.AND P0, PT, R22, R30, PT ;  /* 0x0000001e1600720c */ /* 0x000fda0003f06270 */
[----:B------:R-:W-:Y:S05]  /*0ba0*/  @P0 BRA `(.L_x_47) ;  /* 0x0000011000000947 */ /* 0x000fea0003800000 */
[----:B------:R-:W-:-:S13]  /*0bb0*/  ISETP.GE.AND P0, PT, R246, c[0x0][0x220], PT ;  /* 0x00008800f6007a0c */ /* 0x000fda0003f06270 */
[----:B------:R1:W-:Y:S01]  /*0bc0*/  @P0 STS.128 [R217+0x800], RZ ;  /* 0x000800ffd9000388 */ /* 0x0003e20000000c00 */
        /* <DEDUP_REMOVED lines=14> */
[----:B------:R2:W-:Y:S02]  /*0cb0*/  LDGSTS.E.BYPASS.LTC128B.128 [R217+0x800], [R12.64] ;  /* 0x008000000cd97fae */ /* 0x0005e4000b901d48 */
.L_x_47:
[----:B------:R-:W-:Y:S05]  /*0cc0*/  BSYNC B0 ;  /* 0x0000000000007941 */ /* 0x000fea0003800000 */
.L_x_46:
        /* <DEDUP_REMOVED lines=21> */
.L_x_49:
[----:B------:R-:W-:Y:S05]  /*0e20*/  BSYNC B0 ;  /* 0x0000000000007941 */ /* 0x000fea0003800000 */
.L_x_48:
[----:B------:R-:W-:Y:S01]  /*0e30*/  IADD3 R18, R2, 0x60, RZ ;  /* 0x0000006002127810 */ /* 0x000fe20007ffe0ff */
[----:B------:R-:W-:Y:S01]  /*0e40*/  IMAD.MOV.U32 R205, RZ, RZ, c[0x0][0x198] ;  /* 0x00006600ffcd7624 */ /* 0x000fe200078e00ff */
[----:B------:R-:W-:Y:S02]  /*0e50*/  BSSY B0, `(.L_x_50) ;  /* 0x0000016000007945 */ /* 0x000fe40003800000 */
[----:B------:R-:W-:Y:S01]  /*0e60*/  ISETP.GE.AND P0, PT, R18, R30, PT ;  /* 0x0000001e1200720c */ /* 0x000fe20003f06270 */
[----:B------:R-:W-:Y:S02]  /*0e70*/  IMAD.MOV.U32 R30, RZ, RZ, 0x7 ;  /* 0x00000007ff1e7424 */ /* 0x000fe400078e00ff */
[----:B------:R-:W-:-:S03]  /*0e80*/  IMAD.SHL.U32 R206, R205, 0x80, RZ ;  /* 0x00000080cdce7824 */ /* 0x000fc600078e00ff */
[----:B------:R-:W-:-:S07]  /*0e90*/  SHF.L.U64.HI R11, R205, R30, c[0x0][0x19c] ;  /* 0x00006700cd0b7619 */ /* 0x000fce000001021e */
[----:B------:R-:W-:Y:S05]  /*0ea0*/  @P0 BRA `(.L_x_51) ;  /* 0x0000010000000947 */ /* 0x000fea0003800000 */
[----:B------:R-:W-:-:S13]  /*0eb0*/  ISETP.GE.AND P0, PT, R246, c[0x0][0x220], PT ;  /* 0x00008800f6007a0c */ /* 0x000fda0003f06270 */
[----:B------:R4:W-:Y:S01]  /*0ec0*/  @P0 STS.128 [R217+0x1800], RZ ;  /* 0x001800ffd9000388 */ /* 0x0009e20000000c00 */
        /* <DEDUP_REMOVED lines=14> */
.L_x_51:
[----:B------:R-:W-:Y:S05]  /*0fb0*/  BSYNC B0 ;  /* 0x0000000000007941 */ /* 0x000fea0003800000 */
.L_x_50:
[C---:B------:R-:W-:Y:S01]  /*0fc0*/  IMAD R8, R3.reuse, c[0x0][0x198], RZ ;  /* 0x0000660003087a24 */ /* 0x040fe200078e02ff */
[----:B------:R-:W-:Y:S01]  /*0fd0*/  LEA.HI R20, R20, R28, RZ, 0x4 ;  /* 0x0000001c14147211 */ /* 0x000fe200078f20ff */
[--C-:B------:R-:W-:Y:S01]  /*0fe0*/  IMAD.WIDE.U32 R6, R2, c[0x0][0x198], R246.reuse ;  /* 0x0000660002067a25 */ /* 0x100fe200078e00f6 */
[----:B------:R-:W-:Y:S01]  /*0ff0*/  IADD3 R122, R244, -0x1, RZ ;  /* 0xfffffffff47a7810 */ /* 0x000fe20007ffe0ff */
[----:B------:R-:W-:Y:S01]  /*1000*/  BSSY B0, `(.L_x_52) ;  /* 0x0000036000007945 */ /* 0x000fe20003800000 */
[----:B------:R-:W-:Y:S01]  /*1010*/  LOP3.LUT R9, R20, 0xfffffff0, RZ, 0xc0, !PT ;  /* 0xfffffff014097812 */ /* 0x000fe200078ec0ff */
[----:B------:R-:W-:Y:S01]  /*1020*/  IMAD R0, R3, c[0x0][0x1a0], RZ ;  /* 0x0000680003007a24 */ /* 0x000fe200078e02ff */
[----:B------:R-:W-:Y:S01]  /*1030*/  IADD3 R6, P1, R23, R6, RZ ;  /* 0x0000000617067210 */ /* 0x000fe20007f3e0ff */
[----:B-1----:R-:W-:-:S04]  /*1040*/  IMAD.WIDE.U32 R4, R2, c[0x0][0x1a0], R246 ;  /* 0x0000680002047a25 */ /* 0x002fc800078e00f6 */
[C---:B------:R-:W-:Y:S01]  /*1050*/  IMAD R8, R2.reuse, c[0x0][0x19c], R8 ;  /* 0x0000670002087a24 */ /* 0x040fe200078e0208 */
[----:B------:R-:W-:Y:S01]  /*1060*/  IADD3 R4, P0, R15, R4, RZ ;  /* 0x000000040f047210 */ /* 0x000fe20007f1e0ff */
[----:B------:R-:W-:Y:S02]  /*1070*/  IMAD R0, R2, c[0x0][0x1a4], R0 ;  /* 0x0000690002007a24 */ /* 0x000fe400078e0200 */
[----:B--2---:R-:W-:Y:S01]  /*1080*/  IMAD.IADD R13, R28, 0x1, -R9 ;  /* 0x000000011c0d7824 */ /* 0x004fe200078e0a09 */
[----:B------:R-:W-:Y:S01]  /*1090*/  IADD3.X R7, R24, R7, R8, P1, !PT ;  /* 0x0000000718077210 */ /* 0x000fe20000ffe408 */
[C---:B------:R-:W-:Y:S01]  /*10a0*/  IMAD R10, R16.reuse, c[0x0][0x1b0], RZ ;  /* 0x00006c00100a7a24 */ /* 0x040fe200078e02ff */
[----:B------:R-:W-:Y:S01]  /*10b0*/  IADD3.X R5, R17, R5, R0, P0, !PT ;  /* 0x0000000511057210 */ /* 0x000fe200007fe400 */
[----:B------:R-:W-:Y:S01]  /*10c0*/  IMAD R9, R16, c[0x0][0x1b8], RZ ;  /* 0x00006e0010097a24 */ /* 0x000fe200078e02ff */
[----:B------:R-:W-:Y:S01]  /*10d0*/  LEA.HI R15, R13, R13, RZ, 0x1 ;  /* 0x0000000d0d0f7211 */ /* 0x000fe200078f08ff */
[C---:B------:R-:W-:Y:S01]  /*10e0*/  IMAD R10, R14.reuse, c[0x0][0x1b4], R10 ;  /* 0x00006d000e0a7a24 */ /* 0x040fe200078e020a */
[----:B------:R-:W-:Y:S01]  /*10f0*/  SHF.R.S32.HI R16, RZ, 0x1f, R122 ;  /* 0x0000001fff107819 */ /* 0x000fe2000001147a */
[----:B------:R-:W-:Y:S01]  /*1100*/  IMAD.WIDE.U32 R36, R14, c[0x0][0x1b0], R6 ;  /* 0x00006c000e247a25 */ /* 0x000fe200078e0006 */
[----:B------:R-:W-:-:S02]  /*1110*/  SHF.R.S32.HI R0, RZ, 0x1, R15 ;  /* 0x00000001ff007819 */ /* 0x000fc4000001140f */
[----:B------:R-:W-:Y:S01]  /*1120*/  SHF.R.S32.HI R8, RZ, 0x1f, R15 ;  /* 0x0000001fff087819 */ /* 0x000fe2000001140f */
[C---:B------:R-:W-:Y:S01]  /*1130*/  IMAD R9, R14.reuse, c[0x0][0x1bc], R9 ;  /* 0x00006f000e097a24 */ /* 0x040fe200078e0209 */
[----:B------:R-:W-:Y:S01]  /*1140*/  IADD3 R225, R37, R10, RZ ;  /* 0x0000000a25e17210 */ /* 0x000fe20007ffe0ff */
[----:B------:R-:W-:Y:S01]  /*1150*/  IMAD.WIDE.U32 R34, R14, c[0x0][0x1b8], R4 ;  /* 0x00006e000e227a25 */ /* 0x000fe200078e0004 */
[----:B------:R-:W-:Y:S01]  /*1160*/  MOV R224, R36 ;  /* 0x0000002400e07202 */ /* 0x000fe20000000f00 */
[----:B------:R1:W-:Y:S01]  /*1170*/  STL.64 [R1+0x8], R36 ;  /* 0x0000082401007387 */ /* 0x0003e20000100a00 */
[----:B------:R-:W-:Y:S01]  /*1180*/  LEA.HI R8, R8, R0, RZ, 0x2 ;  /* 0x0000000008087211 */ /* 0x000fe200078f10ff */
[----:B------:R-:W-:Y:S01]  /*1190*/  IMAD R12, R122, -0x80, R41 ;  /* 0xffffff807a0c7824 */ /* 0x000fe200078e0229 */
[----:B------:R-:W-:Y:S01]  /*11a0*/  IADD3 R33, R35, R9, RZ ;  /* 0x0000000923217210 */ /* 0x000fe20007ffe0ff */
[----:B------:R1:W-:Y:S01]  /*11b0*/  STL.64 [R1+0x20], R34 ;  /* 0x0000202201007387 */ /* 0x0003e20000100a00 */
[----:B------:R-:W-:Y:S01]  /*11c0*/  LOP3.LUT R8, R8, 0xfffffffc, RZ, 0xc0, !PT ;  /* 0xfffffffc08087812 */ /* 0x000fe200078ec0ff */
[----:B------:R-:W-:Y:S01]  /*11d0*/  IMAD.MOV.U32 R5, RZ, RZ, 0x10 ;  /* 0x00000010ff057424 */ /* 0x000fe200078e00ff */
[----:B------:R-:W-:Y:S01]  /*11e0*/  ISETP.GE.AND P0, PT, R2, R12, PT ;  /* 0x0000000c0200720c */ /* 0x000fe20003f06270 */
[----:B------:R1:W-:Y:S01]  /*11f0*/  STL.64 [R1], R224 ;  /* 0x000000e001007387 */ /* 0x0003e20000100a00 */
[----:B------:R-:W-:Y:S01]  /*1200*/  LOP3.LUT R4, R26, 0xffffffe0, RZ, 0xc0, !PT ;  /* 0xffffffe01a047812 */ /* 0x000fe200078ec0ff */
[----:B------:R-:W-:-:S02]  /*1210*/  IMAD.IADD R17, R0, 0x1, -R8 ;  /* 0x0000000100117824 */ /* 0x000fc400078e0a08 */
[----:B------:R1:W-:Y:S01]  /*1220*/  STL [R1+0x1c], R33 ;  /* 0x00001c2101007387 */ /* 0x0003e20000100800 */
[----:B------:R-:W-:Y:S02]  /*1230*/  IMAD R0, R11, R122, RZ ;  /* 0x0000007a0b007224 */ /* 0x000fe400078e02ff */
[----:B------:R-:W-:Y:S01]  /*1240*/  IMAD.WIDE.U32 R6, R122, R206, R224 ;  /* 0x000000ce7a067225 */ /* 0x000fe200078e00e0 */
[----:B------:R-:W-:-:S03]  /*1250*/  LOP3.LUT P1, RZ, R17, 0x2, RZ, 0xc0, !PT ;  /* 0x0000000211ff7812 */ /* 0x000fc6000782c0ff */
[----:B------:R-:W-:Y:S02]  /*1260*/  IMAD R0, R16, R206, R0 ;  /* 0x000000ce10007224 */ /* 0x000fe400078e0200 */
[----:B------:R-:W-:Y:S01]  /*1270*/  IMAD.IADD R14, R28, 0x1, -R4 ;  /* 0x000000011c0e7824 */ /* 0x000fe200078e0a04 */
[----:B------:R-:W-:Y:S02]  /*1280*/  SEL R4, R5, 0xfffffff0, !P1 ;  /* 0xfffffff005047807 */ /* 0x000fe40004800000 */
[----:B------:R-:W-:Y:S01]  /*1290*/  IADD3 R9, R7, R0, RZ ;  /* 0x0000000007097210 */ /* 0x000fe20007ffe0ff */
[----:B------:R-:W-:Y:S05]  /*12a0*/  @P0 BRA `(.L_x_53) ;  /* 0x000000b000000947 */ /* 0x000fea0003800000 */
[----:B------:R-:W-:-:S13]  /*12b0*/  ISETP.GE.AND P0, PT, R246, c[0x0][0x220], PT ;  /* 0x00008800f6007a0c */ /* 0x000fda0003f06270 */
[----:B------:R2:W-:Y:S04]  /*12c0*/  @P0 STS [R217+0x2000], RZ ;  /* 0x002000ffd9000388 */ /* 0x0005e80000000800 */
[----:B------:R2:W-:Y:S04]  /*12d0*/  @P0 STS [R217+0x2004], RZ ;  /* 0x002004ffd9000388 */ /* 0x0005e80000000800 */
[----:B------:R2:W-:Y:S01]  /*12e0*/  @P0 STS.64 [R217+0x2008], RZ ;  /* 0x002008ffd9000388 */ /* 0x0005e20000000a00 */
[----:B------:R-:W-:Y:S05]  /*12f0*/  @P0 BRA `(.L_x_53) ;  /* 0x0000006000000947 */ /* 0x000fea0003800000 */
[----:B------:R-:W-:-:S04]  /*1300*/  LEA R10, P0, R6, c[0x0][0x168], 0x1 ;  /* 0x00005a00060a7a11 */ /* 0x000fc800078008ff */
[----:B------:R-:W-:-:S05]  /*1310*/  LEA.HI.X R11, R6, c[0x0][0x16c], R9, 0x1, P0 ;  /* 0x00005b00060b7a11 */ /* 0x000fca00000f0c09 */
[----:B------:R-:W-:Y:S01]  /*1320*/  @!PT LDS RZ, [RZ] ;  /* 0x00000000fffff984 */ /* 0x000fe20000000800 */
[----:B------:R-:W-:Y:S01]  /*1330*/  @!PT LDS RZ, [RZ] ;  /* 0x00000000fffff984 */ /* 0x000fe20000000800 */
[----:B------:R-:W-:Y:S01]  /*1340*/  @!PT LDS RZ, [RZ] ;  /* 0x00000000fffff984 */ /* 0x000fe20000000800 */
[----:B------:R1:W-:Y:S04]  /*1350*/  LDGSTS.E.BYPASS.LTC128B.128 [R217+0x2000], [R10.64] ;  /* 0x020000000ad97fae */ /* 0x0003e8000b901d48 */
.L_x_53:
[----:B------:R-:W-:Y:S05]  /*1360*/  BSYNC B0 ;  /* 0x0000000000007941 */ /* 0x000fea0003800000 */
.L_x_52:
[----:B------:R-:W-:Y:S01]  /*1370*/  IMAD.MOV.U32 R23, RZ, RZ, 0x5 ;  /* 0x00000005ff177424 */ /* 0x000fe200078e00ff */
[----:B------:R-:W-:Y:S01]  /*1380*/  ISETP.GE.AND P0, PT, R22, R12, PT ;  /* 0x0000000c1600720c */ /* 0x000fe20003f06270 */
[----:B------:R-:W-:Y:S01]  /*1390*/  BSSY B0, `(.L_x_54) ;  /* 0x0000010000007945 */ /* 0x000fe20003800000 */
[C---:B------:R-:W-:Y:S02]  /*13a0*/  IMAD.SHL.U32 R222, R205.reuse, 0x20, RZ ;  /* 0x00000020cdde7824 */ /* 0x040fe400078e00ff */
[----:B------:R-:W-:-:S05]  /*13b0*/  SHF.L.U64.HI R221, R205, R23, c[0x0][0x19c] ;  /* 0x00006700cddd7619 */ /* 0x000fca0000010217 */
[----:B------:R1:W-:Y:S04]  /*13c0*/  STL [R1+0x2c], R221 ;  /* 0x00002cdd01007387 */ /* 0x0003e80000100800 */
[----:B------:R-:W-:Y:S05]  /*13d0*/  @P0 BRA `(.L_x_55) ;  /* 0x000000b000000947 */ /* 0x000fea0003800000 */
[----:B------:R-:W-:-:S13]  /*13e0*/  ISETP.GE.AND P0, PT, R246, c[0x0][0x220], PT ;  /* 0x00008800f6007a0c */ /* 0x000fda0003f06270 */
[----:B------:R1:W-:Y:S01]  /*13f0*/  @P0 STS.128 [R217+0x2800], RZ ;  /* 0x002800ffd9000388 */ /* 0x0003e20000000c00 */
[----:B------:R-:W-:Y:S05]  /*1400*/  @P0 BRA `(.L_x_55) ;  /* 0x0000008000000947 */ /* 0x000fea0003800000 */
[----:B------:R-:W-:-:S05]  /*1410*/  IADD3 R0, P0, R222, R6, RZ ;  /* 0x00000006de007210 */ /* 0x000fca0007f1e0ff */
[----:B------:R-:W-:Y:S01]  /*1420*/  IMAD.X R5, R221, 0x1, R9, P0 ;  /* 0x00000001dd057824 */ /* 0x000fe200000e0609 */
[----:B-1----:R-:W-:-:S04]  /*1430*/  LEA R10, P0, R0, c[0x0][0x168], 0x1 ;  /* 0x00005a00000a7a11 */ /* 0x002fc800078008ff */
[----:B------:R-:W-:-:S05]  /*1440*/  LEA.HI.X R11, R0, c[0x0][0x16c], R5, 0x1, P0 ;  /* 0x00005b00000b7a11 */ /* 0x000fca00000f0c05 */
[----:B------:R-:W-:Y:S01]  /*1450*/  @!PT LDS RZ, [RZ] ;  /* 0x00000000fffff984 */ /* 0x000fe20000000800 */
[----:B------:R-:W-:Y:S01]  /*1460*/  @!PT LDS RZ, [RZ] ;  /* 0x00000000fffff984 */ /* 0x000fe20000000800 */
[----:B------:R-:W-:Y:S01]  /*1470*/  @!PT LDS RZ, [RZ] ;  /* 0x00000000fffff984 */ /* 0x000fe20000000800 */
[----:B------:R1:W-:Y:S04]  /*1480*/  LDGSTS.E.BYPASS.LTC128B.128 [R217+0x2800], [R10.64] ;  /* 0x028000000ad97fae */ /* 0x0003e8000b901d48 */
.L_x_55:
[----:B------:R-:W-:Y:S05]  /*1490*/  BSYNC B0 ;  /* 0x0000000000007941 */ /* 0x000fea0003800000 */
.L_x_54:
[----:B------:R-:W-:Y:S01]  /*14a0*/  ISETP.GE.AND P0, PT, R19, R12, PT ;  /* 0x0000000c1300720c */ /* 0x000fe20003f06270 */
[----:B------:R-:W-:-:S12]  /*14b0*/  BSSY B0, `(.L_x_56) ;  /* 0x000000e000007945 */ /* 0x000fd80003800000 */
[----:B------:R-:W-:Y:S05]  /*14c0*/  @P0 BRA `(.L_x_57) ;  /* 0x000000c000000947 */ /* 0x000fea0003800000 */
[----:B------:R-:W-:-:S13]  /*14d0*/  ISETP.GE.AND P0, PT, R246, c[0x0][0x220], PT ;  /* 0x00008800f6007a0c */ /* 0x000fda0003f06270 */
[----:B------:R1:W-:Y:S01]  /*14e0*/  @P0 STS.128 [R217+0x3000], RZ ;  /* 0x003000ffd9000388 */ /* 0x0003e20000000c00 */
[----:B------:R-:W-:Y:S05]  /*14f0*/  @P0 BRA `(.L_x_57) ;  /* 0x0000009000000947 */ /* 0x000fea0003800000 */
[----:B------:R-:W-:Y:S01]  /*1500*/  IMAD.MOV.U32 R5, RZ, RZ, c[0x0][0x19c] ;  /* 0x00006700ff057624 */ /* 0x000fe200078e00ff */
[----:B------:R-:W-:-:S04]  /*1510*/  LEA R0, P0, R205, R6, 0x6 ;  /* 0x00000006cd007211 */ /* 0x000fc800078030ff */
[----:B------:R-:W-:Y:S02]  /*1520*/  LEA.HI.X R5, R205, R9, R5, 0x6, P0 ;  /* 0x00000009cd057211 */ /* 0x000fe400000f3405 */
[----:B-1----:R-:W-:-:S04]  /*1530*/  LEA R10, P0, R0, c[0x0][0x168], 0x1 ;  /* 0x00005a00000a7a11 */ /* 0x002fc800078008ff */
[----:B------:R-:W-:-:S05]  /*1540*/  LEA.HI.X R11, R0, c[0x0][0x16c], R5, 0x1, P0 ;  /* 0x00005b00000b7a11 */ /* 0x000fca00000f0c05 */
[----:B------:R-:W-:Y:S01]  /*1550*/  @!PT LDS RZ, [RZ] ;  /* 0x00000000fffff984 */ /* 0x000fe20000000800 */
[----:B------:R-:W-:Y:S01]  /*1560*/  @!PT LDS RZ, [RZ] ;  /* 0x00000000fffff984 */ /* 0x000fe20000000800 */
[----:B------:R-:W-:Y:S01]  /*1570*/  @!PT LDS RZ, [RZ] ;  /* 0x00000000fffff984 */ /* 0x000fe20000000800 */
[----:B------:R1:W-:Y:S04]  /*1580*/  LDGSTS.E.BYPASS.LTC128B.128 [R217+0x3000], [R10.64] ;  /* 0x030000000ad97fae */ /* 0x0003e8000b901d48 */
.L_x_57:
[----:B------:R-:W-:Y:S05]  /*1590*/  BSYNC B0 ;  /* 0x0000000000007941 */ /* 0x000fea0003800000 */
.L_x_56:
[----:B------:R-:W-:Y:S01]  /*15a0*/  ISETP.GE.AND P0, PT, R18, R12, PT ;  /* 0x0000000c1200720c */ /* 0x000fe20003f06270 */
[----:B------:R-:W-:Y:S01]  /*15b0*/  IMAD.MOV.U32 R24, RZ, RZ, c[0x0][0x1a0] ;  /* 0x00006800ff187624 */ /* 0x000fe200078e00ff */
[----:B------:R-:W-:Y:S03]  /*15c0*/  BSSY B0, `(.L_x_58) ;  /* 0x0000012000007945 */ /* 0x000fe60003800000 */
[C---:B------:R-:W-:Y:S01]  /*15d0*/  IMAD.SHL.U32 R26, R24.reuse, 0x80, RZ ;  /* 0x00000080181a7824 */ /* 0x040fe200078e00ff */
[----:B-1----:R-:W-:-:S07]  /*15e0*/  SHF.L.U64.HI R11, R24, R30, c[0x0][0x1a4] ;  /* 0x00006900180b7619 */ /* 0x002fce000001021e */
[----:B------:R-:W-:Y:S05]  /*15f0*/  @P0 BRA `(.L_x_59) ;  /* 0x000000e000000947 */ /* 0x000fea0003800000 */
[----:B------:R-:W-:-:S13]  /*1600*/  ISETP.GE.AND P0, PT, R246, c[0x0][0x220], PT ;  /* 0x00008800f6007a0c */ /* 0x000fda0003f06270 */
[----:B------:R1:W-:Y:S01]  /*1610*/  @P0 STS.128 [R217+0x3800], RZ ;  /* 0x003800ffd9000388 */ /* 0x0003e20000000c00 */
[----:B------:R-:W-:Y:S05]  /*1620*/  @P0 BRA `(.L_x_59) ;  /* 0x000000b000000947 */ /* 0x000fea0003800000 */
[----:B------:R-:W-:Y:S01]  /*1630*/  IMAD.MOV.U32 R8, RZ, RZ, R6 ;  /* 0x000000ffff087224 */ /* 0x000fe200078e0006 */
[----:B------:R-:W-:Y:S02]  /*1640*/  ULDC UR4, c[0x0][0x19c] ;  /* 0x0000670000047ab9 */ /* 0x000fe40000000800 */
[----:B------:R-:W-:Y:S01]  /*1650*/  UIMAD UR4, UR4, 0x60, URZ ;  /* 0x00000060040478a4 */ /* 0x000fe2000f8e023f */
[----:B------:R-:W-:-:S05]  /*1660*/  IMAD.WIDE.U32 R8, R205, 0x60, R8 ;  /* 0x00000060cd087825 */ /* 0x000fca00078e0008 */
[----:B------:R-:W-:Y:S02]  /*1670*/  IADD3 R0, R9, UR4, RZ ;  /* 0x0000000409007c10 */ /* 0x000fe4000fffe0ff */
[----:B------:R-:W-:-:S04]  /*1680*/  LEA R6, P0, R8, c[0x0][0x168], 0x1 ;  /* 0x00005a0008067a11 */ /* 0x000fc800078008ff */
[----:B------:R-:W-:-:S05]  /*1690*/  LEA.HI.X R7, R8, c[0x0][0x16c], R0, 0x1, P0 ;  /* 0x00005b0008077a11 */ /* 0x000fca00000f0c00 */
[----:B------:R-:W-:Y:S01]  /*16a0*/  @!PT LDS RZ, [RZ] ;  /* 0x00000000fffff984 */ /* 0x000fe20000000800 */
[----:B------:R-:W-:Y:S01]  /*16b0*/  @!PT LDS RZ, [RZ] ;  /* 0x00000000fffff984 */ /* 0x000fe20000000800 */
[----:B------:R-:W-:Y:S01]  /*16c0*/  @!PT LDS RZ, [RZ] ;  /* 0x00000000fffff984 */ /* 0x000fe20000000800 */
[----:B------:R1:W-:Y:S04]  /*16d0*/  LDGSTS.E.BYPASS.LTC128B.128 [R217+0x3800], [R6.64] ;  /* 0x0380000006d97fae */ /* 0x0003e8000b901d48 */
.L_x_59:
[----:B------:R-:W-:Y:S05]  /*16e0*/  BSYNC B0 ;  /* 0x0000000000007941 */ /* 0x000fea0003800000 */
.L_x_58:
[----:B------:R-:W0:Y:S01]  /*16f0*/  LDGDEPBAR ;  /* 0x00000000000079af */ /* 0x000e220000000000 */
[----:B------:R-:W-:Y:S01]  /*1700*/  ISETP.GE.AND P0, PT, R2, R12, PT ;  /* 0x0000000c0200720c */ /* 0x000fe20003f06270 */
[----:B------:R-:W-:Y:S01]  /*1710*/  IMAD.MOV.U32 R32, RZ, RZ, R34 ;  /* 0x000000ffff207224 */ /* 0x000fe200078e0022 */
[----:B------:R-:W-:Y:S01]  /*1720*/  LOP3.LUT R0, R15, 0x7fffffe, RZ, 0xc0, !PT ;  /* 0x07fffffe0f007812 */ /* 0x000fe200078ec0ff */
[----:B------:R-:W-:Y:S01]  /*1730*/  BSSY B0, `(.L_x_60) ;  /* 0x0000043000007945 */ /* 0x000fe20003800000 */
[----:B------:R-:W-:Y:S02]  /*1740*/  LOP3.LUT R2, R27, 0xfffffff8, RZ, 0xc0, !PT ;  /* 0xfffffff81b027812 */ /* 0x000fe400078ec0ff */
[----:B------:R-:W-:Y:S01]  /*1750*/  SHF.R.S32.HI R3, RZ, 0x1f, R13 ;  /* 0x0000001fff037819 */ /* 0x000fe2000001140d */
[----:B------:R-:W-:Y:S01]  /*1760*/  IMAD.IADD R10, R13, 0x1, -R0 ;  /* 0x000000010d0a7824 */ /* 0x000fe200078e0a00 */
[----:B------:R-:W-:Y:S01]  /*1770*/  SHF.R.S32.HI R9, RZ, 0x4, R20 ;  /* 0x00000004ff097819 */ /* 0x000fe20000011414 */
[----:B------:R-:W-:Y:S01]  /*1780*/  IMAD.IADD R0, R28, 0x1, -R2 ;  /* 0x000000011c007824 */ /* 0x000fe200078e0a02 */
[----:B------:R-:W-:Y:S01]  /*1790*/  LEA.HI R8, R3, R13, RZ, 0x3 ;  /* 0x0000000d03087211 */ /* 0x000fe200078f18ff */
[----:B------:R-:W-:Y:S01]  /*17a0*/  IMAD R2, R11, R122, RZ ;  /* 0x0000007a0b027224 */ /* 0x000fe200078e02ff */
[----:B------:R-:W-:Y:S01]  /*17b0*/  LEA.HI R3, R20, R9, RZ, 0x1 ;  /* 0x0000000914037211 */ /* 0x000fe200078f08ff */
[----:B------:R-:W-:Y:S01]  /*17c0*/  IMAD R13, R21, 0x10, R29 ;  /* 0x00000010150d7824 */ /* 0x000fe200078e021d */
[----:B-1----:R-:W-:Y:S01]  /*17d0*/  LEA.HI R6, R0, R0, RZ, 0x1 ;  /* 0x0000000000067211 */ /* 0x002fe200078f08ff */
[----:B------:R-:W-:Y:S01]  /*17e0*/  IMAD R16, R16, R26, R2 ;  /* 0x0000001a10107224 */ /* 0x000fe200078e0202 */
[----:B------:R-:W-:Y:S01]  /*17f0*/  LOP3.LUT R3, R3, 0xfffffffe, RZ, 0xc0, !PT ;  /* 0xfffffffe03037812 */ /* 0x000fe200078ec0ff */
[----:B------:R-:W-:Y:S01]  /*1800*/  IMAD.SHL.U32 R28, R28, 0x2, RZ ;  /* 0x000000021c1c7824 */ /* 0x000fe200078e00ff */
[----:B------:R-:W-:-:S02]  /*1810*/  LOP3.LUT R7, R6, 0x7fffffe, RZ, 0xc0, !PT ;  /* 0x07fffffe06077812 */ /* 0x000fc400078ec0ff */
[----:B------:R-:W-:Y:S01]  /*1820*/  SHF.R.S32.HI R5, RZ, 0x1f, R14 ;  /* 0x0000001fff057819 */ /* 0x000fe2000001140e */
[----:B------:R-:W-:Y:S01]  /*1830*/  IMAD.IADD R2, R9, 0x1, -R3 ;  /* 0x0000000109027824 */ /* 0x000fe200078e0a03 */
[----:B------:R-:W-:Y:S01]  /*1840*/  SHF.R.S32.HI R20, RZ, 0x1, R6 ;  /* 0x00000001ff147819 */ /* 0x000fe20000011406 */
[----:B------:R-:W-:-:S04]  /*1850*/  DEPBAR.LE SB0, 0x0 ;  /* 0x000080000000791a */ /* 0x000fc80000000000 */
[----:B------:R-:W-:Y:S01]  /*1860*/  BAR.SYNC.DEFER_BLOCKING 0x0 ;  /* 0x0000000000007b1d */ /* 0x000fe20000010000 */
[----:B------:R-:W-:Y:S01]  /*1870*/  LEA.HI R14, R5, R14, RZ, 0x2 ;  /* 0x0000000e050e7211 */ /* 0x000fe200078f10ff */
[----:B------:R-:W-:Y:S01]  /*1880*/  IMAD.IADD R3, R0, 0x1, -R7 ;  /* 0x0000000100037824 */ /* 0x000fe200078e0a07 */
[----:B------:R-:W-:Y:S01]  /*1890*/  LOP3.LUT R42, R28, 0x6, RZ, 0xc0, !PT ;  /* 0x000000061c2a7812 */ /* 0x000fe200078ec0ff */
[----:B------:R-:W-:Y:S01]  /*18a0*/  IMAD.SHL.U32 R5, R17, 0x40, RZ ;  /* 0x0000004011057824 */ /* 0x000fe200078e00ff */
[----:B------:R-:W-:Y:S01]  /*18b0*/  SHF.R.S32.HI R15, RZ, 0x2, R14 ;  /* 0x00000002ff0f7819 */ /* 0x000fe2000001140e */
[C---:B------:R-:W-:Y:S02]  /*18c0*/  IMAD R11, R2.reuse, 0x8, R3 ;  /* 0x00000008020b7824 */ /* 0x040fe400078e0203 */
[----:B------:R-:W-:Y:S01]  /*18d0*/  IMAD.SHL.U32 R2, R2, 0x8, RZ ;  /* 0x0000000802027824 */ /* 0x000fe200078e00ff */
[----:B------:R-:W-:Y:S01]  /*18e0*/  LOP3.LUT R0, R5, 0xc0, RZ, 0xc0, !PT ;  /* 0x000000c005007812 */ /* 0x000fe200078ec0ff */
[----:B------:R-:W-:Y:S01]  /*18f0*/  IMAD.SHL.U32 R3, R8, 0x20, RZ ;  /* 0x0000002008037824 */ /* 0x000fe200078e00ff */
[----:B------:R1:W-:Y:S01]  /*1900*/  STL [R1+0x28], R15 ;  /* 0x0000280f01007387 */ /* 0x0003e20000100800 */
[----:B------:R-:W-:Y:S01]  /*1910*/  IMAD.SHL.U32 R7, R25, 0x8, RZ ;  /* 0x0000000819077824 */ /* 0x000fe200078e00ff */
[----:B------:R-:W-:-:S02]  /*1920*/  LOP3.LUT R6, R0, 0x8, R2, 0xf8, !PT ;  /* 0x0000000800067812 */ /* 0x000fc400078ef802 */
[----:B------:R-:W-:Y:S01]  /*1930*/  SHF.R.U32.HI R5, RZ, 0x3, R0 ;  /* 0x00000003ff057819 */ /* 0x000fe20000011600 */
[----:B------:R1:W-:Y:S01]  /*1940*/  STL.64 [R1+0x18], R32 ;  /* 0x0000182001007387 */ /* 0x0003e20000100a00 */
[----:B------:R-:W-:Y:S01]  /*1950*/  IMAD.SHL.U32 R0, R20, 0x40, RZ ;  /* 0x0000004014007824 */ /* 0x000fe200078e00ff */
[----:B------:R-:W-:Y:S02]  /*1960*/  LOP3.LUT R2, R3, 0xffffff00, RZ, 0xc0, !PT ;  /* 0xffffff0003027812 */ /* 0x000fe400078ec0ff */
[----:B------:R-:W-:Y:S02]  /*1970*/  IADD3 R8, R13, 0x1, R15 ;  /* 0x000000010d087810 */ /* 0x000fe40007ffe00f */
[----:B------:R-:W-:Y:S01]  /*1980*/  LOP3.LUT R0, R0, 0xc0, RZ, 0xc0, !PT ;  /* 0x000000c000007812 */ /* 0x000fe200078ec0ff */
[--C-:B------:R-:W-:Y:S01]  /*1990*/  IMAD R3, R21, 0x200, R2.reuse ;  /* 0x0000020015037824 */ /* 0x100fe200078e0202 */
[----:B------:R1:W-:Y:S01]  /*19a0*/  @P0 STS [R217+0x4000], RZ ;  /* 0x004000ffd9000388 */ /* 0x0003e20000000800 */
[----:B------:R-:W-:Y:S01]  /*19b0*/  IMAD R9, R10, 0x20, R2 ;  /* 0x000000200a097824 */ /* 0x000fe200078e0202 */
[----:B------:R-:W-:Y:S01]  /*19c0*/  LOP3.LUT R2, R0, 0x8, R7, 0xf8, !PT ;  /* 0x0000000800027812 */ /* 0x000fe200078ef807 */
[----:B------:R-:W-:Y:S01]  /*19d0*/  IMAD R3, R10, 0x20, R3 ;  /* 0x000000200a037824 */ /* 0x000fe200078e0203 */
[----:B------:R1:W-:Y:S01]  /*19e0*/  @P0 STS [R217+0x4004], RZ ;  /* 0x004004ffd9000388 */ /* 0x0003e20000000800 */
[----:B------:R-:W-:-:S02]  /*19f0*/  SHF.R.U32.HI R0, RZ, 0x3, R0 ;  /* 0x00000003ff007819 */ /* 0x000fc40000011600 */
[----:B------:R-:W-:Y:S01]  /*1a00*/  LOP3.LUT R5, R6, R5, RZ, 0x3c, !PT ;  /* 0x0000000506057212 */ /* 0x000fe200078e3cff */
[----:B------:R1:W-:Y:S01]  /*1a10*/  @P0 STS.64 [R217+0x4008], RZ ;  /* 0x004008ffd9000388 */ /* 0x0003e20000000a00 */
[----:B------:R-:W-:Y:S01]  /*1a20*/  LOP3.LUT R0, R2, R0, RZ, 0x3c, !PT ;  /* 0x0000000002007212 */ /* 0x000fe200078e3cff */
[----:B------:R-:W-:Y:S01]  /*1a30*/  IMAD.WIDE.U32 R6, R122, R26, R32 ;  /* 0x0000001a7a067225 */ /* 0x000fe200078e0020 */
[----:B------:R-:W-:-:S03]  /*1a40*/  IADD3 R8, R41, R8, -R31 ;  /* 0x0000000829087210 */ /* 0x000fc60007ffe81f */
[C---:B------:R-:W-:Y:S01]  /*1a50*/  IMAD.IADD R2, R5.reuse, 0x1, R3 ;  /* 0x0000000105027824 */ /* 0x040fe200078e0203 */
[----:B------:R-:W-:Y:S01]  /*1a60*/  IADD3 R40, R8, c[0x0][0x2e8], RZ ;  /* 0x0000ba0008287a10 */ /* 0x000fe20007ffe0ff */
[----:B------:R-:W-:Y:S02]  /*1a70*/  IMAD.IADD R5, R5, 0x1, R9 ;  /* 0x0000000105057824 */ /* 0x000fe400078e0209 */
[----:B------:R-:W-:Y:S02]  /*1a80*/  IMAD.U32 R0, R11, 0x20, R0 ;  /* 0x000000200b007824 */ /* 0x000fe400078e0000 */
[----:B------:R-:W-:Y:S01]  /*1a90*/  IMAD.IADD R9, R7, 0x1, R16 ;  /* 0x0000000107097824 */ /* 0x000fe200078e0210 */
        /* <DEDUP_REMOVED lines=12> */
.L_x_61:
[----:B------:R-:W-:Y:S05]  /*1b60*/  BSYNC B0 ;  /* 0x0000000000007941 */ /* 0x000fea0003800000 */
.L_x_60:
[----:B------:R-:W-:Y:S01]  /*1b70*/  ISETP.GE.AND P0, PT, R22, R12, PT ;  /* 0x0000000c1600720c */ /* 0x000fe20003f06270 */
[----:B------:R-:W-:Y:S01]  /*1b80*/  BSSY B0, `(.L_x_62) ;  /* 0x0000010000007945 */ /* 0x000fe20003800000 */
[C---:B-1----:R-:W-:Y:S01]  /*1b90*/  SHF.L.U64.HI R10, R24.reuse, R23, c[0x0][0x1a4] ;  /* 0x00006900180a7619 */ /* 0x042fe20000010217 */
[----:B------:R-:W-:-:S10]  /*1ba0*/  IMAD.SHL.U32 R3, R24, 0x20, RZ ;  /* 0x0000002018037824 */ /* 0x000fd400078e00ff */
[----:B------:R1:W-:Y:S01]  /*1bb0*/  @P0 STS.128 [R217+0x4800], RZ ;  /* 0x004800ffd9000388 */ /* 0x0003e20000000c00 */
[----:B------:R-:W-:Y:S05]  /*1bc0*/  @P0 BRA `(.L_x_63) ;  /* 0x000000b000000947 */ /* 0x000fea0003800000 */
[----:B------:R-:W-:-:S13]  /*1bd0*/  ISETP.GE.AND P0, PT, R246, c[0x0][0x220], PT ;  /* 0x00008800f6007a0c */ /* 0x000fda0003f06270 */
[----:B------:R1:W-:Y:S01]  /*1be0*/  @P0 STS.128 [R217+0x4800], RZ ;  /* 0x004800ffd9000388 */ /* 0x0003e20000000c00 */
[----:B------:R-:W-:Y:S05]  /*1bf0*/  @P0 BRA `(.L_x_63) ;  /* 0x0000008000000947 */ /* 0x000fea0003800000 */
[----:B------:R-:W-:-:S05]  /*1c00*/  IADD3 R3, P0, R3, R6, RZ ;  /* 0x0000000603037210 */ /* 0x000fca0007f1e0ff */
[----:B------:R-:W-:Y:S01]  /*1c10*/  IMAD.X R11, R10, 0x1, R9, P0 ;  /* 0x000000010a0b7824 */ /* 0x000fe200000e0609 */
[----:B------:R-:W-:-:S04]  /*1c20*/  LEA R10, P0, R3, c[0x0][0x170], 0x1 ;  /* 0x00005c00030a7a11 */ /* 0x000fc800078008ff */
[----:B------:R-:W-:-:S05]  /*1c30*/  LEA.HI.X R11, R3, c[0x0][0x174], R11, 0x1, P0 ;  /* 0x00005d00030b7a11 */ /* 0x000fca00000f0c0b */
[----:B------:R-:W-:Y:S01]  /*1c40*/  @!PT LDS RZ, [RZ] ;  /* 0x00000000fffff984 */ /* 0x000fe20000000800 */
[----:B------:R-:W-:Y:S01]  /*1c50*/  @!PT LDS RZ, [RZ] ;  /* 0x00000000fffff984 */ /* 0x000fe20000000800 */
[----:B------:R-:W-:Y:S01]  /*1c60*/  @!PT LDS RZ, [RZ] ;  /* 0x00000000fffff984 */ /* 0x000fe20000000800 */
[----:B------:R1:W-:Y:S04]  /*1c70*/  LDGSTS.E.BYPASS.LTC128B.128 [R217+0x4800], [R10.64] ;  /* 0x048000000ad97fae */ /* 0x0003e8000b901d48 */
.L_x_63:
[----:B------:R-:W-:Y:S05]  /*1c80*/  BSYNC B0 ;  /* 0x0000000000007941 */ /* 0x000fea0003800000 */
.L_x_62:
[----:B------:R-:W-:Y:S01]  /*1c90*/  ISETP.GE.AND P0, PT, R19, R12, PT ;  /* 0x0000000c1300720c */ /* 0x000fe20003f06270 */
[----:B------:R-:W-:-:S12]  /*1ca0*/  BSSY B0, `(.L_x_64) ;  /* 0x000000f000007945 */ /* 0x000fd80003800000 */
[----:B------:R1:W-:Y:S01]  /*1cb0*/  @P0 STS.128 [R217+0x5000], RZ ;  /* 0x005000ffd9000388 */ /* 0x0003e20000000c00 */
[----:B------:R-:W-:Y:S05]  /*1cc0*/  @P0 BRA `(.L_x_65) ;  /* 0x000000c000000947 */ /* 0x000fea0003800000 */
[----:B------:R-:W-:-:S13]  /*1cd0*/  ISETP.GE.AND P0, PT, R246, c[0x0][0x220], PT ;  /* 0x00008800f6007a0c */ /* 0x000fda0003f06270 */
[----:B------:R1:W-:Y:S01]  /*1ce0*/  @P0 STS.128 [R217+0x5000], RZ ;  /* 0x005000ffd9000388 */ /* 0x0003e20000000c00 */
[----:B------:R-:W-:Y:S05]  /*1cf0*/  @P0 BRA `(.L_x_65) ;  /* 0x0000009000000947 */ /* 0x000fea0003800000 */
[----:B-1----:R-:W-:Y:S01]  /*1d00*/  IMAD.MOV.U32 R11, RZ, RZ, c[0x0][0x1a4] ;  /* 0x00006900ff0b7624 */ /* 0x002fe200078e00ff */
[----:B------:R-:W-:-:S04]  /*1d10*/  LEA R3, P0, R24, R6, 0x6 ;  /* 0x0000000618037211 */ /* 0x000fc800078030ff */
[----:B------:R-:W-:Y:S02]  /*1d20*/  LEA.HI.X R11, R24, R9, R11, 0x6, P0 ;  /* 0x00000009180b7211 */ /* 0x000fe400000f340b */
[----:B------:R-:W-:-:S04]  /*1d30*/  LEA R10, P0, R3, c[0x0][0x170], 0x1 ;  /* 0x00005c00030a7a11 */ /* 0x000fc800078008ff */
[----:B------:R-:W-:-:S05]  /*1d40*/  LEA.HI.X R11, R3, c[0x0][0x174], R11, 0x1, P0 ;  /* 0x00005d00030b7a11 */ /* 0x000fca00000f0c0b */
[----:B------:R-:W-:Y:S01]  /*1d50*/  @!PT LDS RZ, [RZ] ;  /* 0x00000000fffff984 */ /* 0x000fe20000000800 */
[----:B------:R-:W-:Y:S01]  /*1d60*/  @!PT LDS RZ, [RZ] ;  /* 0x00000000fffff984 */ /* 0x000fe20000000800 */
[----:B------:R-:W-:Y:S01]  /*1d70*/  @!PT LDS RZ, [RZ] ;  /* 0x00000000fffff984 */ /* 0x000fe20000000800 */
[----:B------:R1:W-:Y:S04]  /*1d80*/  LDGSTS.E.BYPASS.LTC128B.128 [R217+0x5000], [R10.64] ;  /* 0x050000000ad97fae */ /* 0x0003e8000b901d48 */
.L_x_65:
[----:B------:R-:W-:Y:S05]  /*1d90*/  BSYNC B0 ;  /* 0x0000000000007941 */ /* 0x000fea0003800000 */
.L_x_64:
[----:B------:R-:W-:Y:S01]  /*1da0*/  ISETP.GE.AND P0, PT, R18, R12, PT ;  /* 0x0000000c1200720c */ /* 0x000fe20003f06270 */
[----:B------:R-:W-:-:S12]  /*1db0*/  BSSY B0, `(.L_x_66) ;  /* 0x0000011000007945 */ /* 0x000fd80003800000 */
[----:B------:R1:W-:Y:S01]  /*1dc0*/  @P0 STS.128 [R217+0x5800], RZ ;  /* 0x005800ffd9000388 */ /* 0x0003e20000000c00 */
        /* <DEDUP_REMOVED lines=15> */
.L_x_67:
[----:B------:R-:W-:Y:S05]  /*1ec0*/  BSYNC B0 ;  /* 0x0000000000007941 */ /* 0x000fea0003800000 */
.L_x_66:
[----:B------:R-:W-:Y:S01]  /*1ed0*/  IMAD.SHL.U32 R207, R2, 0x2, RZ ;  /* 0x0000000202cf7824 */ /* 0x000fe200078e00ff */
[----:B------:R-:W-:Y:S01]  /*1ee0*/  LOP3.LUT P0, RZ, R20, 0x2, RZ, 0xc0, !PT ;  /* 0x0000000214ff7812 */ /* 0x000fe2000780c0ff */
[----:B------:R-:W-:Y:S01]  /*1ef0*/  IMAD.SHL.U32 R204, R0, 0x2, RZ ;  /* 0x0000000200cc7824 */ /* 0x000fe200078e00ff */
[----:B------:R-:W-:Y:S01]  /*1f00*/  IADD3 R2, R40, 0x8, RZ ;  /* 0x0000000828027810 */ /* 0x000fe20007ffe0ff */
[----:B------:R-:W-:Y:S01]  /*1f10*/  IMAD R208, R4, 0x2, R207 ;  /* 0x0000000204d07824 */ /* 0x000fe200078e02cf */
[----:B------:R-:W-:Y:S01]  /*1f20*/  LDSM.16.M88.4 R12, [R207] ;  /* 0x00000000cf0c783b */ /* 0x000fe20000000200 */
[----:B-1----:R-:W-:Y:S02]  /*1f30*/  IADD3 R6, R40, 0x48, RZ ;  /* 0x0000004828067810 */ /* 0x002fe40007ffe0ff */
[C---:B------:R-:W-:Y:S01]  /*1f40*/  IADD3 R0, R204.reuse, 0x2000, RZ ;  /* 0x00002000cc007810 */ /* 0x040fe20007ffe0ff */
[----:B------:R-:W1:Y:S01]  /*1f50*/  LDSM.16.M88.4 R16, [R204+0x2000] ;  /* 0x00200000cc10783b */ /* 0x000e620000000200 */
[----:B------:R-:W-:-:S02]  /*1f60*/  IADD3 R209, R204, 0x2020, RZ ;  /* 0x00002020ccd17810 */ /* 0x000fc40007ffe0ff */
[----:B------:R-:W-:Y:S01]  /*1f70*/  IADD3 R3, R40, 0x40, RZ ;  /* 0x0000004028037810 */ /* 0x000fe20007ffe0ff */
[----:B------:R-:W5:Y:S01]  /*1f80*/  LDSM.16.M88.4 R8, [R207+0x1000] ;  /* 0x00100000cf08783b */ /* 0x000f620000000200 */
[----:B------:R-:W-:Y:S01]  /*1f90*/  @P0 IADD3 R209, R0, -0x20, RZ ;  /* 0xffffffe000d10810 */ /* 0x000fe20007ffe0ff */
[----:B------:R-:W-:Y:S01]  /*1fa0*/  IMAD R0, R122, 0x80, R42 ;  /* 0x000000807a007824 */ /* 0x000fe200078e022a */
[----:B------:R-:W-:Y:S01]  /*1fb0*/  IMNMX R7, R40, R41, PT ;  /* 0x0000002928077217 */ /* 0x000fe20003800200 */
[----:B------:R-:W2:Y:S01]  /*1fc0*/  LDSM.16.M88.4 R52, [R204+0x2400] ;  /* 0x00240000cc34783b */ /* 0x000ea20000000200 */
[C---:B------:R-:W-:Y:S02]  /*1fd0*/  IADD3 R216, R209.reuse, 0x400, RZ ;  /* 0x00000400d1d87810 */ /* 0x040fe40007ffe0ff */
[C---:B------:R-:W-:Y:S01]  /*1fe0*/  IADD3 R215, R209.reuse, 0x800, RZ ;  /* 0x00000800d1d77810 */ /* 0x040fe20007ffe0ff */
[----:B------:R-:W3:Y:S01]  /*1ff0*/  LDSM.16.M88.4 R48, [R204+0x2800] ;  /* 0x00280000cc30783b */ /* 0x000ee20000000200 */
[----:B------:R-:W-:-:S02]  /*2000*/  IADD3 R214, R209, 0xc00, RZ ;  /* 0x00000c00d1d67810 */ /* 0x000fc40007ffe0ff */
[C---:B------:R-:W-:Y:S01]  /*2010*/  IADD3 R213, R209.reuse, 0x1000, RZ ;  /* 0x00001000d1d57810 */ /* 0x040fe20007ffe0ff */
[----:B------:R-:W4:Y:S01]  /*2020*/  LDSM.16.M88.4 R44, [R204+0x2c00] ;  /* 0x002c0000cc2c783b */ /* 0x000f220000000200 */
[C---:B------:R-:W-:Y:S02]  /*2030*/  IADD3 R212, R209.reuse, 0x1400, RZ ;  /* 0x00001400d1d47810 */ /* 0x040fe40007ffe0ff */
[C---:B------:R-:W-:Y:S01]  /*2040*/  IADD3 R211, R209.reuse, 0x1800, RZ ;  /* 0x00001800d1d37810 */ /* 0x040fe20007ffe0ff */
[----:B------:R-:W2:Y:S01]  /*2050*/  LDSM.16.M88.4 R36, [R204+0x3000] ;  /* 0x00300000cc24783b */ /* 0x000ea20000000200 */
[----:B------:R-:W-:-:S03]  /*2060*/  IADD3 R210, R209, 0x1c00, RZ ;  /* 0x00001c00d1d27810 */ /* 0x000fc60007ffe0ff */
[----:B------:R-:W2:Y:S04]  /*2070*/  LDSM.16.M88.4 R32, [R204+0x3400] ;  /* 0x00340000cc20783b */ /* 0x000ea80000000200 */
[----:B------:R-:W2:Y:S04]  /*2080*/  LDSM.16.M88.4 R28, [R204+0x3800] ;  /* 0x00380000cc1c783b */ /* 0x000ea80000000200 */
[----:B------:R-:W2:Y:S04]  /*2090*/  LDSM.16.M88.4 R24, [R204+0x3c00] ;  /* 0x003c0000cc18783b */ /* 0x000ea80000000200 */
[----:B------:R-:W-:Y:S01]  /*20a0*/  LDSM.16.M88.4 R68, [R209] ;  /* 0x00000000d144783b */ /* 0x000fe20000000200 */
[-C--:B-1----:R-:W-:Y:S03]  /*20b0*/  HMMA.16816.F32.BF16 R164, R12, R16.reuse, RZ ;  /* 0x000000100ca4723c */ /* 0x082fe600000418ff */
[----:B------:R-:W-:Y:S04]  /*20c0*/  LDSM.16.M88.4 R20, [R208] ;  /* 0x00000000d014783b */ /* 0x000fe80000000200 */
[----:B------:R-:W-:Y:S01]  /*20d0*/  LDSM.16.M88.4 R56, [R209+0x400] ;  /* 0x00040000d138783b */ /* 0x000fe20000000200 */
[C---:B-----5:R-:W-:Y:S03]  /*20e0*/  HMMA.16816.F32.BF16 R168, R8.reuse, R16, RZ ;  /* 0x0000001008a8723c */ /* 0x060fe600000418ff */
[----:B------:R-:W0:Y:S05]  /*20f0*/  LDGDEPBAR ;  /* 0x00000000000079af */ /* 0x000e2a0000000000 */
[-C--:B------:R-:W-:Y:S08]  /*2100*/  HMMA.16816.F32.BF16 R60, R8, R18.reuse, RZ ;  /* 0x00000012083c723c */ /* 0x080ff000000418ff */
[----:B------:R-:W-:Y:S01]  /*2110*/  HMMA.16816.F32.BF16 R64, R12, R18, RZ ;  /* 0x000000120c40723c */ /* 0x000fe200000418ff */
[----:B------:R-:W1:Y:S07]  /*2120*/  LDSM.16.M88.4 R16, [R208+0x1000] ;  /* 0x00100000d010783b */ /* 0x000e6e0000000200 */
[C---:B--2---:R-:W-:Y:S08]  /*2130*/  HMMA.16816.F32.BF16 R72, R8.reuse, R52, RZ ;  /* 0x000000340848723c */ /* 0x044ff000000418ff */
        /* <DEDUP_REMOVED lines=24> */
[C---:B------:R-:W-:Y:S01]  /*22c0*/  HMMA.16816.F32.BF16 R180, R12.reuse, R30, RZ ;  /* 0x0000001e0cb4723c */ /* 0x040fe200000418ff */
[----:B------:R-:W-:Y:S07]  /*22d0*/  LDSM.16.M88.4 R28, [R209+0xc00] ;  /* 0x000c0000d11c783b */ /* 0x000fee0000000200 */
[C---:B------:R-:W-:Y:S08]  /*22e0*/  HMMA.16816.F32.BF16 R156, R12.reuse, R24, RZ ;  /* 0x000000180c9c723c */ /* 0x040ff000000418ff */
[----:B------:R-:W-:Y:S01]  /*22f0*/  HMMA.16816.F32.BF16 R172, R12, R26, RZ ;  /* 0x0000001a0cac723c */ /* 0x000fe200000418ff */
[----:B------:R-:W2:Y:S07]  /*2300*/  LDSM.16.M88.4 R12, [R209+0x800] ;  /* 0x00080000d10c783b */ /* 0x000eae0000000200 */
[-C--:B-1----:R-:W-:Y:S08]  /*2310*/  HMMA.16816.F32.BF16 R24, R16, R70.reuse, R60 ;  /* 0x000000461018723c */ /* 0x082ff0000004183c */
[C---:B------:R-:W-:Y:S08]  /*2320*/  HMMA.16816.F32.BF16 R48, R20.reuse, R70, R64 ;  /* 0x000000461430723c */ /* 0x040ff00000041840 */
[-C--:B------:R-:W-:Y:S07]  /*2330*/  HMMA.16816.F32.BF16 R32, R20, R56.reuse, R8 ;  /* 0x000000381420723c */ /* 0x080fee0000041808 */
[-C--:B------:R-:W-:Y:S01]  /*2340*/  IMNMX R8, R2, R41.reuse, PT ;  /* 0x0000002902087217 */ /* 0x080fe20003800200 */
[----:B------:R-:W-:Y:S01]  /*2350*/  HMMA.16816.F32.BF16 R36, R16, R56, R72 ;  /* 0x000000381024723c */ /* 0x000fe20000041848 */
[----:B------:R-:W-:-:S02]  /*2360*/  IMNMX R10, R6, R41, PT ;  /* 0x00000029060a7217 */ /* 0x000fc40003800200 */
[----:B------:R-:W-:Y:S02]  /*2370*/  IADD3 R2, R0, 0x8, RZ ;  /* 0x0000000800027810 */ /* 0x000fe40007ffe0ff */
[----:B------:R-:W-:Y:S02]  /*2380*/  IMNMX R9, R3, R41, PT ;  /* 0x0000002903097217 */ /* 0x000fe40003800200 */
[----:B------:R-:W-:Y:S01]  /*2390*/  ISETP.GE.AND P3, PT, R2, R10, PT ;  /* 0x0000000a0200720c */ /* 0x000fe20003f66270 */
[----:B------:R-:W-:Y:S01]  /*23a0*/  HMMA.16816.F32.BF16 R40, R16, R58, R76 ;  /* 0x0000003a1028723c */ /* 0x000fe2000004184c */
[C---:B------:R-:W-:Y:S02]  /*23b0*/  IADD3 R3, R0.reuse, 0x1, RZ ;  /* 0x0000000100037810 */ /* 0x040fe40007ffe0ff */
[----:B------:R-:W-:Y:S02]  /*23c0*/  IADD3 R6, R0, 0x9, RZ ;  /* 0x0000000900067810 */ /* 0x000fe40007ffe0ff */
[----:B------:R-:W-:-:S02]  /*23d0*/  FSEL R202, R26, -INF , !P3 ;  /* 0xff8000001aca7808 */ /* 0x000fc40005800000 */
[C---:B------:R-:W-:Y:S01]  /*23e0*/  ISETP.GE.AND P5, PT, R3.reuse, R7, PT ;  /* 0x000000070300720c */ /* 0x040fe20003fa6270 */
[C---:B------:R-:W-:Y:S01]  /*23f0*/  HMMA.16816.F32.BF16 R52, R20.reuse, R58, R52 ;  /* 0x0000003a1434723c */ /* 0x040fe20000041834 */
[C---:B------:R-:W-:Y:S02]  /*2400*/  ISETP.GE.AND P0, PT, R3.reuse, R8, PT ;  /* 0x000000080300720c */ /* 0x040fe40003f06270 */
[CC--:B------:R-:W-:Y:S02]  /*2410*/  ISETP.GE.AND P4, PT, R3.reuse, R9.reuse, PT ;  /* 0x000000090300720c */ /* 0x0c0fe40003f86270 */
[----:B------:R-:W-:Y:S02]  /*2420*/  ISETP.GE.AND P1, PT, R3, R10, PT ;  /* 0x0000000a0300720c */ /* 0x000fe40003f26270 */
[-C--:B------:R-:W-:Y:S01]  /*2430*/  ISETP.GE.AND P6, PT, R2, R9.reuse, PT ;  /* 0x000000090200720c */ /* 0x080fe20003fc6270 */
[----:B--2---:R-:W-:Y:S01]  /*2440*/  HMMA.16816.F32.BF16 R44, R20, R12, R80 ;  /* 0x0000000c142c723c */ /* 0x004fe20000041850 */
[----:B------:R-:W-:-:S02]  /*2450*/  ISETP.GE.AND P2, PT, R6, R9, PT ;  /* 0x000000090600720c */ /* 0x000fc40003f46270 */
[----:B------:R-:W-:Y:S02]  /*2460*/  ISETP.GE.AND P3, PT, R6, R10, PT ;  /* 0x0000000a0600720c */ /* 0x000fe40003f66270 */
[----:B------:R-:W-:Y:S02]  /*2470*/  IADD3 R3, R0, 0x10, RZ ;  /* 0x0000001000037810 */ /* 0x000fe40007ffe0ff */
[----:B------:R-:W-:Y:S01]  /*2480*/  FSEL R187, R24, -INF , !P6 ;  /* 0xff80000018bb7808 */ /* 0x000fe20007000000 */
[C---:B------:R-:W-:Y:S01]  /*2490*/  HMMA.16816.F32.BF16 R56, R20.reuse, R14, R84 ;  /* 0x0000000e1438723c */ /* 0x040fe20000041854 */
[----:B------:R-:W-:Y:S02]  /*24a0*/  FSEL R186, R25, -INF , !P2 ;  /* 0xff80000019ba7808 */ /* 0x000fe40005000000 */
[----:B------:R-:W-:Y:S02]  /*24b0*/  FSEL R194, R27, -INF , !P3 ;  /* 0xff8000001bc27808 */ /* 0x000fe40005800000 */
[CC--:B------:R-:W-:Y:S01]  /*24c0*/  ISETP.GE.AND P6, PT, R2.reuse, R7.reuse, PT ;  /* 0x000000070200720c */ /* 0x0c0fe20003fc6270 */
[----:B------:R-:W1:Y:S01]  /*24d0*/  LDSM.16.M88.4 R24, [R209+0x1000] ;  /* 0x00100000d118783b */ /* 0x000e620000000200 */
[----:B------:R-:W-:Y:S01]  /*24e0*/  ISETP.GE.AND P2, PT, R2, R8, PT ;  /* 0x000000080200720c */ /* 0x000fe20003f46270 */
[----:B------:R-:W-:Y:S01]  /*24f0*/  HMMA.16816.F32.BF16 R60, R20, R30, R100 ;  /* 0x0000001e143c723c */ /* 0x000fe20000041864 */
        /* <DEDUP_REMOVED lines=14> */
[----:B------:R-:W-:Y:S02]  /*25e0*/  FSEL R80, R33, -INF , !P2 ;  /* 0xff80000021507808 */ /* 0x000fe40005000000 */
[----:B------:R-:W-:Y:S02]  /*25f0*/  FSEL R153, R35, -INF , !P6 ;  /* 0xff80000023997808 */ /* 0x000fe40007000000 */
[----:B------:R-:W-:Y:S01]  /*2600*/  FSEL R185, R37, -INF , !P3 ;  /* 0xff80000025b97808 */ /* 0x000fe20005800000 */
[----:B------:R-:W-:Y:S01]  /*2610*/  HMMA.16816.F32.BF16 R32, R16, R12, R88 ;  /* 0x0000000c1020723c */ /* 0x000fe20000041858 */
[----:B------:R-:W-:Y:S02]  /*2620*/  ISETP.GE.AND P2, PT, R2, R10, PT ;  /* 0x0000000a0200720c */ /* 0x000fe40003f46270 */
[----:B------:R-:W-:-:S02]  /*2630*/  ISETP.GE.AND P3, PT, R6, R8, PT ;  /* 0x000000080600720c */ /* 0x000fc40003f66270 */
[----:B------:R-:W-:Y:S02]  /*2640*/  IADD3 R2, R0, 0x18, RZ ;  /* 0x0000001800027810 */ /* 0x000fe40007ffe0ff */
[----:B------:R-:W-:Y:S02]  /*2650*/  FSEL R123, R51, -INF , !P3 ;  /* 0xff800000337b7808 */ /* 0x000fe40005800000 */
[----:B------:R-:W-:Y:S02]  /*2660*/  ISETP.GE.AND P6, PT, R6, R7, PT ;  /* 0x000000070600720c */ /* 0x000fe40003fc6270 */
[----:B------:R-:W-:Y:S02]  /*2670*/  ISETP.GE.AND P3, PT, R2, R10, PT ;  /* 0x0000000a0200720c */ /* 0x000fe40003f66270 */
[----:B------:R-:W-:Y:S02]  /*2680*/  IADD3 R6, R0, 0x19, RZ ;  /* 0x0000001900067810 */ /* 0x000fe40007ffe0ff */
[----:B------:R-:W-:-:S02]  /*2690*/  FSEL R192, R39, -INF , !P2 ;  /* 0xff80000027c07808 */ /* 0x000fc40005000000 */
[----:B------:R-:W-:Y:S01]  /*26a0*/  FSEL R79, R49, -INF , !P6 ;  /* 0xff800000314f7808 */ /* 0x000fe20007000000 */
[C---:B------:R-:W-:Y:S01]  /*26b0*/  HMMA.16816.F32.BF16 R36, R16.reuse, R28, R104 ;  /* 0x0000001c1024723c */ /* 0x040fe20000041868 */
[----:B------:R-:W-:Y:S02]  /*26c0*/  FSEL R201, R42, -INF , !P3 ;  /* 0xff8000002ac97808 */ /* 0x000fe40005800000 */
[-C--:B------:R-:W-:Y:S02]  /*26d0*/  ISETP.GE.AND P6, PT, R2, R9.reuse, PT ;  /* 0x000000090200720c */ /* 0x080fe40003fc6270 */
[C---:B------:R-:W-:Y:S02]  /*26e0*/  ISETP.GE.AND P2, PT, R6.reuse, R9, PT ;  /* 0x000000090600720c */ /* 0x040fe40003f46270 */
[----:B------:R-:W-:Y:S01]  /*26f0*/  ISETP.GE.AND P3, PT, R6, R10, PT ;  /* 0x0000000a0600720c */ /* 0x000fe20003f66270 */
[----:B------:R-:W-:Y:S01]  /*2700*/  HMMA.16816.F32.BF16 R48, R16, R14, R96 ;  /* 0x0000000e1030723c */ /* 0x000fe20000041860 */
[----:B------:R-:W-:Y:S01]  /*2710*/  IADD3 R3, R0, 0x20, RZ ;  /* 0x0000002000037810 */ /* 0x000fe20007ffe0ff */
[----:B------:R-:W2:Y:S01]  /*2720*/  LDSM.16.M88.4 R12, [R209+0x1400] ;  /* 0x00140000d10c783b */ /* 0x000ea20000000200 */
[----:B------:R-:W-:-:S02]  /*2730*/  FSEL R155, R40, -INF , !P6 ;  /* 0xff800000289b7808 */ /* 0x000fc40007000000 */
[----:B------:R-:W-:Y:S02]  /*2740*/  FSEL R184, R41, -INF , !P2 ;  /* 0xff80000029b87808 */ /* 0x000fe40005000000 */
[----:B------:R-:W-:Y:S02]  /*2750*/  FSEL R195, R43, -INF , !P3 ;  /* 0xff8000002bc37808 */ /* 0x000fe40005800000 */
[CC--:B------:R-:W-:Y:S01]  /*2760*/  ISETP.GE.AND P6, PT, R2.reuse, R7.reuse, PT ;  /* 0x000000070200720c */ /* 0x0c0fe20003fc6270 */
[----:B------:R-:W-:Y:S01]  /*2770*/  HMMA.16816.F32.BF16 R40, R20, R28, R92 ;  /* 0x0000001c1428723c */ /* 0x000fe2000004185c */
[----:B------:R-:W-:Y:S02]  /*2780*/  ISETP.GE.AND P2, PT, R2, R8, PT ;  /* 0x000000080200720c */ /* 0x000fe40003f46270 */
[----:B------:R-:W-:Y:S02]  /*2790*/  ISETP.GE.AND P3, PT, R3, R7, PT ;  /* 0x000000070300720c */ /* 0x000fe40003f66270 */
[----:B------:R-:W-:-:S02]  /*27a0*/  FSEL R77, R52, -INF , !P6 ;  /* 0xff800000344d7808 */ /* 0x000fc40007000000 */
[----:B------:R-:W-:Y:S02]  /*27b0*/  FSEL R96, R54, -INF , !P2 ;  /* 0xff80000036607808 */ /* 0x000fe40005000000 */
[----:B------:R-:W-:Y:S02]  /*27c0*/  FSEL R78, R44, -INF , !P3 ;  /* 0xff8000002c4e7808 */ /* 0x000fe40005800000 */
[C---:B------:R-:W-:Y:S02]  /*27d0*/  ISETP.GE.AND P2, PT, R3.reuse, R8, PT ;  /* 0x000000080300720c */ /* 0x040fe40003f46270 */
[C---:B------:R-:W-:Y:S02]  /*27e0*/  ISETP.GE.AND P6, PT, R3.reuse, R9, PT ;  /* 0x000000090300720c */ /* 0x040fe40003fc6270 */
[----:B------:R-:W-:Y:S02]  /*27f0*/  ISETP.GE.AND P3, PT, R3, R10, PT ;  /* 0x0000000a0300720c */ /* 0x000fe40003f66270 */
[----:B------:R-:W-:-:S02]  /*2800*/  IADD3 R2, R0, 0x21, RZ ;  /* 0x0000002100027810 */ /* 0x000fc40007ffe0ff */
[----:B------:R-:W-:Y:S02]  /*2810*/  FSEL R97, R46, -INF , !P2 ;  /* 0xff8000002e617808 */ /* 0x000fe40005000000 */
[----:B------:R-:W-:Y:S02]  /*2820*/  FSEL R218, R32, -INF , !P6 ;  /* 0xff80000020da7808 */ /* 0x000fe40007000000 */
[----:B------:R-:W-:Y:S02]  /*2830*/  FSEL R219, R34, -INF , !P3 ;  /* 0xff80000022db7808 */ /* 0x000fe40005800000 */
[C---:B------:R-:W-:Y:S02]  /*2840*/  ISETP.GE.AND P2, PT, R2.reuse, R7, PT ;  /* 0x000000070200720c */ /* 0x040fe40003f46270 */
[C---:B------:R-:W-:Y:S02]  /*2850*/  ISETP.GE.AND P6, PT, R2.reuse, R8, PT ;  /* 0x000000080200720c */ /* 0x040fe40003fc6270 */
[----:B------:R-:W-:-:S02]  /*2860*/  ISETP.GE.AND P3, PT, R2, R9, PT ;  /* 0x000000090200720c */ /* 0x000fc40003f66270 */
[----:B------:R-:W-:Y:S02]  /*2870*/  FSEL R76, R45, -INF , !P2 ;  /* 0xff8000002d4c7808 */ /* 0x000fe40005000000 */
[----:B------:R-:W-:Y:S02]  /*2880*/  FSEL R94, R47, -INF , !P6 ;  /* 0xff8000002f5e7808 */ /* 0x000fe40007000000 */
[----:B------:R-:W-:Y:S01]  /*2890*/  FSEL R203, R33, -INF , !P3 ;  /* 0xff80000021cb7808 */ /* 0x000fe20005800000 */
[----:B-1----:R-:W-:Y:S01]  /*28a0*/  HMMA.16816.F32.BF16 R44, R16, R26, R132 ;  /* 0x0000001a102c723c */ /* 0x002fe20000041884 */
[----:B------:R-:W-:Y:S02]  /*28b0*/  ISETP.GE.AND P2, PT, R2, R10, PT ;  /* 0x0000000a0200720c */ /* 0x000fe40003f46270 */
[C---:B------:R-:W-:Y:S02]  /*28c0*/  ISETP.GE.AND P6, PT, R6.reuse, R7, PT ;  /* 0x000000070600720c */ /* 0x040fe40003fc6270 */
[----:B------:R-:W-:-:S02]  /*28d0*/  ISETP.GE.AND P3, PT, R6, R8, PT ;  /* 0x000000080600720c */ /* 0x000fc40003f66270 */
[C---:B------:R-:W-:Y:S02]  /*28e0*/  IADD3 R2, R0.reuse, 0x28, RZ ;  /* 0x0000002800027810 */ /* 0x040fe40007ffe0ff */
[----:B------:R-:W-:Y:S02]  /*28f0*/  IADD3 R6, R0, 0x29, RZ ;  /* 0x0000002900067810 */ /* 0x000fe40007ffe0ff */
[----:B------:R-:W-:Y:S02]  /*2900*/  FSEL R106, R35, -INF , !P2 ;  /* 0xff800000236a7808 */ /* 0x000fe40005000000 */
[----:B------:R-:W-:Y:S01]  /*2910*/  FSEL R75, R53, -INF , !P6 ;  /* 0xff800000354b7808 */ /* 0x000fe20007000000 */
[----:B------:R-:W-:Y:S01]  /*2920*/  HMMA.16816.F32.BF16 R32, R20, R24, R108 ;  /* 0x000000181420723c */ /* 0x000fe2000004186c */
[----:B------:R-:W-:Y:S02]  /*2930*/  FSEL R92, R55, -INF , !P3 ;  /* 0xff800000375c7808 */ /* 0x000fe40005800000 */
[----:B------:R-:W-:-:S02]  /*2940*/  ISETP.GE.AND P6, PT, R2, R9, PT ;  /* 0x000000090200720c */ /* 0x000fc40003fc6270 */
[-C--:B------:R-:W-:Y:S02]  /*2950*/  ISETP.GE.AND P3, PT, R2, R10.reuse, PT ;  /* 0x0000000a0200720c */ /* 0x080fe40003f66270 */
[----:B------:R-:W-:Y:S01]  /*2960*/  ISETP.GE.AND P2, PT, R6, R9, PT ;  /* 0x000000090600720c */ /* 0x000fe20003f46270 */
[C---:B------:R-:W-:Y:S01]  /*2970*/  HMMA.16816.F32.BF16 R52, R16.reuse, R30, R112 ;  /* 0x0000001e1034723c */ /* 0x040fe20000041870 */
[----:B------:R-:W-:Y:S02]  /*2980*/  FSEL R104, R48, -INF , !P6 ;  /* 0xff80000030687808 */ /* 0x000fe40007000000 */
[----:B------:R-:W-:Y:S02]  /*2990*/  FSEL R105, R49, -INF , !P2 ;  /* 0xff80000031697808 */ /* 0x000fe40005000000 */
[----:B------:R-:W-:Y:S02]  /*29a0*/  ISETP.GE.AND P6, PT, R2, R7, PT ;  /* 0x000000070200720c */ /* 0x000fe40003fc6270 */
[----:B------:R-:W-:Y:S01]  /*29b0*/  FSEL R113, R50, -INF , !P3 ;  /* 0xff80000032717808 */ /* 0x000fe20005800000 */
[----:B------:R-:W-:Y:S01]  /*29c0*/  HMMA.16816.F32.BF16 R28, R16, R24, R128 ;  /* 0x00000018101c723c */ /* 0x000fe20000041880 */
[----:B------:R-:W-:-:S02]  /*29d0*/  ISETP.GE.AND P3, PT, R6, R10, PT ;  /* 0x0000000a0600720c */ /* 0x000fc40003f66270 */
[----:B------:R-:W-:Y:S02]  /*29e0*/  ISETP.GE.AND P2, PT, R2, R8, PT ;  /* 0x000000080200720c */ /* 0x000fe40003f46270 */
[----:B------:R-:W-:Y:S02]  /*29f0*/  IADD3 R2, R0, 0x30, RZ ;  /* 0x0000003000027810 */ /* 0x000fe40007ffe0ff */
[----:B------:R-:W-:Y:S02]  /*2a00*/  FSEL R103, R51, -INF , !P3 ;  /* 0xff80000033677808 */ /* 0x000fe40005800000 */
[----:B------:R-:W-:Y:S01]  /*2a10*/  ISETP.GE.AND P3, PT, R2, R7, PT ;  /* 0x000000070200720c */ /* 0x000fe20003f66270 */
[----:B------:R-:W-:Y:S01]  /*2a20*/  HMMA.16816.F32.BF16 R48, R20, R26, R116 ;  /* 0x0000001a1430723c */ /* 0x000fe20000041874 */
[----:B------:R-:W-:Y:S01]  /*2a30*/  IADD3 R3, R0, 0x31, RZ ;  /* 0x0000003100037810 */ /* 0x000fe20007ffe0ff */
[----:B------:R-:W1:Y:S01]  /*2a40*/  LDSM.16.M88.4 R24, [R209+0x1800] ;  /* 0x00180000d118783b */ /* 0x000e620000000200 */
[----:B------:R-:W-:-:S02]  /*2a50*/  FSEL R74, R40, -INF , !P3 ;  /* 0xff800000284a7808 */ /* 0x000fc40005800000 */
[----:B------:R-:W-:Y:S02]  /*2a60*/  ISETP.GE.AND P3, PT, R2, R10, PT ;  /* 0x0000000a0200720c */ /* 0x000fe40003f66270 */
[----:B------:R-:W-:Y:S02]  /*2a70*/  FSEL R72, R56, -INF , !P6 ;  /* 0xff80000038487808 */ /* 0x000fe40007000000 */
[----:B------:R-:W-:Y:S02]  /*2a80*/  FSEL R91, R58, -INF , !P2 ;  /* 0xff8000003a5b7808 */ /* 0x000fe40005000000 */
[C---:B------:R-:W-:Y:S02]  /*2a90*/  ISETP.GE.AND P2, PT, R2.reuse, R8, PT ;  /* 0x000000080200720c */ /* 0x040fe40003f46270 */
[----:B------:R-:W-:Y:S02]  /*2aa0*/  ISETP.GE.AND P6, PT, R2, R9, PT ;  /* 0x000000090200720c */ /* 0x000fe40003fc6270 */
[----:B------:R-:W-:-:S02]  /*2ab0*/  FSEL R220, R38, -INF , !P3 ;  /* 0xff80000026dc7808 */ /* 0x000fc40005800000 */
[C---:B------:R-:W-:Y:S02]  /*2ac0*/  ISETP.GE.AND P3, PT, R3.reuse, R9, PT ;  /* 0x000000090300720c */ /* 0x040fe40003f66270 */
[----:B------:R-:W-:Y:S02]  /*2ad0*/  FSEL R93, R42, -INF , !P2 ;  /* 0xff8000002a5d7808 */ /* 0x000fe40005000000 */
[----:B------:R-:W-:Y:S02]  /*2ae0*/  FSEL R112, R36, -INF , !P6 ;  /* 0xff80000024707808 */ /* 0x000fe40007000000 */
[C---:B------:R-:W-:Y:S02]  /*2af0*/  ISETP.GE.AND P2, PT, R3.reuse, R7, PT ;  /* 0x000000070300720c */ /* 0x040fe40003f46270 */
[----:B------:R-:W-:Y:S02]  /*2b00*/  ISETP.GE.AND P6, PT, R3, R8, PT ;  /* 0x000000080300720c */ /* 0x000fe40003fc6270 */
[----:B------:R-:W-:-:S02]  /*2b10*/  FSEL R107, R37, -INF , !P3 ;  /* 0xff800000256b7808 */ /* 0x000fc40005800000 */
[----:B------:R-:W-:Y:S02]  /*2b20*/  ISETP.GE.AND P3, PT, R6, R8, PT ;  /* 0x000000080600720c */ /* 0x000fe40003f66270 */
[----:B------:R-:W-:Y:S02]  /*2b30*/  IADD3 R2, R0, 0x38, RZ ;  /* 0x0000003800027810 */ /* 0x000fe40007ffe0ff */
[----:B------:R-:W-:Y:S02]  /*2b40*/  FSEL R73, R41, -INF , !P2 ;  /* 0xff80000029497808 */ /* 0x000fe40005000000 */
[----:B------:R-:W-:Y:S02]  /*2b50*/  FSEL R90, R43, -INF , !P6 ;  /* 0xff8000002b5a7808 */ /* 0x000fe40007000000 */
[----:B------:R-:W-:Y:S01]  /*2b60*/  ISETP.GE.AND P2, PT, R3, R10, PT ;  /* 0x0000000a0300720c */ /* 0x000fe20003f46270 */
[----:B--2---:R-:W-:Y:S01]  /*2b70*/  HMMA.16816.F32.BF16 R40, R20, R12, R124 ;  /* 0x0000000c1428723c */ /* 0x004fe2000004187c */
[----:B------:R-:W-:-:S02]  /*2b80*/  ISETP.GE.AND P6, PT, R6, R7, PT ;  /* 0x000000070600720c */ /* 0x000fc40003fc6270 */
[----:B------:R-:W-:Y:S02]  /*2b90*/  FSEL R89, R59, -INF , !P3 ;  /* 0xff8000003b597808 */ /* 0x000fe40005800000 */
[----:B------:R-:W-:Y:S02]  /*2ba0*/  IADD3 R6, R0, 0x39, RZ ;  /* 0x0000003900067810 */ /* 0x000fe40007ffe0ff */
[C---:B------:R-:W-:Y:S02]  /*2bb0*/  ISETP.GE.AND P3, PT, R2.reuse, R10, PT ;  /* 0x0000000a0200720c */ /* 0x040fe40003f66270 */
[----:B------:R-:W-:Y:S02]  /*2bc0*/  FSEL R110, R39, -INF , !P2 ;  /* 0xff800000276e7808 */ /* 0x000fe40005000000 */
[----:B------:R-:W-:Y:S01]  /*2bd0*/  FSEL R67, R57, -INF , !P6 ;  /* 0xff80000039437808 */ /* 0x000fe20007000000 */
[----:B------:R-:W-:Y:S01]  /*2be0*/  HMMA.16816.F32.BF16 R36, R16, R14, R148 ;  /* 0x0000000e1024723c */ /* 0x000fe20000041894 */
[----:B------:R-:W-:-:S02]  /*2bf0*/  ISETP.GE.AND P6, PT, R2, R9, PT ;  /* 0x000000090200720c */ /* 0x000fc40003fc6270 */
[----:B------:R-:W-:Y:S02]  /*2c00*/  ISETP.GE.AND P2, PT, R6, R9, PT ;  /* 0x000000090600720c */ /* 0x000fe40003f46270 */
[----:B------:R-:W-:Y:S02]  /*2c10*/  FSEL R114, R54, -INF , !P3 ;  /* 0xff80000036727808 */ /* 0x000fe40005800000 */
[----:B------:R-:W-:Y:S01]  /*2c20*/  ISETP.GE.AND P3, PT, R6, R10, PT ;  /* 0x0000000a0600720c */ /* 0x000fe20003f66270 */
[----:B------:R-:W-:Y:S01]  /*2c30*/  HMMA.16816.F32.BF16 R56, R16, R68, R168 ;  /* 0x000000441038723c */ /* 0x000fe200000418a8 */
[----:B------:R-:W-:Y:S02]  /*2c40*/  IADD3 R3, R0, 0x40, RZ ;  /* 0x0000004000037810 */ /* 0x000fe40007ffe0ff */
[----:B------:R-:W-:Y:S02]  /*2c50*/  FSEL R101, R52, -INF , !P6 ;  /* 0xff80000034657808 */ /* 0x000fe40007000000 */
[----:B------:R-:W-:-:S02]  /*2c60*/  FSEL R102, R53, -INF , !P2 ;  /* 0xff80000035667808 */ /* 0x000fc40005000000 */
[CC--:B------:R-:W-:Y:S02]  /*2c70*/  ISETP.GE.AND P6, PT, R2.reuse, R7.reuse, PT ;  /* 0x000000070200720c */ /* 0x0c0fe40003fc6270 */
[----:B------:R-:W-:Y:S02]  /*2c80*/  ISETP.GE.AND P2, PT, R2, R8, PT ;  /* 0x000000080200720c */ /* 0x000fe40003f46270 */
[----:B------:R-:W-:Y:S02]  /*2c90*/  FSEL R111, R55, -INF , !P3 ;  /* 0xff800000376f7808 */ /* 0x000fe40005800000 */
[----:B------:R-:W-:Y:S01]  /*2ca0*/  ISETP.GE.AND P3, PT, R3, R7, PT ;  /* 0x000000070300720c */ /* 0x000fe20003f66270 */
[----:B------:R-:W-:Y:S01]  /*2cb0*/  HMMA.16816.F32.BF16 R52, R20, R14, R136 ;  /* 0x0000000e1434723c */ /* 0x000fe20000041888 */
[----:B------:R-:W-:Y:S02]  /*2cc0*/  FSEL R66, R60, -INF , !P6 ;  /* 0xff8000003c427808 */ /* 0x000fe40007000000 */
[----:B------:R-:W-:-:S02]  /*2cd0*/  FSEL R87, R62, -INF , !P2 ;  /* 0xff8000003e577808 */ /* 0x000fc40005000000 */
[C---:B------:R-:W-:Y:S02]  /*2ce0*/  ISETP.GE.AND P2, PT, R3.reuse, R8, PT ;  /* 0x000000080300720c */ /* 0x040fe40003f46270 */
[C---:B------:R-:W-:Y:S02]  /*2cf0*/  ISETP.GE.AND P6, PT, R3.reuse, R9, PT ;  /* 0x000000090300720c */ /* 0x040fe40003fc6270 */
[----:B------:R-:W-:Y:S02]  /*2d00*/  FSEL R71, R32, -INF , !P3 ;  /* 0xff80000020477808 */ /* 0x000fe40005800000 */
[----:B------:R-:W-:Y:S02]  /*2d10*/  IADD3 R2, R0, 0x41, RZ ;  /* 0x0000004100027810 */ /* 0x000fe40007ffe0ff */
[----:B------:R-:W-:Y:S02]  /*2d20*/  ISETP.GE.AND P3, PT, R3, R10, PT ;  /* 0x0000000a0300720c */ /* 0x000fe40003f66270 */
[----:B------:R-:W-:-:S02]  /*2d30*/  FSEL R88, R34, -INF , !P2 ;  /* 0xff80000022587808 */ /* 0x000fc40005000000 */
[----:B------:R-:W-:Y:S02]  /*2d40*/  FSEL R116, R28, -INF , !P6 ;  /* 0xff8000001c747808 */ /* 0x000fe40007000000 */
[C---:B------:R-:W-:Y:S02]  /*2d50*/  ISETP.GE.AND P2, PT, R2.reuse, R7, PT ;  /* 0x000000070200720c */ /* 0x040fe40003f46270 */
[----:B------:R-:W-:Y:S02]  /*2d60*/  ISETP.GE.AND P6, PT, R2, R8, PT ;  /* 0x000000080200720c */ /* 0x000fe40003fc6270 */
[----:B------:R-:W-:Y:S02]  /*2d70*/  FSEL R128, R30, -INF , !P3 ;  /* 0xff8000001e807808 */ /* 0x000fe40005800000 */
[----:B------:R-:W-:Y:S02]  /*2d80*/  ISETP.GE.AND P3, PT, R2, R9, PT ;  /* 0x000000090200720c */ /* 0x000fe40003f66270 */
[----:B------:R-:W-:-:S02]  /*2d90*/  FSEL R70, R33, -INF , !P2 ;  /* 0xff80000021467808 */ /* 0x000fc40005000000 */
[----:B------:R-:W-:Y:S02]  /*2da0*/  FSEL R86, R35, -INF , !P6 ;  /* 0xff80000023567808 */ /* 0x000fe40007000000 */
[----:B------:R-:W-:Y:S01]  /*2db0*/  FSEL R115, R29, -INF , !P3 ;  /* 0xff8000001d737808 */ /* 0x000fe20005800000 */
[----:B------:R-:W-:Y:S01]  /*2dc0*/  HMMA.16816.F32.BF16 R32, R16, R12, R144 ;  /* 0x0000000c1020723c */ /* 0x000fe20000041890 */
[----:B------:R-:W-:Y:S01]  /*2dd0*/  ISETP.GE.AND P2, PT, R2, R10, PT ;  /* 0x0000000a0200720c */ /* 0x000fe20003f46270 */
[----:B------:R-:W2:Y:S01]  /*2de0*/  LDSM.16.M88.4 R12, [R209+0x1c00] ;  /* 0x001c0000d10c783b */ /* 0x000ea20000000200 */
[----:B------:R-:W-:Y:S01]  /*2df0*/  ISETP.GE.AND P6, PT, R6, R7, PT ;  /* 0x000000070600720c */ /* 0x000fe20003fc6270 */
[----:B------:R-:W-:-:S04]  /*2e00*/  DEPBAR.LE SB0, 0x0 ;  /* 0x000080000000791a */ /* 0x000fc80000000000 */
[----:B------:R-:W-:Y:S01]  /*2e10*/  BAR.SYNC.DEFER_BLOCKING 0x0 ;  /* 0x0000000000007b1d */ /* 0x000fe20000010000 */
[----:B------:R-:W-:Y:S02]  /*2e20*/  ISETP.GE.AND P3, PT, R6, R8, PT ;  /* 0x000000080600720c */ /* 0x000fe40003f66270 */
[C---:B------:R-:W-:Y:S02]  /*2e30*/  IADD3 R2, R0.reuse, 0x48, RZ ;  /* 0x0000004800027810 */ /* 0x040fe40007ffe0ff */
[----:B------:R-:W-:Y:S02]  /*2e40*/  IADD3 R6, R0, 0x49, RZ ;  /* 0x0000004900067810 */ /* 0x000fe40007ffe0ff */
[----:B------:R-:W-:Y:S02]  /*2e50*/  FSEL R119, R31, -INF , !P2 ;  /* 0xff8000001f777808 */ /* 0x000fe40005000000 */
[----:B------:R-:W-:Y:S01]  /*2e60*/  FSEL R85, R63, -INF , !P3 ;  /* 0xff8000003f557808 */ /* 0x000fe20005800000 */
[----:B-1----:R-:W-:Y:S01]  /*2e70*/  HMMA.16816.F32.BF16 R28, R16, R24, R160 ;  /* 0x00000018101c723c */ /* 0x002fe200000418a0 */
[----:B------:R-:W-:-:S02]  /*2e80*/  ISETP.GE.AND P3, PT, R2, R10, PT ;  /* 0x0000000a0200720c */ /* 0x000fc40003f66270 */
[-C--:B------:R-:W-:Y:S02]  /*2e90*/  ISETP.GE.AND P2, PT, R6, R9.reuse, PT ;  /* 0x000000090600720c */ /* 0x080fe40003f46270 */
[----:B------:R-:W-:Y:S02]  /*2ea0*/  FSEL R64, R61, -INF , !P6 ;  /* 0xff8000003d407808 */ /* 0x000fe40007000000 */
[----:B------:R-:W-:Y:S02]  /*2eb0*/  ISETP.GE.AND P6, PT, R2, R9, PT ;  /* 0x000000090200720c */ /* 0x000fe40003fc6270 */
[----:B------:R-:W-:Y:S02]  /*2ec0*/  FSEL R125, R46, -INF , !P3 ;  /* 0xff8000002e7d7808 */ /* 0x000fe40005800000 */
[----:B------:R-:W-:Y:S02]  /*2ed0*/  FSEL R109, R45, -INF , !P2 ;  /* 0xff8000002d6d7808 */ /* 0x000fe40005000000 */
[----:B------:R-:W-:-:S02]  /*2ee0*/  ISETP.GE.AND P3, PT, R6, R10, PT ;  /* 0x0000000a0600720c */ /* 0x000fc40003f66270 */
[----:B------:R-:W-:Y:S02]  /*2ef0*/  ISETP.GE.AND P2, PT, R2, R8, PT ;  /* 0x000000080200720c */ /* 0x000fe40003f46270 */
[----:B------:R-:W-:Y:S02]  /*2f00*/  IADD3 R3, R0, 0x50, RZ ;  /* 0x0000005000037810 */ /* 0x000fe40007ffe0ff */
[----:B------:R-:W-:Y:S02]  /*2f10*/  FSEL R108, R44, -INF , !P6 ;  /* 0xff8000002c6c7808 */ /* 0x000fe40007000000 */
[-C--:B------:R-:W-:Y:S02]  /*2f20*/  ISETP.GE.AND P6, PT, R2, R7.reuse, PT ;  /* 0x000000070200720c */ /* 0x080fe40003fc6270 */
[----:B------:R-:W-:Y:S02]  /*2f30*/  FSEL R124, R47, -INF , !P3 ;  /* 0xff8000002f7c7808 */ /* 0x000fe40005800000 */
[----:B------:R-:W-:Y:S01]  /*2f40*/  FSEL R83, R50, -INF , !P2 ;  /* 0xff80000032537808 */ /* 0x000fe20005000000 */
[----:B------:R-:W-:Y:S01]  /*2f50*/  HMMA.16816.F32.BF16 R44, R20, R24, R140 ;  /* 0x00000018142c723c */ /* 0x000fe2000004188c */
[----:B------:R-:W-:-:S02]  /*2f60*/  ISETP.GE.AND P3, PT, R3, R7, PT ;  /* 0x000000070300720c */ /* 0x000fc40003f66270 */
[C---:B------:R-:W-:Y:S02]  /*2f70*/  ISETP.GE.AND P2, PT, R3.reuse, R8, PT ;  /* 0x000000080300720c */ /* 0x040fe40003f46270 */
[----:B------:R-:W-:Y:S02]  /*2f80*/  IADD3 R2, R0, 0x51, RZ ;  /* 0x0000005100027810 */ /* 0x000fe40007ffe0ff */
[----:B------:R-:W-:Y:S02]  /*2f90*/  FSEL R62, R48, -INF , !P6 ;  /* 0xff800000303e7808 */ /* 0x000fe40007000000 */
[----:B------:R-:W-:Y:S02]  /*2fa0*/  ISETP.GE.AND P6, PT, R3, R9, PT ;  /* 0x000000090300720c */ /* 0x000fe40003fc6270 */
[----:B------:R-:W-:Y:S02]  /*2fb0*/  FSEL R65, R40, -INF , !P3 ;  /* 0xff80000028417808 */ /* 0x000fe40005800000 */
[----:B------:R-:W-:-:S02]  /*2fc0*/  FSEL R84, R42, -INF , !P2 ;  /* 0xff8000002a547808 */ /* 0x000fc40005000000 */
[----:B------:R-:W-:Y:S02]  /*2fd0*/  ISETP.GE.AND P3, PT, R3, R10, PT ;  /* 0x0000000a0300720c */ /* 0x000fe40003f66270 */
[----:B------:R-:W-:Y:S02]  /*2fe0*/  ISETP.GE.AND P2, PT, R2, R7, PT ;  /* 0x000000070200720c */ /* 0x000fe40003f46270 */
[----:B------:R-:W-:Y:S02]  /*2ff0*/  FSEL R127, R32, -INF , !P6 ;  /* 0xff800000207f7808 */ /* 0x000fe40007000000 */
[----:B------:R-:W-:Y:S02]  /*3000*/  ISETP.GE.AND P6, PT, R2, R8, PT ;  /* 0x000000080200720c */ /* 0x000fe40003fc6270 */
[----:B------:R-:W-:Y:S02]  /*3010*/  FSEL R145, R34, -INF , !P3 ;  /* 0xff80000022917808 */ /* 0x000fe40005800000 */
[----:B------:R-:W-:-:S02]  /*3020*/  FSEL R63, R41, -INF , !P2 ;  /* 0xff800000293f7808 */ /* 0x000fc40005000000 */
[C---:B------:R-:W-:Y:S02]  /*3030*/  ISETP.GE.AND P3, PT, R2.reuse, R9, PT ;  /* 0x000000090200720c */ /* 0x040fe40003f66270 */
[----:B------:R-:W-:Y:S02]  /*3040*/  ISETP.GE.AND P2, PT, R2, R10, PT ;  /* 0x0000000a0200720c */ /* 0x000fe40003f46270 */
[----:B------:R-:W-:Y:S02]  /*3050*/  IADD3 R2, R0, 0x58, RZ ;  /* 0x0000005800027810 */ /* 0x000fe40007ffe0ff */
[----:B------:R-:W-:Y:S02]  /*3060*/  FSEL R82, R43, -INF , !P6 ;  /* 0xff8000002b527808 */ /* 0x000fe40007000000 */
[----:B------:R-:W-:Y:S01]  /*3070*/  ISETP.GE.AND P6, PT, R6, R7, PT ;  /* 0x000000070600720c */ /* 0x000fe20003fc6270 */
[----:B--2---:R-:W-:Y:S01]  /*3080*/  HMMA.16816.F32.BF16 R40, R20, R12, R156 ;  /* 0x0000000c1428723c */ /* 0x004fe2000004189c */
[----:B------:R-:W-:-:S02]  /*3090*/  FSEL R126, R33, -INF , !P3 ;  /* 0xff800000217e7808 */ /* 0x000fc40005800000 */
[----:B------:R-:W-:Y:S02]  /*30a0*/  FSEL R133, R35, -INF , !P2 ;  /* 0xff80000023857808 */ /* 0x000fe40005000000 */
[----:B------:R-:W-:Y:S02]  /*30b0*/  ISETP.GE.AND P3, PT, R6, R8, PT ;  /* 0x000000080600720c */ /* 0x000fe40003f66270 */
[----:B------:R-:W-:Y:S01]  /*30c0*/  ISETP.GE.AND P2, PT, R2, R10, PT ;  /* 0x0000000a0200720c */ /* 0x000fe20003f46270 */
[----:B------:R-:W-:Y:S01]  /*30d0*/  HMMA.16816.F32.BF16 R32, R16, R26, R176 ;  /* 0x0000001a1020723c */ /* 0x000fe200000418b0 */
[----:B------:R-:W-:Y:S02]  /*30e0*/  IADD3 R6, R0, 0x59, RZ ;  /* 0x0000005900067810 */ /* 0x000fe40007ffe0ff */
[----:B------:R-:W-:Y:S02]  /*30f0*/  FSEL R61, R49, -INF , !P6 ;  /* 0xff800000313d7808 */ /* 0x000fe40007000000 */
[----:B------:R-:W-:-:S02]  /*3100*/  FSEL R81, R51, -INF , !P3 ;  /* 0xff80000033517808 */ /* 0x000fc40005800000 */
[-C--:B------:R-:W-:Y:S01]  /*3110*/  ISETP.GE.AND P6, PT, R2, R9.reuse, PT ;  /* 0x000000090200720c */ /* 0x080fe20003fc6270 */
[C---:B------:R-:W-:Y:S01]  /*3120*/  HMMA.16816.F32.BF16 R48, R20.reuse, R68, R164 ;  /* 0x000000441430723c */ /* 0x040fe200000418a4 */
[----:B------:R-:W-:Y:S02]  /*3130*/  FSEL R139, R38, -INF , !P2 ;  /* 0xff800000268b7808 */ /* 0x000fe40005000000 */
[C---:B------:R-:W-:Y:S02]  /*3140*/  ISETP.GE.AND P3, PT, R6.reuse, R9, PT ;  /* 0x000000090600720c */ /* 0x040fe40003f66270 */
[----:B------:R-:W-:Y:S02]  /*3150*/  ISETP.GE.AND P2, PT, R6, R10, PT ;  /* 0x0000000a0600720c */ /* 0x000fe40003f46270 */
[----:B------:R-:W-:Y:S01]  /*3160*/  IADD3 R3, R0, 0x60, RZ ;  /* 0x0000006000037810 */ /* 0x000fe20007ffe0ff */
[----:B------:R-:W-:Y:S01]  /*3170*/  HMMA.16816.F32.BF16 R24, R20, R26, R180 ;  /* 0x0000001a1418723c */ /* 0x000fe200000418b4 */
[----:B------:R-:W-:-:S02]  /*3180*/  FSEL R117, R36, -INF , !P6 ;  /* 0xff80000024757808 */ /* 0x000fc40007000000 */
[CC--:B------:R-:W-:Y:S02]  /*3190*/  ISETP.GE.AND P6, PT, R2.reuse, R7.reuse, PT ;  /* 0x000000070200720c */ /* 0x0c0fe40003fc6270 */
[----:B------:R-:W-:Y:S02]  /*31a0*/  FSEL R118, R37, -INF , !P3 ;  /* 0xff80000025767808 */ /* 0x000fe40005800000 */
[----:B------:R-:W-:Y:S01]  /*31b0*/  FSEL R135, R39, -INF , !P2 ;  /* 0xff80000027877808 */ /* 0x000fe20005000000 */
[----:B------:R-:W-:Y:S01]  /*31c0*/  HMMA.16816.F32.BF16 R20, R20, R14, R172 ;  /* 0x0000000e1414723c */ /* 0x000fe200000418ac */
[----:B------:R-:W-:Y:S02]  /*31d0*/  ISETP.GE.AND P3, PT, R2, R8, PT ;  /* 0x000000080200720c */ /* 0x000fe40003f66270 */
[----:B------:R-:W-:Y:S02]  /*31e0*/  ISETP.GE.AND P2, PT, R3, R7, PT ;  /* 0x000000070300720c */ /* 0x000fe40003f46270 */
[----:B------:R-:W-:-:S02]  /*31f0*/  FSEL R60, R52, -INF , !P6 ;  /* 0xff800000343c7808 */ /* 0x000fc40007000000 */
[----:B------:R-:W-:Y:S01]  /*3200*/  FSEL R54, R54, -INF , !P3 ;  /* 0xff80000036367808 */ /* 0x000fe20005800000 */
[C---:B------:R-:W-:Y:S01]  /*3210*/  HMMA.16816.F32.BF16 R36, R16.reuse, R12, R188 ;  /* 0x0000000c1024723c */ /* 0x040fe200000418bc */
[----:B------:R-:W-:Y:S02]  /*3220*/  FSEL R52, R44, -INF , !P2 ;  /* 0xff8000002c347808 */ /* 0x000fe40005000000 */
[C---:B------:R-:W-:Y:S02]  /*3230*/  ISETP.GE.AND P3, PT, R3.reuse, R8, PT ;  /* 0x000000080300720c */ /* 0x040fe40003f66270 */
[C---:B------:R-:W-:Y:S02]  /*3240*/  ISETP.GE.AND P2, PT, R3.reuse, R10, PT ;  /* 0x0000000a0300720c */ /* 0x040fe40003f46270 */
[----:B------:R-:W-:Y:S01]  /*3250*/  IADD3 R2, R0, 0x61, RZ ;  /* 0x0000006100027810 */ /* 0x000fe20007ffe0ff */
[----:B------:R-:W-:Y:S01]  /*3260*/  HMMA.16816.F32.BF16 R16, R16, R14, R196 ;  /* 0x0000000e1010723c */ /* 0x000fe200000418c4 */
[----:B------:R-:W-:-:S02]  /*3270*/  ISETP.GE.AND P6, PT, R3, R9, PT ;  /* 0x000000090300720c */ /* 0x000fc40003fc6270 */
[----:B------:R-:W-:Y:S02]  /*3280*/  FSEL R95, R46, -INF , !P3 ;  /* 0xff8000002e5f7808 */ /* 0x000fe40005800000 */
[----:B------:R-:W-:Y:S02]  /*3290*/  FSEL R159, R30, -INF , !P2 ;  /* 0xff8000001e9f7808 */ /* 0x000fe40005000000 */
[C---:B------:R-:W-:Y:S02]  /*32a0*/  ISETP.GE.AND P3, PT, R2.reuse, R7, PT ;  /* 0x000000070200720c */ /* 0x040fe40003f66270 */
[----:B------:R-:W-:Y:S02]  /*32b0*/  ISETP.GE.AND P2, PT, R2, R9, PT ;  /* 0x000000090200720c */ /* 0x000fe40003f46270 */
[----:B------:R-:W-:Y:S02]  /*32c0*/  FSEL R132, R28, -INF , !P6 ;  /* 0xff8000001c847808 */ /* 0x000fe40007000000 */
[----:B------:R-:W-:-:S02]  /*32d0*/  ISETP.GE.AND P6, PT, R2, R8, PT ;  /* 0x000000080200720c */ /* 0x000fc40003fc6270 */
[----:B------:R-:W-:Y:S02]  /*32e0*/  FSEL R45, R45, -INF , !P3 ;  /* 0xff8000002d2d7808 */ /* 0x000fe40005800000 */
[----:B------:R-:W-:Y:S02]  /*32f0*/  FSEL R131, R29, -INF , !P2 ;  /* 0xff8000001d837808 */ /* 0x000fe40005000000 */
[----:B------:R-:W-:Y:S02]  /*3300*/  ISETP.GE.AND P3, PT, R2, R10, PT ;  /* 0x0000000a0200720c */ /* 0x000fe40003f66270 */
[----:B------:R-:W-:Y:S02]  /*3310*/  ISETP.GE.AND P2, PT, R6, R8, PT ;  /* 0x000000080600720c */ /* 0x000fe40003f46270 */
[----:B------:R-:W-:Y:S02]  /*3320*/  IADD3 R2, R0, 0x68, RZ ;  /* 0x0000006800027810 */ /* 0x000fe40007ffe0ff */
[----:B------:R-:W-:-:S02]  /*3330*/  FSEL R98, R47, -INF , !P6 ;  /* 0xff8000002f627808 */ /* 0x000fc40007000000 */
[----:B------:R-:W-:Y:S02]  /*3340*/  ISETP.GE.AND P6, PT, R6, R7, PT ;  /* 0x000000070600720c */ /* 0x000fe40003fc6270 */
[----:B------:R-:W-:Y:S02]  /*3350*/  FSEL R68, R55, -INF , !P2 ;  /* 0xff80000037447808 */ /* 0x000fe40005000000 */
[----:B------:R-:W-:Y:S02]  /*3360*/  ISETP.GE.AND P2, PT, R2, R10, PT ;  /* 0x0000000a0200720c */ /* 0x000fe40003f46270 */
[----:B------:R-:W-:Y:S02]  /*3370*/  IADD3 R6, R0, 0x69, RZ ;  /* 0x0000006900067810 */ /* 0x000fe40007ffe0ff */
[----:B------:R-:W-:Y:S02]  /*3380*/  FSEL R44, R53, -INF , !P6 ;  /* 0xff800000352c7808 */ /* 0x000fe40007000000 */
[----:B------:R-:W-:-:S02]  /*3390*/  FSEL R158, R31, -INF , !P3 ;  /* 0xff8000001f9e7808 */ /* 0x000fc40005800000 */
[-C--:B------:R-:W-:Y:S02]  /*33a0*/  ISETP.GE.AND P6, PT, R2, R9.reuse, PT ;  /* 0x000000090200720c */ /* 0x080fe40003fc6270 */
[----:B------:R-:W-:Y:S02]  /*33b0*/  FSEL R166, R34, -INF , !P2 ;  /* 0xff80000022a67808 */ /* 0x000fe40005000000 */
[C---:B------:R-:W-:Y:S02]  /*33c0*/  ISETP.GE.AND P3, PT, R6.reuse, R9, PT ;  /* 0x000000090600720c */ /* 0x040fe40003f66270 */
[----:B------:R-:W-:Y:S02]  /*33d0*/  ISETP.GE.AND P2, PT, R6, R10, PT ;  /* 0x0000000a0600720c */ /* 0x000fe40003f46270 */
[----:B------:R-:W-:Y:S02]  /*33e0*/  IADD3 R3, R0, 0x70, RZ ;  /* 0x0000007000037810 */ /* 0x000fe40007ffe0ff */
[----:B------:R-:W-:-:S02]  /*33f0*/  FSEL R129, R32, -INF , !P6 ;  /* 0xff80000020817808 */ /* 0x000fc40007000000 */
[----:B------:R-:W-:Y:S02]  /*3400*/  FSEL R130, R33, -INF , !P3 ;  /* 0xff80000021827808 */ /* 0x000fe40005800000 */
[----:B------:R-:W-:Y:S02]  /*3410*/  FSEL R165, R35, -INF , !P2 ;  /* 0xff80000023a57808 */ /* 0x000fe40005000000 */
[----:B------:R-:W-:Y:S02]  /*3420*/  FSEL R32, R51, -INF , !P0 ;  /* 0xff80000033207808 */ /* 0x000fe40004000000 */
[CC--:B------:R-:W-:Y:S02]  /*3430*/  ISETP.GE.AND P6, PT, R2.reuse, R7.reuse, PT ;  /* 0x000000070200720c */ /* 0x0c0fe40003fc6270 */
[----:B------:R-:W-:Y:S02]  /*3440*/  ISETP.GE.AND P3, PT, R2, R8, PT ;  /* 0x000000080200720c */ /* 0x000fe40003f66270 */
[----:B------:R-:W-:-:S02]  /*3450*/  ISETP.GE.AND P2, PT, R3, R7, PT ;  /* 0x000000070300720c */ /* 0x000fc40003f46270 */
[----:B------:R-:W-:Y:S02]  /*3460*/  ISETP.GE.AND P0, PT, R3, R8, PT ;  /* 0x000000080300720c */ /* 0x000fe40003f06270 */
[----:B------:R-:W-:Y:S02]  /*3470*/  IADD3 R2, R0, 0x71, RZ ;  /* 0x0000007100027810 */ /* 0x000fe40007ffe0ff */
[----:B------:R-:W-:Y:S02]  /*3480*/  FSEL R29, R49, -INF , !P5 ;  /* 0xff800000311d7808 */ /* 0x000fe40006800000 */
[----:B------:R-:W-:Y:S02]  /*3490*/  FSEL R31, R40, -INF , !P2 ;  /* 0xff800000281f7808 */ /* 0x000fe40005000000 */
[----:B------:R-:W-:Y:S02]  /*34a0*/  FSEL R171, R42, -INF , !P0 ;  /* 0xff8000002aab7808 */ /* 0x000fe40004000000 */
[----:B------:R-:W-:-:S02]  /*34b0*/  ISETP.GE.AND P5, PT, R3, R9, PT ;  /* 0x000000090300720c */ /* 0x000fc40003fa6270 */
[----:B------:R-:W-:Y:S02]  /*34c0*/  ISETP.GE.AND P2, PT, R3, R10, PT ;  /* 0x0000000a0300720c */ /* 0x000fe40003f46270 */
[----:B------:R-:W-:Y:S02]  /*34d0*/  ISETP.GE.AND P0, PT, R2, R7, PT ;  /* 0x000000070200720c */ /* 0x000fe40003f06270 */
[----:B------:R-:W-:Y:S02]  /*34e0*/  FSEL R157, R36, -INF , !P5 ;  /* 0xff800000249d7808 */ /* 0x000fe40006800000 */
[----:B------:R-:W-:Y:S02]  /*34f0*/  FSEL R170, R38, -INF , !P2 ;  /* 0xff80000026aa7808 */ /* 0x000fe40005000000 */
[----:B------:R-:W-:Y:S02]  /*3500*/  FSEL R30, R41, -INF , !P0 ;  /* 0xff800000291e7808 */ /* 0x000fe40004000000 */
[----:B------:R-:W-:-:S02]  /*3510*/  ISETP.GE.AND P5, PT, R2, R8, PT ;  /* 0x000000080200720c */ /* 0x000fc40003fa6270 */
[CC--:B------:R-:W-:Y:S02]  /*3520*/  ISETP.GE.AND P2, PT, R2.reuse, R9.reuse, PT ;  /* 0x000000090200720c */ /* 0x0c0fe40003f46270 */
[----:B------:R-:W-:Y:S02]  /*3530*/  ISETP.GE.AND P0, PT, R2, R10, PT ;  /* 0x0000000a0200720c */ /* 0x000fe40003f06270 */
[----:B------:R-:W-:Y:S02]  /*3540*/  IADD3 R2, R0, 0x78, RZ ;  /* 0x0000007800027810 */ /* 0x000fe40007ffe0ff */
[----:B------:R-:W-:Y:S02]  /*3550*/  FSEL R59, R59, -INF , !P1 ;  /* 0xff8000003b3b7808 */ /* 0x000fe40004800000 */
[----:B------:R-:W-:Y:S02]  /*3560*/  ISETP.GE.AND P1, PT, R2, R9, PT ;  /* 0x000000090200720c */ /* 0x000fe40003f26270 */
[----:B------:R-:W-:-:S02]  /*3570*/  FSEL R168, R39, -INF , !P0 ;  /* 0xff80000027a87808 */ /* 0x000fc40004000000 */
[----:B------:R-:W-:Y:S02]  /*3580*/  FSEL R144, R16, -INF , !P1 ;  /* 0xff80000010907808 */ /* 0x000fe40004800000 */
[C---:B------:R-:W-:Y:S02]  /*3590*/  ISETP.GE.AND P1, PT, R0.reuse, R9, PT ;  /* 0x000000090000720c */ /* 0x040fe40003f26270 */
[----:B------:R-:W-:Y:S02]  /*35a0*/  ISETP.GE.AND P0, PT, R0, R7, PT ;  /* 0x000000070000720c */ /* 0x000fe40003f06270 */
[----:B------:R-:W-:Y:S02]  /*35b0*/  FSEL R56, R56, -INF , !P1 ;  /* 0xff80000038387808 */ /* 0x000fe40004800000 */
[----:B------:R-:W-:Y:S02]  /*35c0*/  FSEL R28, R48, -INF , !P0 ;  /* 0xff800000301c7808 */ /* 0x000fe40004000000 */
[----:B------:R-:W-:-:S02]  /*35d0*/  ISETP.GE.AND P1, PT, R2, R8, PT ;  /* 0x000000080200720c */ /* 0x000fc40003f26270 */
[----:B------:R-:W-:Y:S02]  /*35e0*/  ISETP.GE.AND P0, PT, R2, R10, PT ;  /* 0x0000000a0200720c */ /* 0x000fe40003f06270 */
[----:B------:R-:W-:Y:S02]  /*35f0*/  FSEL R147, R22, -INF , !P1 ;  /* 0xff80000016937808 */ /* 0x000fe40004800000 */
[----:B------:R-:W-:Y:S02]  /*3600*/  FSEL R57, R57, -INF , !P4 ;  /* 0xff80000039397808 */ /* 0x000fe40006000000 */
[----:B------:R-:W-:Y:S02]  /*3610*/  FSEL R167, R18, -INF , !P0 ;  /* 0xff80000012a77808 */ /* 0x000fe40004000000 */
[----:B------:R-:W-:Y:S02]  /*3620*/  ISETP.GE.AND P1, PT, R244, 0x2, PT ;  /* 0x00000002f400780c */ /* 0x000fe40003f26270 */
[----:B------:R-:W-:-:S02]  /*3630*/  ISETP.GE.AND P4, PT, R0, R8, PT ;  /* 0x000000080000720c */ /* 0x000fc40003f86270 */
[C---:B------:R-:W-:Y:S02]  /*3640*/  ISETP.GE.AND P0, PT, R0.reuse, R10, PT ;  /* 0x0000000a0000720c */ /* 0x040fe40003f06270 */
[----:B------:R-:W-:Y:S02]  /*3650*/  IADD3 R0, R0, 0x79, RZ ;  /* 0x0000007900007810 */ /* 0x000fe40007ffe0ff */
[----:B------:R-:W-:Y:S02]  /*3660*/  FSEL R24, R24, -INF , !P6 ;  /* 0xff80000018187808 */ /* 0x000fe40007000000 */
[----:B------:R-:W-:Y:S02]  /*3670*/  ISETP.GE.AND P6, PT, R0, R9, PT ;  /* 0x000000090000720c */ /* 0x000fe40003fc6270 */
[----:B------:R-:W-:Y:S02]  /*3680*/  FSEL R169, R43, -INF , !P5 ;  /* 0xff8000002ba97808 */ /* 0x000fe40006800000 */
[----:B------:R-:W-:-:S02]  /*3690*/  FSEL R156, R37, -INF , !P2 ;  /* 0xff800000259c7808 */ /* 0x000fc40005000000 */
[----:B------:R-:W-:Y:S02]  /*36a0*/  FSEL R50, R50, -INF , !P4 ;  /* 0xff80000032327808 */ /* 0x000fe40006000000 */
[----:B------:R-:W-:Y:S02]  /*36b0*/  FSEL R58, R58, -INF , !P0 ;  /* 0xff8000003a3a7808 */ /* 0x000fe40004000000 */
[----:B------:R-:W-:Y:S02]  /*36c0*/  FSEL R99, R26, -INF , !P3 ;  /* 0xff8000001a637808 */ /* 0x000fe40005800000 */
[----:B------:R-:W-:Y:S02]  /*36d0*/  FSEL R134, R17, -INF , !P6 ;  /* 0xff80000011867808 */ /* 0x000fe40007000000 */
[C---:B------:R-:W-:Y:S02]  /*36e0*/  ISETP.GE.AND P5, PT, R6.reuse, R7, PT ;  /* 0x000000070600720c */ /* 0x040fe40003fa6270 */
[----:B------:R-:W-:-:S02]  /*36f0*/  ISETP.GE.AND P2, PT, R6, R8, PT ;  /* 0x000000080600720c */ /* 0x000fc40003f46270 */
[-C--:B------:R-:W-:Y:S02]  /*3700*/  ISETP.GE.AND P4, PT, R2, R7.reuse, PT ;  /* 0x000000070200720c */ /* 0x080fe40003f86270 */
[C---:B------:R-:W-:Y:S02]  /*3710*/  ISETP.GE.AND P0, PT, R0.reuse, R7, PT ;  /* 0x000000070000720c */ /* 0x040fe40003f06270 */
[C---:B------:R-:W-:Y:S02]  /*3720*/  ISETP.GE.AND P3, PT, R0.reuse, R10, PT ;  /* 0x0000000a0000720c */ /* 0x040fe40003f66270 */
[----:B------:R-:W-:Y:S02]  /*3730*/  ISETP.GE.AND P6, PT, R0, R8, PT ;  /* 0x000000080000720c */ /* 0x000fe40003fc6270 */
[----:B------:R-:W-:Y:S02]  /*3740*/  FSEL R164, R19, -INF , !P3 ;  /* 0xff80000013a47808 */ /* 0x000fe40005800000 */
[----:B------:R-:W-:-:S02]  /*3750*/  FSEL R25, R25, -INF , !P5 ;  /* 0xff80000019197808 */ /* 0x000fc40006800000 */
[----:B------:R-:W-:Y:S02]  /*3760*/  FSEL R100, R27, -INF , !P2 ;  /* 0xff8000001b647808 */ /* 0x000fe40005000000 */
[----:B------:R-:W-:Y:S02]  /*3770*/  FSEL R20, R20, -INF , !P4 ;  /* 0xff80000014147808 */ /* 0x000fe40006000000 */
[----:B------:R-:W-:Y:S02]  /*3780*/  FSEL R21, R21, -INF , !P0 ;  /* 0xff80000015157808 */ /* 0x000fe40004000000 */
[----:B------:R-:W-:Y:S01]  /*3790*/  FSEL R146, R23, -INF , !P6 ;  /* 0xff80000017927808 */ /* 0x000fe20007000000 */
[----:B------:R-:W-:Y:S05]  /*37a0*/  @!P1 BRA `(.L_x_68) ;  /* 0x0000033000009947 */ /* 0x000fea0003800000 */
[----:B------:R-:W-:Y:S01]  /*37b0*/  IMAD.MOV.U32 R22, RZ, RZ, c[0x0][0x19c] ;  /* 0x00006700ff167624 */ /* 0x000fe200078e00ff */
[----:B------:R-:W-:Y:S01]  /*37c0*/  ISETP.GE.AND P0, PT, R246, c[0x0][0x220], PT ;  /* 0x00008800f6007a0c */ /* 0x000fe20003f06270 */
[----:B------:R-:W-:Y:S01]  /*37d0*/  BSSY B0, `(.L_x_69) ;  /* 0x000002f000007945 */ /* 0x000fe20003800000 */
[----:B------:R-:W-:-:S02]  /*37e0*/  IADD3 R12, R244, -0x2, RZ ;  /* 0xfffffffef40c7810 */ /* 0x000fc40007ffe0ff */
[----:B------:R-:W-:Y:S02]  /*37f0*/  SHF.L.U64.HI R2, R205, 0x7, R22 ;  /* 0x00000007cd027819 */ /* 0x000fe40000010216 */
[----:B------:R-:W-:-:S03]  /*3800*/  SHF.R.S32.HI R0, RZ, 0x1f, R12 ;  /* 0x0000001fff007819 */ /* 0x000fc6000001140c */
[----:B------:R-:W-:Y:S02]  /*3810*/  IMAD R2, R2, R12, RZ ;  /* 0x0000000c02027224 */ /* 0x000fe400078e02ff */
[-C--:B------:R-:W-:Y:S02]  /*3820*/  IMAD.WIDE.U32 R12, R12, R206.reuse, R224 ;  /* 0x000000ce0c0c7225 */ /* 0x080fe400078e00e0 */
[----:B------:R1:W-:Y:S02]  /*3830*/  @P0 STS [R217+0x2000], RZ ;  /* 0x002000ffd9000388 */ /* 0x0003e40000000800 */
[----:B------:R-:W-:Y:S01]  /*3840*/  IMAD R2, R0, R206, R2 ;  /* 0x000000ce00027224 */ /* 0x000fe200078e0202 */
[-C--:B------:R-:W-:Y:S01]  /*3850*/  @!P0 IADD3 R0, P2, R222, R12.reuse, RZ ;  /* 0x0000000cde008210 */ /* 0x080fe20007f5e0ff */
[----:B------:R1:W-:Y:S01]  /*3860*/  @P0 STS [R217+0x2004], RZ ;  /* 0x002004ffd9000388 */ /* 0x0003e20000000800 */
[----:B------:R-:W-:Y:S01]  /*3870*/  @!P0 LEA R6, P3, R205, R12, 0x6 ;  /* 0x0000000ccd068211 */ /* 0x000fe200078630ff */
[----:B------:R-:W-:Y:S01]  /*3880*/  IMAD.IADD R3, R13, 0x1, R2 ;  /* 0x000000010d037824 */ /* 0x000fe200078e0202 */
[----:B------:R-:W-:Y:S01]  /*3890*/  @!P0 LEA R18, P5, R12, c[0x0][0x168], 0x1 ;  /* 0x00005a000c128a11 */ /* 0x000fe200078a08ff */
[----:B------:R1:W-:Y:S01]  /*38a0*/  @P0 STS.64 [R217+0x2008], RZ ;  /* 0x002008ffd9000388 */ /* 0x0003e20000000a00 */
[----:B------:R-:W-:Y:S01]  /*38b0*/  @!P0 LEA R16, P4, R0, c[0x0][0x168], 0x1 ;  /* 0x00005a0000108a11 */ /* 0x000fe200078808ff */
[----:B------:R-:W-:Y:S01]  /*38c0*/  @!P0 IMAD.X R11, R221, 0x1, R3, P2 ;  /* 0x00000001dd0b8824 */ /* 0x000fe200010e0603 */
[----:B------:R-:W-:-:S02]  /*38d0*/  @!P0 LEA R14, P2, R6, c[0x0][0x168], 0x1 ;  /* 0x00005a00060e8a11 */ /* 0x000fc400078408ff */
[----:B------:R-:W-:Y:S02]  /*38e0*/  @!P0 LEA.HI.X R15, R205, R3, R22, 0x6, P3 ;  /* 0x00000003cd0f8211 */ /* 0x000fe400018f3416 */
[----:B------:R-:W-:Y:S02]  /*38f0*/  @!P0 LEA.HI.X R19, R12, c[0x0][0x16c], R3, 0x1, P5 ;  /* 0x00005b000c138a11 */ /* 0x000fe400028f0c03 */
[----:B------:R-:W-:Y:S02]  /*3900*/  @!P0 LEA.HI.X R17, R0, c[0x0][0x16c], R11, 0x1, P4 ;  /* 0x00005b0000118a11 */ /* 0x000fe400020f0c0b */
[----:B------:R-:W-:Y:S01]  /*3910*/  @!P0 LEA.HI.X R15, R6, c[0x0][0x16c], R15, 0x1, P2 ;  /* 0x00005b00060f8a11 */ /* 0x000fe200010f0c0f */
[----:B------:R-:W-:Y:S01]  /*3920*/  @!PT LDS RZ, [RZ] ;  /* 0x00000000fffff984 */ /* 0x000fe20000000800 */
[----:B------:R-:W-:Y:S01]  /*3930*/  @!PT LDS RZ, [RZ] ;  /* 0x00000000fffff984 */ /* 0x000fe20000000800 */
[----:B------:R-:W-:Y:S01]  /*3940*/  @!PT LDS RZ, [RZ] ;  /* 0x00000000fffff984 */ /* 0x000fe20000000800 */
[----:B------:R1:W-:Y:S04]  /*3950*/  @!P0 LDGSTS.E.BYPASS.LTC128B.128 [R217+0x2000], [R18.64] ;  /* 0x0200000012d98fae */ /* 0x0003e8000b901d48 */
[----:B------:R1:W-:Y:S04]  /*3960*/  @P0 STS.128 [R217+0x2800], RZ ;  /* 0x002800ffd9000388 */ /* 0x0003e80000000c00 */
        /* <DEDUP_REMOVED lines=9> */
[----:B------:R1:W-:Y:S01]  /*3a00*/  @P0 STS.128 [R217+0x3800], RZ ;  /* 0x003800ffd9000388 */ /* 0x0003e20000000c00 */
[----:B------:R-:W-:Y:S05]  /*3a10*/  @P0 BRA `(.L_x_70) ;  /* 0x000000a000000947 */ /* 0x000fea0003800000 */
[----:B------:R-:W-:Y:S01]  /*3a20*/  MOV R2, R12 ;  /* 0x0000000c00027202 */ /* 0x000fe20000000f00 */
[----:B------:R-:W-:-:S04]  /*3a30*/  IMAD R0, R22, 0x60, RZ ;  /* 0x0000006016007824 */ /* 0x000fc800078e02ff */
[----:B------:R-:W-:-:S05]  /*3a40*/  IMAD.WIDE.U32 R12, R205, 0x60, R2 ;  /* 0x00000060cd0c7825 */ /* 0x000fca00078e0002 */
[----:B------:R-:W-:Y:S02]  /*3a50*/  IADD3 R0, R0, R13, RZ ;  /* 0x0000000d00007210 */ /* 0x000fe40007ffe0ff */
[----:B------:R-:W-:-:S04]  /*3a60*/  LEA R2, P0, R12, c[0x0][0x168], 0x1 ;  /* 0x00005a000c027a11 */ /* 0x000fc800078008ff */
[----:B------:R-:W-:-:S05]  /*3a70*/  LEA.HI.X R3, R12, c[0x0][0x16c], R0, 0x1, P0 ;  /* 0x00005b000c037a11 */ /* 0x000fca00000f0c00 */
[----:B------:R-:W-:Y:S01]  /*3a80*/  @!PT LDS RZ, [RZ] ;  /* 0x00000000fffff984 */ /* 0x000fe20000000800 */
[----:B------:R-:W-:Y:S01]  /*3a90*/  @!PT LDS RZ, [RZ] ;  /* 0x00000000fffff984 */ /* 0x000fe20000000800 */
[----:B------:R-:W-:Y:S01]  /*3aa0*/  @!PT LDS RZ, [RZ] ;  /* 0x00000000fffff984 */ /* 0x000fe20000000800 */
[----:B------:R2:W-:Y:S04]  /*3ab0*/  LDGSTS.E.BYPASS.LTC128B.128 [R217+0x3800], [R2.64] ;  /* 0x0380000002d97fae */ /* 0x0005e8000b901d48 */
.L_x_70:
[----:B------:R-:W-:Y:S05]  /*3ac0*/  BSYNC B0 ;  /* 0x0000000000007941 */ /* 0x000fea0003800000 */
.L_x_69:
[----:B------:R-:W0:Y:S02]  /*3ad0*/  LDGDEPBAR ;  /* 0x00000000000079af */ /* 0x000e240000000000 */
.L_x_68:
        /* <DEDUP_REMOVED lines=63> */
[----:B------:R-:W3:Y:S01]  /*3ed0*/  SHFL.BFLY PT, R0, R138, 0x2, 0x1f ;  /* 0x0c401f008a007f89 */ /* 0x000ee200000e0000 */
[----:B------:R-:W-:-:S03]  /*3ee0*/  SHF.L.U32 R205, R5, 0x1, RZ ;  /* 0x0000000105cd7819 */ /* 0x000fc600000006ff */
[----:B--2---:R-:W2:Y:S01]  /*3ef0*/  SHFL.BFLY PT, R3, R137, 0x2, 0x1f ;  /* 0x0c401f0089037f89 */ /* 0x004ea200000e0000 */
[----:B------:R-:W-:Y:S02]  /*3f00*/  LEA R206, R4, R205, 0x1 ;  /* 0x000000cd04ce7211 */ /* 0x000fe400078e08ff */
[----:B---3--:R-:W-:Y:S02]  /*3f10*/  FMNMX.FTZ R138, R138, R0, !PT ;  /* 0x000000008a8a7209 */ /* 0x008fe40007810000 */
[----:B--2---:R-:W-:-:S03]  /*3f20*/  FMNMX.FTZ R137, R137, R3, !PT ;  /* 0x0000000389897209 */ /* 0x004fc60007810000 */
[----:B------:R-:W2:Y:S04]  /*3f30*/  SHFL.BFLY PT, R0, R138, 0x1, 0x1f ;  /* 0x0c201f008a007f89 */ /* 0x000ea800000e0000 */
[----:B------:R-:W3:Y:S01]  /*3f40*/  SHFL.BFLY PT, R6, R137, 0x1, 0x1f ;  /* 0x0c201f0089067f89 */ /* 0x000ee200000e0000 */
[----:B--2---:R-:W-:-:S04]  /*3f50*/  FMNMX.FTZ R138, R138, R0, !PT ;  /* 0x000000008a8a7209 */ /* 0x004fc80007810000 */
[C---:B------:R-:W-:Y:S01]  /*3f60*/  FSETP.NEU.FTZ.AND P0, PT, R138.reuse, -INF , PT ;  /* 0xff8000008a00780b */ /* 0x040fe20003f1d000 */
[----:B------:R-:W-:Y:S01]  /*3f70*/  FMUL.FTZ R0, R138, c[0x0][0x23c] ;  /* 0x00008f008a007a20 */ /* 0x000fe20000410000 */
[----:B---3--:R-:W-:-:S04]  /*3f80*/  FMNMX.FTZ R137, R137, R6, !PT ;  /* 0x0000000689897209 */ /* 0x008fc80007810000 */
[----:B------:R-:W-:Y:S01]  /*3f90*/  FSEL R0, R0, RZ, P0 ;  /* 0x000000ff00007208 */ /* 0x000fe20000000000 */
[C---:B------:R-:W-:Y:S01]  /*3fa0*/  FMUL.FTZ R6, R137.reuse, c[0x0][0x23c] ;  /* 0x00008f0089067a20 */ /* 0x040fe20000410000 */
[----:B------:R-:W-:-:S03]  /*3fb0*/  FSETP.NEU.FTZ.AND P0, PT, R137, -INF , PT ;  /* 0xff8000008900780b */ /* 0x000fc60003f1d000 */
[--C-:B------:R-:W-:Y:S01]  /*3fc0*/  FFMA.FTZ R2, R28, c[0x0][0x23c], -R0.reuse ;  /* 0x00008f001c027a23 */ /* 0x100fe20000010800 */
[----:B------:R-:W-:Y:S01]  /*3fd0*/  FSEL R6, R6, RZ, P0 ;  /* 0x000000ff06067208 */ /* 0x000fe20000000000 */
[----:B------:R-:W-:Y:S02]  /*3fe0*/  FFMA.FTZ R3, R31, c[0x0][0x23c], -R0 ;  /* 0x00008f001f037a23 */ /* 0x000fe40000010800 */
[----:B------:R2:W-:Y:S02]  /*3ff0*/  MUFU.EX2 R237, R2 ;  /* 0x0000000200ed7308 */ /* 0x0005e40000000800 */
[----:B------:R-:W-:-:S06]  /*4000*/  FFMA.FTZ R5, R171, c[0x0][0x23c], -R6 ;  /* 0x00008f00ab057a23 */ /* 0x000fcc0000010806 */
[----:B-1----:R1:W-:Y:S01]  /*4010*/  MUFU.EX2 R14, R3 ;  /* 0x00000003000e7308 */ /* 0x0023e20000000800 */
[----:B--2---:R-:W-:-:S07]  /*4020*/  FFMA.FTZ R2, R29, c[0x0][0x23c], -R0 ;  /* 0x00008f001d027a23 */ /* 0x004fce0000010800 */
[----:B------:R2:W-:Y:S01]  /*4030*/  MUFU.EX2 R236, R2 ;  /* 0x0000000200ec7308 */ /* 0x0005e20000000800 */
[--C-:B-1----:R-:W-:Y:S02]  /*4040*/  FFMA.FTZ R3, R30, c[0x0][0x23c], -R0.reuse ;  /* 0x00008f001e037a23 */ /* 0x102fe40000010800 */
[----:B------:R-:W-:Y:S05]  /*4050*/  LDSM.16.MT88.4 R28, [R206+0x4400] ;  /* 0x00440000ce1c783b */ /* 0x000fea0000004200 */
[----:B------:R-:W-:Y:S01]  /*4060*/  MUFU.EX2 R15, R3 ;  /* 0x00000003000f7308 */ /* 0x000fe20000000800 */
[----:B--2---:R-:W-:-:S07]  /*4070*/  FFMA.FTZ R2, R121, c[0x0][0x23c], -R0 ;  /* 0x00008f0079027a23 */ /* 0x004fce0000010800 */
        /* <DEDUP_REMOVED lines=50> */
[----:B------:R-:W-:Y:S04]  /*43a0*/  LDSM.16.MT88.4 R24, [R205+0x4000] ;  /* 0x00400000cd18783b */ /* 0x000fe80000004200 */
[----:B------:R1:W-:Y:S02]  /*43b0*/  MUFU.EX2 R13, R2 ;  /* 0x00000002000d7308 */ /* 0x0003e40000000800 */
[----:B-1----:R-:W-:-:S04]  /*43c0*/  FMNMX.FTZ R2, R56, R57, !PT ;  /* 0x0000003938027209 */ /* 0x002fc80007810000 */
        /* <DEDUP_REMOVED lines=8> */
[----:B------:R-:W-:Y:S02]  /*4450*/  LDSM.16.MT88.4 R20, [R206+0x4000] ;  /* 0x00400000ce14783b */ /* 0x000fe40000004200 */
[----:B------:R-:W-:-:S04]  /*4460*/  FMNMX.FTZ R3, R184, R3, !PT ;  /* 0x00000003b8037209 */ /* 0x000fc80007810000 */
[----:B------:R-:W-:Y:S01]  /*4470*/  FMNMX.FTZ R3, R218, R3, !PT ;  /* 0x00000003da037209 */ /* 0x000fe20007810000 */
[----:B------:R2:W3:Y:S03]  /*4480*/  MUFU.EX2 R19, R0 ;  /* 0x0000000000137308 */ /* 0x0004e60000000800 */
        /* <DEDUP_REMOVED lines=19> */
[----:B------:R-:W-:Y:S01]  /*45c0*/  FMNMX.FTZ R136, R108, R136, !PT ;  /* 0x000000886c887209 */ /* 0x000fe20007810000 */
[----:B------:R-:W-:Y:S01]  /*45d0*/  LDSM.16.MT88.4 R32, [R205+0x4400] ;  /* 0x00440000cd20783b */ /* 0x000fe20000004200 */
        /* <DEDUP_REMOVED lines=31> */
[----:B------:R-:W-:-:S03]  /*47d0*/  FMNMX.FTZ R0, R139, R0, !PT ;  /* 0x000000008b007209 */ /* 0x000fc60007810000 */
[----:B------:R-:W4:Y:S01]  /*47e0*/  SHFL.BFLY PT, R11, R136, 0x2, 0x1f ;  /* 0x0c401f00880b7f89 */ /* 0x000f2200000e0000 */
[----:B------:R-:W-:Y:S01]  /*47f0*/  FMNMX.FTZ R0, R135, R0, !PT ;  /* 0x0000000087007209 */ /* 0x000fe20007810000 */
[----:B-1----:R-:W-:-:S03]  /*4800*/  FFMA.FTZ R2, R154, c[0x0][0x23c], -R6 ;  /* 0x00008f009a027a23 */ /* 0x002fc60000010806 */
[----:B------:R-:W-:Y:S01]  /*4810*/  FMNMX.FTZ R0, R159, R0, !PT ;  /* 0x000000009f007209 */ /* 0x000fe20007810000 */
[----:B------:R1:W-:Y:S02]  /*4820*/  MUFU.EX2 R191, R2 ;  /* 0x0000000200bf7308 */ /* 0x0003e40000000800 */
[----:B-1----:R-:W-:Y:S01]  /*4830*/  FFMA.FTZ R2, R153, c[0x0][0x23c], -R6 ;  /* 0x00008f0099027a23 */ /* 0x002fe20000010806 */
[----:B----4-:R-:W-:-:S05]  /*4840*/  FMNMX.FTZ R136, R136, R11, !PT ;  /* 0x0000000b88887209 */ /* 0x010fca0007810000 */
[----:B------:R1:W-:Y:S01]  /*4850*/  MUFU.EX2 R197, R2 ;  /* 0x0000000200c57308 */ /* 0x0003e20000000800 */
[----:B------:R-:W4:Y:S01]  /*4860*/  SHFL.BFLY PT, R11, R136, 0x1, 0x1f ;  /* 0x0c201f00880b7f89 */ /* 0x000f2200000e0000 */
[----:B-1----:R-:W-:-:S06]  /*4870*/  FFMA.FTZ R2, R96, c[0x0][0x23c], -R6 ;  /* 0x00008f0060027a23 */ /* 0x002fcc0000010806 */
[----:B------:R1:W-:Y:S01]  /*4880*/  MUFU.EX2 R226, R2 ;  /* 0x0000000200e27308 */ /* 0x0003e20000000800 */
[----:B----4-:R-:W-:-:S04]  /*4890*/  FMNMX.FTZ R136, R136, R11, !PT ;  /* 0x0000000b88887209 */ /* 0x010fc80007810000 */
        /* <DEDUP_REMOVED lines=23> */
[----:B----4-:R-:W-:-:S06]  /*4a10*/  FFMA.FTZ R2, R87, c[0x0][0x23c], -R6 ;  /* 0x00008f0057027a23 */ /* 0x010fcc0000010806 */
[----:B------:R4:W-:Y:S01]  /*4a20*/  MUFU.EX2 R223, R2 ;  /* 0x0000000200df7308 */ /* 0x0009e20000000800 */
[----:B-1----:R-:W-:Y:S01]  /*4a30*/  FMNMX.FTZ R0, R0, R3, !PT ;  /* 0x0000000300007209 */ /* 0x002fe20007810000 */
[----:B------:R-:W-:-:S04]  /*4a40*/  FFMA.FTZ R3, R82, c[0x0][0x23c], -R6 ;  /* 0x00008f0052037a23 */ /* 0x000fc80000010806 */
[----:B------:R-:W1:Y:S02]  /*4a50*/  SHFL.BFLY PT, R12, R0, 0x1, 0x1f ;  /* 0x0c201f00000c7f89 */ /* 0x000e6400000e0000 */
[----:B------:R5:W-:Y:S01]  /*4a60*/  MUFU.EX2 R234, R3 ;  /* 0x0000000300ea7308 */ /* 0x000be20000000800 */
[----:B----4-:R-:W-:-:S07]  /*4a70*/  FFMA.FTZ R2, R85, c[0x0][0x23c], -R6 ;  /* 0x00008f0055027a23 */ /* 0x010fce0000010806 */
[----:B------:R4:W-:Y:S01]  /*4a80*/  MUFU.EX2 R222, R2 ;  /* 0x0000000200de7308 */ /* 0x0009e20000000800 */
[----:B-----5:R-:W-:-:S07]  /*4a90*/  FFMA.FTZ R3, R54, c[0x0][0x23c], -R6 ;  /* 0x00008f0036037a23 */ /* 0x020fce0000010806 */
[----:B------:R-:W-:Y:S01]  /*4aa0*/  MUFU.EX2 R235, R3 ;  /* 0x0000000300eb7308 */ /* 0x000fe20000000800 */
[----:B----4-:R-:W-:-:S07]  /*4ab0*/  FFMA.FTZ R2, R88, c[0x0][0x23c], -R6 ;  /* 0x00008f0058027a23 */ /* 0x010fce0000010806 */
[----:B------:R4:W-:Y:S02]  /*4ac0*/  MUFU.EX2 R227, R2 ;  /* 0x0000000200e37308 */ /* 0x0009e40000000800 */
[----:B----4-:R-:W-:-:S06]  /*4ad0*/  FFMA.FTZ R2, R86, c[0x0][0x23c], -R6 ;  /* 0x00008f0056027a23 */ /* 0x010fcc0000010806 */
[----:B------:R4:W-:Y:S02]  /*4ae0*/  MUFU.EX2 R230, R2 ;  /* 0x0000000200e67308 */ /* 0x0009e40000000800 */
[----:B----4-:R-:W-:-:S06]  /*4af0*/  FFMA.FTZ R2, R83, c[0x0][0x23c], -R6 ;  /* 0x00008f0053027a23 */ /* 0x010fcc0000010806 */
[----:B------:R4:W-:Y:S02]  /*4b00*/  MUFU.EX2 R233, R2 ;  /* 0x0000000200e97308 */ /* 0x0009e40000000800 */
[----:B----4-:R-:W-:-:S06]  /*4b10*/  FFMA.FTZ R2, R81, c[0x0][0x23c], -R6 ;  /* 0x00008f0051027a23 */ /* 0x010fcc0000010806 */
[----:B------:R4:W-:Y:S02]  /*4b20*/  MUFU.EX2 R232, R2 ;  /* 0x0000000200e87308 */ /* 0x0009e40000000800 */
[----:B----4-:R-:W-:-:S06]  /*4b30*/  FFMA.FTZ R2, R84, c[0x0][0x23c], -R6 ;  /* 0x00008f0054027a23 */ /* 0x010fcc0000010806 */
[----:B------:R4:W-:Y:S02]  /*4b40*/  MUFU.EX2 R231, R2 ;  /* 0x0000000200e77308 */ /* 0x0009e40000000800 */
[----:B----4-:R-:W-:-:S05]  /*4b50*/  FMUL.FTZ R2, R136, c[0x0][0x23c] ;  /* 0x00008f0088027a20 */ /* 0x010fca0000410000 */
[----:B------:R-:W-:-:S05]  /*4b60*/  FSEL R2, R2, RZ, P0 ;  /* 0x000000ff02027208 */ /* 0x000fca0000000000 */
[--C-:B------:R-:W-:Y:S02]  /*4b70*/  FFMA.FTZ R3, R56, c[0x0][0x23c], -R2.reuse ;  /* 0x00008f0038037a23 */ /* 0x100fe40000010802 */
[----:B------:R-:W-:Y:S01]  /*4b80*/  FFMA.FTZ R11, R187, c[0x0][0x23c], -R2 ;  /* 0x00008f00bb0b7a23 */ /* 0x000fe20000010802 */
[----:B---3--:R-:W-:Y:S01]  /*4b90*/  MOV R187, R19 ;  /* 0x0000001300bb7202 */ /* 0x008fe20000000f00 */
[----:B------:R1:W-:Y:S01]  /*4ba0*/  MUFU.EX2 R123, R3 ;  /* 0x00000003007b7308 */ /* 0x0003e20000000800 */
[----:B--2---:R-:W-:-:S07]  /*4bb0*/  F2FP.BF16.PACK_AB R19, R196, R189 ;  /* 0x000000bdc413723e */ /* 0x004fce00000010ff */
[----:B------:R2:W-:Y:S01]  /*4bc0*/  MUFU.EX2 R121, R11 ;  /* 0x0000000b00797308 */ /* 0x0005e20000000800 */
[----:B-1----:R-:W-:Y:S01]  /*4bd0*/  FMNMX.FTZ R3, R0, R12, !PT ;  /* 0x0000000c00037209 */ /* 0x002fe20007810000 */
[----:B------:R-:W-:-:S03]  /*4be0*/  FFMA.FTZ R0, R57, c[0x0][0x23c], -R2 ;  /* 0x00008f0039007a23 */ /* 0x000fc60000010802 */
[----:B------:R-:W-:-:S03]  /*4bf0*/  FSETP.NEU.FTZ.AND P0, PT, R3, -INF , PT ;  /* 0xff8000000300780b */ /* 0x000fc60003f1d000 */
[----:B------:R1:W3:Y:S01]  /*4c00*/  MUFU.EX2 R120, R0 ;  /* 0x0000000000787308 */ /* 0x0002e20000000800 */
[----:B--2---:R-:W-:Y:S01]  /*4c10*/  FFMA.FTZ R11, R186, c[0x0][0x23c], -R2 ;  /* 0x00008f00ba0b7a23 */ /* 0x004fe20000010802 */
[----:B------:R-:W-:Y:S02]  /*4c20*/  MOV R186, R18 ;  /* 0x0000001200ba7202 */ /* 0x000fe40000000f00 */
[----:B------:R-:W-:-:S04]  /*4c30*/  F2FP.BF16.PACK_AB R18, R239, R238 ;  /* 0x000000eeef12723e */ /* 0x000fc800000010ff */
[----:B------:R2:W4:Y:S01]  /*4c40*/  MUFU.EX2 R179, R11 ;  /* 0x0000000b00b37308 */ /* 0x0005220000000800 */
[----:B-1----:R-:W-:Y:S01]  /*4c50*/  FMUL.FTZ R0, R3, c[0x0][0x23c] ;  /* 0x00008f0003007a20 */ /* 0x002fe20000410000 */
[----:B---3--:R-:W-:-:S04]  /*4c60*/  F2FP.BF16.PACK_AB R12, R120, R123 ;  /* 0x0000007b780c723e */ /* 0x008fc800000010ff */
[----:B------:R-:W-:-:S05]  /*4c70*/  FSEL R0, R0, RZ, P0 ;  /* 0x000000ff00007208 */ /* 0x000fca0000000000 */
[--C-:B------:R-:W-:Y:S02]  /*4c80*/  FFMA.FTZ R4, R59, c[0x0][0x23c], -R0.reuse ;  /* 0x00008f003b047a23 */ /* 0x100fe40000010800 */
[--C-:B--2---:R-:W-:Y:S02]  /*4c90*/  FFMA.FTZ R11, R58, c[0x0][0x23c], -R0.reuse ;  /* 0x00008f003a0b7a23 */ /* 0x104fe40000010800 */
[----:B------:R1:W-:Y:S08]  /*4ca0*/  MUFU.EX2 R90, R4 ;  /* 0x00000004005a7308 */ /* 0x0003f00000000800 */
[----:B------:R2:W3:Y:S01]  /*4cb0*/  MUFU.EX2 R94, R11 ;  /* 0x0000000b005e7308 */ /* 0x0004e20000000800 */
[----:B-1----:R-:W-:Y:S01]  /*4cc0*/  FFMA.FTZ R4, R202, c[0x0][0x23c], -R0 ;  /* 0x00008f00ca047a23 */ /* 0x002fe20000010800 */
[----:B------:R-:W-:-:S06]  /*4cd0*/  MOV R202, R15 ;  /* 0x0000000f00ca7202 */ /* 0x000fcc0000000f00 */
[----:B------:R1:W-:Y:S01]  /*4ce0*/  MUFU.EX2 R92, R4 ;  /* 0x00000004005c7308 */ /* 0x0003e20000000800 */
[----:B--2---:R-:W-:Y:S02]  /*4cf0*/  FFMA.FTZ R11, R169, c[0x0][0x23c], -R6 ;  /* 0x00008f00a90b7a23 */ /* 0x004fe40000010806 */
[----:B-1----:R-:W-:Y:S01]  /*4d00*/  FFMA.FTZ R4, R194, c[0x0][0x23c], -R0 ;  /* 0x00008f00c2047a23 */ /* 0x002fe20000010800 */
[----:B------:R-:W-:Y:S02]  /*4d10*/  MOV R194, R14 ;  /* 0x0000000e00c27202 */ /* 0x000fe40000000f00 */
[----:B----4-:R-:W-:Y:S02]  /*4d20*/  F2FP.BF16.PACK_AB R14, R179, R121 ;  /* 0x00000079b30e723e */ /* 0x010fe400000010ff */
[----:B------:R1:W2:Y:S02]  /*4d30*/  MUFU.EX2 R173, R4 ;  /* 0x0000000400ad7308 */ /* 0x0002a40000000800 */
[----:B-1----:R-:W-:Y:S01]  /*4d40*/  FFMA.FTZ R4, R193, c[0x0][0x23c], -R2 ;  /* 0x00008f00c1047a23 */ /* 0x002fe20000010802 */
[----:B------:R-:W-:-:S02]  /*4d50*/  MOV R193, R13 ;  /* 0x0000000d00c17202 */ /* 0x000fc40000000f00 */
[----:B---3--:R-:W-:-:S03]  /*4d60*/  F2FP.BF16.PACK_AB R13, R90, R94 ;  /* 0x0000005e5a0d723e */ /* 0x008fc600000010ff */
[----:B------:R1:W-:Y:S01]  /*4d70*/  MUFU.EX2 R174, R4 ;  /* 0x0000000400ae7308 */ /* 0x0003e20000000800 */
[----:B--2---:R-:W-:-:S07]  /*4d80*/  F2FP.BF16.PACK_AB R15, R173, R92 ;  /* 0x0000005cad0f723e */ /* 0x004fce00000010ff */
[----:B------:R-:W-:Y:S01]  /*4d90*/  HMMA.16816.F32.BF16 R48, R12, R24, RZ ;  /* 0x000000180c30723c */ /* 0x000fe200000418ff */
[----:B-1----:R-:W-:-:S07]  /*4da0*/  FFMA.FTZ R4, R185, c[0x0][0x23c], -R2 ;  /* 0x00008f00b9047a23 */ /* 0x002fce0000010802 */
[C---:B------:R-:W-:Y:S01]  /*4db0*/  HMMA.16816.F32.BF16 R40, R12.reuse, R20, RZ ;  /* 0x000000140c28723c */ /* 0x040fe200000418ff */
[----:B------:R1:W2:Y:S07]  /*4dc0*/  MUFU.EX2 R182, R4 ;  /* 0x0000000400b67308 */ /* 0x0002ae0000000800 */
[C---:B------:R-:W-:Y:S08]  /*4dd0*/  HMMA.16816.F32.BF16 R44, R12.reuse, R26, RZ ;  /* 0x0000001a0c2c723c */ /* 0x040ff000000418ff */
[----:B------:R-:W-:Y:S01]  /*4de0*/  HMMA.16816.F32.BF16 R36, R12, R22, RZ ;  /* 0x000000160c24723c */ /* 0x000fe200000418ff */
[----:B-1----:R-:W-:-:S02]  /*4df0*/  FFMA.FTZ R4, R155, c[0x0][0x23c], -R2 ;  /* 0x00008f009b047a23 */ /* 0x002fc40000010802 */
[----:B------:R-:W-:Y:S02]  /*4e00*/  LDSM.16.MT88.4 R152, [R205+0x5c00] ;  /* 0x005c0000cd98783b */ /* 0x000fe40000004200 */
[----:B------:R1:W-:Y:S02]  /*4e10*/  MUFU.EX2 R183, R4 ;  /* 0x0000000400b77308 */ /* 0x0003e40000000800 */
[----:B--2---:R-:W-:Y:S01]  /*4e20*/  F2FP.BF16.PACK_AB R12, R182, R174 ;  /* 0x000000aeb60c723e */ /* 0x004fe200000010ff */
[----:B-1----:R-:W-:-:S05]  /*4e30*/  FFMA.FTZ R4, R184, c[0x0][0x23c], -R2 ;  /* 0x00008f00b8047a23 */ /* 0x002fca0000010802 */
        /* <DEDUP_REMOVED lines=13> */
[----:B------:R-:W-:-:S02]  /*4f10*/  MOV R201, R53 ;  /* 0x0000003500c97202 */ /* 0x000fc40000000f00 */
[----:B--2---:R-:W-:Y:S01]  /*4f20*/  F2FP.BF16.PACK_AB R13, R181, R172 ;  /* 0x000000acb50d723e */ /* 0x004fe200000010ff */
[----:B------:R1:W-:Y:S03]  /*4f30*/  MUFU.EX2 R178, R4 ;  /* 0x0000000400b27308 */ /* 0x0003e60000000800 */
[C---:B------:R-:W-:Y:S08]  /*4f40*/  HMMA.16816.F32.BF16 R52, R16.reuse, R24, RZ ;  /* 0x000000181034723c */ /* 0x040ff000000418ff */
[----:B------:R-:W-:Y:S01]  /*4f50*/  HMMA.16816.F32.BF16 R24, R16, R22, RZ ;  /* 0x000000161018723c */ /* 0x000fe200000418ff */
[----:B------:R-:W2:Y:S04]  /*4f60*/  LDSM.16.MT88.4 R16, [R205+0x4800] ;  /* 0x00480000cd10783b */ /* 0x000ea80000004200 */
[----:B------:R-:W3:Y:S01]  /*4f70*/  LDSM.16.MT88.4 R20, [R206+0x4800] ;  /* 0x00480000ce14783b */ /* 0x000ee20000004200 */
[----:B-1----:R-:W-:Y:S01]  /*4f80*/  FFMA.FTZ R4, R195, c[0x0][0x23c], -R0 ;  /* 0x00008f00c3047a23 */ /* 0x002fe20000010800 */
[----:B------:R-:W-:-:S03]  /*4f90*/  MOV R195, R142 ;  /* 0x0000008e00c37202 */ /* 0x000fc60000000f00 */
[----:B------:R1:W4:Y:S02]  /*4fa0*/  MUFU.EX2 R180, R4 ;  /* 0x0000000400b47308 */ /* 0x0003240000000800 */
[----:B-1----:R-:W-:Y:S01]  /*4fb0*/  FFMA.FTZ R4, R68, c[0x0][0x23c], -R6 ;  /* 0x00008f0044047a23 */ /* 0x002fe20000010806 */
[----:B----4-:R-:W-:-:S05]  /*4fc0*/  F2FP.BF16.PACK_AB R15, R180, R178 ;  /* 0x000000b2b40f723e */ /* 0x010fca00000010ff */
[----:B------:R1:W-:Y:S02]  /*4fd0*/  MUFU.EX2 R185, R4 ;  /* 0x0000000400b97308 */ /* 0x0003e40000000800 */
[C---:B------:R-:W-:Y:S08]  /*4fe0*/  HMMA.16816.F32.BF16 R60, R12.reuse, R28, R40 ;  /* 0x0000001c0c3c723c */ /* 0x040ff00000041828 */
[----:B------:R-:W-:Y:S01]  /*4ff0*/  HMMA.16816.F32.BF16 R44, R12, R34, R44 ;  /* 0x000000220c2c723c */ /* 0x000fe2000004182c */
[----:B-1----:R-:W-:Y:S01]  /*5000*/  FFMA.FTZ R4, R218, c[0x0][0x23c], -R2 ;  /* 0x00008f00da047a23 */ /* 0x002fe20000010802 */
[----:B------:R-:W-:-:S03]  /*5010*/  MOV R218, R141 ;  /* 0x0000008d00da7202 */ /* 0x000fc60000000f00 */
[----:B------:R1:W-:Y:S03]  /*5020*/  MUFU.EX2 R176, R4 ;  /* 0x0000000400b07308 */ /* 0x0003e60000000800 */
[----:B------:R-:W-:Y:S01]  /*5030*/  HMMA.16816.F32.BF16 R36, R12, R30, R36 ;  /* 0x0000001e0c24723c */ /* 0x000fe20000041824 */
[----:B-1----:R-:W-:Y:S01]  /*5040*/  FFMA.FTZ R4, R203, c[0x0][0x23c], -R2 ;  /* 0x00008f00cb047a23 */ /* 0x002fe20000010802 */
[----:B------:R-:W-:-:S06]  /*5050*/  MOV R203, R140 ;  /* 0x0000008c00cb7202 */ /* 0x000fcc0000000f00 */
[----:B------:R-:W-:Y:S01]  /*5060*/  HMMA.16816.F32.BF16 R140, R12, R32, R48 ;  /* 0x000000200c8c723c */ /* 0x000fe20000041830 */
[----:B------:R1:W4:Y:S06]  /*5070*/  MUFU.EX2 R177, R4 ;  /* 0x0000000400b17308 */ /* 0x00032c0000000800 */
[----:B------:R-:W-:Y:S02]  /*5080*/  F2FP.BF16.PACK_AB R12, R245, R241 ;  /* 0x000000f1f50c723e */ /* 0x000fe400000010ff */
[----:B------:R-:W-:Y:S02]  /*5090*/  F2FP.BF16.PACK_AB R13, R197, R191 ;  /* 0x000000bfc50d723e */ /* 0x000fe400000010ff */
[----:B------:R-:W-:-:S02]  /*50a0*/  F2FP.BF16.PACK_AB R14, R248, R249 ;  /* 0x000000f9f80e723e */ /* 0x000fc400000010ff */
[----:B------:R-:W-:Y:S01]  /*50b0*/  F2FP.BF16.PACK_AB R15, R229, R226 ;  /* 0x000000e2e50f723e */ /* 0x000fe200000010ff */
[----:B-1----:R-:W-:-:S06]  /*50c0*/  FFMA.FTZ R4, R104, c[0x0][0x23c], -R2 ;  /* 0x00008f0068047a23 */ /* 0x002fcc0000010802 */
[C---:B------:R-:W-:Y:S01]  /*50d0*/  HMMA.16816.F32.BF16 R48, R12.reuse, R32, R52 ;  /* 0x000000200c30723c */ /* 0x040fe20000041834 */
[----:B------:R1:W-:Y:S07]  /*50e0*/  MUFU.EX2 R175, R4 ;  /* 0x0000000400af7308 */ /* 0x0003ee0000000800 */
[C---:B------:R-:W-:Y:S01]  /*50f0*/  HMMA.16816.F32.BF16 R52, R12.reuse, R30, R24 ;  /* 0x0000001e0c34723c */ /* 0x040fe20000041818 */
[----:B------:R-:W5:Y:S07]  /*5100*/  LDSM.16.MT88.4 R24, [R205+0x4c00] ;  /* 0x004c0000cd18783b */ /* 0x000f6e0000004200 */
[----:B------:R-:W-:Y:S01]  /*5110*/  HMMA.16816.F32.BF16 R40, R12, R34, R64 ;  /* 0x000000220c28723c */ /* 0x000fe20000041840 */
[----:B-1----:R-:W-:Y:S01]  /*5120*/  FFMA.FTZ R4, R105, c[0x0][0x23c], -R2 ;  /* 0x00008f0069047a23 */ /* 0x002fe20000010802 */
[----:B------:R-:W-:-:S03]  /*5130*/  MOV R105, R242 ;  /* 0x000000f200697202 */ /* 0x000fc60000000f00 */
[----:B------:R1:W-:Y:S02]  /*5140*/  MUFU.EX2 R104, R4 ;  /* 0x0000000400687308 */ /* 0x0003e40000000800 */
[----:B-1----:R-:W-:Y:S01]  /*5150*/  FFMA.FTZ R4, R219, c[0x0][0x23c], -R0 ;  /* 0x00008f00db047a23 */ /* 0x002fe20000010800 */
[----:B------:R-:W-:-:S05]  /*5160*/  MOV R219, R240 ;  /* 0x000000f000db7202 */ /* 0x000fca0000000f00 */
[----:B------:R1:W-:Y:S02]  /*5170*/  MUFU.EX2 R93, R4 ;  /* 0x00000004005d7308 */ /* 0x0003e40000000800 */
[----:B-1----:R-:W-:Y:S01]  /*5180*/  FFMA.FTZ R4, R106, c[0x0][0x23c], -R0 ;  /* 0x00008f006a047a23 */ /* 0x002fe20000010800 */
[----:B------:R-:W-:-:S05]  /*5190*/  MOV R106, R163 ;  /* 0x000000a3006a7202 */ /* 0x000fca0000000f00 */
[----:B------:R1:W1:Y:S02]  /*51a0*/  MUFU.EX2 R97, R4 ;  /* 0x0000000400617308 */ /* 0x0002640000000800 */
[----:B-1----:R-:W-:Y:S01]  /*51b0*/  FFMA.FTZ R4, R113, c[0x0][0x23c], -R0 ;  /* 0x00008f0071047a23 */ /* 0x002fe20000010800 */
[----:B------:R-:W-:Y:S02]  /*51c0*/  MOV R113, R69 ;  /* 0x0000004500717202 */ /* 0x000fe40000000f00 */
[----:B------:R-:W-:Y:S03]  /*51d0*/  HMMA.16816.F32.BF16 R68, R12, R28, R56 ;  /* 0x0000001c0c44723c */ /* 0x000fe60000041838 */
[----:B------:R1:W-:Y:S01]  /*51e0*/  MUFU.EX2 R96, R4 ;  /* 0x0000000400607308 */ /* 0x0003e20000000800 */
[----:B------:R-:W2:Y:S03]  /*51f0*/  LDSM.16.MT88.4 R28, [R206+0x4c00] ;  /* 0x004c0000ce1c783b */ /* 0x000ea60000004200 */
[----:B----4-:R-:W-:-:S02]  /*5200*/  F2FP.BF16.PACK_AB R12, R177, R176 ;  /* 0x000000b0b10c723e */ /* 0x010fc400000010ff */
[----:B------:R-:W-:Y:S02]  /*5210*/  F2FP.BF16.PACK_AB R13, R97, R93 ;  /* 0x0000005d610d723e */ /* 0x000fe400000010ff */
[----:B------:R-:W-:Y:S01]  /*5220*/  F2FP.BF16.PACK_AB R14, R104, R175 ;  /* 0x000000af680e723e */ /* 0x000fe200000010ff */
[----:B-1----:R-:W-:Y:S01]  /*5230*/  FFMA.FTZ R4, R103, c[0x0][0x23c], -R0 ;  /* 0x00008f0067047a23 */ /* 0x002fe20000010800 */
[----:B------:R-:W-:-:S03]  /*5240*/  MOV R103, R162 ;  /* 0x000000a200677202 */ /* 0x000fc60000000f00 */
[----:B------:R1:W4:Y:S02]  /*5250*/  MUFU.EX2 R91, R4 ;  /* 0x00000004005b7308 */ /* 0x0003240000000800 */
[----:B-1----:R-:W-:Y:S01]  /*5260*/  FFMA.FTZ R4, R95, c[0x0][0x23c], -R6 ;  /* 0x00008f005f047a23 */ /* 0x002fe20000010806 */
[----:B----4-:R-:W-:-:S05]  /*5270*/  F2FP.BF16.PACK_AB R15, R91, R96 ;  /* 0x000000605b0f723e */ /* 0x010fca00000010ff */
[----:B------:R1:W-:Y:S02]  /*5280*/  MUFU.EX2 R95, R4 ;  /* 0x00000004005f7308 */ /* 0x0003e40000000800 */
[C---:B--2---:R-:W-:Y:S08]  /*5290*/  HMMA.16816.F32.BF16 R140, R12.reuse, R16, R140 ;  /* 0x000000100c8c723c */ /* 0x044ff0000004188c */
[----:B---3--:R-:W-:Y:S01]  /*52a0*/  HMMA.16816.F32.BF16 R60, R12, R20, R60 ;  /* 0x000000140c3c723c */ /* 0x008fe2000004183c */
[----:B-1----:R-:W-:Y:S01]  /*52b0*/  FFMA.FTZ R4, R112, c[0x0][0x23c], -R2 ;  /* 0x00008f0070047a23 */ /* 0x002fe20000010802 */
[----:B------:R-:W-:-:S03]  /*52c0*/  MOV R112, R161 ;  /* 0x000000a100707202 */ /* 0x000fc60000000f00 */
        /* <DEDUP_REMOVED lines=8> */
[----:B------:R-:W-:Y:S01]  /*5350*/  MOV R107, R160 ;  /* 0x000000a0006b7202 */ /* 0x000fe20000000f00 */
        /* <DEDUP_REMOVED lines=8> */
[----:B------:R1:W-:Y:S01]  /*53e0*/  MUFU.EX2 R83, R4 ;  /* 0x0000000400537308 */ /* 0x0003e20000000800 */
[----:B------:R-:W-:-:S07]  /*53f0*/  F2FP.BF16.PACK_AB R14, R102, R220 ;  /* 0x000000dc660e723e */ /* 0x000fce00000010ff */
[----:B------:R-:W-:Y:S01]  /*5400*/  HMMA.16816.F32.BF16 R36, R12, R20, R68 ;  /* 0x000000140c24723c */ /* 0x000fe20000041844 */
[----:B-1----:R-:W-:-:S07]  /*5410*/  FFMA.FTZ R4, R110, c[0x0][0x23c], -R0 ;  /* 0x00008f006e047a23 */ /* 0x002fce0000010800 */
[C---:B------:R-:W-:Y:S01]  /*5420*/  HMMA.16816.F32.BF16 R44, R12.reuse, R18, R40 ;  /* 0x000000120c2c723c */ /* 0x040fe20000041828 */
[----:B------:R-:W-:Y:S01]  /*5430*/  MOV R110, R148 ;  /* 0x00000094006e7202 */ /* 0x000fe20000000f00 */
[----:B------:R1:W3:Y:S06]  /*5440*/  MUFU.EX2 R84, R4 ;  /* 0x0000000400547308 */ /* 0x0002ec0000000800 */
[C---:B------:R-:W-:Y:S01]  /*5450*/  HMMA.16816.F32.BF16 R48, R12.reuse, R16, R48 ;  /* 0x000000100c30723c */ /* 0x040fe20000041830 */
[----:B------:R-:W-:Y:S07]  /*5460*/  LDSM.16.MT88.4 R16, [R206+0x5000] ;  /* 0x00500000ce10783b */ /* 0x000fee0000004200 */
[----:B------:R-:W-:Y:S01]  /*5470*/  HMMA.16816.F32.BF16 R40, R12, R22, R52 ;  /* 0x000000160c28723c */ /* 0x000fe20000041834 */
[----:B------:R-:W4:Y:S01]  /*5480*/  LDSM.16.MT88.4 R20, [R205+0x5000] ;  /* 0x00500000cd14783b */ /* 0x000f220000004200 */
[----:B-1----:R-:W-:-:S04]  /*5490*/  FFMA.FTZ R4, R114, c[0x0][0x23c], -R0 ;  /* 0x00008f0072047a23 */ /* 0x002fc80000010800 */
[----:B------:R1:W-:Y:S01]  /*54a0*/  MUFU.EX2 R82, R4 ;  /* 0x0000000400527308 */ /* 0x0003e20000000800 */
[----:B--2---:R-:W-:Y:S02]  /*54b0*/  F2FP.BF16.PACK_AB R12, R88, R89 ;  /* 0x00000059580c723e */ /* 0x004fe400000010ff */
[----:B---3--:R-:W-:Y:S02]  /*54c0*/  F2FP.BF16.PACK_AB R13, R84, R83 ;  /* 0x00000053540d723e */ /* 0x008fe400000010ff */
[----:B------:R-:W-:Y:S01]  /*54d0*/  F2FP.BF16.PACK_AB R14, R85, R86 ;  /* 0x00000056550e723e */ /* 0x000fe200000010ff */
[----:B-1----:R-:W-:-:S04]  /*54e0*/  FFMA.FTZ R4, R111, c[0x0][0x23c], -R0 ;  /* 0x00008f006f047a23 */ /* 0x002fc80000010800 */
[----:B------:R1:W2:Y:S02]  /*54f0*/  MUFU.EX2 R81, R4 ;  /* 0x0000000400517308 */ /* 0x0002a40000000800 */
[----:B-1----:R-:W-:Y:S01]  /*5500*/  FFMA.FTZ R4, R98, c[0x0][0x23c], -R6 ;  /* 0x00008f0062047a23 */ /* 0x002fe20000010806 */
[----:B--2---:R-:W-:-:S05]  /*5510*/  F2FP.BF16.PACK_AB R15, R81, R82 ;  /* 0x00000052510f723e */ /* 0x004fca00000010ff */
[----:B------:R1:W-:Y:S02]  /*5520*/  MUFU.EX2 R87, R4 ;  /* 0x0000000400577308 */ /* 0x0003e40000000800 */
[C---:B-----5:R-:W-:Y:S08]  /*5530*/  HMMA.16816.F32.BF16 R140, R12.reuse, R24, R140 ;  /* 0x000000180c8c723c */ /* 0x060ff0000004188c */
        /* <DEDUP_REMOVED lines=18> */
[----:B------:R-:W5:Y:S01]  /*5660*/  LDSM.16.MT88.4 R28, [R206+0x5400] ;  /* 0x00540000ce1c783b */ /* 0x000f620000004200 */
[----:B---3--:R-:W-:-:S04]  /*5670*/  FFMA.FTZ R4, R109, c[0x0][0x23c], -R2 ;  /* 0x00008f006d047a23 */ /* 0x008fc80000010802 */
[----:B------:R3:W3:Y:S01]  /*5680*/  MUFU.EX2 R77, R4 ;  /* 0x00000004004d7308 */ /* 0x0006e20000000800 */
[----:B--2---:R-:W-:Y:S01]  /*5690*/  F2FP.BF16.PACK_AB R12, R79, R80 ;  /* 0x000000504f0c723e */ /* 0x004fe200000010ff */
[----:B---3--:R-:W-:Y:S01]  /*56a0*/  FFMA.FTZ R4, R128, c[0x0][0x23c], -R0 ;  /* 0x00008f0080047a23 */ /* 0x008fe20000010800 */
[----:B------:R-:W-:-:S05]  /*56b0*/  F2FP.BF16.PACK_AB R14, R77, R78 ;  /* 0x0000004e4d0e723e */ /* 0x000fca00000010ff */
        /* <DEDUP_REMOVED lines=30> */
[----:B------:R-:W1:Y:S01]  /*58a0*/  LDSM.16.MT88.4 R16, [R206+0x5800] ;  /* 0x00580000ce10783b */ /* 0x000e620000004200 */
[----:B----4-:R-:W-:-:S04]  /*58b0*/  FFMA.FTZ R4, R118, c[0x0][0x23c], -R2 ;  /* 0x00008f0076047a23 */ /* 0x010fc80000010802 */
[----:B------:R4:W4:Y:S01]  /*58c0*/  MUFU.EX2 R68, R4 ;  /* 0x0000000400447308 */ /* 0x0009220000000800 */
[----:B---3--:R-:W-:Y:S01]  /*58d0*/  F2FP.BF16.PACK_AB R12, R70, R71 ;  /* 0x00000047460c723e */ /* 0x008fe200000010ff */
[----:B----4-:R-:W-:Y:S01]  /*58e0*/  FFMA.FTZ R4, R145, c[0x0][0x23c], -R0 ;  /* 0x00008f0091047a23 */ /* 0x010fe20000010800 */
[----:B------:R-:W-:-:S05]  /*58f0*/  F2FP.BF16.PACK_AB R14, R68, R69 ;  /* 0x00000045440e723e */ /* 0x000fca00000010ff */
[----:B------:R3:W-:Y:S02]  /*5900*/  MUFU.EX2 R65, R4 ;  /* 0x0000000400417308 */ /* 0x0007e40000000800 */
[----:B---3--:R-:W-:-:S06]  /*5910*/  FFMA.FTZ R4, R133, c[0x0][0x23c], -R0 ;  /* 0x00008f0085047a23 */ /* 0x008fcc0000010800 */
[----:B------:R3:W4:Y:S02]  /*5920*/  MUFU.EX2 R67, R4 ;  /* 0x0000000400437308 */ /* 0x0007240000000800 */
[----:B---3--:R-:W-:Y:S01]  /*5930*/  FFMA.FTZ R4, R139, c[0x0][0x23c], -R0 ;  /* 0x00008f008b047a23 */ /* 0x008fe20000010800 */
[----:B----4-:R-:W-:-:S05]  /*5940*/  F2FP.BF16.PACK_AB R13, R67, R65 ;  /* 0x00000041430d723e */ /* 0x010fca00000010ff */
        /* <DEDUP_REMOVED lines=10> */
[C---:B-----5:R-:W-:Y:S08]  /*59f0*/  HMMA.16816.F32.BF16 R160, R12.reuse, R28, R160 ;  /* 0x0000001c0ca0723c */ /* 0x060ff000000418a0 */
        /* <DEDUP_REMOVED lines=10> */
[----:B------:R1:W-:Y:S06]  /*5aa0*/  MUFU.EX2 R60, R4 ;  /* 0x00000004003c7308 */ /* 0x0003ec0000000800 */
[--C-:B------:R-:W-:Y:S01]  /*5ab0*/  FFMA.FTZ R24, R147, c[0x0][0x23c], -R6.reuse ;  /* 0x00008f0093187a23 */ /* 0x100fe20000010806 */
[----:B------:R-:W-:Y:S01]  /*5ac0*/  HMMA.16816.F32.BF16 R44, R12, R28, R44 ;  /* 0x0000001c0c2c723c */ /* 0x000fe2000004182c */
[----:B------:R-:W-:-:S04]  /*5ad0*/  FFMA.FTZ R6, R146, c[0x0][0x23c], -R6 ;  /* 0x00008f0092067a23 */ /* 0x000fc80000010806 */
[----:B------:R-:W-:Y:S03]  /*5ae0*/  MUFU.EX2 R240, R6 ;  /* 0x0000000600f07308 */ /* 0x000fe60000000800 */
[----:B------:R-:W-:Y:S01]  /*5af0*/  HMMA.16816.F32.BF16 R28, R12, R30, R32 ;  /* 0x0000001e0c1c723c */ /* 0x000fe20000041820 */
[----:B------:R-:W4:Y:S01]  /*5b00*/  LDSM.16.MT88.4 R32, [R206+0x5c00] ;  /* 0x005c0000ce20783b */ /* 0x000f220000004200 */
[----:B-1----:R-:W-:-:S03]  /*5b10*/  FFMA.FTZ R4, R130, c[0x0][0x23c], -R2 ;  /* 0x00008f0082047a23 */ /* 0x002fc60000010802 */
[----:B------:R-:W1:Y:S02]  /*5b20*/  MUFU.EX2 R24, R24 ;  /* 0x0000001800187308 */ /* 0x000e640000000800 */
[----:B---3--:R-:W-:-:S06]  /*5b30*/  F2FP.BF16.PACK_AB R12, R61, R62 ;  /* 0x0000003e3d0c723e */ /* 0x008fcc00000010ff */
[----:B------:R3:W5:Y:S01]  /*5b40*/  MUFU.EX2 R59, R4 ;  /* 0x00000004003b7308 */ /* 0x0007620000000800 */
[----:B-1----:R-:W-:Y:S01]  /*5b50*/  F2FP.BF16.PACK_AB R171, R240, R24 ;  /* 0x00000018f0ab723e */ /* 0x002fe200000010ff */
[----:B---3--:R-:W-:Y:S01]  /*5b60*/  FFMA.FTZ R4, R159, c[0x0][0x23c], -R0 ;  /* 0x00008f009f047a23 */ /* 0x008fe20000010800 */
[----:B-----5:R-:W-:-:S05]  /*5b70*/  F2FP.BF16.PACK_AB R14, R59, R60 ;  /* 0x0000003c3b0e723e */ /* 0x020fca00000010ff */
        /* <DEDUP_REMOVED lines=11> */
[C---:B--2---:R-:W-:Y:S08]  /*5c30*/  HMMA.16816.F32.BF16 R140, R12.reuse, R20, R140 ;  /* 0x000000140c8c723c */ /* 0x044ff0000004188c */
[----:B------:R-:W-:Y:S01]  /*5c40*/  HMMA.16816.F32.BF16 R148, R12, R22, R148 ;  /* 0x000000160c94723c */ /* 0x000fe20000041894 */
[----:B-1----:R-:W-:-:S04]  /*5c50*/  FFMA.FTZ R4, R156, c[0x0][0x23c], -R2 ;  /* 0x00008f009c047a23 */ /* 0x002fc80000010802 */
[----:B------:R1:W-:Y:S03]  /*5c60*/  MUFU.EX2 R52, R4 ;  /* 0x0000000400347308 */ /* 0x0003e60000000800 */
[C---:B------:R-:W-:Y:S08]  /*5c70*/  HMMA.16816.F32.BF16 R160, R12.reuse, R16, R160 ;  /* 0x000000100ca0723c */ /* 0x040ff000000418a0 */
[----:B------:R-:W-:Y:S01]  /*5c80*/  HMMA.16816.F32.BF16 R36, R12, R18, R36 ;  /* 0x000000120c24723c */ /* 0x000fe20000041824 */
[----:B-1----:R-:W-:-:S06]  /*5c90*/  FFMA.FTZ R4, R144, c[0x0][0x23c], -R2 ;  /* 0x00008f0090047a23 */ /* 0x002fcc0000010802 */
[----:B------:R-:W-:Y:S01]  /*5ca0*/  F2FP.BF16.PACK_AB R12, R192, R201 ;  /* 0x000000c9c00c723e */ /* 0x000fe200000010ff */
[----:B------:R-:W-:Y:S01]  /*5cb0*/  FFMA.FTZ R2, R134, c[0x0][0x23c], -R2 ;  /* 0x00008f0086027a23 */ /* 0x000fe20000010802 */
[----:B------:R-:W-:Y:S01]  /*5cc0*/  F2FP.BF16.PACK_AB R13, R87, R95 ;  /* 0x0000005f570d723e */ /* 0x000fe200000010ff */
[----:B------:R1:W-:Y:S01]  /*5cd0*/  MUFU.EX2 R27, R4 ;  /* 0x00000004001b7308 */ /* 0x0003e20000000800 */
[----:B------:R-:W-:Y:S02]  /*5ce0*/  F2FP.BF16.PACK_AB R14, R193, R200 ;  /* 0x000000c8c10e723e */ /* 0x000fe400000010ff */
[----:B------:R-:W-:-:S05]  /*5cf0*/  F2FP.BF16.PACK_AB R15, R66, R76 ;  /* 0x0000004c420f723e */ /* 0x000fca00000010ff */
[----:B------:R2:W3:Y:S02]  /*5d00*/  MUFU.EX2 R242, R2 ;  /* 0x0000000200f27308 */ /* 0x0004e40000000800 */
[----:B------:R-:W-:Y:S01]  /*5d10*/  HMMA.16816.F32.BF16 R144, R12, R20, R48 ;  /* 0x000000140c90723c */ /* 0x000fe20000041830 */
[----:B-1----:R-:W-:-:S06]  /*5d20*/  FFMA.FTZ R4, R167, c[0x0][0x23c], -R0 ;  /* 0x00008f00a7047a23 */ /* 0x002fcc0000010800 */
[----:B------:R-:W-:Y:S01]  /*5d30*/  FADD.FTZ R20, R190, R188 ;  /* 0x000000bcbe147221 */ /* 0x000fe20000010000 */
[----:B------:R-:W-:Y:S01]  /*5d40*/  HMMA.16816.F32.BF16 R44, R12, R16, R44 ;  /* 0x000000100c2c723c */ /* 0x000fe2000004182c */
[----:B------:R1:W-:Y:S01]  /*5d50*/  MUFU.EX2 R21, R4 ;  /* 0x0000000400157308 */ /* 0x0003e20000000800 */
[----:B--2---:R-:W-:Y:S01]  /*5d60*/  FFMA.FTZ R2, R170, c[0x0][0x23c], -R0 ;  /* 0x00008f00aa027a23 */ /* 0x004fe20000010800 */
[----:B---3--:R-:W-:-:S05]  /*5d70*/  F2FP.BF16.PACK_AB R166, R242, R27 ;  /* 0x0000001bf2a6723e */ /* 0x008fca00000010ff */
[----:B------:R-:W-:Y:S01]  /*5d80*/  HMMA.16816.F32.BF16 R40, R12, R22, R40 ;  /* 0x000000160c28723c */ /* 0x000fe20000041828 */
[----:B------:R2:W-:Y:S01]  /*5d90*/  MUFU.EX2 R26, R2 ;  /* 0x00000002001a7308 */ /* 0x0005e20000000800 */
[----:B------:R-:W-:-:S06]  /*5da0*/  F2FP.BF16.PACK_AB R170, R187, R186 ;  /* 0x000000babbaa723e */ /* 0x000fcc00000010ff */
[----:B------:R-:W-:Y:S01]  /*5db0*/  HMMA.16816.F32.BF16 R28, R12, R18, R28 ;  /* 0x000000120c1c723c */ /* 0x000fe2000004181c */
[----:B-1----:R-:W-:Y:S01]  /*5dc0*/  FADD.FTZ R4, R237, R236 ;  /* 0x000000eced047221 */ /* 0x002fe20000010000 */
[----:B------:R1:W-:Y:S01]  /*5dd0*/  MUFU.EX2 R16, R5 ;  /* 0x0000000500107308 */ /* 0x0003e20000000800 */
[----:B--2---:R-:W-:-:S07]  /*5de0*/  FFMA.FTZ R2, R168, c[0x0][0x23c], -R0 ;  /* 0x00008f00a8027a23 */ /* 0x004fce0000010800 */
[----:B------:R-:W2:Y:S01]  /*5df0*/  MUFU.EX2 R13, R11 ;  /* 0x0000000b000d7308 */ /* 0x000ea20000000800 */
[----:B------:R-:W-:Y:S01]  /*5e00*/  FFMA.FTZ R0, R164, c[0x0][0x23c], -R0 ;  /* 0x00008f00a4007a23 */ /* 0x000fe20000010800 */
[----:B------:R-:W-:Y:S02]  /*5e10*/  F2FP.BF16.PACK_AB R164, R52, R53 ;  /* 0x0000003534a4723e */ /* 0x000fe400000010ff */
[----:B------:R-:W-:-:S04]  /*5e20*/  F2FP.BF16.PACK_AB R168, R202, R194 ;  /* 0x000000c2caa8723e */ /* 0x000fc800000010ff */
[----:B------:R-:W3:Y:S01]  /*5e30*/  MUFU.EX2 R25, R2 ;  /* 0x0000000200197308 */ /* 0x000ee20000000800 */
[----:B-1----:R-:W-:Y:S02]  /*5e40*/  FADD.FTZ R5, R238, R4 ;  /* 0x00000004ee057221 */ /* 0x002fe40000010000 */
[----:B------:R-:W-:Y:S02]  /*5e50*/  FADD.FTZ R4, R189, R20 ;  /* 0x00000014bd047221 */ /* 0x000fe40000010000 */
[----:B------:R-:W-:Y:S02]  /*5e60*/  FADD.FTZ R5, R239, R5 ;  /* 0x00000005ef057221 */ /* 0x000fe40000010000 */
[----:B------:R-:W-:Y:S01]  /*5e70*/  FADD.FTZ R4, R196, R4 ;  /* 0x00000004c4047221 */ /* 0x000fe20000010000 */
[----:B------:R-:W1:Y:S01]  /*5e80*/  MUFU.EX2 R243, R0 ;  /* 0x0000000000f37308 */ /* 0x000e620000000800 */
[----:B------:R-:W-:Y:S01]  /*5e90*/  FADD.FTZ R6, R241, R5 ;  /* 0x00000005f1067221 */ /* 0x000fe20000010000 */
[----:B--2---:R-:W-:Y:S01]  /*5ea0*/  F2FP.BF16.PACK_AB R169, R13, R16 ;  /* 0x000000100da9723e */ /* 0x004fe200000010ff */
[----:B------:R-:W-:-:S02]  /*5eb0*/  FADD.FTZ R5, R191, R4 ;  /* 0x00000004bf057221 */ /* 0x000fc40000010000 */
[----:B------:R-:W-:Y:S02]  /*5ec0*/  FADD.FTZ R4, R245, R6 ;  /* 0x00000006f5047221 */ /* 0x000fe40000010000 */
[----:B------:R-:W-:Y:S01]  /*5ed0*/  FADD.FTZ R5, R197, R5 ;  /* 0x00000005c5057221 */ /* 0x000fe20000010000 */
[----:B---3--:R-:W-:Y:S01]  /*5ee0*/  F2FP.BF16.PACK_AB R165, R25, R26 ;  /* 0x0000001a19a5723e */ /* 0x008fe200000010ff */
[----:B------:R-:W-:Y:S01]  /*5ef0*/  FADD.FTZ R2, R123, R120 ;  /* 0x000000787b027221 */ /* 0x000fe20000010000 */
[C---:B------:R-:W-:Y:S01]  /*5f00*/  HMMA.16816.F32.BF16 R144, R168.reuse, R152, R144 ;  /* 0x00000098a890723c */ /* 0x040fe20000041890 */
[----:B------:R-:W-:Y:S02]  /*5f10*/  FADD.FTZ R4, R249, R4 ;  /* 0x00000004f9047221 */ /* 0x000fe40000010000 */
[----:B------:R-:W-:Y:S02]  /*5f20*/  FADD.FTZ R2, R121, R2 ;  /* 0x0000000279027221 */ /* 0x000fe40000010000 */
[----:B------:R-:W-:Y:S01]  /*5f30*/  FADD.FTZ R5, R226, R5 ;  /* 0x00000005e2057221 */ /* 0x000fe20000010000 */
[----:B-1----:R-:W-:Y:S01]  /*5f40*/  F2FP.BF16.PACK_AB R167, R243, R21 ;  /* 0x00000015f3a7723e */ /* 0x002fe200000010ff */
[----:B------:R-:W-:Y:S01]  /*5f50*/  FADD.FTZ R0, R94, R90 ;  /* 0x0000005a5e007221 */ /* 0x000fe20000010000 */
[----:B----4-:R-:W-:Y:S01]  /*5f60*/  HMMA.16816.F32.BF16 R156, R168, R32, R44 ;  /* 0x00000020a89c723c */ /* 0x010fe2000004182c */
        /* <DEDUP_REMOVED lines=24> */
[-C--:B------:R-:W-:Y:S01]  /*60f0*/  HMMA.16816.F32.BF16 R164, R164, R34.reuse, R36 ;  /* 0x00000022a4a4723c */ /* 0x080fe20000041824 */
        /* <DEDUP_REMOVED lines=86> */
[----:B------:R-:W-:Y:S01]  /*6660*/  FADD.FTZ R243, R243, R0 ;  /* 0x00000000f3f37221 */ /* 0x000fe20000010000 */
[----:B------:R-:W-:Y:S01]  /*6670*/  MOV R0, R122 ;  /* 0x0000007a00007202 */ /* 0x000fe20000000f00 */
[----:B------:R-:W-:Y:S02]  /*6680*/  FADD.FTZ R241, R187, R5 ;  /* 0x00000005bbf17221 */ /* 0x000fe40000010000 */
[----:B------:R-:W-:Y:S02]  /*6690*/  FADD.FTZ R240, R240, R4 ;  /* 0x00000004f0f07221 */ /* 0x000fe40000010000 */
[----:B------:R-:W-:Y:S01]  /*66a0*/  FADD.FTZ R242, R242, R2 ;  /* 0x00000002f2f27221 */ /* 0x000fe20000010000 */
[----:B------:R-:W-:Y:S05]  /*66b0*/  @!P1 BRA `(.L_x_71) ;  /* 0x0000577000009947 */ /* 0x000fea0003800000 */
[----:B------:R-:W2:Y:S01]  /*66c0*/  LDL.64 R192, [R1+0x18] ;  /* 0x0000180001c07983 */ /* 0x000ea20000100a00 */
[----:B------:R-:W-:Y:S01]  /*66d0*/  IMAD.MOV.U32 R187, RZ, RZ, c[0x0][0x1a0] ;  /* 0x00006800ffbb7624 */ /* 0x000fe200078e00ff */
[----:B------:R-:W-:Y:S01]  /*66e0*/  IADD3 R4, R244, -0x2, RZ ;  /* 0xfffffffef4047810 */ /* 0x000fe20007ffe0ff */
[----:B------:R-:W-:Y:S01]  /*66f0*/  IMAD.MOV.U32 R202, RZ, RZ, 0x7 ;  /* 0x00000007ffca7424 */ /* 0x000fe200078e00ff */
[----:B------:R-:W-:Y:S01]  /*6700*/  ISETP.GE.AND P0, PT, R246, c[0x0][0x220], PT ;  /* 0x00008800f6007a0c */ /* 0x000fe20003f06270 */
[----:B------:R-:W-:Y:S01]  /*6710*/  IMAD.SHL.U32 R186, R187, 0x80, RZ ;  /* 0x00000080bbba7824 */ /* 0x000fe200078e00ff */
[----:B------:R-:W-:Y:S01]  /*6720*/  SHF.R.S32.HI R0, RZ, 0x1f, R4 ;  /* 0x0000001fff007819 */ /* 0x000fe20000011404 */
[----:B------:R-:W-:-:S04]  /*6730*/  DEPBAR.LE SB0, 0x0 ;  /* 0x000080000000791a */ /* 0x000fc80000000000 */
[----:B------:R-:W-:Y:S01]  /*6740*/  SHF.L.U64.HI R202, R187, R202, c[0x0][0x1a4] ;  /* 0x00006900bbca7619 */ /* 0x000fe200000102ca */
[----:B------:R-:W-:Y:S04]  /*6750*/  BAR.SYNC.DEFER_BLOCKING 0x0 ;  /* 0x0000000000007b1d */ /* 0x000fe80000010000 */
[----:B------:R-:W-:Y:S02]  /*6760*/  IMAD R6, R202, R4, RZ ;  /* 0x00000004ca067224 */ /* 0x000fe400078e02ff */
[----:B------:R-:W-:Y:S02]  /*6770*/  IMAD.MOV.U32 R202, RZ, RZ, c[0x0][0x1a0] ;  /* 0x00006800ffca7624 */ /* 0x000fe400078e00ff */
[----:B------:R-:W-:Y:S02]  /*6780*/  IMAD R6, R0, R186, R6 ;  /* 0x000000ba00067224 */ /* 0x000fe400078e0206 */
[----:B------:R-:W-:-:S02]  /*6790*/  @!P0 IMAD.MOV.U32 R11, RZ, RZ, c[0x0][0x1a4] ;  /* 0x00006900ff0b8624 */ /* 0x000fc400078e00ff */
[----:B------:R-:W-:Y:S01]  /*67a0*/  @!P0 IMAD.MOV.U32 R12, RZ, RZ, c[0x0][0x1a4] ;  /* 0x00006900ff0c8624 */ /* 0x000fe200078e00ff */
[----:B------:R-:W-:Y:S04]  /*67b0*/  @P0 STS [R217+0x4000], RZ ;  /* 0x004000ffd9000388 */ /* 0x000fe80000000800 */
[----:B------:R-:W-:Y:S04]  /*67c0*/  @P0 STS [R217+0x4004], RZ ;  /* 0x004004ffd9000388 */ /* 0x000fe80000000800 */
[----:B------:R-:W-:Y:S01]  /*67d0*/  @P0 STS.64 [R217+0x4008], RZ ;  /* 0x004008ffd9000388 */ /* 0x000fe20000000a00 */
[----:B--2---:R-:W-:-:S04]  /*67e0*/  IMAD.WIDE.U32 R4, R4, R186, R192 ;  /* 0x000000ba04047225 */ /* 0x004fc800078e00c0 */
[C---:B------:R-:W-:Y:S01]  /*67f0*/  IMAD.SHL.U32 R186, R187.reuse, 0x20, RZ ;  /* 0x00000020bbba7824 */ /* 0x040fe200078e00ff */
[-C--:B------:R-:W-:Y:S01]  /*6800*/  @!P0 LEA R2, P2, R187, R4.reuse, 0x6 ;  /* 0x00000004bb028211 */ /* 0x080fe200078430ff */
[----:B------:R-:W-:Y:S01]  /*6810*/  IMAD.IADD R5, R5, 0x1, R6 ;  /* 0x0000000105057824 */ /* 0x000fe200078e0206 */
[----:B------:R-:W-:Y:S02]  /*6820*/  @!P0 LEA R18, P5, R4, c[0x0][0x170], 0x1 ;  /* 0x00005c0004128a11 */ /* 0x000fe400078a08ff */
[----:B------:R-:W-:Y:S01]  /*6830*/  @!P0 IADD3 R0, P4, R186, R4, RZ ;  /* 0x00000004ba008210 */ /* 0x000fe20007f9e0ff */
[----:B------:R-:W-:Y:S01]  /*6840*/  IMAD.MOV.U32 R186, RZ, RZ, 0x5 ;  /* 0x00000005ffba7424 */ /* 0x000fe200078e00ff */
[----:B------:R-:W-:Y:S02]  /*6850*/  @!P0 LEA.HI.X R11, R187, R5, R11, 0x6, P2 ;  /* 0x00000005bb0b8211 */ /* 0x000fe400010f340b */
[----:B------:R-:W-:Y:S02]  /*6860*/  @!P0 LEA R16, P3, R0, c[0x0][0x170], 0x1 ;  /* 0x00005c0000108a11 */ /* 0x000fe400078608ff */
[----:B------:R-:W-:-:S02]  /*6870*/  SHF.L.U64.HI R186, R202, R186, c[0x0][0x1a4] ;  /* 0x00006900caba7619 */ /* 0x000fc400000102ba */
[--C-:B------:R-:W-:Y:S02]  /*6880*/  @!P0 LEA.HI.X R19, R4, c[0x0][0x174], R5.reuse, 0x1, P5 ;  /* 0x00005d0004138a11 */ /* 0x100fe400028f0c05 */
[----:B------:R-:W-:Y:S01]  /*6890*/  @!P0 LEA R14, P1, R2, c[0x0][0x170], 0x1 ;  /* 0x00005c00020e8a11 */ /* 0x000fe200078208ff */
[--C-:B------:R-:W-:Y:S02]  /*68a0*/  @!P0 IMAD.X R6, R186, 0x1, R5.reuse, P4 ;  /* 0x00000001ba068824 */ /* 0x100fe400020e0605 */
[----:B------:R-:W-:Y:S01]  /*68b0*/  @!P0 IMAD.WIDE.U32 R4, R187, 0x60, R4 ;  /* 0x00000060bb048825 */ /* 0x000fe200078e0004 */
[----:B------:R-:W-:Y:S01]  /*68c0*/  @!P0 LEA.HI.X R15, R2, c[0x0][0x174], R11, 0x1, P1 ;  /* 0x00005d00020f8a11 */ /* 0x000fe200008f0c0b */
[----:B------:R-:W-:Y:S01]  /*68d0*/  @!PT LDS RZ, [RZ] ;  /* 0x00000000fffff984 */ /* 0x000fe20000000800 */
[----:B------:R-:W-:Y:S01]  /*68e0*/  @!PT LDS RZ, [RZ] ;  /* 0x00000000fffff984 */ /* 0x000fe20000000800 */
[----:B------:R-:W-:Y:S01]  /*68f0*/  @!PT LDS RZ, [RZ] ;  /* 0x00000000fffff984 */ /* 0x000fe20000000800 */
[----:B------:R1:W-:Y:S01]  /*6900*/  @!P0 LDGSTS.E.BYPASS.LTC128B.128 [R217+0x4000], [R18.64] ;  /* 0x0400000012d98fae */ /* 0x0003e2000b901d48 */
[----:B------:R-:W-:Y:S01]  /*6910*/  @!P0 LEA.HI.X R17, R0, c[0x0][0x174], R6, 0x1, P3 ;  /* 0x00005d0000118a11 */ /* 0x000fe200018f0c06 */
[----:B------:R-:W-:Y:S01]  /*6920*/  @!P0 IMAD R0, R12, 0x60, RZ ;  /* 0x000000600c008824 */ /* 0x000fe200078e02ff */
[----:B------:R-:W-:Y:S01]  /*6930*/  @!P0 LEA R12, P1, R4, c[0x0][0x170], 0x1 ;  /* 0x00005c00040c8a11 */ /* 0x000fe200078208ff */
[----:B------:R-:W-:Y:S02]  /*6940*/  @P0 STS.128 [R217+0x4800], RZ ;  /* 0x004800ffd9000388 */ /* 0x000fe40000000c00 */
[----:B------:R-:W-:-:S02]  /*6950*/  @!P0 IMAD.IADD R0, R0, 0x1, R5 ;  /* 0x0000000100008824 */ /* 0x000fc400078e0205 */
[----:B------:R-:W-:Y:S01]  /*6960*/  @!PT LDS RZ, [RZ] ;  /* 0x00000000fffff984 */ /* 0x000fe20000000800 */
[----:B------:R-:W-:Y:S01]  /*6970*/  @!PT LDS RZ, [RZ] ;  /* 0x00000000fffff984 */ /* 0x000fe20000000800 */
[----:B------:R-:W-:Y:S01]  /*6980*/  @!PT LDS RZ, [RZ] ;  /* 0x00000000fffff984 */ /* 0x000fe20000000800 */
[----:B------:R1:W-:Y:S03]  /*6990*/  @!P0 LDGSTS.E.BYPASS.LTC128B.128 [R217+0x4800], [R16.64] ;  /* 0x0480000010d98fae */ /* 0x0003e6000b901d48 */
[----:B------:R-:W-:Y:S01]  /*69a0*/  @!P0 LEA.HI.X R13, R4, c[0x0][0x174], R0, 0x1, P1 ;  /* 0x00005d00040d8a11 */ /* 0x000fe200008f0c00 */
[----:B------:R-:W-:Y:S04]  /*69b0*/  @P0 STS.128 [R217+0x5000], RZ ;  /* 0x005000ffd9000388 */ /* 0x000fe80000000c00 */
[----:B------:R-:W-:Y:S01]  /*69c0*/  @!PT LDS RZ, [RZ] ;  /* 0x00000000fffff984 */ /* 0x000fe20000000800 */
[----:B------:R-:W-:Y:S01]  /*69d0*/  @!PT LDS RZ, [RZ] ;  /* 0x00000000fffff984 */ /* 0x000fe20000000800 */
[----:B------:R-:W-:Y:S01]  /*69e0*/  @!PT LDS RZ, [RZ] ;  /* 0x00000000fffff984 */ /* 0x000fe20000000800 */
[----:B------:R2:W-:Y:S04]  /*69f0*/  @!P0 LDGSTS.E.BYPASS.LTC128B.128 [R217+0x5000], [R14.64] ;  /* 0x050000000ed98fae */ /* 0x0005e8000b901d48 */
[----:B------:R-:W-:Y:S04]  /*6a00*/  @P0 STS.128 [R217+0x5800], RZ ;  /* 0x005800ffd9000388 */ /* 0x000fe80000000c00 */
[----:B------:R-:W-:Y:S01]  /*6a10*/  @!PT LDS RZ, [RZ] ;  /* 0x00000000fffff984 */ /* 0x000fe20000000800 */
[----:B------:R-:W-:Y:S01]  /*6a20*/  @!PT LDS RZ, [RZ] ;  /* 0x00000000fffff984 */ /* 0x000fe20000000800 */
[----:B------:R-:W-:Y:S01]  /*6a30*/  @!PT LDS RZ, [RZ] ;  /* 0x00000000fffff984 */ /* 0x000fe20000000800 */
[----:B------:R2:W-:Y:S04]  /*6a40*/  @!P0 LDGSTS.E.BYPASS.LTC128B.128 [R217+0x5800], [R12.64] ;  /* 0x058000000cd98fae */ /* 0x0005e8000b901d48 */
[----:B------:R-:W-:Y:S04]  /*6a50*/  LDSM.16.M88.4 R44, [R204+0x2000] ;  /* 0x00200000cc2c783b */ /* 0x000fe80000000200 */
[----:B------:R-:W-:Y:S04]  /*6a60*/  LDSM.16.M88.4 R40, [R204+0x2400] ;  /* 0x00240000cc28783b */ /* 0x000fe80000000200 */
[----:B------:R-:W-:Y:S04]  /*6a70*/  LDSM.16.M88.4 R36, [R204+0x2800] ;  /* 0x00280000cc24783b */ /* 0x000fe80000000200 */
[----:B------:R-:W-:Y:S04]  /*6a80*/  LDSM.16.M88.4 R32, [R204+0x2c00] ;  /* 0x002c0000cc20783b */ /* 0x000fe80000000200 */
[----:B------:R-:W-:Y:S04]  /*6a90*/  LDSM.16.M88.4 R28, [R204+0x3000] ;  /* 0x00300000cc1c783b */ /* 0x000fe80000000200 */
[----:B------:R-:W-:Y:S04]  /*6aa0*/  LDSM.16.M88.4 R24, [R204+0x3400] ;  /* 0x00340000cc18783b */ /* 0x000fe80000000200 */
[----:B--2---:R-:W2:Y:S04]  /*6ab0*/  LDSM.16.M88.4 R12, [R207+0x1000] ;  /* 0x00100000cf0c783b */ /* 0x004ea80000000200 */
[----:B-1----:R-:W1:Y:S04]  /*6ac0*/  LDSM.16.M88.4 R16, [R204+0x3800] ;  /* 0x00380000cc10783b */ /* 0x002e680000000200 */
[----:B------:R-:W3:Y:S04]  /*6ad0*/  LDSM.16.M88.4 R48, [R204+0x3c00] ;  /* 0x003c0000cc30783b */ /* 0x000ee80000000200 */
[----:B------:R-:W4:Y:S04]  /*6ae0*/  LDSM.16.M88.4 R20, [R207] ;  /* 0x00000000cf14783b */ /* 0x000f280000000200 */
[----:B------:R-:W0:Y:S01]  /*6af0*/  LDGDEPBAR ;  /* 0x00000000000079af */ /* 0x000e220000000000 */
[C---:B--2---:R-:W-:Y:S08]  /*6b00*/  HMMA.16816.F32.BF16 R92, R12.reuse, R44, RZ ;  /* 0x0000002c0c5c723c */ /* 0x044ff000000418ff */
[C---:B------:R-:W-:Y:S08]  /*6b10*/  HMMA.16816.F32.BF16 R120, R12.reuse, R46, RZ ;  /* 0x0000002e0c78723c */ /* 0x040ff000000418ff */
[C---:B------:R-:W-:Y:S08]  /*6b20*/  HMMA.16816.F32.BF16 R88, R12.reuse, R40, RZ ;  /* 0x000000280c58723c */ /* 0x040ff000000418ff */
[C---:B------:R-:W-:Y:S08]  /*6b30*/  HMMA.16816.F32.BF16 R84, R12.reuse, R36, RZ ;  /* 0x000000240c54723c */ /* 0x040ff000000418ff */
[C---:B------:R-:W-:Y:S08]  /*6b40*/  HMMA.16816.F32.BF16 R80, R12.reuse, R32, RZ ;  /* 0x000000200c50723c */ /* 0x040ff000000418ff */
[C---:B------:R-:W-:Y:S08]  /*6b50*/  HMMA.16816.F32.BF16 R100, R12.reuse, R28, RZ ;  /* 0x0000001c0c64723c */ /* 0x040ff000000418ff */
[C---:B------:R-:W-:Y:S08]  /*6b60*/  HMMA.16816.F32.BF16 R104, R12.reuse, R24, RZ ;  /* 0x000000180c68723c */ /* 0x040ff000000418ff */
[C---:B-1----:R-:W-:Y:S08]  /*6b70*/  HMMA.16816.F32.BF16 R112, R12.reuse, R16, RZ ;  /* 0x000000100c70723c */ /* 0x042ff000000418ff */
[C---:B---3--:R-:W-:Y:S08]  /*6b80*/  HMMA.16816.F32.BF16 R108, R12.reuse, R48, RZ ;  /* 0x000000300c6c723c */ /* 0x048ff000000418ff */
[C---:B------:R-:W-:Y:S08]  /*6b90*/  HMMA.16816.F32.BF16 R172, R12.reuse, R42, RZ ;  /* 0x0000002a0cac723c */ /* 0x040ff000000418ff */
[C---:B------:R-:W-:Y:S08]  /*6ba0*/  HMMA.16816.F32.BF16 R192, R12.reuse, R38, RZ ;  /* 0x000000260cc0723c */ /* 0x040ff000000418ff */
[C---:B------:R-:W-:Y:S08]  /*6bb0*/  HMMA.16816.F32.BF16 R220, R12.reuse, R34, RZ ;  /* 0x000000220cdc723c */ /* 0x040ff000000418ff */
[C---:B------:R-:W-:Y:S08]  /*6bc0*/  HMMA.16816.F32.BF16 R232, R12.reuse, R30, RZ ;  /* 0x0000001e0ce8723c */ /* 0x040ff000000418ff */
[C---:B------:R-:W-:Y:S08]  /*6bd0*/  HMMA.16816.F32.BF16 R236, R12.reuse, R26, RZ ;  /* 0x0000001a0cec723c */ /* 0x040ff000000418ff */
[C---:B------:R-:W-:Y:S08]  /*6be0*/  HMMA.16816.F32.BF16 R52, R12.reuse, R18, RZ ;  /* 0x000000120c34723c */ /* 0x040ff000000418ff */
[----:B------:R-:W-:Y:S08]  /*6bf0*/  HMMA.16816.F32.BF16 R12, R12, R50, RZ ;  /* 0x000000320c0c723c */ /* 0x000ff000000418ff */
[C---:B----4-:R-:W-:Y:S08]  /*6c00*/  HMMA.16816.F32.BF16 R68, R20.reuse, R32, RZ ;  /* 0x000000201444723c */ /* 0x050ff000000418ff */
[----:B------:R-:W-:Y:S01]  /*6c10*/  HMMA.16816.F32.BF16 R176, R20, R34, RZ ;  /* 0x0000002214b0723c */ /* 0x000fe200000418ff */
[----:B------:R-:W-:Y:S01]  /*6c20*/  LDSM.16.M88.4 R32, [R214] ;  /* 0x00000000d620783b */ /* 0x000fe20000000200 */
        /* <DEDUP_REMOVED lines=8> */
[----:B------:R-:W1:Y:S01]  /*6cb0*/  LDSM.16.M88.4 R12, [R208+0x1000] ;  /* 0x00100000d00c783b */ /* 0x000e620000000200 */
[C---:B------:R-:W-:Y:S01]  /*6cc0*/  HMMA.16816.F32.BF16 R128, R20.reuse, R42, RZ ;  /* 0x0000002a1480723c */ /* 0x040fe200000418ff */
[----:B------:R-:W-:Y:S02]  /*6cd0*/  IMAD.MOV.U32 R218, RZ, RZ, R55 ;  /* 0x000000ffffda7224 */ /* 0x000fe400078e0037 */
[----:B------:R-:W2:Y:S05]  /*6ce0*/  LDSM.16.M88.4 R40, [R216] ;  /* 0x00000000d828783b */ /* 0x000eaa0000000200 */
[C---:B------:R-:W-:Y:S08]  /*6cf0*/  HMMA.16816.F32.BF16 R72, R20.reuse, R36, RZ ;  /* 0x000000241448723c */ /* 0x040ff000000418ff */
[C---:B------:R-:W-:Y:S01]  /*6d00*/  HMMA.16816.F32.BF16 R132, R20.reuse, R38, RZ ;  /* 0x000000261484723c */ /* 0x040fe200000418ff */
[----:B------:R-:W3:Y:S07]  /*6d10*/  LDSM.16.M88.4 R36, [R215] ;  /* 0x00000000d724783b */ /* 0x000eee0000000200 */
[C---:B------:R-:W-:Y:S08]  /*6d20*/  HMMA.16816.F32.BF16 R56, R20.reuse, R16, RZ ;  /* 0x000000101438723c */ /* 0x040ff000000418ff */
[C---:B------:R-:W-:Y:S01]  /*6d30*/  HMMA.16816.F32.BF16 R224, R20.reuse, R18, RZ ;  /* 0x0000001214e0723c */ /* 0x040fe200000418ff */
[----:B------:R-:W4:Y:S07]  /*6d40*/  LDSM.16.M88.4 R16, [R208] ;  /* 0x00000000d010783b */ /* 0x000f2e0000000200 */
[C---:B------:R-:W-:Y:S08]  /*6d50*/  HMMA.16816.F32.BF16 R96, R20.reuse, R44, RZ ;  /* 0x0000002c1460723c */ /* 0x040ff000000418ff */
[C---:B------:R-:W-:Y:S01]  /*6d60*/  HMMA.16816.F32.BF16 R116, R20.reuse, R46, RZ ;  /* 0x0000002e1474723c */ /* 0x040fe200000418ff */
[----:B------:R-:W5:Y:S07]  /*6d70*/  LDSM.16.M88.4 R44, [R209] ;  /* 0x00000000d12c783b */ /* 0x000f6e0000000200 */
[C---:B------:R-:W-:Y:S08]  /*6d80*/  HMMA.16816.F32.BF16 R60, R20.reuse, R24, RZ ;  /* 0x00000018143c723c */ /* 0x040ff000000418ff */
[C---:B------:R-:W-:Y:S01]  /*6d90*/  HMMA.16816.F32.BF16 R196, R20.reuse, R26, RZ ;  /* 0x0000001a14c4723c */ /* 0x040fe200000418ff */
[----:B------:R-:W1:Y:S07]  /*6da0*/  LDSM.16.M88.4 R24, [R213] ;  /* 0x00000000d518783b */ /* 0x000e6e0000000200 */
[C---:B------:R-:W-:Y:S08]  /*6db0*/  HMMA.16816.F32.BF16 R64, R20.reuse, R28, RZ ;  /* 0x0000001c1440723c */ /* 0x040ff000000418ff */
[C---:B------:R-:W-:Y:S01]  /*6dc0*/  HMMA.16816.F32.BF16 R188, R20.reuse, R30, RZ ;  /* 0x0000001e14bc723c */ /* 0x040fe200000418ff */
[----:B------:R-:W-:Y:S07]  /*6dd0*/  LDSM.16.M88.4 R28, [R211] ;  /* 0x00000000d31c783b */ /* 0x000fee0000000200 */
[C---:B------:R-:W-:Y:S08]  /*6de0*/  HMMA.16816.F32.BF16 R52, R20.reuse, R48, RZ ;  /* 0x000000301434723c */ /* 0x040ff000000418ff */
[----:B------:R-:W-:Y:S01]  /*6df0*/  HMMA.16816.F32.BF16 R184, R20, R50, RZ ;  /* 0x0000003214b8723c */ /* 0x000fe200000418ff */
[----:B------:R-:W5:Y:S04]  /*6e00*/  LDSM.16.M88.4 R20, [R212] ;  /* 0x00000000d414783b */ /* 0x000f680000000200 */
[----:B------:R-:W5:Y:S01]  /*6e10*/  LDSM.16.M88.4 R48, [R210] ;  /* 0x00000000d230783b */ /* 0x000f620000000200 */
[----:B------:R-:W-:-:S04]  /*6e20*/  DEPBAR.LE SB0, 0x0 ;  /* 0x000080000000791a */ /* 0x000fc80000000000 */
[C---:B-1----:R-:W-:Y:S08]  /*6e30*/  HMMA.16816.F32.BF16 R80, R12.reuse, R32, R80 ;  /* 0x000000200c50723c */ /* 0x042ff00000041850 */
[----:B--2---:R-:W-:Y:S06]  /*6e40*/  HMMA.16816.F32.BF16 R88, R12, R40, R88 ;  /* 0x000000280c58723c */ /* 0x004fec0000041858 */
[----:B------:R-:W-:-:S02]  /*6e50*/  IMAD.MOV.U32 R180, RZ, RZ, R184 ;  /* 0x000000ffffb47224 */ /* 0x000fc400078e00b8 */
[----:B---3--:R-:W-:Y:S01]  /*6e60*/  HMMA.16816.F32.BF16 R84, R12, R36, R84 ;  /* 0x000000240c54723c */ /* 0x008fe20000041854 */
[----:B------:R-:W-:Y:S02]  /*6e70*/  IMAD.MOV.U32 R127, RZ, RZ, R187 ;  /* 0x000000ffff7f7224 */ /* 0x000fe400078e00bb */
[----:B------:R-:W-:Y:S02]  /*6e80*/  IMAD.MOV.U32 R139, RZ, RZ, R185 ;  /* 0x000000ffff8b7224 */ /* 0x000fe400078e00b9 */
[----:B------:R-:W-:-:S03]  /*6e90*/  IMAD.MOV.U32 R11, RZ, RZ, R186 ;  /* 0x000000ffff0b7224 */ /* 0x000fc600078e00ba */
[C---:B----4-:R-:W-:Y:S07]  /*6ea0*/  HMMA.16816.F32.BF16 R184, R16.reuse, R40, R76 ;  /* 0x0000002810b8723c */ /* 0x050fee000004184c */
[----:B------:R-:W-:Y:S01]  /*6eb0*/  IMAD.MOV.U32 R79, RZ, RZ, R180 ;  /* 0x000000ffff4f7224 */ /* 0x000fe200078e00b4 */
[----:B-----5:R-:W-:Y:S01]  /*6ec0*/  HMMA.16816.F32.BF16 R200, R16, R44, R96 ;  /* 0x0000002c10c8723c */ /* 0x020fe20000041860 */
[----:B------:R-:W-:Y:S02]  /*6ed0*/  IMAD.MOV.U32 R76, RZ, RZ, R89 ;  /* 0x000000ffff4c7224 */ /* 0x000fe400078e0059 */
[----:B------:R-:W-:-:S02]  /*6ee0*/  IMAD.MOV.U32 R40, RZ, RZ, R88 ;  /* 0x000000ffff287224 */ /* 0x000fc400078e0058 */
[----:B------:R-:W-:Y:S02]  /*6ef0*/  IMAD.MOV.U32 R78, RZ, RZ, R127 ;  /* 0x000000ffff4e7224 */ /* 0x000fe400078e007f */
[----:B------:R-:W-:Y:S01]  /*6f00*/  IMAD.MOV.U32 R77, RZ, RZ, R90 ;  /* 0x000000ffff4d7224 */ /* 0x000fe200078e005a */
[C---:B------:R-:W-:Y:S01]  /*6f10*/  HMMA.16816.F32.BF16 R180, R16.reuse, R36, R72 ;  /* 0x0000002410b4723c */ /* 0x040fe20000041848 */
[----:B------:R-:W-:Y:S02]  /*6f20*/  IMAD.MOV.U32 R89, RZ, RZ, R86 ;  /* 0x000000ffff597224 */ /* 0x000fe400078e0056 */
[----:B------:R-:W-:Y:S02]  /*6f30*/  IMAD.MOV.U32 R88, RZ, RZ, R85 ;  /* 0x000000ffff587224 */ /* 0x000fe400078e0055 */
[----:B------:R-:W-:Y:S02]  /*6f40*/  IMAD.MOV.U32 R41, RZ, RZ, R91 ;  /* 0x000000ffff297224 */ /* 0x000fe400078e005b */
[----:B------:R-:W-:Y:S01]  /*6f50*/  IMAD.MOV.U32 R72, RZ, RZ, R0 ;  /* 0x000000ffff487224 */ /* 0x000fe200078e0000 */
[----:B------:R-:W-:Y:S01]  /*6f60*/  HMMA.16816.F32.BF16 R96, R16, R24, R64 ;  /* 0x000000181060723c */ /* 0x000fe20000041840 */
[----:B------:R-:W-:-:S02]  /*6f70*/  IMAD.MOV.U32 R0, RZ, RZ, R83 ;  /* 0x000000ffff007224 */ /* 0x000fc400078e0053 */
[----:B------:R-:W-:Y:S02]  /*6f80*/  IMAD.MOV.U32 R37, RZ, RZ, R87 ;  /* 0x000000ffff257224 */ /* 0x000fe400078e0057 */
[----:B------:R-:W-:Y:S02]  /*6f90*/  IMAD.MOV.U32 R36, RZ, RZ, R84 ;  /* 0x000000ffff247224 */ /* 0x000fe400078e0054 */
[----:B------:R-:W-:Y:S01]  /*6fa0*/  IMAD.MOV.U32 R73, RZ, RZ, R126 ;  /* 0x000000ffff497224 */ /* 0x000fe200078e007e */
[----:B------:R-:W-:Y:S01]  /*6fb0*/  HMMA.16816.F32.BF16 R64, R12, R20, R104 ;  /* 0x000000140c40723c */ /* 0x000fe20000041868 */
[----:B------:R-:W-:Y:S02]  /*6fc0*/  IMAD.MOV.U32 R74, RZ, RZ, R125 ;  /* 0x000000ffff4a7224 */ /* 0x000fe400078e007d */
[----:B------:R-:W-:-:S04]  /*6fd0*/  IMAD.MOV.U32 R75, RZ, RZ, R124 ;  /* 0x000000ffff4b7224 */ /* 0x000fc800078e007c */
[----:B------:R-:W-:Y:S01]  /*6fe0*/  IMAD.MOV.U32 R104, RZ, RZ, R229 ;  /* 0x000000ffff687224 */ /* 0x000fe200078e00e5 */
[C---:B------:R-:W-:Y:S01]  /*6ff0*/  HMMA.16816.F32.BF16 R84, R16.reuse, R20, R60 ;  /* 0x000000141054723c */ /* 0x040fe2000004183c */
[----:B------:R-:W-:Y:S02]  /*7000*/  IMAD.MOV.U32 R105, RZ, RZ, R228 ;  /* 0x000000ffff697224 */ /* 0x000fe400078e00e4 */
[----:B------:R-:W-:Y:S02]  /*7010*/  IMAD.MOV.U32 R106, RZ, RZ, R219 ;  /* 0x000000ffff6a7224 */ /* 0x000fe400078e00db */
[----:B------:R-:W-:Y:S02]  /*7020*/  IMAD.MOV.U32 R107, RZ, RZ, R218 ;  /* 0x000000ffff6b7224 */ /* 0x000fe400078e00da */
[----:B------:R-:W-:Y:S01]  /*7030*/  IMAD.MOV.U32 R21, RZ, RZ, R0 ;  /* 0x000000ffff157224 */ /* 0x000fe200078e0000 */
[----:B------:R-:W-:Y:S01]  /*7040*/  HMMA.16816.F32.BF16 R124, R16, R32, R68 ;  /* 0x00000020107c723c */ /* 0x000fe20000041844 */
[----:B------:R-:W1:Y:S06]  /*7050*/  S2R R0, SR_TID.X ;  /* 0x0000000000007919 */ /* 0x000e6c0000002100 */
[----:B------:R-:W-:Y:S01]  /*7060*/  IMAD.MOV.U32 R33, RZ, RZ, R82 ;  /* 0x000000ffff217224 */ /* 0x000fe200078e0052 */
[----:B------:R-:W-:Y:S01]  /*7070*/  HMMA.16816.F32.BF16 R68, R12, R24, R100 ;  /* 0x000000180c44723c */ /* 0x000fe20000041864 */
[----:B------:R-:W-:-:S02]  /*7080*/  IMAD.MOV.U32 R60, RZ, RZ, R67 ;  /* 0x000000ffff3c7224 */ /* 0x000fc400078e0043 */
[----:B------:R-:W-:-:S04]  /*7090*/  IMAD.MOV.U32 R32, RZ, RZ, R81 ;  /* 0x000000ffff207224 */ /* 0x000fc800078e0051 */
[----:B------:R-:W-:Y:S01]  /*70a0*/  IMAD.MOV.U32 R103, RZ, RZ, R33 ;  /* 0x000000ffff677224 */ /* 0x000fe200078e0021 */
[----:B------:R-:W-:Y:S01]  /*70b0*/  HMMA.16816.F32.BF16 R92, R12, R44, R92 ;  /* 0x0000002c0c5c723c */ /* 0x000fe2000004185c */
[----:B------:R-:W-:-:S06]  /*70c0*/  IMAD.MOV.U32 R33, RZ, RZ, R66 ;  /* 0x000000ffff217224 */ /* 0x000fcc00078e0042 */
[----:B------:R-:W-:Y:S01]  /*70d0*/  IMAD.MOV.U32 R44, RZ, RZ, R80 ;  /* 0x000000ffff2c7224 */ /* 0x000fe200078e0050 */
[----:B------:R-:W-:Y:S01]  /*70e0*/  HMMA.16816.F32.BF16 R228, R16, R48, R52 ;  /* 0x0000003010e4723c */ /* 0x000fe20000041834 */
[----:B------:R-:W-:Y:S02]  /*70f0*/  IMAD.MOV.U32 R45, RZ, RZ, R64 ;  /* 0x000000ffff2d7224 */ /* 0x000fe400078e0040 */
[----:B------:R-:W-:Y:S02]  /*7100*/  IMAD.MOV.U32 R102, RZ, RZ, R44 ;  /* 0x000000ffff667224 */ /* 0x000fe400078e002c */
[----:B------:R-:W-:Y:S02]  /*7110*/  IMAD.MOV.U32 R44, RZ, RZ, R65 ;  /* 0x000000ffff2c7224 */ /* 0x000fe400078e0041 */
[----:B-1----:R-:W-:Y:S01]  /*7120*/  IMAD.SHL.U32 R0, R0, 0x2, RZ ;  /* 0x0000000200007824 */ /* 0x002fe200078e00ff */
[----:B------:R-:W-:Y:S01]  /*7130*/  HMMA.16816.F32.BF16 R64, R12, R28, R112 ;  /* 0x0000001c0c40723c */ /* 0x000fe20000041870 */
[----:B------:R-:W-:-:S02]  /*7140*/  IMAD.MOV.U32 R101, RZ, RZ, R69 ;  /* 0x000000ffff657224 */ /* 0x000fc400078e0045 */
[----:B------:R-:W-:Y:S01]  /*7150*/  IMAD.MOV.U32 R100, RZ, RZ, R71 ;  /* 0x000000ffff647224 */ /* 0x000fe200078e0047 */
[----:B------:R-:W-:Y:S01]  /*7160*/  LOP3.LUT R0, R0, 0x6, RZ, 0xc0, !PT ;  /* 0x0000000600007812 */ /* 0x000fe200078ec0ff */
[----:B------:R-:W-:Y:S02]  /*7170*/  IMAD.MOV.U32 R25, RZ, RZ, R68 ;  /* 0x000000ffff197224 */ /* 0x000fe400078e0044 */
[----:B------:R-:W-:Y:S01]  /*7180*/  IMAD.MOV.U32 R24, RZ, RZ, R70 ;  /* 0x000000ffff187224 */ /* 0x000fe200078e0046 */
[----:B------:R-:W-:Y:S01]  /*7190*/  HMMA.16816.F32.BF16 R248, R12, R48, R108 ;  /* 0x000000300cf8723c */ /* 0x000fe2000004186c */
[----:B------:R-:W-:Y:S02]  /*71a0*/  IMAD.MOV.U32 R6, RZ, RZ, R93 ;  /* 0x000000ffff067224 */ /* 0x000fe400078e005d */
[----:B------:R-:W-:Y:S02]  /*71b0*/  IMAD.MOV.U32 R5, RZ, RZ, R95 ;  /* 0x000000ffff057224 */ /* 0x000fe400078e005f */
[----:B------:R-:W-:-:S02]  /*71c0*/  IMAD.MOV.U32 R4, RZ, RZ, R94 ;  /* 0x000000ffff047224 */ /* 0x000fc400078e005e */
[----:B------:R-:W-:Y:S01]  /*71d0*/  IMAD.MOV.U32 R49, RZ, RZ, R45 ;  /* 0x000000ffff317224 */ /* 0x000fe200078e002d */
[----:B------:R-:W-:Y:S01]  /*71e0*/  HMMA.16816.F32.BF16 R68, R16, R46, R116 ;  /* 0x0000002e1044723c */ /* 0x000fe20000041874 */
[----:B------:R-:W-:Y:S02]  /*71f0*/  IMAD.MOV.U32 R48, RZ, RZ, R60 ;  /* 0x000000ffff307224 */ /* 0x000fe400078e003c */
[----:B------:R-:W-:-:S05]  /*7200*/  IMAD.MOV.U32 R2, RZ, RZ, R92 ;  /* 0x000000ffff027224 */ /* 0x000fca00078e005c */
[C---:B------:R-:W-:Y:S01]  /*7210*/  HMMA.16816.F32.BF16 R116, R12.reuse, R42, R172 ;  /* 0x0000002a0c74723c */ /* 0x040fe200000418ac */
[----:B------:R-:W-:Y:S02]  /*7220*/  IMAD.MOV.U32 R20, RZ, RZ, R64 ;  /* 0x000000ffff147224 */ /* 0x000fe400078e0040 */
[----:B------:R-:W-:Y:S02]  /*7230*/  IMAD.MOV.U32 R245, RZ, RZ, R66 ;  /* 0x000000fffff57224 */ /* 0x000fe400078e0042 */
[----:B------:R-:W-:Y:S02]  /*7240*/  IMAD.MOV.U32 R219, RZ, RZ, R65 ;  /* 0x000000ffffdb7224 */ /* 0x000fe400078e0041 */
[----:B------:R-:W-:Y:S01]  /*7250*/  IMAD.MOV.U32 R175, RZ, RZ, R44 ;  /* 0x000000ffffaf7224 */ /* 0x000fe200078e002c */
[----:B------:R-:W-:Y:S01]  /*7260*/  HMMA.16816.F32.BF16 R120, R12, R46, R120 ;  /* 0x0000002e0c78723c */ /* 0x000fe20000041878 */
[----:B------:R-:W-:Y:S02]  /*7270*/  IMAD.MOV.U32 R173, RZ, RZ, R37 ;  /* 0x000000ffffad7224 */ /* 0x000fe400078e0025 */
[----:B------:R-:W-:-:S02]  /*7280*/  IMAD.MOV.U32 R218, RZ, RZ, R67 ;  /* 0x000000ffffda7224 */ /* 0x000fc400078e0043 */
[----:B------:R-:W-:-:S03]  /*7290*/  IMAD.MOV.U32 R174, RZ, RZ, R102 ;  /* 0x000000ffffae7224 */ /* 0x000fc600078e0066 */
[C---:B------:R-:W-:Y:S07]  /*72a0*/  HMMA.16816.F32.BF16 R44, R16.reuse, R22, R196 ;  /* 0x00000016102c723c */ /* 0x040fee00000418c4 */
[----:B------:R-:W-:Y:S01]  /*72b0*/  IADD3 R196, R244, -0x2, RZ ;  /* 0xfffffffef4c47810 */ /* 0x000fe20007ffe0ff */
[----:B------:R-:W-:Y:S01]  /*72c0*/  IMAD.MOV.U32 R199, RZ, RZ, R40 ;  /* 0x000000ffffc77224 */ /* 0x000fe200078e0028 */
[----:B------:R-:W-:Y:S01]  /*72d0*/  HMMA.16816.F32.BF16 R80, R16, R28, R56 ;  /* 0x0000001c1050723c */ /* 0x000fe20000041838 */
[----:B------:R-:W-:-:S02]  /*72e0*/  IMAD.MOV.U32 R198, RZ, RZ, R5 ;  /* 0x000000ffffc67224 */ /* 0x000fc400078e0005 */
[----:B------:R-:W-:Y:S02]  /*72f0*/  IMAD R0, R196, 0x80, R0 ;  /* 0x00000080c4007824 */ /* 0x000fe400078e0200 */
[----:B------:R-:W-:Y:S02]  /*7300*/  IMAD.MOV.U32 R197, RZ, RZ, R6 ;  /* 0x000000ffffc57224 */ /* 0x000fe400078e0006 */
[----:B------:R-:W-:Y:S01]  /*7310*/  IMAD.MOV.U32 R28, RZ, RZ, R33 ;  /* 0x000000ffff1c7224 */ /* 0x000fe200078e0021 */
[C---:B------:R-:W-:Y:S01]  /*7320*/  IADD3 R40, R0.reuse, 0x1, RZ ;  /* 0x0000000100287810 */ /* 0x040fe20007ffe0ff */
[----:B------:R-:W-:Y:S01]  /*7330*/  IMAD.MOV.U32 R29, RZ, RZ, R32 ;  /* 0x000000ffff1d7224 */ /* 0x000fe200078e0020 */
[----:B------:R-:W-:Y:S01]  /*7340*/  ISETP.GE.AND P4, PT, R0, R7, PT ;  /* 0x000000070000720c */ /* 0x000fe20003f86270 */
[----:B------:R-:W-:Y:S01]  /*7350*/  IMAD.MOV.U32 R32, RZ, RZ, R89 ;  /* 0x000000ffff207224 */ /* 0x000fe200078e0059 */
[-C--:B------:R-:W-:Y:S01]  /*7360*/  ISETP.GE.AND P1, PT, R40, R8.reuse, PT ;  /* 0x000000082800720c */ /* 0x080fe20003f26270 */
[----:B------:R-:W-:Y:S01]  /*7370*/  IMAD.MOV.U32 R33, RZ, RZ, R88 ;  /* 0x000000ffff217224 */ /* 0x000fe200078e0058 */
[C---:B------:R-:W-:Y:S01]  /*7380*/  IADD3 R37, R0.reuse, 0x10, RZ ;  /* 0x0000001000257810 */ /* 0x040fe20007ffe0ff */
[----:B------:R-:W-:Y:S01]  /*7390*/  HMMA.16816.F32.BF16 R88, R12, R22, R236 ;  /* 0x000000160c58723c */ /* 0x000fe200000418ec */
[C---:B------:R-:W-:Y:S01]  /*73a0*/  ISETP.GE.AND P2, PT, R0.reuse, R8, PT ;  /* 0x000000080000720c */ /* 0x040fe20003f46270 */
[----:B------:R-:W-:Y:S01]  /*73b0*/  IMAD.MOV.U32 R172, RZ, RZ, R32 ;  /* 0x000000ffffac7224 */ /* 0x000fe200078e0020 */
[----:B------:R-:W-:-:S02]  /*73c0*/  IADD3 R32, R0, 0x21, RZ ;  /* 0x0000002100207810 */ /* 0x000fc40007ffe0ff */
[-C--:B------:R-:W-:Y:S02]  /*73d0*/  ISETP.GE.AND P3, PT, R40, R7.reuse, PT ;  /* 0x000000072800720c */ /* 0x080fe40003f66270 */
[----:B------:R-:W-:Y:S01]  /*73e0*/  IMAD.MOV.U32 R239, RZ, RZ, R36 ;  /* 0x000000ffffef7224 */ /* 0x000fe200078e0024 */
[C---:B------:R-:W-:Y:S01]  /*73f0*/  IADD3 R36, R0.reuse, 0x11, RZ ;  /* 0x0000001100247810 */ /* 0x040fe20007ffe0ff */
[----:B------:R-:W-:Y:S01]  /*7400*/  HMMA.16816.F32.BF16 R64, R16, R42, R128 ;  /* 0x0000002a1040723c */ /* 0x000fe20000041880 */
[----:B------:R-:W-:Y:S01]  /*7410*/  IMAD.MOV.U32 R236, RZ, RZ, R77 ;  /* 0x000000ffffec7224 */ /* 0x000fe200078e004d */
[----:B------:R-:W-:Y:S01]  /*7420*/  IADD3 R5, R0, 0x60, RZ ;  /* 0x0000006000057810 */ /* 0x000fe20007ffe0ff */
[----:B------:R-:W-:Y:S01]  /*7430*/  IMAD.MOV.U32 R237, RZ, RZ, R76 ;  /* 0x000000ffffed7224 */ /* 0x000fe200078e004c */
[----:B------:R-:W-:Y:S01]  /*7440*/  FSEL R76, R201, -INF , !P3 ;  /* 0xff800000c94c7808 */ /* 0x000fe20005800000 */
[----:B------:R-:W-:Y:S01]  /*7450*/  IMAD.MOV.U32 R238, RZ, RZ, R41 ;  /* 0x000000ffffee7224 */ /* 0x000fe200078e0029 */
[----:B------:R-:W-:-:S02]  /*7460*/  ISETP.GE.AND P3, PT, R36, R7, PT ;  /* 0x000000072400720c */ /* 0x000fc40003f66270 */
[----:B------:R-:W-:Y:S01]  /*7470*/  HMMA.16816.F32.BF16 R112, R12, R38, R192 ;  /* 0x000000260c70723c */ /* 0x000fe200000418c0 */
[----:B------:R-:W-:Y:S02]  /*7480*/  FSEL R128, R203, -INF , !P1 ;  /* 0xff800000cb807808 */ /* 0x000fe40004800000 */
[-C--:B------:R-:W-:Y:S02]  /*7490*/  ISETP.GE.AND P1, PT, R36, R8.reuse, PT ;  /* 0x000000082400720c */ /* 0x080fe40003f26270 */
[----:B------:R-:W-:Y:S02]  /*74a0*/  IADD3 R22, R0, 0x49, RZ ;  /* 0x0000004900167810 */ /* 0x000fe40007ffe0ff */
[----:B------:R-:W-:Y:S01]  /*74b0*/  IMAD.MOV.U32 R194, RZ, RZ, R48 ;  /* 0x000000ffffc27224 */ /* 0x000fe200078e0030 */
[C---:B------:R-:W-:Y:S01]  /*74c0*/  HMMA.16816.F32.BF16 R52, R16.reuse, R26, R188 ;  /* 0x0000001a1034723c */ /* 0x040fe200000418bc */
[----:B------:R-:W-:Y:S01]  /*74d0*/  FSEL R48, R200, -INF , !P4 ;  /* 0xff800000c8307808 */ /* 0x000fe20006000000 */
[----:B------:R-:W-:Y:S01]  /*74e0*/  IMAD.MOV.U32 R193, RZ, RZ, R175 ;  /* 0x000000ffffc17224 */ /* 0x000fe200078e00af */
[-C--:B------:R-:W-:Y:S01]  /*74f0*/  ISETP.GE.AND P4, PT, R37, R7.reuse, PT ;  /* 0x000000072500720c */ /* 0x080fe20003f86270 */
[----:B------:R-:W-:Y:S01]  /*7500*/  IMAD.MOV.U32 R192, RZ, RZ, R28 ;  /* 0x000000ffffc07224 */ /* 0x000fe200078e001c */
[----:B------:R-:W-:Y:S01]  /*7510*/  FSEL R130, R187, -INF , !P1 ;  /* 0xff800000bb827808 */ /* 0x000fe20004800000 */
[----:B------:R-:W-:Y:S01]  /*7520*/  IMAD.MOV.U32 R175, RZ, RZ, R29 ;  /* 0x000000ffffaf7224 */ /* 0x000fe200078e001d */
[----:B------:R-:W-:Y:S01]  /*7530*/  FSEL R77, R184, -INF , !P4 ;  /* 0xff800000b84d7808 */ /* 0x000fe20006000000 */
[C---:B------:R-:W-:Y:S01]  /*7540*/  HMMA.16816.F32.BF16 R56, R16.reuse, R34, R176 ;  /* 0x000000221038723c */ /* 0x040fe200000418b0 */
[----:B------:R-:W-:Y:S01]  /*7550*/  IMAD.MOV.U32 R188, RZ, RZ, R33 ;  /* 0x000000ffffbc7224 */ /* 0x000fe200078e0021 */
[----:B------:R-:W-:Y:S01]  /*7560*/  IADD3 R33, R0, 0x20, RZ ;  /* 0x0000002000217810 */ /* 0x000fe20007ffe0ff */
[----:B------:R-:W-:Y:S01]  /*7570*/  IMAD.MOV.U32 R189, RZ, RZ, R24 ;  /* 0x000000ffffbd7224 */ /* 0x000fe200078e0018 */
[-C--:B------:R-:W-:Y:S01]  /*7580*/  ISETP.GE.AND P1, PT, R32, R8.reuse, PT ;  /* 0x000000082000720c */ /* 0x080fe20003f26270 */
[----:B------:R-:W-:Y:S01]  /*7590*/  IMAD.MOV.U32 R195, RZ, RZ, R20 ;  /* 0x000000ffffc37224 */ /* 0x000fe200078e0014 */
[----:B------:R-:W-:Y:S01]  /*75a0*/  IADD3 R28, R0, 0x31, RZ ;  /* 0x00000031001c7810 */ /* 0x000fe20007ffe0ff */
[----:B------:R-:W-:Y:S01]  /*75b0*/  IMAD.MOV.U32 R176, RZ, RZ, R103 ;  /* 0x000000ffffb07224 */ /* 0x000fe200078e0067 */
[----:B------:R-:W-:Y:S01]  /*75c0*/  FSEL R103, R202, -INF , !P2 ;  /* 0xff800000ca677808 */ /* 0x000fe20005000000 */
[----:B------:R-:W-:Y:S01]  /*75d0*/  HMMA.16816.F32.BF16 R60, R16, R38, R132 ;  /* 0x00000026103c723c */ /* 0x000fe20000041884 */
[-C--:B------:R-:W-:Y:S01]  /*75e0*/  ISETP.GE.AND P2, PT, R37, R8.reuse, PT ;  /* 0x000000082500720c */ /* 0x080fe20003f46270 */
[----:B------:R-:W-:Y:S01]  /*75f0*/  IMAD.MOV.U32 R178, RZ, RZ, R25 ;  /* 0x000000ffffb27224 */ /* 0x000fe200078e0019 */
[C---:B------:R-:W-:Y:S01]  /*7600*/  ISETP.GE.AND P4, PT, R33.reuse, R7, PT ;  /* 0x000000072100720c */ /* 0x040fe20003f86270 */
[----:B------:R-:W-:Y:S01]  /*7610*/  IMAD.MOV.U32 R179, RZ, RZ, R101 ;  /* 0x000000ffffb37224 */ /* 0x000fe200078e0065 */
[----:B------:R-:W-:Y:S01]  /*7620*/  IADD3 R29, R0, 0x30, RZ ;  /* 0x00000030001d7810 */ /* 0x000fe20007ffe0ff */
[----:B------:R-:W-:Y:S01]  /*7630*/  IMAD.MOV.U32 R177, RZ, RZ, R21 ;  /* 0x000000ffffb17224 */ /* 0x000fe200078e0015 */
[----:B------:R-:W-:Y:S01]  /*7640*/  FSEL R129, R186, -INF , !P2 ;  /* 0xff800000ba817808 */ /* 0x000fe20005000000 */
[----:B------:R-:W-:Y:S01]  /*7650*/  HMMA.16816.F32.BF16 R108, R12, R34, R220 ;  /* 0x000000220c6c723c */ /* 0x000fe200000418dc */
[-C--:B------:R-:W-:Y:S01]  /*7660*/  ISETP.GE.AND P2, PT, R33, R8.reuse, PT ;  /* 0x000000082100720c */ /* 0x080fe20003f46270 */
[----:B------:R-:W-:Y:S01]  /*7670*/  IMAD.MOV.U32 R190, RZ, RZ, R100 ;  /* 0x000000ffffbe7224 */ /* 0x000fe200078e0064 */
[----:B------:R-:W-:Y:S01]  /*7680*/  FSEL R132, R183, -INF , !P1 ;  /* 0xff800000b7847808 */ /* 0x000fe20004800000 */
[----:B------:R-:W-:Y:S01]  /*7690*/  IMAD.MOV.U32 R191, RZ, RZ, R49 ;  /* 0x000000ffffbf7224 */ /* 0x000fe200078e0031 */
[----:B------:R-:W-:-:S02]  /*76a0*/  ISETP.GE.AND P1, PT, R28, R8, PT ;  /* 0x000000081c00720c */ /* 0x000fc40003f26270 */
[----:B------:R-:W-:Y:S01]  /*76b0*/  IMAD.MOV.U32 R220, RZ, RZ, R79 ;  /* 0x000000ffffdc7224 */ /* 0x000fe200078e004f */
[----:B------:R-:W-:Y:S01]  /*76c0*/  FSEL R79, R180, -INF , !P4 ;  /* 0xff800000b44f7808 */ /* 0x000fe20006000000 */
[----:B------:R-:W-:Y:S01]  /*76d0*/  IMAD.MOV.U32 R223, RZ, RZ, R78 ;  /* 0x000000ffffdf7224 */ /* 0x000fe200078e004e */
[-C--:B------:R-:W-:Y:S01]  /*76e0*/  ISETP.GE.AND P4, PT, R29, R7.reuse, PT ;  /* 0x000000071d00720c */ /* 0x080fe20003f86270 */
[----:B------:R-:W-:Y:S01]  /*76f0*/  HMMA.16816.F32.BF16 R92, R12, R26, R232 ;  /* 0x0000001a0c5c723c */ /* 0x000fe200000418e8 */
[C---:B------:R-:W-:Y:S01]  /*7700*/  IADD3 R24, R0.reuse, 0x41, RZ ;  /* 0x0000004100187810 */ /* 0x040fe20007ffe0ff */
[----:B------:R-:W-:Y:S01]  /*7710*/  IMAD.MOV.U32 R221, RZ, RZ, R139 ;  /* 0x000000ffffdd7224 */ /* 0x000fe200078e008b */
[----:B------:R-:W-:Y:S01]  /*7720*/  FSEL R78, R185, -INF , !P3 ;  /* 0xff800000b94e7808 */ /* 0x000fe20005800000 */
[----:B------:R-:W-:Y:S01]  /*7730*/  IMAD.MOV.U32 R222, RZ, RZ, R11 ;  /* 0x000000ffffde7224 */ /* 0x000fe200078e000b */
[----:B------:R-:W-:Y:S02]  /*7740*/  IADD3 R25, R0, 0x40, RZ ;  /* 0x0000004000197810 */ /* 0x000fe40007ffe0ff */
[----:B------:R-:W-:Y:S01]  /*7750*/  ISETP.GE.AND P3, PT, R32, R7, PT ;  /* 0x000000072000720c */ /* 0x000fe20003f66270 */
[----:B------:R-:W-:Y:S01]  /*7760*/  IMAD.MOV.U32 R235, RZ, RZ, R72 ;  /* 0x000000ffffeb7224 */ /* 0x000fe200078e0048 */
[----:B------:R-:W-:Y:S01]  /*7770*/  FSEL R131, R182, -INF , !P2 ;  /* 0xff800000b6837808 */ /* 0x000fe20005000000 */
[----:B------:R-:W-:Y:S01]  /*7780*/  IMAD.MOV.U32 R232, RZ, RZ, R73 ;  /* 0x000000ffffe87224 */ /* 0x000fe200078e0049 */
[-C--:B------:R-:W-:Y:S01]  /*7790*/  ISETP.GE.AND P2, PT, R29, R8.reuse, PT ;  /* 0x000000081d00720c */ /* 0x080fe20003f46270 */
[----:B------:R-:W-:Y:S01]  /*77a0*/  IMAD.MOV.U32 R233, RZ, RZ, R74 ;  /* 0x000000ffffe97224 */ /* 0x000fe200078e004a */
[----:B------:R-:W-:Y:S01]  /*77b0*/  FSEL R127, R127, -INF , !P1 ;  /* 0xff8000007f7f7808 */ /* 0x000fe20004800000 */
[----:B------:R-:W-:Y:S01]  /*77c0*/  IMAD.MOV.U32 R234, RZ, RZ, R75 ;  /* 0x000000ffffea7224 */ /* 0x000fe200078e004b */
[----:B------:R-:W-:Y:S01]  /*77d0*/  FSEL R101, R124, -INF , !P4 ;  /* 0xff8000007c657808 */ /* 0x000fe20006000000 */
[----:B------:R-:W-:Y:S01]  /*77e0*/  HMMA.16816.F32.BF16 R72, R16, R30, R224 ;  /* 0x0000001e1048723c */ /* 0x000fe200000418e0 */
[----:B------:R-:W-:-:S02]  /*77f0*/  ISETP.GE.AND P1, PT, R24, R8, PT ;  /* 0x000000081800720c */ /* 0x000fc40003f26270 */
[C---:B------:R-:W-:Y:S02]  /*7800*/  IADD3 R20, R0.reuse, 0x51, RZ ;  /* 0x0000005100147810 */ /* 0x040fe40007ffe0ff */
[-C--:B------:R-:W-:Y:S02]  /*7810*/  ISETP.GE.AND P4, PT, R25, R7.reuse, PT ;  /* 0x000000071900720c */ /* 0x080fe40003f86270 */
[----:B------:R-:W-:Y:S01]  /*7820*/  FSEL R100, R181, -INF , !P3 ;  /* 0xff800000b5647808 */ /* 0x000fe20005800000 */
[----:B------:R-:W-:Y:S01]  /*7830*/  IMAD.MOV.U32 R227, RZ, RZ, R4 ;  /* 0x000000ffffe37224 */ /* 0x000fe200078e0004 */
[----:B------:R-:W-:Y:S01]  /*7840*/  IADD3 R21, R0, 0x50, RZ ;  /* 0x0000005000157810 */ /* 0x000fe20007ffe0ff */
[----:B------:R-:W-:Y:S01]  /*7850*/  HMMA.16816.F32.BF16 R104, R12, R30, R104 ;  /* 0x0000001e0c68723c */ /* 0x000fe20000041868 */
[----:B------:R-:W-:Y:S01]  /*7860*/  ISETP.GE.AND P3, PT, R28, R7, PT ;  /* 0x000000071c00720c */ /* 0x000fe20003f66270 */
[----:B------:R-:W-:Y:S01]  /*7870*/  IMAD.MOV.U32 R226, RZ, RZ, R2 ;  /* 0x000000ffffe27224 */ /* 0x000fe200078e0002 */
[----:B------:R-:W-:-:S02]  /*7880*/  FSEL R126, R126, -INF , !P2 ;  /* 0xff8000007e7e7808 */ /* 0x000fc40005000000 */
[-C--:B------:R-:W-:Y:S02]  /*7890*/  ISETP.GE.AND P2, PT, R25, R8.reuse, PT ;  /* 0x000000081900720c */ /* 0x080fe40003f46270 */
[----:B------:R-:W-:Y:S01]  /*78a0*/  FSEL R133, R99, -INF , !P1 ;  /* 0xff80000063857808 */ /* 0x000fe20004800000 */
[-C--:B------:R-:W-:Y:S01]  /*78b0*/  HMMA.16816.F32.BF16 R12, R12, R50.reuse, R232 ;  /* 0x000000320c0c723c */ /* 0x080fe200000418e8 */
[----:B------:R-:W-:Y:S02]  /*78c0*/  FSEL R96, R96, -INF , !P4 ;  /* 0xff80000060607808 */ /* 0x000fe40006000000 */
[----:B------:R-:W-:Y:S02]  /*78d0*/  ISETP.GE.AND P1, PT, R20, R8, PT ;  /* 0x000000081400720c */ /* 0x000fe40003f26270 */
[----:B------:R-:W-:Y:S02]  /*78e0*/  ISETP.GE.AND P4, PT, R21, R7, PT ;  /* 0x000000071500720c */ /* 0x000fe40003f86270 */
[----:B------:R-:W-:Y:S01]  /*78f0*/  IADD3 R4, R0, 0x61, RZ ;  /* 0x0000006100047810 */ /* 0x000fe20007ffe0ff */
[----:B------:R-:W-:Y:S01]  /*7900*/  HMMA.16816.F32.BF16 R16, R16, R50, R220 ;  /* 0x000000321010723c */ /* 0x000fe200000418dc */
[----:B------:R-:W-:-:S02]  /*7910*/  FSEL R102, R125, -INF , !P3 ;  /* 0xff8000007d667808 */ /* 0x000fc40005800000 */
[----:B------:R-:W-:Y:S02]  /*7920*/  FSEL R125, R98, -INF , !P2 ;  /* 0xff800000627d7808 */ /* 0x000fe40005000000 */
[-C--:B------:R-:W-:Y:S02]  /*7930*/  ISETP.GE.AND P2, PT, R21, R8.reuse, PT ;  /* 0x000000081500720c */ /* 0x080fe40003f46270 */
[----:B------:R-:W-:Y:S02]  /*7940*/  FSEL R134, R87, -INF , !P1 ;  /* 0xff80000057867808 */ /* 0x000fe40004800000 */
[----:B------:R-:W-:Y:S02]  /*7950*/  FSEL R84, R84, -INF , !P4 ;  /* 0xff80000054547808 */ /* 0x000fe40006000000 */
[----:B------:R-:W-:Y:S02]  /*7960*/  ISETP.GE.AND P1, PT, R4, R8, PT ;  /* 0x000000080400720c */ /* 0x000fe40003f26270 */
[----:B------:R-:W-:-:S02]  /*7970*/  IADD3 R38, R0, 0x9, RZ ;  /* 0x0000000900267810 */ /* 0x000fc40007ffe0ff */
[CC--:B------:R-:W-:Y:S02]  /*7980*/  ISETP.GE.AND P4, PT, R5.reuse, R7.reuse, PT ;  /* 0x000000070500720c */ /* 0x0c0fe40003f86270 */
[----:B------:R-:W-:Y:S02]  /*7990*/  IADD3 R39, R0, 0x8, RZ ;  /* 0x0000000800277810 */ /* 0x000fe40007ffe0ff */
[----:B------:R-:W-:Y:S02]  /*79a0*/  ISETP.GE.AND P3, PT, R24, R7, PT ;  /* 0x000000071800720c */ /* 0x000fe40003f66270 */
[----:B------:R-:W-:Y:S02]  /*79b0*/  FSEL R135, R86, -INF , !P2 ;  /* 0xff80000056877808 */ /* 0x000fe40005000000 */
[----:B------:R-:W-:Y:S02]  /*79c0*/  ISETP.GE.AND P2, PT, R5, R8, PT ;  /* 0x000000080500720c */ /* 0x000fe40003f46270 */
[----:B------:R-:W-:-:S02]  /*79d0*/  FSEL R181, R83, -INF , !P1 ;  /* 0xff80000053b57808 */ /* 0x000fc40004800000 */
[----:B------:R-:W-:Y:S02]  /*79e0*/  FSEL R80, R80, -INF , !P4 ;  /* 0xff80000050507808 */ /* 0x000fe40006000000 */
[----:B------:R-:W-:Y:S02]  /*79f0*/  ISETP.GE.AND P1, PT, R38, R8, PT ;  /* 0x000000082600720c */ /* 0x000fe40003f26270 */
[----:B------:R-:W-:Y:S02]  /*7a00*/  ISETP.GE.AND P4, PT, R39, R7, PT ;  /* 0x000000072700720c */ /* 0x000fe40003f86270 */
[C---:B------:R-:W-:Y:S02]  /*7a10*/  IADD3 R34, R0.reuse, 0x19, RZ ;  /* 0x0000001900227810 */ /* 0x040fe40007ffe0ff */
[----:B------:R-:W-:Y:S02]  /*7a20*/  FSEL R97, R97, -INF , !P3 ;  /* 0xff80000061617808 */ /* 0x000fe40005800000 */
[----:B------:R-:W-:-:S02]  /*7a30*/  IADD3 R35, R0, 0x18, RZ ;  /* 0x0000001800237810 */ /* 0x000fc40007ffe0ff */
[----:B------:R-:W-:Y:S02]  /*7a40*/  ISETP.GE.AND P3, PT, R20, R7, PT ;  /* 0x000000071400720c */ /* 0x000fe40003f66270 */
[----:B------:R-:W-:Y:S02]  /*7a50*/  FSEL R139, R82, -INF , !P2 ;  /* 0xff800000528b7808 */ /* 0x000fe40005000000 */
[-C--:B------:R-:W-:Y:S02]  /*7a60*/  ISETP.GE.AND P2, PT, R39, R8.reuse, PT ;  /* 0x000000082700720c */ /* 0x080fe40003f46270 */
[----:B------:R-:W-:Y:S02]  /*7a70*/  FSEL R71, R71, -INF , !P1 ;  /* 0xff80000047477808 */ /* 0x000fe40004800000 */
[----:B------:R-:W-:Y:S02]  /*7a80*/  FSEL R68, R68, -INF , !P4 ;  /* 0xff80000044447808 */ /* 0x000fe40006000000 */
[----:B------:R-:W-:-:S02]  /*7a90*/  ISETP.GE.AND P1, PT, R34, R8, PT ;  /* 0x000000082200720c */ /* 0x000fc40003f26270 */
[-C--:B------:R-:W-:Y:S02]  /*7aa0*/  ISETP.GE.AND P4, PT, R35, R7.reuse, PT ;  /* 0x000000072300720c */ /* 0x080fe40003f86270 */
[C---:B------:R-:W-:Y:S02]  /*7ab0*/  IADD3 R30, R0.reuse, 0x29, RZ ;  /* 0x00000029001e7810 */ /* 0x040fe40007ffe0ff */
[----:B------:R-:W-:Y:S02]  /*7ac0*/  FSEL R85, R85, -INF , !P3 ;  /* 0xff80000055557808 */ /* 0x000fe40005800000 */
[----:B------:R-:W-:Y:S02]  /*7ad0*/  IADD3 R31, R0, 0x28, RZ ;  /* 0x00000028001f7810 */ /* 0x000fe40007ffe0ff */
[----:B------:R-:W-:Y:S02]  /*7ae0*/  ISETP.GE.AND P3, PT, R4, R7, PT ;  /* 0x000000070400720c */ /* 0x000fe40003f66270 */
[----:B------:R-:W-:-:S02]  /*7af0*/  FSEL R70, R70, -INF , !P2 ;  /* 0xff80000046467808 */ /* 0x000fc40005000000 */
[-C--:B------:R-:W-:Y:S02]  /*7b00*/  ISETP.GE.AND P2, PT, R35, R8.reuse, PT ;  /* 0x000000082300720c */ /* 0x080fe40003f46270 */
[----:B------:R-:W-:Y:S02]  /*7b10*/  FSEL R67, R67, -INF , !P1 ;  /* 0xff80000043437808 */ /* 0x000fe40004800000 */
[----:B------:R-:W-:Y:S02]  /*7b20*/  FSEL R64, R64, -INF , !P4 ;  /* 0xff80000040407808 */ /* 0x000fe40006000000 */
[----:B------:R-:W-:Y:S02]  /*7b30*/  ISETP.GE.AND P1, PT, R30, R8, PT ;  /* 0x000000081e00720c */ /* 0x000fe40003f26270 */
[----:B------:R-:W-:Y:S02]  /*7b40*/  ISETP.GE.AND P4, PT, R31, R7, PT ;  /* 0x000000071f00720c */ /* 0x000fe40003f86270 */
[----:B------:R-:W-:-:S02]  /*7b50*/  IADD3 R26, R0, 0x39, RZ ;  /* 0x00000039001a7810 */ /* 0x000fc40007ffe0ff */
[----:B------:R-:W-:Y:S02]  /*7b60*/  FSEL R81, R81, -INF , !P3 ;  /* 0xff80000051517808 */ /* 0x000fe40005800000 */
        /* <DEDUP_REMOVED lines=8> */
[----:B------:R-:W-:Y:S02]  /*7bf0*/  FSEL R49, R69, -INF , !P3 ;  /* 0xff80000045317808 */ /* 0x000fe40005800000 */
[----:B------:R-:W-:Y:S02]  /*7c00*/  IADD3 R23, R0, 0x48, RZ ;  /* 0x0000004800177810 */ /* 0x000fe40007ffe0ff */
[----:B------:R-:W-:-:S02]  /*7c10*/  FSEL R69, R62, -INF , !P2 ;  /* 0xff8000003e457808 */ /* 0x000fc40005000000 */
[-C--:B------:R-:W-:Y:S02]  /*7c20*/  ISETP.GE.AND P2, PT, R27, R8.reuse, PT ;  /* 0x000000081b00720c */ /* 0x080fe40003f46270 */
[----:B------:R-:W-:Y:S02]  /*7c30*/  FSEL R59, R59, -INF , !P1 ;  /* 0xff8000003b3b7808 */ /* 0x000fe40004800000 */
[----:B------:R-:W-:Y:S02]  /*7c40*/  FSEL R56, R56, -INF , !P4 ;  /* 0xff80000038387808 */ /* 0x000fe40006000000 */
[----:B------:R-:W-:Y:S02]  /*7c50*/  ISETP.GE.AND P1, PT, R22, R8, PT ;  /* 0x000000081600720c */ /* 0x000fe40003f26270 */
[----:B------:R-:W-:Y:S02]  /*7c60*/  ISETP.GE.AND P4, PT, R23, R7, PT ;  /* 0x000000071700720c */ /* 0x000fe40003f86270 */
[----:B------:R-:W-:-:S02]  /*7c70*/  IADD3 R6, R0, 0x59, RZ ;  /* 0x0000005900067810 */ /* 0x000fc40007ffe0ff */
[----:B------:R-:W-:Y:S02]  /*7c80*/  IADD3 R11, R0, 0x58, RZ ;  /* 0x00000058000b7810 */ /* 0x000fe40007ffe0ff */
[----:B------:R-:W-:Y:S02]  /*7c90*/  FSEL R58, R58, -INF , !P2 ;  /* 0xff8000003a3a7808 */ /* 0x000fe40005000000 */
[-C--:B------:R-:W-:Y:S02]  /*7ca0*/  ISETP.GE.AND P2, PT, R23, R8.reuse, PT ;  /* 0x000000081700720c */ /* 0x080fe40003f46270 */
[----:B------:R-:W-:Y:S02]  /*7cb0*/  FSEL R83, R55, -INF , !P1 ;  /* 0xff80000037537808 */ /* 0x000fe40004800000 */
[----:B------:R-:W-:Y:S02]  /*7cc0*/  FSEL R52, R52, -INF , !P4 ;  /* 0xff80000034347808 */ /* 0x000fe40006000000 */
[----:B------:R-:W-:-:S02]  /*7cd0*/  ISETP.GE.AND P1, PT, R6, R8, PT ;  /* 0x000000080600720c */ /* 0x000fc40003f26270 */
[C---:B------:R-:W-:Y:S02]  /*7ce0*/  ISETP.GE.AND P4, PT, R11.reuse, R7, PT ;  /* 0x000000070b00720c */ /* 0x040fe40003f86270 */
[----:B------:R-:W-:Y:S02]  /*7cf0*/  IADD3 R2, R0, 0x68, RZ ;  /* 0x0000006800027810 */ /* 0x000fe40007ffe0ff */
[----:B------:R-:W-:Y:S01]  /*7d00*/  FSEL R86, R54, -INF , !P2 ;  /* 0xff80000036567808 */ /* 0x000fe20005000000 */
[----:B------:R-:W-:Y:S01]  /*7d10*/  BAR.SYNC.DEFER_BLOCKING 0x0 ;  /* 0x0000000000007b1d */ /* 0x000fe20000010000 */
[----:B------:R-:W-:Y:S02]  /*7d20*/  ISETP.GE.AND P2, PT, R11, R8, PT ;  /* 0x000000080b00720c */ /* 0x000fe40003f46270 */
[----:B------:R-:W-:Y:S02]  /*7d30*/  FSEL R99, R47, -INF , !P1 ;  /* 0xff8000002f637808 */ /* 0x000fe40004800000 */
[----:B------:R-:W-:-:S02]  /*7d40*/  FSEL R54, R44, -INF , !P4 ;  /* 0xff8000002c367808 */ /* 0x000fc40006000000 */
[----:B------:R-:W-:Y:S02]  /*7d50*/  ISETP.GE.AND P1, PT, R2, R7, PT ;  /* 0x000000070200720c */ /* 0x000fe40003f26270 */
[----:B------:R-:W-:Y:S02]  /*7d60*/  IADD3 R44, R0, 0x71, RZ ;  /* 0x00000071002c7810 */ /* 0x000fe40007ffe0ff */
[----:B------:R-:W-:Y:S02]  /*7d70*/  FSEL R87, R46, -INF , !P2 ;  /* 0xff8000002e577808 */ /* 0x000fe40005000000 */
[----:B------:R-:W-:Y:S02]  /*7d80*/  FSEL R46, R72, -INF , !P1 ;  /* 0xff800000482e7808 */ /* 0x000fe40004800000 */
[----:B------:R-:W-:Y:S02]  /*7d90*/  ISETP.GE.AND P1, PT, R44, R8, PT ;  /* 0x000000082c00720c */ /* 0x000fe40003f26270 */
[----:B------:R-:W-:-:S02]  /*7da0*/  ISETP.GE.AND P4, PT, R0, R9, PT ;  /* 0x000000090000720c */ /* 0x000fc40003f86270 */
[----:B------:R-:W-:Y:S02]  /*7db0*/  FSEL R231, R231, -INF , !P1 ;  /* 0xff800000e7e77808 */ /* 0x000fe40004800000 */
[----:B------:R-:W-:Y:S02]  /*7dc0*/  ISETP.GE.AND P1, PT, R40, R9, PT ;  /* 0x000000092800720c */ /* 0x000fe40003f26270 */
[-C--:B------:R-:W-:Y:S02]  /*7dd0*/  ISETP.GE.AND P2, PT, R0, R10.reuse, PT ;  /* 0x0000000a0000720c */ /* 0x080fe40003f46270 */
[----:B------:R-:W-:Y:S02]  /*7de0*/  FSEL R72, R226, -INF , !P4 ;  /* 0xff800000e2487808 */ /* 0x000fe40006000000 */
[----:B------:R-:W-:Y:S02]  /*7df0*/  ISETP.GE.AND P4, PT, R40, R10, PT ;  /* 0x0000000a2800720c */ /* 0x000fe40003f86270 */
[----:B------:R-:W-:-:S02]  /*7e00*/  FSEL R98, R197, -INF , !P1 ;  /* 0xff800000c5627808 */ /* 0x000fc40004800000 */
[----:B------:R-:W-:Y:S02]  /*7e10*/  FSEL R40, R227, -INF , !P2 ;  /* 0xff800000e3287808 */ /* 0x000fe40005000000 */
[C---:B------:R-:W-:Y:S02]  /*7e20*/  ISETP.GE.AND P1, PT, R39.reuse, R10, PT ;  /* 0x0000000a2700720c */ /* 0x040fe40003f26270 */
[-C--:B------:R-:W-:Y:S02]  /*7e30*/  ISETP.GE.AND P2, PT, R39, R9.reuse, PT ;  /* 0x000000092700720c */ /* 0x080fe40003f46270 */
[----:B------:R-:W-:Y:S02]  /*7e40*/  FSEL R124, R198, -INF , !P4 ;  /* 0xff800000c67c7808 */ /* 0x000fe40006000000 */
[----:B------:R-:W-:Y:S02]  /*7e50*/  ISETP.GE.AND P4, PT, R38, R9, PT ;  /* 0x000000092600720c */ /* 0x000fe40003f86270 */
[----:B------:R-:W-:-:S02]  /*7e60*/  FSEL R122, R122, -INF , !P1 ;  /* 0xff8000007a7a7808 */ /* 0x000fc40004800000 */
        /* <DEDUP_REMOVED lines=16> */
[C---:B------:R-:W-:Y:S02]  /*7f70*/  ISETP.GE.AND P3, PT, R34.reuse, R7, PT ;  /* 0x000000072200720c */ /* 0x040fe40003f66270 */
[----:B------:R-:W-:-:S02]  /*7f80*/  ISETP.GE.AND P4, PT, R34, R10, PT ;  /* 0x0000000a2200720c */ /* 0x000fc40003f86270 */
[----:B------:R-:W-:Y:S02]  /*7f90*/  FSEL R34, R117, -INF , !P1 ;  /* 0xff80000075227808 */ /* 0x000fe40004800000 */
[----:B------:R-:W-:Y:S02]  /*7fa0*/  ISETP.GE.AND P1, PT, R33, R10, PT ;  /* 0x0000000a2100720c */ /* 0x000fe40003f26270 */
[----:B------:R-:W-:Y:S02]  /*7fb0*/  FSEL R118, R118, -INF , !P2 ;  /* 0xff80000076767808 */ /* 0x000fe40005000000 */
[----:B------:R-:W-:Y:S02]  /*7fc0*/  FSEL R172, R172, -INF , !P1 ;  /* 0xff800000acac7808 */ /* 0x000fe40004800000 */
[-C--:B------:R-:W-:Y:S02]  /*7fd0*/  ISETP.GE.AND P1, PT, R31, R9.reuse, PT ;  /* 0x000000091f00720c */ /* 0x080fe40003f26270 */
[----:B------:R-:W-:-:S02]  /*7fe0*/  ISETP.GE.AND P2, PT, R33, R9, PT ;  /* 0x000000092100720c */ /* 0x000fc40003f46270 */
[----:B------:R-:W-:Y:S02]  /*7ff0*/  FSEL R112, R112, -INF , !P1 ;  /* 0xff80000070707808 */ /* 0x000fe40004800000 */
[-C--:B------:R-:W-:Y:S02]  /*8000*/  ISETP.GE.AND P1, PT, R30, R10.reuse, PT ;  /* 0x0000000a1e00720c */ /* 0x080fe40003f26270 */
[----:B------:R-:W-:Y:S02]  /*8010*/  FSEL R116, R239, -INF , !P2 ;  /* 0xff800000ef747808 */ /* 0x000fe40005000000 */
[----:B------:R-:W-:Y:S02]  /*8020*/  FSEL R115, R115, -INF , !P1 ;  /* 0xff80000073737808 */ /* 0x000fe40004800000 */
[----:B------:R-:W-:Y:S02]  /*8030*/  ISETP.GE.AND P1, PT, R28, R9, PT ;  /* 0x000000091c00720c */ /* 0x000fe40003f26270 */
        /* <DEDUP_REMOVED lines=29> */
[----:B------:R-:W-:Y:S02]  /*8210*/  FSEL R111, R111, -INF , !P2 ;  /* 0xff8000006f6f7808 */ /* 0x000fe40005000000 */
[----:B------:R-:W-:-:S02]  /*8220*/  ISETP.GE.AND P1, PT, R21, R10, PT ;  /* 0x0000000a1500720c */ /* 0x000fc40003f26270 */
[----:B------:R-:W-:Y:S02]  /*8230*/  ISETP.GE.AND P3, PT, R30, R7, PT ;  /* 0x000000071e00720c */ /* 0x000fe40003f66270 */
[----:B------:R-:W-:Y:S02]  /*8240*/  ISETP.GE.AND P2, PT, R24, R9, PT ;  /* 0x000000091800720c */ /* 0x000fe40003f46270 */
[----:B------:R-:W-:Y:S02]  /*8250*/  FSEL R109, R109, -INF , !P4 ;  /* 0xff8000006d6d7808 */ /* 0x000fe40006000000 */
[----:B------:R-:W-:Y:S02]  /*8260*/  ISETP.GE.AND P4, PT, R25, R10, PT ;  /* 0x0000000a1900720c */ /* 0x000fe40003f86270 */
[----:B------:R-:W-:Y:S02]  /*8270*/  FSEL R185, R192, -INF , !P1 ;  /* 0xff800000c0b97808 */ /* 0x000fe40004800000 */
[----:B------:R-:W-:-:S02]  /*8280*/  FSEL R61, R61, -INF , !P3 ;  /* 0xff8000003d3d7808 */ /* 0x000fc40005800000 */
[----:B------:R-:W-:Y:S02]  /*8290*/  FSEL R179, R179, -INF , !P2 ;  /* 0xff800000b3b37808 */ /* 0x000fe40005000000 */
[----:B------:R-:W-:Y:S02]  /*82a0*/  ISETP.GE.AND P1, PT, R11, R9, PT ;  /* 0x000000090b00720c */ /* 0x000fe40003f26270 */
[----:B------:R-:W-:Y:S02]  /*82b0*/  ISETP.GE.AND P3, PT, R26, R7, PT ;  /* 0x000000071a00720c */ /* 0x000fe40003f66270 */
[----:B------:R-:W-:Y:S02]  /*82c0*/  ISETP.GE.AND P2, PT, R23, R10, PT ;  /* 0x0000000a1700720c */ /* 0x000fe40003f46270 */
[----:B------:R-:W-:Y:S02]  /*82d0*/  FSEL R180, R189, -INF , !P4 ;  /* 0xff800000bdb47808 */ /* 0x000fe40006000000 */
[----:B------:R-:W-:-:S02]  /*82e0*/  ISETP.GE.AND P4, PT, R23, R9, PT ;  /* 0x000000091700720c */ /* 0x000fc40003f86270 */
[----:B------:R-:W-:Y:S02]  /*82f0*/  FSEL R88, R88, -INF , !P1 ;  /* 0xff80000058587808 */ /* 0x000fe40004800000 */
[----:B------:R-:W-:Y:S02]  /*8300*/  FSEL R57, R57, -INF , !P3 ;  /* 0xff80000039397808 */ /* 0x000fe40005800000 */
[----:B------:R-:W-:Y:S02]  /*8310*/  FSEL R94, R94, -INF , !P2 ;  /* 0xff8000005e5e7808 */ /* 0x000fe40005000000 */
[----:B------:R-:W-:Y:S02]  /*8320*/  ISETP.GE.AND P1, PT, R6, R10, PT ;  /* 0x0000000a0600720c */ /* 0x000fe40003f26270 */
        /* <DEDUP_REMOVED lines=10> */
[----:B------:R-:W-:Y:S02]  /*83d0*/  IADD3 R41, R0, 0x70, RZ ;  /* 0x0000007000297810 */ /* 0x000fe40007ffe0ff */
[----:B------:R-:W-:Y:S02]  /*83e0*/  FSEL R95, R95, -INF , !P4 ;  /* 0xff8000005f5f7808 */ /* 0x000fe40006000000 */
[----:B------:R-:W-:Y:S02]  /*83f0*/  ISETP.GE.AND P4, PT, R20, R9, PT ;  /* 0x000000091400720c */ /* 0x000fe40003f86270 */
[----:B------:R-:W-:-:S02]  /*8400*/  FSEL R190, R219, -INF , !P1 ;  /* 0xff800000dbbe7808 */ /* 0x000fc40004800000 */
[----:B------:R-:W-:Y:S02]  /*8410*/  FSEL R45, R45, -INF , !P3 ;  /* 0xff8000002d2d7808 */ /* 0x000fe40005800000 */
[----:B------:R-:W-:Y:S02]  /*8420*/  FSEL R186, R194, -INF , !P2 ;  /* 0xff800000c2ba7808 */ /* 0x000fe40005000000 */
[----:B------:R-:W-:Y:S02]  /*8430*/  ISETP.GE.AND P1, PT, R2, R10, PT ;  /* 0x0000000a0200720c */ /* 0x000fe40003f26270 */
[----:B------:R-:W-:Y:S02]  /*8440*/  ISETP.GE.AND P3, PT, R41, R7, PT ;  /* 0x000000072900720c */ /* 0x000fe40003f66270 */
[----:B------:R-:W-:Y:S02]  /*8450*/  ISETP.GE.AND P2, PT, R6, R9, PT ;  /* 0x000000090600720c */ /* 0x000fe40003f46270 */
[----:B------:R-:W-:-:S02]  /*8460*/  IADD3 R42, R0, 0x69, RZ ;  /* 0x00000069002a7810 */ /* 0x000fc40007ffe0ff */
[----:B------:R-:W-:Y:S02]  /*8470*/  FSEL R183, R193, -INF , !P4 ;  /* 0xff800000c1b77808 */ /* 0x000fe40006000000 */
[----:B------:R-:W-:Y:S02]  /*8480*/  FSEL R193, R106, -INF , !P1 ;  /* 0xff8000006ac17808 */ /* 0x000fe40004800000 */
[----:B------:R-:W-:Y:S02]  /*8490*/  FSEL R47, R228, -INF , !P3 ;  /* 0xff800000e42f7808 */ /* 0x000fe40005800000 */
[----:B------:R-:W-:Y:S02]  /*84a0*/  FSEL R89, R89, -INF , !P2 ;  /* 0xff80000059597808 */ /* 0x000fe40005000000 */
[----:B------:R-:W-:Y:S02]  /*84b0*/  ISETP.GE.AND P1, PT, R41, R9, PT ;  /* 0x000000092900720c */ /* 0x000fe40003f26270 */
[----:B------:R-:W-:-:S02]  /*84c0*/  ISETP.GE.AND P3, PT, R42, R7, PT ;  /* 0x000000072a00720c */ /* 0x000fc40003f66270 */
[-C--:B------:R-:W-:Y:S02]  /*84d0*/  ISETP.GE.AND P2, PT, R5, R10.reuse, PT ;  /* 0x0000000a0500720c */ /* 0x080fe40003f46270 */
[-C--:B------:R-:W-:Y:S02]  /*84e0*/  ISETP.GE.AND P4, PT, R11, R10.reuse, PT ;  /* 0x0000000a0b00720c */ /* 0x080fe40003f86270 */
[----:B------:R-:W-:Y:S02]  /*84f0*/  FSEL R248, R248, -INF , !P1 ;  /* 0xff800000f8f87808 */ /* 0x000fe40004800000 */
[----:B------:R-:W-:Y:S02]  /*8500*/  FSEL R20, R73, -INF , !P3 ;  /* 0xff80000049147808 */ /* 0x000fe40005800000 */
[----:B------:R-:W-:Y:S02]  /*8510*/  FSEL R192, R245, -INF , !P2 ;  /* 0xff800000f5c07808 */ /* 0x000fe40005000000 */
[----:B------:R-:W-:-:S02]  /*8520*/  ISETP.GE.AND P1, PT, R44, R10, PT ;  /* 0x0000000a2c00720c */ /* 0x000fc40003f26270 */
[----:B------:R-:W-:Y:S02]  /*8530*/  IADD3 R43, R0, 0x78, RZ ;  /* 0x00000078002b7810 */ /* 0x000fe40007ffe0ff */
[----:B------:R-:W-:Y:S02]  /*8540*/  ISETP.GE.AND P3, PT, R4, R10, PT ;  /* 0x0000000a0400720c */ /* 0x000fe40003f66270 */
[-C--:B------:R-:W-:Y:S02]  /*8550*/  ISETP.GE.AND P2, PT, R2, R9.reuse, PT ;  /* 0x000000090200720c */ /* 0x080fe40003f46270 */
[----:B------:R-:W-:Y:S02]  /*8560*/  FSEL R187, R90, -INF , !P4 ;  /* 0xff8000005abb7808 */ /* 0x000fe40006000000 */
[----:B------:R-:W-:Y:S02]  /*8570*/  ISETP.GE.AND P4, PT, R5, R9, PT ;  /* 0x000000090500720c */ /* 0x000fe40003f86270 */
[----:B------:R-:W-:-:S02]  /*8580*/  FSEL R251, R251, -INF , !P1 ;  /* 0xff800000fbfb7808 */ /* 0x000fc40004800000 */
[----:B------:R-:W-:Y:S02]  /*8590*/  FSEL R191, R218, -INF , !P3 ;  /* 0xff800000dabf7808 */ /* 0x000fe40005800000 */
[----:B------:R-:W-:Y:S02]  /*85a0*/  FSEL R104, R104, -INF , !P2 ;  /* 0xff80000068687808 */ /* 0x000fe40005000000 */
[-C--:B------:R-:W-:Y:S02]  /*85b0*/  ISETP.GE.AND P1, PT, R43, R10.reuse, PT ;  /* 0x0000000a2b00720c */ /* 0x080fe40003f26270 */
[C---:B------:R-:W-:Y:S02]  /*85c0*/  ISETP.GE.AND P3, PT, R42.reuse, R9, PT ;  /* 0x000000092a00720c */ /* 0x040fe40003f66270 */
[----:B------:R-:W-:Y:S02]  /*85d0*/  ISETP.GE.AND P2, PT, R42, R10, PT ;  /* 0x0000000a2a00720c */ /* 0x000fe40003f46270 */
[----:B------:R-:W-:-:S02]  /*85e0*/  FSEL R73, R195, -INF , !P4 ;  /* 0xff800000c3497808 */ /* 0x000fc40006000000 */
[----:B------:R-:W-:Y:S02]  /*85f0*/  FSEL R195, R14, -INF , !P1 ;  /* 0xff8000000ec37808 */ /* 0x000fe40004800000 */
[----:B------:R-:W-:Y:S02]  /*8600*/  FSEL R188, R105, -INF , !P3 ;  /* 0xff80000069bc7808 */ /* 0x000fe40005800000 */
[----:B------:R-:W-:Y:S02]  /*8610*/  FSEL R107, R107, -INF , !P2 ;  /* 0xff8000006b6b7808 */ /* 0x000fe40005000000 */
[----:B------:R-:W-:Y:S02]  /*8620*/  ISETP.GE.AND P1, PT, R244, 0x3, PT ;  /* 0x00000003f400780c */ /* 0x000fe40003f26270 */
[----:B------:R-:W-:Y:S02]  /*8630*/  ISETP.GE.AND P5, PT, R44, R7, PT ;  /* 0x000000072c00720c */ /* 0x000fe40003fa6270 */
[----:B------:R-:W-:-:S02]  /*8640*/  ISETP.GE.AND P4, PT, R2, R8, PT ;  /* 0x000000080200720c */ /* 0x000fc40003f86270 */
[----:B------:R-:W-:Y:S02]  /*8650*/  ISETP.GE.AND P3, PT, R41, R10, PT ;  /* 0x0000000a2900720c */ /* 0x000fe40003f66270 */
[----:B------:R-:W-:Y:S02]  /*8660*/  ISETP.GE.AND P2, PT, R44, R9, PT ;  /* 0x000000092c00720c */ /* 0x000fe40003f46270 */
[----:B------:R-:W-:Y:S02]  /*8670*/  IADD3 R0, R0, 0x79, RZ ;  /* 0x0000007900007810 */ /* 0x000fe40007ffe0ff */
[----:B------:R-:W-:Y:S02]  /*8680*/  FSEL R55, R229, -INF , !P5 ;  /* 0xff800000e5377808 */ /* 0x000fe40006800000 */
[----:B------:R-:W-:Y:S02]  /*8690*/  FSEL R74, R74, -INF , !P4 ;  /* 0xff8000004a4a7808 */ /* 0x000fe40006000000 */
[----:B------:R-:W-:-:S02]  /*86a0*/  FSEL R250, R250, -INF , !P3 ;  /* 0xff800000fafa7808 */ /* 0x000fc40005800000 */
[----:B------:R-:W-:Y:S02]  /*86b0*/  FSEL R249, R249, -INF , !P2 ;  /* 0xff800000f9f97808 */ /* 0x000fe40005000000 */
[-C--:B------:R-:W-:Y:S02]  /*86c0*/  ISETP.GE.AND P5, PT, R41, R8.reuse, PT ;  /* 0x000000082900720c */ /* 0x080fe40003fa6270 */
[----:B------:R-:W-:Y:S02]  /*86d0*/  ISETP.GE.AND P4, PT, R42, R8, PT ;  /* 0x000000082a00720c */ /* 0x000fe40003f86270 */
[-C--:B------:R-:W-:Y:S02]  /*86e0*/  ISETP.GE.AND P3, PT, R43, R9.reuse, PT ;  /* 0x000000092b00720c */ /* 0x080fe40003f66270 */
[----:B------:R-:W-:Y:S02]  /*86f0*/  ISETP.GE.AND P2, PT, R0, R9, PT ;  /* 0x000000090000720c */ /* 0x000fe40003f46270 */
[----:B------:R-:W-:-:S02]  /*8700*/  FSEL R230, R230, -INF , !P5 ;  /* 0xff800000e6e67808 */ /* 0x000fc40006800000 */
[----:B------:R-:W-:Y:S02]  /*8710*/  FSEL R91, R75, -INF , !P4 ;  /* 0xff8000004b5b7808 */ /* 0x000fe40006000000 */
[----:B------:R-:W-:Y:S02]  /*8720*/  FSEL R105, R12, -INF , !P3 ;  /* 0xff8000000c697808 */ /* 0x000fe40005800000 */
[----:B------:R-:W-:Y:S02]  /*8730*/  FSEL R106, R13, -INF , !P2 ;  /* 0xff8000000d6a7808 */ /* 0x000fe40005000000 */
[CC--:B------:R-:W-:Y:S02]  /*8740*/  ISETP.GE.AND P6, PT, R43.reuse, R7.reuse, PT ;  /* 0x000000072b00720c */ /* 0x0c0fe40003fc6270 */
        /* <DEDUP_REMOVED lines=8> */
[----:B------:R-:W-:Y:S01]  /*87d0*/  FSEL R75, R19, -INF , !P3 ;  /* 0xff800000134b7808 */ /* 0x000fe20005800000 */
[----:B------:R-:W-:Y:S05]  /*87e0*/  @!P1 BRA `(.L_x_72) ;  /* 0x0000039000009947 */ /* 0x000fea0003800000 */
[----:B------:R-:W2:Y:S04]  /*87f0*/  LDL.64 R220, [R1+0x8] ;  /* 0x0000080001dc7983 */ /* 0x000ea80000100a00 */
[----:B------:R-:W3:Y:S04]  /*8800*/  LDL.64 R222, [R1] ;  /* 0x0000000001de7983 */ /* 0x000ee80000100a00 */
[----:B------:R-:W4:Y:S01]  /*8810*/  LDL R218, [R1+0x2c] ;  /* 0x00002c0001da7983 */ /* 0x000f220000100800 */
[----:B------:R-:W-:Y:S01]  /*8820*/  IADD3 R0, R244, -0x3, RZ ;  /* 0xfffffffdf4007810 */ /* 0x000fe20007ffe0ff */
[----:B------:R-:W-:Y:S01]  /*8830*/  IMAD.MOV.U32 R219, RZ, RZ, c[0x0][0x198] ;  /* 0x00006600ffdb7624 */ /* 0x000fe200078e00ff */
[----:B------:R-:W-:Y:S01]  /*8840*/  BSSY B0, `(.L_x_73) ;  /* 0x0000032000007945 */ /* 0x000fe20003800000 */
[----:B------:R-:W-:Y:S01]  /*8850*/  IMAD.MOV.U32 R13, RZ, RZ, c[0x0][0x198] ;  /* 0x00006600ff0d7624 */ /* 0x000fe200078e00ff */
[----:B------:R-:W-:Y:S01]  /*8860*/  SHF.R.S32.HI R2, RZ, 0x1f, R0 ;  /* 0x0000001fff027819 */ /* 0x000fe20000011400 */
[----:B------:R-:W-:Y:S01]  /*8870*/  IMAD.WIDE.U32 R6, R0, c[0x0][0x198], RZ ;  /* 0x0000660000067a25 */ /* 0x000fe200078e00ff */
[----:B------:R1:W-:Y:S03]  /*8880*/  @P0 STS [R217+0x2000], RZ ;  /* 0x002000ffd9000388 */ /* 0x0003e60000000800 */
[----:B------:R-:W-:Y:S01]  /*8890*/  IMAD R2, R2, c[0x0][0x198], RZ ;  /* 0x0000660002027a24 */ /* 0x000fe200078e02ff */
[----:B------:R1:W-:Y:S01]  /*88a0*/  @P0 STS [R217+0x2004], RZ ;  /* 0x002004ffd9000388 */ /* 0x0003e20000000800 */
[----:B------:R-:W-:-:S02]  /*88b0*/  IMAD.SHL.U32 R219, R219, 0x20, RZ ;  /* 0x00000020dbdb7824 */ /* 0x000fc400078e00ff */
[----:B------:R-:W-:Y:S01]  /*88c0*/  IMAD R0, R0, c[0x0][0x19c], R2 ;  /* 0x0000670000007a24 */ /* 0x000fe200078e0202 */
[----:B------:R1:W-:Y:S01]  /*88d0*/  @P0 STS.64 [R217+0x2008], RZ ;  /* 0x002008ffd9000388 */ /* 0x0003e20000000a00 */
[----:B------:R-:W-:Y:S02]  /*88e0*/  @!P0 IMAD.MOV.U32 R12, RZ, RZ, c[0x0][0x19c] ;  /* 0x00006700ff0c8624 */ /* 0x000fe400078e00ff */
[----:B------:R-:W-:Y:S01]  /*88f0*/  IMAD.IADD R0, R7, 0x1, R0 ;  /* 0x0000000107007824 */ /* 0x000fe200078e0200 */
[----:B--2---:R-:W-:-:S04]  /*8900*/  LEA R4, P3, R6, R220, 0x7 ;  /* 0x000000dc06047211 */ /* 0x004fc800078638ff */
[-C--:B------:R-:W-:Y:S02]  /*8910*/  @!P0 IADD3 R2, P2, R219, R4.reuse, RZ ;  /* 0x00000004db028210 */ /* 0x080fe40007f5e0ff */
[----:B---3--:R-:W-:Y:S02]  /*8920*/  LEA.HI.X R5, R6, R223, R0, 0x7, P3 ;  /* 0x000000df06057211 */ /* 0x008fe400018f3c00 */
[----:B------:R-:W-:Y:S02]  /*8930*/  @!P0 LEA R0, P3, R13, R4, 0x6 ;  /* 0x000000040d008211 */ /* 0x000fe400078630ff */
[----:B------:R-:W-:Y:S01]  /*8940*/  @!P0 LEA R10, P5, R4, c[0x0][0x168], 0x1 ;  /* 0x00005a00040a8a11 */ /* 0x000fe200078a08ff */
[----:B----4-:R-:W-:Y:S01]  /*8950*/  @!P0 IMAD.X R7, R218, 0x1, R5, P2 ;  /* 0x00000001da078824 */ /* 0x010fe200010e0605 */
[----:B------:R-:W-:Y:S02]  /*8960*/  @!P0 LEA R8, P4, R2, c[0x0][0x168], 0x1 ;  /* 0x00005a0002088a11 */ /* 0x000fe400078808ff */
        /* <DEDUP_REMOVED lines=21> */
[----:B------:R-:W-:Y:S01]  /*8ac0*/  ULDC UR4, c[0x0][0x19c] ;  /* 0x0000670000047ab9 */ /* 0x000fe20000000800 */
[----:B-1----:R-:W-:Y:S01]  /*8ad0*/  IMAD.WIDE.U32 R6, R13, 0x60, R4 ;  /* 0x000000600d067825 */ /* 0x002fe200078e0004 */
[----:B------:R-:W-:-:S04]  /*8ae0*/  UIMAD UR4, UR4, 0x60, URZ ;  /* 0x00000060040478a4 */ /* 0x000fc8000f8e023f */
[----:B------:R-:W-:Y:S02]  /*8af0*/  LEA R4, P0, R6, c[0x0][0x168], 0x1 ;  /* 0x00005a0006047a11 */ /* 0x000fe400078008ff */
[----:B------:R-:W-:-:S04]  /*8b00*/  IADD3 R0, R7, UR4, RZ ;  /* 0x0000000407007c10 */ /* 0x000fc8000fffe0ff */
[----:B------:R-:W-:-:S05]  /*8b10*/  LEA.HI.X R5, R6, c[0x0][0x16c], R0, 0x1, P0 ;  /* 0x00005b0006057a11 */ /* 0x000fca00000f0c00 */
[----:B------:R-:W-:Y:S01]  /*8b20*/  @!PT LDS RZ, [RZ] ;  /* 0x00000000fffff984 */ /* 0x000fe20000000800 */
[----:B------:R-:W-:Y:S01]  /*8b30*/  @!PT LDS RZ, [RZ] ;  /* 0x00000000fffff984 */ /* 0x000fe20000000800 */
[----:B------:R-:W-:Y:S01]  /*8b40*/  @!PT LDS RZ, [RZ] ;  /* 0x00000000fffff984 */ /* 0x000fe20000000800 */
[----:B------:R1:W-:Y:S02]  /*8b50*/  LDGSTS.E.BYPASS.LTC128B.128 [R217+0x3800], [R4.64] ;  /* 0x0380000004d97fae */ /* 0x0003e4000b901d48 */
.L_x_74:
[----:B------:R-:W-:Y:S05]  /*8b60*/  BSYNC B0 ;  /* 0x0000000000007941 */ /* 0x000fea0003800000 */
.L_x_73:
[----:B------:R-:W0:Y:S02]  /*8b70*/  LDGDEPBAR ;  /* 0x00000000000079af */ /* 0x000e240000000000 */
.L_x_72:
        /* <DEDUP_REMOVED lines=32> */
[----:B------:R-:W2:Y:S02]  /*8d80*/  SHFL.BFLY PT, R2, R0, 0x2, 0x1f ;  /* 0x0c401f0000027f89 */ /* 0x000ea400000e0000 */
[----:B--2---:R-:W-:-:S05]  /*8d90*/  FMNMX.FTZ R0, R0, R2, !PT ;  /* 0x0000000200007209 */ /* 0x004fca0007810000 */
[----:B------:R-:W2:Y:S02]  /*8da0*/  SHFL.BFLY PT, R2, R0, 0x1, 0x1f ;  /* 0x0c201f0000027f89 */ /* 0x000ea400000e0000 */
[----:B--2---:R-:W-:-:S04]  /*8db0*/  FMNMX.FTZ R63, R0, R2, !PT ;  /* 0x00000002003f7209 */ /* 0x004fc80007810000 */
[C---:B------:R-:W-:Y:S01]  /*8dc0*/  FSETP.NEU.FTZ.AND P4, PT, R63.reuse, -INF , PT ;  /* 0xff8000003f00780b */ /* 0x040fe20003f9d000 */
[----:B------:R-:W-:-:S05]  /*8dd0*/  FMUL.FTZ R0, R63, c[0x0][0x23c] ;  /* 0x00008f003f007a20 */ /* 0x000fca0000410000 */
[----:B------:R-:W-:-:S05]  /*8de0*/  FSEL R0, R0, RZ, P4 ;  /* 0x000000ff00007208 */ /* 0x000fca0002000000 */
[--C-:B------:R-:W-:Y:S02]  /*8df0*/  FFMA.FTZ R2, R48, c[0x0][0x23c], -R0.reuse ;  /* 0x00008f0030027a23 */ /* 0x100fe40000010800 */
[--C-:B-1----:R-:W-:Y:S02]  /*8e00*/  FFMA.FTZ R4, R77, c[0x0][0x23c], -R0.reuse ;  /* 0x00008f004d047a23 */ /* 0x102fe40000010800 */
[----:B------:R1:W-:Y:S08]  /*8e10*/  MUFU.EX2 R239, R2 ;  /* 0x0000000200ef7308 */ /* 0x0003f00000000800 */
[----:B------:R2:W-:Y:S01]  /*8e20*/  MUFU.EX2 R9, R4 ;  /* 0x0000000400097308 */ /* 0x0005e20000000800 */
[----:B-1----:R-:W-:-:S07]  /*8e30*/  FFMA.FTZ R2, R76, c[0x0][0x23c], -R0 ;  /* 0x00008f004c027a23 */ /* 0x002fce0000010800 */
[----:B------:R1:W-:Y:S01]  /*8e40*/  MUFU.EX2 R245, R2 ;  /* 0x0000000200f57308 */ /* 0x0003e20000000800 */
[----:B--2---:R-:W-:-:S07]  /*8e50*/  FFMA.FTZ R4, R78, c[0x0][0x23c], -R0 ;  /* 0x00008f004e047a23 */ /* 0x004fce0000010800 */
        /* <DEDUP_REMOVED lines=8> */
[----:B------:R2:W3:Y:S01]  /*8ee0*/  MUFU.EX2 R11, R4 ;  /* 0x00000004000b7308 */ /* 0x0004e20000000800 */
[----:B-1----:R-:W-:-:S04]  /*8ef0*/  FMNMX.FTZ R2, R137, R103, !PT ;  /* 0x0000006789027209 */ /* 0x002fc80007810000 */
[----:B------:R-:W-:-:S04]  /*8f00*/  FMNMX.FTZ R2, R128, R2, !PT ;  /* 0x0000000280027209 */ /* 0x000fc80007810000 */
[----:B------:R-:W-:Y:S01]  /*8f10*/  FMNMX.FTZ R2, R70, R2, !PT ;  /* 0x0000000246027209 */ /* 0x000fe20007810000 */
[----:B--2---:R-:W-:-:S03]  /*8f20*/  FFMA.FTZ R4, R79, c[0x0][0x23c], -R0 ;  /* 0x00008f004f047a23 */ /* 0x004fc60000010800 */
        /* <DEDUP_REMOVED lines=21> */
[----:B---3--:R-:W-:Y:S02]  /*9080*/  MOV R61, R11 ;  /* 0x0000000b003d7202 */ /* 0x008fe40000000f00 */
        /* <DEDUP_REMOVED lines=18> */
[----:B------:R-:W-:Y:S01]  /*91b0*/  FMNMX.FTZ R2, R75, R2, !PT ;  /* 0x000000024b027209 */ /* 0x000fe20007810000 */
[----:B-1----:R-:W-:-:S04]  /*91c0*/  FFMA.FTZ R4, R56, c[0x0][0x23c], -R0 ;  /* 0x00008f0038047a23 */ /* 0x002fc80000010800 */
[----:B------:R-:W1:Y:S01]  /*91d0*/  SHFL.BFLY PT, R5, R2, 0x2, 0x1f ;  /* 0x0c401f0002057f89 */ /* 0x000e6200000e0000 */
[----:B------:R-:W-:Y:S01]  /*91e0*/  MOV R56, R29 ;  /* 0x0000001d00387202 */ /* 0x000fe20000000f00 */
[----:B------:R2:W3:Y:S02]  /*91f0*/  MUFU.EX2 R25, R4 ;  /* 0x0000000400197308 */ /* 0x0004e40000000800 */
[----:B--2---:R-:W-:-:S06]  /*9200*/  FFMA.FTZ R4, R57, c[0x0][0x23c], -R0 ;  /* 0x00008f0039047a23 */ /* 0x004fcc0000010800 */
[----:B------:R2:W-:Y:S01]  /*9210*/  MUFU.EX2 R27, R4 ;  /* 0x00000004001b7308 */ /* 0x0005e20000000800 */
[----:B-1----:R-:W-:-:S05]  /*9220*/  FMNMX.FTZ R2, R2, R5, !PT ;  /* 0x0000000502027209 */ /* 0x002fca0007810000 */
[----:B------:R-:W1:Y:S01]  /*9230*/  SHFL.BFLY PT, R5, R2, 0x1, 0x1f ;  /* 0x0c201f0002057f89 */ /* 0x000e6200000e0000 */
[----:B--2---:R-:W-:-:S04]  /*9240*/  FFMA.FTZ R4, R96, c[0x0][0x23c], -R0 ;  /* 0x00008f0060047a23 */ /* 0x004fc80000010800 */
[----:B------:R2:W-:Y:S01]  /*9250*/  MUFU.EX2 R102, R4 ;  /* 0x0000000400667308 */ /* 0x0005e20000000800 */
[----:B-1----:R-:W-:Y:S01]  /*9260*/  FMNMX.FTZ R62, R2, R5, !PT ;  /* 0x00000005023e7209 */ /* 0x002fe20007810000 */
[--C-:B------:R-:W-:Y:S02]  /*9270*/  FFMA.FTZ R2, R16, c[0x0][0x23c], -R0.reuse ;  /* 0x00008f0010027a23 */ /* 0x100fe40000010800 */
[----:B------:R-:W-:Y:S01]  /*9280*/  FFMA.FTZ R5, R17, c[0x0][0x23c], -R0 ;  /* 0x00008f0011057a23 */ /* 0x000fe20000010800 */
[----:B------:R-:W-:-:S03]  /*9290*/  FSETP.NEU.FTZ.AND P3, PT, R62, -INF , PT ;  /* 0xff8000003e00780b */ /* 0x000fc60003f7d000 */
[----:B------:R-:W-:Y:S01]  /*92a0*/  MUFU.EX2 R77, R2 ;  /* 0x00000002004d7308 */ /* 0x000fe20000000800 */
[--C-:B--2---:R-:W-:Y:S01]  /*92b0*/  FFMA.FTZ R4, R97, c[0x0][0x23c], -R0.reuse ;  /* 0x00008f0061047a23 */ /* 0x104fe20000010800 */
[----:B------:R-:W-:Y:S06]  /*92c0*/  LDSM.16.MT88.4 R16, [R206+0x4000] ;  /* 0x00400000ce10783b */ /* 0x000fec0000004200 */
[----:B------:R1:W-:Y:S08]  /*92d0*/  MUFU.EX2 R23, R4 ;  /* 0x0000000400177308 */ /* 0x0003f00000000800 */
[----:B------:R-:W-:Y:S01]  /*92e0*/  MUFU.EX2 R68, R5 ;  /* 0x0000000500447308 */ /* 0x000fe20000000800 */
[----:B-1----:R-:W-:Y:S01]  /*92f0*/  FFMA.FTZ R4, R52, c[0x0][0x23c], -R0 ;  /* 0x00008f0034047a23 */ /* 0x002fe20000010800 */
[----:B------:R-:W-:-:S06]  /*9300*/  MOV R52, R10 ;  /* 0x0000000a00347202 */ /* 0x000fcc0000000f00 */
[----:B------:R1:W2:Y:S02]  /*9310*/  MUFU.EX2 R51, R4 ;  /* 0x0000000400337308 */ /* 0x0002a40000000800 */
[----:B-1----:R-:W-:Y:S01]  /*9320*/  FFMA.FTZ R4, R53, c[0x0][0x23c], -R0 ;  /* 0x00008f0035047a23 */ /* 0x002fe20000010800 */
[----:B------:R-:W-:-:S05]  /*9330*/  MOV R53, R9 ;  /* 0x0000000900357202 */ /* 0x000fca0000000f00 */
[----:B------:R1:W-:Y:S02]  /*9340*/  MUFU.EX2 R101, R4 ;  /* 0x0000000400657308 */ /* 0x0003e40000000800 */
[----:B-1----:R-:W-:Y:S01]  /*9350*/  FFMA.FTZ R4, R84, c[0x0][0x23c], -R0 ;  /* 0x00008f0054047a23 */ /* 0x002fe20000010800 */
[----:B------:R-:W-:-:S05]  /*9360*/  MOV R84, R8 ;  /* 0x0000000800547202 */ /* 0x000fca0000000f00 */
[----:B------:R1:W-:Y:S02]  /*9370*/  MUFU.EX2 R96, R4 ;  /* 0x0000000400607308 */ /* 0x0003e40000000800 */
[----:B-1----:R-:W-:Y:S01]  /*9380*/  FFMA.FTZ R4, R85, c[0x0][0x23c], -R0 ;  /* 0x00008f0055047a23 */ /* 0x002fe20000010800 */
[----:B---3--:R-:W-:-:S05]  /*9390*/  MOV R85, R25 ;  /* 0x0000001900557202 */ /* 0x008fca0000000f00 */
        /* <DEDUP_REMOVED lines=8> */
[----:B-1----:R-:W-:Y:S01]  /*9420*/  FFMA.FTZ R4, R81, c[0x0][0x23c], -R0 ;  /* 0x00008f0051047a23 */ /* 0x002fe20000010800 */
[----:B--2---:R-:W-:Y:S02]  /*9430*/  MOV R81, R97 ;  /* 0x0000006100517202 */ /* 0x004fe40000000f00 */
[----:B------:R-:W-:-:S03]  /*9440*/  MOV R97, R27 ;  /* 0x0000001b00617202 */ /* 0x000fc60000000f00 */
[----:B------:R1:W2:Y:S02]  /*9450*/  MUFU.EX2 R26, R4 ;  /* 0x00000004001a7308 */ /* 0x0002a40000000800 */
[----:B-1----:R-:W-:-:S06]  /*9460*/  FFMA.FTZ R4, R46, c[0x0][0x23c], -R0 ;  /* 0x00008f002e047a23 */ /* 0x002fcc0000010800 */
[----:B------:R1:W3:Y:S02]  /*9470*/  MUFU.EX2 R21, R4 ;  /* 0x0000000400157308 */ /* 0x0002e40000000800 */
        /* <DEDUP_REMOVED lines=8> */
[----:B------:R-:W-:Y:S01]  /*9500*/  FMNMX.FTZ R2, R39, R4, !PT ;  /* 0x0000000427027209 */ /* 0x000fe20007810000 */
[----:B------:R-:W-:-:S03]  /*9510*/  FMUL.FTZ R4, R62, c[0x0][0x23c] ;  /* 0x00008f003e047a20 */ /* 0x000fc60000410000 */
[----:B------:R-:W-:Y:S02]  /*9520*/  FMNMX.FTZ R0, R38, R2, !PT ;  /* 0x0000000226007209 */ /* 0x000fe40007810000 */
[----:B------:R-:W-:Y:S02]  /*9530*/  FSEL R4, R4, RZ, P3 ;  /* 0x000000ff04047208 */ /* 0x000fe40001800000 */
[----:B------:R-:W-:-:S03]  /*9540*/  FMNMX.FTZ R0, R37, R0, !PT ;  /* 0x0000000025007209 */ /* 0x000fc60007810000 */
[--C-:B------:R-:W-:Y:S01]  /*9550*/  FFMA.FTZ R2, R103, c[0x0][0x23c], -R4.reuse ;  /* 0x00008f0067027a23 */ /* 0x100fe20000010804 */
[----:B------:R-:W-:Y:S01]  /*9560*/  FMNMX.FTZ R0, R36, R0, !PT ;  /* 0x0000000024007209 */ /* 0x000fe20007810000 */
[--C-:B------:R-:W-:Y:S02]  /*9570*/  FFMA.FTZ R6, R127, c[0x0][0x23c], -R4.reuse ;  /* 0x00008f007f067a23 */ /* 0x100fe40000010804 */
[----:B------:R1:W-:Y:S01]  /*9580*/  MUFU.EX2 R198, R2 ;  /* 0x0000000200c67308 */ /* 0x0003e20000000800 */
[----:B------:R-:W-:Y:S01]  /*9590*/  FMNMX.FTZ R5, R35, R0, !PT ;  /* 0x0000000023057209 */ /* 0x000fe20007810000 */
[----:B------:R-:W-:-:S03]  /*95a0*/  FFMA.FTZ R0, R128, c[0x0][0x23c], -R4 ;  /* 0x00008f0080007a23 */ /* 0x000fc60000010804 */
[----:B------:R-:W-:-:S03]  /*95b0*/  FMNMX.FTZ R5, R34, R5, !PT ;  /* 0x0000000522057209 */ /* 0x000fc60007810000 */
[----:B------:R4:W-:Y:S01]  /*95c0*/  MUFU.EX2 R199, R0 ;  /* 0x0000000000c77308 */ /* 0x0009e20000000800 */
[----:B-1----:R-:W-:-:S07]  /*95d0*/  FMNMX.FTZ R2, R3, R40, !PT ;  /* 0x0000002803027209 */ /* 0x002fce0007810000 */
[----:B------:R-:W-:Y:S01]  /*95e0*/  MUFU.EX2 R218, R6 ;  /* 0x0000000600da7308 */ /* 0x000fe20000000800 */
        /* <DEDUP_REMOVED lines=56> */
[----:B--2---:R-:W-:Y:S02]  /*9970*/  MOV R71, R26 ;  /* 0x0000001a00477202 */ /* 0x004fe40000000f00 */
[----:B------:R-:W-:Y:S01]  /*9980*/  MOV R70, R49 ;  /* 0x0000003100467202 */ /* 0x000fe20000000f00 */
[----:B-1----:R-:W-:Y:S01]  /*9990*/  FFMA.FTZ R5, R67, c[0x0][0x23c], -R4 ;  /* 0x00008f0043057a23 */ /* 0x002fe20000010804 */
[----:B------:R-:W-:-:S02]  /*99a0*/  MOV R67, R24 ;  /* 0x0000001800437202 */ /* 0x000fc40000000f00 */
[----:B------:R-:W-:Y:S01]  /*99b0*/  LDSM.16.MT88.4 R24, [R205+0x4400] ;  /* 0x00440000cd18783b */ /* 0x000fe20000004200 */
[----:B------:R1:W-:Y:S02]  /*99c0*/  MUFU.EX2 R234, R5 ;  /* 0x0000000500ea7308 */ /* 0x0003e40000000800 */
[----:B-1----:R-:W-:-:S06]  /*99d0*/  FFMA.FTZ R5, R131, c[0x0][0x23c], -R4 ;  /* 0x00008f0083057a23 */ /* 0x002fcc0000010804 */
[----:B------:R1:W-:Y:S02]  /*99e0*/  MUFU.EX2 R233, R5 ;  /* 0x0000000500e97308 */ /* 0x0003e40000000800 */
[----:B-1----:R-:W-:-:S06]  /*99f0*/  FFMA.FTZ R5, R132, c[0x0][0x23c], -R4 ;  /* 0x00008f0084057a23 */ /* 0x002fcc0000010804 */
        /* <DEDUP_REMOVED lines=9> */
[----:B-1----:R-:W-:Y:S02]  /*9a90*/  FMNMX.FTZ R5, R192, R0, !PT ;  /* 0x00000000c0057209 */ /* 0x002fe40007810000 */
[----:B------:R-:W-:Y:S01]  /*9aa0*/  FMNMX.FTZ R0, R106, R2, !PT ;  /* 0x000000026a007209 */ /* 0x000fe20007810000 */
[----:B------:R-:W-:Y:S01]  /*9ab0*/  FFMA.FTZ R2, R58, c[0x0][0x23c], -R4 ;  /* 0x00008f003a027a23 */ /* 0x000fe20000010804 */
[----:B------:R-:W-:-:S03]  /*9ac0*/  FMNMX.FTZ R5, R191, R5, !PT ;  /* 0x00000005bf057209 */ /* 0x000fc60007810000 */
        /* <DEDUP_REMOVED lines=12> */
[----:B------:R-:W1:Y:S04]  /*9b90*/  SHFL.BFLY PT, R6, R5, 0x2, 0x1f ;  /* 0x0c401f0005067f89 */ /* 0x000e6800000e0000 */
[----:B------:R-:W3:Y:S01]  /*9ba0*/  SHFL.BFLY PT, R7, R0, 0x1, 0x1f ;  /* 0x0c201f0000077f89 */ /* 0x000ee200000e0000 */
[----:B--2---:R-:W-:-:S04]  /*9bb0*/  FFMA.FTZ R2, R125, c[0x0][0x23c], -R4 ;  /* 0x00008f007d027a23 */ /* 0x004fc80000010804 */
[----:B------:R2:W-:Y:S01]  /*9bc0*/  MUFU.EX2 R201, R2 ;  /* 0x0000000200c97308 */ /* 0x0005e20000000800 */
[----:B-1----:R-:W-:Y:S02]  /*9bd0*/  FMNMX.FTZ R5, R5, R6, !PT ;  /* 0x0000000605057209 */ /* 0x002fe40007810000 */
[----:B---3--:R-:W-:-:S03]  /*9be0*/  FMNMX.FTZ R58, R0, R7, !PT ;  /* 0x00000007003a7209 */ /* 0x008fc60007810000 */
[----:B------:R-:W1:Y:S01]  /*9bf0*/  SHFL.BFLY PT, R6, R5, 0x1, 0x1f ;  /* 0x0c201f0005067f89 */ /* 0x000e6200000e0000 */
[--C-:B------:R-:W-:Y:S02]  /*9c00*/  FFMA.FTZ R0, R99, c[0x0][0x23c], -R4.reuse ;  /* 0x00008f0063007a23 */ /* 0x100fe40000010804 */
[----:B--2---:R-:W-:Y:S01]  /*9c10*/  FFMA.FTZ R2, R133, c[0x0][0x23c], -R4 ;  /* 0x00008f0085027a23 */ /* 0x004fe20000010804 */
[C---:B------:R-:W-:Y:S01]  /*9c20*/  FSETP.NEU.FTZ.AND P2, PT, R58.reuse, -INF , PT ;  /* 0xff8000003a00780b */ /* 0x040fe20003f5d000 */
[----:B------:R2:W-:Y:S03]  /*9c30*/  MUFU.EX2 R226, R0 ;  /* 0x0000000000e27308 */ /* 0x0005e60000000800 */
[----:B------:R-:W-:-:S05]  /*9c40*/  FSEL R7, R58, RZ, P2 ;  /* 0x000000ff3a077208 */ /* 0x000fca0001000000 */
[----:B------:R3:W-:Y:S01]  /*9c50*/  MUFU.EX2 R200, R2 ;  /* 0x0000000200c87308 */ /* 0x0007e20000000800 */
[----:B------:R-:W-:Y:S01]  /*9c60*/  FADD.FTZ R7, R136, -R7 ;  /* 0x8000000788077221 */ /* 0x000fe20000010000 */
[----:B------:R-:W-:Y:S02]  /*9c70*/  MOV R136, R12 ;  /* 0x0000000c00887202 */ /* 0x000fe40000000f00 */
[----:B------:R-:W4:Y:S01]  /*9c80*/  LDSM.16.MT88.4 R12, [R205+0x4000] ;  /* 0x00400000cd0c783b */ /* 0x000f220000004200 */
[----:B------:R-:W-:Y:S02]  /*9c90*/  FMUL.FTZ R7, R7, c[0x0][0x23c] ;  /* 0x00008f0007077a20 */ /* 0x000fe40000410000 */
[----:B--2---:R-:W-:Y:S02]  /*9ca0*/  FFMA.FTZ R0, R139, c[0x0][0x23c], -R4 ;  /* 0x00008f008b007a23 */ /* 0x004fe40000010804 */
[----:B------:R-:W2:Y:S01]  /*9cb0*/  MUFU.EX2 R64, R7 ;  /* 0x0000000700407308 */ /* 0x000ea20000000800 */
[----:B-1----:R-:W-:-:S04]  /*9cc0*/  FMNMX.FTZ R57, R5, R6, !PT ;  /* 0x0000000605397209 */ /* 0x002fc80007810000 */
[C---:B------:R-:W-:Y:S01]  /*9cd0*/  FSETP.NEU.FTZ.AND P0, PT, R57.reuse, -INF , PT ;  /* 0xff8000003900780b */ /* 0x040fe20003f1d000 */
[----:B---3--:R-:W-:Y:S02]  /*9ce0*/  FFMA.FTZ R2, R86, c[0x0][0x23c], -R4 ;  /* 0x00008f0056027a23 */ /* 0x008fe40000010804 */
[----:B------:R-:W-:Y:S01]  /*9cf0*/  MUFU.EX2 R229, R0 ;  /* 0x0000000000e57308 */ /* 0x000fe20000000800 */
[----:B------:R-:W-:-:S05]  /*9d00*/  FSEL R6, R57, RZ, P0 ;  /* 0x000000ff39067208 */ /* 0x000fca0000000000 */
[----:B------:R-:W-:Y:S02]  /*9d10*/  FADD.FTZ R3, R3, -R6 ;  /* 0x8000000603037221 */ /* 0x000fe40000010000 */
[----:B------:R1:W-:Y:S01]  /*9d20*/  MUFU.EX2 R219, R2 ;  /* 0x0000000200db7308 */ /* 0x0003e20000000800 */
[-C--:B--2---:R-:W-:Y:S02]  /*9d30*/  FMUL.FTZ R164, R164, R64.reuse ;  /* 0x00000040a4a47220 */ /* 0x084fe40000410000 */
[----:B------:R-:W-:Y:S02]  /*9d40*/  FMUL.FTZ R3, R3, c[0x0][0x23c] ;  /* 0x00008f0003037a20 */ /* 0x000fe40000410000 */
[-C--:B------:R-:W-:Y:S02]  /*9d50*/  FMUL.FTZ R165, R165, R64.reuse ;  /* 0x00000040a5a57220 */ /* 0x080fe40000410000 */
[-C--:B------:R-:W-:Y:S01]  /*9d60*/  FMUL.FTZ R140, R140, R64.reuse ;  /* 0x000000408c8c7220 */ /* 0x080fe20000410000 */
[----:B------:R-:W2:Y:S01]  /*9d70*/  MUFU.EX2 R65, R3 ;  /* 0x0000000300417308 */ /* 0x000ea20000000800 */
[----:B------:R-:W-:-:S02]  /*9d80*/  FMUL.FTZ R141, R141, R64 ;  /* 0x000000408d8d7220 */ /* 0x000fc40000410000 */
[-C--:B------:R-:W-:Y:S02]  /*9d90*/  FMUL.FTZ R148, R148, R64.reuse ;  /* 0x0000004094947220 */ /* 0x080fe40000410000 */
[-C--:B------:R-:W-:Y:S02]  /*9da0*/  FMUL.FTZ R149, R149, R64.reuse ;  /* 0x0000004095957220 */ /* 0x080fe40000410000 */
[-C--:B------:R-:W-:Y:S02]  /*9db0*/  FMUL.FTZ R160, R160, R64.reuse ;  /* 0x00000040a0a07220 */ /* 0x080fe40000410000 */
[----:B-1----:R-:W-:Y:S02]  /*9dc0*/  FFMA.FTZ R2, R83, c[0x0][0x23c], -R4 ;  /* 0x00008f0053027a23 */ /* 0x002fe40000010804 */
[----:B------:R-:W-:Y:S02]  /*9dd0*/  FMUL.FTZ R161, R161, R64 ;  /* 0x00000040a1a17220 */ /* 0x000fe40000410000 */
[----:B------:R1:W-:Y:S01]  /*9de0*/  MUFU.EX2 R221, R2 ;  /* 0x0000000200dd7308 */ /* 0x0003e20000000800 */
[----:B--2---:R-:W-:-:S02]  /*9df0*/  FMUL.FTZ R166, R166, R65 ;  /* 0x00000041a6a67220 */ /* 0x004fc40000410000 */
[-C--:B------:R-:W-:Y:S02]  /*9e00*/  FMUL.FTZ R167, R167, R65.reuse ;  /* 0x00000041a7a77220 */ /* 0x080fe40000410000 */
[-C--:B------:R-:W-:Y:S02]  /*9e10*/  FMUL.FTZ R142, R142, R65.reuse ;  /* 0x000000418e8e7220 */ /* 0x080fe40000410000 */
[-C--:B------:R-:W-:Y:S02]  /*9e20*/  FMUL.FTZ R143, R143, R65.reuse ;  /* 0x000000418f8f7220 */ /* 0x080fe40000410000 */
[-C--:B------:R-:W-:Y:S02]  /*9e30*/  FMUL.FTZ R150, R150, R65.reuse ;  /* 0x0000004196967220 */ /* 0x080fe40000410000 */
[-C--:B------:R-:W-:Y:S02]  /*9e40*/  FMUL.FTZ R151, R151, R65.reuse ;  /* 0x0000004197977220 */ /* 0x080fe40000410000 */
[----:B------:R-:W-:-:S02]  /*9e50*/  FMUL.FTZ R162, R162, R65 ;  /* 0x00000041a2a27220 */ /* 0x000fc40000410000 */
[--C-:B-1----:R-:W-:Y:S02]  /*9e60*/  FFMA.FTZ R2, R135, c[0x0][0x23c], -R4.reuse ;  /* 0x00008f0087027a23 */ /* 0x102fe40000010804 */
[----:B------:R-:W-:Y:S02]  /*9e70*/  FMUL.FTZ R163, R163, R65 ;  /* 0x00000041a3a37220 */ /* 0x000fe40000410000 */
[----:B------:R1:W-:Y:S02]  /*9e80*/  MUFU.EX2 R224, R2 ;  /* 0x0000000200e07308 */ /* 0x0003e40000000800 */
[----:B-1----:R-:W-:-:S06]  /*9e90*/  FFMA.FTZ R2, R134, c[0x0][0x23c], -R4 ;  /* 0x00008f0086027a23 */ /* 0x002fcc0000010804 */
[----:B------:R1:W-:Y:S02]  /*9ea0*/  MUFU.EX2 R227, R2 ;  /* 0x0000000200e37308 */ /* 0x0003e40000000800 */
[----:B-1----:R-:W-:-:S06]  /*9eb0*/  FFMA.FTZ R2, R87, c[0x0][0x23c], -R4 ;  /* 0x00008f0057027a23 */ /* 0x002fcc0000010804 */
[----:B------:R1:W-:Y:S02]  /*9ec0*/  MUFU.EX2 R223, R2 ;  /* 0x0000000200df7308 */ /* 0x0003e40000000800 */
[----:B-1----:R-:W-:-:S05]  /*9ed0*/  FMUL.FTZ R2, R58, c[0x0][0x23c] ;  /* 0x00008f003a027a20 */ /* 0x002fca0000410000 */
[----:B------:R-:W-:-:S05]  /*9ee0*/  FSEL R2, R2, RZ, P2 ;  /* 0x000000ff02027208 */ /* 0x000fca0001000000 */
[--C-:B------:R-:W-:Y:S02]  /*9ef0*/  FFMA.FTZ R0, R72, c[0x0][0x23c], -R2.reuse ;  /* 0x00008f0048007a23 */ /* 0x100fe40000010802 */
[--C-:B------:R-:W-:Y:S02]  /*9f00*/  FFMA.FTZ R5, R38, c[0x0][0x23c], -R2.reuse ;  /* 0x00008f0026057a23 */ /* 0x100fe40000010802 */
[----:B------:R1:W-:Y:S01]  /*9f10*/  MUFU.EX2 R66, R0 ;  /* 0x0000000000427308 */ /* 0x0003e20000000800 */
[--C-:B------:R-:W-:Y:S02]  /*9f20*/  FFMA.FTZ R3, R36, c[0x0][0x23c], -R2.reuse ;  /* 0x00008f0024037a23 */ /* 0x100fe40000010802 */
[----:B------:R-:W-:-:S05]  /*9f30*/  FFMA.FTZ R6, R34, c[0x0][0x23c], -R2 ;  /* 0x00008f0022067a23 */ /* 0x000fca0000010802 */
[----:B------:R2:W-:Y:S01]  /*9f40*/  MUFU.EX2 R139, R5 ;  /* 0x00000005008b7308 */ /* 0x0005e20000000800 */
[----:B-1----:R-:W-:-:S07]  /*9f50*/  FFMA.FTZ R0, R98, c[0x0][0x23c], -R2 ;  /* 0x00008f0062007a23 */ /* 0x002fce0000010802 */
[----:B------:R1:W-:Y:S01]  /*9f60*/  MUFU.EX2 R134, R3 ;  /* 0x0000000300867308 */ /* 0x0003e20000000800 */
[----:B--2---:R-:W-:-:S07]  /*9f70*/  FFMA.FTZ R5, R37, c[0x0][0x23c], -R2 ;  /* 0x00008f0025057a23 */ /* 0x004fce0000010802 */
[----:B------:R2:W3:Y:S08]  /*9f80*/  MUFU.EX2 R129, R0 ;  /* 0x0000000000817308 */ /* 0x0004f00000000800 */
[----:B------:R-:W-:Y:S01]  /*9f90*/  MUFU.EX2 R197, R5 ;  /* 0x0000000500c57308 */ /* 0x000fe20000000800 */
[--C-:B-1----:R-:W-:Y:S02]  /*9fa0*/  FFMA.FTZ R3, R35, c[0x0][0x23c], -R2.reuse ;  /* 0x00008f0023037a23 */ /* 0x102fe40000010802 */
[----:B--2---:R-:W-:-:S05]  /*9fb0*/  FFMA.FTZ R0, R39, c[0x0][0x23c], -R2 ;  /* 0x00008f0027007a23 */ /* 0x004fca0000010802 */
[----:B------:R-:W-:Y:S01]  /*9fc0*/  MUFU.EX2 R133, R3 ;  /* 0x0000000300857308 */ /* 0x000fe20000000800 */
[----:B---3--:R-:W-:-:S07]  /*9fd0*/  F2FP.BF16.PACK_AB R8, R129, R66 ;  /* 0x000000428108723e */ /* 0x008fce00000010ff */
[----:B------:R1:W2:Y:S08]  /*9fe0*/  MUFU.EX2 R131, R0 ;  /* 0x0000000000837308 */ /* 0x0002b00000000800 */
[----:B------:R-:W-:Y:S01]  /*9ff0*/  MUFU.EX2 R135, R6 ;  /* 0x0000000600877308 */ /* 0x000fe20000000800 */
[----:B-1----:R-:W-:Y:S01]  /*a000*/  FMUL.FTZ R0, R57, c[0x0][0x23c] ;  /* 0x00008f0039007a20 */ /* 0x002fe20000410000 */
[----:B--2---:R-:W-:-:S04]  /*a010*/  F2FP.BF16.PACK_AB R10, R139, R131 ;  /* 0x000000838b0a723e */ /* 0x004fc800000010ff */
[----:B------:R-:W-:-:S05]  /*a020*/  FSEL R0, R0, RZ, P0 ;  /* 0x000000ff00007208 */ /* 0x000fca0000000000 */
[----:B------:R-:W-:-:S04]  /*a030*/  FFMA.FTZ R5, R40, c[0x0][0x23c], -R0 ;  /* 0x00008f0028057a23 */ /* 0x000fc80000010800 */
        /* <DEDUP_REMOVED lines=8> */
[----:B-1----:R-:W-:Y:S02]  /*a0c0*/  FSEL R5, R63, RZ, P4 ;  /* 0x000000ff3f057208 */ /* 0x002fe40002000000 */
[----:B--2---:R-:W-:-:S03]  /*a0d0*/  F2FP.BF16.PACK_AB R11, R132, R130 ;  /* 0x00000082840b723e */ /* 0x004fc600000010ff */
[----:B------:R-:W-:Y:S01]  /*a0e0*/  FADD.FTZ R7, R138, -R5 ;  /* 0x800000058a077221 */ /* 0x000fe20000010000 */
[----:B------:R-:W-:Y:S02]  /*a0f0*/  FSEL R5, R62, RZ, P3 ;  /* 0x000000ff3e057208 */ /* 0x000fe40001800000 */
[----:B------:R-:W-:Y:S01]  /*a100*/  MOV R138, R30 ;  /* 0x0000001e008a7202 */ /* 0x000fe20000000f00 */
[----:B------:R-:W-:Y:S01]  /*a110*/  FMUL.FTZ R7, R7, c[0x0][0x23c] ;  /* 0x00008f0007077a20 */ /* 0x000fe20000410000 */
[----:B------:R-:W-:Y:S01]  /*a120*/  HMMA.16816.F32.BF16 R40, R8, R18, R164 ;  /* 0x000000120828723c */ /* 0x000fe200000418a4 */
[----:B------:R-:W-:Y:S01]  /*a130*/  FADD.FTZ R3, R137, -R5 ;  /* 0x8000000589037221 */ /* 0x000fe20000010000 */
[----:B------:R-:W-:-:S03]  /*a140*/  MOV R137, R28 ;  /* 0x0000001c00897202 */ /* 0x000fc60000000f00 */
[----:B------:R-:W-:Y:S01]  /*a150*/  FMUL.FTZ R3, R3, c[0x0][0x23c] ;  /* 0x00008f0003037a20 */ /* 0x000fe20000410000 */
[----:B------:R-:W1:Y:S01]  /*a160*/  MUFU.EX2 R7, R7 ;  /* 0x0000000700077308 */ /* 0x000e620000000800 */
[----:B------:R-:W-:Y:S01]  /*a170*/  MOV R167, R84 ;  /* 0x0000005400a77202 */ /* 0x000fe20000000f00 */
[C---:B----4-:R-:W-:Y:S01]  /*a180*/  HMMA.16816.F32.BF16 R32, R8.reuse, R12, R140 ;  /* 0x0000000c0820723c */ /* 0x050fe2000004188c */
[----:B------:R-:W-:Y:S02]  /*a190*/  MOV R84, R23 ;  /* 0x0000001700547202 */ /* 0x000fe40000000f00 */
[----:B------:R-:W2:Y:S01]  /*a1a0*/  LDSM.16.MT88.4 R20, [R206+0x4400] ;  /* 0x00440000ce14783b */ /* 0x000ea20000004200 */
[----:B------:R-:W-:Y:S02]  /*a1b0*/  MOV R166, R53 ;  /* 0x0000003500a67202 */ /* 0x000fe40000000f00 */
[----:B------:R3:W4:Y:S01]  /*a1c0*/  MUFU.EX2 R5, R3 ;  /* 0x0000000300057308 */ /* 0x0007220000000800 */
[----:B------:R-:W-:Y:S01]  /*a1d0*/  MOV R164, R52 ;  /* 0x0000003400a47202 */ /* 0x000fe20000000f00 */
[----:B------:R-:W-:Y:S01]  /*a1e0*/  HMMA.16816.F32.BF16 R28, R8, R14, R148 ;  /* 0x0000000e081c723c */ /* 0x000fe20000041894 */
[----:B-1----:R-:W-:-:S07]  /*a1f0*/  FMUL.FTZ R144, R144, R7 ;  /* 0x0000000790907220 */ /* 0x002fce0000410000 */
[----:B------:R-:W-:Y:S01]  /*a200*/  HMMA.16816.F32.BF16 R44, R8, R16, R160 ;  /* 0x00000010082c723c */ /* 0x000fe200000418a0 */
[-C--:B------:R-:W-:Y:S02]  /*a210*/  FMUL.FTZ R145, R145, R7.reuse ;  /* 0x0000000791917220 */ /* 0x080fe40000410000 */
[-C--:B------:R-:W-:Y:S02]  /*a220*/  FMUL.FTZ R152, R152, R7.reuse ;  /* 0x0000000798987220 */ /* 0x080fe40000410000 */
[----:B------:R-:W-:Y:S02]  /*a230*/  FMUL.FTZ R153, R153, R7 ;  /* 0x0000000799997220 */ /* 0x000fe40000410000 */
[----:B---3--:R-:W-:Y:S01]  /*a240*/  FFMA.FTZ R3, R120, c[0x0][0x23c], -R0 ;  /* 0x00008f0078037a23 */ /* 0x008fe20000010800 */
[----:B------:R-:W-:Y:S01]  /*a250*/  F2FP.BF16.PACK_AB R8, R245, R239 ;  /* 0x000000eff508723e */ /* 0x000fe200000010ff */
[-C--:B----4-:R-:W-:Y:S01]  /*a260*/  FMUL.FTZ R146, R146, R5.reuse ;  /* 0x0000000592927220 */ /* 0x090fe20000410000 */
[----:B------:R-:W-:Y:S01]  /*a270*/  F2FP.BF16.PACK_AB R9, R199, R198 ;  /* 0x000000c6c709723e */ /* 0x000fe200000010ff */
[----:B------:R1:W-:Y:S01]  /*a280*/  MUFU.EX2 R126, R3 ;  /* 0x00000003007e7308 */ /* 0x0003e20000000800 */
[----:B------:R-:W-:Y:S01]  /*a290*/  F2FP.BF16.PACK_AB R10, R167, R76 ;  /* 0x0000004ca70a723e */ /* 0x000fe200000010ff */
[-C--:B------:R-:W-:Y:S01]  /*a2a0*/  FMUL.FTZ R147, R147, R5.reuse ;  /* 0x0000000593937220 */ /* 0x080fe20000410000 */
[----:B------:R-:W-:Y:S01]  /*a2b0*/  F2FP.BF16.PACK_AB R11, R238, R228 ;  /* 0x000000e4ee0b723e */ /* 0x000fe200000010ff */
[----:B------:R-:W-:-:S02]  /*a2c0*/  FMUL.FTZ R154, R154, R5 ;  /* 0x000000059a9a7220 */ /* 0x000fc40000410000 */
[----:B------:R-:W-:Y:S02]  /*a2d0*/  FMUL.FTZ R155, R155, R5 ;  /* 0x000000059b9b7220 */ /* 0x000fe40000410000 */
[-C--:B------:R-:W-:Y:S02]  /*a2e0*/  FMUL.FTZ R156, R156, R7.reuse ;  /* 0x000000079c9c7220 */ /* 0x080fe40000410000 */
[----:B------:R-:W-:Y:S01]  /*a2f0*/  FMUL.FTZ R157, R157, R7 ;  /* 0x000000079d9d7220 */ /* 0x000fe20000410000 */
[----:B------:R-:W-:Y:S01]  /*a300*/  HMMA.16816.F32.BF16 R52, R8, R12, R144 ;  /* 0x0000000c0834723c */ /* 0x000fe20000041890 */
[-C--:B------:R-:W-:Y:S02]  /*a310*/  FMUL.FTZ R158, R158, R5.reuse ;  /* 0x000000059e9e7220 */ /* 0x080fe40000410000 */
[----:B------:R-:W-:Y:S02]  /*a320*/  FMUL.FTZ R159, R159, R5 ;  /* 0x000000059f9f7220 */ /* 0x000fe40000410000 */
[----:B-1----:R-:W-:-:S02]  /*a330*/  FFMA.FTZ R3, R121, c[0x0][0x23c], -R0 ;  /* 0x00008f0079037a23 */ /* 0x002fc40000010800 */
[-C--:B------:R-:W-:Y:S01]  /*a340*/  FMUL.FTZ R168, R168, R7.reuse ;  /* 0x00000007a8a87220 */ /* 0x080fe20000410000 */
[C---:B------:R-:W-:Y:S01]  /*a350*/  HMMA.16816.F32.BF16 R152, R8.reuse, R14, R152 ;  /* 0x0000000e0898723c */ /* 0x040fe20000041898 */
[----:B------:R1:W3:Y:S01]  /*a360*/  MUFU.EX2 R128, R3 ;  /* 0x0000000300807308 */ /* 0x0002e20000000800 */
[----:B------:R-:W-:Y:S01]  /*a370*/  FMUL.FTZ R169, R169, R7 ;  /* 0x00000007a9a97220 */ /* 0x000fe20000410000 */
[----:B------:R-:W4:Y:S01]  /*a380*/  LDSM.16.MT88.4 R12, [R205+0x4800] ;  /* 0x00480000cd0c783b */ /* 0x000f220000004200 */
[-C--:B------:R-:W-:Y:S02]  /*a390*/  FMUL.FTZ R170, R170, R5.reuse ;  /* 0x00000005aaaa7220 */ /* 0x080fe40000410000 */
[----:B------:R-:W-:Y:S02]  /*a3a0*/  FMUL.FTZ R171, R171, R5 ;  /* 0x00000005abab7220 */ /* 0x000fe40000410000 */
[C---:B------:R-:W-:Y:S08]  /*a3b0*/  HMMA.16816.F32.BF16 R156, R8.reuse, R16, R156 ;  /* 0x00000010089c723c */ /* 0x040ff0000004189c */
[----:B------:R-:W-:Y:S01]  /*a3c0*/  HMMA.16816.F32.BF16 R168, R8, R18, R168 ;  /* 0x0000001208a8723c */ /* 0x000fe200000418a8 */
[----:B-1----:R-:W-:Y:S01]  /*a3d0*/  FFMA.FTZ R3, R118, c[0x0][0x23c], -R0 ;  /* 0x00008f0076037a23 */ /* 0x002fe20000010800 */
[----:B------:R-:W1:Y:S03]  /*a3e0*/  LDSM.16.MT88.4 R16, [R206+0x4800] ;  /* 0x00480000ce10783b */ /* 0x000e660000004200 */
[----:B------:R5:W-:Y:S02]  /*a3f0*/  MUFU.EX2 R127, R3 ;  /* 0x00000003007f7308 */ /* 0x000be40000000800 */
[----:B------:R-:W-:-:S02]  /*a400*/  F2FP.BF16.PACK_AB R8, R134, R197 ;  /* 0x000000c58608723e */ /* 0x000fc400000010ff */
[----:B---3--:R-:W-:Y:S02]  /*a410*/  F2FP.BF16.PACK_AB R9, R128, R126 ;  /* 0x0000007e8009723e */ /* 0x008fe400000010ff */
[----:B------:R-:W-:Y:S01]  /*a420*/  F2FP.BF16.PACK_AB R10, R135, R133 ;  /* 0x00000085870a723e */ /* 0x000fe200000010ff */
[----:B-----5:R-:W-:-:S04]  /*a430*/  FFMA.FTZ R3, R119, c[0x0][0x23c], -R0 ;  /* 0x00008f0077037a23 */ /* 0x020fc80000010800 */
[----:B------:R3:W5:Y:S02]  /*a440*/  MUFU.EX2 R123, R3 ;  /* 0x00000003007b7308 */ /* 0x0007640000000800 */
[----:B---3--:R-:W-:Y:S01]  /*a450*/  FFMA.FTZ R3, R116, c[0x0][0x23c], -R2 ;  /* 0x00008f0074037a23 */ /* 0x008fe20000010802 */
[----:B-----5:R-:W-:-:S05]  /*a460*/  F2FP.BF16.PACK_AB R11, R123, R127 ;  /* 0x0000007f7b0b723e */ /* 0x020fca00000010ff */
[----:B------:R3:W-:Y:S02]  /*a470*/  MUFU.EX2 R122, R3 ;  /* 0x00000003007a7308 */ /* 0x0007e40000000800 */
[C---:B------:R-:W-:Y:S08]  /*a480*/  HMMA.16816.F32.BF16 R32, R8.reuse, R24, R32 ;  /* 0x000000180820723c */ /* 0x040ff00000041820 */
[----:B------:R-:W-:Y:S01]  /*a490*/  HMMA.16816.F32.BF16 R28, R8, R26, R28 ;  /* 0x0000001a081c723c */ /* 0x000fe2000004181c */
[----:B---3--:R-:W-:-:S04]  /*a4a0*/  FFMA.FTZ R3, R117, c[0x0][0x23c], -R2 ;  /* 0x00008f0075037a23 */ /* 0x008fc80000010802 */
[----:B------:R3:W5:Y:S03]  /*a4b0*/  MUFU.EX2 R121, R3 ;  /* 0x0000000300797308 */ /* 0x0007660000000800 */
[C---:B--2---:R-:W-:Y:S08]  /*a4c0*/  HMMA.16816.F32.BF16 R44, R8.reuse, R20, R44 ;  /* 0x00000014082c723c */ /* 0x044ff0000004182c */
[----:B------:R-:W-:Y:S01]  /*a4d0*/  HMMA.16816.F32.BF16 R40, R8, R22, R40 ;  /* 0x000000160828723c */ /* 0x000fe20000041828 */
[----:B---3--:R-:W-:-:S06]  /*a4e0*/  FFMA.FTZ R3, R112, c[0x0][0x23c], -R2 ;  /* 0x00008f0070037a23 */ /* 0x008fcc0000010802 */
[----:B------:R-:W-:Y:S02]  /*a4f0*/  F2FP.BF16.PACK_AB R8, R56, R166 ;  /* 0x000000a63808723e */ /* 0x000fe400000010ff */
[----:B------:R-:W-:Y:S01]  /*a500*/  F2FP.BF16.PACK_AB R9, R237, R236 ;  /* 0x000000eced09723e */ /* 0x000fe200000010ff */
[----:B------:R2:W-:Y:S01]  /*a510*/  MUFU.EX2 R120, R3 ;  /* 0x0000000300787308 */ /* 0x0005e20000000800 */
[----:B------:R-:W-:Y:S02]  /*a520*/  F2FP.BF16.PACK_AB R10, R61, R164 ;  /* 0x000000a43d0a723e */ /* 0x000fe400000010ff */
[----:B------:R-:W-:-:S07]  /*a530*/  F2FP.BF16.PACK_AB R11, R234, R235 ;  /* 0x000000ebea0b723e */ /* 0x000fce00000010ff */
[----:B------:R-:W-:Y:S01]  /*a540*/  HMMA.16816.F32.BF16 R168, R8, R22, R168 ;  /* 0x0000001608a8723c */ /* 0x000fe200000418a8 */
[----:B--2---:R-:W-:-:S07]  /*a550*/  FFMA.FTZ R3, R113, c[0x0][0x23c], -R2 ;  /* 0x00008f0071037a23 */ /* 0x004fce0000010802 */
[C---:B------:R-:W-:Y:S01]  /*a560*/  HMMA.16816.F32.BF16 R52, R8.reuse, R24, R52 ;  /* 0x000000180834723c */ /* 0x040fe20000041834 */
[----:B------:R2:W3:Y:S07]  /*a570*/  MUFU.EX2 R119, R3 ;  /* 0x0000000300777308 */ /* 0x0004ee0000000800 */
[C---:B------:R-:W-:Y:S01]  /*a580*/  HMMA.16816.F32.BF16 R152, R8.reuse, R26, R152 ;  /* 0x0000001a0898723c */ /* 0x040fe20000041898 */
[----:B------:R-:W-:Y:S07]  /*a590*/  LDSM.16.MT88.4 R24, [R206+0x4c00] ;  /* 0x004c0000ce18783b */ /* 0x000fee0000004200 */
[----:B------:R-:W-:Y:S01]  /*a5a0*/  HMMA.16816.F32.BF16 R156, R8, R20, R156 ;  /* 0x00000014089c723c */ /* 0x000fe2000004189c */
[----:B------:R-:W1:Y:S01]  /*a5b0*/  LDSM.16.MT88.4 R20, [R205+0x4c00] ;  /* 0x004c0000cd14783b */ /* 0x000e620000004200 */
[----:B--2---:R-:W-:Y:S01]  /*a5c0*/  FFMA.FTZ R3, R172, c[0x0][0x23c], -R0 ;  /* 0x00008f00ac037a23 */ /* 0x004fe20000010800 */
[----:B------:R-:W-:-:S03]  /*a5d0*/  MOV R172, R68 ;  /* 0x0000004400ac7202 */ /* 0x000fc60000000f00 */
[----:B------:R2:W-:Y:S01]  /*a5e0*/  MUFU.EX2 R117, R3 ;  /* 0x0000000300757308 */ /* 0x0005e20000000800 */
[----:B-----5:R-:W-:Y:S02]  /*a5f0*/  F2FP.BF16.PACK_AB R8, R121, R122 ;  /* 0x0000007a7908723e */ /* 0x020fe400000010ff */
[----:B---3--:R-:W-:Y:S01]  /*a600*/  F2FP.BF16.PACK_AB R10, R119, R120 ;  /* 0x00000078770a723e */ /* 0x008fe200000010ff */
[----:B--2---:R-:W-:Y:S01]  /*a610*/  FFMA.FTZ R3, R173, c[0x0][0x23c], -R0 ;  /* 0x00008f00ad037a23 */ /* 0x004fe20000010800 */
[----:B------:R-:W-:-:S03]  /*a620*/  MOV R173, R77 ;  /* 0x0000004d00ad7202 */ /* 0x000fc60000000f00 */
[----:B------:R2:W3:Y:S02]  /*a630*/  MUFU.EX2 R118, R3 ;  /* 0x0000000300767308 */ /* 0x0004e40000000800 */
[----:B--2---:R-:W-:Y:S01]  /*a640*/  FFMA.FTZ R3, R114, c[0x0][0x23c], -R0 ;  /* 0x00008f0072037a23 */ /* 0x004fe20000010800 */
[----:B---3--:R-:W-:-:S05]  /*a650*/  F2FP.BF16.PACK_AB R9, R118, R117 ;  /* 0x000000757609723e */ /* 0x008fca00000010ff */
[----:B------:R2:W-:Y:S02]  /*a660*/  MUFU.EX2 R116, R3 ;  /* 0x0000000300747308 */ /* 0x0005e40000000800 */
[----:B--2---:R-:W-:-:S06]  /*a670*/  FFMA.FTZ R3, R115, c[0x0][0x23c], -R0 ;  /* 0x00008f0073037a23 */ /* 0x004fcc0000010800 */
[----:B------:R2:W3:Y:S02]  /*a680*/  MUFU.EX2 R114, R3 ;  /* 0x0000000300727308 */ /* 0x0004e40000000800 */
[----:B--2---:R-:W-:Y:S01]  /*a690*/  FFMA.FTZ R3, R181, c[0x0][0x23c], -R4 ;  /* 0x00008f00b5037a23 */ /* 0x004fe20000010804 */
[----:B---3--:R-:W-:Y:S02]  /*a6a0*/  F2FP.BF16.PACK_AB R11, R114, R116 ;  /* 0x00000074720b723e */ /* 0x008fe400000010ff */
[----:B------:R-:W-:-:S03]  /*a6b0*/  MOV R181, R78 ;  /* 0x0000004e00b57202 */ /* 0x000fc60000000f00 */
[----:B------:R2:W-:Y:S02]  /*a6c0*/  MUFU.EX2 R115, R3 ;  /* 0x0000000300737308 */ /* 0x0005e40000000800 */
[C---:B----4-:R-:W-:Y:S08]  /*a6d0*/  HMMA.16816.F32.BF16 R36, R8.reuse, R14, R28 ;  /* 0x0000000e0824723c */ /* 0x050ff0000004181c */
[----:B-1----:R-:W-:Y:S01]  /*a6e0*/  HMMA.16816.F32.BF16 R28, R8, R18, R40 ;  /* 0x00000012081c723c */ /* 0x002fe20000041828 */
[----:B--2---:R-:W-:Y:S01]  /*a6f0*/  FFMA.FTZ R3, R174, c[0x0][0x23c], -R2 ;  /* 0x00008f00ae037a23 */ /* 0x004fe20000010802 */
[----:B------:R-:W-:-:S03]  /*a700*/  MOV R174, R79 ;  /* 0x0000004f00ae7202 */ /* 0x000fc60000000f00 */
[----:B------:R1:W-:Y:S02]  /*a710*/  MUFU.EX2 R113, R3 ;  /* 0x0000000300717308 */ /* 0x0003e40000000800 */
[--C-:B-1----:R-:W-:Y:S01]  /*a720*/  FFMA.FTZ R3, R175, c[0x0][0x23c], -R2.reuse ;  /* 0x00008f00af037a23 */ /* 0x102fe20000010802 */
[----:B------:R-:W-:Y:S02]  /*a730*/  MOV R175, R48 ;  /* 0x0000003000af7202 */ /* 0x000fe40000000f00 */
[C---:B------:R-:W-:Y:S03]  /*a740*/  HMMA.16816.F32.BF16 R48, R8.reuse, R12, R32 ;  /* 0x0000000c0830723c */ /* 0x040fe60000041820 */
[----:B------:R1:W2:Y:S05]  /*a750*/  MUFU.EX2 R112, R3 ;  /* 0x0000000300707308 */ /* 0x0002aa0000000800 */
[----:B------:R-:W-:Y:S07]  /*a760*/  HMMA.16816.F32.BF16 R32, R8, R16, R44 ;  /* 0x000000100820723c */ /* 0x000fee000004182c */
[----:B------:R-:W-:Y:S01]  /*a770*/  F2FP.BF16.PACK_AB R8, R138, R136 ;  /* 0x000000888a08723e */ /* 0x000fe200000010ff */
[----:B-1----:R-:W-:Y:S01]  /*a780*/  FFMA.FTZ R3, R108, c[0x0][0x23c], -R2 ;  /* 0x00008f006c037a23 */ /* 0x002fe20000010802 */
[----:B------:R-:W-:-:S02]  /*a790*/  F2FP.BF16.PACK_AB R9, R232, R233 ;  /* 0x000000e9e809723e */ /* 0x000fc400000010ff */
[----:B------:R-:W-:Y:S01]  /*a7a0*/  F2FP.BF16.PACK_AB R10, R60, R137 ;  /* 0x000000893c0a723e */ /* 0x000fe200000010ff */
[----:B------:R1:W-:Y:S01]  /*a7b0*/  MUFU.EX2 R103, R3 ;  /* 0x0000000300677308 */ /* 0x0003e20000000800 */
[----:B------:R-:W-:-:S07]  /*a7c0*/  F2FP.BF16.PACK_AB R11, R222, R225 ;  /* 0x000000e1de0b723e */ /* 0x000fce00000010ff */
[C---:B------:R-:W-:Y:S07]  /*a7d0*/  HMMA.16816.F32.BF16 R44, R8.reuse, R18, R168 ;  /* 0x00000012082c723c */ /* 0x040fee00000418a8 */
[----:B------:R-:W-:Y:S01]  /*a7e0*/  MOV R170, R97 ;  /* 0x0000006100aa7202 */ /* 0x000fe20000000f00 */
[----:B-1----:R-:W-:Y:S01]  /*a7f0*/  FFMA.FTZ R3, R109, c[0x0][0x23c], -R2 ;  /* 0x00008f006d037a23 */ /* 0x002fe20000010802 */
[----:B------:R-:W-:Y:S01]  /*a800*/  MOV R109, R82 ;  /* 0x00000052006d7202 */ /* 0x000fe20000000f00 */
[----:B------:R-:W-:Y:S01]  /*a810*/  HMMA.16816.F32.BF16 R40, R8, R12, R52 ;  /* 0x0000000c0828723c */ /* 0x000fe20000041834 */
[----:B------:R-:W-:-:S02]  /*a820*/  MOV R82, R69 ;  /* 0x0000004500527202 */ /* 0x000fc40000000f00 */
[----:B------:R-:W-:Y:S02]  /*a830*/  MOV R69, R67 ;  /* 0x0000004300457202 */ /* 0x000fe40000000f00 */
[----:B------:R-:W-:Y:S02]  /*a840*/  MOV R67, R85 ;  /* 0x0000005500437202 */ /* 0x000fe40000000f00 */
[----:B------:R-:W-:Y:S01]  /*a850*/  MOV R85, R102 ;  /* 0x0000006600557202 */ /* 0x000fe20000000f00 */
[----:B------:R-:W-:Y:S01]  /*a860*/  HMMA.16816.F32.BF16 R52, R8, R14, R152 ;  /* 0x0000000e0834723c */ /* 0x000fe20000041898 */
[----:B------:R1:W3:Y:S01]  /*a870*/  MUFU.EX2 R102, R3 ;  /* 0x0000000300667308 */ /* 0x0002e20000000800 */
[----:B------:R-:W4:Y:S01]  /*a880*/  LDSM.16.MT88.4 R12, [R205+0x5000] ;  /* 0x00500000cd0c783b */ /* 0x000f220000004200 */
[----:B------:R-:W-:Y:S02]  /*a890*/  MOV R165, R69 ;  /* 0x0000004500a57202 */ /* 0x000fe40000000f00 */
[----:B------:R-:W-:-:S02]  /*a8a0*/  MOV R171, R76 ;  /* 0x0000004c00ab7202 */ /* 0x000fc40000000f00 */
[----:B------:R-:W-:Y:S01]  /*a8b0*/  MOV R155, R67 ;  /* 0x00000043009b7202 */ /* 0x000fe20000000f00 */
[----:B------:R-:W-:Y:S01]  /*a8c0*/  HMMA.16816.F32.BF16 R156, R8, R16, R156 ;  /* 0x00000010089c723c */ /* 0x000fe2000004189c */
[----:B------:R-:W5:Y:S01]  /*a8d0*/  LDSM.16.MT88.4 R16, [R206+0x5000] ;  /* 0x00500000ce10783b */ /* 0x000f620000004200 */
[----:B------:R-:W-:Y:S01]  /*a8e0*/  MOV R154, R56 ;  /* 0x00000038009a7202 */ /* 0x000fe20000000f00 */
[--C-:B------:R-:W-:Y:S01]  /*a8f0*/  FFMA.FTZ R56, R230, c[0x0][0x23c], -R4.reuse ;  /* 0x00008f00e6387a23 */ /* 0x100fe20000010804 */
[----:B------:R-:W-:Y:S01]  /*a900*/  MOV R153, R61 ;  /* 0x0000003d00997202 */ /* 0x000fe20000000f00 */
[--C-:B------:R-:W-:Y:S01]  /*a910*/  FFMA.FTZ R61, R75, c[0x0][0x23c], -R4.reuse ;  /* 0x00008f004b3d7a23 */ /* 0x100fe20000010804 */
[----:B------:R-:W-:Y:S01]  /*a920*/  MOV R152, R60 ;  /* 0x0000003c00987202 */ /* 0x000fe20000000f00 */
[----:B------:R-:W-:Y:S01]  /*a930*/  FFMA.FTZ R60, R90, c[0x0][0x23c], -R4 ;  /* 0x00008f005a3c7a23 */ /* 0x000fe20000010804 */
[----:B--2---:R-:W-:Y:S01]  /*a940*/  F2FP.BF16.PACK_AB R8, R112, R113 ;  /* 0x000000717008723e */ /* 0x004fe200000010ff */
[----:B-1----:R-:W-:Y:S01]  /*a950*/  FFMA.FTZ R3, R176, c[0x0][0x23c], -R0 ;  /* 0x00008f00b0037a23 */ /* 0x002fe20000010800 */
[----:B------:R-:W-:Y:S01]  /*a960*/  MOV R176, R71 ;  /* 0x0000004700b07202 */ /* 0x000fe20000000f00 */
[----:B------:R-:W-:Y:S01]  /*a970*/  MUFU.EX2 R56, R56 ;  /* 0x0000003800387308 */ /* 0x000fe20000000800 */
[----:B------:R-:W-:-:S02]  /*a980*/  MOV R71, R70 ;  /* 0x0000004600477202 */ /* 0x000fc40000000f00 */
[----:B------:R-:W-:Y:S02]  /*a990*/  MOV R70, R100 ;  /* 0x0000006400467202 */ /* 0x000fe40000000f00 */
[----:B---3--:R-:W-:Y:S02]  /*a9a0*/  F2FP.BF16.PACK_AB R10, R102, R103 ;  /* 0x00000067660a723e */ /* 0x008fe400000010ff */
[----:B------:R-:W-:Y:S01]  /*a9b0*/  MOV R168, R70 ;  /* 0x0000004600a87202 */ /* 0x000fe20000000f00 */
[----:B------:R1:W-:Y:S01]  /*a9c0*/  MUFU.EX2 R100, R3 ;  /* 0x0000000300647308 */ /* 0x0003e20000000800 */
[----:B------:R-:W-:-:S07]  /*a9d0*/  MOV R169, R153 ;  /* 0x0000009900a97202 */ /* 0x000fce0000000f00 */
[----:B------:R-:W-:Y:S01]  /*a9e0*/  MUFU.EX2 R60, R60 ;  /* 0x0000003c003c7308 */ /* 0x000fe20000000800 */
[----:B-1----:R-:W-:Y:S01]  /*a9f0*/  FFMA.FTZ R3, R177, c[0x0][0x23c], -R0 ;  /* 0x00008f00b1037a23 */ /* 0x002fe20000010800 */
[----:B------:R-:W-:-:S06]  /*aa00*/  MOV R177, R81 ;  /* 0x0000005100b17202 */ /* 0x000fcc0000000f00 */
[----:B------:R-:W-:Y:S01]  /*aa10*/  MUFU.EX2 R61, R61 ;  /* 0x0000003d003d7308 */ /* 0x000fe20000000800 */
[----:B------:R-:W-:-:S07]  /*aa20*/  MOV R81, R101 ;  /* 0x0000006500517202 */ /* 0x000fce0000000f00 */
[----:B------:R1:W2:Y:S02]  /*aa30*/  MUFU.EX2 R101, R3 ;  /* 0x0000000300657308 */ /* 0x0002a40000000800 */
[----:B-1----:R-:W-:Y:S01]  /*aa40*/  FFMA.FTZ R3, R110, c[0x0][0x23c], -R0 ;  /* 0x00008f006e037a23 */ /* 0x002fe20000010800 */
[----:B--2---:R-:W-:Y:S02]  /*aa50*/  F2FP.BF16.PACK_AB R9, R101, R100 ;  /* 0x000000646509723e */ /* 0x004fe400000010ff */
[----:B------:R-:W-:-:S03]  /*aa60*/  MOV R110, R59 ;  /* 0x0000003b006e7202 */ /* 0x000fc60000000f00 */
[----:B------:R1:W-:Y:S01]  /*aa70*/  MUFU.EX2 R99, R3 ;  /* 0x0000000300637308 */ /* 0x0003e20000000800 */
[----:B------:R-:W-:-:S07]  /*aa80*/  FFMA.FTZ R59, R231, c[0x0][0x23c], -R4 ;  /* 0x00008f00e73b7a23 */ /* 0x000fce0000010804 */
[----:B------:R-:W-:Y:S01]  /*aa90*/  MUFU.EX2 R59, R59 ;  /* 0x0000003b003b7308 */ /* 0x000fe20000000800 */
[----:B-1----:R-:W-:Y:S01]  /*aaa0*/  FFMA.FTZ R3, R111, c[0x0][0x23c], -R0 ;  /* 0x00008f006f037a23 */ /* 0x002fe20000010800 */
[----:B------:R-:W-:-:S06]  /*aab0*/  MOV R111, R82 ;  /* 0x00000052006f7202 */ /* 0x000fcc0000000f00 */
[----:B------:R1:W2:Y:S01]  /*aac0*/  MUFU.EX2 R98, R3 ;  /* 0x0000000300627308 */ /* 0x0002a20000000800 */
[----:B------:R-:W-:Y:S01]  /*aad0*/  F2FP.BF16.PACK_AB R6, R110, R111 ;  /* 0x0000006f6e06723e */ /* 0x000fe200000010ff */
[----:B-1----:R-:W-:Y:S01]  /*aae0*/  FFMA.FTZ R3, R74, c[0x0][0x23c], -R4 ;  /* 0x00008f004a037a23 */ /* 0x002fe20000010804 */
[----:B--2---:R-:W-:-:S05]  /*aaf0*/  F2FP.BF16.PACK_AB R11, R98, R99 ;  /* 0x00000063620b723e */ /* 0x004fca00000010ff */
[----:B------:R1:W-:Y:S02]  /*ab00*/  MUFU.EX2 R108, R3 ;  /* 0x00000003006c7308 */ /* 0x0003e40000000800 */
[C---:B------:R-:W-:Y:S08]  /*ab10*/  HMMA.16816.F32.BF16 R140, R8.reuse, R20, R48 ;  /* 0x00000014088c723c */ /* 0x040ff00000041830 */
[----:B------:R-:W-:Y:S01]  /*ab20*/  HMMA.16816.F32.BF16 R48, R8, R24, R32 ;  /* 0x000000180830723c */ /* 0x000fe20000041820 */
[----:B-1----:R-:W-:Y:S01]  /*ab30*/  FFMA.FTZ R3, R178, c[0x0][0x23c], -R2 ;  /* 0x00008f00b2037a23 */ /* 0x002fe20000010802 */
        /* <DEDUP_REMOVED lines=12> */
[----:B-1----:R-:W-:Y:S01]  /*ac00*/  FFMA.FTZ R3, R92, c[0x0][0x23c], -R2 ;  /* 0x00008f005c037a23 */ /* 0x002fe20000010802 */
[----:B------:R-:W-:-:S03]  /*ac10*/  MOV R92, R81 ;  /* 0x00000051005c7202 */ /* 0x000fc60000000f00 */
[----:B------:R1:W-:Y:S03]  /*ac20*/  MUFU.EX2 R87, R3 ;  /* 0x0000000300577308 */ /* 0x0003e60000000800 */
[C---:B------:R-:W-:Y:S08]  /*ac30*/  HMMA.16816.F32.BF16 R20, R8.reuse, R22, R52 ;  /* 0x000000160814723c */ /* 0x040ff00000041834 */
[----:B------:R-:W-:Y:S01]  /*ac40*/  HMMA.16816.F32.BF16 R36, R8, R24, R156 ;  /* 0x000000180824723c */ /* 0x000fe2000004189c */
[----:B-1----:R-:W-:Y:S01]  /*ac50*/  FFMA.FTZ R3, R93, c[0x0][0x23c], -R2 ;  /* 0x00008f005d037a23 */ /* 0x002fe20000010802 */
[----:B------:R-:W-:-:S06]  /*ac60*/  MOV R93, R80 ;  /* 0x00000050005d7202 */ /* 0x000fcc0000000f00 */
[----:B------:R-:W-:Y:S01]  /*ac70*/  HMMA.16816.F32.BF16 R28, R8, R26, R44 ;  /* 0x0000001a081c723c */ /* 0x000fe2000004182c */
[----:B------:R-:W1:Y:S01]  /*ac80*/  LDSM.16.MT88.4 R24, [R205+0x5400] ;  /* 0x00540000cd18783b */ /* 0x000e620000004200 */
[----:B------:R3:W3:Y:S05]  /*ac90*/  MUFU.EX2 R86, R3 ;  /* 0x0000000300567308 */ /* 0x0006ea0000000800 */
[----:B--2---:R-:W-:Y:S01]  /*aca0*/  F2FP.BF16.PACK_AB R8, R96, R97 ;  /* 0x000000616008723e */ /* 0x004fe200000010ff */
[--C-:B---3--:R-:W-:Y:S01]  /*acb0*/  FFMA.FTZ R3, R180, c[0x0][0x23c], -R0.reuse ;  /* 0x00008f00b4037a23 */ /* 0x108fe20000010800 */
[----:B------:R-:W-:Y:S02]  /*acc0*/  MOV R180, R84 ;  /* 0x0000005400b47202 */ /* 0x000fe40000000f00 */
[----:B------:R-:W-:Y:S01]  /*acd0*/  F2FP.BF16.PACK_AB R10, R86, R87 ;  /* 0x00000057560a723e */ /* 0x000fe200000010ff */
        /* <DEDUP_REMOVED lines=15> */
[C---:B----4-:R-:W-:Y:S08]  /*add0*/  HMMA.16816.F32.BF16 R140, R8.reuse, R12, R140 ;  /* 0x0000000c088c723c */ /* 0x050ff0000004188c */
[----:B------:R-:W-:Y:S01]  /*ade0*/  HMMA.16816.F32.BF16 R148, R8, R14, R148 ;  /* 0x0000000e0894723c */ /* 0x000fe20000041894 */
[----:B--2---:R-:W-:Y:S01]  /*adf0*/  FFMA.FTZ R3, R183, c[0x0][0x23c], -R2 ;  /* 0x00008f00b7037a23 */ /* 0x004fe20000010802 */
[----:B------:R-:W-:-:S03]  /*ae00*/  MOV R183, R164 ;  /* 0x000000a400b77202 */ /* 0x000fc60000000f00 */
[----:B------:R2:W3:Y:S03]  /*ae10*/  MUFU.EX2 R80, R3 ;  /* 0x0000000300507308 */ /* 0x0004e60000000800 */
[C---:B-----5:R-:W-:Y:S08]  /*ae20*/  HMMA.16816.F32.BF16 R48, R8.reuse, R16, R48 ;  /* 0x000000100830723c */ /* 0x060ff00000041830 */
[----:B------:R-:W-:Y:S01]  /*ae30*/  HMMA.16816.F32.BF16 R44, R8, R18, R32 ;  /* 0x00000012082c723c */ /* 0x000fe20000041820 */
[----:B--2---:R-:W-:-:S06]  /*ae40*/  FFMA.FTZ R3, R88, c[0x0][0x23c], -R2 ;  /* 0x00008f0058037a23 */ /* 0x004fcc0000010802 */
[----:B------:R-:W-:Y:S01]  /*ae50*/  F2FP.BF16.PACK_AB R8, R180, R182 ;  /* 0x000000b6b408723e */ /* 0x000fe200000010ff */
[----:B------:R-:W-:Y:S01]  /*ae60*/  FFMA.FTZ R32, R106, c[0x0][0x23c], -R2 ;  /* 0x00008f006a207a23 */ /* 0x000fe20000010802 */
[----:B------:R-:W-:Y:S01]  /*ae70*/  F2FP.BF16.PACK_AB R9, R200, R201 ;  /* 0x000000c9c809723e */ /* 0x000fe200000010ff */
[----:B------:R2:W-:Y:S01]  /*ae80*/  MUFU.EX2 R79, R3 ;  /* 0x00000003004f7308 */ /* 0x0005e20000000800 */
[----:B------:R-:W-:Y:S01]  /*ae90*/  F2FP.BF16.PACK_AB R10, R92, R93 ;  /* 0x0000005d5c0a723e */ /* 0x000fe200000010ff */
[----:B------:R-:W-:Y:S01]  /*aea0*/  FFMA.FTZ R33, R242, R64, R66 ;  /* 0x00000040f2217223 */ /* 0x000fe20000010042 */
[----:B------:R-:W-:Y:S01]  /*aeb0*/  F2FP.BF16.PACK_AB R11, R221, R219 ;  /* 0x000000dbdd0b723e */ /* 0x000fe200000010ff */
[----:B------:R-:W-:Y:S01]  /*aec0*/  FFMA.FTZ R35, R241, R7, R239 ;  /* 0x00000007f1237223 */ /* 0x000fe200000100ef */
[----:B------:R-:W-:Y:S01]  /*aed0*/  F2FP.BF16.PACK_AB R7, R226, R223 ;  /* 0x000000dfe207723e */ /* 0x000fe200000010ff */
[----:B------:R-:W-:Y:S01]  /*aee0*/  FFMA.FTZ R34, R240, R5, R198 ;  /* 0x00000005f0227223 */ /* 0x000fe200000100c6 */
[----:B------:R-:W-:Y:S01]  /*aef0*/  F2FP.BF16.PACK_AB R5, R227, R224 ;  /* 0x000000e0e305723e */ /* 0x000fe200000010ff */
[----:B------:R-:W-:Y:S01]  /*af00*/  MUFU.EX2 R242, R32 ;  /* 0x0000002000f27308 */ /* 0x000fe20000000800 */
[----:B------:R-:W-:Y:S01]  /*af10*/  MOV R88, R166 ;  /* 0x000000a600587202 */ /* 0x000fe20000000f00 */
[----:B------:R-:W-:Y:S01]  /*af20*/  HMMA.16816.F32.BF16 R52, R8, R14, R20 ;  /* 0x0000000e0834723c */ /* 0x000fe20000041814 */
[----:B------:R-:W4:Y:S01]  /*af30*/  LDSM.16.MT88.4 R20, [R206+0x5400] ;  /* 0x00540000ce14783b */ /* 0x000f220000004200 */
[----:B------:R-:W-:-:S02]  /*af40*/  FADD.FTZ R34, R199, R34 ;  /* 0x00000022c7227221 */ /* 0x000fc40000010000 */
[----:B--2---:R-:W-:Y:S01]  /*af50*/  FFMA.FTZ R3, R89, c[0x0][0x23c], -R2 ;  /* 0x00008f0059037a23 */ /* 0x004fe20000010802 */
[----:B------:R-:W-:-:S03]  /*af60*/  MOV R89, R137 ;  /* 0x0000008900597202 */ /* 0x000fc60000000f00 */
[----:B------:R-:W-:Y:S01]  /*af70*/  HMMA.16816.F32.BF16 R144, R8, R12, R40 ;  /* 0x0000000c0890723c */ /* 0x000fe20000041828 */
[----:B------:R-:W2:Y:S01]  /*af80*/  LDSM.16.MT88.4 R12, [R205+0x5800] ;  /* 0x00580000cd0c783b */ /* 0x000ea20000004200 */
[----:B------:R5:W1:Y:S01]  /*af90*/  MUFU.EX2 R78, R3 ;  /* 0x00000003004e7308 */ /* 0x000a620000000800 */
[-C--:B------:R-:W-:Y:S02]  /*afa0*/  MOV R137, R62.reuse ;  /* 0x0000003e00897202 */ /* 0x080fe40000000f00 */
[----:B------:R-:W-:-:S03]  /*afb0*/  @P1 MOV R137, R62 ;  /* 0x0000003e00891202 */ /* 0x000fc60000000f00 */
[C---:B------:R-:W-:Y:S07]  /*afc0*/  HMMA.16816.F32.BF16 R36, R8.reuse, R16, R36 ;  /* 0x000000100824723c */ /* 0x040fee0000041824 */
[----:B------:R-:W-:Y:S01]  /*afd0*/  FFMA.FTZ R16, R248, c[0x0][0x23c], -R2 ;  /* 0x00008f00f8107a23 */ /* 0x000fe20000010802 */
[----:B------:R-:W-:Y:S01]  /*afe0*/  HMMA.16816.F32.BF16 R28, R8, R18, R28 ;  /* 0x00000012081c723c */ /* 0x000fe2000004181c */
[----:B------:R-:W-:Y:S01]  /*aff0*/  FFMA.FTZ R17, R91, c[0x0][0x23c], -R4 ;  /* 0x00008f005b117a23 */ /* 0x000fe20000010804 */
[----:B------:R-:W-:Y:S01]  /*b000*/  F2FP.BF16.PACK_AB R4, R178, R179 ;  /* 0x000000b3b204723e */ /* 0x000fe200000010ff */
[----:B-----5:R-:W-:-:S04]  /*b010*/  FFMA.FTZ R3, R73, c[0x0][0x23c], -R2 ;  /* 0x00008f0049037a23 */ /* 0x020fc80000010802 */
[----:B------:R5:W-:Y:S01]  /*b020*/  MUFU.EX2 R77, R3 ;  /* 0x00000003004d7308 */ /* 0x000be20000000800 */
[----:B---3--:R-:W-:Y:S01]  /*b030*/  F2FP.BF16.PACK_AB R8, R80, R81 ;  /* 0x000000515008723e */ /* 0x008fe200000010ff */
[--C-:B------:R-:W-:Y:S01]  /*b040*/  FFMA.FTZ R18, R249, c[0x0][0x23c], -R2.reuse ;  /* 0x00008f00f9127a23 */ /* 0x100fe20000010802 */
[----:B-1----:R-:W-:Y:S01]  /*b050*/  F2FP.BF16.PACK_AB R10, R78, R79 ;  /* 0x0000004f4e0a723e */ /* 0x002fe200000010ff */
[----:B------:R-:W-:Y:S01]  /*b060*/  FFMA.FTZ R19, R105, c[0x0][0x23c], -R2 ;  /* 0x00008f0069137a23 */ /* 0x000fe20000010802 */
[C---:B------:R-:W-:Y:S08]  /*b070*/  HMMA.16816.F32.BF16 R144, R4.reuse, R24, R144 ;  /* 0x000000180490723c */ /* 0x040ff00000041890 */
[----:B----4-:R-:W-:Y:S01]  /*b080*/  HMMA.16816.F32.BF16 R36, R4, R20, R36 ;  /* 0x000000140424723c */ /* 0x010fe20000041824 */
[----:B-----5:R-:W-:Y:S01]  /*b090*/  FFMA.FTZ R3, R185, c[0x0][0x23c], -R0 ;  /* 0x00008f00b9037a23 */ /* 0x020fe20000010800 */
[----:B------:R-:W-:-:S02]  /*b0a0*/  MOV R185, R138 ;  /* 0x0000008a00b97202 */ /* 0x000fc40000000f00 */
[-C--:B------:R-:W-:Y:S01]  /*b0b0*/  MOV R138, R63.reuse ;  /* 0x0000003f008a7202 */ /* 0x080fe20000000f00 */
[----:B------:R1:W-:Y:S01]  /*b0c0*/  MUFU.EX2 R74, R3 ;  /* 0x00000003004a7308 */ /* 0x0003e20000000800 */
[----:B------:R-:W-:Y:S01]  /*b0d0*/  @P1 MOV R138, R63 ;  /* 0x0000003f008a1202 */ /* 0x000fe20000000f00 */
[----:B-1----:R-:W-:Y:S01]  /*b0e0*/  FFMA.FTZ R3, R186, c[0x0][0x23c], -R0 ;  /* 0x00008f00ba037a23 */ /* 0x002fe20000010800 */
[----:B------:R-:W-:Y:S02]  /*b0f0*/  MOV R186, R136 ;  /* 0x0000008800ba7202 */ /* 0x000fe40000000f00 */
[----:B------:R-:W-:-:S03]  /*b100*/  MOV R136, R58 ;  /* 0x0000003a00887202 */ /* 0x000fc60000000f00 */
[----:B------:R1:W3:Y:S01]  /*b110*/  MUFU.EX2 R76, R3 ;  /* 0x00000003004c7308 */ /* 0x0002e20000000800 */
[----:B------:R-:W-:Y:S01]  /*b120*/  @P1 MOV R136, R58 ;  /* 0x0000003a00881202 */ /* 0x000fe20000000f00 */
[----:B-1----:R-:W-:Y:S01]  /*b130*/  FFMA.FTZ R3, R187, c[0x0][0x23c], -R0 ;  /* 0x00008f00bb037a23 */ /* 0x002fe20000010800 */
[----:B---3--:R-:W-:Y:S02]  /*b140*/  F2FP.BF16.PACK_AB R9, R76, R74 ;  /* 0x0000004a4c09723e */ /* 0x008fe400000010ff */
[----:B------:R-:W-:-:S03]  /*b150*/  MOV R187, R169 ;  /* 0x000000a900bb7202 */ /* 0x000fc60000000f00 */
[----:B------:R1:W-:Y:S01]  /*b160*/  MUFU.EX2 R73, R3 ;  /* 0x0000000300497308 */ /* 0x0003e20000000800 */
[----:B------:R-:W-:Y:S01]  /*b170*/  F2FP.BF16.PACK_AB R169, R59, R56 ;  /* 0x000000383ba9723e */ /* 0x000fe200000010ff */
[----:B-1----:R-:W-:Y:S01]  /*b180*/  FFMA.FTZ R3, R189, c[0x0][0x23c], -R0 ;  /* 0x00008f00bd037a23 */ /* 0x002fe20000010800 */
[----:B------:R-:W-:Y:S02]  /*b190*/  MOV R189, R183 ;  /* 0x000000b700bd7202 */ /* 0x000fe40000000f00 */
[----:B------:R-:W-:-:S03]  /*b1a0*/  MOV R183, R168 ;  /* 0x000000a800b77202 */ /* 0x000fc60000000f00 */
[----:B------:R-:W1:Y:S01]  /*b1b0*/  MUFU.EX2 R72, R3 ;  /* 0x0000000300487308 */ /* 0x000e620000000800 */
[----:B------:R-:W-:Y:S02]  /*b1c0*/  F2FP.BF16.PACK_AB R168, R181, R174 ;  /* 0x000000aeb5a8723e */ /* 0x000fe400000010ff */
[----:B-1----:R-:W-:Y:S01]  /*b1d0*/  F2FP.BF16.PACK_AB R11, R72, R73 ;  /* 0x00000049480b723e */ /* 0x002fe200000010ff */
[----:B------:R-:W-:-:S04]  /*b1e0*/  FFMA.FTZ R3, R190, c[0x0][0x23c], -R2 ;  /* 0x00008f00be037a23 */ /* 0x000fc80000010802 */
[----:B------:R1:W3:Y:S02]  /*b1f0*/  MUFU.EX2 R71, R3 ;  /* 0x0000000300477308 */ /* 0x0002e40000000800 */
[C---:B------:R-:W-:Y:S08]  /*b200*/  HMMA.16816.F32.BF16 R140, R8.reuse, R24, R140 ;  /* 0x00000018088c723c */ /* 0x040ff0000004188c */
[----:B------:R-:W-:Y:S01]  /*b210*/  HMMA.16816.F32.BF16 R148, R8, R26, R148 ;  /* 0x0000001a0894723c */ /* 0x000fe20000041894 */
[----:B-1----:R-:W-:-:S07]  /*b220*/  FFMA.FTZ R3, R104, c[0x0][0x23c], -R2 ;  /* 0x00008f0068037a23 */ /* 0x002fce0000010802 */
[C---:B------:R-:W-:Y:S01]  /*b230*/  HMMA.16816.F32.BF16 R160, R8.reuse, R20, R48 ;  /* 0x0000001408a0723c */ /* 0x040fe20000041830 */
[----:B------:R1:W-:Y:S07]  /*b240*/  MUFU.EX2 R51, R17 ;  /* 0x0000001100337308 */ /* 0x0003ee0000000800 */
[----:B------:R-:W-:Y:S01]  /*b250*/  HMMA.16816.F32.BF16 R40, R8, R22, R44 ;  /* 0x000000160828723c */ /* 0x000fe2000004182c */
[----:B------:R-:W4:Y:S01]  /*b260*/  LDSM.16.MT88.4 R8, [R206+0x5800] ;  /* 0x00580000ce08783b */ /* 0x000f220000004200 */
[----:B------:R5:W-:Y:S06]  /*b270*/  MUFU.EX2 R70, R3 ;  /* 0x0000000300467308 */ /* 0x000bec0000000800 */
[C---:B------:R-:W-:Y:S01]  /*b280*/  HMMA.16816.F32.BF16 R44, R4.reuse, R26, R52 ;  /* 0x0000001a042c723c */ /* 0x040fe20000041834 */
[----:B-1----:R-:W-:Y:S01]  /*b290*/  FFMA.FTZ R17, R195, c[0x0][0x23c], -R0 ;  /* 0x00008f00c3117a23 */ /* 0x002fe20000010800 */
[----:B------:R1:W-:Y:S01]  /*b2a0*/  MUFU.EX2 R50, R16 ;  /* 0x0000001000327308 */ /* 0x0003e20000000800 */
[----:B------:R-:W2:Y:S05]  /*b2b0*/  LDSM.16.MT88.4 R24, [R206+0x5c00] ;  /* 0x005c0000ce18783b */ /* 0x000eaa0000004200 */
[----:B------:R-:W-:Y:S01]  /*b2c0*/  HMMA.16816.F32.BF16 R20, R4, R22, R28 ;  /* 0x000000160414723c */ /* 0x000fe2000004181c */
[----:B-----5:R-:W-:Y:S01]  /*b2d0*/  FFMA.FTZ R3, R188, c[0x0][0x23c], -R2 ;  /* 0x00008f00bc037a23 */ /* 0x020fe20000010802 */
[----:B------:R5:W5:Y:S01]  /*b2e0*/  MUFU.EX2 R49, R18 ;  /* 0x0000001200317308 */ /* 0x000b620000000800 */
[----:B------:R-:W-:-:S04]  /*b2f0*/  FFMA.FTZ R2, R193, c[0x0][0x23c], -R0 ;  /* 0x00008f00c1027a23 */ /* 0x000fc80000010800 */
[----:B---3--:R-:W-:Y:S01]  /*b300*/  F2FP.BF16.PACK_AB R4, R71, R77 ;  /* 0x0000004d4704723e */ /* 0x008fe200000010ff */
[--C-:B-1----:R-:W-:Y:S02]  /*b310*/  FFMA.FTZ R16, R194, c[0x0][0x23c], -R0.reuse ;  /* 0x00008f00c2107a23 */ /* 0x102fe40000010800 */
[----:B------:R1:W3:Y:S08]  /*b320*/  MUFU.EX2 R69, R3 ;  /* 0x0000000300457308 */ /* 0x0002f00000000800 */
[----:B------:R2:W-:Y:S01]  /*b330*/  MUFU.EX2 R66, R2 ;  /* 0x0000000200427308 */ /* 0x0005e20000000800 */
[----:B-----5:R-:W-:Y:S01]  /*b340*/  FADD.FTZ R18, R245, R35 ;  /* 0x00000023f5127221 */ /* 0x020fe20000010000 */
[----:B------:R-:W-:Y:S01]  /*b350*/  F2FP.BF16.PACK_AB R164, R49, R50 ;  /* 0x0000003231a4723e */ /* 0x000fe200000010ff */
[----:B-1----:R-:W-:Y:S01]  /*b360*/  FFMA.FTZ R3, R192, c[0x0][0x23c], -R0 ;  /* 0x00008f00c0037a23 */ /* 0x002fe20000010800 */
[----:B---3--:R-:W-:-:S04]  /*b370*/  F2FP.BF16.PACK_AB R6, R69, R70 ;  /* 0x000000464506723e */ /* 0x008fc800000010ff */
[----:B------:R-:W1:Y:S01]  /*b380*/  MUFU.EX2 R48, R19 ;  /* 0x0000001300307308 */ /* 0x000e620000000800 */
[----:B--2---:R-:W-:-:S07]  /*b390*/  FFMA.FTZ R2, R107, c[0x0][0x23c], -R0 ;  /* 0x00008f006b027a23 */ /* 0x004fce0000010800 */
[----:B------:R2:W-:Y:S08]  /*b3a0*/  MUFU.EX2 R68, R3 ;  /* 0x0000000300447308 */ /* 0x0005f00000000800 */
[----:B------:R-:W3:Y:S01]  /*b3b0*/  MUFU.EX2 R64, R2 ;  /* 0x0000000200407308 */ /* 0x000ee20000000800 */
[----:B-1----:R-:W-:Y:S01]  /*b3c0*/  F2FP.BF16.PACK_AB R166, R242, R48 ;  /* 0x00000030f2a6723e */ /* 0x002fe200000010ff */
[----:B--2---:R-:W-:-:S06]  /*b3d0*/  FFMA.FTZ R3, R191, c[0x0][0x23c], -R0 ;  /* 0x00008f00bf037a23 */ /* 0x004fcc0000010800 */
[----:B------:R-:W-:Y:S01]  /*b3e0*/  MUFU.EX2 R17, R17 ;  /* 0x0000001100117308 */ /* 0x000fe20000000800 */
[----:B---3--:R-:W-:-:S07]  /*b3f0*/  F2FP.BF16.PACK_AB R7, R64, R66 ;  /* 0x000000424007723e */ /* 0x008fce00000010ff */
[----:B------:R-:W1:Y:S01]  /*b400*/  MUFU.EX2 R67, R3 ;  /* 0x0000000300437308 */ /* 0x000e620000000800 */
[----:B------:R-:W-:-:S07]  /*b410*/  FFMA.FTZ R2, R251, c[0x0][0x23c], -R0 ;  /* 0x00008f00fb027a23 */ /* 0x000fce0000010800 */
[----:B------:R-:W2:Y:S01]  /*b420*/  MUFU.EX2 R16, R16 ;  /* 0x0000001000107308 */ /* 0x000ea20000000800 */
[----:B-1----:R-:W-:Y:S01]  /*b430*/  F2FP.BF16.PACK_AB R5, R67, R68 ;  /* 0x000000444305723e */ /* 0x002fe200000010ff */
[----:B------:R-:W-:Y:S02]  /*b440*/  FFMA.FTZ R3, R250, c[0x0][0x23c], -R0 ;  /* 0x00008f00fa037a23 */ /* 0x000fe40000010800 */
[----:B------:R-:W-:-:S04]  /*b450*/  FFMA.FTZ R0, R243, R65, R125 ;  /* 0x00000041f3007223 */ /* 0x000fc8000001007d */
[----:B------:R1:W-:Y:S01]  /*b460*/  MUFU.EX2 R32, R3 ;  /* 0x0000000300207308 */ /* 0x0003e20000000800 */
[----:B------:R-:W-:Y:S01]  /*b470*/  HMMA.16816.F32.BF16 R140, R4, R12, R140 ;  /* 0x0000000c048c723c */ /* 0x000fe2000004188c */
[----:B------:R-:W-:Y:S02]  /*b480*/  FADD.FTZ R19, R124, R0 ;  /* 0x000000007c137221 */ /* 0x000fe40000010000 */
[----:B------:R-:W-:Y:S01]  /*b490*/  FADD.FTZ R0, R171, R18 ;  /* 0x00000012ab007221 */ /* 0x000fe20000010000 */
[----:B------:R-:W-:-:S03]  /*b4a0*/  MOV R171, R152 ;  /* 0x0000009800ab7202 */ /* 0x000fc60000000f00 */
[----:B------:R3:W5:Y:S01]  /*b4b0*/  MUFU.EX2 R18, R2 ;  /* 0x0000000200127308 */ /* 0x0007620000000800 */
[----:B------:R-:W-:Y:S01]  /*b4c0*/  FADD.FTZ R0, R167, R0 ;  /* 0x00000000a7007221 */ /* 0x000fe20000010000 */
[C---:B------:R-:W-:Y:S01]  /*b4d0*/  HMMA.16816.F32.BF16 R148, R4.reuse, R14, R148 ;  /* 0x0000000e0494723c */ /* 0x040fe20000041894 */
[----:B------:R-:W5:Y:S01]  /*b4e0*/  LDSM.16.MT88.4 R152, [R205+0x5c00] ;  /* 0x005c0000cd98783b */ /* 0x000f620000004200 */
[----:B--2---:R-:W-:Y:S01]  /*b4f0*/  F2FP.BF16.PACK_AB R167, R16, R17 ;  /* 0x0000001110a7723e */ /* 0x004fe200000010ff */
[----:B------:R-:W-:Y:S01]  /*b500*/  FADD.FTZ R0, R88, R0 ;  /* 0x0000000058007221 */ /* 0x000fe20000010000 */
[----:B------:R-:W-:Y:S01]  /*b510*/  MOV R88, R171 ;  /* 0x000000ab00587202 */ /* 0x000fe20000000f00 */
[----:B-1----:R-:W-:Y:S01]  /*b520*/  FADD.FTZ R3, R129, R33 ;  /* 0x0000002181037221 */ /* 0x002fe20000010000 */
[----:B------:R-:W-:Y:S02]  /*b530*/  F2FP.BF16.PACK_AB R171, R61, R60 ;  /* 0x0000003c3dab723e */ /* 0x000fe400000010ff */
[----:B----4-:R-:W-:Y:S01]  /*b540*/  HMMA.16816.F32.BF16 R160, R4, R8, R160 ;  /* 0x0000000804a0723c */ /* 0x010fe200000418a0 */
[----:B------:R-:W-:-:S02]  /*b550*/  FADD.FTZ R3, R131, R3 ;  /* 0x0000000383037221 */ /* 0x000fc40000010000 */
[----:B---3--:R-:W-:Y:S01]  /*b560*/  FADD.FTZ R2, R228, R34 ;  /* 0x00000022e4027221 */ /* 0x008fe20000010000 */
[----:B-----5:R-:W-:-:S04]  /*b570*/  F2FP.BF16.PACK_AB R165, R18, R32 ;  /* 0x0000002012a5723e */ /* 0x020fc800000010ff */
[----:B------:R-:W-:Y:S01]  /*b580*/  HMMA.16816.F32.BF16 R28, R4, R10, R40 ;  /* 0x0000000a041c723c */ /* 0x000fe20000041828 */
[----:B------:R-:W-:-:S06]  /*b590*/  FADD.FTZ R3, R139, R3 ;  /* 0x000000038b037221 */ /* 0x000fcc0000010000 */
[----:B------:R-:W-:Y:S02]  /*b5a0*/  F2FP.BF16.PACK_AB R4, R176, R177 ;  /* 0x000000b1b004723e */ /* 0x000fe400000010ff */
[----:B------:R-:W-:Y:S02]  /*b5b0*/  F2FP.BF16.PACK_AB R5, R115, R229 ;  /* 0x000000e57305723e */ /* 0x000fe400000010ff */
[----:B------:R-:W-:Y:S02]  /*b5c0*/  F2FP.BF16.PACK_AB R6, R175, R109 ;  /* 0x0000006daf06723e */ /* 0x000fe400000010ff */
[----:B------:R-:W-:-:S03]  /*b5d0*/  F2FP.BF16.PACK_AB R7, R51, R108 ;  /* 0x0000006c3307723e */ /* 0x000fc600000010ff */
[----:B------:R-:W-:Y:S08]  /*b5e0*/  HMMA.16816.F32.BF16 R160, R164, R24, R160 ;  /* 0x00000018a4a0723c */ /* 0x000ff000000418a0 */
[C---:B------:R-:W-:Y:S07]  /*b5f0*/  HMMA.16816.F32.BF16 R156, R4.reuse, R8, R36 ;  /* 0x00000008049c723c */ /* 0x040fee0000041824 */
[----:B------:R-:W-:Y:S01]  /*b600*/  FADD.FTZ R8, R130, R19 ;  /* 0x0000001382087221 */ /* 0x000fe20000010000 */
[C---:B------:R-:W-:Y:S08]  /*b610*/  HMMA.16816.F32.BF16 R144, R4.reuse, R12, R144 ;  /* 0x0000000c0490723c */ /* 0x040ff00000041890 */
[C---:B------:R-:W-:Y:S08]  /*b620*/  HMMA.16816.F32.BF16 R12, R4.reuse, R14, R44 ;  /* 0x0000000e040c723c */ /* 0x040ff0000004182c */
[----:B------:R-:W-:Y:S07]  /*b630*/  HMMA.16816.F32.BF16 R20, R4, R10, R20 ;  /* 0x0000000a0414723c */ /* 0x000fee0000041814 */
[----:B------:R-:W-:Y:S01]  /*b640*/  FADD.FTZ R4, R238, R2 ;  /* 0x00000002ee047221 */ /* 0x000fe20000010000 */
[----:B------:R-:W-:Y:S01]  /*b650*/  HMMA.16816.F32.BF16 R140, R164, R152, R140 ;  /* 0x00000098a48c723c */ /* 0x000fe2000004188c */
[----:B------:R-:W-:-:S02]  /*b660*/  FADD.FTZ R2, R132, R8 ;  /* 0x0000000884027221 */ /* 0x000fc40000010000 */
[----:B------:R-:W-:Y:S02]  /*b670*/  FADD.FTZ R4, R236, R4 ;  /* 0x00000004ec047221 */ /* 0x000fe40000010000 */
[----:B------:R-:W-:Y:S01]  /*b680*/  FADD.FTZ R6, R197, R3 ;  /* 0x00000003c5067221 */ /* 0x000fe20000010000 */
[----:B------:R-:W-:Y:S01]  /*b690*/  MOV R3, R57 ;  /* 0x0000003900037202 */ /* 0x000fe20000000f00 */
[----:B------:R-:W-:Y:S01]  /*b6a0*/  FADD.FTZ R5, R126, R2 ;  /* 0x000000027e057221 */ /* 0x000fe20000010000 */
[C---:B------:R-:W-:Y:S01]  /*b6b0*/  HMMA.16816.F32.BF16 R148, R164.reuse, R154, R148 ;  /* 0x0000009aa494723c */ /* 0x040fe20000041894 */
[----:B------:R-:W-:Y:S01]  /*b6c0*/  FADD.FTZ R7, R94, R0 ;  /* 0x000000005e077221 */ /* 0x000fe20000010000 */
[----:B------:R-:W-:Y:S01]  /*b6d0*/  MOV R94, R170 ;  /* 0x000000aa005e7202 */ /* 0x000fe20000000f00 */
[----:B------:R-:W-:Y:S01]  /*b6e0*/  FADD.FTZ R4, R237, R4 ;  /* 0x00000004ed047221 */ /* 0x000fe20000010000 */
[----:B------:R-:W-:Y:S01]  /*b6f0*/  F2FP.BF16.PACK_AB R170, R172, R173 ;  /* 0x000000adacaa723e */ /* 0x000fe200000010ff */
[----:B------:R-:W-:Y:S01]  /*b700*/  FADD.FTZ R2, R134, R6 ;  /* 0x0000000686027221 */ /* 0x000fe20000010000 */
[----:B------:R-:W-:Y:S01]  /*b710*/  @P1 MOV R3, R57 ;  /* 0x0000003900031202 */ /* 0x000fe20000000f00 */
        /* <DEDUP_REMOVED lines=36> */
[----:B------:R-:W-:Y:S01]  /*b960*/  FADD.FTZ R4, R218, R4 ;  /* 0x00000004da047221 */ /* 0x000fe20000010000 */
[----:B------:R-:W-:Y:S01]  /*b970*/  @P1 IADD3 R218, R244, -0x3, RZ ;  /* 0xfffffffdf4da1810 */ /* 0x000fe20007ffe0ff */
        /* <DEDUP_REMOVED lines=74> */
[----:B------:R-:W-:Y:S05]  /*be20*/  @P1 BRA `(.L_x_75) ;  /* 0x0000001000001947 */ /* 0x000fea0003800000 */
.L_x_71:
[----:B------:R-:W-:-:S04]  /*be30*/  IADD3 R218, R0, -0x1, RZ ;  /* 0xffffffff00da7810 */ /* 0x000fc80007ffe0ff */
.L_x_75:
[----:B------:R-:W-:-:S13]  /*be40*/  ISETP.GE.AND P0, PT, R218, RZ, PT ;  /* 0x000000ffda00720c */ /* 0x000fda0003f06270 */
[----:B------:R-:W-:Y:S05]  /*be50*/  @!P0 BRA `(.L_x_76) ;  /* 0x00003b5000008947 */ /* 0x000fea0003800000 */
[----:B------:R-:W2:Y:S01]  /*be60*/  LDL.LU.64 R6, [R1+0x18] ;  /* 0x0000180001067983 */ /* 0x000ea20000300a00 */
[----:B------:R-:W-:Y:S01]  /*be70*/  ULDC.64 UR4, c[0x0][0x1a0] ;  /* 0x0000680000047ab9 */ /* 0x000fe20000000a00 */
[----:B------:R-:W-:Y:S01]  /*be80*/  IMAD.MOV.U32 R133, RZ, RZ, R137 ;  /* 0x000000ffff857224 */ /* 0x000fe200078e0089 */
[----:B------:R-:W-:Y:S01]  /*be90*/  USHF.L.U64.HI UR6, UR4, 0x6, UR5 ;  /* 0x0000000604067899 */ /* 0x000fe20008010205 */
[----:B------:R-:W3:Y:S01]  /*bea0*/  LDL.LU.64 R4, [R1+0x20] ;  /* 0x0000200001047983 */ /* 0x000ee20000300a00 */
[----:B------:R-:W-:Y:S01]  /*beb0*/  USHF.L.U32 UR7, UR4, 0x6, URZ ;  /* 0x0000000604077899 */ /* 0x000fe2000800063f */
[----:B------:R-:W-:Y:S01]  /*bec0*/  IMAD.MOV.U32 R132, RZ, RZ, R138 ;  /* 0x000000ffff847224 */ /* 0x000fe200078e008a */
[----:B------:R-:W-:Y:S01]  /*bed0*/  UIMAD.WIDE.U32 UR12, UR4, 0x60, URZ ;  /* 0x00000060040c78a5 */ /* 0x000fe2000f8e003f */
[----:B------:R-:W-:Y:S01]  /*bee0*/  MOV R135, R3 ;  /* 0x0000000300877202 */ /* 0x000fe20000000f00 */
[----:B------:R-:W-:Y:S01]  /*bef0*/  UIMAD UR10, UR5, 0x60, URZ ;  /* 0x00000060050a78a4 */ /* 0x000fe2000f8e023f */
[----:B------:R-:W-:-:S02]  /*bf00*/  IMAD.MOV.U32 R134, RZ, RZ, R136 ;  /* 0x000000ffff867224 */ /* 0x000fc400078e0088 */
[----:B------:R-:W-:Y:S02]  /*bf10*/  ULDC.64 UR4, c[0x0][0x198] ;  /* 0x0000660000047ab9 */ /* 0x000fe40000000a00 */
[----:B------:R-:W-:Y:S01]  /*bf20*/  USHF.L.U64.HI UR11, UR4, 0x6, UR5 ;  /* 0x00000006040b7899 */ /* 0x000fe20008010205 */
[----:B------:R-:W-:Y:S01]  /*bf30*/  ISETP.GE.AND P0, PT, R246, c[0x0][0x220], PT ;  /* 0x00008800f6007a0c */ /* 0x000fe20003f06270 */
[----:B------:R-:W-:Y:S02]  /*bf40*/  UIMAD.WIDE.U32 UR14, UR4, 0x60, URZ ;  /* 0x00000060040e78a5 */ /* 0x000fe4000f8e003f */
[----:B------:R-:W-:Y:S02]  /*bf50*/  UIMAD UR5, UR5, 0x60, URZ ;  /* 0x00000060050578a4 */ /* 0x000fe4000f8e023f */
[----:B------:R-:W-:Y:S02]  /*bf60*/  USHF.L.U32 UR4, UR4, 0x6, URZ ;  /* 0x0000000604047899 */ /* 0x000fe4000800063f */
[----:B------:R-:W-:-:S02]  /*bf70*/  UIADD3 UR10, UR10, UR13, URZ ;  /* 0x0000000d0a0a7290 */ /* 0x000fc4000fffe03f */
[----:B------:R-:W-:Y:S01]  /*bf80*/  UIADD3 UR5, UR5, UR15, URZ ;  /* 0x0000000f05057290 */ /* 0x000fe2000fffe03f */
[----:B--2---:R-:W-:Y:S02]  /*bf90*/  MOV R245, R7 ;  /* 0x0000000700f57202 */ /* 0x004fe40000000f00 */
[----:B---3--:R-:W-:Y:S01]  /*bfa0*/  MOV R244, R4 ;  /* 0x0000000400f47202 */ /* 0x008fe20000000f00 */
[----:B------:R-:W-:Y:S05]  /*bfb0*/  BRA `(.L_x_77) ;  /* 0x0000035000007947 */ /* 0x000fea0003800000 */
.L_x_79:
[----:B------:R-:W2:Y:S01]  /*bfc0*/  LDL.64 R222, [R1+0x8] ;  /* 0x0000080001de7983 */ /* 0x000ea20000100a00 */
[----:B------:R-:W-:Y:S01]  /*bfd0*/  IADD3 R0, R218, -0x1, RZ ;  /* 0xffffffffda007810 */ /* 0x000fe20007ffe0ff */
[----:B------:R-:W-:Y:S02]  /*bfe0*/  IMAD.MOV.U32 R219, RZ, RZ, c[0x0][0x198] ;  /* 0x00006600ffdb7624 */ /* 0x000fe400078e00ff */
[----:B------:R-:W3:Y:S01]  /*bff0*/  LDL.64 R220, [R1] ;  /* 0x0000000001dc7983 */ /* 0x000ee20000100a00 */
[----:B------:R-:W-:Y:S01]  /*c000*/  SHF.R.S32.HI R136, RZ, 0x1f, R0 ;  /* 0x0000001fff887819 */ /* 0x000fe20000011400 */
[----:B------:R-:W-:Y:S02]  /*c010*/  IMAD.WIDE.U32 R2, R0, c[0x0][0x198], RZ ;  /* 0x0000660000027a25 */ /* 0x000fe400078e00ff */
[----:B------:R1:W-:Y:S02]  /*c020*/  @P0 STS [R217+0x2000], RZ ;  /* 0x002000ffd9000388 */ /* 0x0003e40000000800 */
[----:B------:R-:W-:Y:S02]  /*c030*/  IMAD R136, R136, c[0x0][0x198], RZ ;  /* 0x0000660088887a24 */ /* 0x000fe400078e02ff */
[----:B------:R1:W-:Y:S01]  /*c040*/  @P0 STS [R217+0x2004], RZ ;  /* 0x002004ffd9000388 */ /* 0x0003e20000000800 */
[----:B------:R-:W-:Y:S02]  /*c050*/  IMAD.SHL.U32 R219, R219, 0x20, RZ ;  /* 0x00000020dbdb7824 */ /* 0x000fe400078e00ff */
[----:B------:R-:W-:Y:S01]  /*c060*/  IMAD R136, R0, c[0x0][0x19c], R136 ;  /* 0x0000670000887a24 */ /* 0x000fe200078e0288 */
[----:B------:R1:W-:Y:S03]  /*c070*/  @P0 STS.64 [R217+0x2008], RZ ;  /* 0x002008ffd9000388 */ /* 0x0003e60000000a00 */
[----:B------:R-:W-:Y:S02]  /*c080*/  IMAD.IADD R136, R3, 0x1, R136 ;  /* 0x0000000103887824 */ /* 0x000fe400078e0288 */
[----:B---3--:R-:W-:Y:S01]  /*c090*/  IMAD.MOV.U32 R220, RZ, RZ, 0x5 ;  /* 0x00000005ffdc7424 */ /* 0x008fe200078e00ff */
[----:B--2---:R-:W-:Y:S04]  /*c0a0*/  LEA R0, P3, R2, R222, 0x7 ;  /* 0x000000de02007211 */ /* 0x004fe800078638ff */
[----:B------:R-:W-:Y:S01]  /*c0b0*/  @!P0 IADD3 R3, P4, R219, R0, RZ ;  /* 0x00000000db038210 */ /* 0x000fe20007f9e0ff */
[----:B------:R-:W-:Y:S01]  /*c0c0*/  IMAD.MOV.U32 R219, RZ, RZ, c[0x0][0x198] ;  /* 0x00006600ffdb7624 */ /* 0x000fe200078e00ff */
[----:B------:R-:W-:Y:S02]  /*c0d0*/  @!P0 LEA R174, P6, R0, c[0x0][0x168], 0x1 ;  /* 0x00005a0000ae8a11 */ /* 0x000fe400078c08ff */
[----:B------:R-:W-:Y:S02]  /*c0e0*/  LEA.HI.X R2, R2, R221, R136, 0x7, P3 ;  /* 0x000000dd02027211 */ /* 0x000fe400018f3c88 */
[----:B------:R-:W-:Y:S02]  /*c0f0*/  SHF.L.U64.HI R219, R219, R220, c[0x0][0x19c] ;  /* 0x00006700dbdb7619 */ /* 0x000fe400000102dc */
[C-C-:B------:R-:W-:Y:S02]  /*c100*/  @!P0 LEA.HI.X R175, R0.reuse, c[0x0][0x16c], R2.reuse, 0x1, P6 ;  /* 0x00005b0000af8a11 */ /* 0x140fe400030f0c02 */
[----:B------:R-:W-:Y:S01]  /*c110*/  @!P0 LEA R172, P5, R3, c[0x0][0x168], 0x1 ;  /* 0x00005a0003ac8a11 */ /* 0x000fe200078a08ff */
[----:B------:R-:W-:Y:S01]  /*c120*/  @!P0 IMAD.X R139, R219, 0x1, R2, P4 ;  /* 0x00000001db8b8824 */ /* 0x000fe200020e0602 */
[C---:B------:R-:W-:Y:S01]  /*c130*/  @!P0 IADD3 R137, P2, R0.reuse, UR4, RZ ;  /* 0x0000000400898c10 */ /* 0x040fe2000ff5e0ff */
[----:B------:R-:W-:Y:S01]  /*c140*/  @!PT LDS RZ, [RZ] ;  /* 0x00000000fffff984 */ /* 0x000fe20000000800 */
[----:B------:R-:W-:Y:S01]  /*c150*/  @!PT LDS RZ, [RZ] ;  /* 0x00000000fffff984 */ /* 0x000fe20000000800 */
[----:B------:R-:W-:Y:S01]  /*c160*/  @!PT LDS RZ, [RZ] ;  /* 0x00000000fffff984 */ /* 0x000fe20000000800 */
[----:B------:R1:W-:Y:S01]  /*c170*/  @!P0 LDGSTS.E.BYPASS.LTC128B.128 [R217+0x2000], [R174.64] ;  /* 0x02000000aed98fae */ /* 0x0003e2000b901d48 */
[----:B------:R-:W-:Y:S02]  /*c180*/  @!P0 IADD3 R176, P3, R0, UR14, RZ ;  /* 0x0000000e00b08c10 */ /* 0x000fe4000ff7e0ff */
[----:B------:R-:W-:Y:S01]  /*c190*/  @!P0 LEA.HI.X R173, R3, c[0x0][0x16c], R139, 0x1, P5 ;  /* 0x00005b0003ad8a11 */ /* 0x000fe200028f0c8b */
[----:B------:R1:W-:Y:S01]  /*c1a0*/  @P0 STS.128 [R217+0x2800], RZ ;  /* 0x002800ffd9000388 */ /* 0x0003e20000000c00 */
[C---:B------:R-:W-:Y:S02]  /*c1b0*/  @!P0 LEA R138, P4, R137.reuse, c[0x0][0x168], 0x1 ;  /* 0x00005a00898a8a11 */ /* 0x040fe400078808ff */
[----:B------:R-:W-:Y:S01]  /*c1c0*/  @!P0 IADD3.X R177, R2, UR11, RZ, P2, !PT ;  /* 0x0000000b02b18c10 */ /* 0x000fe200097fe4ff */
[----:B------:R-:W-:Y:S01]  /*c1d0*/  @!PT LDS RZ, [RZ] ;  /* 0x00000000fffff984 */ /* 0x000fe20000000800 */
[----:B------:R-:W-:Y:S01]  /*c1e0*/  @!PT LDS RZ, [RZ] ;  /* 0x00000000fffff984 */ /* 0x000fe20000000800 */
[----:B------:R-:W-:Y:S01]  /*c1f0*/  @!PT LDS RZ, [RZ] ;  /* 0x00000000fffff984 */ /* 0x000fe20000000800 */
[----:B------:R1:W-:Y:S01]  /*c200*/  @!P0 LDGSTS.E.BYPASS.LTC128B.128 [R217+0x2800], [R172.64] ;  /* 0x02800000acd98fae */ /* 0x0003e2000b901d48 */
[----:B------:R-:W-:Y:S02]  /*c210*/  @!P0 LEA R136, P2, R176, c[0x0][0x168], 0x1 ;  /* 0x00005a00b0888a11 */ /* 0x000fe400078408ff */
[----:B------:R-:W-:Y:S01]  /*c220*/  @!P0 LEA.HI.X R139, R137, c[0x0][0x16c], R177, 0x1, P4 ;  /* 0x00005b00898b8a11 */ /* 0x000fe200020f0cb1 */
[----:B------:R1:W-:Y:S01]  /*c230*/  @P0 STS.128 [R217+0x3000], RZ ;  /* 0x003000ffd9000388 */ /* 0x0003e20000000c00 */
[----:B------:R-:W-:Y:S03]  /*c240*/  @!P0 IADD3.X R178, R2, UR5, RZ, P3, !PT ;  /* 0x0000000502b28c10 */ /* 0x000fe60009ffe4ff */
[----:B------:R-:W-:Y:S01]  /*c250*/  @!PT LDS RZ, [RZ] ;  /* 0x00000000fffff984 */ /* 0x000fe20000000800 */
[----:B------:R-:W-:Y:S01]  /*c260*/  @!PT LDS RZ, [RZ] ;  /* 0x00000000fffff984 */ /* 0x000fe20000000800 */
[----:B------:R-:W-:Y:S01]  /*c270*/  @!PT LDS RZ, [RZ] ;  /* 0x00000000fffff984 */ /* 0x000fe20000000800 */
[----:B------:R1:W-:Y:S01]  /*c280*/  @!P0 LDGSTS.E.BYPASS.LTC128B.128 [R217+0x3000], [R138.64] ;  /* 0x030000008ad98fae */ /* 0x0003e2000b901d48 */
[----:B------:R-:W-:Y:S03]  /*c290*/  @!P0 LEA.HI.X R137, R176, c[0x0][0x16c], R178, 0x1, P2 ;  /* 0x00005b00b0898a11 */ /* 0x000fe600010f0cb2 */
[----:B------:R1:W-:Y:S04]  /*c2a0*/  @P0 STS.128 [R217+0x3800], RZ ;  /* 0x003800ffd9000388 */ /* 0x0003e80000000c00 */
[----:B------:R-:W-:Y:S01]  /*c2b0*/  @!PT LDS RZ, [RZ] ;  /* 0x00000000fffff984 */ /* 0x000fe20000000800 */
[----:B------:R-:W-:Y:S01]  /*c2c0*/  @!PT LDS RZ, [RZ] ;  /* 0x00000000fffff984 */ /* 0x000fe20000000800 */
[----:B------:R-:W-:Y:S01]  /*c2d0*/  @!PT LDS RZ, [RZ] ;  /* 0x00000000fffff984 */ /* 0x000fe20000000800 */
[----:B------:R1:W-:Y:S04]  /*c2e0*/  @!P0 LDGSTS.E.BYPASS.LTC128B.128 [R217+0x3800], [R136.64] ;  /* 0x0380000088d98fae */ /* 0x0003e8000b901d48 */
[----:B------:R-:W0:Y:S01]  /*c2f0*/  LDGDEPBAR ;  /* 0x00000000000079af */ /* 0x000e220000000000 */
[----:B------:R-:W-:-:S05]  /*c300*/  BRA `(.L_x_78) ;  /* 0x000008c000007947 */ /* 0x000fca0003800000 */
.L_x_77:
[----:B------:R-:W-:Y:S04]  /*c310*/  DEPBAR.LE SB0, 0x0 ;  /* 0x000080000000791a */ /* 0x000fe80000000000 */
[----:B------:R-:W-:Y:S01]  /*c320*/  BAR.SYNC.DEFER_BLOCKING 0x0 ;  /* 0x0000000000007b1d */ /* 0x000fe20000010000 */
[----:B------:R-:W-:Y:S01]  /*c330*/  IMAD.MOV.U32 R2, RZ, RZ, c[0x0][0x1a0] ;  /* 0x00006800ff027624 */ /* 0x000fe200078e00ff */
[----:B------:R-:W-:Y:S01]  /*c340*/  SHF.R.S32.HI R4, RZ, 0x1f, R218 ;  /* 0x0000001fff047819 */ /* 0x000fe200000114da */
[----:B------:R-:W-:Y:S02]  /*c350*/  IMAD.MOV.U32 R0, RZ, RZ, 0x7 ;  /* 0x00000007ff007424 */ /* 0x000fe400078e00ff */
[C---:B------:R-:W-:Y:S02]  /*c360*/  IMAD.SHL.U32 R6, R2.reuse, 0x80, RZ ;  /* 0x0000008002067824 */ /* 0x040fe400078e00ff */
[C---:B------:R-:W-:Y:S01]  /*c370*/  IMAD.SHL.U32 R5, R2.reuse, 0x20, RZ ;  /* 0x0000002002057824 */ /* 0x040fe200078e00ff */
[----:B------:R-:W-:Y:S01]  /*c380*/  SHF.L.U64.HI R0, R2, R0, c[0x0][0x1a4] ;  /* 0x0000690002007619 */ /* 0x000fe20000010200 */
[----:B------:R-:W-:Y:S04]  /*c390*/  IMAD.WIDE.U32 R2, R218, R6, R244 ;  /* 0x00000006da027225 */ /* 0x000fe800078e00f4 */
[----:B------:R-:W-:Y:S01]  /*c3a0*/  IMAD R0, R0, R218, RZ ;  /* 0x000000da00007224 */ /* 0x000fe200078e02ff */
[----:B------:R-:W-:Y:S01]  /*c3b0*/  @!P0 LEA R10, P6, R2, c[0x0][0x170], 0x1 ;  /* 0x00005c00020a8a11 */ /* 0x000fe200078c08ff */
[----:B------:R-:W-:Y:S01]  /*c3c0*/  IMAD.MOV.U32 R13, RZ, RZ, 0x5 ;  /* 0x00000005ff0d7424 */ /* 0x000fe200078e00ff */
[----:B------:R-:W-:Y:S01]  /*c3d0*/  @!P0 IADD3 R5, P1, R5, R2, RZ ;  /* 0x0000000205058210 */ /* 0x000fe20007f3e0ff */
[----:B------:R-:W-:Y:S01]  /*c3e0*/  IMAD R0, R4, R6, R0 ;  /* 0x0000000604007224 */ /* 0x000fe200078e0200 */
[C---:B------:R-:W-:Y:S01]  /*c3f0*/  @!P0 IADD3 R7, P4, R2.reuse, UR7, RZ ;  /* 0x0000000702078c10 */ /* 0x040fe2000ff9e0ff */
[----:B------:R-:W-:Y:S01]  /*c400*/  IMAD.MOV.U32 R6, RZ, RZ, c[0x0][0x1a0] ;  /* 0x00006800ff067624 */ /* 0x000fe200078e00ff */
[----:B------:R-:W-:Y:S01]  /*c410*/  @!P0 LEA R8, P5, R5, c[0x0][0x170], 0x1 ;  /* 0x00005c0005088a11 */ /* 0x000fe200078a08ff */
[----:B------:R-:W-:Y:S01]  /*c420*/  IMAD.IADD R0, R3, 0x1, R0 ;  /* 0x0000000103007824 */ /* 0x000fe200078e0200 */
[----:B------:R-:W-:Y:S01]  /*c430*/  @!P0 IADD3 R12, P2, R2, UR12, RZ ;  /* 0x0000000c020c8c10 */ /* 0x000fe2000ff5e0ff */
[----:B------:R-:W-:Y:S01]  /*c440*/  @P0 STS [R217+0x4000], RZ ;  /* 0x004000ffd9000388 */ /* 0x000fe20000000800 */
[----:B------:R-:W-:Y:S02]  /*c450*/  SHF.L.U64.HI R13, R6, R13, c[0x0][0x1a4] ;  /* 0x00006900060d7619 */ /* 0x000fe4000001020d */
[--C-:B------:R-:W-:Y:S02]  /*c460*/  @!P0 LEA.HI.X R11, R2, c[0x0][0x174], R0.reuse, 0x1, P6 ;  /* 0x00005d00020b8a11 */ /* 0x100fe400030f0c00 */
[----:B------:R-:W-:Y:S01]  /*c470*/  @!P0 LEA R6, P3, R7, c[0x0][0x170], 0x1 ;  /* 0x00005c0007068a11 */ /* 0x000fe200078608ff */
[----:B------:R-:W-:Y:S01]  /*c480*/  @P0 STS [R217+0x4004], RZ ;  /* 0x004004ffd9000388 */ /* 0x000fe20000000800 */
[----:B------:R-:W-:Y:S01]  /*c490*/  @!P0 IMAD.X R3, R13, 0x1, R0, P1 ;  /* 0x000000010d038824 */ /* 0x000fe200008e0600 */
[----:B------:R-:W-:Y:S02]  /*c4a0*/  @!P0 IADD3.X R13, R0, UR6, RZ, P4, !PT ;  /* 0x00000006000d8c10 */ /* 0x000fe4000a7fe4ff */
[----:B------:R-:W-:Y:S02]  /*c4b0*/  @!P0 LEA R4, P1, R12, c[0x0][0x170], 0x1 ;  /* 0x00005c000c048a11 */ /* 0x000fe400078208ff */
[----:B------:R-:W-:Y:S01]  /*c4c0*/  @P0 STS.64 [R217+0x4008], RZ ;  /* 0x004008ffd9000388 */ /* 0x000fe20000000a00 */
[----:B------:R-:W-:Y:S02]  /*c4d0*/  @!P0 LEA.HI.X R9, R5, c[0x0][0x174], R3, 0x1, P5 ;  /* 0x00005d0005098a11 */ /* 0x000fe400028f0c03 */
[----:B------:R-:W-:Y:S02]  /*c4e0*/  @!P0 LEA.HI.X R7, R7, c[0x0][0x174], R13, 0x1, P3 ;  /* 0x00005d0007078a11 */ /* 0x000fe400018f0c0d */
[----:B------:R-:W-:Y:S01]  /*c4f0*/  @!P0 IADD3.X R14, R0, UR10, RZ, P2, !PT ;  /* 0x0000000a000e8c10 */ /* 0x000fe200097fe4ff */
[----:B------:R-:W-:Y:S01]  /*c500*/  @!PT LDS RZ, [RZ] ;  /* 0x00000000fffff984 */ /* 0x000fe20000000800 */
[----:B------:R-:W-:Y:S01]  /*c510*/  @!PT LDS RZ, [RZ] ;  /* 0x00000000fffff984 */ /* 0x000fe20000000800 */
[----:B------:R-:W-:Y:S01]  /*c520*/  @!PT LDS RZ, [RZ] ;  /* 0x00000000fffff984 */ /* 0x000fe20000000800 */
[----:B------:R1:W-:Y:S03]  /*c530*/  @!P0 LDGSTS.E.BYPASS.LTC128B.128 [R217+0x4000], [R10.64] ;  /* 0x040000000ad98fae */ /* 0x0003e6000b901d48 */
[----:B------:R-:W-:Y:S02]  /*c540*/  @!P0 LEA.HI.X R5, R12, c[0x0][0x174], R14, 0x1, P1 ;  /* 0x00005d000c058a11 */ /* 0x000fe400008f0c0e */
[----:B------:R-:W-:Y:S01]  /*c550*/  ISETP.GT.AND P1, PT, R218, RZ, PT ;  /* 0x000000ffda00720c */ /* 0x000fe20003f24270 */
[----:B------:R-:W-:Y:S06]  /*c560*/  @P0 STS.128 [R217+0x4800], RZ ;  /* 0x004800ffd9000388 */ /* 0x000fec0000000c00 */
[----:B------:R-:W-:Y:S01]  /*c570*/  @!PT LDS RZ, [RZ] ;  /* 0x00000000fffff984 */ /* 0x000fe20000000800 */
[----:B------:R-:W-:Y:S01]  /*c580*/  @!PT LDS RZ, [RZ] ;  /* 0x00000000fffff984 */ /* 0x000fe20000000800 */
[----:B------:R-:W-:Y:S01]  /*c590*/  @!PT LDS RZ, [RZ] ;  /* 0x00000000fffff984 */ /* 0x000fe20000000800 */
[----:B------:R1:W-:Y:S06]  /*c5a0*/  @!P0 LDGSTS.E.BYPASS.LTC128B.128 [R217+0x4800], [R8.64] ;  /* 0x0480000008d98fae */ /* 0x0003ec000b901d48 */
        /* <DEDUP_REMOVED lines=10> */
[----:B------:R-:W-:Y:S06]  /*c650*/  LDSM.16.M88.4 R128, [R207] ;  /* 0x00000000cf80783b */ /* 0x000fec0000000200 */
[----:B------:R-:W2:Y:S06]  /*c660*/  LDSM.16.M88.4 R16, [R204+0x2000] ;  /* 0x00200000cc10783b */ /* 0x000eac0000000200 */
[----:B------:R-:W1:Y:S06]  /*c670*/  LDSM.16.M88.4 R124, [R207+0x1000] ;  /* 0x00100000cf7c783b */ /* 0x000e6c0000000200 */
[----:B------:R-:W3:Y:S06]  /*c680*/  LDSM.16.M88.4 R32, [R204+0x2400] ;  /* 0x00240000cc20783b */ /* 0x000eec0000000200 */
[----:B------:R-:W0:Y:S06]  /*c690*/  LDGDEPBAR ;  /* 0x00000000000079af */ /* 0x000e2c0000000000 */
[----:B------:R-:W4:Y:S06]  /*c6a0*/  LDSM.16.M88.4 R48, [R204+0x2800] ;  /* 0x00280000cc30783b */ /* 0x000f2c0000000200 */
[----:B------:R-:W5:Y:S06]  /*c6b0*/  LDSM.16.M88.4 R64, [R204+0x2c00] ;  /* 0x002c0000cc40783b */ /* 0x000f6c0000000200 */
[----:B------:R-:W4:Y:S01]  /*c6c0*/  LDSM.16.M88.4 R80, [R204+0x3000] ;  /* 0x00300000cc50783b */ /* 0x000f220000000200 */
[-C--:B--2---:R-:W-:Y:S05]  /*c6d0*/  HMMA.16816.F32.BF16 R4, R128, R16.reuse, RZ ;  /* 0x000000108004723c */ /* 0x084fea00000418ff */
[----:B------:R-:W2:Y:S03]  /*c6e0*/  LDSM.16.M88.4 R96, [R204+0x3400] ;  /* 0x00340000cc60783b */ /* 0x000ea60000000200 */
[C---:B-1----:R-:W-:Y:S03]  /*c6f0*/  HMMA.16816.F32.BF16 R8, R124.reuse, R16, RZ ;  /* 0x000000107c08723c */ /* 0x042fe600000418ff */
[----:B------:R-:W1:Y:S06]  /*c700*/  LDSM.16.M88.4 R112, [R204+0x3800] ;  /* 0x00380000cc70783b */ /* 0x000e6c0000000200 */
[----:B------:R-:W1:Y:S01]  /*c710*/  LDSM.16.M88.4 R136, [R204+0x3c00] ;  /* 0x003c0000cc88783b */ /* 0x000e620000000200 */
[-C--:B------:R-:W-:Y:S05]  /*c720*/  HMMA.16816.F32.BF16 R12, R124, R18.reuse, RZ ;  /* 0x000000127c0c723c */ /* 0x080fea00000418ff */
[----:B------:R-:W-:Y:S03]  /*c730*/  LDSM.16.M88.4 R172, [R208] ;  /* 0x00000000d0ac783b */ /* 0x000fe60000000200 */
[C---:B------:R-:W-:Y:S03]  /*c740*/  HMMA.16816.F32.BF16 R16, R128.reuse, R18, RZ ;  /* 0x000000128010723c */ /* 0x040fe600000418ff */
[----:B------:R-:W1:Y:S05]  /*c750*/  LDSM.16.M88.4 R176, [R209] ;  /* 0x00000000d1b0783b */ /* 0x000e6a0000000200 */
[-C--:B---3--:R-:W-:Y:S01]  /*c760*/  HMMA.16816.F32.BF16 R20, R128, R32.reuse, RZ ;  /* 0x000000208014723c */ /* 0x088fe200000418ff */
[----:B------:R-:W3:Y:S06]  /*c770*/  LDSM.16.M88.4 R180, [R208+0x1000] ;  /* 0x00100000d0b4783b */ /* 0x000eec0000000200 */
[----:B------:R-:W1:Y:S01]  /*c780*/  LDSM.16.M88.4 R184, [R216] ;  /* 0x00000000d8b8783b */ /* 0x000e620000000200 */
[C---:B------:R-:W-:Y:S05]  /*c790*/  HMMA.16816.F32.BF16 R24, R124.reuse, R32, RZ ;  /* 0x000000207c18723c */ /* 0x040fea00000418ff */
[----:B------:R-:W1:Y:S03]  /*c7a0*/  LDSM.16.M88.4 R188, [R215] ;  /* 0x00000000d7bc783b */ /* 0x000e660000000200 */
[-C--:B------:R-:W-:Y:S03]  /*c7b0*/  HMMA.16816.F32.BF16 R28, R124, R34.reuse, RZ ;  /* 0x000000227c1c723c */ /* 0x080fe600000418ff */
[----:B------:R-:W1:Y:S05]  /*c7c0*/  LDSM.16.M88.4 R192, [R214] ;  /* 0x00000000d6c0783b */ /* 0x000e6a0000000200 */
[C---:B------:R-:W-:Y:S01]  /*c7d0*/  HMMA.16816.F32.BF16 R32, R128.reuse, R34, RZ ;  /* 0x000000228020723c */ /* 0x040fe200000418ff */
[----:B------:R-:W1:Y:S06]  /*c7e0*/  LDSM.16.M88.4 R196, [R213] ;  /* 0x00000000d5c4783b */ /* 0x000e6c0000000200 */
[----:B------:R-:W-:Y:S01]  /*c7f0*/  LDSM.16.M88.4 R200, [R211] ;  /* 0x00000000d3c8783b */ /* 0x000fe20000000200 */
[-C--:B----4-:R-:W-:Y:S08]  /*c800*/  HMMA.16816.F32.BF16 R36, R128, R48.reuse, RZ ;  /* 0x000000308024723c */ /* 0x090ff000000418ff */
[C---:B------:R-:W-:Y:S08]  /*c810*/  HMMA.16816.F32.BF16 R40, R124.reuse, R48, RZ ;  /* 0x000000307c28723c */ /* 0x040ff000000418ff */
[-C--:B------:R-:W-:Y:S08]  /*c820*/  HMMA.16816.F32.BF16 R44, R124, R50.reuse, RZ ;  /* 0x000000327c2c723c */ /* 0x080ff000000418ff */
[C---:B------:R-:W-:Y:S08]  /*c830*/  HMMA.16816.F32.BF16 R48, R128.reuse, R50, RZ ;  /* 0x000000328030723c */ /* 0x040ff000000418ff */
[-C--:B-----5:R-:W-:Y:S08]  /*c840*/  HMMA.16816.F32.BF16 R52, R128, R64.reuse, RZ ;  /* 0x000000408034723c */ /* 0x0a0ff000000418ff */
[C---:B------:R-:W-:Y:S08]  /*c850*/  HMMA.16816.F32.BF16 R56, R124.reuse, R64, RZ ;  /* 0x000000407c38723c */ /* 0x040ff000000418ff */
[-C--:B------:R-:W-:Y:S08]  /*c860*/  HMMA.16816.F32.BF16 R60, R124, R66.reuse, RZ ;  /* 0x000000427c3c723c */ /* 0x080ff000000418ff */
[C---:B------:R-:W-:Y:S08]  /*c870*/  HMMA.16816.F32.BF16 R64, R128.reuse, R66, RZ ;  /* 0x000000428040723c */ /* 0x040ff000000418ff */
[-C--:B------:R-:W-:Y:S08]  /*c880*/  HMMA.16816.F32.BF16 R68, R128, R80.reuse, RZ ;  /* 0x000000508044723c */ /* 0x080ff000000418ff */
[C---:B------:R-:W-:Y:S08]  /*c890*/  HMMA.16816.F32.BF16 R72, R124.reuse, R80, RZ ;  /* 0x000000507c48723c */ /* 0x040ff000000418ff */
[-C--:B------:R-:W-:Y:S08]  /*c8a0*/  HMMA.16816.F32.BF16 R76, R124, R82.reuse, RZ ;  /* 0x000000527c4c723c */ /* 0x080ff000000418ff */
[C---:B------:R-:W-:Y:S08]  /*c8b0*/  HMMA.16816.F32.BF16 R80, R128.reuse, R82, RZ ;  /* 0x000000528050723c */ /* 0x040ff000000418ff */
[-C--:B--2---:R-:W-:Y:S08]  /*c8c0*/  HMMA.16816.F32.BF16 R84, R128, R96.reuse, RZ ;  /* 0x000000608054723c */ /* 0x084ff000000418ff */
[C---:B------:R-:W-:Y:S08]  /*c8d0*/  HMMA.16816.F32.BF16 R88, R124.reuse, R96, RZ ;  /* 0x000000607c58723c */ /* 0x040ff000000418ff */
[-C--:B------:R-:W-:Y:S08]  /*c8e0*/  HMMA.16816.F32.BF16 R92, R124, R98.reuse, RZ ;  /* 0x000000627c5c723c */ /* 0x080ff000000418ff */
[C---:B------:R-:W-:Y:S08]  /*c8f0*/  HMMA.16816.F32.BF16 R96, R128.reuse, R98, RZ ;  /* 0x000000628060723c */ /* 0x040ff000000418ff */
[-C--:B-1----:R-:W-:Y:S08]  /*c900*/  HMMA.16816.F32.BF16 R100, R128, R112.reuse, RZ ;  /* 0x000000708064723c */ /* 0x082ff000000418ff */
[C---:B------:R-:W-:Y:S08]  /*c910*/  HMMA.16816.F32.BF16 R104, R124.reuse, R112, RZ ;  /* 0x000000707c68723c */ /* 0x040ff000000418ff */
[-C--:B------:R-:W-:Y:S08]  /*c920*/  HMMA.16816.F32.BF16 R108, R124, R114.reuse, RZ ;  /* 0x000000727c6c723c */ /* 0x080ff000000418ff */
[C---:B------:R-:W-:Y:S08]  /*c930*/  HMMA.16816.F32.BF16 R112, R128.reuse, R114, RZ ;  /* 0x000000728070723c */ /* 0x040ff000000418ff */
[-C--:B------:R-:W-:Y:S08]  /*c940*/  HMMA.16816.F32.BF16 R116, R128, R136.reuse, RZ ;  /* 0x000000888074723c */ /* 0x080ff000000418ff */
[C---:B------:R-:W-:Y:S08]  /*c950*/  HMMA.16816.F32.BF16 R120, R124.reuse, R136, RZ ;  /* 0x000000887c78723c */ /* 0x040ff000000418ff */
[-C--:B------:R-:W-:Y:S08]  /*c960*/  HMMA.16816.F32.BF16 R124, R124, R138.reuse, RZ ;  /* 0x0000008a7c7c723c */ /* 0x080ff000000418ff */
[----:B------:R-:W-:Y:S01]  /*c970*/  HMMA.16816.F32.BF16 R128, R128, R138, RZ ;  /* 0x0000008a8080723c */ /* 0x000fe200000418ff */
[----:B------:R-:W1:Y:S07]  /*c980*/  LDSM.16.M88.4 R136, [R212] ;  /* 0x00000000d488783b */ /* 0x000e6e0000000200 */
[-C--:B------:R-:W-:Y:S08]  /*c990*/  HMMA.16816.F32.BF16 R4, R172, R176.reuse, R4 ;  /* 0x000000b0ac04723c */ /* 0x080ff00000041804 */
[C---:B---3--:R-:W-:Y:S08]  /*c9a0*/  HMMA.16816.F32.BF16 R8, R180.reuse, R176, R8 ;  /* 0x000000b0b408723c */ /* 0x048ff00000041808 */
[-C--:B------:R-:W-:Y:S08]  /*c9b0*/  HMMA.16816.F32.BF16 R12, R180, R178.reuse, R12 ;  /* 0x000000b2b40c723c */ /* 0x080ff0000004180c */
[C---:B------:R-:W-:Y:S01]  /*c9c0*/  HMMA.16816.F32.BF16 R16, R172.reuse, R178, R16 ;  /* 0x000000b2ac10723c */ /* 0x040fe20000041810 */
[----:B------:R-:W2:Y:S01]  /*c9d0*/  LDSM.16.M88.4 R176, [R210] ;  /* 0x00000000d2b0783b */ /* 0x000ea20000000200 */
[----:B------:R-:W-:Y:S05]  /*c9e0*/  DEPBAR.LE SB0, 0x0 ;  /* 0x000080000000791a */ /* 0x000fea0000000000 */
[----:B------:R-:W-:Y:S01]  /*c9f0*/  BAR.SYNC.DEFER_BLOCKING 0x0 ;  /* 0x0000000000007b1d */ /* 0x000fe20000010000 */
        /* <DEDUP_REMOVED lines=29> */
.L_x_78:
[----:B------:R-:W-:Y:S02]  /*cbd0*/  FMNMX.FTZ R0, R4, R132, !PT ;  /* 0x0000008404007209 */ /* 0x000fe40007810000 */
[----:B------:R-:W-:Y:S02]  /*cbe0*/  IADD3 R218, R218, -0x1, RZ ;  /* 0xffffffffdada7810 */ /* 0x000fe40007ffe0ff */
[----:B------:R-:W-:Y:S02]  /*cbf0*/  FMNMX.FTZ R2, R5, R0, !PT ;  /* 0x0000000005027209 */ /* 0x000fe40007810000 */
[----:B------:R-:W-:Y:S02]  /*cc00*/  FMNMX.FTZ R0, R6, R133, !PT ;  /* 0x0000008506007209 */ /* 0x000fe40007810000 */
[----:B------:R-:W-:Y:S02]  /*cc10*/  FMNMX.FTZ R3, R16, R2, !PT ;  /* 0x0000000210037209 */ /* 0x000fe40007810000 */
[----:B------:R-:W-:Y:S02]  /*cc20*/  FMNMX.FTZ R2, R7, R0, !PT ;  /* 0x0000000007027209 */ /* 0x000fe40007810000 */
        /* <DEDUP_REMOVED lines=142> */
[----:B-1----:R-:W-:Y:S05]  /*d510*/  FMNMX.FTZ R3, R2, R3, !PT ;  /* 0x0000000302037209 */ /* 0x002fea0007810000 */
[----:B------:R-:W-:Y:S02]  /*d520*/  FMUL.FTZ R172, R3, c[0x0][0x23c] ;  /* 0x00008f0003ac7a20 */ /* 0x000fe40000410000 */
[C---:B--2---:R-:W-:Y:S02]  /*d530*/  FADD.FTZ R0, -R137.reuse, R133 ;  /* 0x0000008589007221 */ /* 0x044fe40000010100 */
[----:B------:R-:W-:Y:S02]  /*d540*/  FMUL.FTZ R133, R136, c[0x0][0x23c] ;  /* 0x00008f0088857a20 */ /* 0x000fe40000410000 */
        /* <DEDUP_REMOVED lines=44> */
[----:B------:R-:W-:Y:S02]  /*d810*/  FFMA.FTZ R45, R45, c[0x0][0x23c], -R133 ;  /* 0x00008f002d2d7a23 */ /* 0x000fe40000010885 */
[--C-:B------:R-:W-:Y:S01]  /*d820*/  FFMA.FTZ R46, R46, c[0x0][0x23c], -R172.reuse ;  /* 0x00008f002e2e7a23 */ /* 0x100fe200000108ac */
[----:B------:R4:W-:Y:S01]  /*d830*/  MUFU.EX2 R189, R23 ;  /* 0x0000001700bd7308 */ /* 0x0009e20000000800 */
[--C-:B------:R-:W-:Y:S02]  /*d840*/  FFMA.FTZ R47, R47, c[0x0][0x23c], -R172.reuse ;  /* 0x00008f002f2f7a23 */ /* 0x100fe400000108ac */
[----:B---3--:R-:W-:Y:S02]  /*d850*/  FMUL.FTZ R16, R139, R152 ;  /* 0x000000988b107220 */ /* 0x008fe40000410000 */
[--C-:B------:R-:W-:Y:S02]  /*d860*/  FFMA.FTZ R51, R51, c[0x0][0x23c], -R135.reuse ;  /* 0x00008f0033337a23 */ /* 0x100fe40000010887 */
[--C-:B------:R-:W-:Y:S02]  /*d870*/  FFMA.FTZ R54, R54, c[0x0][0x23c], -R135.reuse ;  /* 0x00008f0036367a23 */ /* 0x100fe40000010887 */
[--C-:B------:R-:W-:Y:S01]  /*d880*/  FFMA.FTZ R55, R55, c[0x0][0x23c], -R135.reuse ;  /* 0x00008f0037377a23 */ /* 0x100fe20000010887 */
[----:B------:R3:W5:Y:S01]  /*d890*/  MUFU.EX2 R221, R5 ;  /* 0x0000000500dd7308 */ /* 0x0007620000000800 */
[--C-:B------:R-:W-:Y:S02]  /*d8a0*/  FFMA.FTZ R18, R18, c[0x0][0x23c], -R135.reuse ;  /* 0x00008f0012127a23 */ /* 0x100fe40000010887 */
[--C-:B------:R-:W-:Y:S02]  /*d8b0*/  FFMA.FTZ R19, R19, c[0x0][0x23c], -R135.reuse ;  /* 0x00008f0013137a23 */ /* 0x100fe40000010887 */
[--C-:B------:R-:W-:Y:S02]  /*d8c0*/  FFMA.FTZ R15, R15, c[0x0][0x23c], -R172.reuse ;  /* 0x00008f000f0f7a23 */ /* 0x100fe400000108ac */
[----:B-1----:R-:W-:Y:S02]  /*d8d0*/  FMUL.FTZ R4, R139, R144 ;  /* 0x000000908b047220 */ /* 0x002fe40000410000 */
[--C-:B------:R-:W-:Y:S01]  /*d8e0*/  FFMA.FTZ R26, R26, c[0x0][0x23c], -R172.reuse ;  /* 0x00008f001a1a7a23 */ /* 0x100fe200000108ac */
        /* <DEDUP_REMOVED lines=118> */
[--C-:B------:R-:W-:Y:S02]  /*e050*/  FFMA.FTZ R119, R119, c[0x0][0x23c], -R135.reuse ;  /* 0x00008f0077777a23 */ /* 0x100fe40000010887 */
[--C-:B------:R-:W-:Y:S02]  /*e060*/  FFMA.FTZ R128, R128, c[0x0][0x23c], -R134.reuse ;  /* 0x00008f0080807a23 */ /* 0x100fe40000010886 */
[----:B--2---:R-:W-:Y:S02]  /*e070*/  FMUL.FTZ R12, R2, R148 ;  /* 0x00000094020c7220 */ /* 0x004fe40000410000 */
[----:B------:R-:W-:Y:S02]  /*e080*/  FFMA.FTZ R134, R129, c[0x0][0x23c], -R134 ;  /* 0x00008f0081867a23 */ /* 0x000fe40000010886 */
        /* <DEDUP_REMOVED lines=29> */
[C---:B--2---:R-:W-:Y:S03]  /*e260*/  FMUL.FTZ R24, R2.reuse, R160 ;  /* 0x000000a002187220 */ /* 0x044fe60000410000 */
        /* <DEDUP_REMOVED lines=372> */
.L_x_76:
[----:B------:R1:W5:Y:S01]  /*f9b0*/  LDL R45, [R1+0x10] ;  /* 0x00001000012d7983 */ /* 0x0003620000100800 */
[----:B------:R-:W-:Y:S01]  /*f9c0*/  ISETP.NE.AND P0, PT, R252, -0x1, PT ;  /* 0xfffffffffc00780c */ /* 0x000fe20003f05270 */
[----:B------:R-:W2:Y:S01]  /*f9d0*/  LDC.U8 R25, c[0x0][0x329] ;  /* 0x0000ca40ff197b82 */ /* 0x000ea20000000000 */
[----:B------:R-:W-:Y:S01]  /*f9e0*/  BSSY B0, `(.L_x_80) ;  /* 0x00000e1000007945 */ /* 0x000fe20003800000 */
[----:B------:R-:W3:Y:S04]  /*f9f0*/  SHFL.BFLY PT, R2, R241, 0x2, 0x1f ;  /* 0x0c401f00f1027f89 */ /* 0x000ee800000e0000 */
[----:B------:R-:W4:Y:S02]  /*fa00*/  SHFL.BFLY PT, R0, R240, 0x2, 0x1f ;  /* 0x0c401f00f0007f89 */ /* 0x000f2400000e0000 */
[----:B------:R-:W1:Y:S02]  /*fa10*/  LDC.U8 R26, c[0x0][0x328] ;  /* 0x0000ca00ff1a7b82 */ /* 0x000e640000000000 */
[----:B------:R-:W1:Y:S04]  /*fa20*/  SHFL.BFLY PT, R4, R242, 0x2, 0x1f ;  /* 0x0c401f00f2047f89 */ /* 0x000e6800000e0000 */
[----:B------:R-:W2:Y:S04]  /*fa30*/  SHFL.BFLY PT, R5, R243, 0x2, 0x1f ;  /* 0x0c401f00f3057f89 */ /* 0x000ea800000e0000 */
[----:B------:R-:W2:Y:S01]  /*fa40*/  S2R R44, SR_TID.X ;  /* 0x00000000002c7919 */ /* 0x000ea20000002100 */
[----:B---3--:R-:W-:-:S02]  /*fa50*/  FADD.FTZ R2, R2, R241 ;  /* 0x000000f102027221 */ /* 0x008fc40000010000 */
[----:B----4-:R-:W-:-:S03]  /*fa60*/  FADD.FTZ R0, R0, R240 ;  /* 0x000000f000007221 */ /* 0x010fc60000010000 */
[----:B------:R-:W3:Y:S01]  /*fa70*/  SHFL.BFLY PT, R8, R2, 0x1, 0x1f ;  /* 0x0c201f0002087f89 */ /* 0x000ee200000e0000 */
[----:B-1----:R-:W-:-:S03]  /*fa80*/  FADD.FTZ R4, R4, R242 ;  /* 0x000000f204047221 */ /* 0x002fc60000010000 */
[----:B------:R-:W1:Y:S01]  /*fa90*/  SHFL.BFLY PT, R7, R0, 0x1, 0x1f ;  /* 0x0c201f0000077f89 */ /* 0x000e6200000e0000 */
[----:B--2---:R-:W-:-:S03]  /*faa0*/  FADD.FTZ R5, R5, R243 ;  /* 0x000000f305057221 */ /* 0x004fc60000010000 */
[----:B------:R-:W2:Y:S01]  /*fab0*/  SHFL.BFLY PT, R6, R4, 0x1, 0x1f ;  /* 0x0c201f0004067f89 */ /* 0x000ea200000e0000 */
[----:B------:R-:W-:-:S04]  /*fac0*/  SHF.R.S32.HI R24, RZ, 0x1f, R44 ;  /* 0x0000001fff187819 */ /* 0x000fc8000001142c */
[CC--:B------:R-:W-:Y:S02]  /*fad0*/  LEA.HI R41, R24.reuse, R44.reuse, RZ, 0x2 ;  /* 0x0000002c18297211 */ /* 0x0c0fe400078f10ff */
[----:B------:R-:W-:Y:S02]  /*fae0*/  LEA.HI R24, R24, R44, RZ, 0x5 ;  /* 0x0000002c18187211 */ /* 0x000fe400078f28ff */
[----:B------:R-:W-:Y:S02]  /*faf0*/  SHF.R.S32.HI R43, RZ, 0x2, R41 ;  /* 0x00000002ff2b7819 */ /* 0x000fe40000011429 */
[----:B------:R-:W-:Y:S01]  /*fb00*/  SHF.R.S32.HI R19, RZ, 0x5, R24 ;  /* 0x00000005ff137819 */ /* 0x000fe20000011418 */
[----:B---3--:R-:W-:Y:S02]  /*fb10*/  FADD.FTZ R20, R2, R8 ;  /* 0x0000000802147221 */ /* 0x008fe40000010000 */
[----:B------:R-:W3:Y:S01]  /*fb20*/  SHFL.BFLY PT, R2, R5, 0x1, 0x1f ;  /* 0x0c201f0005027f89 */ /* 0x000ee200000e0000 */
[----:B-1----:R-:W-:-:S02]  /*fb30*/  FADD.FTZ R22, R0, R7 ;  /* 0x0000000700167221 */ /* 0x002fc40000010000 */
[----:B------:R-:W-:Y:S02]  /*fb40*/  FSETP.NE.FTZ.AND P6, PT, R20, RZ, PT ;  /* 0x000000ff1400720b */ /* 0x000fe40003fd5000 */
[----:B------:R-:W-:Y:S01]  /*fb50*/  MOV R0, 0x3f800000 ;  /* 0x3f80000000007802 */ /* 0x000fe20000000f00 */
[----:B--2---:R-:W-:Y:S01]  /*fb60*/  FADD.FTZ R21, R4, R6 ;  /* 0x0000000604157221 */ /* 0x004fe20000010000 */
[----:B------:R-:W-:Y:S01]  /*fb70*/  FSETP.NE.FTZ.AND P5, PT, R22, RZ, PT ;  /* 0x000000ff1600720b */ /* 0x000fe20003fb5000 */
[----:B------:R-:W-:Y:S02]  /*fb80*/  IMAD.MOV.U32 R4, RZ, RZ, 0x3f800000 ;  /* 0x3f800000ff047424 */ /* 0x000fe400078e00ff */
[----:B------:R-:W-:Y:S01]  /*fb90*/  @P0 IMAD.WIDE.U32 R6, R252, c[0x0][0x1e8], RZ ;  /* 0x00007a00fc060a25 */ /* 0x000fe200078e00ff */
[----:B------:R-:W-:-:S03]  /*fba0*/  FSETP.NE.FTZ.AND P4, PT, R21, RZ, PT ;  /* 0x000000ff1500720b */ /* 0x000fc60003f95000 */
[----:B------:R-:W-:Y:S02]  /*fbb0*/  @P0 IMAD R42, R252, c[0x0][0x1ec], R7 ;  /* 0x00007b00fc2a0a24 */ /* 0x000fe400078e0207 */
[----:B------:R-:W1:Y:S01]  /*fbc0*/  @P6 MUFU.RCP R0, R20 ;  /* 0x0000001400006308 */ /* 0x000e620000001000 */
[----:B------:R-:W-:-:S07]  /*fbd0*/  @P0 IMAD.MOV.U32 R40, RZ, RZ, R6 ;  /* 0x000000ffff280224 */ /* 0x000fce00078e0006 */
[----:B------:R-:W2:Y:S01]  /*fbe0*/  @P5 MUFU.RCP R4, R22 ;  /* 0x0000001600045308 */ /* 0x000ea20000001000 */
[----:B---3--:R-:W-:Y:S01]  /*fbf0*/  FADD.FTZ R23, R5, R2 ;  /* 0x0000000205177221 */ /* 0x008fe20000010000 */
[----:B------:R-:W-:Y:S02]  /*fc00*/  MOV R2, 0x3f800000 ;  /* 0x3f80000000027802 */ /* 0x000fe40000000f00 */
[----:B------:R-:W-:Y:S02]  /*fc10*/  LOP3.LUT R5, R41, 0xfffffffc, RZ, 0xc0, !PT ;  /* 0xfffffffc29057812 */ /* 0x000fe400078ec0ff */
[----:B------:R-:W-:Y:S01]  /*fc20*/  FSETP.NE.FTZ.AND P3, PT, R23, RZ, PT ;  /* 0x000000ff1700720b */ /* 0x000fe20003f75000 */
[C---:B-1----:R-:W-:Y:S01]  /*fc30*/  FMUL.FTZ R144, R0.reuse, R144 ;  /* 0x0000009000907220 */ /* 0x042fe20000410000 */
[----:B------:R-:W1:Y:S01]  /*fc40*/  @P4 MUFU.RCP R2, R21 ;  /* 0x0000001500024308 */ /* 0x000e620000001000 */
[C---:B------:R-:W-:Y:S02]  /*fc50*/  FMUL.FTZ R17, R0.reuse, R145 ;  /* 0x0000009100117220 */ /* 0x040fe40000410000 */
        /* <DEDUP_REMOVED lines=9> */
[C---:B--2---:R-:W-:Y:S01]  /*fcf0*/  FMUL.FTZ R146, R4.reuse, R146 ;  /* 0x0000009204927220 */ /* 0x044fe20000410000 */
[----:B------:R-:W-:Y:S01]  /*fd00*/  F2FP.BF16.PACK_AB R13, R13, R156 ;  /* 0x0000009c0d0d723e */ /* 0x000fe200000010ff */
[C---:B------:R-:W-:Y:S01]  /*fd10*/  FMUL.FTZ R18, R4.reuse, R147 ;  /* 0x0000009304127220 */ /* 0x040fe20000410000 */
[----:B------:R-:W-:Y:S01]  /*fd20*/  F2FP.BF16.PACK_AB R9, R9, R168 ;  /* 0x000000a80909723e */ /* 0x000fe200000010ff */
[C---:B------:R-:W-:Y:S01]  /*fd30*/  FMUL.FTZ R154, R4.reuse, R154 ;  /* 0x0000009a049a7220 */ /* 0x040fe20000410000 */
[----:B------:R-:W2:Y:S01]  /*fd40*/  @P3 MUFU.RCP R0, R23 ;  /* 0x0000001700003308 */ /* 0x000ea20000001000 */
[----:B------:R-:W-:Y:S01]  /*fd50*/  FMUL.FTZ R15, R4, R155 ;  /* 0x0000009b040f7220 */ /* 0x000fe20000410000 */
[----:B------:R-:W-:Y:S01]  /*fd60*/  F2FP.BF16.PACK_AB R18, R18, R146 ;  /* 0x000000921212723e */ /* 0x000fe200000010ff */
[----:B------:R-:W-:-:S02]  /*fd70*/  FMUL.FTZ R158, R4, R158 ;  /* 0x0000009e049e7220 */ /* 0x000fc40000410000 */
[C---:B------:R-:W-:Y:S01]  /*fd80*/  FMUL.FTZ R12, R4.reuse, R159 ;  /* 0x0000009f040c7220 */ /* 0x040fe20000410000 */
        /* <DEDUP_REMOVED lines=8> */
[----:B------:R-:W-:-:S02]  /*fe10*/  FMUL.FTZ R148, R2, R148 ;  /* 0x0000009402947220 */ /* 0x000fc40000410000 */
[----:B------:R-:W-:Y:S01]  /*fe20*/  FMUL.FTZ R14, R2, R149 ;  /* 0x00000095020e7220 */ /* 0x000fe20000410000 */
[----:B------:R-:W-:Y:S01]  /*fe30*/  LOP3.LUT R4, R4, 0xfffffff8, RZ, 0xc0, !PT ;  /* 0xfffffff804047812 */ /* 0x000fe200078ec0ff */
[C---:B------:R-:W-:Y:S01]  /*fe40*/  FMUL.FTZ R160, R2.reuse, R160 ;  /* 0x000000a002a07220 */ /* 0x040fe20000410000 */
[----:B------:R-:W-:Y:S01]  /*fe50*/  F2FP.BF16.PACK_AB R141, R141, R140 ;  /* 0x0000008c8d8d723e */ /* 0x000fe200000010ff */
[----:B------:R-:W-:Y:S01]  /*fe60*/  FMUL.FTZ R11, R2, R161 ;  /* 0x000000a1020b7220 */ /* 0x000fe20000410000 */
[----:B------:R-:W-:Y:S01]  /*fe70*/  F2FP.BF16.PACK_AB R14, R14, R148 ;  /* 0x000000940e0e723e */ /* 0x000fe200000010ff */
[----:B------:R-:W-:Y:S02]  /*fe80*/  IMAD.IADD R4, R43, 0x1, -R4 ;  /* 0x000000012b047824 */ /* 0x000fe400078e0a04 */
[C---:B------:R-:W-:Y:S01]  /*fe90*/  FMUL.FTZ R164, R2.reuse, R164 ;  /* 0x000000a402a47220 */ /* 0x040fe20000410000 */
[----:B------:R-:W-:Y:S01]  /*fea0*/  F2FP.BF16.PACK_AB R11, R11, R160 ;  /* 0x000000a00b0b723e */ /* 0x000fe200000010ff */
[----:B------:R-:W-:Y:S01]  /*feb0*/  FMUL.FTZ R8, R2, R165 ;  /* 0x000000a502087220 */ /* 0x000fe20000410000 */
[----:B------:R-:W-:Y:S01]  /*fec0*/  LEA.HI R2, R4, R4, RZ, 0x1 ;  /* 0x0000000404027211 */ /* 0x000fe200078f08ff */
[----:B--2---:R-:W-:-:S02]  /*fed0*/  FMUL.FTZ R143, R0, R143 ;  /* 0x0000008f008f7220 */ /* 0x004fc40000410000 */
[----:B------:R-:W-:Y:S01]  /*fee0*/  FMUL.FTZ R142, R0, R142 ;  /* 0x0000008e008e7220 */ /* 0x000fe20000410000 */
[----:B------:R-:W-:Y:S01]  /*fef0*/  LOP3.LUT R6, R2, 0x3fffffe, RZ, 0xc0, !PT ;  /* 0x03fffffe02067812 */ /* 0x000fe200078ec0ff */
[----:B------:R-:W-:Y:S01]  /*ff00*/  FMUL.FTZ R151, R0, R151 ;  /* 0x0000009700977220 */ /* 0x000fe20000410000 */
[----:B------:R-:W-:Y:S01]  /*ff10*/  F2FP.BF16.PACK_AB R8, R8, R164 ;  /* 0x000000a40808723e */ /* 0x000fe200000010ff */
[----:B------:R-:W-:Y:S01]  /*ff20*/  FMUL.FTZ R150, R0, R150 ;  /* 0x0000009600967220 */ /* 0x000fe20000410000 */
[----:B------:R-:W-:Y:S01]  /*ff30*/  IADD3 R4, R4, -R6, RZ ;  /* 0x8000000604047210 */ /* 0x000fe20007ffe0ff */
[C---:B------:R-:W-:Y:S01]  /*ff40*/  FMUL.FTZ R163, R0.reuse, R163 ;  /* 0x000000a300a37220 */ /* 0x040fe20000410000 */
[----:B------:R-:W-:Y:S01]  /*ff50*/  F2FP.BF16.PACK_AB R142, R143, R142 ;  /* 0x0000008e8f8e723e */ /* 0x000fe200000010ff */
[C---:B------:R-:W-:Y:S01]  /*ff60*/  FMUL.FTZ R10, R0.reuse, R162 ;  /* 0x000000a2000a7220 */ /* 0x040fe20000410000 */
[----:B------:R-:W-:Y:S01]  /*ff70*/  F2FP.BF16.PACK_AB R150, R151, R150 ;  /* 0x000000969796723e */ /* 0x000fe200000010ff */
[C---:B------:R-:W-:Y:S01]  /*ff80*/  FMUL.FTZ R167, R0.reuse, R167 ;  /* 0x000000a700a77220 */ /* 0x040fe20000410000 */
[----:B------:R-:W-:Y:S01]  /*ff90*/  F2FP.BF16.PACK_AB R6, R171, R170 ;  /* 0x000000aaab06723e */ /* 0x000fe200000010ff */
[----:B------:R-:W-:Y:S01]  /*ffa0*/  FMUL.FTZ R7, R0, R166 ;  /* 0x000000a600077220 */ /* 0x000fe20000410000 */
[----:B------:R-:W-:-:S02]  /*ffb0*/  SHF.R.S32.HI R0, RZ, 0x1, R2 ;  /* 0x00000001ff007819 */ /* 0x000fc40000011402 */
[----:B------:R-:W-:Y:S02]  /*ffc0*/  IADD3 R2, -R5, R44, RZ ;  /* 0x0000002c05027210 */ /* 0x000fe40007ffe1ff */
[C---:B------:R-:W-:Y:S01]  /*ffd0*/  LOP3.LUT P2, RZ, R0.reuse, 0x2, RZ, 0xc0, !PT ;  /* 0x0000000200ff7812 */ /* 0x040fe2000784c0ff */
[----:B------:R-:W-:Y:S01]  /*ffe0*/  IMAD.SHL.U32 R5, R0, 0x40, RZ ;  /* 0x0000004000057824 */ /* 0x000fe200078e00ff */
[----:B------:R-:W-:Y:S01]  /*fff0*/  F2FP.BF16.PACK_AB R10, R163, R10 ;  /* 0x0000000aa30a723e */ /* 0x000fe200000010ff */
[----:B------:R-:W-:Y:S01]  /*10000*/  IMAD R2, R19, 0x100, R2 ;  /* 0x0000010013027824 */ /* 0x000fe200078e0202 */
[----:B------:R-:W-:Y:S02]  /*10010*/  F2FP.BF16.PACK_AB R7, R167, R7 ;  /* 0x00000007a707723e */ /* 0x000fe400000010ff */
[----:B------:R-:W-:Y:S02]  /*10020*/  LOP3.LUT R5, R5, 0xc0, RZ, 0xc0, !PT ;  /* 0x000000c005057812 */ /* 0x000fe400078ec0ff */
[----:B------:R-:W-:-:S02]  /*10030*/  LEA R2, R4, R2, 0x4 ;  /* 0x0000000204027211 */ /* 0x000fc400078e20ff */
[----:B------:R-:W-:Y:S02]  /*10040*/  LEA.HI R4, R5, R5, RZ, 0x1d ;  /* 0x0000000505047211 */ /* 0x000fe400078fe8ff */
[----:B------:R-:W-:-:S03]  /*10050*/  LOP3.LUT R5, R0, 0x1, RZ, 0xc0, !PT ;  /* 0x0000000100057812 */ /* 0x000fc600078ec0ff */
[----:B------:R-:W-:Y:S01]  /*10060*/  IMAD.U32 R0, R2, 0x2, R4 ;  /* 0x0000000202007824 */ /* 0x000fe200078e0004 */
[----:B------:R-:W-:Y:S02]  /*10070*/  ISETP.NE.U32.AND P1, PT, R5, 0x1, PT ;  /* 0x000000010500780c */ /* 0x000fe40003f25070 */
[----:B------:R-:W-:Y:S01]  /*10080*/  MOV R5, 0xfffffff0 ;  /* 0xfffffff000057802 */ /* 0x000fe20000000f00 */
[----:B------:R-:W-:-:S03]  /*10090*/  IMAD.SHL.U32 R0, R0, 0x2, RZ ;  /* 0x0000000200007824 */ /* 0x000fc600078e00ff */
[----:B------:R-:W-:Y:S02]  /*100a0*/  SEL R5, R5, 0x10, !P1 ;  /* 0x0000001005057807 */ /* 0x000fe40004800000 */
[C---:B------:R-:W-:Y:S01]  /*100b0*/  IADD3 R2, R0.reuse, 0x20, RZ ;  /* 0x0000002000027810 */ /* 0x040fe20007ffe0ff */
[----:B------:R1:W-:Y:S01]  /*100c0*/  STS [R0], R17 ;  /* 0x0000001100007388 */ /* 0x0003e20000000800 */
[C---:B------:R-:W-:Y:S02]  /*100d0*/  IADD3 R4, R0.reuse, R5, RZ ;  /* 0x0000000500047210 */ /* 0x040fe40007ffe0ff */
[----:B------:R-:W-:Y:S01]  /*100e0*/  @P2 IADD3 R2, R0, -0x20, RZ ;  /* 0xffffffe000022810 */ /* 0x000fe20007ffe0ff */
[----:B------:R-:W-:Y:S01]  /*100f0*/  STS [R0+0x200], R18 ;  /* 0x0002001200007388 */ /* 0x000fe20000000800 */
[----:B------:R-:W-:Y:S02]  /*10100*/  ISETP.NE.AND P1, PT, R25, RZ, PT ;  /* 0x000000ff1900720c */ /* 0x000fe40003f25270 */
[----:B------:R-:W-:Y:S01]  /*10110*/  ISETP.NE.AND P2, PT, R26, RZ, PT ;  /* 0x000000ff1a00720c */ /* 0x000fe20003f45270 */
[----:B------:R2:W-:Y:S04]  /*10120*/  STS [R4], R16 ;  /* 0x0000001004007388 */ /* 0x0005e80000000800 */
[----:B------:R3:W-:Y:S04]  /*10130*/  STS [R4+0x200], R15 ;  /* 0x0002000f04007388 */ /* 0x0007e80000000800 */
[----:B------:R-:W-:Y:S04]  /*10140*/  STS [R0+0x1000], R141 ;  /* 0x0010008d00007388 */ /* 0x000fe80000000800 */
[----:B------:R4:W-:Y:S04]  /*10150*/  STS [R0+0x1200], R142 ;  /* 0x0012008e00007388 */ /* 0x0009e80000000800 */
[----:B------:R4:W-:Y:S04]  /*10160*/  STS [R4+0x1000], R14 ;  /* 0x0010000e04007388 */ /* 0x0009e80000000800 */
[----:B-1----:R-:W1:Y:S04]  /*10170*/  S2R R17, SR_CTAID.Y ;  /* 0x0000000000117919 */ /* 0x002e680000002600 */
[----:B------:R1:W-:Y:S01]  /*10180*/  STS [R4+0x1200], R150 ;  /* 0x0012009604007388 */ /* 0x0003e20000000800 */
[----:B--2---:R-:W-:-:S03]  /*10190*/  MOV R16, 0x7f800000 ;  /* 0x7f80000000107802 */ /* 0x004fc60000000f00 */
[----:B------:R2:W-:Y:S01]  /*101a0*/  STS [R2], R13 ;  /* 0x0000000d02007388 */ /* 0x0005e20000000800 */
[----:B---3--:R-:W-:-:S03]  /*101b0*/  MOV R15, 0x7f800000 ;  /* 0x7f800000000f7802 */ /* 0x008fc60000000f00 */
[----:B------:R3:W-:Y:S04]  /*101c0*/  STS [R2+0x200], R12 ;  /* 0x0002000c02007388 */ /* 0x0007e80000000800 */
[----:B------:R-:W3:Y:S01]  /*101d0*/  S2R R18, SR_CTAID.Z ;  /* 0x0000000000127919 */ /* 0x000ee20000002700 */
[----:B----4-:R-:W-:Y:S02]  /*101e0*/  IMAD.IADD R0, R5, 0x1, R2 ;  /* 0x0000000105007824 */ /* 0x010fe400078e0202 */
[----:B------:R-:W-:-:S03]  /*101f0*/  IMAD.MOV.U32 R14, RZ, RZ, 0x7f800000 ;  /* 0x7f800000ff0e7424 */ /* 0x000fc600078e00ff */
[----:B------:R-:W-:Y:S04]  /*10200*/  STS [R0], R9 ;  /* 0x0000000900007388 */ /* 0x000fe80000000800 */
[----:B------:R4:W-:Y:S01]  /*10210*/  STS [R0+0x200], R6 ;  /* 0x0002000600007388 */ /* 0x0009e20000000800 */
[----:B-1----:R-:W-:-:S03]  /*10220*/  @P1 MOV R4, c[0x0][0x210] ;  /* 0x0000840000041a02 */ /* 0x002fc60000000f00 */
[----:B------:R1:W-:Y:S01]  /*10230*/  STS [R2+0x1000], R11 ;  /* 0x0010000b02007388 */ /* 0x0003e20000000800 */
[----:B--2---:R-:W-:Y:S03]  /*10240*/  @P5 MUFU.LG2 R13, R22 ;  /* 0x00000016000d5308 */ /* 0x004fe60000000c00 */
[----:B------:R2:W-:Y:S04]  /*10250*/  STS [R2+0x1200], R10 ;  /* 0x0012000a02007388 */ /* 0x0005e80000000800 */
[----:B------:R2:W-:Y:S01]  /*10260*/  STS [R0+0x1000], R8 ;  /* 0x0010000800007388 */ /* 0x0005e20000000800 */
[----:B---3--:R-:W-:Y:S03]  /*10270*/  @P4 MUFU.LG2 R12, R21 ;  /* 0x00000015000c4308 */ /* 0x008fe60000000c00 */
[----:B------:R3:W-:Y:S04]  /*10280*/  STS [R0+0x1200], R7 ;  /* 0x0012000700007388 */ /* 0x0007e80000000800 */
[----:B------:R-:W-:Y:S01]  /*10290*/  BAR.SYNC.DEFER_BLOCKING 0x0 ;  /* 0x0000000000007b1d */ /* 0x000fe20000010000 */
[----:B----4-:R-:W-:-:S02]  /*102a0*/  @P1 IMAD R6, R4, c[0x0][0x214], RZ ;  /* 0x0000850004061a24 */ /* 0x010fc400078e02ff */
[----:B------:R-:W-:-:S03]  /*102b0*/  @!P1 IMAD.MOV.U32 R4, RZ, RZ, c[0x0][0x214] ;  /* 0x00008500ff049624 */ /* 0x000fc600078e00ff */
[----:B-1----:R-:W-:Y:S02]  /*102c0*/  @P3 MUFU.LG2 R11, R23 ;  /* 0x00000017000b3308 */ /* 0x002fe40000000c00 */
[----:B------:R-:W-:Y:S02]  /*102d0*/  @!P1 SEL R6, R4, c[0x0][0x234], !P2 ;  /* 0x00008d0004069a07 */ /* 0x000fe40005000000 */
[----:B--2---:R-:W-:Y:S02]  /*102e0*/  @!P0 SHF.R.S32.HI R2, RZ, 0x1f, R17 ;  /* 0x0000001fff028819 */ /* 0x004fe40000011411 */
[----:B------:R-:W-:Y:S02]  /*102f0*/  ISETP.NE.OR P2, PT, R25, RZ, !P2 ;  /* 0x000000ff1900720c */ /* 0x000fe40005745670 */
[----:B------:R1:W2:Y:S01]  /*10300*/  @P6 MUFU.LG2 R10, R20 ;  /* 0x00000014000a6308 */ /* 0x0002a20000000c00 */
[----:B------:R-:W-:Y:S01]  /*10310*/  @!P0 IMAD.WIDE.U32 R8, R17, c[0x0][0x1e0], RZ ;  /* 0x0000780011088a25 */ /* 0x000fe200078e00ff */
[----:B---3--:R-:W-:-:S03]  /*10320*/  @P1 MOV R0, 0x1 ;  /* 0x0000000100001802 */ /* 0x008fc60000000f00 */
[----:B------:R-:W-:Y:S01]  /*10330*/  @!P0 IMAD R4, R2, c[0x0][0x1e0], RZ ;  /* 0x0000780002048a24 */ /* 0x000fe200078e02ff */
[----:B------:R-:W-:Y:S01]  /*10340*/  LOP3.LUT R2, R24, 0xffffffe0, RZ, 0xc0, !PT ;  /* 0xffffffe018027812 */ /* 0x000fe200078ec0ff */
[----:B------:R3:W4:Y:S01]  /*10350*/  LDS.128 R28, [R217+0x800] ;  /* 0x00080000d91c7984 */ /* 0x0007220000000c00 */
[----:B------:R-:W-:Y:S01]  /*10360*/  @!P1 IMAD R0, R6, c[0x0][0x1c0], RZ ;  /* 0x0000700006009a24 */ /* 0x000fe200078e02ff */
[----:B------:R-:W-:Y:S01]  /*10370*/  @P1 MOV R7, c[0x0][0x210] ;  /* 0x0000840000071a02 */ /* 0x000fe20000000f00 */
[C---:B------:R-:W-:Y:S01]  /*10380*/  @!P0 IMAD R4, R17.reuse, c[0x0][0x1e4], R4 ;  /* 0x0000790011048a24 */ /* 0x040fe200078e0204 */
[----:B------:R3:W3:Y:S01]  /*10390*/  LDS.128 R24, [R217] ;  /* 0x00000000d9187984 */ /* 0x0006e20000000c00 */
[C---:B------:R-:W-:Y:S02]  /*103a0*/  @!P2 IMAD R5, R17.reuse, c[0x0][0x214], RZ ;  /* 0x000085001105aa24 */ /* 0x040fe400078e02ff */
[----:B------:R-:W-:Y:S01]  /*103b0*/  IMAD R0, R17, R0, RZ ;  /* 0x0000000011007224 */ /* 0x000fe200078e02ff */
[----:B------:R3:W3:Y:S01]  /*103c0*/  LDS.128 R32, [R217+0x1000] ;  /* 0x00100000d9207984 */ /* 0x0006e20000000c00 */
[----:B------:R-:W-:Y:S01]  /*103d0*/  @!P0 IADD3 R42, R9, R4, RZ ;  /* 0x00000004092a8210 */ /* 0x000fe20007ffe0ff */
[----:B------:R-:W-:Y:S01]  /*103e0*/  IMAD.IADD R9, R44, 0x1, -R2 ;  /* 0x000000012c097824 */ /* 0x000fe200078e0a02 */
[----:B------:R-:W-:Y:S01]  /*103f0*/  @!P2 SEL R2, R5, R252, !P0 ;  /* 0x000000fc0502a207 */ /* 0x000fe20004000000 */
[----:B-1----:R-:W1:Y:S01]  /*10400*/  S2R R20, SR_CTAID.X ;  /* 0x0000000000147919 */ /* 0x002e620000002500 */
[----:B------:R-:W-:Y:S01]  /*10410*/  @!P1 IMAD.MOV.U32 R7, RZ, RZ, 0x1 ;  /* 0x00000001ff079424 */ /* 0x000fe200078e00ff */
[----:B------:R-:W-:Y:S01]  /*10420*/  CS2R R4, SRZ ;  /* 0x0000000000047805 */ /* 0x000fe2000001ff00 */
[----:B------:R-:W-:Y:S01]  /*10430*/  @!P0 IMAD.MOV.U32 R40, RZ, RZ, R8 ;  /* 0x000000ffff288224 */ /* 0x000fe200078e0008 */
[----:B------:R3:W3:Y:S01]  /*10440*/  LDS.128 R36, [R217+0x1800] ;  /* 0x00180000d9247984 */ /* 0x0006e20000000c00 */
[----:B--2---:R-:W-:Y:S01]  /*10450*/  @P6 FMUL.FTZ R8, R10, 0.69314718246459960938 ;  /* 0x3f3172180a086820 */ /* 0x004fe20000410000 */
[----:B------:R-:W-:-:S02]  /*10460*/  SEL R10, R0, RZ, P2 ;  /* 0x000000ff000a7207 */ /* 0x000fc40001000000 */
[----:B------:R-:W-:Y:S01]  /*10470*/  LOP3.LUT P0, RZ, R9, 0x3, RZ, 0xc0, !PT ;  /* 0x0000000309ff7812 */ /* 0x000fe2000780c0ff */
[----:B------:R-:W-:Y:S01]  /*10480*/  @P5 FMUL.FTZ R9, R13, 0.69314718246459960938 ;  /* 0x3f3172180d095820 */ /* 0x000fe20000410000 */
[----:B------:R-:W-:Y:S02]  /*10490*/  @!P2 SHF.R.S32.HI R5, RZ, 0x1f, R2 ;  /* 0x0000001fff05a819 */ /* 0x000fe40000011402 */
[----:B------:R-:W-:Y:S01]  /*104a0*/  @!P2 MOV R4, R2 ;  /* 0x000000020004a202 */ /* 0x000fe20000000f00 */
[----:B------:R-:W-:Y:S01]  /*104b0*/  IMAD R2, R18, R6, R10 ;  /* 0x0000000612027224 */ /* 0x000fe200078e020a */
[----:B------:R-:W-:Y:S01]  /*104c0*/  MOV R17, 0x7f800000 ;  /* 0x7f80000000117802 */ /* 0x000fe20000000f00 */
[----:B------:R-:W-:Y:S02]  /*104d0*/  @P3 FMUL.FTZ R6, R11, 0.69314718246459960938 ;  /* 0x3f3172180b063820 */ /* 0x000fe40000410000 */
[----:B------:R-:W-:Y:S02]  /*104e0*/  @P6 FFMA.FTZ R17, R138, c[0x0][0x238], R8 ;  /* 0x00008e008a116a23 */ /* 0x000fe40000010008 */
[----:B------:R-:W-:-:S02]  /*104f0*/  @P4 FMUL.FTZ R8, R12, 0.69314718246459960938 ;  /* 0x3f3172180c084820 */ /* 0x000fc40000410000 */
[----:B------:R-:W-:Y:S02]  /*10500*/  @P5 FFMA.FTZ R16, R137, c[0x0][0x238], R9 ;  /* 0x00008e0089105a23 */ /* 0x000fe40000010009 */
[----:B------:R-:W-:Y:S02]  /*10510*/  @P4 FFMA.FTZ R14, R136, c[0x0][0x238], R8 ;  /* 0x00008e00880e4a23 */ /* 0x000fe40000010008 */
[----:B-1----:R-:W-:Y:S02]  /*10520*/  IMAD R0, R20, R7, RZ ;  /* 0x0000000714007224 */ /* 0x002fe400078e02ff */
[----:B------:R-:W-:-:S03]  /*10530*/  @P3 FFMA.FTZ R15, R3, c[0x0][0x238], R6 ;  /* 0x00008e00030f3a23 */ /* 0x000fc60000010006 */
[----:B------:R-:W-:-:S04]  /*10540*/  SHF.L.U32 R0, R0, 0x7, RZ ;  /* 0x0000000700007819 */ /* 0x000fc800000006ff */
[----:B------:R-:W-:Y:S02]  /*10550*/  IADD3 R11, P2, P1, R0, R4, R2 ;  /* 0x00000004000b7210 */ /* 0x000fe4000795e002 */
[----:B------:R-:W-:Y:S02]  /*10560*/  SHF.R.S32.HI R0, RZ, 0x1f, R0 ;  /* 0x0000001fff007819 */ /* 0x000fe40000011400 */
[----:B------:R-:W-:-:S04]  /*10570*/  SHF.R.S32.HI R2, RZ, 0x1f, R2 ;  /* 0x0000001fff027819 */ /* 0x000fc80000011402 */
[----:B------:R-:W-:Y:S01]  /*10580*/  IADD3.X R5, R0, R5, R2, P2, P1 ;  /* 0x0000000500057210 */ /* 0x000fe200017e2402 */
[----:B------:R-:W-:Y:S05]  /*10590*/  @P0 BRA `(.L_x_81) ;  /* 0x0000025000000947 */ /* 0x000fea0003800000 */
[----:B----4-:R-:W2:Y:S01]  /*105a0*/  LDL.LU R46, [R1+0x28] ;  /* 0x00002800012e7983 */ /* 0x010ea20000300800 */
        /* <DEDUP_REMOVED lines=36> */
.L_x_81:
[----:B----4-:R-:W-:Y:S05]  /*107f0*/  BSYNC B0 ;  /* 0x0000000000007941 */ /* 0x010fea0003800000 */
.L_x_80:
[----:B-1----:R-:W2:Y:S01]  /*10800*/  LDL.LU R6, [R1+0x14] ;  /* 0x0000140001067983 */ /* 0x002ea20000300800 */
[----:B------:R-:W-:Y:S01]  /*10810*/  ISETP.GE.AND P1, PT, R246, c[0x0][0x220], PT ;  /* 0x00008800f6007a0c */ /* 0x000fe20003f26270 */
[----:B------:R-:W-:Y:S01]  /*10820*/  BSSY B0, `(.L_x_82) ;  /* 0x000001e000007945 */ /* 0x000fe20003800000 */
[----:B------:R-:W-:Y:S01]  /*10830*/  SHF.R.S32.HI R5, RZ, 0x1f, R18 ;  /* 0x0000001fff057819 */ /* 0x000fe20000011412 */
[----:B------:R-:W1:Y:S04]  /*10840*/  S2R R2, SR_TID.X ;  /* 0x0000000000027919 */ /* 0x000e680000002100 */
[----:B------:R-:W4:Y:S01]  /*10850*/  S2R R8, SR_CTAID.X ;  /* 0x0000000000087919 */ /* 0x000f220000002500 */
[----:B-1----:R-:W-:-:S04]  /*10860*/  SHF.R.S32.HI R4, RZ, 0x1f, R2 ;  /* 0x0000001fff047819 */ /* 0x002fc80000011402 */
[----:B------:R-:W-:-:S04]  /*10870*/  LEA.HI R4, R4, R2, RZ, 0x2 ;  /* 0x0000000204047211 */ /* 0x000fc800078f10ff */
[----:B------:R-:W-:Y:S02]  /*10880*/  LOP3.LUT R0, R4, 0xfffffffc, RZ, 0xc0, !PT ;  /* 0xfffffffc04007812 */ /* 0x000fe400078ec0ff */
[----:B------:R-:W-:-:S03]  /*10890*/  SHF.R.S32.HI R10, RZ, 0x2, R4 ;  /* 0x00000002ff0a7819 */ /* 0x000fc60000011404 */
[----:B------:R-:W-:Y:S01]  /*108a0*/  IMAD.IADD R0, R2, 0x1, -R0 ;  /* 0x0000000102007824 */ /* 0x000fe200078e0a00 */
[----:B------:R-:W-:Y:S02]  /*108b0*/  IADD3 R2, P0, R246, R40, RZ ;  /* 0x00000028f6027210 */ /* 0x000fe40007f1e0ff */
[----:B------:R-:W-:Y:S01]  /*108c0*/  SHF.R.S32.HI R11, RZ, 0x1f, R10 ;  /* 0x0000001fff0b7819 */ /* 0x000fe2000001140a */
[----:B------:R-:W-:-:S05]  /*108d0*/  IMAD.SHL.U32 R0, R0, 0x8, RZ ;  /* 0x0000000800007824 */ /* 0x000fca00078e00ff */
[----:B------:R-:W-:-:S05]  /*108e0*/  SHF.R.S32.HI R0, RZ, 0x1f, R0 ;  /* 0x0000001fff007819 */ /* 0x000fca0000011400 */
[----:B------:R-:W-:Y:S02]  /*108f0*/  IMAD.X R3, R0, 0x1, R42, P0 ;  /* 0x0000000100037824 */ /* 0x000fe400000e062a */
[----:B------:R-:W-:-:S04]  /*10900*/  IMAD R0, R5, c[0x0][0x1f0], RZ ;  /* 0x00007c0005007a24 */ /* 0x000fc800078e02ff */
[----:B------:R-:W-:Y:S02]  /*10910*/  IMAD R0, R18, c[0x0][0x1f4], R0 ;  /* 0x00007d0012007a24 */ /* 0x000fe400078e0200 */
[----:B--2---:R-:W-:Y:S02]  /*10920*/  IMAD R14, R20, -0x80, R6 ;  /* 0xffffff80140e7824 */ /* 0x004fe400078e0206 */
[----:B------:R-:W-:-:S03]  /*10930*/  IMAD.WIDE.U32 R6, R18, c[0x0][0x1f0], R2 ;  /* 0x00007c0012067a25 */ /* 0x000fc600078e0002 */
[----:B------:R-:W-:Y:S01]  /*10940*/  ISETP.GE.OR P0, PT, R43, R14, P1 ;  /* 0x0000000e2b00720c */ /* 0x000fe20000f06670 */
[----:B----4-:R-:W-:-:S04]  /*10950*/  IMAD.WIDE R2, R8, 0x80, R10 ;  /* 0x0000008008027825 */ /* 0x010fc800078e020a */
[----:B------:R-:W-:-:S08]  /*10960*/  IMAD.IADD R5, R7, 0x1, R0 ;  /* 0x0000000107057824 */ /* 0x000fd000078e0200 */
        /* <DEDUP_REMOVED lines=8> */
[----:B---3--:R1:W-:Y:S02]  /*109f0*/  STG.E.128 [R12.64], R24 ;  /* 0x000000180c007986 */ /* 0x0083e4000c101d08 */
.L_x_83:
[----:B------:R-:W-:Y:S05]  /*10a00*/  BSYNC B0 ;  /* 0x0000000000007941 */ /* 0x000fea0003800000 */
.L_x_82:
[----:B------:R-:W-:Y:S01]  /*10a10*/  LEA.HI.SX32 R0, R41, 0x20, 0x1e ;  /* 0x0000002029007811 */ /* 0x000fe200078ff2ff */
[----:B------:R-:W-:Y:S03]  /*10a20*/  BSSY B0, `(.L_x_84) ;  /* 0x000000e000007945 */ /* 0x000fe60003800000 */
[----:B------:R-:W-:-:S13]  /*10a30*/  ISETP.GE.OR P0, PT, R0, R14, P1 ;  /* 0x0000000e0000720c */ /* 0x000fda0000f06670 */
[----:B------:R-:W-:Y:S05]  /*10a40*/  @P0 BRA `(.L_x_85) ;  /* 0x000000b000000947 */ /* 0x000fea0003800000 */
[----:B------:R-:W-:Y:S02]  /*10a50*/  IADD3 R0, P0, R2, 0x20, RZ ;  /* 0x0000002002007810 */ /* 0x000fe40007f1e0ff */
[----:B------:R-:W-:-:S03]  /*10a60*/  MOV R9, R5 ;  /* 0x0000000500097202 */ /* 0x000fc60000000f00 */
[----:B------:R-:W-:-:S04]  /*10a70*/  IMAD.X R8, RZ, RZ, R3, P0 ;  /* 0x000000ffff087224 */ /* 0x000fc800000e0603 */
[----:B-1----:R-:W-:Y:S02]  /*10a80*/  IMAD R12, R8, c[0x0][0x1e8], RZ ;  /* 0x00007a00080c7a24 */ /* 0x002fe400078e02ff */
[----:B------:R-:W-:-:S04]  /*10a90*/  IMAD.MOV.U32 R8, RZ, RZ, R6 ;  /* 0x000000ffff087224 */ /* 0x000fc800078e0006 */
[----:B------:R-:W-:-:S04]  /*10aa0*/  IMAD.WIDE.U32 R8, R0, c[0x0][0x1e8], R8 ;  /* 0x00007a0000087a25 */ /* 0x000fc800078e0008 */
[----:B------:R-:W-:Y:S01]  /*10ab0*/  IMAD R0, R0, c[0x0][0x1ec], R12 ;  /* 0x00007b0000007a24 */ /* 0x000fe200078e020c */
[----:B------:R-:W-:-:S04]  /*10ac0*/  LEA R12, P0, R8, c[0x0][0x1d0], 0x1 ;  /* 0x00007400080c7a11 */ /* 0x000fc800078008ff */
[----:B------:R-:W-:-:S04]  /*10ad0*/  IADD3 R0, R9, R0, RZ ;  /* 0x0000000009007210 */ /* 0x000fc80007ffe0ff */
[----:B------:R-:W-:-:S05]  /*10ae0*/  LEA.HI.X R13, R8, c[0x0][0x1d4], R0, 0x1, P0 ;  /* 0x00007500080d7a11 */ /* 0x000fca00000f0c00 */
[----:B------:R1:W-:Y:S02]  /*10af0*/  STG.E.128 [R12.64], R28 ;  /* 0x0000001c0c007986 */ /* 0x0003e4000c101d08 */
.L_x_85:
[----:B------:R-:W-:Y:S05]  /*10b00*/  BSYNC B0 ;  /* 0x0000000000007941 */ /* 0x000fea0003800000 */
.L_x_84:
[----:B------:R-:W-:Y:S01]  /*10b10*/  IADD3 R0, R10, 0x40, RZ ;  /* 0x000000400a007810 */ /* 0x000fe20007ffe0ff */
[----:B------:R-:W-:Y:S03]  /*10b20*/  BSSY B0, `(.L_x_86) ;  /* 0x000000e000007945 */ /* 0x000fe60003800000 */
[----:B-----5:R-:W-:-:S13]  /*10b30*/  ISETP.GE.OR P0, PT, R0, R45, P1 ;  /* 0x0000002d0000720c */ /* 0x020fda0000f06670 */
        /* <DEDUP_REMOVED lines=11> */
[----:B---3--:R1:W-:Y:S02]  /*10bf0*/  STG.E.128 [R12.64], R32 ;  /* 0x000000200c007986 */ /* 0x0083e4000c101d08 */
.L_x_87:
[----:B------:R-:W-:Y:S05]  /*10c00*/  BSYNC B0 ;  /* 0x0000000000007941 */ /* 0x000fea0003800000 */
.L_x_86:
[----:B------:R-:W-:-:S04]  /*10c10*/  IADD3 R0, R10, 0x60, RZ ;  /* 0x000000600a007810 */ /* 0x000fc80007ffe0ff */
[----:B------:R-:W-:-:S13]  /*10c20*/  ISETP.GE.OR P1, PT, R0, R45, P1 ;  /* 0x0000002d0000720c */ /* 0x000fda0000f26670 */
[----:B------:R-:W-:Y:S05]  /*10c30*/  @P1 EXIT ;  /* 0x000000000000194d */ /* 0x000fea0003800000 */
[----:B------:R-:W-:-:S05]  /*10c40*/  IADD3 R0, P0, R2, 0x60, RZ ;  /* 0x0000006002007810 */ /* 0x000fca0007f1e0ff */
[----:B------:R-:W-:Y:S01]  /*10c50*/  IMAD.X R2, RZ, RZ, R3, P0 ;  /* 0x000000ffff027224 */ /* 0x000fe200000e0603 */
[----:B------:R-:W-:-:S03]  /*10c60*/  MOV R3, R5 ;  /* 0x0000000500037202 */ /* 0x000fc60000000f00 */
[----:B------:R-:W-:Y:S02]  /*10c70*/  IMAD R7, R2, c[0x0][0x1e8], RZ ;  /* 0x00007a0002077a24 */ /* 0x000fe400078e02ff */
[----:B------:R-:W-:-:S04]  /*10c80*/  IMAD.MOV.U32 R2, RZ, RZ, R6 ;  /* 0x000000ffff027224 */ /* 0x000fc800078e0006 */
[----:B------:R-:W-:-:S04]  /*10c90*/  IMAD.WIDE.U32 R4, R0, c[0x0][0x1e8], R2 ;  /* 0x00007a0000047a25 */ /* 0x000fc800078e0002 */
[----:B------:R-:W-:Y:S01]  /*10ca0*/  IMAD R0, R0, c[0x0][0x1ec], R7 ;  /* 0x00007b0000007a24 */ /* 0x000fe200078e0207 */
[----:B------:R-:W-:-:S04]  /*10cb0*/  LEA R2, P0, R4, c[0x0][0x1d0], 0x1 ;  /* 0x0000740004027a11 */ /* 0x000fc800078008ff */
[----:B------:R-:W-:-:S04]  /*10cc0*/  IADD3 R0, R5, R0, RZ ;  /* 0x0000000005007210 */ /* 0x000fc80007ffe0ff */
[----:B------:R-:W-:-:S05]  /*10cd0*/  LEA.HI.X R3, R4, c[0x0][0x1d4], R0, 0x1, P0 ;  /* 0x0000750004037a11 */ /* 0x000fca00000f0c00 */
[----:B---3--:R-:W-:Y:S01]  /*10ce0*/  STG.E.128 [R2.64], R36 ;  /* 0x0000002402007986 */ /* 0x008fe2000c101d08 */
[----:B------:R-:W-:Y:S05]  /*10cf0*/  EXIT ;  /* 0x000000000000794d */ /* 0x000fea0003800000 */
.L_x_41:
[----:B--2---:R-:W2:Y:S01]  /*10d00*/  LDL.LU R14, [R1+0x14] ;  /* 0x00001400010e7983 */ /* 0x004ea20000300800 */
[----:B------:R-:W1:Y:S01]  /*10d10*/  LDC.U8 R4, c[0x0][0x329] ;  /* 0x0000ca40ff047b82 */ /* 0x000e620000000000 */
[----:B------:R-:W-:Y:S01]  /*10d20*/  ISETP.NE.AND P4, PT, R252, -0x1, PT ;  /* 0xfffffffffc00780c */ /* 0x000fe20003f85270 */
[----:B------:R-:W-:Y:S01]  /*10d30*/  BSSY B0, `(.L_x_88) ;  /* 0x0000040000007945 */ /* 0x000fe20003800000 */
[----:B------:R-:W-:Y:S01]  /*10d40*/  SHF.R.S32.HI R8, RZ, 0x1f, R28 ;  /* 0x0000001fff087819 */ /* 0x000fe2000001141c */
[----:B------:R-:W3:Y:S01]  /*10d50*/  S2R R15, SR_CTAID.X ;  /* 0x00000000000f7919 */ /* 0x000ee20000002500 */
[----:B------:R-:W-:Y:S02]  /*10d60*/  SHF.R.S32.HI R9, RZ, 0x1f, R13 ;  /* 0x0000001fff097819 */ /* 0x000fe4000001140d */
[----:B------:R-:W-:Y:S01]  /*10d70*/  LEA.HI R8, R8, R28, RZ, 0x2 ;  /* 0x0000001c08087211 */ /* 0x000fe200078f10ff */
[----:B------:R-:W4:Y:S02]  /*10d80*/  LDC.U8 R0, c[0x0][0x328] ;  /* 0x0000ca00ff007b82 */ /* 0x000f240000000000 */
[----:B------:R-:W-:Y:S01]  /*10d90*/  IMAD R9, R9, c[0x0][0x1f0], RZ ;  /* 0x00007c0009097a24 */ /* 0x000fe200078e02ff */
[----:B------:R-:W-:-:S03]  /*10da0*/  LOP3.LUT R7, R8, 0xfffffffc, RZ, 0xc0, !PT ;  /* 0xfffffffc08077812 */ /* 0x000fc600078ec0ff */
[----:B------:R-:W-:-:S04]  /*10db0*/  @P4 IMAD.WIDE.U32 R2, R252, c[0x0][0x1e8], RZ ;  /* 0x00007a00fc024a25 */ /* 0x000fc800078e00ff */
[----:B------:R-:W-:Y:S02]  /*10dc0*/  @P4 IMAD.MOV.U32 R10, RZ, RZ, R2 ;  /* 0x000000ffff0a4224 */ /* 0x000fe400078e0002 */
[----:B------:R-:W-:Y:S02]  /*10dd0*/  IMAD.IADD R19, R28, 0x1, -R7 ;  /* 0x000000011c137824 */ /* 0x000fe400078e0a07 */
[----:B------:R-:W-:Y:S01]  /*10de0*/  IMAD R9, R13, c[0x0][0x1f4], R9 ;  /* 0x00007d000d097a24 */ /* 0x000fe200078e0209 */
[----:B-1----:R-:W-:Y:S02]  /*10df0*/  ISETP.NE.AND P0, PT, R4, RZ, PT ;  /* 0x000000ff0400720c */ /* 0x002fe40003f05270 */
[----:B----4-:R-:W-:Y:S02]  /*10e00*/  ISETP.NE.AND P3, PT, R0, RZ, PT ;  /* 0x000000ff0000720c */ /* 0x010fe40003f65270 */
[----:B------:R-:W-:Y:S02]  /*10e10*/  @!P4 SHF.R.S32.HI R0, RZ, 0x1f, R12 ;  /* 0x0000001fff00c819 */ /* 0x000fe4000001140c */
[----:B------:R-:W-:Y:S01]  /*10e20*/  ISETP.NE.OR P2, PT, R4, RZ, !P3 ;  /* 0x000000ff0400720c */ /* 0x000fe20005f45670 */
[----:B------:R-:W-:-:S06]  /*10e30*/  @P4 IMAD R4, R252, c[0x0][0x1ec], R3 ;  /* 0x00007b00fc044a24 */ /* 0x000fcc00078e0203 */
[----:B------:R-:W-:Y:S01]  /*10e40*/  @P0 MOV R17, c[0x0][0x210] ;  /* 0x0000840000110a02 */ /* 0x000fe20000000f00 */
[----:B------:R-:W-:Y:S01]  /*10e50*/  @!P4 IMAD R0, R0, c[0x0][0x1e0], RZ ;  /* 0x000078000000ca24 */ /* 0x000fe200078e02ff */
[----:B------:R-:W-:Y:S01]  /*10e60*/  ISETP.NE.OR P1, PT, R252, -0x1, P2 ;  /* 0xfffffffffc00780c */ /* 0x000fe20001725670 */
[----:B------:R-:W-:Y:S02]  /*10e70*/  @P0 IMAD.MOV.U32 R5, RZ, RZ, c[0x0][0x210] ;  /* 0x00008400ff050624 */ /* 0x000fe400078e00ff */
[----:B------:R-:W-:Y:S02]  /*10e80*/  @!P0 IMAD.MOV.U32 R6, RZ, RZ, c[0x0][0x214] ;  /* 0x00008500ff068624 */ /* 0x000fe400078e00ff */
[----:B------:R-:W-:-:S04]  /*10e90*/  @!P4 IMAD.WIDE.U32 R2, R12, c[0x0][0x1e0], RZ ;  /* 0x000078000c02ca25 */ /* 0x000fc800078e00ff */
[----:B------:R-:W-:Y:S01]  /*10ea0*/  @!P4 IMAD R0, R12, c[0x0][0x1e4], R0 ;  /* 0x000079000c00ca24 */ /* 0x000fe200078e0200 */
[----:B------:R-:W-:Y:S01]  /*10eb0*/  @!P4 MOV R10, R2 ;  /* 0x00000002000ac202 */ /* 0x000fe20000000f00 */
[----:B------:R-:W-:Y:S01]  /*10ec0*/  @P0 IMAD R5, R5, c[0x0][0x214], RZ ;  /* 0x0000850005050a24 */ /* 0x000fe200078e02ff */
[----:B------:R-:W-:Y:S01]  /*10ed0*/  @!P0 SEL R5, R6, c[0x0][0x234], !P3 ;  /* 0x00008d0006058a07 */ /* 0x000fe20005800000 */
[----:B------:R-:W-:Y:S01]  /*10ee0*/  @!P4 IMAD.IADD R4, R3, 0x1, R0 ;  /* 0x000000010304c824 */ /* 0x000fe200078e0200 */
[----:B------:R-:W-:Y:S01]  /*10ef0*/  CS2R R6, SRZ ;  /* 0x0000000000067805 */ /* 0x000fe2000001ff00 */
[----:B------:R-:W-:Y:S02]  /*10f00*/  IMAD.SHL.U32 R0, R19, 0x8, RZ ;  /* 0x0000000813007824 */ /* 0x000fe400078e00ff */
[----:B------:R-:W-:Y:S02]  /*10f10*/  @P0 IMAD.MOV.U32 R2, RZ, RZ, 0x1 ;  /* 0x00000001ff020424 */ /* 0x000fe400078e00ff */
[----:B------:R-:W-:Y:S01]  /*10f20*/  @!P0 IMAD R2, R5, c[0x0][0x1c0], RZ ;  /* 0x0000700005028a24 */ /* 0x000fe200078e02ff */
[----:B------:R-:W-:Y:S01]  /*10f30*/  IADD3 R10, P3, R0, R10, RZ ;  /* 0x0000000a000a7210 */ /* 0x000fe20007f7e0ff */
[----:B------:R-:W-:Y:S01]  /*10f40*/  @!P1 IMAD R252, R12, c[0x0][0x214], RZ ;  /* 0x000085000cfc9a24 */ /* 0x000fe200078e02ff */
[----:B------:R-:W-:Y:S01]  /*10f50*/  ISETP.GE.AND P1, PT, R0, c[0x0][0x220], PT ;  /* 0x0000880000007a0c */ /* 0x000fe20003f26270 */
[----:B------:R-:W-:Y:S01]  /*10f60*/  IMAD R2, R12, R2, RZ ;  /* 0x000000020c027224 */ /* 0x000fe200078e02ff */
[----:B------:R-:W-:Y:S01]  /*10f70*/  LEA.HI.X.SX32 R11, R0, R4, 0x1, P3 ;  /* 0x00000004000b7211 */ /* 0x000fe200018f0eff */
[----:B------:R-:W-:Y:S01]  /*10f80*/  @!P0 IMAD.MOV.U32 R17, RZ, RZ, 0x1 ;  /* 0x00000001ff118424 */ /* 0x000fe200078e00ff */
[----:B------:R-:W-:Y:S01]  /*10f90*/  SHF.R.S32.HI R4, RZ, 0x2, R8 ;  /* 0x00000002ff047819 */ /* 0x000fe20000011408 */
[--C-:B------:R-:W-:Y:S01]  /*10fa0*/  @!P2 IMAD.MOV.U32 R6, RZ, RZ, R252.reuse ;  /* 0x000000ffff06a224 */ /* 0x100fe200078e00fc */
[----:B------:R-:W-:Y:S01]  /*10fb0*/  SEL R0, R2, RZ, P2 ;  /* 0x000000ff02007207 */ /* 0x000fe20001000000 */
[----:B------:R-:W-:Y:S01]  /*10fc0*/  IMAD R2, R29, R17, RZ ;  /* 0x000000111d027224 */ /* 0x000fe200078e02ff */
[----:B------:R-:W-:Y:S01]  /*10fd0*/  @!P2 SHF.R.S32.HI R7, RZ, 0x1f, R252 ;  /* 0x0000001fff07a819 */ /* 0x000fe200000114fc */
[----:B------:R-:W-:-:S03]  /*10fe0*/  IMAD.WIDE.U32 R10, R13, c[0x0][0x1f0], R10 ;  /* 0x00007c000d0a7a25 */ /* 0x000fc600078e000a */
[----:B------:R-:W-:Y:S01]  /*10ff0*/  SHF.R.S32.HI R8, RZ, 0x1f, R2 ;  /* 0x0000001fff087819 */ /* 0x000fe20000011402 */
[----:B------:R-:W-:Y:S01]  /*11000*/  IMAD R0, R13, R5, R0 ;  /* 0x000000050d007224 */ /* 0x000fe200078e0200 */
[----:B------:R-:W-:-:S04]  /*11010*/  SHF.R.S32.HI R5, RZ, 0x1f, R4 ;  /* 0x0000001fff057819 */ /* 0x000fc80000011404 */
[----:B------:R-:W-:Y:S01]  /*11020*/  IADD3 R20, P2, P0, R2, R6, R0 ;  /* 0x0000000602147210 */ /* 0x000fe2000785e000 */
[----:B---3--:R-:W-:Y:S01]  /*11030*/  IMAD.WIDE R2, R15, 0x80, R4 ;  /* 0x000000800f027825 */ /* 0x008fe200078e0204 */
[----:B------:R-:W-:-:S04]  /*11040*/  SHF.R.S32.HI R0, RZ, 0x1f, R0 ;  /* 0x0000001fff007819 */ /* 0x000fc80000011400 */
[----:B------:R-:W-:Y:S01]  /*11050*/  IADD3.X R18, R8, R7, R0, P2, P0 ;  /* 0x0000000708127210 */ /* 0x000fe200017e0400 */
[----:B------:R-:W-:Y:S01]  /*11060*/  IMAD.IADD R7, R9, 0x1, R11 ;  /* 0x0000000109077824 */ /* 0x000fe200078e020b */
[----:B--2---:R-:W-:-:S04]  /*11070*/  IADD3 R14, -R29, R14, RZ ;  /* 0x0000000e1d0e7210 */ /* 0x004fc80007ffe1ff */
[CC--:B------:R-:W-:Y:S02]  /*11080*/  ISETP.GE.OR P3, PT, R4.reuse, R14.reuse, P1 ;  /* 0x0000000e0400720c */ /* 0x0c0fe40000f66670 */
[----:B------:R-:W-:-:S11]  /*11090*/  ISETP.GE.AND P6, PT, R4, R14, PT ;  /* 0x0000000e0400720c */ /* 0x000fd60003fc6270 */
        /* <DEDUP_REMOVED lines=9> */
.L_x_89:
[----:B------:R-:W-:Y:S05]  /*11130*/  BSYNC B0 ;  /* 0x0000000000007941 */ /* 0x000fea0003800000 */
.L_x_88:
[----:B------:R-:W-:Y:S01]  /*11140*/  IADD3 R16, R4, 0x20, RZ ;  /* 0x0000002004107810 */ /* 0x000fe20007ffe0ff */
[----:B------:R-:W-:Y:S03]  /*11150*/  BSSY B0, `(.L_x_90) ;  /* 0x000000f000007945 */ /* 0x000fe60003800000 */
[CC--:B------:R-:W-:Y:S02]  /*11160*/  ISETP.GE.OR P0, PT, R16.reuse, R14.reuse, P1 ;  /* 0x0000000e1000720c */ /* 0x0c0fe40000f06670 */
[----:B------:R-:W-:-:S11]  /*11170*/  ISETP.GE.AND P5, PT, R16, R14, PT ;  /* 0x0000000e1000720c */ /* 0x000fd60003fa6270 */
        /* <DEDUP_REMOVED lines=11> */
[----:B------:R1:W-:Y:S02]  /*11230*/  STG.E.128 [R12.64], RZ ;  /* 0x000000ff0c007986 */ /* 0x0003e4000c101d08 */
.L_x_91:
[----:B------:R-:W-:Y:S05]  /*11240*/  BSYNC B0 ;  /* 0x0000000000007941 */ /* 0x000fea0003800000 */
.L_x_90:
        /* <DEDUP_REMOVED lines=16> */
.L_x_93:
[----:B------:R-:W-:Y:S05]  /*11350*/  BSYNC B0 ;  /* 0x0000000000007941 */ /* 0x000fea0003800000 */
.L_x_92:
[----:B-1----:R-:W-:Y:S01]  /*11360*/  IADD3 R12, R4, 0x60, RZ ;  /* 0x00000060040c7810 */ /* 0x002fe20007ffe0ff */
[----:B------:R-:W-:Y:S03]  /*11370*/  BSSY B0, `(.L_x_94) ;  /* 0x000000e000007945 */ /* 0x000fe60003800000 */
[CC--:B------:R-:W-:Y:S02]  /*11380*/  ISETP.GE.OR P1, PT, R12.reuse, R14.reuse, P1 ;  /* 0x0000000e0c00720c */ /* 0x0c0fe40000f26670 */
[----:B------:R-:W-:-:S11]  /*11390*/  ISETP.GE.AND P0, PT, R12, R14, PT ;  /* 0x0000000e0c00720c */ /* 0x000fd60003f06270 */
        /* <DEDUP_REMOVED lines=11> */
.L_x_95:
[----:B------:R-:W-:Y:S05]  /*11450*/  BSYNC B0 ;  /* 0x0000000000007941 */ /* 0x000fea0003800000 */
.L_x_94:
[C---:B------:R-:W-:Y:S02]  /*11460*/  ISETP.NE.OR P6, PT, R19.reuse, RZ, P6 ;  /* 0x000000ff1300720c */ /* 0x040fe400037c5670 */
[C---:B------:R-:W-:Y:S02]  /*11470*/  ISETP.NE.OR P5, PT, R19.reuse, RZ, P5 ;  /* 0x000000ff1300720c */ /* 0x040fe40002fa5670 */
[C---:B------:R-:W-:Y:S02]  /*11480*/  ISETP.NE.OR P4, PT, R19.reuse, RZ, P4 ;  /* 0x000000ff1300720c */ /* 0x040fe40002785670 */
[----:B------:R-:W-:-:S07]  /*11490*/  ISETP.NE.OR P0, PT, R19, RZ, P0 ;  /* 0x000000ff1300720c */ /* 0x000fce0000705670 */
[-C--:B------:R-:W-:Y:S02]  /*114a0*/  @!P6 IMAD R4, R4, R17.reuse, RZ ;  /* 0x000000110404e224 */ /* 0x080fe400078e02ff */
[-C--:B-1----:R-:W-:Y:S02]  /*114b0*/  @!P5 IMAD R2, R16, R17.reuse, RZ ;  /* 0x000000111002d224 */ /* 0x082fe400078e02ff */
        /* <DEDUP_REMOVED lines=20> */
[----:B-1----:R-:W-:-:S05]  /*11600*/  IMAD R0, R12, R17, RZ ;  /* 0x000000110c007224 */ /* 0x002fca00078e02ff */
[----:B------:R-:W-:-:S04]  /*11610*/  IADD3 R3, P0, R0, R20, RZ ;  /* 0x0000001400037210 */ /* 0x000fc80007f1e0ff */
[----:B------:R-:W-:Y:S02]  /*11620*/  LEA.HI.X.SX32 R0, R0, R18, 0x1, P0 ;  /* 0x0000001200007211 */ /* 0x000fe400000f0eff */
[----:B------:R-:W-:-:S04]  /*11630*/  LEA R2, P0, R3, c[0x0][0x200], 0x2 ;  /* 0x0000800003027a11 */ /* 0x000fc800078010ff */
[----:B------:R-:W-:Y:S01]  /*11640*/  LEA.HI.X R3, R3, c[0x0][0x204], R0, 0x2, P0 ;  /* 0x0000810003037a11 */ /* 0x000fe200000f1400 */
[----:B------:R-:W-:-:S05]  /*11650*/  IMAD.MOV.U32 R0, RZ, RZ, 0x7f800000 ;  /* 0x7f800000ff007424 */ /* 0x000fca00078e00ff */
[----:B------:R-:W-:Y:S01]  /*11660*/  STG.E [R2.64], R0 ;  /* 0x0000000002007986 */ /* 0x000fe2000c101908 */
[----:B------:R-:W-:Y:S05]  /*11670*/  EXIT ;  /* 0x000000000000794d */ /* 0x000fea0003800000 */
.L_x_96:
        /* <DEDUP_REMOVED lines=16> */
.L_x_610:


//--------------------- .text._ZN5flash16flash_fwd_kernelI23Flash_fwd_kernel_traitsILi32ELi128ELi128ELi4ELb0ELb0EN7cutlass10bfloat16_tE19Flash_kernel_traitsILi32ELi128ELi128ELi4ES3_EELb0ELb1ELb0ELb1ELb0ELb0ELb0ELb0EEEvNS_16Flash_fwd_paramsE --------------------------
	.section	.text._ZN5flash16flash_fwd_kernelI23Flash_fwd_kernel_traitsILi32ELi128ELi128ELi4ELb0ELb0EN7cutlass10bfloat16_tE19Flash_kernel_traitsILi32ELi128ELi128ELi4ES3_EELb0ELb1ELb0ELb1ELb0ELb0ELb0ELb0EEEvNS_16Flash_fwd_paramsE,"ax",@progbits
	.sectioninfo	@"SHI_REGISTERS=255"
	.align	128
        .global         _ZN5flash16flash_fwd_kernelI23Flash_fwd_kernel_traitsILi32ELi128ELi128ELi4ELb0ELb0EN7cutlass10bfloat16_tE19Flash_kernel_traitsILi32ELi128ELi128ELi4ES3_EELb0ELb1ELb0ELb1ELb0ELb0ELb0ELb0EEEvNS_16Flash_fwd_paramsE
        .type           _ZN5flash16flash_fwd_kernelI23Flash_fwd_kernel_traitsILi32ELi128ELi128ELi4ELb0ELb0EN7cutlass10bfloat16_tE19Flash_kernel_traitsILi32ELi128ELi128ELi4ES3_EELb0ELb1ELb0ELb1ELb0ELb0ELb0ELb0EEEvNS_16Flash_fwd_paramsE,@function
        .size           _ZN5flash16flash_fwd_kernelI23Flash_fwd_kernel_traitsILi32ELi128ELi128ELi4ELb0ELb0EN7cutlass10bfloat16_tE19Flash_kernel_traitsILi32ELi128ELi128ELi4ES3_EELb0ELb1ELb0ELb1ELb0ELb0ELb0ELb0EEEvNS_16Flash_fwd_paramsE,(.L_x_611 - _ZN5flash16flash_fwd_kernelI23Flash_fwd_kernel_traitsILi32ELi128ELi128ELi4ELb0ELb0EN7cutlass10bfloat16_tE19Flash_kernel_traitsILi32ELi128ELi128ELi4ES3_EELb0ELb1ELb0ELb1ELb0ELb0ELb0ELb0EEEvNS_16Flash_fwd_paramsE)
        .other          _ZN5flash16flash_fwd_kernelI23Flash_fwd_kernel_traitsILi32ELi128ELi128ELi4ELb0ELb0EN7cutlass10bfloat16_tE19Flash_kernel_traitsILi32ELi128ELi128ELi4ES3_EELb0ELb1ELb0ELb1ELb0ELb0ELb0ELb0EEEvNS_16Flash_fwd_paramsE,@"STO_CUDA_ENTRY STV_DEFAULT"
_ZN5flash16flash_fwd_kernelI23Flash_fwd_kernel_traitsILi32ELi128ELi128ELi4ELb0ELb0EN7cutlass10bfloat16_tE19Flash_kernel_traitsILi32ELi128ELi128ELi4ES3_EELb0ELb1ELb0ELb1ELb0ELb0ELb0ELb0EEEvNS_16Flash_fwd_paramsE:
.text._ZN5flash16flash_fwd_kernelI23Flash_fwd_kernel_traitsILi32ELi128ELi128ELi4ELb0ELb0EN7cutlass10bfloat16_tE19Flash_kernel_traitsILi32ELi128ELi128ELi4ES3_EELb0ELb1ELb0ELb1ELb0ELb0ELb0ELb0EEEvNS_16Flash_fwd_paramsE:
[----:B------:R-:W-:Y:S02]  /*0000*/  MOV R1, c[0x0][0x28] ;  /* 0x00000a0000017a02 */ /* 0x000fe40000000f00 */
[----:B------:R-:W1:Y:S01]  /*0010*/  S2UR UR6, SR_CTAID.Y ;  /* 0x00000000000679c3 */ /* 0x000e620000002600 */
[----:B------:R-:W-:Y:S02]  /*0020*/  ULDC.64 UR4, c[0x0][0x240] ;  /* 0x0000900000047ab9 */ /* 0x000fe40000000a00 */
[----:B------:R-:W-:Y:S02]  /*0030*/  UISETP.NE.U32.AND UP2, UPT, URZ, UR4, UPT ;  /* 0x000000043f00728c */ /* 0x000fe4000bf45070 */
[----:B------:R-:W-:Y:S02]  /*0040*/  UMOV UR7, 0x4 ;  /* 0x0000000400077882 */ /* 0x000fe40000000000 */
[----:B------:R-:W-:Y:S02]  /*0050*/  UISETP.NE.AND.EX UP2, UPT, URZ, UR5, UPT, UP2 ;  /* 0x000000053f00728c */ /* 0x000fe4000bf45320 */
[----:B------:R-:W-:Y:S02]  /*0060*/  ULDC.64 UR12, c[0x0][0x240] ;  /* 0x00009000000c7ab9 */ /* 0x000fe40000000a00 */
[----:B------:R-:W-:-:S02]  /*0070*/  ULDC.64 UR4, c[0x0][0x250] ;  /* 0x0000940000047ab9 */ /* 0x000fc40000000a00 */
[----:B------:R-:W-:Y:S01]  /*0080*/  PLOP3.LUT P2, PT, PT, PT, UP2, 0x80, 0x0 ;  /* 0x000000000000781c */ /* 0x000fe20003f4f028 */
[----:B------:R-:W-:Y:S02]  /*0090*/  UISETP.NE.U32.AND UP0, UPT, URZ, UR4, UPT ;  /* 0x000000043f00728c */ /* 0x000fe4000bf05070 */
[----:B------:R-:W-:Y:S02]  /*00a0*/  ULDC.64 UR18, c[0x0][0x118] ;  /* 0x0000460000127ab9 */ /* 0x000fe40000000a00 */
[----:B------:R-:W-:Y:S02]  /*00b0*/  UISETP.NE.AND.EX UP0, UPT, URZ, UR5, UPT, UP0 ;  /* 0x000000053f00728c */ /* 0x000fe4000bf05300 */
[----:B------:R-:W-:Y:S02]  /*00c0*/  ULDC.U8 UR10, c[0x0][0x312] ;  /* 0x0000c480000a7ab9 */ /* 0x000fe40000000000 */
[----:B------:R-:W-:Y:S02]  /*00d0*/  ULDC.64 UR8, c[0x0][0x248] ;  /* 0x0000920000087ab9 */ /* 0x000fe40000000a00 */
[----:B-1----:R-:W-:Y:S01]  /*00e0*/  UIMAD.WIDE UR12, UR6, UR7, UR12 ;  /* 0x00000007060c72a5 */ /* 0x002fe2000f8e020c */
[----:B------:R-:W-:Y:S01]  /*00f0*/  PLOP3.LUT P0, PT, PT, PT, UP0, 0x80, 0x0 ;  /* 0x000000000000781c */ /* 0x000fe20003f0f008 */
[----:B------:R-:W-:-:S02]  /*0100*/  ULDC.64 UR4, c[0x0][0x250] ;  /* 0x0000940000047ab9 */ /* 0x000fc40000000a00 */
[----:B------:R-:W-:Y:S02]  /*0110*/  UISETP.NE.AND UP3, UPT, UR10, URZ, UPT ;  /* 0x0000003f0a00728c */ /* 0x000fe4000bf65270 */
[----:B------:R-:W-:Y:S01]  /*0120*/  IMAD.U32 R10, RZ, RZ, UR12 ;  /* 0x0000000cff0a7e24 */ /* 0x000fe2000f8e00ff */
[----:B------:R-:W-:Y:S01]  /*0130*/  UISETP.EQ.U32.AND UP1, UPT, URZ, UR8, UPT ;  /* 0x000000083f00728c */ /* 0x000fe2000bf22070 */
[----:B------:R-:W-:Y:S01]  /*0140*/  IMAD.U32 R11, RZ, RZ, UR13 ;  /* 0x0000000dff0b7e24 */ /* 0x000fe2000f8e00ff */
[----:B------:R-:W-:Y:S02]  /*0150*/  @UP0 UIMAD.WIDE UR4, UR6, UR7, UR4 ;  /* 0x00000007060402a5 */ /* 0x000fe4000f8e0204 */
[----:B------:R-:W-:Y:S02]  /*0160*/  UISETP.EQ.OR.EX UP1, UPT, URZ, UR9, !UP3, UP1 ;  /* 0x000000093f00728c */ /* 0x000fe4000df22710 */
[----:B------:R-:W2:Y:S01]  /*0170*/  @P2 LDG.E R4, [R10.64] ;  /* 0x000000120a042981 */ /* 0x000ea2000c1e1900 */
[----:B------:R-:W-:-:S03]  /*0180*/  ULDC.64 UR8, c[0x0][0x248] ;  /* 0x0000920000087ab9 */ /* 0x000fc60000000a00 */
[----:B------:R-:W3:Y:S01]  /*0190*/  @P2 LDG.E R0, [R10.64+0x4] ;  /* 0x000004120a002981 */ /* 0x000ee2000c1e1900 */
[----:B------:R-:W-:Y:S01]  /*01a0*/  IMAD.U32 R8, RZ, RZ, UR4 ;  /* 0x00000004ff087e24 */ /* 0x000fe2000f8e00ff */
[----:B------:R-:W-:-:S05]  /*01b0*/  MOV R9, UR5 ;  /* 0x0000000500097c02 */ /* 0x000fca0008000f00 */
[----:B------:R-:W4:Y:S01]  /*01c0*/  @P0 LDG.E R2, [R8.64] ;  /* 0x0000001208020981 */ /* 0x000f22000c1e1900 */
[----:B------:R-:W-:Y:S01]  /*01d0*/  PLOP3.LUT P1, PT, PT, PT, UP1, 0x80, 0x0 ;  /* 0x000000000000781c */ /* 0x000fe20003f2f018 */
[----:B------:R-:W-:-:S06]  /*01e0*/  UIMAD.WIDE UR8, UR6, UR7, UR8 ;  /* 0x00000007060872a5 */ /* 0x000fcc000f8e0208 */
[----:B------:R-:W-:Y:S01]  /*01f0*/  IMAD.U32 R6, RZ, RZ, UR8 ;  /* 0x00000008ff067e24 */ /* 0x000fe2000f8e00ff */
[----:B------:R-:W-:-:S05]  /*0200*/  MOV R7, UR9 ;  /* 0x0000000900077c02 */ /* 0x000fca0008000f00 */
[----:B------:R-:W5:Y:S01]  /*0210*/  @!P1 LDG.E R3, [R6.64] ;  /* 0x0000001206039981 */ /* 0x000f62000c1e1900 */
[----:B------:R-:W-:Y:S02]  /*0220*/  UMOV UR15, 0xffffffff ;  /* 0xffffffff000f7882 */ /* 0x000fe40000000000 */
[----:B------:R-:W-:Y:S02]  /*0230*/  UMOV UR13, URZ ;  /* 0x0000003f000d7c82 */ /* 0x000fe40008000000 */
[----:B------:R-:W-:Y:S01]  /*0240*/  UMOV UR14, 0xffffffff ;  /* 0xffffffff000e7882 */ /* 0x000fe20000000000 */
[----:B------:R-:W1:Y:S08]  /*0250*/  S2UR UR16, SR_CTAID.X ;  /* 0x00000000001079c3 */ /* 0x000e700000002500 */
[----:B------:R-:W1:Y:S08]  /*0260*/  S2UR UR12, SR_CTAID.Z ;  /* 0x00000000000c79c3 */ /* 0x000e700000002700 */
[----:B--2---:R-:W2:Y:S08]  /*0270*/  @P2 R2UR UR15, R4 ;  /* 0x00000000040f23c2 */ /* 0x004eb000000e0000 */
[----:B---3--:R-:W2:Y:S08]  /*0280*/  @P2 R2UR UR17, R0 ;  /* 0x00000000001123c2 */ /* 0x008eb000000e0000 */
[----:B----4-:R3:W4:Y:S01]  /*0290*/  @P0 R2UR UR13, R2 ;  /* 0x00000000020d03c2 */ /* 0x01072200000e0000 */
[----:B------:R-:W-:-:S04]  /*02a0*/  ISETP.NE.U32.AND P0, PT, RZ, c[0x0][0x248], PT ;  /* 0x00009200ff007a0c */ /* 0x000fc80003f05070 */
[----:B------:R-:W-:-:S03]  /*02b0*/  ISETP.NE.AND.EX P0, PT, RZ, c[0x0][0x24c], PT, P0 ;  /* 0x00009300ff007a0c */ /* 0x000fc60003f05300 */
[----:B-----5:R3:W1:Y:S01]  /*02c0*/  @!P1 R2UR UR14, R3 ;  /* 0x00000000030e93c2 */ /* 0x02066200000e0000 */
[----:B--2---:R-:W-:-:S07]  /*02d0*/  @UP2 UIADD3 UR17, UR17, -UR15, URZ ;  /* 0x8000000f11112290 */ /* 0x004fce000fffe03f */
[----:B------:R-:W-:Y:S02]  /*02e0*/  @!UP2 ULDC UR17, c[0x0][0x214] ;  /* 0x000085000011aab9 */ /* 0x000fe40000000800 */
[----:B-1-34-:R-:W-:Y:S05]  /*02f0*/  @!P0 BRA `(.L_x_97) ;  /* 0x0000007000008947 */ /* 0x01afea0003800000 */
[----:B------:R-:W-:-:S13]  /*0300*/  PLOP3.LUT P0, PT, PT, PT, UP3, 0x80, 0x0 ;  /* 0x000000000000781c */ /* 0x000fda0003f0f038 */
[----:B------:R-:W2:Y:S04]  /*0310*/  @P0 LDG.E R0, [R6.64+0x4] ;  /* 0x0000041206000981 */ /* 0x000ea8000c1e1900 */
[----:B------:R-:W3:Y:S01]  /*0320*/  @!P0 LDG.E R2, [R6.64] ;  /* 0x0000001206028981 */ /* 0x000ee2000c1e1900 */
[----:B--2---:R-:W1:Y:S02]  /*0330*/  @P0 R2UR UR8, R0 ;  /* 0x00000000000803c2 */ /* 0x004e6400000e0000 */
[----:B-1----:R-:W-:-:S11]  /*0340*/  @UP3 UIADD3 UR8, UR8, -UR14, URZ ;  /* 0x8000000e08083290 */ /* 0x002fd6000fffe03f */
[----:B---3--:R1:W2:Y:S02]  /*0350*/  @!P0 R2UR UR8, R2 ;  /* 0x00000000020883c2 */ /* 0x0082a400000e0000 */
[----:B-12---:R-:W-:Y:S05]  /*0360*/  BRA `(.L_x_98) ;  /* 0x0000001000007947 */ /* 0x006fea0003800000 */
.L_x_97:
[----:B------:R-:W-:Y:S02]  /*0370*/  ULDC UR8, c[0x0][0x218] ;  /* 0x0000860000087ab9 */ /* 0x000fe40000000800 */
.L_x_98:
[----:B------:R-:W-:Y:S02]  /*0380*/  ULDC.64 UR4, c[0x0][0x258] ;  /* 0x0000960000047ab9 */ /* 0x000fe40000000a00 */
[----:B------:R-:W-:-:S04]  /*0390*/  UISETP.NE.U32.AND UP2, UPT, URZ, UR4, UPT ;  /* 0x000000043f00728c */ /* 0x000fc8000bf45070 */
[----:B------:R-:W-:-:S03]  /*03a0*/  UISETP.NE.AND.EX UP2, UPT, URZ, UR5, UPT, UP2 ;  /* 0x000000053f00728c */ /* 0x000fc6000bf45320 */
[----:B------:R-:W-:-:S03]  /*03b0*/  ULDC.64 UR4, c[0x0][0x258] ;  /* 0x0000960000047ab9 */ /* 0x000fc60000000a00 */
[----:B------:R-:W-:-:S05]  /*03c0*/  PLOP3.LUT P0, PT, PT, PT, UP2, 0x80, 0x0 ;  /* 0x000000000000781c */ /* 0x000fca0003f0f028 */
[----:B------:R-:W-:-:S06]  /*03d0*/  @UP2 UIMAD.WIDE UR4, UR6, UR7, UR4 ;  /* 0x00000007060422a5 */ /* 0x000fcc000f8e0204 */
[----:B------:R-:W-:Y:S02]  /*03e0*/  IMAD.U32 R2, RZ, RZ, UR4 ;  /* 0x00000004ff027e24 */ /* 0x000fe4000f8e00ff */
[----:B------:R-:W-:Y:S01]  /*03f0*/  IMAD.U32 R3, RZ, RZ, UR5 ;  /* 0x00000005ff037e24 */ /* 0x000fe2000f8e00ff */
[----:B------:R-:W-:Y:S02]  /*0400*/  USHF.L.U32 UR7, UR16, 0x7, URZ ;  /* 0x0000000710077899 */ /* 0x000fe4000800063f */
[----:B------:R-:W-:Y:S02]  /*0410*/  ULDC.64 UR4, c[0x0][0x268] ;  /* 0x00009a0000047ab9 */ /* 0x000fe40000000a00 */
[----:B------:R-:W2:Y:S01]  /*0420*/  @P0 LDG.E R0, [R2.64] ;  /* 0x0000001202000981 */ /* 0x000ea2000c1e1900 */
[----:B------:R-:W-:Y:S02]  /*0430*/  UISETP.GT.AND UP0, UPT, UR17, UR7, UPT ;  /* 0x000000071100728c */ /* 0x000fe4000bf04270 */
[----:B------:R-:W-:-:S03]  /*0440*/  @!UP2 UISETP.NE.U32.AND UP1, UPT, URZ, UR4, UPT ;  /* 0x000000043f00a28c */ /* 0x000fc6000bf25070 */
[----:B------:R-:W-:Y:S02]  /*0450*/  ULDC UR4, c[0x0][0x21c] ;  /* 0x0000870000047ab9 */ /* 0x000fe40000000800 */
[----:B------:R-:W-:-:S04]  /*0460*/  @!UP2 UISETP.NE.AND.EX UP1, UPT, URZ, UR5, UPT, UP1 ;  /* 0x000000053f00a28c */ /* 0x000fc8000bf25310 */
[----:B------:R-:W-:Y:S01]  /*0470*/  @!UP2 USEL UR4, URZ, UR4, !UP1 ;  /* 0x000000043f04a287 */ /* 0x000fe2000c800000 */
[----:B--2---:R-:W1:Y:S01]  /*0480*/  @P0 R2UR UR23, R0 ;  /* 0x00000000001703c2 */ /* 0x004e6200000e0000 */
[----:B------:R-:W-:Y:S01]  /*0490*/  PLOP3.LUT P0, PT, PT, PT, UP0, 0x80, 0x0 ;  /* 0x000000000000781c */ /* 0x000fe20003f0f008 */
[----:B-1----:R-:W-:Y:S02]  /*04a0*/  @UP2 UIADD3 UR23, UR23, -UR13, URZ ;  /* 0x8000000d17172290 */ /* 0x002fe4000fffe03f */
[----:B------:R-:W-:-:S10]  /*04b0*/  @!UP2 UIADD3 UR23, UR4, UR8, -UR13 ;  /* 0x000000080417a290 */ /* 0x000fd4000fffe80d */
[----:B------:R-:W-:Y:S05]  /*04c0*/  @!P0 EXIT ;  /* 0x000000000000894d */ /* 0x000fea0003800000 */
[----:B------:R-:W-:Y:S01]  /*04d0*/  UIADD3 UR4, -UR17, 0xff, UR7 ;  /* 0x000000ff11047890 */ /* 0x000fe2000fffe107 */
[----:B------:R-:W1:Y:S01]  /*04e0*/  S2R R182, SR_TID.X ;  /* 0x0000000000b67919 */ /* 0x000e620000002100 */
[----:B------:R-:W-:Y:S02]  /*04f0*/  ULDC UR5, c[0x0][0x2e8] ;  /* 0x0000ba0000057ab9 */ /* 0x000fe40000000800 */
[----:B------:R-:W-:Y:S02]  /*0500*/  UIADD3 UR9, UR23, 0x7f, URZ ;  /* 0x0000007f17097890 */ /* 0x000fe4000fffe03f */
[----:B------:R-:W-:Y:S02]  /*0510*/  UIADD3 UR5, UR4, UR5, UR23 ;  /* 0x0000000504057290 */ /* 0x000fe4000fffe017 */
[----:B------:R-:W-:Y:S02]  /*0520*/  USHF.R.S32.HI UR8, URZ, 0x1f, UR9 ;  /* 0x0000001f3f087899 */ /* 0x000fe40008011409 */
[----:B------:R-:W-:-:S02]  /*0530*/  USHF.R.S32.HI UR4, URZ, 0x1f, UR5 ;  /* 0x0000001f3f047899 */ /* 0x000fc40008011405 */
[----:B------:R-:W-:Y:S02]  /*0540*/  ULEA.HI UR8, UR8, UR9, URZ, 0x7 ;  /* 0x0000000908087291 */ /* 0x000fe4000f8f383f */
[----:B------:R-:W-:Y:S02]  /*0550*/  ULEA.HI UR4, UR4, UR5, URZ, 0x7 ;  /* 0x0000000504047291 */ /* 0x000fe4000f8f383f */
[----:B------:R-:W-:Y:S02]  /*0560*/  USHF.R.S32.HI UR8, URZ, 0x7, UR8 ;  /* 0x000000073f087899 */ /* 0x000fe40008011408 */
[----:B------:R-:W-:-:S04]  /*0570*/  USHF.R.S32.HI UR4, URZ, 0x7, UR4 ;  /* 0x000000073f047899 */ /* 0x000fc80008011404 */
[----:B------:R-:W-:-:S04]  /*0580*/  UISETP.LT.AND UP0, UPT, UR8, UR4, UPT ;  /* 0x000000040800728c */ /* 0x000fc8000bf01270 */
[----:B------:R-:W-:-:S04]  /*0590*/  USEL UR22, UR8, UR4, UP0 ;  /* 0x0000000408167287 */ /* 0x000fc80008000000 */
[----:B------:R-:W-:-:S06]  /*05a0*/  UISETP.GE.AND UP0, UPT, UR22, 0x1, UPT ;  /* 0x000000011600788c */ /* 0x000fcc000bf06270 */
[----:B------:R-:W-:-:S13]  /*05b0*/  PLOP3.LUT P0, PT, PT, PT, UP0, 0x80, 0x0 ;  /* 0x000000000000781c */ /* 0x000fda0003f0f008 */
[----:B------:R-:W-:Y:S05]  /*05c0*/  @!P0 BRA `(.L_x_99) ;  /* 0x00011fd000008947 */ /* 0x000fea0003800000 */
[----:B-1----:R-:W-:Y:S02]  /*05d0*/  UISETP.NE.AND UP1, UPT, UR15, -0x1, UPT ;  /* 0xffffffff0f00788c */ /* 0x002fe4000bf25270 */
[----:B------:R-:W-:Y:S02]  /*05e0*/  UISETP.NE.AND UP0, UPT, UR14, -0x1, UPT ;  /* 0xffffffff0e00788c */ /* 0x000fe4000bf05270 */
[----:B------:R-:W-:Y:S02]  /*05f0*/  ULDC.64 UR10, c[0x0][0x190] ;  /* 0x00006400000a7ab9 */ /* 0x000fe40000000a00 */
[----:B------:R-:W-:Y:S02]  /*0600*/  ULDC.64 UR8, c[0x0][0x178] ;  /* 0x00005e0000087ab9 */ /* 0x000fe40000000a00 */
[----:B------:R-:W-:Y:S01]  /*0610*/  PLOP3.LUT P0, PT, PT, PT, UP0, 0x80, 0x0 ;  /* 0x000000000000781c */ /* 0x000fe20003f0f008 */
[----:B------:R-:W-:Y:S02]  /*0620*/  ULDC.64 UR4, c[0x0][0x198] ;  /* 0x0000660000047ab9 */ /* 0x000fe40000000a00 */
[----:B------:R-:W-:-:S02]  /*0630*/  @UP1 UIMAD.WIDE.U32 UR20, UR15, UR10, URZ ;  /* 0x0000000a0f1412a5 */ /* 0x000fc4000f8e003f */
[----:B------:R-:W-:Y:S02]  /*0640*/  @!UP1 USHF.R.S32.HI UR10, URZ, 0x1f, UR6 ;  /* 0x0000001f3f0a9899 */ /* 0x000fe40008011406 */
[----:B------:R-:W-:Y:S02]  /*0650*/  @UP1 UIMAD UR11, UR15, UR11, UR21 ;  /* 0x0000000b0f0b12a4 */ /* 0x000fe4000f8e0215 */
[----:B------:R-:W-:Y:S02]  /*0660*/  @UP0 UIADD3 UR21, UR13, UR14, URZ ;  /* 0x0000000e0d150290 */ /* 0x000fe4000fffe03f */
[----:B------:R-:W-:Y:S02]  /*0670*/  @!UP1 UIMAD UR10, UR10, UR8, URZ ;  /* 0x000000080a0a92a4 */ /* 0x000fe4000f8e023f */
[----:B------:R-:W-:Y:S02]  /*0680*/  @UP0 UIMAD.WIDE.U32 UR24, UR21, UR4, URZ ;  /* 0x00000004151802a5 */ /* 0x000fe4000f8e003f */
[----:B------:R-:W-:-:S02]  /*0690*/  @!UP1 UIMAD.WIDE.U32 UR28, UR6, UR8, URZ ;  /* 0x00000008061c92a5 */ /* 0x000fc4000f8e003f */
[----:B------:R-:W-:Y:S02]  /*06a0*/  @!UP1 UIMAD UR10, UR6, UR9, UR10 ;  /* 0x00000009060a92a4 */ /* 0x000fe4000f8e020a */
[----:B------:R-:W-:Y:S02]  /*06b0*/  @UP1 UMOV UR8, UR20 ;  /* 0x0000001400081c82 */ /* 0x000fe40008000000 */
[----:B------:R-:W-:Y:S02]  /*06c0*/  @!UP1 UIADD3 UR11, UR29, UR10, URZ ;  /* 0x0000000a1d0b9290 */ /* 0x000fe4000fffe03f */
[----:B------:R-:W-:Y:S02]  /*06d0*/  @UP0 UIMAD UR9, UR21, UR5, UR25 ;  /* 0x00000005150902a4 */ /* 0x000fe4000f8e0219 */
[----:B------:R-:W-:Y:S02]  /*06e0*/  USHF.R.S32.HI UR27, URZ, 0x1f, UR12 ;  /* 0x0000001f3f1b7899 */ /* 0x000fe4000801140c */
[----:B------:R-:W-:-:S02]  /*06f0*/  @!UP1 UMOV UR8, UR28 ;  /* 0x0000001c00089c82 */ /* 0x000fc40008000000 */
[----:B------:R-:W-:Y:S01]  /*0700*/  @UP0 UMOV UR10, UR24 ;  /* 0x00000018000a0c82 */ /* 0x000fe20008000000 */
[----:B------:R-:W-:Y:S05]  /*0710*/  @P0 BRA `(.L_x_100) ;  /* 0x000000d000000947 */ /* 0x000fea0003800000 */
[----:B------:R-:W-:Y:S02]  /*0720*/  USHF.R.S32.HI UR10, URZ, 0x1f, UR13 ;  /* 0x0000001f3f0a7899 */ /* 0x000fe4000801140d */
[----:B------:R-:W-:Y:S02]  /*0730*/  ULDC.64 UR4, c[0x0][0x198] ;  /* 0x0000660000047ab9 */ /* 0x000fe40000000a00 */
[----:B------:R-:W-:Y:S02]  /*0740*/  UIMAD UR10, UR10, UR4, URZ ;  /* 0x000000040a0a72a4 */ /* 0x000fe4000f8e023f */
[----:B------:R-:W-:Y:S02]  /*0750*/  USHF.R.S32.HI UR9, URZ, 0x1f, UR6 ;  /* 0x0000001f3f097899 */ /* 0x000fe40008011406 */
[----:B------:R-:W-:Y:S02]  /*0760*/  UIMAD.WIDE.U32 UR20, UR13, UR4, URZ ;  /* 0x000000040d1472a5 */ /* 0x000fe4000f8e003f */
[----:B------:R-:W-:-:S03]  /*0770*/  UIMAD UR10, UR13, UR5, UR10 ;  /* 0x000000050d0a72a4 */ /* 0x000fc6000f8e020a */
[----:B------:R-:W-:Y:S02]  /*0780*/  ULDC.64 UR4, c[0x0][0x180] ;  /* 0x0000600000047ab9 */ /* 0x000fe40000000a00 */
[----:B------:R-:W-:Y:S02]  /*0790*/  UIMAD UR9, UR9, UR4, URZ ;  /* 0x00000004090972a4 */ /* 0x000fe4000f8e023f */
[----:B------:R-:W-:Y:S02]  /*07a0*/  UIADD3 UR21, UR21, UR10, URZ ;  /* 0x0000000a15157290 */ /* 0x000fe4000fffe03f */
[----:B------:R-:W-:Y:S02]  /*07b0*/  UIMAD UR9, UR6, UR5, UR9 ;  /* 0x00000005060972a4 */ /* 0x000fe4000f8e0209 */
[----:B------:R-:W-:-:S04]  /*07c0*/  UIMAD.WIDE.U32 UR4, UR6, UR4, UR20 ;  /* 0x00000004060472a5 */ /* 0x000fc8000f8e0014 */
[----:B------:R-:W-:-:S03]  /*07d0*/  UIADD3 UR9, UR5, UR9, URZ ;  /* 0x0000000905097290 */ /* 0x000fc6000fffe03f */
[----:B------:R-:W-:Y:S02]  /*07e0*/  UMOV UR10, UR4 ;  /* 0x00000004000a7c82 */ /* 0x000fe40008000000 */
.L_x_100:
[----:B------:R-:W-:Y:S01]  /*07f0*/  IABS R3, c[0x0][0x1c8] ;  /* 0x0000720000037a13 */ /* 0x000fe20000000000 */
[----:B------:R-:W1:Y:S01]  /*0800*/  S2R R0, SR_CTAID.Z ;  /* 0x0000000000007919 */ /* 0x000e620000002700 */
[----:B------:R-:W-:Y:S02]  /*0810*/  ULDC UR4, c[0x0][0x1c8] ;  /* 0x0000720000047ab9 */ /* 0x000fe40000000800 */
[----:B------:R-:W2:Y:S01]  /*0820*/  I2F.RP R6, R3 ;  /* 0x0000000300067306 */ /* 0x000ea20000209400 */
[----:B------:R-:W-:Y:S02]  /*0830*/  ULOP3.LUT UR4, UR12, UR4, URZ, 0x3c, !UPT ;  /* 0x000000040c047292 */ /* 0x000fe4000f8e3c3f */
[----:B------:R-:W-:-:S04]  /*0840*/  @UP0 UIADD3 UR14, UR13, UR14, URZ ;  /* 0x0000000e0d0e0290 */ /* 0x000fc8000fffe03f */
[----:B------:R-:W-:Y:S01]  /*0850*/  ISETP.LE.AND P1, PT, RZ, UR4, PT ;  /* 0x00000004ff007c0c */ /* 0x000fe2000bf23270 */
[----:B------:R-:W-:Y:S02]  /*0860*/  ULDC.64 UR4, c[0x0][0x1a0] ;  /* 0x0000680000047ab9 */ /* 0x000fe40000000a00 */
[----:B------:R-:W-:-:S04]  /*0870*/  @UP0 UIMAD.WIDE.U32 UR24, UR14, UR4, URZ ;  /* 0x000000040e1802a5 */ /* 0x000fc8000f8e003f */
[----:B------:R-:W-:Y:S01]  /*0880*/  @UP0 UIMAD UR14, UR14, UR5, UR25 ;  /* 0x000000050e0e02a4 */ /* 0x000fe2000f8e0219 */
[----:B--2---:R-:W2:Y:S01]  /*0890*/  MUFU.RCP R4, R6 ;  /* 0x0000000600047308 */ /* 0x004ea20000001000 */
[----:B-1----:R-:W-:Y:S02]  /*08a0*/  IABS R0, R0 ;  /* 0x0000000000007213 */ /* 0x002fe40000000000 */
[----:B--2---:R-:W-:-:S05]  /*08b0*/  IADD3 R4, R4, 0xffffffe, RZ ;  /* 0x0ffffffe04047810 */ /* 0x004fca0007ffe0ff */
[----:B------:R-:W1:Y:S02]  /*08c0*/  F2I.FTZ.U32.TRUNC.NTZ R5, R4 ;  /* 0x0000000400057305 */ /* 0x000e64000021f000 */
[----:B-1----:R-:W-:Y:S02]  /*08d0*/  IMAD.MOV R2, RZ, RZ, -R5 ;  /* 0x000000ffff027224 */ /* 0x002fe400078e0a05 */
[----:B------:R-:W-:Y:S02]  /*08e0*/  IMAD.MOV.U32 R4, RZ, RZ, RZ ;  /* 0x000000ffff047224 */ /* 0x000fe400078e00ff */
[----:B------:R-:W-:-:S04]  /*08f0*/  IMAD R2, R2, R3, RZ ;  /* 0x0000000302027224 */ /* 0x000fc800078e02ff */
[----:B------:R-:W-:-:S04]  /*0900*/  IMAD.HI.U32 R5, R5, R2, R4 ;  /* 0x0000000205057227 */ /* 0x000fc800078e0004 */
[----:B------:R-:W-:-:S04]  /*0910*/  IMAD.MOV.U32 R2, RZ, RZ, R0 ;  /* 0x000000ffff027224 */ /* 0x000fc800078e0000 */
[----:B------:R-:W-:-:S04]  /*0920*/  IMAD.HI.U32 R232, R5, R2, RZ ;  /* 0x0000000205e87227 */ /* 0x000fc800078e00ff */
[----:B------:R-:W-:-:S04]  /*0930*/  IMAD.MOV R0, RZ, RZ, -R232 ;  /* 0x000000ffff007224 */ /* 0x000fc800078e0ae8 */
[----:B------:R-:W-:-:S05]  /*0940*/  IMAD R0, R3, R0, R2 ;  /* 0x0000000003007224 */ /* 0x000fca00078e0202 */
[----:B------:R-:W-:-:S13]  /*0950*/  ISETP.GT.U32.AND P2, PT, R3, R0, PT ;  /* 0x000000000300720c */ /* 0x000fda0003f44070 */
[----:B------:R-:W-:Y:S01]  /*0960*/  @!P2 IMAD.IADD R0, R0, 0x1, -R3 ;  /* 0x000000010000a824 */ /* 0x000fe200078e0a03 */
[----:B------:R-:W-:Y:S02]  /*0970*/  @!P2 IADD3 R232, R232, 0x1, RZ ;  /* 0x00000001e8e8a810 */ /* 0x000fe40007ffe0ff */
[----:B------:R-:W-:Y:S02]  /*0980*/  ISETP.NE.AND P2, PT, RZ, c[0x0][0x1c8], PT ;  /* 0x00007200ff007a0c */ /* 0x000fe40003f45270 */
[----:B------:R-:W-:-:S13]  /*0990*/  ISETP.GE.U32.AND P3, PT, R0, R3, PT ;  /* 0x000000030000720c */ /* 0x000fda0003f66070 */
[----:B------:R-:W-:-:S05]  /*09a0*/  @P3 IADD3 R232, R232, 0x1, RZ ;  /* 0x00000001e8e83810 */ /* 0x000fca0007ffe0ff */
[----:B------:R-:W-:Y:S01]  /*09b0*/  @!P1 IMAD.MOV R232, RZ, RZ, -R232 ;  /* 0x000000ffffe89224 */ /* 0x000fe200078e0ae8 */
[----:B------:R-:W-:Y:S01]  /*09c0*/  @!P2 LOP3.LUT R232, RZ, c[0x0][0x1c8], RZ, 0x33, !PT ;  /* 0x00007200ffe8aa12 */ /* 0x000fe200078e33ff */
[----:B------:R-:W-:Y:S05]  /*09d0*/  @P0 BRA `(.L_x_101) ;  /* 0x000000c000000947 */ /* 0x000fea0003800000 */
[----:B------:R-:W-:Y:S02]  /*09e0*/  USHF.R.S32.HI UR14, URZ, 0x1f, UR13 ;  /* 0x0000001f3f0e7899 */ /* 0x000fe4000801140d */
[----:B------:R-:W-:Y:S02]  /*09f0*/  ULDC.64 UR4, c[0x0][0x1a0] ;  /* 0x0000680000047ab9 */ /* 0x000fe40000000a00 */
[----:B------:R-:W-:Y:S02]  /*0a00*/  UIMAD UR14, UR14, UR4, URZ ;  /* 0x000000040e0e72a4 */ /* 0x000fe4000f8e023f */
[----:B------:R-:W-:Y:S02]  /*0a10*/  UIMAD.WIDE.U32 UR20, UR13, UR4, URZ ;  /* 0x000000040d1472a5 */ /* 0x000fe4000f8e003f */
[----:B------:R-:W-:-:S02]  /*0a20*/  UIMAD UR14, UR13, UR5, UR14 ;  /* 0x000000050d0e72a4 */ /* 0x000fc4000f8e020e */
[----:B------:R-:W-:Y:S02]  /*0a30*/  USHF.R.S32.HI UR13, URZ, 0x1f, UR6 ;  /* 0x0000001f3f0d7899 */ /* 0x000fe40008011406 */
[----:B------:R-:W-:Y:S02]  /*0a40*/  ULDC.64 UR4, c[0x0][0x188] ;  /* 0x0000620000047ab9 */ /* 0x000fe40000000a00 */
[----:B------:R-:W-:Y:S02]  /*0a50*/  UIADD3 UR21, UR21, UR14, URZ ;  /* 0x0000000e15157290 */ /* 0x000fe4000fffe03f */
[----:B------:R-:W-:Y:S02]  /*0a60*/  UIMAD UR13, UR13, UR4, URZ ;  /* 0x000000040d0d72a4 */ /* 0x000fe4000f8e023f */
[----:B------:R-:W-:Y:S02]  /*0a70*/  UIMAD.WIDE.U32 UR24, UR6, UR4, UR20 ;  /* 0x00000004061872a5 */ /* 0x000fe4000f8e0014 */
[----:B------:R-:W-:-:S04]  /*0a80*/  UIMAD UR5, UR6, UR5, UR13 ;  /* 0x00000005060572a4 */ /* 0x000fc8000f8e020d */
[----:B------:R-:W-:Y:S02]  /*0a90*/  UIADD3 UR14, UR25, UR5, URZ ;  /* 0x00000005190e7290 */ /* 0x000fe4000fffe03f */
.L_x_101:
[----:B------:R-:W-:Y:S01]  /*0aa0*/  SHF.R.S32.HI R7, RZ, 0x1f, R182 ;  /* 0x0000001fff077819 */ /* 0x000fe200000114b6 */
[----:B------:R-:W1:Y:S01]  /*0ab0*/  S2R R8, SR_CTAID.Z ;  /* 0x0000000000087919 */ /* 0x000e620000002700 */
[----:B------:R-:W-:Y:S01]  /*0ac0*/  ULDC.64 UR4, c[0x0][0x1a8] ;  /* 0x00006a0000047ab9 */ /* 0x000fe20000000a00 */
[----:B------:R-:W-:Y:S01]  /*0ad0*/  IMAD.U32 R21, RZ, RZ, UR16 ;  /* 0x00000010ff157e24 */ /* 0x000fe2000f8e00ff */
[CC--:B------:R-:W-:Y:S01]  /*0ae0*/  LEA.HI R191, R7.reuse, R182.reuse, RZ, 0x2 ;  /* 0x000000b607bf7211 */ /* 0x0c0fe200078f10ff */
[----:B------:R-:W-:Y:S01]  /*0af0*/  UIMAD UR4, UR27, UR4, URZ ;  /* 0x000000041b0472a4 */ /* 0x000fe2000f8e023f */
[----:B------:R-:W-:Y:S01]  /*0b00*/  LEA.HI R10, R7, R182, RZ, 0x3 ;  /* 0x000000b6070a7211 */ /* 0x000fe200078f18ff */
[----:B------:R-:W-:Y:S01]  /*0b10*/  BSSY B0, `(.L_x_102) ;  /* 0x000002f000007945 */ /* 0x000fe20003800000 */
[----:B------:R-:W-:Y:S01]  /*0b20*/  LOP3.LUT R3, R191, 0xfffffffc, RZ, 0xc0, !PT ;  /* 0xfffffffcbf037812 */ /* 0x000fe200078ec0ff */
[----:B------:R-:W-:Y:S01]  /*0b30*/  UIMAD UR4, UR12, UR5, UR4 ;  /* 0x000000050c0472a4 */ /* 0x000fe2000f8e0204 */
        /* <DEDUP_REMOVED lines=9> */
[----:B------:R-:W-:Y:S01]  /*0bd0*/  IADD3 R2, P0, R228, UR8, RZ ;  /* 0x00000008e4027c10 */ /* 0x000fe2000ff1e0ff */
[----:B------:R-:W-:Y:S01]  /*0be0*/  UIADD3 UR8, -UR7, UR17, URZ ;  /* 0x0000001107087290 */ /* 0x000fe2000fffe13f */
[----:B------:R-:W-:-:S02]  /*0bf0*/  LOP3.LUT R3, R5, 0x18, R228, 0xf8, !PT ;  /* 0x0000001805037812 */ /* 0x000fc400078ef8e4 */
[----:B------:R-:W-:Y:S02]  /*0c00*/  SHF.R.U32.HI R0, RZ, 0x3, R5 ;  /* 0x00000003ff007819 */ /* 0x000fe40000011605 */
[----:B------:R-:W-:Y:S02]  /*0c10*/  SHF.R.S32.HI R229, RZ, 0x1f, R228 ;  /* 0x0000001fffe57819 */ /* 0x000fe400000114e4 */
[----:B------:R-:W-:Y:S02]  /*0c20*/  LOP3.LUT R191, R191, 0x7fffffe, RZ, 0xc0, !PT ;  /* 0x07fffffebfbf7812 */ /* 0x000fe400078ec0ff */
[----:B------:R-:W-:Y:S02]  /*0c30*/  LOP3.LUT R0, R3, R0, RZ, 0x3c, !PT ;  /* 0x0000000003007212 */ /* 0x000fe400078e3cff */
[----:B------:R-:W-:Y:S01]  /*0c40*/  IADD3.X R3, R229, UR11, RZ, P0, !PT ;  /* 0x0000000be5037c10 */ /* 0x000fe200087fe4ff */
[C---:B------:R-:W-:Y:S01]  /*0c50*/  IMAD.IADD R191, R16.reuse, 0x1, -R191 ;  /* 0x0000000110bf7824 */ /* 0x040fe200078e0abf */
[----:B------:R-:W-:-:S02]  /*0c60*/  ISETP.GE.AND P0, PT, R16, UR8, PT ;  /* 0x0000000810007c0c */ /* 0x000fc4000bf06270 */
[----:B------:R-:W-:Y:S01]  /*0c70*/  SHF.R.S32.HI R17, RZ, 0x1f, R16 ;  /* 0x0000001fff117819 */ /* 0x000fe20000011410 */
[----:B------:R-:W-:Y:S01]  /*0c80*/  IMAD R191, R6, 0x8, R191 ;  /* 0x0000000806bf7824 */ /* 0x000fe200078e02bf */
[----:B------:R-:W-:Y:S01]  /*0c90*/  SHF.R.S32.HI R235, RZ, 0x1f, R232 ;  /* 0x0000001fffeb7819 */ /* 0x000fe200000114e8 */
[----:B-1----:R-:W-:-:S04]  /*0ca0*/  IMAD.WIDE.U32 R8, R8, c[0x0][0x1a8], R2 ;  /* 0x00006a0008087a25 */ /* 0x002fc800078e0002 */
[----:B------:R-:W-:Y:S01]  /*0cb0*/  IMAD.U32 R191, R191, 0x20, R0 ;  /* 0x00000020bfbf7824 */ /* 0x000fe200078e0000 */
[----:B------:R-:W-:Y:S01]  /*0cc0*/  IADD3 R15, R9, UR4, RZ ;  /* 0x00000004090f7c10 */ /* 0x000fe2000fffe0ff */
[----:B------:R-:W-:-:S04]  /*0cd0*/  IMAD.WIDE R20, R21, 0x80, R16 ;  /* 0x0000008015147825 */ /* 0x000fc800078e0210 */
[----:B------:R-:W-:Y:S01]  /*0ce0*/  IMAD.SHL.U32 R191, R191, 0x2, RZ ;  /* 0x00000002bfbf7824 */ /* 0x000fe200078e00ff */
[----:B------:R-:W-:Y:S05]  /*0cf0*/  @P0 BRA `(.L_x_103) ;  /* 0x0000010000000947 */ /* 0x000fea0003800000 */
[----:B------:R-:W-:-:S13]  /*0d00*/  ISETP.GE.AND P0, PT, R228, c[0x0][0x220], PT ;  /* 0x00008800e4007a0c */ /* 0x000fda0003f06270 */
        /* <DEDUP_REMOVED lines=15> */
.L_x_103:
[----:B------:R-:W-:Y:S05]  /*0e00*/  BSYNC B0 ;  /* 0x0000000000007941 */ /* 0x000fea0003800000 */
.L_x_102:
[----:B------:R-:W-:Y:S01]  /*0e10*/  IADD3 R5, R16, 0x20, RZ ;  /* 0x0000002010057810 */ /* 0x000fe20007ffe0ff */
[----:B------:R-:W-:Y:S03]  /*0e20*/  BSSY B0, `(.L_x_104) ;  /* 0x0000014000007945 */ /* 0x000fe60003800000 */
[----:B------:R-:W-:-:S13]  /*0e30*/  ISETP.GE.AND P0, PT, R5, UR8, PT ;  /* 0x0000000805007c0c */ /* 0x000fda000bf06270 */
[----:B------:R-:W-:Y:S05]  /*0e40*/  @P0 BRA `(.L_x_105) ;  /* 0x0000011000000947 */ /* 0x000fea0003800000 */
[----:B------:R-:W-:-:S13]  /*0e50*/  ISETP.GE.AND P0, PT, R228, c[0x0][0x220], PT ;  /* 0x00008800e4007a0c */ /* 0x000fda0003f06270 */
[----:B------:R3:W-:Y:S01]  /*0e60*/  @P0 STS.128 [R191+0x800], RZ ;  /* 0x000800ffbf000388 */ /* 0x0007e20000000c00 */
[----:B------:R-:W-:Y:S05]  /*0e70*/  @P0 BRA `(.L_x_105) ;  /* 0x000000e000000947 */ /* 0x000fea0003800000 */
[----:B--2---:R-:W-:Y:S01]  /*0e80*/  IADD3 R3, P0, R20, 0x20, RZ ;  /* 0x0000002014037810 */ /* 0x004fe20007f1e0ff */
[----:B------:R-:W-:Y:S01]  /*0e90*/  IMAD.MOV.U32 R22, RZ, RZ, R8 ;  /* 0x000000ffff167224 */ /* 0x000fe200078e0008 */
[----:B------:R-:W-:-:S03]  /*0ea0*/  MOV R23, R15 ;  /* 0x0000000f00177202 */ /* 0x000fc60000000f00 */
[----:B------:R-:W-:Y:S02]  /*0eb0*/  IMAD.X R0, RZ, RZ, R21, P0 ;  /* 0x000000ffff007224 */ /* 0x000fe400000e0615 */
[----:B------:R-:W-:-:S04]  /*0ec0*/  IMAD.WIDE.U32 R22, R3, c[0x0][0x190], R22 ;  /* 0x0000640003167a25 */ /* 0x000fc800078e0016 */
[----:B------:R-:W-:Y:S01]  /*0ed0*/  IMAD R0, R0, c[0x0][0x190], RZ ;  /* 0x0000640000007a24 */ /* 0x000fe200078e02ff */
[----:B------:R-:W-:-:S03]  /*0ee0*/  LEA R2, P0, R22, c[0x0][0x160], 0x1 ;  /* 0x0000580016027a11 */ /* 0x000fc600078008ff */
[----:B------:R-:W-:-:S05]  /*0ef0*/  IMAD R0, R3, c[0x0][0x194], R0 ;  /* 0x0000650003007a24 */ /* 0x000fca00078e0200 */
[----:B------:R-:W-:-:S04]  /*0f00*/  IADD3 R0, R23, R0, RZ ;  /* 0x0000000017007210 */ /* 0x000fc80007ffe0ff */
[----:B------:R-:W-:-:S05]  /*0f10*/  LEA.HI.X R3, R22, c[0x0][0x164], R0, 0x1, P0 ;  /* 0x0000590016037a11 */ /* 0x000fca00000f0c00 */
[----:B------:R-:W-:Y:S01]  /*0f20*/  @!PT LDS RZ, [RZ] ;  /* 0x00000000fffff984 */ /* 0x000fe20000000800 */
[----:B------:R-:W-:Y:S01]  /*0f30*/  @!PT LDS RZ, [RZ] ;  /* 0x00000000fffff984 */ /* 0x000fe20000000800 */
[----:B------:R-:W-:Y:S01]  /*0f40*/  @!PT LDS RZ, [RZ] ;  /* 0x00000000fffff984 */ /* 0x000fe20000000800 */
[----:B------:R2:W-:Y:S02]  /*0f50*/  LDGSTS.E.BYPASS.LTC128B.128 [R191+0x800], [R2.64] ;  /* 0x0080000002bf7fae */ /* 0x0005e4000b901d52 */
.L_x_105:
[----:B------:R-:W-:Y:S05]  /*0f60*/  BSYNC B0 ;  /* 0x0000000000007941 */ /* 0x000fea0003800000 */
.L_x_104:
        /* <DEDUP_REMOVED lines=21> */
.L_x_107:
[----:B------:R-:W-:Y:S05]  /*10c0*/  BSYNC B0 ;  /* 0x0000000000007941 */ /* 0x000fea0003800000 */
.L_x_106:
[----:B--2---:R-:W-:Y:S01]  /*10d0*/  IADD3 R2, R16, 0x60, RZ ;  /* 0x0000006010027810 */ /* 0x004fe20007ffe0ff */
[----:B------:R-:W-:Y:S01]  /*10e0*/  UMOV UR11, 0x7 ;  /* 0x00000007000b7882 */ /* 0x000fe20000000000 */
[----:B------:R-:W-:Y:S01]  /*10f0*/  BSSY B0, `(.L_x_108) ;  /* 0x0000016000007945 */ /* 0x000fe20003800000 */
[----:B------:R-:W-:Y:S01]  /*1100*/  ULDC.64 UR20, c[0x0][0x198] ;  /* 0x0000660000147ab9 */ /* 0x000fe20000000a00 */
[----:B------:R-:W-:Y:S01]  /*1110*/  ISETP.GE.AND P0, PT, R2, UR8, PT ;  /* 0x0000000802007c0c */ /* 0x000fe2000bf06270 */
[----:B------:R-:W-:Y:S02]  /*1120*/  USHF.L.U64.HI UR25, UR20, UR11, UR21 ;  /* 0x0000000b14197299 */ /* 0x000fe40008010215 */
[----:B------:R-:W-:-:S10]  /*1130*/  USHF.L.U32 UR26, UR20, 0x7, URZ ;  /* 0x00000007141a7899 */ /* 0x000fd4000800063f */
        /* <DEDUP_REMOVED lines=17> */
.L_x_109:
[----:B------:R-:W-:Y:S05]  /*1250*/  BSYNC B0 ;  /* 0x0000000000007941 */ /* 0x000fea0003800000 */
.L_x_108:
[-C--:B------:R-:W-:Y:S01]  /*1260*/  LEA.HI R8, R7, R182.reuse, RZ, 0x4 ;  /* 0x000000b607087211 */ /* 0x080fe200078f20ff */
[----:B------:R-:W-:Y:S01]  /*1270*/  IMAD R3, R17, c[0x0][0x198], RZ ;  /* 0x0000660011037a24 */ /* 0x000fe200078e02ff */
[----:B------:R-:W-:Y:S01]  /*1280*/  LOP3.LUT R19, R19, 0xffffffe0, RZ, 0xc0, !PT ;  /* 0xffffffe013137812 */ /* 0x000fe200078ec0ff */
[----:B------:R-:W-:Y:S01]  /*1290*/  IMAD R7, R17, c[0x0][0x1a0], RZ ;  /* 0x0000680011077a24 */ /* 0x000fe200078e02ff */
[----:B------:R-:W-:Y:S01]  /*12a0*/  LOP3.LUT R9, R8, 0xfffffff0, RZ, 0xc0, !PT ;  /* 0xfffffff008097812 */ /* 0x000fe200078ec0ff */
[C-C-:B------:R-:W-:Y:S01]  /*12b0*/  IMAD.WIDE.U32 R20, R16.reuse, c[0x0][0x198], R228.reuse ;  /* 0x0000660010147a25 */ /* 0x140fe200078e00e4 */
[----:B------:R-:W-:Y:S01]  /*12c0*/  BSSY B0, `(.L_x_110) ;  /* 0x0000031000007945 */ /* 0x000fe20003800000 */
[----:B------:R-:W-:Y:S02]  /*12d0*/  IADD3 R19, -R19, R182, RZ ;  /* 0x000000b613137210 */ /* 0x000fe40007ffe1ff */
[----:B-1----:R-:W-:Y:S01]  /*12e0*/  IMAD.WIDE.U32 R14, R16, c[0x0][0x1a0], R228 ;  /* 0x00006800100e7a25 */ /* 0x002fe200078e00e4 */
[----:B------:R-:W-:-:S03]  /*12f0*/  IADD3 R224, P1, R20, UR10, RZ ;  /* 0x0000000a14e07c10 */ /* 0x000fc6000ff3e0ff */
[----:B------:R-:W-:Y:S01]  /*1300*/  IMAD.IADD R9, R182, 0x1, -R9 ;  /* 0x00000001b6097824 */ /* 0x000fe200078e0a09 */
[----:B------:R-:W-:Y:S01]  /*1310*/  IADD3 R14, P0, R14, UR24, RZ ;  /* 0x000000180e0e7c10 */ /* 0x000fe2000ff1e0ff */
[C---:B------:R-:W-:Y:S01]  /*1320*/  IMAD R3, R16.reuse, c[0x0][0x19c], R3 ;  /* 0x0000670010037a24 */ /* 0x040fe200078e0203 */
[----:B------:R-:W-:Y:S01]  /*1330*/  UIADD3 UR24, UR22, -0x1, URZ ;  /* 0xffffffff16187890 */ /* 0x000fe2000fffe03f */
[----:B------:R-:W-:Y:S01]  /*1340*/  IMAD R0, R16, c[0x0][0x1a4], R7 ;  /* 0x0000690010007a24 */ /* 0x000fe200078e0207 */
[----:B------:R-:W-:Y:S01]  /*1350*/  LEA.HI R7, R9, R9, RZ, 0x1 ;  /* 0x0000000909077211 */ /* 0x000fe200078f08ff */
[----:B------:R-:W-:Y:S01]  /*1360*/  IMAD R227, R235, c[0x0][0x1b0], RZ ;  /* 0x00006c00ebe37a24 */ /* 0x000fe200078e02ff */
[----:B------:R-:W-:Y:S01]  /*1370*/  IADD3.X R225, R21, UR9, R3, P1, !PT ;  /* 0x0000000915e17c10 */ /* 0x000fe20008ffe403 */
[----:B------:R-:W-:Y:S01]  /*1380*/  UIMAD UR21, UR24, -0x80, UR23 ;  /* 0xffffff80181578a4 */ /* 0x000fe2000f8e0217 */
[----:B------:R-:W-:Y:S01]  /*1390*/  IADD3.X R15, R15, UR14, R0, P0, !PT ;  /* 0x0000000e0f0f7c10 */ /* 0x000fe200087fe400 */
[C---:B------:R-:W-:Y:S01]  /*13a0*/  IMAD R227, R232.reuse, c[0x0][0x1b4], R227 ;  /* 0x00006d00e8e37a24 */ /* 0x040fe200078e02e3 */
[----:B------:R-:W-:Y:S01]  /*13b0*/  SHF.R.S32.HI R0, RZ, 0x1, R7 ;  /* 0x00000001ff007819 */ /* 0x000fe20000011407 */
[----:B------:R-:W-:Y:S01]  /*13c0*/  IMAD.WIDE.U32 R224, R232, c[0x0][0x1b0], R224 ;  /* 0x00006c00e8e07a25 */ /* 0x000fe200078e00e0 */
[----:B------:R-:W-:Y:S01]  /*13d0*/  SHF.R.S32.HI R11, RZ, 0x1f, R7 ;  /* 0x0000001fff0b7819 */ /* 0x000fe20000011407 */
[----:B------:R-:W-:Y:S01]  /*13e0*/  USHF.R.S32.HI UR14, URZ, 0x1f, UR24 ;  /* 0x0000001f3f0e7899 */ /* 0x000fe20008011418 */
[----:B------:R-:W-:Y:S01]  /*13f0*/  ISETP.GE.AND P0, PT, R16, UR21, PT ;  /* 0x0000001510007c0c */ /* 0x000fe2000bf06270 */
[----:B------:R-:W-:Y:S01]  /*1400*/  UIMAD UR4, UR25, UR24, URZ ;  /* 0x00000018190472a4 */ /* 0x000fe2000f8e023f */
[----:B------:R-:W-:Y:S01]  /*1410*/  LEA.HI R11, R11, R0, RZ, 0x2 ;  /* 0x000000000b0b7211 */ /* 0x000fe200078f10ff */
[----:B------:R-:W-:Y:S01]  /*1420*/  IMAD.MOV.U32 R226, RZ, RZ, R224 ;  /* 0x000000ffffe27224 */ /* 0x000fe200078e00e0 */
[----:B------:R-:W-:Y:S01]  /*1430*/  IADD3 R227, R225, R227, RZ ;  /* 0x000000e3e1e37210 */ /* 0x000fe20007ffe0ff */
[----:B------:R-:W-:Y:S01]  /*1440*/  IMAD R235, R235, c[0x0][0x1b8], RZ ;  /* 0x00006e00ebeb7a24 */ /* 0x000fe200078e02ff */
[----:B------:R-:W-:Y:S01]  /*1450*/  LOP3.LUT R11, R11, 0xfffffffc, RZ, 0xc0, !PT ;  /* 0xfffffffc0b0b7812 */ /* 0x000fe200078ec0ff */
[----:B------:R-:W-:Y:S01]  /*1460*/  UIMAD UR4, UR14, UR26, UR4 ;  /* 0x0000001a0e0472a4 */ /* 0x000fe2000f8e0204 */
[----:B------:R-:W-:Y:S01]  /*1470*/  MOV R21, UR24 ;  /* 0x0000001800157c02 */ /* 0x000fe20008000f00 */
[----:B------:R-:W-:-:S02]  /*1480*/  IMAD R235, R232, c[0x0][0x1bc], R235 ;  /* 0x00006f00e8eb7a24 */ /* 0x000fc400078e02eb */
[----:B------:R-:W-:Y:S02]  /*1490*/  IMAD.IADD R11, R0, 0x1, -R11 ;  /* 0x00000001000b7824 */ /* 0x000fe400078e0a0b */
[----:B------:R-:W-:-:S03]  /*14a0*/  IMAD.WIDE.U32 R20, R21, UR26, R226 ;  /* 0x0000001a15147c25 */ /* 0x000fc6000f8e00e2 */
[----:B------:R-:W-:Y:S01]  /*14b0*/  LOP3.LUT P1, RZ, R11, 0x2, RZ, 0xc0, !PT ;  /* 0x000000020bff7812 */ /* 0x000fe2000782c0ff */
[----:B------:R-:W-:Y:S01]  /*14c0*/  IMAD.MOV.U32 R3, RZ, RZ, 0x10 ;  /* 0x00000010ff037424 */ /* 0x000fe200078e00ff */
[----:B------:R-:W-:Y:S01]  /*14d0*/  IADD3 R23, R21, UR4, RZ ;  /* 0x0000000415177c10 */ /* 0x000fe2000fffe0ff */
[----:B------:R-:W-:-:S03]  /*14e0*/  IMAD.WIDE.U32 R232, R232, c[0x0][0x1b8], R14 ;  /* 0x00006e00e8e87a25 */ /* 0x000fc600078e000e */
[----:B------:R-:W-:Y:S01]  /*14f0*/  SEL R0, R3, 0xfffffff0, !P1 ;  /* 0xfffffff003007807 */ /* 0x000fe20004800000 */
        /* <DEDUP_REMOVED lines=13> */
.L_x_111:
[----:B------:R-:W-:Y:S05]  /*15d0*/  BSYNC B0 ;  /* 0x0000000000007941 */ /* 0x000fea0003800000 */
.L_x_110:
[----:B------:R-:W-:Y:S01]  /*15e0*/  ISETP.GE.AND P0, PT, R5, UR21, PT ;  /* 0x0000001505007c0c */ /* 0x000fe2000bf06270 */
[----:B------:R-:W-:Y:S01]  /*15f0*/  UMOV UR13, 0x5 ;  /* 0x00000005000d7882 */ /* 0x000fe20000000000 */
[----:B------:R-:W-:Y:S01]  /*1600*/  BSSY B0, `(.L_x_112) ;  /* 0x0000010000007945 */ /* 0x000fe20003800000 */
[----:B------:R-:W-:Y:S02]  /*1610*/  ULDC UR9, c[0x0][0x19c] ;  /* 0x0000670000097ab9 */ /* 0x000fe40000000800 */
[----:B------:R-:W-:Y:S02]  /*1620*/  USHF.L.U32 UR10, UR20, 0x5, URZ ;  /* 0x00000005140a7899 */ /* 0x000fe4000800063f */
[----:B------:R-:W-:-:S06]  /*1630*/  USHF.L.U64.HI UR9, UR20, UR13, UR9 ;  /* 0x0000000d14097299 */ /* 0x000fcc0008010209 */
[----:B------:R-:W-:Y:S05]  /*1640*/  @P0 BRA `(.L_x_113) ;  /* 0x000000b000000947 */ /* 0x000fea0003800000 */
[----:B------:R-:W-:-:S13]  /*1650*/  ISETP.GE.AND P0, PT, R228, c[0x0][0x220], PT ;  /* 0x00008800e4007a0c */ /* 0x000fda0003f06270 */
[----:B------:R1:W-:Y:S01]  /*1660*/  @P0 STS.128 [R191+0x2800], RZ ;  /* 0x002800ffbf000388 */ /* 0x0003e20000000c00 */
[----:B------:R-:W-:Y:S05]  /*1670*/  @P0 BRA `(.L_x_113) ;  /* 0x0000008000000947 */ /* 0x000fea0003800000 */
[----:B-1----:R-:W-:-:S04]  /*1680*/  IADD3 R15, P0, R20, UR10, RZ ;  /* 0x0000000a140f7c10 */ /* 0x002fc8000ff1e0ff */
[----:B------:R-:W-:Y:S02]  /*1690*/  IADD3.X R12, R23, UR9, RZ, P0, !PT ;  /* 0x00000009170c7c10 */ /* 0x000fe400087fe4ff */
[----:B------:R-:W-:-:S04]  /*16a0*/  LEA R14, P0, R15, c[0x0][0x168], 0x1 ;  /* 0x00005a000f0e7a11 */ /* 0x000fc800078008ff */
[----:B------:R-:W-:-:S05]  /*16b0*/  LEA.HI.X R15, R15, c[0x0][0x16c], R12, 0x1, P0 ;  /* 0x00005b000f0f7a11 */ /* 0x000fca00000f0c0c */
[----:B------:R-:W-:Y:S01]  /*16c0*/  @!PT LDS RZ, [RZ] ;  /* 0x00000000fffff984 */ /* 0x000fe20000000800 */
[----:B------:R-:W-:Y:S01]  /*16d0*/  @!PT LDS RZ, [RZ] ;  /* 0x00000000fffff984 */ /* 0x000fe20000000800 */
[----:B------:R-:W-:Y:S01]  /*16e0*/  @!PT LDS RZ, [RZ] ;  /* 0x00000000fffff984 */ /* 0x000fe20000000800 */
[----:B------:R1:W-:Y:S04]  /*16f0*/  LDGSTS.E.BYPASS.LTC128B.128 [R191+0x2800], [R14.64] ;  /* 0x028000000ebf7fae */ /* 0x0003e8000b901d52 */
.L_x_113:
[----:B------:R-:W-:Y:S05]  /*1700*/  BSYNC B0 ;  /* 0x0000000000007941 */ /* 0x000fea0003800000 */
.L_x_112:
[----:B------:R-:W-:Y:S01]  /*1710*/  ISETP.GE.AND P0, PT, R4, UR21, PT ;  /* 0x0000001504007c0c */ /* 0x000fe2000bf06270 */
[----:B------:R-:W-:-:S12]  /*1720*/  BSSY B0, `(.L_x_114) ;  /* 0x0000010000007945 */ /* 0x000fd80003800000 */
[----:B------:R-:W-:Y:S05]  /*1730*/  @P0 BRA `(.L_x_115) ;  /* 0x000000e000000947 */ /* 0x000fea0003800000 */
[----:B------:R-:W-:-:S13]  /*1740*/  ISETP.GE.AND P0, PT, R228, c[0x0][0x220], PT ;  /* 0x00008800e4007a0c */ /* 0x000fda0003f06270 */
[----:B------:R1:W-:Y:S01]  /*1750*/  @P0 STS.128 [R191+0x3000], RZ ;  /* 0x003000ffbf000388 */ /* 0x0003e20000000c00 */
[----:B------:R-:W-:Y:S05]  /*1760*/  @P0 BRA `(.L_x_115) ;  /* 0x000000b000000947 */ /* 0x000fea0003800000 */
[----:B-1----:R-:W-:Y:S02]  /*1770*/  IMAD.U32 R14, RZ, RZ, UR20 ;  /* 0x00000014ff0e7e24 */ /* 0x002fe4000f8e00ff */
[----:B------:R-:W-:Y:S02]  /*1780*/  IMAD.MOV.U32 R15, RZ, RZ, c[0x0][0x19c] ;  /* 0x00006700ff0f7624 */ /* 0x000fe400078e00ff */
[----:B------:R-:W-:Y:S01]  /*1790*/  IMAD.U32 R12, RZ, RZ, UR20 ;  /* 0x00000014ff0c7e24 */ /* 0x000fe2000f8e00ff */
        /* <DEDUP_REMOVED lines=8> */
.L_x_115:
[----:B------:R-:W-:Y:S05]  /*1820*/  BSYNC B0 ;  /* 0x0000000000007941 */ /* 0x000fea0003800000 */
.L_x_114:
[----:B------:R-:W-:Y:S01]  /*1830*/  ISETP.GE.AND P0, PT, R2, UR21, PT ;  /* 0x0000001502007c0c */ /* 0x000fe2000bf06270 */
[----:B------:R-:W-:-:S12]  /*1840*/  BSSY B0, `(.L_x_116) ;  /* 0x0000011000007945 */ /* 0x000fd80003800000 */
[----:B------:R-:W-:Y:S05]  /*1850*/  @P0 BRA `(.L_x_117) ;  /* 0x000000f000000947 */ /* 0x000fea0003800000 */
[----:B------:R-:W-:-:S13]  /*1860*/  ISETP.GE.AND P0, PT, R228, c[0x0][0x220], PT ;  /* 0x00008800e4007a0c */ /* 0x000fda0003f06270 */
[----:B------:R1:W-:Y:S01]  /*1870*/  @P0 STS.128 [R191+0x3800], RZ ;  /* 0x003800ffbf000388 */ /* 0x0003e20000000c00 */
[----:B------:R-:W-:Y:S05]  /*1880*/  @P0 BRA `(.L_x_117) ;  /* 0x000000c000000947 */ /* 0x000fea0003800000 */
[----:B------:R-:W-:Y:S01]  /*1890*/  IMAD.U32 R12, RZ, RZ, UR20 ;  /* 0x00000014ff0c7e24 */ /* 0x000fe2000f8e00ff */
[----:B------:R-:W-:Y:S01]  /*18a0*/  ULDC UR4, c[0x0][0x19c] ;  /* 0x0000670000047ab9 */ /* 0x000fe20000000800 */
[----:B------:R-:W-:Y:S01]  /*18b0*/  IMAD.MOV.U32 R22, RZ, RZ, R20 ;  /* 0x000000ffff167224 */ /* 0x000fe200078e0014 */
[----:B------:R-:W-:-:S03]  /*18c0*/  UIMAD UR4, UR4, 0x60, URZ ;  /* 0x00000060040478a4 */ /* 0x000fc6000f8e023f */
[----:B------:R-:W-:-:S05]  /*18d0*/  IMAD.WIDE.U32 R22, R12, 0x60, R22 ;  /* 0x000000600c167825 */ /* 0x000fca00078e0016 */
[----:B------:R-:W-:Y:S02]  /*18e0*/  IADD3 R12, R23, UR4, RZ ;  /* 0x00000004170c7c10 */ /* 0x000fe4000fffe0ff */
[----:B-1----:R-:W-:-:S04]  /*18f0*/  LEA R14, P0, R22, c[0x0][0x168], 0x1 ;  /* 0x00005a00160e7a11 */ /* 0x002fc800078008ff */
[----:B------:R-:W-:-:S05]  /*1900*/  LEA.HI.X R15, R22, c[0x0][0x16c], R12, 0x1, P0 ;  /* 0x00005b00160f7a11 */ /* 0x000fca00000f0c0c */
[----:B------:R-:W-:Y:S01]  /*1910*/  @!PT LDS RZ, [RZ] ;  /* 0x00000000fffff984 */ /* 0x000fe20000000800 */
[----:B------:R-:W-:Y:S01]  /*1920*/  @!PT LDS RZ, [RZ] ;  /* 0x00000000fffff984 */ /* 0x000fe20000000800 */
[----:B------:R-:W-:Y:S01]  /*1930*/  @!PT LDS RZ, [RZ] ;  /* 0x00000000fffff984 */ /* 0x000fe20000000800 */
[----:B------:R1:W-:Y:S04]  /*1940*/  LDGSTS.E.BYPASS.LTC128B.128 [R191+0x3800], [R14.64] ;  /* 0x038000000ebf7fae */ /* 0x0003e8000b901d52 */
.L_x_117:
[----:B------:R-:W-:Y:S05]  /*1950*/  BSYNC B0 ;  /* 0x0000000000007941 */ /* 0x000fea0003800000 */
.L_x_116:
[----:B------:R-:W-:Y:S01]  /*1960*/  ULDC.64 UR4, c[0x0][0x318] ;  /* 0x0000c60000047ab9 */ /* 0x000fe20000000a00 */
[----:B------:R-:W0:Y:S01]  /*1970*/  LDGDEPBAR ;  /* 0x00000000000079af */ /* 0x000e220000000000 */
[----:B------:R-:W-:-:S04]  /*1980*/  UISETP.NE.U32.AND UP1, UPT, URZ, UR4, UPT ;  /* 0x000000043f00728c */ /* 0x000fc8000bf25070 */
[----:B------:R-:W-:-:S03]  /*1990*/  UISETP.NE.AND.EX UP1, UPT, URZ, UR5, UPT, UP1 ;  /* 0x000000053f00728c */ /* 0x000fc6000bf25310 */
[----:B------:R-:W-:-:S03]  /*19a0*/  ULDC.64 UR4, c[0x0][0x320] ;  /* 0x0000c80000047ab9 */ /* 0x000fc60000000a00 */
[----:B------:R-:W-:-:S05]  /*19b0*/  PLOP3.LUT P0, PT, PT, PT, UP1, 0x80, 0x0 ;  /* 0x000000000000781c */ /* 0x000fca0003f0f018 */
[----:B------:R-:W-:Y:S02]  /*19c0*/  @UP1 USHF.R.S32.HI UR28, URZ, 0x1f, UR6 ;  /* 0x0000001f3f1c1899 */ /* 0x000fe40008011406 */
[----:B------:R-:W-:Y:S02]  /*19d0*/  @UP1 UMOV UR30, UR12 ;  /* 0x0000000c001e1c82 */ /* 0x000fe40008000000 */
[----:B------:R-:W-:Y:S02]  /*19e0*/  @UP1 UIMAD UR28, UR28, UR4, URZ ;  /* 0x000000041c1c12a4 */ /* 0x000fe4000f8e023f */
[----:B------:R-:W-:Y:S02]  /*19f0*/  @UP1 UMOV UR31, UR27 ;  /* 0x0000001b001f1c82 */ /* 0x000fe40008000000 */
[----:B------:R-:W-:Y:S01]  /*1a00*/  @UP1 UIMAD.WIDE.U32 UR30, UR6, UR4, UR30 ;  /* 0x00000004061e12a5 */ /* 0x000fe2000f8e001e */
[----:B------:R-:W-:Y:S01]  /*1a10*/  LOP3.LUT R21, R10, 0xfffffff8, RZ, 0xc0, !PT ;  /* 0xfffffff80a157812 */ /* 0x000fe200078ec0ff */
[----:B------:R-:W-:Y:S01]  /*1a20*/  @UP1 UIMAD UR5, UR6, UR5, UR28 ;  /* 0x00000005060512a4 */ /* 0x000fe2000f8e021c */
[----:B-1----:R-:W-:Y:S01]  /*1a30*/  SHF.R.S32.HI R14, RZ, 0x1f, R9 ;  /* 0x0000001fff0e7819 */ /* 0x002fe20000011409 */
[----:B------:R-:W-:Y:S01]  /*1a40*/  ULDC UR4, c[0x0][0x318] ;  /* 0x0000c60000047ab9 */ /* 0x000fe20000000800 */
[----:B------:R-:W-:-:S04]  /*1a50*/  DEPBAR.LE SB0, 0x0 ;  /* 0x000080000000791a */ /* 0x000fc80000000000 */
[----:B------:R-:W-:Y:S02]  /*1a60*/  @UP1 ULEA UR28, UP0, UR30, UR4, 0x2 ;  /* 0x000000041e1c1291 */ /* 0x000fe4000f80103f */
[----:B------:R-:W-:Y:S02]  /*1a70*/  @UP1 UIADD3 UR5, UR31, UR5, URZ ;  /* 0x000000051f051290 */ /* 0x000fe4000fffe03f */
[----:B------:R-:W-:Y:S02]  /*1a80*/  ULDC UR4, c[0x0][0x31c] ;  /* 0x0000c70000047ab9 */ /* 0x000fe40000000800 */
[----:B------:R-:W-:Y:S01]  /*1a90*/  @UP1 ULEA.HI.X UR29, UR30, UR4, UR5, 0x2, UP0 ;  /* 0x000000041e1d1291 */ /* 0x000fe200080f1405 */
[----:B------:R-:W-:-:S05]  /*1aa0*/  IMAD.U32 R22, RZ, RZ, UR28 ;  /* 0x0000001cff167e24 */ /* 0x000fca000f8e00ff */
[----:B------:R-:W-:-:S05]  /*1ab0*/  IMAD.U32 R23, RZ, RZ, UR29 ;  /* 0x0000001dff177e24 */ /* 0x000fca000f8e00ff */
[----:B------:R-:W5:Y:S01]  /*1ac0*/  @P0 LDG.E R15, [R22.64] ;  /* 0x00000012160f0981 */ /* 0x000f62000c1e1900 */
[----:B------:R-:W-:Y:S01]  /*1ad0*/  LOP3.LUT R10, R7, 0x7fffffe, RZ, 0xc0, !PT ;  /* 0x07fffffe070a7812 */ /* 0x000fe200078ec0ff */
[----:B------:R-:W-:Y:S01]  /*1ae0*/  IMAD.SHL.U32 R178, R13, 0x8, RZ ;  /* 0x000000080db27824 */ /* 0x000fe200078e00ff */
[----:B------:R-:W-:Y:S01]  /*1af0*/  SHF.R.S32.HI R17, RZ, 0x4, R8 ;  /* 0x00000004ff117819 */ /* 0x000fe20000011408 */
[----:B------:R-:W-:Y:S01]  /*1b00*/  IMAD.MOV.U32 R234, RZ, RZ, R232 ;  /* 0x000000ffffea7224 */ /* 0x000fe200078e00e8 */
[----:B------:R-:W-:Y:S01]  /*1b10*/  SHF.R.S32.HI R189, RZ, 0x1f, R6 ;  /* 0x0000001fffbd7819 */ /* 0x000fe20000011406 */
[----:B------:R-:W-:Y:S01]  /*1b20*/  IMAD.IADD R10, R9, 0x1, -R10 ;  /* 0x00000001090a7824 */ /* 0x000fe200078e0a0a */
[----:B------:R-:W-:Y:S01]  /*1b30*/  LEA.HI R9, R14, R9, RZ, 0x3 ;  /* 0x000000090e097211 */ /* 0x000fe200078f18ff */
[----:B------:R-:W-:Y:S01]  /*1b40*/  IMAD.U32 R181, RZ, RZ, UR23 ;  /* 0x00000017ffb57e24 */ /* 0x000fe2000f8e00ff */
[----:B------:R-:W5:Y:S01]  /*1b50*/  @P0 MUFU.RCP R14, c[0x0][0x238] ;  /* 0x00008e00000e0b08 */ /* 0x000f620000001000 */
[----:B------:R-:W-:Y:S01]  /*1b60*/  BAR.SYNC.DEFER_BLOCKING 0x0 ;  /* 0x0000000000007b1d */ /* 0x000fe20000010000 */
[----:B------:R-:W-:Y:S01]  /*1b70*/  ISETP.GE.AND P1, PT, R16, UR21, PT ;  /* 0x0000001510007c0c */ /* 0x000fe2000bf26270 */
[----:B------:R-:W-:Y:S01]  /*1b80*/  IMAD.IADD R16, R182, 0x1, -R21 ;  /* 0x00000001b6107824 */ /* 0x000fe200078e0a15 */
[----:B------:R-:W-:Y:S01]  /*1b90*/  LEA.HI R12, R8, R17, RZ, 0x1 ;  /* 0x00000011080c7211 */ /* 0x000fe200078f08ff */
[----:B------:R-:W-:Y:S01]  /*1ba0*/  IMAD.SHL.U32 R9, R9, 0x20, RZ ;  /* 0x0000002009097824 */ /* 0x000fe200078e00ff */
[----:B------:R-:W-:Y:S01]  /*1bb0*/  LEA.HI R189, R189, R6, RZ, 0x2 ;  /* 0x00000006bdbd7211 */ /* 0x000fe200078f10ff */
[----:B------:R-:W-:Y:S01]  /*1bc0*/  IMAD.SHL.U32 R182, R182, 0x2, RZ ;  /* 0x00000002b6b67824 */ /* 0x000fe200078e00ff */
[----:B------:R-:W-:Y:S01]  /*1bd0*/  LOP3.LUT R12, R12, 0xfffffffe, RZ, 0xc0, !PT ;  /* 0xfffffffe0c0c7812 */ /* 0x000fe200078ec0ff */
[----:B------:R-:W-:Y:S01]  /*1be0*/  BSSY B0, `(.L_x_118) ;  /* 0x0000040000007945 */ /* 0x000fe20003800000 */
[----:B------:R-:W-:-:S02]  /*1bf0*/  LOP3.LUT R189, R189, 0xfffffffc, RZ, 0xc0, !PT ;  /* 0xfffffffcbdbd7812 */ /* 0x000fc400078ec0ff */
[----:B------:R-:W-:Y:S01]  /*1c00*/  LEA.HI R8, R16, R16, RZ, 0x1 ;  /* 0x0000001010087211 */ /* 0x000fe200078f08ff */
[----:B------:R-:W-:Y:S01]  /*1c10*/  IMAD.IADD R12, R17, 0x1, -R12 ;  /* 0x00000001110c7824 */ /* 0x000fe200078e0a0c */
[----:B------:R-:W-:Y:S01]  /*1c20*/  LOP3.LUT R9, R9, 0xffffff00, RZ, 0xc0, !PT ;  /* 0xffffff0009097812 */ /* 0x000fe200078ec0ff */
[----:B------:R-:W-:Y:S01]  /*1c30*/  IMAD.IADD R189, R6, 0x1, -R189 ;  /* 0x0000000106bd7824 */ /* 0x000fe200078e0abd */
[----:B------:R-:W-:Y:S01]  /*1c40*/  LOP3.LUT R7, R8, 0x7fffffe, RZ, 0xc0, !PT ;  /* 0x07fffffe08077812 */ /* 0x000fe200078ec0ff */
[----:B------:R-:W-:Y:S01]  /*1c50*/  IMAD.SHL.U32 R179, R12, 0x8, RZ ;  /* 0x000000080cb37824 */ /* 0x000fe200078e00ff */
[C---:B------:R-:W-:Y:S01]  /*1c60*/  LEA R17, R6.reuse, UR7, 0x4 ;  /* 0x0000000706117c11 */ /* 0x040fe2000f8e20ff */
[--C-:B------:R-:W-:Y:S01]  /*1c70*/  IMAD R6, R6, 0x200, R9.reuse ;  /* 0x0000020006067824 */ /* 0x100fe200078e0209 */
[----:B------:R-:W-:Y:S01]  /*1c80*/  SHF.R.S32.HI R8, RZ, 0x1, R8 ;  /* 0x00000001ff087819 */ /* 0x000fe20000011408 */
[----:B------:R-:W-:Y:S01]  /*1c90*/  IMAD R180, R10, 0x20, R9 ;  /* 0x000000200ab47824 */ /* 0x000fe200078e0209 */
[----:B------:R-:W-:Y:S01]  /*1ca0*/  SHF.R.S32.HI R190, RZ, 0x1f, R19 ;  /* 0x0000001fffbe7819 */ /* 0x000fe20000011413 */
[----:B------:R-:W-:Y:S01]  /*1cb0*/  IMAD.SHL.U32 R9, R11, 0x40, RZ ;  /* 0x000000400b097824 */ /* 0x000fe200078e00ff */
[----:B------:R-:W-:Y:S01]  /*1cc0*/  ULDC.64 UR6, c[0x0][0x1a0] ;  /* 0x0000680000067ab9 */ /* 0x000fe20000000a00 */
[----:B------:R1:W-:Y:S01]  /*1cd0*/  @P1 STS [R191+0x4000], RZ ;  /* 0x004000ffbf001388 */ /* 0x0003e20000000800 */
[----:B------:R-:W-:Y:S01]  /*1ce0*/  IMAD.SHL.U32 R11, R8, 0x40, RZ ;  /* 0x00000040080b7824 */ /* 0x000fe200078e00ff */
[----:B------:R-:W-:Y:S01]  /*1cf0*/  USHF.L.U64.HI UR11, UR6, UR11, UR7 ;  /* 0x0000000b060b7299 */ /* 0x000fe20008010207 */
[----:B------:R-:W-:Y:S01]  /*1d00*/  LEA.HI R190, R190, R19, RZ, 0x2 ;  /* 0x00000013bebe7211 */ /* 0x000fe200078f10ff */
[----:B------:R1:W-:Y:S01]  /*1d10*/  @P1 STS [R191+0x4004], RZ ;  /* 0x004004ffbf001388 */ /* 0x0003e20000000800 */
[----:B------:R-:W-:Y:S01]  /*1d20*/  USHF.L.U32 UR12, UR6, 0x7, URZ ;  /* 0x00000007060c7899 */ /* 0x000fe2000800063f */
[----:B------:R-:W-:Y:S01]  /*1d30*/  LOP3.LUT R11, R11, 0xc0, RZ, 0xc0, !PT ;  /* 0x000000c00b0b7812 */ /* 0x000fe200078ec0ff */
[----:B------:R-:W-:Y:S01]  /*1d40*/  UIMAD UR4, UR11, UR24, URZ ;  /* 0x000000180b0472a4 */ /* 0x000fe2000f8e023f */
[----:B------:R1:W-:Y:S01]  /*1d50*/  @P1 STS.64 [R191+0x4008], RZ ;  /* 0x004008ffbf001388 */ /* 0x0003e20000000a00 */
[----:B------:R-:W-:Y:S01]  /*1d60*/  SHF.R.S32.HI R190, RZ, 0x2, R190 ;  /* 0x00000002ffbe7819 */ /* 0x000fe200000114be */
[----:B------:R-:W-:Y:S01]  /*1d70*/  IMAD.IADD R7, R16, 0x1, -R7 ;  /* 0x0000000110077824 */ /* 0x000fe200078e0a07 */
[----:B------:R-:W-:Y:S01]  /*1d80*/  LOP3.LUT R178, R11, 0x8, R178, 0xf8, !PT ;  /* 0x000000080bb27812 */ /* 0x000fe200078ef8b2 */
[----:B------:R-:W-:Y:S01]  /*1d90*/  UIMAD UR14, UR14, UR12, UR4 ;  /* 0x0000000c0e0e72a4 */ /* 0x000fe2000f8e0204 */
[----:B------:R-:W-:Y:S01]  /*1da0*/  SHF.R.U32.HI R11, RZ, 0x3, R11 ;  /* 0x00000003ff0b7819 */ /* 0x000fe2000001160b */
[----:B------:R-:W-:Y:S01]  /*1db0*/  IMAD R6, R10, 0x20, R6 ;  /* 0x000000200a067824 */ /* 0x000fe200078e0206 */
[----:B------:R-:W-:Y:S01]  /*1dc0*/  IADD3 R16, R17, 0x1, R190 ;  /* 0x0000000111107810 */ /* 0x000fe20007ffe0be */
[----:B------:R-:W-:Y:S01]  /*1dd0*/  IMAD R7, R12, 0x8, R7 ;  /* 0x000000080c077824 */ /* 0x000fe200078e0207 */
[----:B------:R-:W-:Y:S01]  /*1de0*/  LOP3.LUT R178, R178, R11, RZ, 0x3c, !PT ;  /* 0x0000000bb2b27212 */ /* 0x000fe200078e3cff */
[----:B------:R-:W-:Y:S01]  /*1df0*/  UMOV UR4, URZ ;  /* 0x0000003f00047c82 */ /* 0x000fe20008000000 */
[----:B------:R-:W-:-:S02]  /*1e00*/  IADD3 R181, R181, -UR17, R16 ;  /* 0x80000011b5b57c10 */ /* 0x000fc4000fffe010 */
[----:B------:R-:W-:Y:S01]  /*1e10*/  LOP3.LUT R182, R182, 0x6, RZ, 0xc0, !PT ;  /* 0x00000006b6b67812 */ /* 0x000fe200078ec0ff */
[----:B------:R-:W-:Y:S01]  /*1e20*/  IMAD.U32 R178, R7, 0x20, R178 ;  /* 0x0000002007b27824 */ /* 0x000fe200078e00b2 */
[----:B------:R-:W-:Y:S01]  /*1e30*/  IADD3 R181, R181, c[0x0][0x2e8], RZ ;  /* 0x0000ba00b5b57a10 */ /* 0x000fe20007ffe0ff */
[----:B-----5:R-:W-:-:S04]  /*1e40*/  @P0 FMUL.FTZ R14, R15, R14 ;  /* 0x0000000e0f0e0220 */ /* 0x020fc80000410000 */
[----:B------:R-:W5:Y:S01]  /*1e50*/  @P0 R2UR UR5, R14 ;  /* 0x000000000e0503c2 */ /* 0x000f6200000e0000 */
[----:B------:R-:W-:Y:S02]  /*1e60*/  LOP3.LUT P0, RZ, R8, 0x2, RZ, 0xc0, !PT ;  /* 0x0000000208ff7812 */ /* 0x000fe4000780c0ff */
[----:B------:R-:W-:Y:S01]  /*1e70*/  LOP3.LUT R8, R9, 0xc0, RZ, 0xc0, !PT ;  /* 0x000000c009087812 */ /* 0x000fe200078ec0ff */
[----:B------:R-:W-:Y:S01]  /*1e80*/  IMAD.U32 R9, RZ, RZ, UR24 ;  /* 0x00000018ff097e24 */ /* 0x000fe2000f8e00ff */
[----:B------:R-:W-:Y:S02]  /*1e90*/  SEL R3, R3, 0xfffffff0, !P0 ;  /* 0xfffffff003037807 */ /* 0x000fe40004000000 */
[----:B------:R-:W-:Y:S02]  /*1ea0*/  LOP3.LUT R179, R8, 0x8, R179, 0xf8, !PT ;  /* 0x0000000808b37812 */ /* 0x000fe400078ef8b3 */
[----:B------:R-:W-:-:S04]  /*1eb0*/  SHF.R.U32.HI R8, RZ, 0x3, R8 ;  /* 0x00000003ff087819 */ /* 0x000fc80000011608 */
[----:B------:R-:W-:Y:S01]  /*1ec0*/  LOP3.LUT R179, R179, R8, RZ, 0x3c, !PT ;  /* 0x00000008b3b37212 */ /* 0x000fe200078e3cff */
[----:B------:R-:W-:-:S04]  /*1ed0*/  IMAD.WIDE.U32 R8, R9, UR12, R234 ;  /* 0x0000000c09087c25 */ /* 0x000fc8000f8e00ea */
[----:B------:R-:W-:Y:S01]  /*1ee0*/  IMAD.IADD R180, R179, 0x1, R180 ;  /* 0x00000001b3b47824 */ /* 0x000fe200078e02b4 */
[----:B------:R-:W-:Y:S01]  /*1ef0*/  IADD3 R11, R9, UR14, RZ ;  /* 0x0000000e090b7c10 */ /* 0x000fe2000fffe0ff */
[----:B------:R-:W-:Y:S01]  /*1f00*/  IMAD.IADD R179, R179, 0x1, R6 ;  /* 0x00000001b3b37824 */ /* 0x000fe200078e0206 */
[----:B-----5:R-:W-:Y:S01]  /*1f10*/  @UP1 UMOV UR4, UR5 ;  /* 0x0000000500041c82 */ /* 0x020fe20008000000 */
[----:B------:R-:W-:Y:S05]  /*1f20*/  @P1 BRA `(.L_x_119) ;  /* 0x000000b000001947 */ /* 0x000fea0003800000 */
[----:B-1----:R-:W-:-:S13]  /*1f30*/  ISETP.GE.AND P0, PT, R228, c[0x0][0x220], PT ;  /* 0x00008800e4007a0c */ /* 0x002fda0003f06270 */
        /* <DEDUP_REMOVED lines=10> */
.L_x_119:
[----:B-1----:R-:W-:Y:S05]  /*1fe0*/  BSYNC B0 ;  /* 0x0000000000007941 */ /* 0x002fea0003800000 */
.L_x_118:
[----:B------:R-:W-:Y:S01]  /*1ff0*/  ISETP.GE.AND P0, PT, R5, UR21, PT ;  /* 0x0000001505007c0c */ /* 0x000fe2000bf06270 */
[----:B------:R-:W-:Y:S01]  /*2000*/  ULDC UR5, c[0x0][0x1a4] ;  /* 0x0000690000057ab9 */ /* 0x000fe20000000800 */
[----:B------:R-:W-:Y:S01]  /*2010*/  BSSY B0, `(.L_x_120) ;  /* 0x0000010000007945 */ /* 0x000fe20003800000 */
[----:B------:R-:W-:Y:S02]  /*2020*/  USHF.L.U32 UR14, UR6, 0x5, URZ ;  /* 0x00000005060e7899 */ /* 0x000fe4000800063f */
[----:B------:R-:W-:-:S08]  /*2030*/  USHF.L.U64.HI UR13, UR6, UR13, UR5 ;  /* 0x0000000d060d7299 */ /* 0x000fd00008010205 */
[----:B------:R1:W-:Y:S01]  /*2040*/  @P0 STS.128 [R191+0x4800], RZ ;  /* 0x004800ffbf000388 */ /* 0x0003e20000000c00 */
[----:B------:R-:W-:Y:S05]  /*2050*/  @P0 BRA `(.L_x_121) ;  /* 0x000000b000000947 */ /* 0x000fea0003800000 */
[----:B------:R-:W-:-:S13]  /*2060*/  ISETP.GE.AND P0, PT, R228, c[0x0][0x220], PT ;  /* 0x00008800e4007a0c */ /* 0x000fda0003f06270 */
[----:B------:R1:W-:Y:S01]  /*2070*/  @P0 STS.128 [R191+0x4800], RZ ;  /* 0x004800ffbf000388 */ /* 0x0003e20000000c00 */
[----:B------:R-:W-:Y:S05]  /*2080*/  @P0 BRA `(.L_x_121) ;  /* 0x0000008000000947 */ /* 0x000fea0003800000 */
[----:B------:R-:W-:-:S04]  /*2090*/  IADD3 R6, P0, R8, UR14, RZ ;  /* 0x0000000e08067c10 */ /* 0x000fc8000ff1e0ff */
[----:B------:R-:W-:Y:S02]  /*20a0*/  IADD3.X R5, R11, UR13, RZ, P0, !PT ;  /* 0x0000000d0b057c10 */ /* 0x000fe400087fe4ff */
[----:B------:R-:W-:-:S04]  /*20b0*/  LEA R12, P0, R6, c[0x0][0x170], 0x1 ;  /* 0x00005c00060c7a11 */ /* 0x000fc800078008ff */
[----:B------:R-:W-:-:S05]  /*20c0*/  LEA.HI.X R13, R6, c[0x0][0x174], R5, 0x1, P0 ;  /* 0x00005d00060d7a11 */ /* 0x000fca00000f0c05 */
[----:B------:R-:W-:Y:S01]  /*20d0*/  @!PT LDS RZ, [RZ] ;  /* 0x00000000fffff984 */ /* 0x000fe20000000800 */
[----:B------:R-:W-:Y:S01]  /*20e0*/  @!PT LDS RZ, [RZ] ;  /* 0x00000000fffff984 */ /* 0x000fe20000000800 */
[----:B------:R-:W-:Y:S01]  /*20f0*/  @!PT LDS RZ, [RZ] ;  /* 0x00000000fffff984 */ /* 0x000fe20000000800 */
[----:B------:R1:W-:Y:S04]  /*2100*/  LDGSTS.E.BYPASS.LTC128B.128 [R191+0x4800], [R12.64] ;  /* 0x048000000cbf7fae */ /* 0x0003e8000b901d52 */
.L_x_121:
[----:B------:R-:W-:Y:S05]  /*2110*/  BSYNC B0 ;  /* 0x0000000000007941 */ /* 0x000fea0003800000 */
.L_x_120:
[----:B------:R-:W-:Y:S01]  /*2120*/  ISETP.GE.AND P0, PT, R4, UR21, PT ;  /* 0x0000001504007c0c */ /* 0x000fe2000bf06270 */
[----:B------:R-:W-:-:S12]  /*2130*/  BSSY B0, `(.L_x_122) ;  /* 0x0000011000007945 */ /* 0x000fd80003800000 */
[----:B------:R1:W-:Y:S01]  /*2140*/  @P0 STS.128 [R191+0x5000], RZ ;  /* 0x005000ffbf000388 */ /* 0x0003e20000000c00 */
[----:B------:R-:W-:Y:S05]  /*2150*/  @P0 BRA `(.L_x_123) ;  /* 0x000000e000000947 */ /* 0x000fea0003800000 */
[----:B------:R-:W-:-:S13]  /*2160*/  ISETP.GE.AND P0, PT, R228, c[0x0][0x220], PT ;  /* 0x00008800e4007a0c */ /* 0x000fda0003f06270 */
[----:B------:R1:W-:Y:S01]  /*2170*/  @P0 STS.128 [R191+0x5000], RZ ;  /* 0x005000ffbf000388 */ /* 0x0003e20000000c00 */
[----:B------:R-:W-:Y:S05]  /*2180*/  @P0 BRA `(.L_x_123) ;  /* 0x000000b000000947 */ /* 0x000fea0003800000 */
[----:B------:R-:W-:Y:S02]  /*2190*/  IMAD.U32 R5, RZ, RZ, UR6 ;  /* 0x00000006ff057e24 */ /* 0x000fe4000f8e00ff */
        /* <DEDUP_REMOVED lines=10> */
.L_x_123:
[----:B------:R-:W-:Y:S05]  /*2240*/  BSYNC B0 ;  /* 0x0000000000007941 */ /* 0x000fea0003800000 */
.L_x_122:
[----:B------:R-:W-:Y:S01]  /*2250*/  ISETP.GE.AND P0, PT, R2, UR21, PT ;  /* 0x0000001502007c0c */ /* 0x000fe2000bf06270 */
[----:B------:R-:W-:-:S12]  /*2260*/  BSSY B0, `(.L_x_124) ;  /* 0x0000012000007945 */ /* 0x000fd80003800000 */
[----:B------:R1:W-:Y:S01]  /*2270*/  @P0 STS.128 [R191+0x5800], RZ ;  /* 0x005800ffbf000388 */ /* 0x0003e20000000c00 */
        /* <DEDUP_REMOVED lines=16> */
.L_x_125:
[----:B------:R-:W-:Y:S05]  /*2380*/  BSYNC B0 ;  /* 0x0000000000007941 */ /* 0x000fea0003800000 */
.L_x_124:
[----:B------:R-:W-:Y:S01]  /*2390*/  IMAD.SHL.U32 R179, R179, 0x2, RZ ;  /* 0x00000002b3b37824 */ /* 0x000fe200078e00ff */
[----:B------:R-:W0:Y:S01]  /*23a0*/  LDGDEPBAR ;  /* 0x00000000000079af */ /* 0x000e220000000000 */
[----:B------:R-:W-:Y:S01]  /*23b0*/  IMAD.SHL.U32 R178, R178, 0x2, RZ ;  /* 0x00000002b2b27824 */ /* 0x000fe200078e00ff */
[----:B------:R-:W-:Y:S01]  /*23c0*/  UISETP.GE.AND UP0, UPT, UR22, 0x2, UPT ;  /* 0x000000021600788c */ /* 0x000fe2000bf06270 */
[----:B------:R-:W-:Y:S01]  /*23d0*/  IMAD R177, R0, 0x2, R179 ;  /* 0x0000000200b17824 */ /* 0x000fe200078e02b3 */
[----:B------:R-:W-:Y:S01]  /*23e0*/  LDSM.16.M88.4 R64, [R179] ;  /* 0x00000000b340783b */ /* 0x000fe20000000200 */
[----:B------:R-:W-:Y:S02]  /*23f0*/  IMAD R2, R3, 0x2, R178 ;  /* 0x0000000203027824 */ /* 0x000fe400078e02b2 */
[----:B------:R-:W-:Y:S01]  /*2400*/  IMAD.U32 R183, RZ, RZ, UR24 ;  /* 0x00000018ffb77e24 */ /* 0x000fe2000f8e00ff */
[----:B------:R-:W5:Y:S03]  /*2410*/  LDSM.16.M88.4 R132, [R178+0x2000] ;  /* 0x00200000b284783b */ /* 0x000f660000000200 */
[----:B------:R-:W-:Y:S01]  /*2420*/  IMAD R183, R183, 0x80, R182 ;  /* 0x00000080b7b77824 */ /* 0x000fe200078e02b6 */
[----:B------:R-:W1:Y:S04]  /*2430*/  LDSM.16.M88.4 R76, [R179+0x1000] ;  /* 0x00100000b34c783b */ /* 0x000e680000000200 */
[----:B------:R-:W2:Y:S04]  /*2440*/  LDSM.16.M88.4 R124, [R178+0x2400] ;  /* 0x00240000b27c783b */ /* 0x000ea80000000200 */
[----:B------:R-:W3:Y:S04]  /*2450*/  LDSM.16.M88.4 R116, [R178+0x2800] ;  /* 0x00280000b274783b */ /* 0x000ee80000000200 */
[----:B------:R-:W4:Y:S04]  /*2460*/  LDSM.16.M88.4 R108, [R178+0x2c00] ;  /* 0x002c0000b26c783b */ /* 0x000f280000000200 */
[----:B------:R-:W2:Y:S04]  /*2470*/  LDSM.16.M88.4 R100, [R178+0x3000] ;  /* 0x00300000b264783b */ /* 0x000ea80000000200 */
[----:B------:R-:W2:Y:S04]  /*2480*/  LDSM.16.M88.4 R92, [R178+0x3400] ;  /* 0x00340000b25c783b */ /* 0x000ea80000000200 */
[----:B------:R-:W2:Y:S04]  /*2490*/  LDSM.16.M88.4 R84, [R178+0x3800] ;  /* 0x00380000b254783b */ /* 0x000ea80000000200 */
[----:B------:R-:W2:Y:S04]  /*24a0*/  LDSM.16.M88.4 R172, [R178+0x3c00] ;  /* 0x003c0000b2ac783b */ /* 0x000ea80000000200 */
[----:B------:R-:W-:Y:S04]  /*24b0*/  LDSM.16.M88.4 R164, [R2+0x2000] ;  /* 0x0020000002a4783b */ /* 0x000fe80000000200 */
[----:B------:R-:W3:Y:S01]  /*24c0*/  LDSM.16.M88.4 R168, [R177+0x1000] ;  /* 0x00100000b1a8783b */ /* 0x000ee20000000200 */
[-C--:B-----5:R-:W-:Y:S03]  /*24d0*/  HMMA.16816.F32.BF16 R136, R64, R132.reuse, RZ ;  /* 0x000000844088723c */ /* 0x0a0fe600000418ff */
[----:B------:R-:W5:Y:S04]  /*24e0*/  LDSM.16.M88.4 R68, [R177] ;  /* 0x00000000b144783b */ /* 0x000f680000000200 */
[----:B------:R-:W4:Y:S01]  /*24f0*/  LDSM.16.M88.4 R72, [R2+0x3c00] ;  /* 0x003c00000248783b */ /* 0x000f220000000200 */
[C---:B-1----:R-:W-:Y:S03]  /*2500*/  HMMA.16816.F32.BF16 R60, R76.reuse, R132, RZ ;  /* 0x000000844c3c723c */ /* 0x042fe600000418ff */
[----:B------:R-:W1:Y:S04]  /*2510*/  LDSM.16.M88.4 R160, [R2+0x2400] ;  /* 0x0024000002a0783b */ /* 0x000e680000000200 */
[----:B------:R-:W1:Y:S01]  /*2520*/  LDSM.16.M88.4 R156, [R2+0x2800] ;  /* 0x00280000029c783b */ /* 0x000e620000000200 */
[-C--:B------:R-:W-:Y:S03]  /*2530*/  HMMA.16816.F32.BF16 R56, R76, R134.reuse, RZ ;  /* 0x000000864c38723c */ /* 0x080fe600000418ff */
[----:B------:R-:W1:Y:S04]  /*2540*/  LDSM.16.M88.4 R152, [R2+0x2c00] ;  /* 0x002c00000298783b */ /* 0x000e680000000200 */
[----:B------:R-:W1:Y:S01]  /*2550*/  LDSM.16.M88.4 R148, [R2+0x3000] ;  /* 0x003000000294783b */ /* 0x000e620000000200 */
[----:B------:R-:W-:Y:S03]  /*2560*/  HMMA.16816.F32.BF16 R132, R64, R134, RZ ;  /* 0x000000864084723c */ /* 0x000fe600000418ff */
[----:B------:R-:W1:Y:S04]  /*2570*/  LDSM.16.M88.4 R144, [R2+0x3400] ;  /* 0x003400000290783b */ /* 0x000e680000000200 */
[----:B------:R5:W1:Y:S01]  /*2580*/  LDSM.16.M88.4 R140, [R2+0x3800] ;  /* 0x00380000028c783b */ /* 0x000a620000000200 */
[----:B--2---:R-:W-:Y:S01]  /*2590*/  HMMA.16816.F32.BF16 R52, R76, R124, RZ ;  /* 0x0000007c4c34723c */ /* 0x004fe200000418ff */
[----:B------:R-:W-:-:S07]  /*25a0*/  DEPBAR.LE SB0, 0x0 ;  /* 0x000080000000791a */ /* 0x000fce0000000000 */
[C---:B---3--:R-:W-:Y:S08]  /*25b0*/  HMMA.16816.F32.BF16 R44, R76.reuse, R116, RZ ;  /* 0x000000744c2c723c */ /* 0x048ff000000418ff */
[----:B----4-:R-:W-:Y:S01]  /*25c0*/  HMMA.16816.F32.BF16 R36, R76, R108, RZ ;  /* 0x0000006c4c24723c */ /* 0x010fe200000418ff */
[----:B-----5:R-:W-:-:S07]  /*25d0*/  IADD3 R2, R178, 0x2000, RZ ;  /* 0x00002000b2027810 */ /* 0x020fce0007ffe0ff */
[----:B------:R-:W-:Y:S01]  /*25e0*/  HMMA.16816.F32.BF16 R28, R76, R100, RZ ;  /* 0x000000644c1c723c */ /* 0x000fe200000418ff */
[----:B------:R-:W-:Y:S01]  /*25f0*/  IMAD R176, R3, 0x2, R2 ;  /* 0x0000000203b07824 */ /* 0x000fe200078e0202 */
[C---:B------:R-:W-:Y:S02]  /*2600*/  IADD3 R2, R181.reuse, 0x8, RZ ;  /* 0x00000008b5027810 */ /* 0x040fe40007ffe0ff */
[----:B------:R-:W-:-:S04]  /*2610*/  IMNMX R3, R181, UR23, PT ;  /* 0x00000017b5037c17 */ /* 0x000fc8000b800200 */
[----:B------:R-:W-:Y:S01]  /*2620*/  HMMA.16816.F32.BF16 R20, R76, R92, RZ ;  /* 0x0000005c4c14723c */ /* 0x000fe200000418ff */
[----:B------:R-:W-:-:S07]  /*2630*/  IMNMX R2, R2, UR23, PT ;  /* 0x0000001702027c17 */ /* 0x000fce000b800200 */
        /* <DEDUP_REMOVED lines=12> */
[----:B------:R-:W-:Y:S08]  /*2700*/  HMMA.16816.F32.BF16 R88, R64, R84, RZ ;  /* 0x000000544058723c */ /* 0x000ff000000418ff */
        /* <DEDUP_REMOVED lines=8> */
[-C--:B------:R-:W-:Y:S08]  /*2790*/  HMMA.16816.F32.BF16 R64, R64, R174.reuse, RZ ;  /* 0x000000ae4040723c */ /* 0x080ff000000418ff */
[----:B------:R-:W-:Y:S08]  /*27a0*/  HMMA.16816.F32.BF16 R76, R76, R174, RZ ;  /* 0x000000ae4c4c723c */ /* 0x000ff000000418ff */
[-C--:B------:R-:W-:Y:S08]  /*27b0*/  HMMA.16816.F32.BF16 R60, R168, R164.reuse, R60 ;  /* 0x000000a4a83c723c */ /* 0x080ff0000004183c */
[C---:B------:R-:W-:Y:S08]  /*27c0*/  HMMA.16816.F32.BF16 R136, R68.reuse, R164, R136 ;  /* 0x000000a44488723c */ /* 0x040ff00000041888 */
[----:B------:R-:W-:Y:S08]  /*27d0*/  HMMA.16816.F32.BF16 R132, R68, R166, R132 ;  /* 0x000000a64484723c */ /* 0x000ff00000041884 */
[-C--:B------:R-:W-:Y:S08]  /*27e0*/  HMMA.16816.F32.BF16 R4, R168, R72.reuse, R4 ;  /* 0x00000048a804723c */ /* 0x080ff00000041804 */
[C---:B------:R-:W-:Y:S07]  /*27f0*/  HMMA.16816.F32.BF16 R80, R68.reuse, R72, R80 ;  /* 0x000000484450723c */ /* 0x040fee0000041850 */
[----:B------:R-:W-:Y:S01]  /*2800*/  IADD3 R72, R183, 0x1, RZ ;  /* 0x00000001b7487810 */ /* 0x000fe20007ffe0ff */
[----:B-1----:R-:W-:Y:S03]  /*2810*/  HMMA.16816.F32.BF16 R128, R68, R160, R128 ;  /* 0x000000a04480723c */ /* 0x002fe60000041880 */
[----:B------:R-:W-:-:S02]  /*2820*/  ISETP.GE.AND P3, PT, R72, R3, PT ;  /* 0x000000034800720c */ /* 0x000fc40003f66270 */
[----:B------:R-:W-:-:S03]  /*2830*/  ISETP.GE.AND P1, PT, R72, R2, PT ;  /* 0x000000024800720c */ /* 0x000fc60003f26270 */
[C---:B------:R-:W-:Y:S08]  /*2840*/  HMMA.16816.F32.BF16 R120, R68.reuse, R156, R120 ;  /* 0x0000009c4478723c */ /* 0x040ff00000041878 */
        /* <DEDUP_REMOVED lines=10> */
[----:B------:R-:W-:Y:S07]  /*28f0*/  HMMA.16816.F32.BF16 R64, R68, R74, R64 ;  /* 0x0000004a4440723c */ /* 0x000fee0000041840 */
[C---:B------:R-:W-:Y:S01]  /*2900*/  IADD3 R70, R183.reuse, 0x8, RZ ;  /* 0x00000008b7467810 */ /* 0x040fe20007ffe0ff */
[----:B------:R-:W-:Y:S01]  /*2910*/  HMMA.16816.F32.BF16 R8, R168, R142, R8 ;  /* 0x0000008ea808723c */ /* 0x000fe20000041808 */
[----:B------:R-:W1:Y:S01]  /*2920*/  I2F R142, R72 ;  /* 0x00000048008e7306 */ /* 0x000e620000201400 */
[----:B------:R-:W-:-:S02]  /*2930*/  IADD3 R71, R183, 0x9, RZ ;  /* 0x00000009b7477810 */ /* 0x000fc40007ffe0ff */
[C---:B------:R-:W-:Y:S02]  /*2940*/  ISETP.GE.AND P2, PT, R70.reuse, R3, PT ;  /* 0x000000034600720c */ /* 0x040fe40003f46270 */
[----:B------:R-:W-:Y:S02]  /*2950*/  ISETP.GE.AND P6, PT, R70, R2, PT ;  /* 0x000000024600720c */ /* 0x000fe40003fc6270 */
[C---:B------:R-:W-:Y:S01]  /*2960*/  HMMA.16816.F32.BF16 R12, R168.reuse, R140, R12 ;  /* 0x0000008ca80c723c */ /* 0x040fe2000004180c */
[----:B------:R-:W2:Y:S06]  /*2970*/  I2F R69, R70 ;  /* 0x0000004600457306 */ /* 0x000eac0000201400 */
[C---:B------:R-:W-:Y:S01]  /*2980*/  IADD3 R141, R181.reuse, 0x40, RZ ;  /* 0x00000040b58d7810 */ /* 0x040fe20007ffe0ff */
[C---:B------:R-:W-:Y:S01]  /*2990*/  HMMA.16816.F32.BF16 R56, R168.reuse, R166, R56 ;  /* 0x000000a6a838723c */ /* 0x040fe20000041838 */
[----:B------:R-:W-:Y:S01]  /*29a0*/  IADD3 R140, R181, 0x48, RZ ;  /* 0x00000048b58c7810 */ /* 0x000fe20007ffe0ff */
[C---:B-1----:R-:W-:Y:S01]  /*29b0*/  FFMA.FTZ R68, R142.reuse, UR4, R137 ;  /* 0x000000048e447c23 */ /* 0x042fe20008010089 */
[----:B------:R-:W-:Y:S01]  /*29c0*/  IMNMX R141, R141, UR23, PT ;  /* 0x000000178d8d7c17 */ /* 0x000fe2000b800200 */
[----:B------:R-:W-:Y:S01]  /*29d0*/  FFMA.FTZ R61, R142, UR4, R61 ;  /* 0x000000048e3d7c23 */ /* 0x000fe2000801003d */
[----:B------:R-:W-:Y:S01]  /*29e0*/  IMNMX R140, R140, UR23, PT ;  /* 0x000000178c8c7c17 */ /* 0x000fe2000b800200 */
[----:B------:R-:W-:Y:S01]  /*29f0*/  FFMA.FTZ R63, R142, UR4, R63 ;  /* 0x000000048e3f7c23 */ /* 0x000fe2000801003f */
[C---:B------:R-:W-:Y:S01]  /*2a00*/  ISETP.GE.AND P0, PT, R72.reuse, R141, PT ;  /* 0x0000008d4800720c */ /* 0x040fe20003f06270 */
[----:B------:R-:W-:Y:S01]  /*2a10*/  HMMA.16816.F32.BF16 R76, R168, R74, R76 ;  /* 0x0000004aa84c723c */ /* 0x000fe2000004184c */
[C---:B--2---:R-:W-:Y:S01]  /*2a20*/  FFMA.FTZ R132, R69.reuse, UR4, R132 ;  /* 0x0000000445847c23 */ /* 0x044fe20008010084 */
[----:B------:R-:W-:Y:S01]  /*2a30*/  ISETP.GE.AND P4, PT, R72, R140, PT ;  /* 0x0000008c4800720c */ /* 0x000fe20003f86270 */
[----:B------:R-:W-:Y:S01]  /*2a40*/  FFMA.FTZ R134, R69, UR4, R134 ;  /* 0x0000000445867c23 */ /* 0x000fe20008010086 */
[----:B------:R-:W-:-:S02]  /*2a50*/  FSEL R68, R68, -INF , !P3 ;  /* 0xff80000044447808 */ /* 0x000fc40005800000 */
[----:B------:R-:W-:Y:S01]  /*2a60*/  ISETP.GE.AND P5, PT, R70, R141, PT ;  /* 0x0000008d4600720c */ /* 0x000fe20003fa6270 */
[----:B------:R-:W-:Y:S01]  /*2a70*/  FFMA.FTZ R74, R142, UR4, R139 ;  /* 0x000000048e4a7c23 */ /* 0x000fe2000801008b */
[C---:B------:R-:W-:Y:S01]  /*2a80*/  HMMA.16816.F32.BF16 R52, R168.reuse, R160, R52 ;  /* 0x000000a0a834723c */ /* 0x040fe20000041834 */
[----:B------:R-:W-:Y:S02]  /*2a90*/  ISETP.GE.AND P3, PT, R70, R140, PT ;  /* 0x0000008c4600720c */ /* 0x000fe40003f66270 */
[----:B------:R-:W-:Y:S01]  /*2aa0*/  FSEL R192, R63, -INF , !P4 ;  /* 0xff8000003fc07808 */ /* 0x000fe20006000000 */
[----:B------:R-:W1:Y:S01]  /*2ab0*/  I2F R70, R71 ;  /* 0x0000004700467306 */ /* 0x000e620000201400 */
[----:B------:R-:W-:Y:S02]  /*2ac0*/  FSEL R74, R74, -INF , !P1 ;  /* 0xff8000004a4a7808 */ /* 0x000fe40004800000 */
[C---:B------:R-:W-:Y:S01]  /*2ad0*/  ISETP.GE.AND P1, PT, R71.reuse, R3, PT ;  /* 0x000000034700720c */ /* 0x040fe20003f26270 */
[----:B------:R-:W-:Y:S01]  /*2ae0*/  HMMA.16816.F32.BF16 R44, R168, R156, R44 ;  /* 0x0000009ca82c723c */ /* 0x000fe2000004182c */
[----:B------:R-:W-:Y:S01]  /*2af0*/  ISETP.GE.AND P4, PT, R71, R141, PT ;  /* 0x0000008d4700720c */ /* 0x000fe20003f86270 */
[C---:B------:R-:W-:Y:S01]  /*2b00*/  FFMA.FTZ R58, R69.reuse, UR4, R58 ;  /* 0x00000004453a7c23 */ /* 0x040fe2000801003a */
[----:B------:R-:W-:Y:S01]  /*2b10*/  FSEL R196, R134, -INF , !P6 ;  /* 0xff80000086c47808 */ /* 0x000fe20007000000 */
[----:B------:R-:W-:Y:S01]  /*2b20*/  FFMA.FTZ R56, R69, UR4, R56 ;  /* 0x0000000445387c23 */ /* 0x000fe20008010038 */
[----:B------:R-:W-:-:S02]  /*2b30*/  IADD3 R69, R183, 0x11, RZ ;  /* 0x00000011b7457810 */ /* 0x000fc40007ffe0ff */
[----:B------:R-:W-:Y:S01]  /*2b40*/  FSEL R72, R58, -INF , !P3 ;  /* 0xff8000003a487808 */ /* 0x000fe20005800000 */
[----:B------:R-:W-:Y:S01]  /*2b50*/  HMMA.16816.F32.BF16 R36, R168, R152, R36 ;  /* 0x00000098a824723c */ /* 0x000fe20000041824 */
[----:B------:R-:W2:Y:S01]  /*2b60*/  I2F R58, R69 ;  /* 0x00000045003a7306 */ /* 0x000ea20000201400 */
[----:B------:R-:W-:Y:S01]  /*2b70*/  FSEL R173, R56, -INF , !P5 ;  /* 0xff80000038ad7808 */ /* 0x000fe20006800000 */
[C---:B-1----:R-:W-:Y:S02]  /*2b80*/  FFMA.FTZ R57, R70.reuse, UR4, R57 ;  /* 0x0000000446397c23 */ /* 0x042fe40008010039 */
[----:B------:R-:W-:-:S03]  /*2b90*/  FFMA.FTZ R135, R70, UR4, R135 ;  /* 0x0000000446877c23 */ /* 0x000fc60008010087 */
[----:B------:R-:W-:Y:S01]  /*2ba0*/  HMMA.16816.F32.BF16 R28, R168, R148, R28 ;  /* 0x00000094a81c723c */ /* 0x000fe2000004181c */
[C---:B------:R-:W-:Y:S01]  /*2bb0*/  FFMA.FTZ R59, R70.reuse, UR4, R59 ;  /* 0x00000004463b7c23 */ /* 0x040fe2000801003b */
[----:B------:R-:W-:Y:S01]  /*2bc0*/  FSEL R175, R57, -INF , !P4 ;  /* 0xff80000039af7808 */ /* 0x000fe20006000000 */
[----:B------:R-:W-:Y:S01]  /*2bd0*/  FFMA.FTZ R133, R70, UR4, R133 ;  /* 0x0000000446857c23 */ /* 0x000fe20008010085 */
[----:B------:R-:W-:-:S04]  /*2be0*/  ISETP.GE.AND P4, PT, R69, R2, PT ;  /* 0x000000024500720c */ /* 0x000fc80003f86270 */
[C---:B------:R-:W-:Y:S01]  /*2bf0*/  HMMA.16816.F32.BF16 R20, R168.reuse, R144, R20 ;  /* 0x00000090a814723c */ /* 0x040fe20000041814 */
[----:B------:R-:W-:Y:S01]  /*2c00*/  FSEL R56, R133, -INF , !P1 ;  /* 0xff80000085387808 */ /* 0x000fe20004800000 */
[C---:B--2---:R-:W-:Y:S02]  /*2c10*/  FFMA.FTZ R55, R58.reuse, UR4, R55 ;  /* 0x000000043a377c23 */ /* 0x044fe40008010037 */
[C---:B------:R-:W-:Y:S02]  /*2c20*/  FFMA.FTZ R129, R58.reuse, UR4, R129 ;  /* 0x000000043a817c23 */ /* 0x040fe40008010081 */
[C---:B------:R-:W-:Y:S02]  /*2c30*/  FFMA.FTZ R131, R58.reuse, UR4, R131 ;  /* 0x000000043a837c23 */ /* 0x040fe40008010083 */
[----:B------:R-:W-:Y:S01]  /*2c40*/  HMMA.16816.F32.BF16 R48, R168, R162, R48 ;  /* 0x000000a2a830723c */ /* 0x000fe20000041830 */
[----:B------:R-:W-:Y:S01]  /*2c50*/  FFMA.FTZ R53, R58, UR4, R53 ;  /* 0x000000043a357c23 */ /* 0x000fe20008010035 */
[----:B------:R-:W-:-:S02]  /*2c60*/  IADD3 R58, R183, 0x20, RZ ;  /* 0x00000020b73a7810 */ /* 0x000fc40007ffe0ff */
[----:B------:R-:W-:-:S04]  /*2c70*/  FSEL R202, R131, -INF , !P4 ;  /* 0xff80000083ca7808 */ /* 0x000fc80006000000 */
[C---:B------:R-:W-:Y:S08]  /*2c80*/  HMMA.16816.F32.BF16 R40, R168.reuse, R158, R40 ;  /* 0x0000009ea828723c */ /* 0x040ff00000041828 */
[C---:B------:R-:W-:Y:S08]  /*2c90*/  HMMA.16816.F32.BF16 R32, R168.reuse, R154, R32 ;  /* 0x0000009aa820723c */ /* 0x040ff00000041820 */
[C---:B------:R-:W-:Y:S08]  /*2ca0*/  HMMA.16816.F32.BF16 R24, R168.reuse, R150, R24 ;  /* 0x00000096a818723c */ /* 0x040ff00000041818 */
[----:B------:R-:W-:Y:S07]  /*2cb0*/  HMMA.16816.F32.BF16 R16, R168, R146, R16 ;  /* 0x00000092a810723c */ /* 0x000fee0000041810 */
[----:B------:R-:W-:-:S02]  /*2cc0*/  FSEL R171, R61, -INF , !P0 ;  /* 0xff8000003dab7808 */ /* 0x000fc40004000000 */
[----:B------:R-:W-:Y:S01]  /*2cd0*/  FSEL R61, R132, -INF , !P2 ;  /* 0xff800000843d7808 */ /* 0x000fe20005000000 */
[----:B------:R-:W-:Y:S01]  /*2ce0*/  BAR.SYNC.DEFER_BLOCKING 0x0 ;  /* 0x0000000000007b1d */ /* 0x000fe20000010000 */
[C---:B------:R-:W-:Y:S02]  /*2cf0*/  ISETP.GE.AND P0, PT, R71.reuse, R2, PT ;  /* 0x000000024700720c */ /* 0x040fe40003f06270 */
[----:B------:R-:W-:Y:S02]  /*2d00*/  ISETP.GE.AND P2, PT, R71, R140, PT ;  /* 0x0000008c4700720c */ /* 0x000fe40003f46270 */
[----:B------:R-:W-:Y:S02]  /*2d10*/  IADD3 R71, R183, 0x10, RZ ;  /* 0x00000010b7477810 */ /* 0x000fe40007ffe0ff */
[----:B------:R-:W-:Y:S02]  /*2d20*/  FSEL R198, R135, -INF , !P0 ;  /* 0xff80000087c67808 */ /* 0x000fe40004000000 */
[----:B------:R-:W1:Y:S01]  /*2d30*/  I2F R63, R71 ;  /* 0x00000047003f7306 */ /* 0x000e620000201400 */
[----:B------:R-:W-:-:S02]  /*2d40*/  ISETP.GE.AND P6, PT, R71, R3, PT ;  /* 0x000000034700720c */ /* 0x000fc40003fc6270 */
[----:B------:R-:W-:Y:S02]  /*2d50*/  FSEL R194, R59, -INF , !P2 ;  /* 0xff8000003bc27808 */ /* 0x000fe40005000000 */
[C---:B------:R-:W-:Y:S02]  /*2d60*/  ISETP.GE.AND P0, PT, R69.reuse, R3, PT ;  /* 0x000000034500720c */ /* 0x040fe40003f06270 */
[-C--:B------:R-:W-:Y:S02]  /*2d70*/  ISETP.GE.AND P2, PT, R69, R141.reuse, PT ;  /* 0x0000008d4500720c */ /* 0x080fe40003f46270 */
[C---:B------:R-:W-:Y:S02]  /*2d80*/  ISETP.GE.AND P1, PT, R71.reuse, R140, PT ;  /* 0x0000008c4700720c */ /* 0x040fe40003f26270 */
[C---:B------:R-:W-:Y:S02]  /*2d90*/  ISETP.GE.AND P3, PT, R71.reuse, R141, PT ;  /* 0x0000008d4700720c */ /* 0x040fe40003f66270 */
[----:B------:R-:W-:-:S02]  /*2da0*/  ISETP.GE.AND P5, PT, R71, R2, PT ;  /* 0x000000024700720c */ /* 0x000fc40003fa6270 */
[----:B------:R-:W-:Y:S01]  /*2db0*/  FSEL R169, R53, -INF , !P2 ;  /* 0xff80000035a97808 */ /* 0x000fe20005000000 */
[C---:B-1----:R-:W-:Y:S02]  /*2dc0*/  FFMA.FTZ R128, R63.reuse, UR4, R128 ;  /* 0x000000043f807c23 */ /* 0x042fe40008010080 */
[C---:B------:R-:W-:Y:S02]  /*2dd0*/  FFMA.FTZ R54, R63.reuse, UR4, R54 ;  /* 0x000000043f367c23 */ /* 0x040fe40008010036 */
[C---:B------:R-:W-:Y:S01]  /*2de0*/  FFMA.FTZ R130, R63.reuse, UR4, R130 ;  /* 0x000000043f827c23 */ /* 0x040fe20008010082 */
[----:B------:R-:W-:Y:S01]  /*2df0*/  FSEL R57, R128, -INF , !P6 ;  /* 0xff80000080397808 */ /* 0x000fe20007000000 */
[----:B------:R-:W-:Y:S01]  /*2e00*/  FFMA.FTZ R52, R63, UR4, R52 ;  /* 0x000000043f347c23 */ /* 0x000fe20008010034 */
[----:B------:R-:W-:Y:S02]  /*2e10*/  ISETP.GE.AND P6, PT, R69, R140, PT ;  /* 0x0000008c4500720c */ /* 0x000fe40003fc6270 */
[----:B------:R-:W-:-:S02]  /*2e20*/  IADD3 R69, R183, 0x18, RZ ;  /* 0x00000018b7457810 */ /* 0x000fc40007ffe0ff */
[----:B------:R-:W-:Y:S02]  /*2e30*/  IADD3 R63, R183, 0x19, RZ ;  /* 0x00000019b73f7810 */ /* 0x000fe40007ffe0ff */
[----:B------:R-:W1:Y:S01]  /*2e40*/  I2F R59, R69 ;  /* 0x00000045003b7306 */ /* 0x000e620000201400 */
[----:B------:R-:W-:Y:S02]  /*2e50*/  FSEL R70, R54, -INF , !P1 ;  /* 0xff80000036467808 */ /* 0x000fe40004800000 */
[----:B------:R-:W-:Y:S02]  /*2e60*/  FSEL R188, R55, -INF , !P6 ;  /* 0xff80000037bc7808 */ /* 0x000fe40007000000 */
[----:B------:R-:W-:Y:S02]  /*2e70*/  FSEL R71, R52, -INF , !P3 ;  /* 0xff80000034477808 */ /* 0x000fe40005800000 */
[----:B------:R-:W-:Y:S01]  /*2e80*/  FSEL R200, R130, -INF , !P5 ;  /* 0xff80000082c87808 */ /* 0x000fe20006800000 */
[----:B------:R-:W2:Y:S01]  /*2e90*/  I2F R54, R63 ;  /* 0x0000003f00367306 */ /* 0x000ea20000201400 */
[----:B------:R-:W-:-:S02]  /*2ea0*/  FSEL R52, R129, -INF , !P0 ;  /* 0xff80000081347808 */ /* 0x000fc40004000000 */
[C---:B------:R-:W-:Y:S02]  /*2eb0*/  ISETP.GE.AND P5, PT, R69.reuse, R3, PT ;  /* 0x000000034500720c */ /* 0x040fe40003fa6270 */
[C---:B------:R-:W-:Y:S02]  /*2ec0*/  ISETP.GE.AND P0, PT, R69.reuse, R140, PT ;  /* 0x0000008c4500720c */ /* 0x040fe40003f06270 */
[----:B------:R-:W-:Y:S01]  /*2ed0*/  ISETP.GE.AND P1, PT, R69, R141, PT ;  /* 0x0000008d4500720c */ /* 0x000fe20003f26270 */
[----:B------:R-:W3:Y:S01]  /*2ee0*/  I2F R55, R58 ;  /* 0x0000003a00377306 */ /* 0x000ee20000201400 */
[----:B-1----:R-:W-:Y:S01]  /*2ef0*/  FFMA.FTZ R124, R59, UR4, R124 ;  /* 0x000000043b7c7c23 */ /* 0x002fe2000801007c */
[----:B------:R-:W-:Y:S01]  /*2f00*/  ISETP.GE.AND P4, PT, R63, R3, PT ;  /* 0x000000033f00720c */ /* 0x000fe20003f86270 */
[----:B------:R-:W-:Y:S01]  /*2f10*/  FFMA.FTZ R50, R59, UR4, R50 ;  /* 0x000000043b327c23 */ /* 0x000fe20008010032 */
[----:B------:R-:W-:Y:S01]  /*2f20*/  ISETP.GE.AND P3, PT, R69, R2, PT ;  /* 0x000000024500720c */ /* 0x000fe20003f66270 */
[C---:B------:R-:W-:Y:S01]  /*2f30*/  FFMA.FTZ R48, R59.reuse, UR4, R48 ;  /* 0x000000043b307c23 */ /* 0x040fe20008010030 */
[----:B------:R-:W-:Y:S01]  /*2f40*/  FSEL R53, R124, -INF , !P5 ;  /* 0xff8000007c357808 */ /* 0x000fe20006800000 */
[----:B------:R-:W-:Y:S01]  /*2f50*/  FFMA.FTZ R126, R59, UR4, R126 ;  /* 0x000000043b7e7c23 */ /* 0x000fe2000801007e */
[----:B------:R-:W-:Y:S01]  /*2f60*/  IADD3 R59, R183, 0x21, RZ ;  /* 0x00000021b73b7810 */ /* 0x000fe20007ffe0ff */
[----:B--2---:R-:W-:Y:S01]  /*2f70*/  FFMA.FTZ R125, R54, UR4, R125 ;  /* 0x00000004367d7c23 */ /* 0x004fe2000801007d */
[----:B------:R-:W-:Y:S01]  /*2f80*/  FSEL R186, R50, -INF , !P0 ;  /* 0xff80000032ba7808 */ /* 0x000fe20004000000 */
[C---:B------:R-:W-:Y:S01]  /*2f90*/  FFMA.FTZ R51, R54.reuse, UR4, R51 ;  /* 0x0000000436337c23 */ /* 0x040fe20008010033 */
[-C--:B------:R-:W-:Y:S01]  /*2fa0*/  ISETP.GE.AND P5, PT, R63, R140.reuse, PT ;  /* 0x0000008c3f00720c */ /* 0x080fe20003fa6270 */
[C---:B------:R-:W-:Y:S01]  /*2fb0*/  FFMA.FTZ R127, R54.reuse, UR4, R127 ;  /* 0x00000004367f7c23 */ /* 0x040fe2000801007f */
[----:B------:R-:W1:Y:S01]  /*2fc0*/  I2F R50, R59 ;  /* 0x0000003b00327306 */ /* 0x000e620000201400 */
[----:B------:R-:W-:Y:S01]  /*2fd0*/  FFMA.FTZ R49, R54, UR4, R49 ;  /* 0x0000000436317c23 */ /* 0x000fe20008010031 */
[----:B------:R-:W-:Y:S01]  /*2fe0*/  IADD3 R54, R183, 0x28, RZ ;  /* 0x00000028b7367810 */ /* 0x000fe20007ffe0ff */
[C---:B---3--:R-:W-:Y:S01]  /*2ff0*/  FFMA.FTZ R46, R55.reuse, UR4, R46 ;  /* 0x00000004372e7c23 */ /* 0x048fe2000801002e */
[----:B------:R-:W-:Y:S01]  /*3000*/  FSEL R167, R48, -INF , !P1 ;  /* 0xff80000030a77808 */ /* 0x000fe20004800000 */
[----:B------:R-:W-:Y:S01]  /*3010*/  FFMA.FTZ R120, R55, UR4, R120 ;  /* 0x0000000437787c23 */ /* 0x000fe20008010078 */
[----:B------:R-:W-:Y:S01]  /*3020*/  FSEL R48, R125, -INF , !P4 ;  /* 0xff8000007d307808 */ /* 0x000fe20006000000 */
[----:B------:R-:W-:Y:S01]  /*3030*/  FFMA.FTZ R122, R55, UR4, R122 ;  /* 0x00000004377a7c23 */ /* 0x000fe2000801007a */
[----:B------:R-:W-:Y:S01]  /*3040*/  FSEL R184, R51, -INF , !P5 ;  /* 0xff80000033b87808 */ /* 0x000fe20006800000 */
[----:B------:R-:W-:Y:S01]  /*3050*/  FFMA.FTZ R44, R55, UR4, R44 ;  /* 0x00000004372c7c23 */ /* 0x000fe2000801002c */
[----:B------:R-:W-:Y:S01]  /*3060*/  ISETP.GE.AND P4, PT, R58, R140, PT ;  /* 0x0000008c3a00720c */ /* 0x000fe20003f86270 */
[----:B------:R-:W2:Y:S01]  /*3070*/  I2F R51, R54 ;  /* 0x0000003600337306 */ /* 0x000ea20000201400 */
[----:B------:R-:W-:-:S02]  /*3080*/  IADD3 R55, R183, 0x29, RZ ;  /* 0x00000029b7377810 */ /* 0x000fc40007ffe0ff */
[----:B------:R-:W-:Y:S02]  /*3090*/  FSEL R172, R46, -INF , !P4 ;  /* 0xff8000002eac7808 */ /* 0x000fe40006000000 */
[CC--:B------:R-:W-:Y:S01]  /*30a0*/  ISETP.GE.AND P2, PT, R63.reuse, R2.reuse, PT ;  /* 0x000000023f00720c */ /* 0x0c0fe20003f46270 */
[----:B-1----:R-:W-:Y:S01]  /*30b0*/  FFMA.FTZ R121, R50, UR4, R121 ;  /* 0x0000000432797c23 */ /* 0x002fe20008010079 */
[----:B------:R-:W-:Y:S01]  /*30c0*/  ISETP.GE.AND P6, PT, R63, R141, PT ;  /* 0x0000008d3f00720c */ /* 0x000fe20003fc6270 */
[----:B------:R-:W1:Y:S01]  /*30d0*/  I2F R46, R55 ;  /* 0x00000037002e7306 */ /* 0x000e620000201400 */
[----:B------:R-:W-:Y:S01]  /*30e0*/  FSEL R204, R126, -INF , !P3 ;  /* 0xff8000007ecc7808 */ /* 0x000fe20005800000 */
[----:B------:R-:W-:Y:S01]  /*30f0*/  FFMA.FTZ R45, R50, UR4, R45 ;  /* 0x00000004322d7c23 */ /* 0x000fe2000801002d */
[----:B------:R-:W-:Y:S01]  /*3100*/  ISETP.GE.AND P3, PT, R58, R3, PT ;  /* 0x000000033a00720c */ /* 0x000fe20003f66270 */
[----:B------:R-:W-:Y:S01]  /*3110*/  FFMA.FTZ R47, R50, UR4, R47 ;  /* 0x00000004322f7c23 */ /* 0x000fe2000801002f */
[----:B------:R-:W-:Y:S01]  /*3120*/  ISETP.GE.AND P0, PT, R58, R141, PT ;  /* 0x0000008d3a00720c */ /* 0x000fe20003f06270 */
[----:B------:R-:W-:Y:S01]  /*3130*/  FFMA.FTZ R123, R50, UR4, R123 ;  /* 0x00000004327b7c23 */ /* 0x000fe2000801007b */
[----:B------:R-:W-:Y:S01]  /*3140*/  FSEL R206, R127, -INF , !P2 ;  /* 0xff8000007fce7808 */ /* 0x000fe20005000000 */
[C---:B--2---:R-:W-:Y:S01]  /*3150*/  FFMA.FTZ R116, R51.reuse, UR4, R116 ;  /* 0x0000000433747c23 */ /* 0x044fe20008010074 */
[----:B------:R-:W-:Y:S01]  /*3160*/  ISETP.GE.AND P1, PT, R58, R2, PT ;  /* 0x000000023a00720c */ /* 0x000fe20003f26270 */
[----:B------:R-:W-:Y:S01]  /*3170*/  FFMA.FTZ R42, R51, UR4, R42 ;  /* 0x00000004332a7c23 */ /* 0x000fe2000801002a */
[----:B------:R-:W-:Y:S01]  /*3180*/  ISETP.GE.AND P2, PT, R59, R3, PT ;  /* 0x000000033b00720c */ /* 0x000fe20003f46270 */
[----:B------:R-:W-:Y:S01]  /*3190*/  FFMA.FTZ R40, R51, UR4, R40 ;  /* 0x0000000433287c23 */ /* 0x000fe20008010028 */
[----:B------:R-:W-:Y:S01]  /*31a0*/  FSEL R73, R49, -INF , !P6 ;  /* 0xff80000031497808 */ /* 0x000fe20007000000 */
[----:B------:R-:W-:Y:S01]  /*31b0*/  FFMA.FTZ R118, R51, UR4, R118 ;  /* 0x0000000433767c23 */ /* 0x000fe20008010076 */
[----:B------:R-:W-:Y:S01]  /*31c0*/  FSEL R49, R120, -INF , !P3 ;  /* 0xff80000078317808 */ /* 0x000fe20005800000 */
[----:B-1----:R-:W-:Y:S01]  /*31d0*/  FFMA.FTZ R43, R46, UR4, R43 ;  /* 0x000000042e2b7c23 */ /* 0x002fe2000801002b */
[----:B------:R-:W-:Y:S01]  /*31e0*/  FSEL R165, R44, -INF , !P0 ;  /* 0xff8000002ca57808 */ /* 0x000fe20004000000 */
[C---:B------:R-:W-:Y:S01]  /*31f0*/  FFMA.FTZ R117, R46.reuse, UR4, R117 ;  /* 0x000000042e757c23 */ /* 0x040fe20008010075 */
[C---:B------:R-:W-:Y:S01]  /*3200*/  ISETP.GE.AND P5, PT, R59.reuse, R141, PT ;  /* 0x0000008d3b00720c */ /* 0x040fe20003fa6270 */
[C---:B------:R-:W-:Y:S01]  /*3210*/  FFMA.FTZ R119, R46.reuse, UR4, R119 ;  /* 0x000000042e777c23 */ /* 0x040fe20008010077 */
[----:B------:R-:W-:Y:S01]  /*3220*/  ISETP.GE.AND P3, PT, R59, R140, PT ;  /* 0x0000008c3b00720c */ /* 0x000fe20003f66270 */
[----:B------:R-:W-:Y:S01]  /*3230*/  FFMA.FTZ R41, R46, UR4, R41 ;  /* 0x000000042e297c23 */ /* 0x000fe20008010029 */
[----:B------:R-:W-:-:S02]  /*3240*/  FSEL R122, R122, -INF , !P1 ;  /* 0xff8000007a7a7808 */ /* 0x000fc40004800000 */
[----:B------:R-:W-:Y:S02]  /*3250*/  FSEL R44, R121, -INF , !P2 ;  /* 0xff800000792c7808 */ /* 0x000fe40005000000 */
[C---:B------:R-:W-:Y:S02]  /*3260*/  ISETP.GE.AND P1, PT, R54.reuse, R3, PT ;  /* 0x000000033600720c */ /* 0x040fe40003f26270 */
[----:B------:R-:W-:Y:S02]  /*3270*/  ISETP.GE.AND P2, PT, R54, R140, PT ;  /* 0x0000008c3600720c */ /* 0x000fe40003f46270 */
[C---:B------:R-:W-:Y:S02]  /*3280*/  IADD3 R50, R183.reuse, 0x30, RZ ;  /* 0x00000030b7327810 */ /* 0x040fe40007ffe0ff */
[----:B------:R-:W-:Y:S02]  /*3290*/  IADD3 R51, R183, 0x31, RZ ;  /* 0x00000031b7337810 */ /* 0x000fe40007ffe0ff */
[----:B------:R-:W-:-:S02]  /*32a0*/  FSEL R163, R45, -INF , !P5 ;  /* 0xff8000002da37808 */ /* 0x000fc40006800000 */
[----:B------:R-:W-:Y:S02]  /*32b0*/  FSEL R170, R47, -INF , !P3 ;  /* 0xff8000002faa7808 */ /* 0x000fe40005800000 */
[----:B------:R-:W-:Y:S01]  /*32c0*/  FSEL R45, R116, -INF , !P1 ;  /* 0xff800000742d7808 */ /* 0x000fe20004800000 */
[----:B------:R-:W1:Y:S01]  /*32d0*/  I2F R47, R50 ;  /* 0x00000032002f7306 */ /* 0x000e620000201400 */
[----:B------:R-:W-:Y:S02]  /*32e0*/  FSEL R120, R42, -INF , !P2 ;  /* 0xff8000002a787808 */ /* 0x000fe40005000000 */
[----:B------:R-:W-:Y:S02]  /*32f0*/  ISETP.GE.AND P1, PT, R55, R140, PT ;  /* 0x0000008c3700720c */ /* 0x000fe40003f26270 */
[----:B------:R-:W-:Y:S02]  /*3300*/  IADD3 R46, R183, 0x38, RZ ;  /* 0x00000038b72e7810 */ /* 0x000fe40007ffe0ff */
[----:B------:R-:W-:Y:S01]  /*3310*/  FSEL R116, R43, -INF , !P1 ;  /* 0xff8000002b747808 */ /* 0x000fe20004800000 */
[----:B------:R-:W2:Y:S01]  /*3320*/  I2F R42, R51 ;  /* 0x00000033002a7306 */ /* 0x000ea20000201400 */
[----:B------:R-:W-:-:S02]  /*3330*/  ISETP.GE.AND P6, PT, R59, R2, PT ;  /* 0x000000023b00720c */ /* 0x000fc40003fc6270 */
[C---:B------:R-:W-:Y:S02]  /*3340*/  ISETP.GE.AND P4, PT, R54.reuse, R141, PT ;  /* 0x0000008d3600720c */ /* 0x040fe40003f86270 */
[----:B------:R-:W-:Y:S02]  /*3350*/  FSEL R208, R123, -INF , !P6 ;  /* 0xff8000007bd07808 */ /* 0x000fe40007000000 */
[-C--:B------:R-:W-:Y:S01]  /*3360*/  ISETP.GE.AND P0, PT, R54, R2.reuse, PT ;  /* 0x000000023600720c */ /* 0x080fe20003f06270 */
[----:B------:R-:W3:Y:S01]  /*3370*/  I2F R43, R46 ;  /* 0x0000002e002b7306 */ /* 0x000ee20000201400 */
[----:B------:R-:W-:Y:S01]  /*3380*/  ISETP.GE.AND P6, PT, R55, R3, PT ;  /* 0x000000033700720c */ /* 0x000fe20003fc6270 */
[----:B-1----:R-:W-:Y:S01]  /*3390*/  FFMA.FTZ R112, R47, UR4, R112 ;  /* 0x000000042f707c23 */ /* 0x002fe20008010070 */
[----:B------:R-:W-:Y:S01]  /*33a0*/  ISETP.GE.AND P5, PT, R55, R2, PT ;  /* 0x000000023700720c */ /* 0x000fe20003fa6270 */
[C---:B------:R-:W-:Y:S01]  /*33b0*/  FFMA.FTZ R36, R47.reuse, UR4, R36 ;  /* 0x000000042f247c23 */ /* 0x040fe20008010024 */
[----:B------:R-:W-:Y:S01]  /*33c0*/  FSEL R161, R40, -INF , !P4 ;  /* 0xff80000028a17808 */ /* 0x000fe20006000000 */
[----:B------:R-:W-:Y:S01]  /*33d0*/  FFMA.FTZ R38, R47, UR4, R38 ;  /* 0x000000042f267c23 */ /* 0x000fe20008010026 */
[----:B------:R-:W-:Y:S01]  /*33e0*/  ISETP.GE.AND P3, PT, R55, R141, PT ;  /* 0x0000008d3700720c */ /* 0x000fe20003f66270 */
[----:B------:R-:W-:Y:S01]  /*33f0*/  FFMA.FTZ R114, R47, UR4, R114 ;  /* 0x000000042f727c23 */ /* 0x000fe20008010072 */
[----:B------:R-:W-:Y:S01]  /*3400*/  FSEL R210, R118, -INF , !P0 ;  /* 0xff80000076d27808 */ /* 0x000fe20004000000 */
[C---:B--2---:R-:W-:Y:S01]  /*3410*/  FFMA.FTZ R113, R42.reuse, UR4, R113 ;  /* 0x000000042a717c23 */ /* 0x044fe20008010071 */
[----:B------:R-:W-:Y:S01]  /*3420*/  FSEL R40, R117, -INF , !P6 ;  /* 0xff80000075287808 */ /* 0x000fe20007000000 */
[----:B------:R-:W-:Y:S01]  /*3430*/  FFMA.FTZ R216, R42, UR4, R115 ;  /* 0x000000042ad87c23 */ /* 0x000fe20008010073 */
[----:B------:R-:W-:Y:S01]  /*3440*/  ISETP.GE.AND P0, PT, R50, R3, PT ;  /* 0x000000033200720c */ /* 0x000fe20003f06270 */
[----:B------:R-:W-:Y:S01]  /*3450*/  FFMA.FTZ R39, R42, UR4, R39 ;  /* 0x000000042a277c23 */ /* 0x000fe20008010027 */
[----:B------:R-:W-:Y:S01]  /*3460*/  ISETP.GE.AND P2, PT, R50, R141, PT ;  /* 0x0000008d3200720c */ /* 0x000fe20003f46270 */
[----:B------:R-:W-:Y:S01]  /*3470*/  FFMA.FTZ R37, R42, UR4, R37 ;  /* 0x000000042a257c23 */ /* 0x000fe20008010025 */
[----:B------:R-:W-:Y:S01]  /*3480*/  ISETP.GE.AND P6, PT, R50, R140, PT ;  /* 0x0000008c3200720c */ /* 0x000fe20003fc6270 */
[----:B---3--:R-:W-:Y:S01]  /*3490*/  FFMA.FTZ R34, R43, UR4, R34 ;  /* 0x000000042b227c23 */ /* 0x008fe20008010022 */
[----:B------:R-:W-:Y:S01]  /*34a0*/  FSEL R212, R119, -INF , !P5 ;  /* 0xff80000077d47808 */ /* 0x000fe20006800000 */
[----:B------:R-:W-:Y:S01]  /*34b0*/  FFMA.FTZ R108, R43, UR4, R108 ;  /* 0x000000042b6c7c23 */ /* 0x000fe2000801006c */
[----:B------:R-:W-:Y:S01]  /*34c0*/  ISETP.GE.AND P5, PT, R51, R3, PT ;  /* 0x000000033300720c */ /* 0x000fe20003fa6270 */
[----:B------:R-:W-:Y:S01]  /*34d0*/  FFMA.FTZ R32, R43, UR4, R32 ;  /* 0x000000042b207c23 */ /* 0x000fe20008010020 */
[----:B------:R-:W-:Y:S01]  /*34e0*/  IADD3 R47, R183, 0x39, RZ ;  /* 0x00000039b72f7810 */ /* 0x000fe20007ffe0ff */
[----:B------:R-:W-:Y:S01]  /*34f0*/  FFMA.FTZ R110, R43, UR4, R110 ;  /* 0x000000042b6e7c23 */ /* 0x000fe2000801006e */
[----:B------:R-:W-:-:S02]  /*3500*/  FSEL R131, R41, -INF , !P3 ;  /* 0xff80000029837808 */ /* 0x000fc40005800000 */
[----:B------:R-:W-:Y:S02]  /*3510*/  FSEL R41, R112, -INF , !P0 ;  /* 0xff80000070297808 */ /* 0x000fe40004000000 */
[----:B------:R-:W-:Y:S02]  /*3520*/  FSEL R115, R36, -INF , !P2 ;  /* 0xff80000024737808 */ /* 0x000fe40005000000 */
[----:B------:R-:W-:Y:S02]  /*3530*/  FSEL R130, R38, -INF , !P6 ;  /* 0xff80000026827808 */ /* 0x000fe40007000000 */
[-C--:B------:R-:W-:Y:S01]  /*3540*/  ISETP.GE.AND P0, PT, R51, R140.reuse, PT ;  /* 0x0000008c3300720c */ /* 0x080fe20003f06270 */
[----:B------:R-:W1:Y:S01]  /*3550*/  I2F R38, R47 ;  /* 0x0000002f00267306 */ /* 0x000e620000201400 */
[----:B------:R-:W-:Y:S02]  /*3560*/  FSEL R36, R113, -INF , !P5 ;  /* 0xff80000071247808 */ /* 0x000fe40006800000 */
[----:B------:R-:W-:-:S02]  /*3570*/  ISETP.GE.AND P5, PT, R46, R140, PT ;  /* 0x0000008c2e00720c */ /* 0x000fc40003fa6270 */
[C---:B------:R-:W-:Y:S02]  /*3580*/  IADD3 R42, R183.reuse, 0x40, RZ ;  /* 0x00000040b72a7810 */ /* 0x040fe40007ffe0ff */
[----:B------:R-:W-:Y:S02]  /*3590*/  IADD3 R43, R183, 0x41, RZ ;  /* 0x00000041b72b7810 */ /* 0x000fe40007ffe0ff */
[----:B------:R-:W-:Y:S02]  /*35a0*/  FSEL R166, R39, -INF , !P0 ;  /* 0xff80000027a67808 */ /* 0x000fe40004000000 */
[----:B------:R-:W2:Y:S01]  /*35b0*/  I2F R39, R42 ;  /* 0x0000002a00277306 */ /* 0x000ea20000201400 */
[----:B------:R-:W-:Y:S02]  /*35c0*/  FSEL R164, R34, -INF , !P5 ;  /* 0xff80000022a47808 */ /* 0x000fe40006800000 */
[-C--:B------:R-:W-:Y:S02]  /*35d0*/  ISETP.GE.AND P4, PT, R50, R2.reuse, PT ;  /* 0x000000023200720c */ /* 0x080fe40003f86270 */
        /* <DEDUP_REMOVED lines=11> */
[----:B--2---:R-:W-:Y:S01]  /*3690*/  FFMA.FTZ R30, R39, UR4, R30 ;  /* 0x00000004271e7c23 */ /* 0x004fe2000801001e */
[----:B------:R-:W-:Y:S01]  /*36a0*/  ISETP.GE.AND P3, PT, R47, R3, PT ;  /* 0x000000032f00720c */ /* 0x000fe20003f66270 */
[----:B------:R-:W-:Y:S01]  /*36b0*/  FFMA.FTZ R106, R39, UR4, R106 ;  /* 0x00000004276a7c23 */ /* 0x000fe2000801006a */
[----:B------:R-:W-:Y:S01]  /*36c0*/  FSEL R129, R37, -INF , !P1 ;  /* 0xff80000025817808 */ /* 0x000fe20004800000 */
[----:B------:R-:W-:Y:S01]  /*36d0*/  FFMA.FTZ R159, R39, UR4, R28 ;  /* 0x00000004279f7c23 */ /* 0x000fe2000801001c */
[----:B------:R-:W-:Y:S01]  /*36e0*/  ISETP.GE.AND P1, PT, R47, R2, PT ;  /* 0x000000022f00720c */ /* 0x000fe20003f26270 */
[----:B------:R-:W-:Y:S01]  /*36f0*/  FFMA.FTZ R104, R39, UR4, R104 ;  /* 0x0000000427687c23 */ /* 0x000fe20008010068 */
[----:B------:R-:W-:Y:S01]  /*3700*/  FSEL R37, R108, -INF , !P4 ;  /* 0xff8000006c257808 */ /* 0x000fe20006000000 */
[C---:B-1----:R-:W-:Y:S01]  /*3710*/  FFMA.FTZ R105, R34.reuse, UR4, R105 ;  /* 0x0000000422697c23 */ /* 0x042fe20008010069 */
[----:B------:R-:W-:Y:S01]  /*3720*/  ISETP.GE.AND P4, PT, R47, R140, PT ;  /* 0x0000008c2f00720c */ /* 0x000fe20003f86270 */
[----:B------:R-:W-:Y:S01]  /*3730*/  FFMA.FTZ R31, R34, UR4, R31 ;  /* 0x00000004221f7c23 */ /* 0x000fe2000801001f */
[----:B------:R-:W-:Y:S01]  /*3740*/  FSEL R127, R32, -INF , !P6 ;  /* 0xff800000207f7808 */ /* 0x000fe20007000000 */
[----:B------:R-:W-:Y:S01]  /*3750*/  FFMA.FTZ R29, R34, UR4, R29 ;  /* 0x00000004221d7c23 */ /* 0x000fe2000801001d */
[----:B------:R-:W-:-:S02]  /*3760*/  FSEL R32, R109, -INF , !P3 ;  /* 0xff8000006d207808 */ /* 0x000fc40005800000 */
[----:B------:R-:W-:Y:S02]  /*3770*/  IADD3 R38, R183, 0x48, RZ ;  /* 0x00000048b7267810 */ /* 0x000fe40007ffe0ff */
[C---:B------:R-:W-:Y:S02]  /*3780*/  ISETP.GE.AND P3, PT, R42.reuse, R140, PT ;  /* 0x0000008c2a00720c */ /* 0x040fe40003f66270 */
[----:B------:R-:W-:Y:S02]  /*3790*/  FSEL R220, R111, -INF , !P1 ;  /* 0xff8000006fdc7808 */ /* 0x000fe40004800000 */
[C---:B------:R-:W-:Y:S02]  /*37a0*/  ISETP.GE.AND P6, PT, R42.reuse, R2, PT ;  /* 0x000000022a00720c */ /* 0x040fe40003fc6270 */
[----:B------:R-:W-:Y:S02]  /*37b0*/  ISETP.GE.AND P5, PT, R42, R141, PT ;  /* 0x0000008d2a00720c */ /* 0x000fe40003fa6270 */
[----:B------:R-:W-:-:S02]  /*37c0*/  ISETP.GE.AND P1, PT, R43, R3, PT ;  /* 0x000000032b00720c */ /* 0x000fc40003f26270 */
[----:B------:R-:W-:Y:S02]  /*37d0*/  FSEL R152, R35, -INF , !P4 ;  /* 0xff80000023987808 */ /* 0x000fe40006000000 */
[----:B------:R-:W1:Y:S01]  /*37e0*/  I2F R35, R38 ;  /* 0x0000002600237306 */ /* 0x000e620000201400 */
[----:B------:R-:W-:Y:S02]  /*37f0*/  IADD3 R39, R183, 0x49, RZ ;  /* 0x00000049b7277810 */ /* 0x000fe40007ffe0ff */
[----:B------:R-:W-:Y:S02]  /*3800*/  FSEL R154, R30, -INF , !P3 ;  /* 0xff8000001e9a7808 */ /* 0x000fe40005800000 */
[----:B------:R-:W-:Y:S02]  /*3810*/  FSEL R28, R106, -INF , !P6 ;  /* 0xff8000006a1c7808 */ /* 0x000fe40007000000 */
[----:B------:R-:W-:Y:S02]  /*3820*/  FSEL R159, R159, -INF , !P5 ;  /* 0xff8000009f9f7808 */ /* 0x000fe40006800000 */
[----:B------:R-:W-:-:S02]  /*3830*/  FSEL R30, R105, -INF , !P1 ;  /* 0xff800000691e7808 */ /* 0x000fc40004800000 */
[C---:B------:R-:W-:Y:S02]  /*3840*/  ISETP.GE.AND P6, PT, R38.reuse, R3, PT ;  /* 0x000000032600720c */ /* 0x040fe40003fc6270 */
[C---:B------:R-:W-:Y:S02]  /*3850*/  ISETP.GE.AND P5, PT, R38.reuse, R2, PT ;  /* 0x000000022600720c */ /* 0x040fe40003fa6270 */
[CC--:B------:R-:W-:Y:S01]  /*3860*/  ISETP.GE.AND P3, PT, R38.reuse, R141.reuse, PT ;  /* 0x0000008d2600720c */ /* 0x0c0fe20003f66270 */
[C---:B-1----:R-:W-:Y:S01]  /*3870*/  FFMA.FTZ R100, R35.reuse, UR4, R100 ;  /* 0x0000000423647c23 */ /* 0x042fe20008010064 */
[----:B------:R-:W-:Y:S01]  /*3880*/  ISETP.GE.AND P1, PT, R38, R140, PT ;  /* 0x0000008c2600720c */ /* 0x000fe20003f26270 */
[C---:B------:R-:W-:Y:S01]  /*3890*/  FFMA.FTZ R24, R35.reuse, UR4, R24 ;  /* 0x0000000423187c23 */ /* 0x040fe20008010018 */
[----:B------:R-:W1:Y:S01]  /*38a0*/  I2F R38, R39 ;  /* 0x0000002700267306 */ /* 0x000e620000201400 */
[----:B------:R-:W-:Y:S01]  /*38b0*/  ISETP.GE.AND P2, PT, R46, R2, PT ;  /* 0x000000022e00720c */ /* 0x000fe20003f46270 */
[----:B------:R-:W-:Y:S01]  /*38c0*/  FFMA.FTZ R102, R35, UR4, R102 ;  /* 0x0000000423667c23 */ /* 0x000fe20008010066 */
[----:B------:R-:W-:Y:S01]  /*38d0*/  ISETP.GE.AND P0, PT, R47, R141, PT ;  /* 0x0000008d2f00720c */ /* 0x000fe20003f06270 */
[----:B------:R-:W-:Y:S01]  /*38e0*/  FFMA.FTZ R156, R35, UR4, R26 ;  /* 0x00000004239c7c23 */ /* 0x000fe2000801001a */
[----:B------:R-:W-:-:S02]  /*38f0*/  FSEL R218, R110, -INF , !P2 ;  /* 0xff8000006eda7808 */ /* 0x000fc40005000000 */
[----:B------:R-:W-:Y:S02]  /*3900*/  ISETP.GE.AND P2, PT, R42, R3, PT ;  /* 0x000000032a00720c */ /* 0x000fe40003f46270 */
[----:B------:R-:W-:Y:S02]  /*3910*/  FSEL R125, R33, -INF , !P0 ;  /* 0xff800000217d7808 */ /* 0x000fe40004000000 */
[----:B------:R-:W-:Y:S01]  /*3920*/  FSEL R33, R104, -INF , !P2 ;  /* 0xff80000068217808 */ /* 0x000fe20005000000 */
[----:B------:R-:W-:Y:S01]  /*3930*/  FFMA.FTZ R104, R34, UR4, R107 ;  /* 0x0000000422687c23 */ /* 0x000fe2000801006b */
[C---:B------:R-:W-:Y:S02]  /*3940*/  ISETP.GE.AND P2, PT, R43.reuse, R140, PT ;  /* 0x0000008c2b00720c */ /* 0x040fe40003f46270 */
[C---:B------:R-:W-:Y:S01]  /*3950*/  ISETP.GE.AND P0, PT, R43.reuse, R2, PT ;  /* 0x000000022b00720c */ /* 0x040fe20003f06270 */
[C---:B-1----:R-:W-:Y:S01]  /*3960*/  FFMA.FTZ R25, R38.reuse, UR4, R25 ;  /* 0x0000000426197c23 */ /* 0x042fe20008010019 */
[----:B------:R-:W-:Y:S01]  /*3970*/  ISETP.GE.AND P4, PT, R43, R141, PT ;  /* 0x0000008d2b00720c */ /* 0x000fe20003f86270 */
[C---:B------:R-:W-:Y:S01]  /*3980*/  FFMA.FTZ R27, R38.reuse, UR4, R27 ;  /* 0x00000004261b7c23 */ /* 0x040fe2000801001b */
[----:B------:R-:W-:Y:S01]  /*3990*/  IADD3 R34, R183, 0x50, RZ ;  /* 0x00000050b7227810 */ /* 0x000fe20007ffe0ff */
[C---:B------:R-:W-:Y:S01]  /*39a0*/  FFMA.FTZ R103, R38.reuse, UR4, R103 ;  /* 0x0000000426677c23 */ /* 0x040fe20008010067 */
[----:B------:R-:W-:Y:S01]  /*39b0*/  FSEL R160, R31, -INF , !P2 ;  /* 0xff8000001fa07808 */ /* 0x000fe20005000000 */
[----:B------:R-:W-:Y:S01]  /*39c0*/  FFMA.FTZ R31, R38, UR4, R101 ;  /* 0x00000004261f7c23 */ /* 0x000fe20008010065 */
[----:B------:R-:W-:Y:S01]  /*39d0*/  FSEL R104, R104, -INF , !P0 ;  /* 0xff80000068687808 */ /* 0x000fe20004000000 */
[----:B------:R-:W1:Y:S01]  /*39e0*/  I2F R35, R34 ;  /* 0x0000002200237306 */ /* 0x000e620000201400 */
[----:B------:R-:W-:-:S02]  /*39f0*/  FSEL R145, R29, -INF , !P4 ;  /* 0xff8000001d917808 */ /* 0x000fc40006000000 */
[C---:B------:R-:W-:Y:S02]  /*3a00*/  ISETP.GE.AND P0, PT, R39.reuse, R3, PT ;  /* 0x000000032700720c */ /* 0x040fe40003f06270 */
[----:B------:R-:W-:Y:S02]  /*3a10*/  FSEL R29, R100, -INF , !P6 ;  /* 0xff800000641d7808 */ /* 0x000fe40007000000 */
[C---:B------:R-:W-:Y:S02]  /*3a20*/  ISETP.GE.AND P4, PT, R39.reuse, R2, PT ;  /* 0x000000022700720c */ /* 0x040fe40003f86270 */
[C---:B------:R-:W-:Y:S02]  /*3a30*/  ISETP.GE.AND P2, PT, R39.reuse, R141, PT ;  /* 0x0000008d2700720c */ /* 0x040fe40003f46270 */
[----:B------:R-:W-:Y:S02]  /*3a40*/  ISETP.GE.AND P6, PT, R39, R140, PT ;  /* 0x0000008c2700720c */ /* 0x000fe40003fc6270 */
[----:B------:R-:W-:-:S02]  /*3a50*/  IADD3 R39, R183, 0x51, RZ ;  /* 0x00000051b7277810 */ /* 0x000fc40007ffe0ff */
[----:B------:R-:W-:Y:S01]  /*3a60*/  FSEL R26, R102, -INF , !P5 ;  /* 0xff800000661a7808 */ /* 0x000fe20006800000 */
[C---:B-1----:R-:W-:Y:S01]  /*3a70*/  FFMA.FTZ R96, R35.reuse, UR4, R96 ;  /* 0x0000000423607c23 */ /* 0x042fe20008010060 */
[----:B------:R-:W-:Y:S01]  /*3a80*/  FSEL R147, R24, -INF , !P3 ;  /* 0xff80000018937808 */ /* 0x000fe20005800000 */
[C---:B------:R-:W-:Y:S01]  /*3a90*/  FFMA.FTZ R157, R35.reuse, UR4, R20 ;  /* 0x00000004239d7c23 */ /* 0x040fe20008010014 */
[----:B------:R-:W-:Y:S01]  /*3aa0*/  FSEL R156, R156, -INF , !P1 ;  /* 0xff8000009c9c7808 */ /* 0x000fe20004800000 */
[----:B------:R-:W-:Y:S01]  /*3ab0*/  FFMA.FTZ R150, R35, UR4, R22 ;  /* 0x0000000423967c23 */ /* 0x000fe20008010016 */
[----:B------:R-:W-:Y:S02]  /*3ac0*/  FSEL R31, R31, -INF , !P0 ;  /* 0xff8000001f1f7808 */ /* 0x000fe40004000000 */
[C---:B------:R-:W-:Y:S02]  /*3ad0*/  ISETP.GE.AND P5, PT, R34.reuse, R3, PT ;  /* 0x000000032200720c */ /* 0x040fe40003fa6270 */
[----:B------:R-:W-:-:S02]  /*3ae0*/  ISETP.GE.AND P3, PT, R34, R2, PT ;  /* 0x000000022200720c */ /* 0x000fc40003f66270 */
[C---:B------:R-:W-:Y:S02]  /*3af0*/  ISETP.GE.AND P1, PT, R34.reuse, R141, PT ;  /* 0x0000008d2200720c */ /* 0x040fe40003f26270 */
[----:B------:R-:W-:Y:S02]  /*3b00*/  ISETP.GE.AND P0, PT, R34, R140, PT ;  /* 0x0000008c2200720c */ /* 0x000fe40003f06270 */
[----:B------:R-:W1:Y:S01]  /*3b10*/  I2F R34, R39 ;  /* 0x0000002700227306 */ /* 0x000e620000201400 */
[----:B------:R-:W-:Y:S02]  /*3b20*/  IADD3 R38, R183, 0x58, RZ ;  /* 0x00000058b7267810 */ /* 0x000fe40007ffe0ff */
[----:B------:R-:W-:Y:S02]  /*3b30*/  FSEL R149, R25, -INF , !P2 ;  /* 0xff80000019957808 */ /* 0x000fe40005000000 */
[----:B------:R-:W-:Y:S01]  /*3b40*/  FSEL R25, R96, -INF , !P5 ;  /* 0xff80000060197808 */ /* 0x000fe20006800000 */
[----:B------:R-:W-:Y:S01]  /*3b50*/  FFMA.FTZ R96, R35, UR4, R98 ;  /* 0x0000000423607c23 */ /* 0x000fe20008010062 */
[----:B------:R-:W-:Y:S01]  /*3b60*/  FSEL R158, R27, -INF , !P6 ;  /* 0xff8000001b9e7808 */ /* 0x000fe20007000000 */
[----:B------:R-:W2:Y:S01]  /*3b70*/  I2F R35, R38 ;  /* 0x0000002600237306 */ /* 0x000ea20000201400 */
[----:B------:R-:W-:-:S02]  /*3b80*/  FSEL R24, R103, -INF , !P4 ;  /* 0xff80000067187808 */ /* 0x000fc40006000000 */
[-C--:B------:R-:W-:Y:S02]  /*3b90*/  ISETP.GE.AND P4, PT, R39, R3.reuse, PT ;  /* 0x000000032700720c */ /* 0x080fe40003f86270 */
[----:B------:R-:W-:Y:S02]  /*3ba0*/  IADD3 R20, R183, 0x59, RZ ;  /* 0x00000059b7147810 */ /* 0x000fe40007ffe0ff */
[----:B------:R-:W-:Y:S01]  /*3bb0*/  FSEL R96, R96, -INF , !P3 ;  /* 0xff80000060607808 */ /* 0x000fe20005800000 */
[C---:B-1----:R-:W-:Y:S01]  /*3bc0*/  FFMA.FTZ R27, R34.reuse, UR4, R97 ;  /* 0x00000004221b7c23 */ /* 0x042fe20008010061 */
[----:B------:R-:W-:Y:S01]  /*3bd0*/  FSEL R157, R157, -INF , !P1 ;  /* 0xff8000009d9d7808 */ /* 0x000fe20004800000 */
[----:B------:R-:W-:Y:S01]  /*3be0*/  FFMA.FTZ R21, R34, UR4, R21 ;  /* 0x0000000422157c23 */ /* 0x000fe20008010015 */
[----:B------:R-:W-:Y:S01]  /*3bf0*/  FSEL R150, R150, -INF , !P0 ;  /* 0xff80000096967808 */ /* 0x000fe20004000000 */
[C---:B------:R-:W-:Y:S01]  /*3c00*/  FFMA.FTZ R22, R34.reuse, UR4, R99 ;  /* 0x0000000422167c23 */ /* 0x040fe20008010063 */
[----:B------:R-:W-:Y:S01]  /*3c10*/  FSEL R27, R27, -INF , !P4 ;  /* 0xff8000001b1b7808 */ /* 0x000fe20006000000 */
[----:B------:R-:W-:Y:S01]  /*3c20*/  FFMA.FTZ R23, R34, UR4, R23 ;  /* 0x0000000422177c23 */ /* 0x000fe20008010017 */
[C---:B------:R-:W-:Y:S01]  /*3c30*/  ISETP.GE.AND P3, PT, R38.reuse, R3, PT ;  /* 0x000000032600720c */ /* 0x040fe20003f66270 */
[C---:B--2---:R-:W-:Y:S01]  /*3c40*/  FFMA.FTZ R92, R35.reuse, UR4, R92 ;  /* 0x00000004235c7c23 */ /* 0x044fe2000801005c */
[C---:B------:R-:W-:Y:S01]  /*3c50*/  ISETP.GE.AND P1, PT, R38.reuse, R2, PT ;  /* 0x000000022600720c */ /* 0x040fe20003f26270 */
[C---:B------:R-:W-:Y:S01]  /*3c60*/  FFMA.FTZ R16, R35.reuse, UR4, R16 ;  /* 0x0000000423107c23 */ /* 0x040fe20008010010 */
[C---:B------:R-:W-:Y:S01]  /*3c70*/  ISETP.GE.AND P0, PT, R38.reuse, R141, PT ;  /* 0x0000008d2600720c */ /* 0x040fe20003f06270 */
[----:B------:R-:W-:Y:S01]  /*3c80*/  FFMA.FTZ R18, R35, UR4, R18 ;  /* 0x0000000423127c23 */ /* 0x000fe20008010012 */
[----:B------:R-:W-:-:S02]  /*3c90*/  ISETP.GE.AND P4, PT, R38, R140, PT ;  /* 0x0000008c2600720c */ /* 0x000fc40003f86270 */
[----:B------:R-:W1:Y:S01]  /*3ca0*/  I2F R38, R20 ;  /* 0x0000001400267306 */ /* 0x000e620000201400 */
[C---:B------:R-:W-:Y:S02]  /*3cb0*/  ISETP.GE.AND P6, PT, R39.reuse, R141, PT ;  /* 0x0000008d2700720c */ /* 0x040fe40003fc6270 */
[C---:B------:R-:W-:Y:S02]  /*3cc0*/  ISETP.GE.AND P2, PT, R39.reuse, R2, PT ;  /* 0x000000022700720c */ /* 0x040fe40003f46270 */
[----:B------:R-:W-:Y:S02]  /*3cd0*/  ISETP.GE.AND P5, PT, R39, R140, PT ;  /* 0x0000008c2700720c */ /* 0x000fe40003fa6270 */
[----:B------:R-:W-:Y:S02]  /*3ce0*/  FSEL R153, R21, -INF , !P6 ;  /* 0xff80000015997808 */ /* 0x000fe40007000000 */
[----:B------:R-:W-:Y:S02]  /*3cf0*/  FSEL R22, R22, -INF , !P2 ;  /* 0xff80000016167808 */ /* 0x000fe40005000000 */
[----:B------:R-:W-:-:S02]  /*3d00*/  FSEL R146, R23, -INF , !P5 ;  /* 0xff80000017927808 */ /* 0x000fc40006800000 */
[----:B------:R-:W-:Y:S02]  /*3d10*/  FSEL R21, R92, -INF , !P3 ;  /* 0xff8000005c157808 */ /* 0x000fe40005800000 */
[----:B------:R-:W-:Y:S01]  /*3d20*/  ISETP.GE.AND P2, PT, R20, R3, PT ;  /* 0x000000031400720c */ /* 0x000fe20003f46270 */
[----:B-1----:R-:W-:Y:S01]  /*3d30*/  FFMA.FTZ R93, R38, UR4, R93 ;  /* 0x00000004265d7c23 */ /* 0x002fe2000801005d */
[----:B------:R-:W-:Y:S01]  /*3d40*/  ISETP.GE.AND P6, PT, R20, R2, PT ;  /* 0x000000021400720c */ /* 0x000fe20003fc6270 */
[----:B------:R-:W-:Y:S01]  /*3d50*/  FFMA.FTZ R19, R38, UR4, R19 ;  /* 0x0000000426137c23 */ /* 0x000fe20008010013 */
[----:B------:R-:W-:Y:S01]  /*3d60*/  ISETP.GE.AND P5, PT, R20, R141, PT ;  /* 0x0000008d1400720c */ /* 0x000fe20003fa6270 */
[----:B------:R-:W-:Y:S01]  /*3d70*/  FFMA.FTZ R17, R38, UR4, R17 ;  /* 0x0000000426117c23 */ /* 0x000fe20008010011 */
[----:B------:R-:W-:Y:S01]  /*3d80*/  ISETP.GE.AND P3, PT, R20, R140, PT ;  /* 0x0000008c1400720c */ /* 0x000fe20003f66270 */
[----:B------:R-:W-:Y:S01]  /*3d90*/  FFMA.FTZ R20, R35, UR4, R94 ;  /* 0x0000000423147c23 */ /* 0x000fe2000801005e */
[----:B------:R-:W-:Y:S01]  /*3da0*/  IADD3 R34, R183, 0x60, RZ ;  /* 0x00000060b7227810 */ /* 0x000fe20007ffe0ff */
[----:B------:R-:W-:Y:S01]  /*3db0*/  FFMA.FTZ R95, R38, UR4, R95 ;  /* 0x00000004265f7c23 */ /* 0x000fe2000801005f */
[----:B------:R-:W-:-:S02]  /*3dc0*/  FSEL R155, R16, -INF , !P0 ;  /* 0xff800000109b7808 */ /* 0x000fc40004000000 */
[----:B------:R-:W-:Y:S01]  /*3dd0*/  FSEL R20, R20, -INF , !P1 ;  /* 0xff80000014147808 */ /* 0x000fe20004800000 */
[----:B------:R-:W1:Y:S01]  /*3de0*/  I2F R23, R34 ;  /* 0x0000002200177306 */ /* 0x000e620000201400 */
[----:B------:R-:W-:Y:S02]  /*3df0*/  FSEL R144, R18, -INF , !P4 ;  /* 0xff80000012907808 */ /* 0x000fe40006000000 */
[----:B------:R-:W-:Y:S02]  /*3e00*/  FSEL R16, R93, -INF , !P2 ;  /* 0xff8000005d107808 */ /* 0x000fe40005000000 */
[C---:B------:R-:W-:Y:S02]  /*3e10*/  ISETP.GE.AND P1, PT, R34.reuse, R3, PT ;  /* 0x000000032200720c */ /* 0x040fe40003f26270 */
[C---:B------:R-:W-:Y:S02]  /*3e20*/  ISETP.GE.AND P0, PT, R34.reuse, R2, PT ;  /* 0x000000022200720c */ /* 0x040fe40003f06270 */
[----:B------:R-:W-:-:S02]  /*3e30*/  ISETP.GE.AND P4, PT, R34, R141, PT ;  /* 0x0000008d2200720c */ /* 0x000fc40003f86270 */
[----:B------:R-:W-:Y:S02]  /*3e40*/  ISETP.GE.AND P2, PT, R34, R140, PT ;  /* 0x0000008c2200720c */ /* 0x000fe40003f46270 */
[----:B------:R-:W-:Y:S02]  /*3e50*/  FSEL R142, R19, -INF , !P3 ;  /* 0xff800000138e7808 */ /* 0x000fe40005800000 */
[----:B------:R-:W-:Y:S01]  /*3e60*/  IADD3 R35, R183, 0x61, RZ ;  /* 0x00000061b7237810 */ /* 0x000fe20007ffe0ff */
[----:B-1----:R-:W-:Y:S01]  /*3e70*/  FFMA.FTZ R14, R23, UR4, R14 ;  /* 0x00000004170e7c23 */ /* 0x002fe2000801000e */
[----:B------:R-:W-:Y:S01]  /*3e80*/  IADD3 R34, R183, 0x68, RZ ;  /* 0x00000068b7227810 */ /* 0x000fe20007ffe0ff */
[C---:B------:R-:W-:Y:S01]  /*3e90*/  FFMA.FTZ R88, R23.reuse, UR4, R88 ;  /* 0x0000000417587c23 */ /* 0x040fe20008010058 */
[----:B------:R-:W1:Y:S01]  /*3ea0*/  I2F R18, R35 ;  /* 0x0000002300127306 */ /* 0x000e620000201400 */
[C---:B------:R-:W-:Y:S01]  /*3eb0*/  FFMA.FTZ R90, R23.reuse, UR4, R90 ;  /* 0x00000004175a7c23 */ /* 0x040fe2000801005a */
[----:B------:R-:W-:Y:S01]  /*3ec0*/  FSEL R134, R14, -INF , !P2 ;  /* 0xff8000000e867808 */ /* 0x000fe20005000000 */
[----:B------:R-:W-:Y:S01]  /*3ed0*/  FFMA.FTZ R12, R23, UR4, R12 ;  /* 0x00000004170c7c23 */ /* 0x000fe2000801000c */
[----:B------:R-:W-:-:S02]  /*3ee0*/  IADD3 R23, R183, 0x69, RZ ;  /* 0x00000069b7177810 */ /* 0x000fc40007ffe0ff */
[-C--:B------:R-:W-:Y:S02]  /*3ef0*/  ISETP.GE.AND P2, PT, R34, R141.reuse, PT ;  /* 0x0000008d2200720c */ /* 0x080fe40003f46270 */
[----:B------:R-:W2:Y:S01]  /*3f00*/  I2F R19, R34 ;  /* 0x0000002200137306 */ /* 0x000ea20000201400 */
[----:B------:R-:W-:Y:S02]  /*3f10*/  FSEL R151, R17, -INF , !P5 ;  /* 0xff80000011977808 */ /* 0x000fe40006800000 */
[----:B------:R-:W-:Y:S02]  /*3f20*/  FSEL R17, R88, -INF , !P1 ;  /* 0xff80000058117808 */ /* 0x000fe40004800000 */
[C---:B------:R-:W-:Y:S02]  /*3f30*/  ISETP.GE.AND P3, PT, R35.reuse, R141, PT ;  /* 0x0000008d2300720c */ /* 0x040fe40003f66270 */
[-C--:B------:R-:W-:Y:S01]  /*3f40*/  ISETP.GE.AND P1, PT, R35, R140.reuse, PT ;  /* 0x0000008c2300720c */ /* 0x080fe20003f26270 */
[----:B------:R-:W3:Y:S01]  /*3f50*/  I2F R14, R23 ;  /* 0x00000017000e7306 */ /* 0x000ee20000201400 */
[----:B-1----:R-:W-:Y:S01]  /*3f60*/  FFMA.FTZ R13, R18, UR4, R13 ;  /* 0x00000004120d7c23 */ /* 0x002fe2000801000d */
[----:B------:R-:W-:Y:S01]  /*3f70*/  FSEL R168, R90, -INF , !P0 ;  /* 0xff8000005aa87808 */ /* 0x000fe20004000000 */
        /* <DEDUP_REMOVED lines=9> */
[----:B------:R-:W1:Y:S01]  /*4010*/  I2F R15, R18 ;  /* 0x00000012000f7306 */ /* 0x000e620000201400 */
[C---:B------:R-:W-:Y:S01]  /*4020*/  FFMA.FTZ R86, R19.reuse, UR4, R86 ;  /* 0x0000000413567c23 */ /* 0x040fe20008010056 */
[----:B------:R-:W-:Y:S01]  /*4030*/  FSEL R139, R8, -INF , !P2 ;  /* 0xff800000088b7808 */ /* 0x000fe20005000000 */
[----:B------:R-:W-:Y:S01]  /*4040*/  FFMA.FTZ R10, R19, UR4, R10 ;  /* 0x00000004130a7c23 */ /* 0x000fe2000801000a */
[----:B------:R-:W-:Y:S01]  /*4050*/  IADD3 R19, R183, 0x71, RZ ;  /* 0x00000071b7137810 */ /* 0x000fe20007ffe0ff */
[----:B---3--:R-:W-:Y:S01]  /*4060*/  FFMA.FTZ R11, R14, UR4, R11 ;  /* 0x000000040e0b7c23 */ /* 0x008fe2000801000b */
[----:B------:R-:W-:Y:S01]  /*4070*/  FSEL R13, R84, -INF , !P0 ;  /* 0xff800000540d7808 */ /* 0x000fe20004000000 */
[C---:B------:R-:W-:Y:S01]  /*4080*/  FFMA.FTZ R85, R14.reuse, UR4, R85 ;  /* 0x000000040e557c23 */ /* 0x040fe20008010055 */
[----:B------:R-:W2:Y:S01]  /*4090*/  I2F R8, R19 ;  /* 0x0000001300087306 */ /* 0x000ea20000201400 */
[----:B------:R-:W-:Y:S01]  /*40a0*/  ISETP.GE.AND P0, PT, R23, R140, PT ;  /* 0x0000008c1700720c */ /* 0x000fe20003f06270 */
[C---:B------:R-:W-:Y:S01]  /*40b0*/  FFMA.FTZ R87, R14.reuse, UR4, R87 ;  /* 0x000000040e577c23 */ /* 0x040fe20008010057 */
[----:B------:R-:W-:Y:S01]  /*40c0*/  FSEL R174, R95, -INF , !P6 ;  /* 0xff8000005fae7808 */ /* 0x000fe20007000000 */
[----:B------:R-:W-:Y:S01]  /*40d0*/  FFMA.FTZ R9, R14, UR4, R9 ;  /* 0x000000040e097c23 */ /* 0x000fe20008010009 */
[----:B------:R-:W-:-:S02]  /*40e0*/  IADD3 R14, R183, 0x78, RZ ;  /* 0x00000078b70e7810 */ /* 0x000fc40007ffe0ff */
[----:B------:R-:W-:Y:S01]  /*40f0*/  FSEL R124, R11, -INF , !P0 ;  /* 0xff8000000b7c7808 */ /* 0x000fe20004000000 */
[----:B-1----:R-:W-:Y:S01]  /*4100*/  FFMA.FTZ R4, R15, UR4, R4 ;  /* 0x000000040f047c23 */ /* 0x002fe20008010004 */
[----:B------:R-:W1:Y:S01]  /*4110*/  I2F R11, R14 ;  /* 0x0000000e000b7306 */ /* 0x000e620000201400 */
[-C--:B------:R-:W-:Y:S01]  /*4120*/  ISETP.GE.AND P6, PT, R35, R3.reuse, PT ;  /* 0x000000032300720c */ /* 0x080fe20003fc6270 */
[----:B------:R-:W-:Y:S01]  /*4130*/  FFMA.FTZ R6, R15, UR4, R6 ;  /* 0x000000040f067c23 */ /* 0x000fe20008010006 */
[----:B------:R-:W-:Y:S01]  /*4140*/  ISETP.GE.AND P5, PT, R35, R2, PT ;  /* 0x000000022300720c */ /* 0x000fe20003fa6270 */
[C---:B------:R-:W-:Y:S01]  /*4150*/  FFMA.FTZ R80, R15.reuse, UR4, R80 ;  /* 0x000000040f507c23 */ /* 0x040fe20008010050 */
[----:B------:R-:W-:Y:S01]  /*4160*/  FSEL R143, R12, -INF , !P4 ;  /* 0xff8000000c8f7808 */ /* 0x000fe20006000000 */
[----:B------:R-:W-:Y:S01]  /*4170*/  FFMA.FTZ R82, R15, UR4, R82 ;  /* 0x000000040f527c23 */ /* 0x000fe20008010052 */
[----:B------:R-:W-:Y:S01]  /*4180*/  FSEL R12, R89, -INF , !P6 ;  /* 0xff800000590c7808 */ /* 0x000fe20007000000 */
[----:B--2---:R-:W-:Y:S01]  /*4190*/  FFMA.FTZ R112, R8, UR4, R7 ;  /* 0x0000000408707c23 */ /* 0x004fe20008010007 */
[----:B------:R-:W-:Y:S01]  /*41a0*/  ISETP.GE.AND P6, PT, R34, R140, PT ;  /* 0x0000008c2200720c */ /* 0x000fe20003fc6270 */
[----:B------:R-:W2:Y:S01]  /*41b0*/  I2F R7, R183 ;  /* 0x000000b700077306 */ /* 0x000ea20000201400 */
[----:B------:R-:W-:Y:S01]  /*41c0*/  FSEL R162, R91, -INF , !P5 ;  /* 0xff8000005ba27808 */ /* 0x000fe20006800000 */
[C---:B------:R-:W-:Y:S01]  /*41d0*/  FFMA.FTZ R81, R8.reuse, UR4, R81 ;  /* 0x0000000408517c23 */ /* 0x040fe20008010051 */
[C---:B------:R-:W-:Y:S01]  /*41e0*/  ISETP.GE.AND P5, PT, R23.reuse, R3, PT ;  /* 0x000000031700720c */ /* 0x040fe20003fa6270 */
[----:B------:R-:W-:Y:S01]  /*41f0*/  FFMA.FTZ R83, R8, UR4, R83 ;  /* 0x0000000408537c23 */ /* 0x000fe20008010053 */
[----:B------:R-:W-:Y:S01]  /*4200*/  ISETP.GE.AND P3, PT, R23, R2, PT ;  /* 0x000000021700720c */ /* 0x000fe20003f66270 */
[----:B-1----:R-:W-:Y:S01]  /*4210*/  FFMA.FTZ R76, R11, UR4, R76 ;  /* 0x000000040b4c7c23 */ /* 0x002fe2000801004c */
[-C--:B------:R-:W-:Y:S01]  /*4220*/  ISETP.GE.AND P1, PT, R23, R141.reuse, PT ;  /* 0x0000008d1700720c */ /* 0x080fe20003f26270 */
[C---:B------:R-:W-:Y:S01]  /*4230*/  FFMA.FTZ R66, R11.reuse, UR4, R66 ;  /* 0x000000040b427c23 */ /* 0x040fe20008010042 */
[----:B------:R-:W-:Y:S01]  /*4240*/  FSEL R126, R10, -INF , !P6 ;  /* 0xff8000000a7e7808 */ /* 0x000fe20007000000 */
[----:B------:R-:W-:Y:S01]  /*4250*/  FFMA.FTZ R78, R11, UR4, R78 ;  /* 0x000000040b4e7c23 */ /* 0x000fe2000801004e */
[----:B------:R-:W-:Y:S01]  /*4260*/  ISETP.GE.AND P6, PT, R18, R141, PT ;  /* 0x0000008d1200720c */ /* 0x000fe20003fc6270 */
[----:B------:R-:W-:Y:S01]  /*4270*/  FFMA.FTZ R5, R8, UR4, R5 ;  /* 0x0000000408057c23 */ /* 0x000fe20008010005 */
[----:B------:R-:W-:Y:S01]  /*4280*/  FSEL R10, R85, -INF , !P5 ;  /* 0xff800000550a7808 */ /* 0x000fe20006800000 */
[----:B------:R-:W-:Y:S01]  /*4290*/  FFMA.FTZ R64, R11, UR4, R64 ;  /* 0x000000040b407c23 */ /* 0x000fe20008010040 */
[----:B------:R-:W-:Y:S01]  /*42a0*/  FSEL R118, R87, -INF , !P3 ;  /* 0xff80000057767808 */ /* 0x000fe20005800000 */
[----:B--2---:R-:W-:Y:S01]  /*42b0*/  FFMA.FTZ R15, R7, UR4, R136 ;  /* 0x00000004070f7c23 */ /* 0x004fe20008010088 */
[----:B------:R-:W-:Y:S01]  /*42c0*/  FSEL R135, R9, -INF , !P1 ;  /* 0xff80000009877808 */ /* 0x000fe20004800000 */
[C---:B------:R-:W-:Y:S01]  /*42d0*/  FFMA.FTZ R60, R7.reuse, UR4, R60 ;  /* 0x00000004073c7c23 */ /* 0x040fe2000801003c */
[----:B------:R-:W-:Y:S01]  /*42e0*/  ISETP.GE.AND P5, PT, R18, R140, PT ;  /* 0x0000008c1200720c */ /* 0x000fe20003fa6270 */
[----:B------:R-:W-:Y:S01]  /*42f0*/  FFMA.FTZ R62, R7, UR4, R62 ;  /* 0x00000004073e7c23 */ /* 0x000fe2000801003e */
[----:B------:R-:W-:-:S02]  /*4300*/  ISETP.GE.AND P3, PT, R19, R3, PT ;  /* 0x000000031300720c */ /* 0x000fc40003f66270 */
[-C--:B------:R-:W-:Y:S02]  /*4310*/  ISETP.GE.AND P1, PT, R19, R2.reuse, PT ;  /* 0x000000021300720c */ /* 0x080fe40003f26270 */
[----:B------:R-:W-:Y:S02]  /*4320*/  FSEL R123, R4, -INF , !P6 ;  /* 0xff800000047b7808 */ /* 0x000fe40007000000 */
[----:B------:R-:W-:Y:S02]  /*4330*/  FSEL R114, R6, -INF , !P5 ;  /* 0xff80000006727808 */ /* 0x000fe40006800000 */
[----:B------:R-:W-:Y:S02]  /*4340*/  FSEL R4, R81, -INF , !P3 ;  /* 0xff80000051047808 */ /* 0x000fe40005800000 */
[----:B------:R-:W-:Y:S02]  /*4350*/  FSEL R103, R83, -INF , !P1 ;  /* 0xff80000053677808 */ /* 0x000fe40004800000 */
[----:B------:R-:W-:-:S02]  /*4360*/  ISETP.GE.AND P6, PT, R14, R2, PT ;  /* 0x000000020e00720c */ /* 0x000fc40003fc6270 */
[C---:B------:R-:W-:Y:S02]  /*4370*/  ISETP.GE.AND P5, PT, R14.reuse, R141, PT ;  /* 0x0000008d0e00720c */ /* 0x040fe40003fa6270 */
[----:B------:R-:W-:Y:S02]  /*4380*/  ISETP.GE.AND P3, PT, R14, R140, PT ;  /* 0x0000008c0e00720c */ /* 0x000fe40003f66270 */
[C---:B------:R-:W-:Y:S02]  /*4390*/  ISETP.GE.AND P1, PT, R183.reuse, R3, PT ;  /* 0x00000003b700720c */ /* 0x040fe40003f26270 */
[----:B------:R-:W-:Y:S02]  /*43a0*/  IADD3 R6, R183, 0x79, RZ ;  /* 0x00000079b7067810 */ /* 0x000fe40007ffe0ff */
[----:B------:R-:W-:Y:S02]  /*43b0*/  ISETP.GE.AND P0, PT, R19, R141, PT ;  /* 0x0000008d1300720c */ /* 0x000fe40003f06270 */
[----:B------:R-:W-:Y:S01]  /*43c0*/  FSEL R98, R66, -INF , !P6 ;  /* 0xff80000042627808 */ /* 0x000fe20007000000 */
[----:B------:R1:W2:Y:S01]  /*43d0*/  I2F R8, R6 ;  /* 0x0000000600087306 */ /* 0x0002a20000201400 */
[----:B------:R-:W-:-:S02]  /*43e0*/  FSEL R117, R76, -INF , !P5 ;  /* 0xff8000004c757808 */ /* 0x000fc40006800000 */
[----:B------:R-:W-:Y:S02]  /*43f0*/  FSEL R110, R78, -INF , !P3 ;  /* 0xff8000004e6e7808 */ /* 0x000fe40005800000 */
[----:B------:R-:W-:Y:S02]  /*4400*/  FSEL R15, R15, -INF , !P1 ;  /* 0xff8000000f0f7808 */ /* 0x000fe40004800000 */
[C---:B------:R-:W-:Y:S02]  /*4410*/  ISETP.GE.AND P6, PT, R6.reuse, R3, PT ;  /* 0x000000030600720c */ /* 0x040fe40003fc6270 */
[C---:B------:R-:W-:Y:S02]  /*4420*/  ISETP.GE.AND P5, PT, R6.reuse, R2, PT ;  /* 0x000000020600720c */ /* 0x040fe40003fa6270 */
[C---:B------:R-:W-:Y:S02]  /*4430*/  ISETP.GE.AND P3, PT, R6.reuse, R141, PT ;  /* 0x0000008d0600720c */ /* 0x040fe40003f66270 */
[----:B------:R-:W-:-:S02]  /*4440*/  ISETP.GE.AND P1, PT, R6, R140, PT ;  /* 0x0000008c0600720c */ /* 0x000fc40003f26270 */
[----:B------:R-:W-:Y:S01]  /*4450*/  FSEL R119, R5, -INF , !P0 ;  /* 0xff80000005777808 */ /* 0x000fe20004000000 */
[----:B-1----:R-:W-:Y:S01]  /*4460*/  FFMA.FTZ R6, R7, UR4, R138 ;  /* 0x0000000407067c23 */ /* 0x002fe2000801008a */
[-C--:B------:R-:W-:Y:S01]  /*4470*/  ISETP.GE.AND P0, PT, R183, R2.reuse, PT ;  /* 0x00000002b700720c */ /* 0x080fe20003f06270 */
[----:B--2---:R-:W-:Y:S01]  /*4480*/  FFMA.FTZ R11, R8, UR4, R65 ;  /* 0x00000004080b7c23 */ /* 0x004fe20008010041 */
[----:B------:R-:W-:Y:S01]  /*4490*/  ISETP.GE.AND P4, PT, R34, R2, PT ;  /* 0x000000022200720c */ /* 0x000fe20003f86270 */
[----:B------:R-:W-:Y:S01]  /*44a0*/  FFMA.FTZ R67, R8, UR4, R67 ;  /* 0x0000000408437c23 */ /* 0x000fe20008010043 */
[----:B------:R-:W-:Y:S01]  /*44b0*/  FSEL R6, R6, -INF , !P0 ;  /* 0xff80000006067808 */ /* 0x000fe20004000000 */
[----:B------:R-:W-:Y:S01]  /*44c0*/  FFMA.FTZ R77, R8, UR4, R77 ;  /* 0x00000004084d7c23 */ /* 0x000fe2000801004d */
[----:B------:R-:W-:Y:S01]  /*44d0*/  FSEL R148, R86, -INF , !P4 ;  /* 0xff80000056947808 */ /* 0x000fe20006000000 */
[----:B------:R-:W-:Y:S01]  /*44e0*/  FFMA.FTZ R79, R8, UR4, R79 ;  /* 0x00000004084f7c23 */ /* 0x000fe2000801004f */
[----:B------:R-:W-:-:S02]  /*44f0*/  PLOP3.LUT P0, PT, PT, PT, UP0, 0x80, 0x0 ;  /* 0x000000000000781c */ /* 0x000fc40003f0f008 */
[CC--:B------:R-:W-:Y:S02]  /*4500*/  ISETP.GE.AND P4, PT, R18.reuse, R3.reuse, PT ;  /* 0x000000031200720c */ /* 0x0c0fe40003f86270 */
[----:B------:R-:W-:Y:S02]  /*4510*/  ISETP.GE.AND P2, PT, R18, R2, PT ;  /* 0x000000021200720c */ /* 0x000fe40003f46270 */
[----:B------:R-:W-:Y:S02]  /*4520*/  FSEL R9, R80, -INF , !P4 ;  /* 0xff80000050097808 */ /* 0x000fe40006000000 */
[----:B------:R-:W-:Y:S02]  /*4530*/  FSEL R100, R82, -INF , !P2 ;  /* 0xff80000052647808 */ /* 0x000fe40005000000 */
[----:B------:R-:W-:Y:S02]  /*4540*/  ISETP.GE.AND P4, PT, R19, R140, PT ;  /* 0x0000008c1300720c */ /* 0x000fe40003f86270 */
[----:B------:R-:W-:-:S02]  /*4550*/  ISETP.GE.AND P2, PT, R14, R3, PT ;  /* 0x000000030e00720c */ /* 0x000fc40003f46270 */
[----:B------:R-:W-:Y:S02]  /*4560*/  FSEL R112, R112, -INF , !P4 ;  /* 0xff80000070707808 */ /* 0x000fe40006000000 */
[----:B------:R-:W-:Y:S02]  /*4570*/  FSEL R5, R64, -INF , !P2 ;  /* 0xff80000040057808 */ /* 0x000fe40005000000 */
        /* <DEDUP_REMOVED lines=9> */
[----:B------:R-:W-:Y:S01]  /*4610*/  UIADD3 UR7, UR22, -0x2, URZ ;  /* 0xfffffffe16077890 */ /* 0x000fe2000fffe03f */
[----:B------:R-:W-:Y:S01]  /*4620*/  ISETP.GE.AND P1, PT, R228, c[0x0][0x220], PT ;  /* 0x00008800e4007a0c */ /* 0x000fe20003f26270 */
[----:B------:R-:W-:Y:S01]  /*4630*/  IMAD.U32 R23, RZ, RZ, UR20 ;  /* 0x00000014ff177e24 */ /* 0x000fe2000f8e00ff */
[----:B------:R-:W-:Y:S01]  /*4640*/  BSSY B0, `(.L_x_127) ;  /* 0x0000032000007945 */ /* 0x000fe20003800000 */
[----:B------:R-:W-:Y:S01]  /*4650*/  USHF.R.S32.HI UR5, URZ, 0x1f, UR7 ;  /* 0x0000001f3f057899 */ /* 0x000fe20008011407 */
[----:B------:R-:W-:-:S02]  /*4660*/  IMAD.U32 R14, RZ, RZ, UR20 ;  /* 0x00000014ff0e7e24 */ /* 0x000fc4000f8e00ff */
[----:B------:R-:W-:Y:S01]  /*4670*/  IMAD.U32 R35, RZ, RZ, UR7 ;  /* 0x00000007ff237e24 */ /* 0x000fe2000f8e00ff */
[----:B------:R-:W-:-:S03]  /*4680*/  UIMAD UR7, UR25, UR7, URZ ;  /* 0x00000007190772a4 */ /* 0x000fc6000f8e023f */
[----:B------:R-:W-:Y:S01]  /*4690*/  IMAD.WIDE.U32 R34, R35, UR26, R226 ;  /* 0x0000001a23227c25 */ /* 0x000fe2000f8e00e2 */
[----:B------:R-:W-:Y:S02]  /*46a0*/  UIMAD UR5, UR5, UR26, UR7 ;  /* 0x0000001a050572a4 */ /* 0x000fe4000f8e0207 */
[----:B------:R1:W-:Y:S01]  /*46b0*/  @P1 STS [R191+0x2000], RZ ;  /* 0x002000ffbf001388 */ /* 0x0003e20000000800 */
[----:B------:R-:W-:Y:S01]  /*46c0*/  @!P1 IMAD.MOV.U32 R19, RZ, RZ, c[0x0][0x19c] ;  /* 0x00006700ff139624 */ /* 0x000fe200078e00ff */
[----:B------:R-:W-:Y:S02]  /*46d0*/  @!P1 LEA R23, P2, R23, R34, 0x6 ;  /* 0x0000002217179211 */ /* 0x000fe400078430ff */
[----:B------:R-:W-:Y:S01]  /*46e0*/  IADD3 R39, R35, UR5, RZ ;  /* 0x0000000523277c10 */ /* 0x000fe2000fffe0ff */
[----:B------:R1:W-:Y:S01]  /*46f0*/  @P1 STS [R191+0x2004], RZ ;  /* 0x002004ffbf001388 */ /* 0x0003e20000000800 */
[----:B------:R-:W-:Y:S02]  /*4700*/  @!P1 IADD3 R18, P3, R34, UR10, RZ ;  /* 0x0000000a22129c10 */ /* 0x000fe4000ff7e0ff */
[----:B------:R-:W-:Y:S01]  /*4710*/  @!P1 LEA.HI.X R14, R14, R39, R19, 0x6, P2 ;  /* 0x000000270e0e9211 */ /* 0x000fe200010f3413 */
[----:B------:R1:W-:Y:S01]  /*4720*/  @P1 STS.64 [R191+0x2008], RZ ;  /* 0x002008ffbf001388 */ /* 0x0003e20000000a00 */
[----:B------:R-:W-:-:S02]  /*4730*/  @!P1 LEA R50, P4, R34, c[0x0][0x168], 0x1 ;  /* 0x00005a0022329a11 */ /* 0x000fc400078808ff */
[----:B------:R-:W-:Y:S02]  /*4740*/  @!P1 IADD3.X R19, R39, UR9, RZ, P3, !PT ;  /* 0x0000000927139c10 */ /* 0x000fe40009ffe4ff */
[----:B------:R-:W-:Y:S02]  /*4750*/  @!P1 LEA R46, P3, R18, c[0x0][0x168], 0x1 ;  /* 0x00005a00122e9a11 */ /* 0x000fe400078608ff */
[C---:B------:R-:W-:Y:S02]  /*4760*/  @!P1 LEA R42, P2, R23.reuse, c[0x0][0x168], 0x1 ;  /* 0x00005a00172a9a11 */ /* 0x040fe400078408ff */
        /* <DEDUP_REMOVED lines=31> */
.L_x_128:
[----:B------:R-:W-:Y:S05]  /*4960*/  BSYNC B0 ;  /* 0x0000000000007941 */ /* 0x000fea0003800000 */
.L_x_127:
[----:B------:R-:W0:Y:S02]  /*4970*/  LDGDEPBAR ;  /* 0x00000000000079af */ /* 0x000e240000000000 */
.L_x_126:
[----:B------:R-:W-:Y:S01]  /*4980*/  FMNMX.FTZ R14, R15, R68, !PT ;  /* 0x000000440f0e7209 */ /* 0x000fe20007810000 */
[----:B------:R-:W-:Y:S01]  /*4990*/  UMOV UR20, UR24 ;  /* 0x0000001800147c82 */ /* 0x000fe20008000000 */
[----:B------:R-:W-:Y:S02]  /*49a0*/  SHF.L.U32 R231, R180, 0x1, RZ ;  /* 0x00000001b4e77819 */ /* 0x000fe400000006ff */
[----:B--2---:R-:W-:Y:S02]  /*49b0*/  FMNMX.FTZ R19, R61, R14, !PT ;  /* 0x0000000e3d137209 */ /* 0x004fe40007810000 */
[----:B------:R-:W-:Y:S02]  /*49c0*/  LEA R230, R0, R231, 0x1 ;  /* 0x000000e700e67211 */ /* 0x000fe400078e08ff */
        /* <DEDUP_REMOVED lines=36> */
[--C-:B------:R-:W-:Y:S01]  /*4c10*/  FFMA.FTZ R97, R15, c[0x0][0x23c], -R14.reuse ;  /* 0x00008f000f617a23 */ /* 0x100fe2000001080e */
[----:B------:R-:W-:Y:S01]  /*4c20*/  FMNMX.FTZ R15, R6, R74, !PT ;  /* 0x0000004a060f7209 */ /* 0x000fe20007810000 */
[--C-:B------:R-:W-:Y:S02]  /*4c30*/  FFMA.FTZ R60, R44, c[0x0][0x23c], -R14.reuse ;  /* 0x00008f002c3c7a23 */ /* 0x100fe4000001080e */
[--C-:B------:R-:W-:Y:S01]  /*4c40*/  FFMA.FTZ R44, R12, c[0x0][0x23c], -R14.reuse ;  /* 0x00008f000c2c7a23 */ /* 0x100fe2000001080e */
[----:B------:R-:W-:Y:S01]  /*4c50*/  FMNMX.FTZ R15, R196, R15, !PT ;  /* 0x0000000fc40f7209 */ /* 0x000fe20007810000 */
[--C-:B-1----:R-:W-:Y:S01]  /*4c60*/  FFMA.FTZ R42, R10, c[0x0][0x23c], -R14.reuse ;  /* 0x00008f000a2a7a23 */ /* 0x102fe2000001080e */
[----:B------:R-:W-:Y:S01]  /*4c70*/  FMNMX.FTZ R12, R7, R171, !PT ;  /* 0x000000ab070c7209 */ /* 0x000fe20007810000 */
[--C-:B------:R-:W-:Y:S01]  /*4c80*/  FFMA.FTZ R43, R9, c[0x0][0x23c], -R14.reuse ;  /* 0x00008f00092b7a23 */ /* 0x100fe2000001080e */
        /* <DEDUP_REMOVED lines=25> */
[----:B------:R-:W-:Y:S01]  /*4e20*/  MUFU.EX2 R97, R97 ;  /* 0x0000006100617308 */ /* 0x000fe20000000800 */
        /* <DEDUP_REMOVED lines=35> */
[----:B------:R-:W-:Y:S01]  /*5060*/  FFMA.FTZ R49, R21, c[0x0][0x23c], -R14 ;  /* 0x00008f0015317a23 */ /* 0x000fe2000001080e */
[----:B------:R-:W-:Y:S01]  /*5070*/  FMNMX.FTZ R4, R131, R4, !PT ;  /* 0x0000000483047209 */ /* 0x000fe20007810000 */
[----:B------:R-:W-:Y:S01]  /*5080*/  MUFU.EX2 R77, R77 ;  /* 0x0000004d004d7308 */ /* 0x000fe20000000800 */
[----:B------:R-:W-:-:S02]  /*5090*/  FMNMX.FTZ R15, R24, R15, !PT ;  /* 0x0000000f180f7209 */ /* 0x000fc40007810000 */
[----:B------:R-:W-:Y:S02]  /*50a0*/  FMNMX.FTZ R9, R184, R9, !PT ;  /* 0x00000009b8097209 */ /* 0x000fe40007810000 */
[----:B------:R-:W-:Y:S02]  /*50b0*/  FMNMX.FTZ R15, R96, R15, !PT ;  /* 0x0000000f600f7209 */ /* 0x000fe40007810000 */
[----:B------:R-:W-:Y:S01]  /*50c0*/  FMNMX.FTZ R4, R115, R4, !PT ;  /* 0x0000000473047209 */ /* 0x000fe20007810000 */
[----:B------:R-:W-:Y:S01]  /*50d0*/  MUFU.EX2 R76, R76 ;  /* 0x0000004c004c7308 */ /* 0x000fe20000000800 */
[----:B------:R-:W-:Y:S02]  /*50e0*/  FMNMX.FTZ R15, R22, R15, !PT ;  /* 0x0000000f160f7209 */ /* 0x000fe40007810000 */
[----:B------:R-:W-:Y:S02]  /*50f0*/  FMNMX.FTZ R9, R172, R9, !PT ;  /* 0x00000009ac097209 */ /* 0x000fe40007810000 */
[----:B------:R-:W-:-:S02]  /*5100*/  FMNMX.FTZ R15, R20, R15, !PT ;  /* 0x0000000f140f7209 */ /* 0x000fc40007810000 */
[----:B------:R-:W-:Y:S01]  /*5110*/  FMNMX.FTZ R4, R129, R4, !PT ;  /* 0x0000000481047209 */ /* 0x000fe20007810000 */
[----:B------:R-:W-:Y:S01]  /*5120*/  MUFU.EX2 R69, R69 ;  /* 0x0000004500457308 */ /* 0x000fe20000000800 */
[----:B------:R-:W-:Y:S02]  /*5130*/  FMNMX.FTZ R15, R174, R15, !PT ;  /* 0x0000000fae0f7209 */ /* 0x000fe40007810000 */
[----:B------:R-:W-:Y:S02]  /*5140*/  FMNMX.FTZ R9, R170, R9, !PT ;  /* 0x00000009aa097209 */ /* 0x000fe40007810000 */
[----:B------:R-:W-:Y:S02]  /*5150*/  FMNMX.FTZ R15, R168, R15, !PT ;  /* 0x0000000fa80f7209 */ /* 0x000fe40007810000 */
        /* <DEDUP_REMOVED lines=21> */
[----:B------:R-:W1:Y:S01]  /*52b0*/  SHFL.BFLY PT, R18, R15, 0x2, 0x1f ;  /* 0x0c401f000f127f89 */ /* 0x000e6200000e0000 */
[----:B------:R-:W-:Y:S01]  /*52c0*/  FMNMX.FTZ R4, R149, R4, !PT ;  /* 0x0000000495047209 */ /* 0x000fe20007810000 */
[----:B------:R-:W-:Y:S01]  /*52d0*/  MUFU.EX2 R58, R58 ;  /* 0x0000003a003a7308 */ /* 0x000fe20000000800 */
[----:B------:R-:W-:Y:S02]  /*52e0*/  FMNMX.FTZ R9, R152, R9, !PT ;  /* 0x0000000998097209 */ /* 0x000fe40007810000 */
[----:B------:R-:W-:-:S02]  /*52f0*/  FMNMX.FTZ R4, R157, R4, !PT ;  /* 0x000000049d047209 */ /* 0x000fc40007810000 */
[----:B------:R-:W-:Y:S02]  /*5300*/  FMNMX.FTZ R9, R154, R9, !PT ;  /* 0x000000099a097209 */ /* 0x000fe40007810000 */
        /* <DEDUP_REMOVED lines=10> */
[----:B-1----:R-:W-:Y:S01]  /*53b0*/  FMNMX.FTZ R13, R15, R18, !PT ;  /* 0x000000120f0d7209 */ /* 0x002fe20007810000 */
[----:B------:R-:W-:Y:S01]  /*53c0*/  MUFU.EX2 R57, R57 ;  /* 0x0000003900397308 */ /* 0x000fe20000000800 */
[----:B------:R-:W-:Y:S01]  /*53d0*/  FMNMX.FTZ R4, R137, R4, !PT ;  /* 0x0000000489047209 */ /* 0x000fe20007810000 */
[----:B------:R-:W-:Y:S01]  /*53e0*/  LDSM.16.MT88.4 R16, [R230+0x4400] ;  /* 0x00440000e610783b */ /* 0x000fe20000004200 */
[----:B------:R-:W-:Y:S02]  /*53f0*/  FMNMX.FTZ R9, R146, R9, !PT ;  /* 0x0000000992097209 */ /* 0x000fe40007810000 */
[----:B------:R-:W-:Y:S01]  /*5400*/  FMNMX.FTZ R4, R139, R4, !PT ;  /* 0x000000048b047209 */ /* 0x000fe20007810000 */
[----:B------:R-:W1:Y:S01]  /*5410*/  SHFL.BFLY PT, R132, R13, 0x1, 0x1f ;  /* 0x0c201f000d847f89 */ /* 0x000e6200000e0000 */
        /* <DEDUP_REMOVED lines=14> */
[----:B-1----:R-:W-:Y:S01]  /*5500*/  FMNMX.FTZ R132, R13, R132, !PT ;  /* 0x000000840d847209 */ /* 0x002fe20007810000 */
[----:B------:R-:W1:Y:S01]  /*5510*/  SHFL.BFLY PT, R4, R5, 0x2, 0x1f ;  /* 0x0c401f0005047f89 */ /* 0x000e6200000e0000 */
[----:B------:R-:W-:Y:S01]  /*5520*/  FMNMX.FTZ R9, R114, R9, !PT ;  /* 0x0000000972097209 */ /* 0x000fe20007810000 */
[----:B------:R-:W-:Y:S01]  /*5530*/  MUFU.EX2 R53, R53 ;  /* 0x0000003500357308 */ /* 0x000fe20000000800 */
[C---:B------:R-:W-:Y:S01]  /*5540*/  FSETP.NEU.FTZ.AND P1, PT, R132.reuse, -INF , PT ;  /* 0xff8000008400780b */ /* 0x040fe20003f3d000 */
[----:B------:R-:W-:Y:S01]  /*5550*/  FMUL.FTZ R105, R132, c[0x0][0x23c] ;  /* 0x00008f0084697a20 */ /* 0x000fe20000410000 */
[----:B------:R-:W-:Y:S01]  /*5560*/  FMNMX.FTZ R9, R112, R9, !PT ;  /* 0x0000000970097209 */ /* 0x000fe20007810000 */
[----:B------:R-:W-:Y:S03]  /*5570*/  LDSM.16.MT88.4 R12, [R230+0x4800] ;  /* 0x00480000e60c783b */ /* 0x000fe60000004200 */
[----:B------:R-:W-:Y:S01]  /*5580*/  FMNMX.FTZ R9, R110, R9, !PT ;  /* 0x000000096e097209 */ /* 0x000fe20007810000 */
[----:B------:R-:W-:Y:S01]  /*5590*/  MUFU.EX2 R50, R50 ;  /* 0x0000003200327308 */ /* 0x000fe20000000800 */
[----:B------:R-:W-:-:S02]  /*55a0*/  FSEL R105, R105, RZ, P1 ;  /* 0x000000ff69697208 */ /* 0x000fc40000800000 */
[----:B------:R-:W-:-:S03]  /*55b0*/  FMNMX.FTZ R9, R108, R9, !PT ;  /* 0x000000096c097209 */ /* 0x000fc60007810000 */
[--C-:B------:R-:W-:Y:S02]  /*55c0*/  FFMA.FTZ R93, R6, c[0x0][0x23c], -R105.reuse ;  /* 0x00008f00065d7a23 */ /* 0x100fe40000010869 */
[----:B------:R-:W2:Y:S01]  /*55d0*/  SHFL.BFLY PT, R6, R9, 0x2, 0x1f ;  /* 0x0c401f0009067f89 */ /* 0x000ea200000e0000 */
[--C-:B------:R-:W-:Y:S01]  /*55e0*/  FFMA.FTZ R63, R122, c[0x0][0x23c], -R105.reuse ;  /* 0x00008f007a3f7a23 */ /* 0x100fe20000010869 */
[----:B------:R-:W-:Y:S01]  /*55f0*/  MUFU.EX2 R51, R51 ;  /* 0x0000003300337308 */ /* 0x000fe20000000800 */
[--C-:B------:R-:W-:Y:S02]  /*5600*/  FFMA.FTZ R92, R74, c[0x0][0x23c], -R105.reuse ;  /* 0x00008f004a5c7a23 */ /* 0x100fe40000010869 */
[--C-:B------:R-:W-:Y:S01]  /*5610*/  FFMA.FTZ R75, R200, c[0x0][0x23c], -R105.reuse ;  /* 0x00008f00c84b7a23 */ /* 0x100fe20000010869 */
[----:B-1----:R-:W-:Y:S01]  /*5620*/  FMNMX.FTZ R5, R5, R4, !PT ;  /* 0x0000000405057209 */ /* 0x002fe20007810000 */
[--C-:B------:R-:W-:Y:S02]  /*5630*/  FFMA.FTZ R74, R202, c[0x0][0x23c], -R105.reuse ;  /* 0x00008f00ca4a7a23 */ /* 0x100fe40000010869 */
[----:B------:R-:W-:Y:S01]  /*5640*/  LDSM.16.MT88.4 R200, [R231+0x4000] ;  /* 0x00400000e7c8783b */ /* 0x000fe20000004200 */
[--C-:B------:R-:W-:Y:S01]  /*5650*/  FFMA.FTZ R85, R196, c[0x0][0x23c], -R105.reuse ;  /* 0x00008f00c4557a23 */ /* 0x100fe20000010869 */
[----:B------:R-:W-:Y:S01]  /*5660*/  MUFU.EX2 R93, R93 ;  /* 0x0000005d005d7308 */ /* 0x000fe20000000800 */
[--C-:B------:R-:W-:Y:S01]  /*5670*/  FFMA.FTZ R82, R198, c[0x0][0x23c], -R105.reuse ;  /* 0x00008f00c6527a23 */ /* 0x100fe20000010869 */
[----:B------:R-:W1:Y:S01]  /*5680*/  SHFL.BFLY PT, R4, R5, 0x1, 0x1f ;  /* 0x0c201f0005047f89 */ /* 0x000e6200000e0000 */
[----:B------:R-:W-:-:S02]  /*5690*/  FFMA.FTZ R31, R26, c[0x0][0x23c], -R105 ;  /* 0x00008f001a1f7a23 */ /* 0x000fc40000010869 */
[--C-:B------:R-:W-:Y:S02]  /*56a0*/  FFMA.FTZ R36, R208, c[0x0][0x23c], -R105.reuse ;  /* 0x00008f00d0247a23 */ /* 0x100fe40000010869 */
[--C-:B------:R-:W-:Y:S01]  /*56b0*/  FFMA.FTZ R39, R210, c[0x0][0x23c], -R105.reuse ;  /* 0x00008f00d2277a23 */ /* 0x100fe20000010869 */
[----:B------:R-:W3:Y:S01]  /*56c0*/  MUFU.EX2 R92, R92 ;  /* 0x0000005c005c7308 */ /* 0x000ee20000000800 */
[--C-:B------:R-:W-:Y:S02]  /*56d0*/  FFMA.FTZ R34, R212, c[0x0][0x23c], -R105.reuse ;  /* 0x00008f00d4227a23 */ /* 0x100fe40000010869 */
[--C-:B------:R-:W-:Y:S01]  /*56e0*/  FFMA.FTZ R37, R214, c[0x0][0x23c], -R105.reuse ;  /* 0x00008f00d6257a23 */ /* 0x100fe20000010869 */
[----:B--2---:R-:W-:Y:S01]  /*56f0*/  FMNMX.FTZ R9, R9, R6, !PT ;  /* 0x0000000609097209 */ /* 0x004fe20007810000 */
[----:B------:R-:W-:-:S03]  /*5700*/  FFMA.FTZ R6, R24, c[0x0][0x23c], -R105 ;  /* 0x00008f0018067a23 */ /* 0x000fc60000010869 */
[----:B------:R-:W-:Y:S01]  /*5710*/  MUFU.EX2 R85, R85 ;  /* 0x0000005500557308 */ /* 0x000fe20000000800 */
[----:B------:R-:W-:Y:S01]  /*5720*/  LDSM.16.MT88.4 R24, [R231+0x4400] ;  /* 0x00440000e718783b */ /* 0x000fe20000004200 */
[--C-:B------:R-:W-:Y:S02]  /*5730*/  FFMA.FTZ R32, R216, c[0x0][0x23c], -R105.reuse ;  /* 0x00008f00d8207a23 */ /* 0x100fe40000010869 */
[--C-:B------:R-:W-:Y:S01]  /*5740*/  FFMA.FTZ R35, R218, c[0x0][0x23c], -R105.reuse ;  /* 0x00008f00da237a23 */ /* 0x100fe20000010869 */
[----:B------:R-:W2:Y:S01]  /*5750*/  SHFL.BFLY PT, R10, R9, 0x1, 0x1f ;  /* 0x0c201f00090a7f89 */ /* 0x000ea200000e0000 */
[--C-:B------:R-:W-:Y:S02]  /*5760*/  FFMA.FTZ R30, R220, c[0x0][0x23c], -R105.reuse ;  /* 0x00008f00dc1e7a23 */ /* 0x100fe40000010869 */
[----:B------:R-:W4:Y:S01]  /*5770*/  MUFU.EX2 R82, R82 ;  /* 0x0000005200527308 */ /* 0x000f220000000800 */
[----:B---3--:R-:W-:Y:S01]  /*5780*/  F2FP.BF16.PACK_AB R193, R92, R93 ;  /* 0x0000005d5cc1723e */ /* 0x008fe200000010ff */
[--C-:B------:R-:W-:Y:S01]  /*5790*/  FFMA.FTZ R67, R204, c[0x0][0x23c], -R105.reuse ;  /* 0x00008f00cc437a23 */ /* 0x100fe20000010869 */
[----:B-1----:R-:W-:Y:S01]  /*57a0*/  FMNMX.FTZ R5, R5, R4, !PT ;  /* 0x0000000405057209 */ /* 0x002fe20007810000 */
[----:B------:R-:W-:-:S02]  /*57b0*/  FFMA.FTZ R62, R206, c[0x0][0x23c], -R105 ;  /* 0x00008f00ce3e7a23 */ /* 0x000fc40000010869 */
[--C-:B------:R-:W-:Y:S01]  /*57c0*/  FFMA.FTZ R4, R22, c[0x0][0x23c], -R105.reuse ;  /* 0x00008f0016047a23 */ /* 0x100fe20000010869 */
[C---:B------:R-:W-:Y:S01]  /*57d0*/  FSETP.NEU.FTZ.AND P1, PT, R5.reuse, -INF , PT ;  /* 0xff8000000500780b */ /* 0x040fe20003f3d000 */
[----:B------:R-:W-:Y:S01]  /*57e0*/  FMUL.FTZ R122, R5, c[0x0][0x23c] ;  /* 0x00008f00057a7a20 */ /* 0x000fe20000410000 */
[----:B------:R-:W-:Y:S01]  /*57f0*/  MUFU.EX2 R75, R75 ;  /* 0x0000004b004b7308 */ /* 0x000fe20000000800 */
[--C-:B------:R-:W-:Y:S02]  /*5800*/  FFMA.FTZ R0, R20, c[0x0][0x23c], -R105.reuse ;  /* 0x00008f0014007a23 */ /* 0x100fe40000010869 */
[----:B------:R-:W-:Y:S01]  /*5810*/  LDSM.16.MT88.4 R20, [R231+0x4800] ;  /* 0x00480000e714783b */ /* 0x000fe20000004200 */
[----:B------:R-:W-:Y:S01]  /*5820*/  FSEL R122, R122, RZ, P1 ;  /* 0x000000ff7a7a7208 */ /* 0x000fe20000800000 */
[----:B------:R-:W-:Y:S01]  /*5830*/  FFMA.FTZ R33, R28, c[0x0][0x23c], -R105 ;  /* 0x00008f001c217a23 */ /* 0x000fe20000010869 */
[----:B----4-:R-:W-:Y:S02]  /*5840*/  F2FP.BF16.PACK_AB R195, R82, R85 ;  /* 0x0000005552c3723e */ /* 0x010fe400000010ff */
[----:B------:R-:W-:Y:S01]  /*5850*/  MUFU.EX2 R74, R74 ;  /* 0x0000004a004a7308 */ /* 0x000fe20000000800 */
[----:B------:R-:W-:-:S02]  /*5860*/  FFMA.FTZ R91, R7, c[0x0][0x23c], -R122 ;  /* 0x00008f00075b7a23 */ /* 0x000fc4000001087a */
[--C-:B------:R-:W-:Y:S01]  /*5870*/  FFMA.FTZ R90, R171, c[0x0][0x23c], -R122.reuse ;  /* 0x00008f00ab5a7a23 */ /* 0x100fe2000001087a */
[----:B--2---:R-:W-:Y:S01]  /*5880*/  FMNMX.FTZ R7, R9, R10, !PT ;  /* 0x0000000a09077209 */ /* 0x004fe20007810000 */
[--C-:B------:R-:W-:Y:S02]  /*5890*/  FFMA.FTZ R83, R173, c[0x0][0x23c], -R122.reuse ;  /* 0x00008f00ad537a23 */ /* 0x100fe4000001087a */
[--C-:B------:R-:W-:Y:S01]  /*58a0*/  FFMA.FTZ R80, R175, c[0x0][0x23c], -R122.reuse ;  /* 0x00008f00af507a23 */ /* 0x100fe2000001087a */
[C---:B------:R-:W-:Y:S01]  /*58b0*/  FSETP.NEU.FTZ.AND P1, PT, R7.reuse, -INF , PT ;  /* 0xff8000000700780b */ /* 0x040fe20003f3d000 */
[----:B------:R-:W-:Y:S01]  /*58c0*/  FMUL.FTZ R109, R7, c[0x0][0x23c] ;  /* 0x00008f00076d7a20 */ /* 0x000fe20000410000 */
[----:B------:R-:W-:Y:S01]  /*58d0*/  MUFU.EX2 R91, R91 ;  /* 0x0000005b005b7308 */ /* 0x000fe20000000800 */
[--C-:B------:R-:W-:Y:S02]  /*58e0*/  FFMA.FTZ R81, R71, c[0x0][0x23c], -R122.reuse ;  /* 0x00008f0047517a23 */ /* 0x100fe4000001087a */
[--C-:B------:R-:W-:Y:S01]  /*58f0*/  FFMA.FTZ R66, R73, c[0x0][0x23c], -R122.reuse ;  /* 0x00008f0049427a23 */ /* 0x100fe2000001087a */
[----:B------:R-:W-:Y:S01]  /*5900*/  FSEL R109, R109, RZ, P1 ;  /* 0x000000ff6d6d7208 */ /* 0x000fe20000800000 */
[----:B------:R-:W-:-:S02]  /*5910*/  FFMA.FTZ R71, R167, c[0x0][0x23c], -R122 ;  /* 0x00008f00a7477a23 */ /* 0x000fc4000001087a */
[----:B------:R-:W-:Y:S01]  /*5920*/  FFMA.FTZ R28, R104, c[0x0][0x23c], -R105 ;  /* 0x00008f00681c7a23 */ /* 0x000fe20000010869 */
[----:B------:R-:W1:Y:S01]  /*5930*/  MUFU.EX2 R90, R90 ;  /* 0x0000005a005a7308 */ /* 0x000e620000000800 */
[--C-:B------:R-:W-:Y:S02]  /*5940*/  FFMA.FTZ R88, R8, c[0x0][0x23c], -R109.reuse ;  /* 0x00008f0008587a23 */ /* 0x100fe4000001086d */
[----:B------:R-:W2:Y:S01]  /*5950*/  LDSM.16.MT88.4 R8, [R230+0x4000] ;  /* 0x00400000e608783b */ /* 0x000ea20000004200 */
[--C-:B------:R-:W-:Y:S01]  /*5960*/  FFMA.FTZ R99, R192, c[0x0][0x23c], -R109.reuse ;  /* 0x00008f00c0637a23 */ /* 0x100fe2000001086d */
[----:B------:R-:W-:Y:S01]  /*5970*/  F2FP.BF16.PACK_AB R192, R94, R97 ;  /* 0x000000615ec0723e */ /* 0x000fe200000010ff */
[--C-:B------:R-:W-:Y:S02]  /*5980*/  FFMA.FTZ R87, R72, c[0x0][0x23c], -R109.reuse ;  /* 0x00008f0048577a23 */ /* 0x100fe4000001086d */
[--C-:B------:R-:W-:Y:S01]  /*5990*/  FFMA.FTZ R78, R194, c[0x0][0x23c], -R109.reuse ;  /* 0x00008f00c24e7a23 */ /* 0x100fe2000001086d */
[----:B------:R-:W-:Y:S01]  /*59a0*/  MUFU.EX2 R83, R83 ;  /* 0x0000005300537308 */ /* 0x000fe20000000800 */
[----:B------:R-:W-:Y:S01]  /*59b0*/  FFMA.FTZ R79, R70, c[0x0][0x23c], -R109 ;  /* 0x00008f00464f7a23 */ /* 0x000fe2000001086d */
[----:B------:R-:W-:Y:S01]  /*59c0*/  F2FP.BF16.PACK_AB R194, R84, R95 ;  /* 0x0000005f54c2723e */ /* 0x000fe200000010ff */
[----:B------:R-:W-:-:S02]  /*59d0*/  FFMA.FTZ R72, R169, c[0x0][0x23c], -R122 ;  /* 0x00008f00a9487a23 */ /* 0x000fc4000001087a */
[--C-:B------:R-:W-:Y:S01]  /*59e0*/  FFMA.FTZ R70, R188, c[0x0][0x23c], -R109.reuse ;  /* 0x00008f00bc467a23 */ /* 0x100fe2000001086d */
[----:B-1----:R-:W-:Y:S02]  /*59f0*/  F2FP.BF16.PACK_AB R208, R90, R91 ;  /* 0x0000005b5ad0723e */ /* 0x002fe400000010ff */
[----:B------:R-:W1:Y:S01]  /*5a00*/  MUFU.EX2 R80, R80 ;  /* 0x0000005000507308 */ /* 0x000e620000000800 */
[--C-:B------:R-:W-:Y:S01]  /*5a10*/  FFMA.FTZ R73, R186, c[0x0][0x23c], -R109.reuse ;  /* 0x00008f00ba497a23 */ /* 0x100fe2000001086d */
[----:B------:R-:W-:Y:S01]  /*5a20*/  HMMA.16816.F32.BF16 R204, R192, R200, RZ ;  /* 0x000000c8c0cc723c */ /* 0x000fe200000418ff */
[----:B------:R-:W-:Y:S02]  /*5a30*/  FFMA.FTZ R64, R184, c[0x0][0x23c], -R109 ;  /* 0x00008f00b8407a23 */ /* 0x000fe4000001086d */
[----:B------:R-:W-:Y:S02]  /*5a40*/  FFMA.FTZ R29, R96, c[0x0][0x23c], -R105 ;  /* 0x00008f00601d7a23 */ /* 0x000fe40000010869 */
[--C-:B------:R-:W-:Y:S01]  /*5a50*/  FFMA.FTZ R89, R165, c[0x0][0x23c], -R122.reuse ;  /* 0x00008f00a5597a23 */ /* 0x100fe2000001087a */
[----:B------:R-:W-:Y:S01]  /*5a60*/  MUFU.EX2 R88, R88 ;  /* 0x0000005800587308 */ /* 0x000fe20000000800 */
[----:B------:R-:W-:-:S02]  /*5a70*/  FFMA.FTZ R86, R163, c[0x0][0x23c], -R122 ;  /* 0x00008f00a3567a23 */ /* 0x000fc4000001087a */
[--C-:B------:R-:W-:Y:S02]  /*5a80*/  FFMA.FTZ R96, R161, c[0x0][0x23c], -R122.reuse ;  /* 0x00008f00a1607a23 */ /* 0x100fe4000001087a */
[----:B------:R-:W-:Y:S02]  /*5a90*/  FFMA.FTZ R101, R131, c[0x0][0x23c], -R122 ;  /* 0x00008f0083657a23 */ /* 0x000fe4000001087a */
[--C-:B------:R-:W-:Y:S01]  /*5aa0*/  FFMA.FTZ R107, R172, c[0x0][0x23c], -R109.reuse ;  /* 0x00008f00ac6b7a23 */ /* 0x100fe2000001086d */
[----:B------:R-:W3:Y:S01]  /*5ab0*/  MUFU.EX2 R99, R99 ;  /* 0x0000006300637308 */ /* 0x000ee20000000800 */
[----:B-1----:R-:W-:Y:S01]  /*5ac0*/  F2FP.BF16.PACK_AB R210, R80, R83 ;  /* 0x0000005350d2723e */ /* 0x002fe200000010ff */
[--C-:B------:R-:W-:Y:S02]  /*5ad0*/  FFMA.FTZ R104, R170, c[0x0][0x23c], -R109.reuse ;  /* 0x00008f00aa687a23 */ /* 0x100fe4000001086d */
[--C-:B------:R-:W-:Y:S02]  /*5ae0*/  FFMA.FTZ R106, R120, c[0x0][0x23c], -R109.reuse ;  /* 0x00008f00786a7a23 */ /* 0x100fe4000001086d */
[----:B------:R-:W-:-:S02]  /*5af0*/  FFMA.FTZ R111, R116, c[0x0][0x23c], -R109 ;  /* 0x00008f00746f7a23 */ /* 0x000fc4000001086d */
[----:B------:R-:W-:Y:S01]  /*5b00*/  MUFU.EX2 R87, R87 ;  /* 0x0000005700577308 */ /* 0x000fe20000000800 */
[--C-:B------:R-:W-:Y:S01]  /*5b10*/  FFMA.FTZ R116, R129, c[0x0][0x23c], -R122.reuse ;  /* 0x00008f0081747a23 */ /* 0x100fe2000001087a */
[----:B--2---:R-:W-:Y:S01]  /*5b20*/  HMMA.16816.F32.BF16 R196, R192, R8, RZ ;  /* 0x00000008c0c4723c */ /* 0x004fe200000418ff */
[--C-:B------:R-:W-:Y:S02]  /*5b30*/  FFMA.FTZ R120, R127, c[0x0][0x23c], -R122.reuse ;  /* 0x00008f007f787a23 */ /* 0x100fe4000001087a */
[--C-:B------:R-:W-:Y:S02]  /*5b40*/  FFMA.FTZ R115, R115, c[0x0][0x23c], -R122.reuse ;  /* 0x00008f0073737a23 */ /* 0x100fe4000001087a */
[----:B------:R-:W-:Y:S01]  /*5b50*/  FFMA.FTZ R125, R125, c[0x0][0x23c], -R122 ;  /* 0x00008f007d7d7a23 */ /* 0x000fe2000001087a */
[----:B------:R-:W1:Y:S01]  /*5b60*/  MUFU.EX2 R78, R78 ;  /* 0x0000004e004e7308 */ /* 0x000e620000000800 */
[----:B---3--:R-:W-:Y:S01]  /*5b70*/  F2FP.BF16.PACK_AB R209, R99, R88 ;  /* 0x0000005863d1723e */ /* 0x008fe200000010ff */
[----:B------:R-:W-:-:S02]  /*5b80*/  FFMA.FTZ R130, R130, c[0x0][0x23c], -R109 ;  /* 0x00008f0082827a23 */ /* 0x000fc4000001086d */
[--C-:B------:R-:W-:Y:S02]  /*5b90*/  FFMA.FTZ R127, R166, c[0x0][0x23c], -R109.reuse ;  /* 0x00008f00a67f7a23 */ /* 0x100fe4000001086d */
[--C-:B------:R-:W-:Y:S02]  /*5ba0*/  FFMA.FTZ R129, R164, c[0x0][0x23c], -R109.reuse ;  /* 0x00008f00a4817a23 */ /* 0x100fe4000001086d */
[----:B------:R-:W-:Y:S01]  /*5bb0*/  MUFU.EX2 R81, R81 ;  /* 0x0000005100517308 */ /* 0x000fe20000000800 */
[----:B------:R-:W-:Y:S02]  /*5bc0*/  FFMA.FTZ R136, R152, c[0x0][0x23c], -R109 ;  /* 0x00008f0098887a23 */ /* 0x000fe4000001086d */
[--C-:B------:R-:W-:Y:S02]  /*5bd0*/  FFMA.FTZ R138, R159, c[0x0][0x23c], -R122.reuse ;  /* 0x00008f009f8a7a23 */ /* 0x100fe4000001087a */
[--C-:B------:R-:W-:Y:S02]  /*5be0*/  FFMA.FTZ R152, R149, c[0x0][0x23c], -R122.reuse ;  /* 0x00008f0095987a23 */ /* 0x100fe4000001087a */
[--C-:B------:R-:W-:Y:S01]  /*5bf0*/  FFMA.FTZ R145, R145, c[0x0][0x23c], -R122.reuse ;  /* 0x00008f0091917a23 */ /* 0x100fe2000001087a */
[----:B-1----:R-:W-:Y:S01]  /*5c00*/  F2FP.BF16.PACK_AB R211, R78, R87 ;  /* 0x000000574ed3723e */ /* 0x002fe200000010ff */
[----:B------:R-:W1:Y:S01]  /*5c10*/  MUFU.EX2 R72, R72 ;  /* 0x0000004800487308 */ /* 0x000e620000000800 */
[----:B------:R-:W-:-:S02]  /*5c20*/  FFMA.FTZ R147, R147, c[0x0][0x23c], -R122 ;  /* 0x00008f0093937a23 */ /* 0x000fc4000001087a */
[--C-:B------:R-:W-:Y:S02]  /*5c30*/  FFMA.FTZ R154, R154, c[0x0][0x23c], -R109.reuse ;  /* 0x00008f009a9a7a23 */ /* 0x100fe4000001086d */
[--C-:B------:R-:W-:Y:S01]  /*5c40*/  FFMA.FTZ R149, R160, c[0x0][0x23c], -R109.reuse ;  /* 0x00008f00a0957a23 */ /* 0x100fe2000001086d */
[C---:B------:R-:W-:Y:S01]  /*5c50*/  HMMA.16816.F32.BF16 R220, R208.reuse, R200, RZ ;  /* 0x000000c8d0dc723c */ /* 0x040fe200000418ff */
[--C-:B------:R-:W-:Y:S01]  /*5c60*/  FFMA.FTZ R156, R156, c[0x0][0x23c], -R109.reuse ;  /* 0x00008f009c9c7a23 */ /* 0x100fe2000001086d */
[----:B------:R-:W-:Y:S01]  /*5c70*/  MUFU.EX2 R71, R71 ;  /* 0x0000004700477308 */ /* 0x000fe20000000800 */
[----:B------:R-:W-:Y:S02]  /*5c80*/  FFMA.FTZ R159, R158, c[0x0][0x23c], -R109 ;  /* 0x00008f009e9f7a23 */ /* 0x000fe4000001086d */
[----:B------:R-:W-:Y:S02]  /*5c90*/  FFMA.FTZ R158, R162, c[0x0][0x23c], -R105 ;  /* 0x00008f00a29e7a23 */ /* 0x000fe40000010869 */
[--C-:B------:R-:W-:Y:S01]  /*5ca0*/  FFMA.FTZ R160, R153, c[0x0][0x23c], -R122.reuse ;  /* 0x00008f0099a07a23 */ /* 0x100fe2000001087a */
[----:B------:R-:W-:Y:S01]  /*5cb0*/  HMMA.16816.F32.BF16 R212, R208, R8, RZ ;  /* 0x00000008d0d4723c */ /* 0x000fe200000418ff */
[--C-:B------:R-:W-:Y:S01]  /*5cc0*/  FFMA.FTZ R153, R155, c[0x0][0x23c], -R122.reuse ;  /* 0x00008f009b997a23 */ /* 0x100fe2000001087a */
[----:B------:R-:W-:Y:S01]  /*5cd0*/  MUFU.EX2 R66, R66 ;  /* 0x0000004200427308 */ /* 0x000fe20000000800 */
[----:B------:R-:W-:-:S02]  /*5ce0*/  FFMA.FTZ R162, R151, c[0x0][0x23c], -R122 ;  /* 0x00008f0097a27a23 */ /* 0x000fc4000001087a */
[----:B------:R-:W-:Y:S02]  /*5cf0*/  FFMA.FTZ R157, R157, c[0x0][0x23c], -R122 ;  /* 0x00008f009d9d7a23 */ /* 0x000fe4000001087a */
[----:B-1----:R-:W-:Y:S01]  /*5d00*/  F2FP.BF16.PACK_AB R8, R72, R81 ;  /* 0x000000514808723e */ /* 0x002fe200000010ff */
[C---:B------:R-:W-:Y:S01]  /*5d10*/  HMMA.16816.F32.BF16 R216, R208.reuse, R202, RZ ;  /* 0x000000cad0d8723c */ /* 0x040fe200000418ff */
[--C-:B------:R-:W-:Y:S01]  /*5d20*/  FFMA.FTZ R150, R150, c[0x0][0x23c], -R109.reuse ;  /* 0x00008f0096967a23 */ /* 0x100fe2000001086d */
[----:B------:R-:W-:Y:S01]  /*5d30*/  MUFU.EX2 R79, R79 ;  /* 0x0000004f004f7308 */ /* 0x000fe20000000800 */
[--C-:B------:R-:W-:Y:S02]  /*5d40*/  FFMA.FTZ R151, R146, c[0x0][0x23c], -R109.reuse ;  /* 0x00008f0092977a23 */ /* 0x100fe4000001086d */
[--C-:B------:R-:W-:Y:S02]  /*5d50*/  FFMA.FTZ R144, R144, c[0x0][0x23c], -R109.reuse ;  /* 0x00008f0090907a23 */ /* 0x100fe4000001086d */
[----:B------:R-:W-:Y:S01]  /*5d60*/  FFMA.FTZ R155, R142, c[0x0][0x23c], -R109 ;  /* 0x00008f008e9b7a23 */ /* 0x000fe2000001086d */
[----:B------:R-:W-:Y:S01]  /*5d70*/  HMMA.16816.F32.BF16 R208, R208, R10, RZ ;  /* 0x0000000ad0d0723c */ /* 0x000fe200000418ff */
[----:B------:R-:W-:Y:S01]  /*5d80*/  FFMA.FTZ R113, R174, c[0x0][0x23c], -R105 ;  /* 0x00008f00ae717a23 */ /* 0x000fe20000010869 */
[----:B------:R-:W1:Y:S01]  /*5d90*/  MUFU.EX2 R70, R70 ;  /* 0x0000004600467308 */ /* 0x000e620000000800 */
[----:B------:R-:W-:-:S02]  /*5da0*/  FADD.FTZ R94, R97, R94 ;  /* 0x0000005e615e7221 */ /* 0x000fc40000010000 */
[----:B------:R-:W-:Y:S02]  /*5db0*/  FADD.FTZ R92, R93, R92 ;  /* 0x0000005c5d5c7221 */ /* 0x000fe40000010000 */
[----:B------:R-:W-:Y:S01]  /*5dc0*/  FADD.FTZ R90, R91, R90 ;  /* 0x0000005a5b5a7221 */ /* 0x000fe20000010000 */
[C---:B------:R-:W-:Y:S01]  /*5dd0*/  HMMA.16816.F32.BF16 R200, R192.reuse, R202, RZ ;  /* 0x000000cac0c8723c */ /* 0x040fe200000418ff */
[----:B------:R-:W-:Y:S01]  /*5de0*/  FADD.FTZ R88, R88, R99 ;  /* 0x0000006358587221 */ /* 0x000fe20000010000 */
[----:B------:R-:W-:Y:S01]  /*5df0*/  MUFU.EX2 R73, R73 ;  /* 0x0000004900497308 */ /* 0x000fe20000000800 */
[----:B------:R-:W-:Y:S02]  /*5e00*/  FADD.FTZ R95, R95, R94 ;  /* 0x0000005e5f5f7221 */ /* 0x000fe40000010000 */
[----:B------:R-:W-:Y:S02]  /*5e10*/  FADD.FTZ R85, R85, R92 ;  /* 0x0000005c55557221 */ /* 0x000fe40000010000 */
[----:B------:R-:W-:Y:S01]  /*5e20*/  FADD.FTZ R83, R83, R90 ;  /* 0x0000005a53537221 */ /* 0x000fe20000010000 */
[----:B------:R-:W-:Y:S01]  /*5e30*/  HMMA.16816.F32.BF16 R192, R192, R10, RZ ;  /* 0x0000000ac0c0723c */ /* 0x000fe200000418ff */
[----:B------:R-:W-:Y:S01]  /*5e40*/  FADD.FTZ R87, R87, R88 ;  /* 0x0000005857577221 */ /* 0x000fe20000010000 */
[----:B------:R-:W2:Y:S01]  /*5e50*/  MUFU.EX2 R64, R64 ;  /* 0x0000004000407308 */ /* 0x000ea20000000800 */
[----:B-1----:R-:W-:Y:S01]  /*5e60*/  F2FP.BF16.PACK_AB R9, R70, R79 ;  /* 0x0000004f4609723e */ /* 0x002fe200000010ff */
[----:B------:R-:W-:-:S02]  /*5e70*/  FADD.FTZ R84, R84, R95 ;  /* 0x0000005f54547221 */ /* 0x000fc40000010000 */
[----:B------:R-:W-:Y:S01]  /*5e80*/  FADD.FTZ R82, R82, R85 ;  /* 0x0000005552527221 */ /* 0x000fe20000010000 */
[----:B------:R-:W-:Y:S01]  /*5e90*/  F2FP.BF16.PACK_AB R10, R66, R71 ;  /* 0x00000047420a723e */ /* 0x000fe200000010ff */
[----:B------:R-:W-:Y:S02]  /*5ea0*/  FADD.FTZ R80, R80, R83 ;  /* 0x0000005350507221 */ /* 0x000fe40000010000 */
[----:B------:R-:W-:Y:S01]  /*5eb0*/  MUFU.EX2 R67, R67 ;  /* 0x0000004300437308 */ /* 0x000fe20000000800 */
[----:B------:R-:W-:Y:S02]  /*5ec0*/  FADD.FTZ R78, R78, R87 ;  /* 0x000000574e4e7221 */ /* 0x000fe40000010000 */
[----:B------:R-:W-:Y:S02]  /*5ed0*/  FADD.FTZ R81, R81, R80 ;  /* 0x0000005051517221 */ /* 0x000fe40000010000 */
[----:B------:R-:W-:Y:S02]  /*5ee0*/  FADD.FTZ R79, R79, R78 ;  /* 0x0000004e4f4f7221 */ /* 0x000fe40000010000 */
[----:B------:R-:W-:Y:S01]  /*5ef0*/  FADD.FTZ R72, R72, R81 ;  /* 0x0000005148487221 */ /* 0x000fe20000010000 */
[----:B------:R-:W1:Y:S01]  /*5f00*/  MUFU.EX2 R62, R62 ;  /* 0x0000003e003e7308 */ /* 0x000e620000000800 */
[----:B--2---:R-:W-:Y:S01]  /*5f10*/  F2FP.BF16.PACK_AB R11, R64, R73 ;  /* 0x00000049400b723e */ /* 0x004fe200000010ff */
[----:B------:R-:W-:-:S02]  /*5f20*/  FADD.FTZ R70, R70, R79 ;  /* 0x0000004f46467221 */ /* 0x000fc40000010000 */
[----:B------:R-:W-:Y:S02]  /*5f30*/  FADD.FTZ R71, R71, R72 ;  /* 0x0000004847477221 */ /* 0x000fe40000010000 */
[----:B------:R-:W-:Y:S02]  /*5f40*/  FADD.FTZ R73, R73, R70 ;  /* 0x0000004649497221 */ /* 0x000fe40000010000 */
[----:B------:R-:W-:Y:S01]  /*5f50*/  HMMA.16816.F32.BF16 R220, R8, R24, R220 ;  /* 0x0000001808dc723c */ /* 0x000fe200000418dc */
[----:B------:R-:W-:Y:S01]  /*5f60*/  MUFU.EX2 R89, R89 ;  /* 0x0000005900597308 */ /* 0x000fe20000000800 */
[----:B------:R-:W-:Y:S02]  /*5f70*/  FADD.FTZ R66, R66, R71 ;  /* 0x0000004742427221 */ /* 0x000fe40000010000 */
[----:B------:R-:W-:Y:S02]  /*5f80*/  FADD.FTZ R64, R64, R73 ;  /* 0x0000004940407221 */ /* 0x000fe40000010000 */
[----:B------:R-:W-:-:S02]  /*5f90*/  FFMA.FTZ R142, R148, c[0x0][0x23c], -R105 ;  /* 0x00008f00948e7a23 */ /* 0x000fc40000010869 */
[C---:B------:R-:W-:Y:S01]  /*5fa0*/  HMMA.16816.F32.BF16 R212, R8.reuse, R16, R212 ;  /* 0x0000001008d4723c */ /* 0x040fe200000418d4 */
[----:B------:R-:W2:Y:S01]  /*5fb0*/  MUFU.EX2 R86, R86 ;  /* 0x0000005600567308 */ /* 0x000ea20000000800 */
[--C-:B------:R-:W-:Y:S02]  /*5fc0*/  FFMA.FTZ R146, R137, c[0x0][0x23c], -R122.reuse ;  /* 0x00008f0089927a23 */ /* 0x100fe4000001087a */
[--C-:B------:R-:W-:Y:S02]  /*5fd0*/  FFMA.FTZ R148, R135, c[0x0][0x23c], -R122.reuse ;  /* 0x00008f0087947a23 */ /* 0x100fe4000001087a */
[--C-:B------:R-:W-:Y:S02]  /*5fe0*/  FFMA.FTZ R143, R143, c[0x0][0x23c], -R122.reuse ;  /* 0x00008f008f8f7a23 */ /* 0x100fe4000001087a */
[----:B------:R-:W-:Y:S01]  /*5ff0*/  HMMA.16816.F32.BF16 R216, R8, R26, R216 ;  /* 0x0000001a08d8723c */ /* 0x000fe200000418d8 */
[----:B------:R-:W-:Y:S01]  /*6000*/  MUFU.EX2 R96, R96 ;  /* 0x0000006000607308 */ /* 0x000fe20000000800 */
[----:B------:R-:W-:-:S02]  /*6010*/  FFMA.FTZ R137, R139, c[0x0][0x23c], -R122 ;  /* 0x00008f008b897a23 */ /* 0x000fc4000001087a */
[--C-:B------:R-:W-:Y:S02]  /*6020*/  FFMA.FTZ R134, R134, c[0x0][0x23c], -R109.reuse ;  /* 0x00008f0086867a23 */ /* 0x100fe4000001086d */
[----:B------:R-:W-:Y:S02]  /*6030*/  FFMA.FTZ R135, R128, c[0x0][0x23c], -R109 ;  /* 0x00008f0080877a23 */ /* 0x000fe4000001086d */
[----:B------:R-:W-:Y:S01]  /*6040*/  HMMA.16816.F32.BF16 R208, R8, R18, R208 ;  /* 0x0000001208d0723c */ /* 0x000fe200000418d0 */
[----:B------:R-:W-:Y:S01]  /*6050*/  MUFU.EX2 R101, R101 ;  /* 0x0000006500657308 */ /* 0x000fe20000000800 */
[----:B------:R-:W-:Y:S02]  /*6060*/  FFMA.FTZ R131, R168, c[0x0][0x23c], -R105 ;  /* 0x00008f00a8837a23 */ /* 0x000fe40000010869 */
[--C-:B------:R-:W-:Y:S02]  /*6070*/  FFMA.FTZ R180, R121, c[0x0][0x23c], -R122.reuse ;  /* 0x00008f0079b47a23 */ /* 0x100fe4000001087a */
[----:B------:R-:W-:Y:S01]  /*6080*/  FFMA.FTZ R119, R119, c[0x0][0x23c], -R122 ;  /* 0x00008f0077777a23 */ /* 0x000fe2000001087a */
[----:B------:R-:W-:Y:S01]  /*6090*/  F2FP.BF16.PACK_AB R8, R76, R77 ;  /* 0x0000004d4c08723e */ /* 0x000fe200000010ff */
[----:B------:R-:W-:Y:S01]  /*60a0*/  FADD.FTZ R77, R77, R84 ;  /* 0x000000544d4d7221 */ /* 0x000fe20000010000 */
[----:B------:R-:W-:Y:S01]  /*60b0*/  F2FP.BF16.PACK_AB R9, R74, R75 ;  /* 0x0000004b4a09723e */ /* 0x000fe200000010ff */
[----:B------:R-:W-:Y:S01]  /*60c0*/  MUFU.EX2 R107, R107 ;  /* 0x0000006b006b7308 */ /* 0x000fe20000000800 */
[----:B------:R-:W-:Y:S01]  /*60d0*/  F2FP.BF16.PACK_AB R10, R68, R69 ;  /* 0x00000045440a723e */ /* 0x000fe200000010ff */
[----:B------:R-:W-:Y:S01]  /*60e0*/  FADD.FTZ R75, R75, R82 ;  /* 0x000000524b4b7221 */ /* 0x000fe20000010000 */
[----:B-1----:R-:W-:Y:S01]  /*60f0*/  F2FP.BF16.PACK_AB R11, R62, R67 ;  /* 0x000000433e0b723e */ /* 0x002fe200000010ff */
[----:B------:R-:W-:-:S02]  /*6100*/  FADD.FTZ R76, R76, R77 ;  /* 0x0000004d4c4c7221 */ /* 0x000fc40000010000 */
[----:B------:R-:W-:Y:S02]  /*6110*/  FADD.FTZ R74, R74, R75 ;  /* 0x0000004b4a4a7221 */ /* 0x000fe40000010000 */
[----:B------:R-:W1:Y:S01]  /*6120*/  MUFU.EX2 R104, R104 ;  /* 0x0000006800687308 */ /* 0x000e620000000800 */
[----:B------:R-:W-:Y:S01]  /*6130*/  FADD.FTZ R69, R69, R76 ;  /* 0x0000004c45457221 */ /* 0x000fe20000010000 */
[C---:B------:R-:W-:Y:S01]  /*6140*/  HMMA.16816.F32.BF16 R204, R8.reuse, R24, R204 ;  /* 0x0000001808cc723c */ /* 0x040fe200000418cc */
[----:B------:R-:W-:Y:S02]  /*6150*/  FADD.FTZ R67, R67, R74 ;  /* 0x0000004a43437221 */ /* 0x000fe40000010000 */
[----:B------:R-:W-:Y:S02]  /*6160*/  FADD.FTZ R68, R68, R69 ;  /* 0x0000004544447221 */ /* 0x000fe40000010000 */
[----:B------:R-:W-:Y:S01]  /*6170*/  FADD.FTZ R62, R62, R67 ;  /* 0x000000433e3e7221 */ /* 0x000fe20000010000 */
[----:B------:R-:W-:Y:S01]  /*6180*/  MUFU.EX2 R106, R106 ;  /* 0x0000006a006a7308 */ /* 0x000fe20000000800 */
[----:B------:R-:W-:Y:S01]  /*6190*/  FFMA.FTZ R117, R117, c[0x0][0x23c], -R122 ;  /* 0x00008f0075757a23 */ /* 0x000fe2000001087a */
[----:B------:R-:W-:Y:S01]  /*61a0*/  HMMA.16816.F32.BF16 R196, R8, R16, R196 ;  /* 0x0000001008c4723c */ /* 0x000fe200000418c4 */
[----:B------:R-:W-:-:S02]  /*61b0*/  FFMA.FTZ R114, R114, c[0x0][0x23c], -R109 ;  /* 0x00008f0072727a23 */ /* 0x000fc4000001086d */
[--C-:B------:R-:W-:Y:S02]  /*61c0*/  FFMA.FTZ R121, R112, c[0x0][0x23c], -R109.reuse ;  /* 0x00008f0070797a23 */ /* 0x100fe4000001086d */
[--C-:B------:R-:W-:Y:S01]  /*61d0*/  FFMA.FTZ R110, R110, c[0x0][0x23c], -R109.reuse ;  /* 0x00008f006e6e7a23 */ /* 0x100fe2000001086d */
[----:B------:R-:W3:Y:S01]  /*61e0*/  MUFU.EX2 R111, R111 ;  /* 0x0000006f006f7308 */ /* 0x000ee20000000800 */
[----:B------:R-:W-:Y:S01]  /*61f0*/  FFMA.FTZ R185, R108, c[0x0][0x23c], -R109 ;  /* 0x00008f006cb97a23 */ /* 0x000fe2000001086d */
[----:B------:R-:W-:Y:S01]  /*6200*/  HMMA.16816.F32.BF16 R200, R8, R26, R200 ;  /* 0x0000001a08c8723c */ /* 0x000fe200000418c8 */
[----:B------:R-:W4:Y:S01]  /*6210*/  LDSM.16.MT88.4 R24, [R231+0x4c00] ;  /* 0x004c0000e718783b */ /* 0x000f220000004200 */
[----:B------:R-:W-:-:S04]  /*6220*/  FFMA.FTZ R183, R102, c[0x0][0x23c], -R105 ;  /* 0x00008f0066b77a23 */ /* 0x000fc80000010869 */
[----:B------:R-:W-:Y:S02]  /*6230*/  MUFU.EX2 R63, R63 ;  /* 0x0000003f003f7308 */ /* 0x000fe40000000800 */
[----:B------:R-:W-:Y:S01]  /*6240*/  HMMA.16816.F32.BF16 R192, R8, R18, R192 ;  /* 0x0000001208c0723c */ /* 0x000fe200000418c0 */
[----:B------:R-:W5:Y:S05]  /*6250*/  LDSM.16.MT88.4 R16, [R230+0x4c00] ;  /* 0x004c0000e610783b */ /* 0x000f6a0000004200 */
[----:B------:R-:W4:Y:S01]  /*6260*/  MUFU.EX2 R36, R36 ;  /* 0x0000002400247308 */ /* 0x000f220000000800 */
[----:B--2---:R-:W-:Y:S01]  /*6270*/  F2FP.BF16.PACK_AB R8, R86, R89 ;  /* 0x000000595608723e */ /* 0x004fe200000010ff */
[----:B------:R-:W-:Y:S01]  /*6280*/  FADD.FTZ R89, R89, R66 ;  /* 0x0000004259597221 */ /* 0x000fe20000010000 */
[----:B-1----:R-:W-:Y:S01]  /*6290*/  F2FP.BF16.PACK_AB R9, R104, R107 ;  /* 0x0000006b6809723e */ /* 0x002fe200000010ff */
[----:B------:R-:W-:Y:S01]  /*62a0*/  FADD.FTZ R107, R107, R64 ;  /* 0x000000406b6b7221 */ /* 0x000fe20000010000 */
[----:B------:R-:W-:Y:S01]  /*62b0*/  F2FP.BF16.PACK_AB R10, R101, R96 ;  /* 0x00000060650a723e */ /* 0x000fe200000010ff */
[----:B------:R-:W-:Y:S01]  /*62c0*/  FADD.FTZ R89, R86, R89 ;  /* 0x0000005956597221 */ /* 0x000fe20000010000 */
[----:B---3--:R-:W-:Y:S01]  /*62d0*/  F2FP.BF16.PACK_AB R11, R111, R106 ;  /* 0x0000006a6f0b723e */ /* 0x008fe200000010ff */
[----:B------:R-:W-:Y:S01]  /*62e0*/  MUFU.EX2 R39, R39 ;  /* 0x0000002700277308 */ /* 0x000fe20000000800 */
[----:B------:R-:W-:-:S02]  /*62f0*/  FADD.FTZ R107, R104, R107 ;  /* 0x0000006b686b7221 */ /* 0x000fc40000010000 */
[----:B------:R-:W-:Y:S02]  /*6300*/  FADD.FTZ R96, R96, R89 ;  /* 0x0000005960607221 */ /* 0x000fe40000010000 */
[----:B------:R-:W-:Y:S01]  /*6310*/  FADD.FTZ R106, R106, R107 ;  /* 0x0000006b6a6a7221 */ /* 0x000fe20000010000 */
[----:B------:R-:W-:Y:S01]  /*6320*/  HMMA.16816.F32.BF16 R220, R8, R20, R220 ;  /* 0x0000001408dc723c */ /* 0x000fe200000418dc */
[----:B------:R-:W-:Y:S01]  /*6330*/  FADD.FTZ R96, R101, R96 ;  /* 0x0000006065607221 */ /* 0x000fe20000010000 */
[----:B------:R-:W1:Y:S01]  /*6340*/  MUFU.EX2 R34, R34 ;  /* 0x0000002200227308 */ /* 0x000e620000000800 */
[----:B------:R-:W-:-:S05]  /*6350*/  FADD.FTZ R111, R111, R106 ;  /* 0x0000006a6f6f7221 */ /* 0x000fca0000010000 */
[C---:B------:R-:W-:Y:S02]  /*6360*/  HMMA.16816.F32.BF16 R212, R8.reuse, R12, R212 ;  /* 0x0000000c08d4723c */ /* 0x040fe400000418d4 */
[----:B------:R-:W-:Y:S06]  /*6370*/  MUFU.EX2 R115, R115 ;  /* 0x0000007300737308 */ /* 0x000fec0000000800 */
[C---:B------:R-:W-:Y:S02]  /*6380*/  HMMA.16816.F32.BF16 R216, R8.reuse, R22, R216 ;  /* 0x0000001608d8723c */ /* 0x040fe400000418d8 */
[----:B------:R-:W2:Y:S06]  /*6390*/  MUFU.EX2 R116, R116 ;  /* 0x0000007400747308 */ /* 0x000eac0000000800 */
[----:B------:R-:W-:Y:S02]  /*63a0*/  HMMA.16816.F32.BF16 R208, R8, R14, R208 ;  /* 0x0000000e08d0723c */ /* 0x000fe400000418d0 */
[----:B------:R-:W-:Y:S05]  /*63b0*/  MUFU.EX2 R120, R120 ;  /* 0x0000007800787308 */ /* 0x000fea0000000800 */
[----:B------:R-:W-:Y:S01]  /*63c0*/  F2FP.BF16.PACK_AB R8, R60, R65 ;  /* 0x000000413c08723e */ /* 0x000fe200000010ff */
[----:B------:R-:W-:Y:S01]  /*63d0*/  FADD.FTZ R65, R65, R68 ;  /* 0x0000004441417221 */ /* 0x000fe20000010000 */
[----:B----4-:R-:W-:Y:S01]  /*63e0*/  F2FP.BF16.PACK_AB R9, R36, R63 ;  /* 0x0000003f2409723e */ /* 0x010fe200000010ff */
[----:B------:R-:W-:Y:S01]  /*63f0*/  MUFU.EX2 R125, R125 ;  /* 0x0000007d007d7308 */ /* 0x000fe20000000800 */
[----:B------:R-:W-:Y:S01]  /*6400*/  F2FP.BF16.PACK_AB R10, R58, R61 ;  /* 0x0000003d3a0a723e */ /* 0x000fe200000010ff */
[----:B------:R-:W-:Y:S01]  /*6410*/  FADD.FTZ R63, R63, R62 ;  /* 0x0000003e3f3f7221 */ /* 0x000fe20000010000 */
[----:B-1----:R-:W-:Y:S01]  /*6420*/  F2FP.BF16.PACK_AB R11, R34, R39 ;  /* 0x00000027220b723e */ /* 0x002fe200000010ff */
[----:B------:R-:W-:-:S02]  /*6430*/  FADD.FTZ R60, R60, R65 ;  /* 0x000000413c3c7221 */ /* 0x000fc40000010000 */
[----:B------:R-:W-:Y:S02]  /*6440*/  FADD.FTZ R36, R36, R63 ;  /* 0x0000003f24247221 */ /* 0x000fe40000010000 */
[----:B------:R-:W-:Y:S01]  /*6450*/  MUFU.EX2 R130, R130 ;  /* 0x0000008200827308 */ /* 0x000fe20000000800 */
[----:B------:R-:W-:Y:S01]  /*6460*/  FADD.FTZ R61, R61, R60 ;  /* 0x0000003c3d3d7221 */ /* 0x000fe20000010000 */
[C---:B------:R-:W-:Y:S01]  /*6470*/  HMMA.16816.F32.BF16 R204, R8.reuse, R20, R204 ;  /* 0x0000001408cc723c */ /* 0x040fe200000418cc */
[----:B------:R-:W-:Y:S02]  /*6480*/  FADD.FTZ R39, R39, R36 ;  /* 0x0000002427277221 */ /* 0x000fe40000010000 */
[----:B------:R-:W-:Y:S02]  /*6490*/  FADD.FTZ R58, R58, R61 ;  /* 0x0000003d3a3a7221 */ /* 0x000fe40000010000 */
[----:B------:R-:W-:Y:S01]  /*64a0*/  FADD.FTZ R34, R34, R39 ;  /* 0x0000002722227221 */ /* 0x000fe20000010000 */
[----:B------:R-:W1:Y:S02]  /*64b0*/  MUFU.EX2 R127, R127 ;  /* 0x0000007f007f7308 */ /* 0x000e640000000800 */
[C---:B------:R-:W-:Y:S01]  /*64c0*/  HMMA.16816.F32.BF16 R200, R8.reuse, R22, R200 ;  /* 0x0000001608c8723c */ /* 0x040fe200000418c8 */
[----:B------:R-:W3:Y:S05]  /*64d0*/  LDSM.16.MT88.4 R20, [R231+0x5000] ;  /* 0x00500000e714783b */ /* 0x000eea0000004200 */
[----:B------:R-:W-:Y:S02]  /*64e0*/  MUFU.EX2 R129, R129 ;  /* 0x0000008100817308 */ /* 0x000fe40000000800 */
[C---:B------:R-:W-:Y:S06]  /*64f0*/  HMMA.16816.F32.BF16 R196, R8.reuse, R12, R196 ;  /* 0x0000000c08c4723c */ /* 0x040fec00000418c4 */
[----:B------:R-:W4:Y:S02]  /*6500*/  MUFU.EX2 R136, R136 ;  /* 0x0000008800887308 */ /* 0x000f240000000800 */
[----:B------:R-:W-:Y:S01]  /*6510*/  HMMA.16816.F32.BF16 R192, R8, R14, R192 ;  /* 0x0000000e08c0723c */ /* 0x000fe200000418c0 */
[----:B------:R-:W3:Y:S05]  /*6520*/  LDSM.16.MT88.4 R12, [R230+0x5000] ;  /* 0x00500000e60c783b */ /* 0x000eea0000004200 */
[----:B------:R-:W-:Y:S01]  /*6530*/  MUFU.EX2 R37, R37 ;  /* 0x0000002500257308 */ /* 0x000fe20000000800 */
[----:B--2---:R-:W-:Y:S01]  /*6540*/  F2FP.BF16.PACK_AB R8, R116, R115 ;  /* 0x000000737408723e */ /* 0x004fe200000010ff */
[----:B------:R-:W-:Y:S01]  /*6550*/  FADD.FTZ R115, R115, R96 ;  /* 0x0000006073737221 */ /* 0x000fe20000010000 */
[----:B-1----:R-:W-:Y:S01]  /*6560*/  F2FP.BF16.PACK_AB R9, R127, R130 ;  /* 0x000000827f09723e */ /* 0x002fe200000010ff */
[----:B------:R-:W-:Y:S01]  /*6570*/  FADD.FTZ R130, R130, R111 ;  /* 0x0000006f82827221 */ /* 0x000fe20000010000 */
[----:B------:R-:W-:Y:S01]  /*6580*/  F2FP.BF16.PACK_AB R10, R125, R120 ;  /* 0x000000787d0a723e */ /* 0x000fe200000010ff */
[----:B------:R-:W-:-:S02]  /*6590*/  FADD.FTZ R115, R116, R115 ;  /* 0x0000007374737221 */ /* 0x000fc40000010000 */
[----:B------:R-:W1:Y:S01]  /*65a0*/  MUFU.EX2 R32, R32 ;  /* 0x0000002000207308 */ /* 0x000e620000000800 */
[----:B----4-:R-:W-:Y:S01]  /*65b0*/  F2FP.BF16.PACK_AB R11, R136, R129 ;  /* 0x00000081880b723e */ /* 0x010fe200000010ff */
[----:B------:R-:W-:Y:S02]  /*65c0*/  FADD.FTZ R130, R127, R130 ;  /* 0x000000827f827221 */ /* 0x000fe40000010000 */
[----:B------:R-:W-:Y:S02]  /*65d0*/  FADD.FTZ R120, R120, R115 ;  /* 0x0000007378787221 */ /* 0x000fe40000010000 */
[----:B------:R-:W-:Y:S02]  /*65e0*/  FADD.FTZ R129, R129, R130 ;  /* 0x0000008281817221 */ /* 0x000fe40000010000 */
[----:B------:R-:W-:Y:S01]  /*65f0*/  MUFU.EX2 R35, R35 ;  /* 0x0000002300237308 */ /* 0x000fe20000000800 */
[----:B------:R-:W-:Y:S01]  /*6600*/  HMMA.16816.F32.BF16 R220, R8, R24, R220 ;  /* 0x0000001808dc723c */ /* 0x000fe200000418dc */
[----:B------:R-:W-:-:S02]  /*6610*/  FADD.FTZ R125, R125, R120 ;  /* 0x000000787d7d7221 */ /* 0x000fc40000010000 */
[----:B------:R-:W-:-:S04]  /*6620*/  FADD.FTZ R129, R136, R129 ;  /* 0x0000008188817221 */ /* 0x000fc80000010000 */
[----:B------:R-:W2:Y:S01]  /*6630*/  MUFU.EX2 R30, R30 ;  /* 0x0000001e001e7308 */ /* 0x000ea20000000800 */
[C---:B------:R-:W-:Y:S07]  /*6640*/  HMMA.16816.F32.BF16 R216, R8.reuse, R26, R216 ;  /* 0x0000001a08d8723c */ /* 0x040fee00000418d8 */
[----:B------:R-:W-:Y:S01]  /*6650*/  MUFU.EX2 R138, R138 ;  /* 0x0000008a008a7308 */ /* 0x000fe20000000800 */
[C---:B-----5:R-:W-:Y:S07]  /*6660*/  HMMA.16816.F32.BF16 R212, R8.reuse, R16, R212 ;  /* 0x0000001008d4723c */ /* 0x060fee00000418d4 */
[----:B------:R-:W4:Y:S01]  /*6670*/  MUFU.EX2 R145, R145 ;  /* 0x0000009100917308 */ /* 0x000f220000000800 */
[----:B------:R-:W-:Y:S07]  /*6680*/  HMMA.16816.F32.BF16 R208, R8, R18, R208 ;  /* 0x0000001208d0723c */ /* 0x000fee00000418d0 */
[----:B------:R-:W-:Y:S01]  /*6690*/  F2FP.BF16.PACK_AB R8, R56, R59 ;  /* 0x0000003b3808723e */ /* 0x000fe200000010ff */
[----:B------:R-:W-:Y:S01]  /*66a0*/  MUFU.EX2 R147, R147 ;  /* 0x0000009300937308 */ /* 0x000fe20000000800 */
[----:B-1----:R-:W-:Y:S01]  /*66b0*/  F2FP.BF16.PACK_AB R9, R32, R37 ;  /* 0x000000252009723e */ /* 0x002fe200000010ff */
[----:B------:R-:W-:Y:S01]  /*66c0*/  FADD.FTZ R59, R59, R58 ;  /* 0x0000003a3b3b7221 */ /* 0x000fe20000010000 */
[----:B------:R-:W-:Y:S01]  /*66d0*/  F2FP.BF16.PACK_AB R10, R54, R57 ;  /* 0x00000039360a723e */ /* 0x000fe200000010ff */
[----:B------:R-:W-:Y:S01]  /*66e0*/  FADD.FTZ R37, R37, R34 ;  /* 0x0000002225257221 */ /* 0x000fe20000010000 */
[----:B--2---:R-:W-:Y:S01]  /*66f0*/  F2FP.BF16.PACK_AB R11, R30, R35 ;  /* 0x000000231e0b723e */ /* 0x004fe200000010ff */
[----:B------:R-:W-:-:S02]  /*6700*/  FADD.FTZ R56, R56, R59 ;  /* 0x0000003b38387221 */ /* 0x000fc40000010000 */
[----:B------:R-:W-:Y:S01]  /*6710*/  MUFU.EX2 R152, R152 ;  /* 0x0000009800987308 */ /* 0x000fe20000000800 */
[----:B------:R-:W-:Y:S02]  /*6720*/  FADD.FTZ R32, R32, R37 ;  /* 0x0000002520207221 */ /* 0x000fe40000010000 */
[----:B------:R-:W-:Y:S01]  /*6730*/  FADD.FTZ R57, R57, R56 ;  /* 0x0000003839397221 */ /* 0x000fe20000010000 */
[----:B------:R-:W-:Y:S01]  /*6740*/  HMMA.16816.F32.BF16 R204, R8, R24, R204 ;  /* 0x0000001808cc723c */ /* 0x000fe200000418cc */
[----:B------:R-:W-:Y:S02]  /*6750*/  FADD.FTZ R35, R35, R32 ;  /* 0x0000002023237221 */ /* 0x000fe40000010000 */
[----:B------:R-:W-:Y:S01]  /*6760*/  FADD.FTZ R54, R54, R57 ;  /* 0x0000003936367221 */ /* 0x000fe20000010000 */
[----:B------:R-:W-:Y:S01]  /*6770*/  MUFU.EX2 R154, R154 ;  /* 0x0000009a009a7308 */ /* 0x000fe20000000800 */
[----:B------:R-:W-:-:S03]  /*6780*/  FADD.FTZ R30, R30, R35 ;  /* 0x000000231e1e7221 */ /* 0x000fc60000010000 */
[C---:B------:R-:W-:Y:S01]  /*6790*/  HMMA.16816.F32.BF16 R200, R8.reuse, R26, R200 ;  /* 0x0000001a08c8723c */ /* 0x040fe200000418c8 */
[----:B------:R-:W1:Y:S03]  /*67a0*/  LDSM.16.MT88.4 R24, [R231+0x5400] ;  /* 0x00540000e718783b */ /* 0x000e660000004200 */
[----:B------:R-:W2:Y:S04]  /*67b0*/  MUFU.EX2 R149, R149 ;  /* 0x0000009500957308 */ /* 0x000ea80000000800 */
[C---:B------:R-:W-:Y:S04]  /*67c0*/  HMMA.16816.F32.BF16 R196, R8.reuse, R16, R196 ;  /* 0x0000001008c4723c */ /* 0x040fe800000418c4 */
[----:B------:R-:W-:Y:S04]  /*67d0*/  MUFU.EX2 R156, R156 ;  /* 0x0000009c009c7308 */ /* 0x000fe80000000800 */
[----:B------:R-:W-:Y:S01]  /*67e0*/  HMMA.16816.F32.BF16 R192, R8, R18, R192 ;  /* 0x0000001208c0723c */ /* 0x000fe200000418c0 */
[----:B------:R-:W5:Y:S03]  /*67f0*/  LDSM.16.MT88.4 R16, [R230+0x5400] ;  /* 0x00540000e610783b */ /* 0x000f660000004200 */
[----:B------:R-:W3:Y:S03]  /*6800*/  MUFU.EX2 R159, R159 ;  /* 0x0000009f009f7308 */ /* 0x000ee60000000800 */
[----:B----4-:R-:W-:Y:S01]  /*6810*/  F2FP.BF16.PACK_AB R8, R145, R138 ;  /* 0x0000008a9108723e */ /* 0x010fe200000010ff */
[----:B------:R-:W-:Y:S01]  /*6820*/  FADD.FTZ R138, R138, R125 ;  /* 0x0000007d8a8a7221 */ /* 0x000fe20000010000 */
[----:B--2---:R-:W-:Y:S01]  /*6830*/  F2FP.BF16.PACK_AB R9, R149, R154 ;  /* 0x0000009a9509723e */ /* 0x004fe200000010ff */
[----:B------:R-:W-:Y:S01]  /*6840*/  FADD.FTZ R154, R154, R129 ;  /* 0x000000819a9a7221 */ /* 0x000fe20000010000 */
[----:B------:R-:W-:Y:S01]  /*6850*/  F2FP.BF16.PACK_AB R10, R152, R147 ;  /* 0x00000093980a723e */ /* 0x000fe200000010ff */
[----:B------:R-:W-:Y:S01]  /*6860*/  MUFU.EX2 R33, R33 ;  /* 0x0000002100217308 */ /* 0x000fe20000000800 */
[----:B------:R-:W-:-:S02]  /*6870*/  FADD.FTZ R138, R145, R138 ;  /* 0x0000008a918a7221 */ /* 0x000fc40000010000 */
[----:B------:R-:W-:Y:S02]  /*6880*/  FADD.FTZ R149, R149, R154 ;  /* 0x0000009a95957221 */ /* 0x000fe40000010000 */
[----:B------:R-:W-:-:S03]  /*6890*/  FADD.FTZ R147, R147, R138 ;  /* 0x0000008a93937221 */ /* 0x000fc60000010000 */
[----:B------:R-:W2:Y:S01]  /*68a0*/  MUFU.EX2 R28, R28 ;  /* 0x0000001c001c7308 */ /* 0x000ea20000000800 */
[C---:B---3--:R-:W-:Y:S01]  /*68b0*/  F2FP.BF16.PACK_AB R11, R159.reuse, R156 ;  /* 0x0000009c9f0b723e */ /* 0x048fe200000010ff */
[----:B------:R-:W-:Y:S02]  /*68c0*/  FADD.FTZ R156, R156, R149 ;  /* 0x000000959c9c7221 */ /* 0x000fe40000010000 */
[----:B------:R-:W-:Y:S02]  /*68d0*/  FADD.FTZ R152, R152, R147 ;  /* 0x0000009398987221 */ /* 0x000fe40000010000 */
[----:B------:R-:W-:Y:S02]  /*68e0*/  FADD.FTZ R159, R159, R156 ;  /* 0x0000009c9f9f7221 */ /* 0x000fe40000010000 */
[----:B------:R-:W-:Y:S01]  /*68f0*/  MUFU.EX2 R31, R31 ;  /* 0x0000001f001f7308 */ /* 0x000fe20000000800 */
[C---:B------:R-:W-:Y:S07]  /*6900*/  HMMA.16816.F32.BF16 R220, R8.reuse, R20, R220 ;  /* 0x0000001408dc723c */ /* 0x040fee00000418dc */
[----:B------:R-:W3:Y:S01]  /*6910*/  MUFU.EX2 R6, R6 ;  /* 0x0000000600067308 */ /* 0x000ee20000000800 */
[C---:B------:R-:W-:Y:S07]  /*6920*/  HMMA.16816.F32.BF16 R216, R8.reuse, R22, R216 ;  /* 0x0000001608d8723c */ /* 0x040fee00000418d8 */
[----:B------:R-:W-:Y:S01]  /*6930*/  MUFU.EX2 R157, R157 ;  /* 0x0000009d009d7308 */ /* 0x000fe20000000800 */
[C---:B------:R-:W-:Y:S07]  /*6940*/  HMMA.16816.F32.BF16 R212, R8.reuse, R12, R212 ;  /* 0x0000000c08d4723c */ /* 0x040fee00000418d4 */
[----:B------:R-:W4:Y:S01]  /*6950*/  MUFU.EX2 R160, R160 ;  /* 0x000000a000a07308 */ /* 0x000f220000000800 */
[----:B------:R-:W-:Y:S07]  /*6960*/  HMMA.16816.F32.BF16 R208, R8, R14, R208 ;  /* 0x0000000e08d0723c */ /* 0x000fee00000418d0 */
[----:B------:R-:W-:Y:S01]  /*6970*/  MUFU.EX2 R153, R153 ;  /* 0x0000009900997308 */ /* 0x000fe20000000800 */
[----:B------:R-:W-:Y:S01]  /*6980*/  F2FP.BF16.PACK_AB R8, R52, R55 ;  /* 0x000000373408723e */ /* 0x000fe200000010ff */
[----:B------:R-:W-:Y:S01]  /*6990*/  FADD.FTZ R55, R55, R54 ;  /* 0x0000003637377221 */ /* 0x000fe20000010000 */
[----:B--2---:R-:W-:Y:S01]  /*69a0*/  F2FP.BF16.PACK_AB R9, R28, R33 ;  /* 0x000000211c09723e */ /* 0x004fe200000010ff */
        /* <DEDUP_REMOVED lines=10> */
[----:B------:R-:W-:Y:S01]  /*6a50*/  MUFU.EX2 R150, R150 ;  /* 0x0000009600967308 */ /* 0x000fe20000000800 */
[----:B------:R-:W-:-:S05]  /*6a60*/  FADD.FTZ R6, R6, R31 ;  /* 0x0000001f06067221 */ /* 0x000fca0000010000 */
[C---:B------:R-:W-:Y:S01]  /*6a70*/  HMMA.16816.F32.BF16 R200, R8.reuse, R22, R200 ;  /* 0x0000001608c8723c */ /* 0x040fe200000418c8 */
[----:B------:R-:W-:Y:S01]  /*6a80*/  LDSM.16.MT88.4 R20, [R230+0x5800] ;  /* 0x00580000e614783b */ /* 0x000fe20000004200 */
[----:B------:R-:W2:Y:S06]  /*6a90*/  MUFU.EX2 R151, R151 ;  /* 0x0000009700977308 */ /* 0x000eac0000000800 */
[C---:B------:R-:W-:Y:S02]  /*6aa0*/  HMMA.16816.F32.BF16 R196, R8.reuse, R12, R196 ;  /* 0x0000000c08c4723c */ /* 0x040fe400000418c4 */
[----:B------:R-:W-:Y:S06]  /*6ab0*/  MUFU.EX2 R144, R144 ;  /* 0x0000009000907308 */ /* 0x000fec0000000800 */
[----:B------:R-:W-:Y:S01]  /*6ac0*/  HMMA.16816.F32.BF16 R192, R8, R14, R192 ;  /* 0x0000000e08c0723c */ /* 0x000fe200000418c0 */
[----:B------:R-:W3:Y:S01]  /*6ad0*/  LDSM.16.MT88.4 R12, [R231+0x5800] ;  /* 0x00580000e70c783b */ /* 0x000ee20000004200 */
[----:B------:R-:W1:Y:S05]  /*6ae0*/  MUFU.EX2 R155, R155 ;  /* 0x0000009b009b7308 */ /* 0x000e6a0000000800 */
[----:B----4-:R-:W-:Y:S01]  /*6af0*/  F2FP.BF16.PACK_AB R8, R160, R157 ;  /* 0x0000009da008723e */ /* 0x010fe200000010ff */
[----:B------:R-:W-:Y:S01]  /*6b00*/  FADD.FTZ R157, R157, R152 ;  /* 0x000000989d9d7221 */ /* 0x000fe20000010000 */
[----:B--2---:R-:W-:Y:S01]  /*6b10*/  F2FP.BF16.PACK_AB R9, R151, R150 ;  /* 0x000000969709723e */ /* 0x004fe200000010ff */
[----:B------:R-:W2:Y:S01]  /*6b20*/  MUFU.EX2 R48, R48 ;  /* 0x0000003000307308 */ /* 0x000ea20000000800 */
[----:B------:R-:W-:Y:S01]  /*6b30*/  F2FP.BF16.PACK_AB R10, R162, R153 ;  /* 0x00000099a20a723e */ /* 0x000fe200000010ff */
[----:B------:R-:W-:-:S02]  /*6b40*/  FADD.FTZ R150, R150, R159 ;  /* 0x0000009f96967221 */ /* 0x000fc40000010000 */
[----:B------:R-:W-:Y:S02]  /*6b50*/  FADD.FTZ R160, R160, R157 ;  /* 0x0000009da0a07221 */ /* 0x000fe40000010000 */
[----:B------:R-:W-:Y:S02]  /*6b60*/  FADD.FTZ R151, R151, R150 ;  /* 0x0000009697977221 */ /* 0x000fe40000010000 */
[----:B------:R-:W-:Y:S01]  /*6b70*/  MUFU.EX2 R49, R49 ;  /* 0x0000003100317308 */ /* 0x000fe20000000800 */
[----:B-1----:R-:W-:Y:S01]  /*6b80*/  F2FP.BF16.PACK_AB R11, R155, R144 ;  /* 0x000000909b0b723e */ /* 0x002fe200000010ff */
[----:B------:R-:W-:Y:S02]  /*6b90*/  FADD.FTZ R153, R153, R160 ;  /* 0x000000a099997221 */ /* 0x000fe40000010000 */
[----:B------:R-:W-:Y:S02]  /*6ba0*/  FADD.FTZ R144, R144, R151 ;  /* 0x0000009790907221 */ /* 0x000fe40000010000 */
[----:B------:R-:W-:-:S02]  /*6bb0*/  FADD.FTZ R162, R162, R153 ;  /* 0x00000099a2a27221 */ /* 0x000fc40000010000 */
[----:B------:R-:W-:Y:S01]  /*6bc0*/  MUFU.EX2 R46, R46 ;  /* 0x0000002e002e7308 */ /* 0x000fe20000000800 */
[----:B------:R-:W-:Y:S01]  /*6bd0*/  HMMA.16816.F32.BF16 R220, R8, R24, R220 ;  /* 0x0000001808dc723c */ /* 0x000fe200000418dc */
[----:B------:R-:W-:-:S06]  /*6be0*/  FADD.FTZ R155, R155, R144 ;  /* 0x000000909b9b7221 */ /* 0x000fcc0000010000 */
[----:B------:R-:W-:Y:S01]  /*6bf0*/  MUFU.EX2 R29, R29 ;  /* 0x0000001d001d7308 */ /* 0x000fe20000000800 */
[C---:B------:R-:W-:Y:S07]  /*6c00*/  HMMA.16816.F32.BF16 R216, R8.reuse, R26, R216 ;  /* 0x0000001a08d8723c */ /* 0x040fee00000418d8 */
[----:B------:R-:W1:Y:S01]  /*6c10*/  MUFU.EX2 R4, R4 ;  /* 0x0000000400047308 */ /* 0x000e620000000800 */
[C---:B-----5:R-:W-:Y:S07]  /*6c20*/  HMMA.16816.F32.BF16 R212, R8.reuse, R16, R212 ;  /* 0x0000001008d4723c */ /* 0x060fee00000418d4 */
[----:B------:R-:W-:Y:S01]  /*6c30*/  MUFU.EX2 R0, R0 ;  /* 0x0000000000007308 */ /* 0x000fe20000000800 */
[----:B------:R-:W-:Y:S07]  /*6c40*/  HMMA.16816.F32.BF16 R208, R8, R18, R208 ;  /* 0x0000001208d0723c */ /* 0x000fee00000418d0 */
[----:B------:R-:W4:Y:S01]  /*6c50*/  MUFU.EX2 R113, R113 ;  /* 0x0000007100717308 */ /* 0x000f220000000800 */
[----:B--2---:R-:W-:Y:S01]  /*6c60*/  F2FP.BF16.PACK_AB R8, R48, R51 ;  /* 0x000000333008723e */ /* 0x004fe200000010ff */
[----:B------:R-:W-:Y:S01]  /*6c70*/  FADD.FTZ R51, R51, R50 ;  /* 0x0000003233337221 */ /* 0x000fe20000010000 */
[----:B-1----:R-:W-:Y:S01]  /*6c80*/  F2FP.BF16.PACK_AB R9, R4, R29 ;  /* 0x0000001d0409723e */ /* 0x002fe200000010ff */
[----:B------:R-:W-:Y:S01]  /*6c90*/  FADD.FTZ R29, R29, R6 ;  /* 0x000000061d1d7221 */ /* 0x000fe20000010000 */
[----:B------:R-:W-:Y:S01]  /*6ca0*/  F2FP.BF16.PACK_AB R10, R46, R49 ;  /* 0x000000312e0a723e */ /* 0x000fe200000010ff */
[----:B------:R-:W-:-:S02]  /*6cb0*/  FADD.FTZ R48, R48, R51 ;  /* 0x0000003330307221 */ /* 0x000fc40000010000 */
[----:B------:R-:W-:Y:S01]  /*6cc0*/  MUFU.EX2 R143, R143 ;  /* 0x0000008f008f7308 */ /* 0x000fe20000000800 */
[----:B------:R-:W-:Y:S02]  /*6cd0*/  FADD.FTZ R29, R4, R29 ;  /* 0x0000001d041d7221 */ /* 0x000fe40000010000 */
[----:B------:R-:W-:-:S04]  /*6ce0*/  FADD.FTZ R49, R49, R48 ;  /* 0x0000003031317221 */ /* 0x000fc80000010000 */
[----:B------:R-:W-:Y:S01]  /*6cf0*/  FADD.FTZ R46, R46, R49 ;  /* 0x000000312e2e7221 */ /* 0x000fe20000010000 */
[----:B----4-:R-:W-:Y:S01]  /*6d00*/  F2FP.BF16.PACK_AB R11, R113, R0 ;  /* 0x00000000710b723e */ /* 0x010fe200000010ff */
[----:B------:R-:W1:Y:S01]  /*6d10*/  MUFU.EX2 R146, R146 ;  /* 0x0000009200927308 */ /* 0x000e620000000800 */
[----:B------:R-:W-:-:S04]  /*6d20*/  FADD.FTZ R0, R0, R29 ;  /* 0x0000001d00007221 */ /* 0x000fc80000010000 */
[----:B------:R-:W-:Y:S01]  /*6d30*/  FADD.FTZ R0, R113, R0 ;  /* 0x0000000071007221 */ /* 0x000fe20000010000 */
[C---:B------:R-:W-:Y:S02]  /*6d40*/  HMMA.16816.F32.BF16 R204, R8.reuse, R24, R204 ;  /* 0x0000001808cc723c */ /* 0x040fe400000418cc */
[----:B------:R-:W-:Y:S05]  /*6d50*/  MUFU.EX2 R137, R137 ;  /* 0x0000008900897308 */ /* 0x000fea0000000800 */
[--C-:B------:R-:W-:Y:S01]  /*6d60*/  FFMA.FTZ R24, R126, c[0x0][0x23c], -R109.reuse ;  /* 0x00008f007e187a23 */ /* 0x100fe2000001086d */
[C---:B------:R-:W-:Y:S01]  /*6d70*/  HMMA.16816.F32.BF16 R200, R8.reuse, R26, R200 ;  /* 0x0000001a08c8723c */ /* 0x040fe200000418c8 */
[----:B------:R-:W-:Y:S01]  /*6d80*/  FFMA.FTZ R25, R124, c[0x0][0x23c], -R109 ;  /* 0x00008f007c197a23 */ /* 0x000fe2000001086d */
[----:B------:R-:W2:Y:S05]  /*6d90*/  MUFU.EX2 R148, R148 ;  /* 0x0000009400947308 */ /* 0x000eaa0000000800 */
[----:B------:R-:W-:Y:S01]  /*6da0*/  FFMA.FTZ R27, R118, c[0x0][0x23c], -R105 ;  /* 0x00008f00761b7a23 */ /* 0x000fe20000010869 */
[C---:B------:R-:W-:Y:S01]  /*6db0*/  HMMA.16816.F32.BF16 R196, R8.reuse, R16, R196 ;  /* 0x0000001008c4723c */ /* 0x040fe200000418c4 */
[----:B------:R-:W-:Y:S01]  /*6dc0*/  FFMA.FTZ R26, R123, c[0x0][0x23c], -R122 ;  /* 0x00008f007b1a7a23 */ /* 0x000fe2000001087a */
[----:B------:R-:W-:Y:S06]  /*6dd0*/  MUFU.EX2 R134, R134 ;  /* 0x0000008600867308 */ /* 0x000fec0000000800 */
[----:B------:R-:W-:Y:S01]  /*6de0*/  HMMA.16816.F32.BF16 R192, R8, R18, R192 ;  /* 0x0000001208c0723c */ /* 0x000fe200000418c0 */
[----:B------:R-:W4:Y:S01]  /*6df0*/  LDSM.16.MT88.4 R16, [R231+0x5c00] ;  /* 0x005c0000e710783b */ /* 0x000f220000004200 */
[----:B------:R-:W5:Y:S05]  /*6e00*/  MUFU.EX2 R135, R135 ;  /* 0x0000008700877308 */ /* 0x000f6a0000000800 */
[----:B-1----:R-:W-:Y:S01]  /*6e10*/  F2FP.BF16.PACK_AB R8, R146, R143 ;  /* 0x0000008f9208723e */ /* 0x002fe200000010ff */
[----:B------:R-:W-:Y:S01]  /*6e20*/  FADD.FTZ R143, R143, R162 ;  /* 0x000000a28f8f7221 */ /* 0x000fe20000010000 */
[----:B--2---:R-:W-:Y:S01]  /*6e30*/  F2FP.BF16.PACK_AB R10, R148, R137 ;  /* 0x00000089940a723e */ /* 0x004fe200000010ff */
[----:B------:R-:W-:Y:S02]  /*6e40*/  MUFU.EX2 R24, R24 ;  /* 0x0000001800187308 */ /* 0x000fe40000000800 */
[----:B------:R-:W-:-:S04]  /*6e50*/  FADD.FTZ R146, R146, R143 ;  /* 0x0000008f92927221 */ /* 0x000fc80000010000 */
[----:B------:R-:W-:Y:S02]  /*6e60*/  FADD.FTZ R137, R137, R146 ;  /* 0x0000009289897221 */ /* 0x000fe40000010000 */
[----:B------:R-:W1:Y:S01]  /*6e70*/  MUFU.EX2 R25, R25 ;  /* 0x0000001900197308 */ /* 0x000e620000000800 */
[C---:B-----5:R-:W-:Y:S01]  /*6e80*/  F2FP.BF16.PACK_AB R9, R135.reuse, R134 ;  /* 0x000000868709723e */ /* 0x060fe200000010ff */
[----:B------:R-:W-:Y:S02]  /*6e90*/  FADD.FTZ R134, R134, R155 ;  /* 0x0000009b86867221 */ /* 0x000fe40000010000 */
[----:B------:R-:W-:Y:S02]  /*6ea0*/  FADD.FTZ R137, R148, R137 ;  /* 0x0000008994897221 */ /* 0x000fe40000010000 */
[----:B------:R-:W-:Y:S02]  /*6eb0*/  FADD.FTZ R135, R135, R134 ;  /* 0x0000008687877221 */ /* 0x000fe40000010000 */
[----:B------:R-:W-:Y:S08]  /*6ec0*/  MUFU.EX2 R47, R47 ;  /* 0x0000002f002f7308 */ /* 0x000ff00000000800 */
[----:B------:R-:W2:Y:S01]  /*6ed0*/  MUFU.EX2 R44, R44 ;  /* 0x0000002c002c7308 */ /* 0x000ea20000000800 */
[----:B-1----:R-:W-:Y:S01]  /*6ee0*/  F2FP.BF16.PACK_AB R11, R25, R24 ;  /* 0x00000018190b723e */ /* 0x002fe200000010ff */
[----:B------:R-:W-:-:S04]  /*6ef0*/  FADD.FTZ R24, R24, R135 ;  /* 0x0000008718187221 */ /* 0x000fc80000010000 */
[----:B------:R-:W-:Y:S02]  /*6f00*/  FADD.FTZ R25, R25, R24 ;  /* 0x0000001819197221 */ /* 0x000fe40000010000 */
[----:B------:R-:W-:Y:S01]  /*6f10*/  MUFU.EX2 R45, R45 ;  /* 0x0000002d002d7308 */ /* 0x000fe20000000800 */
[C---:B---3--:R-:W-:Y:S07]  /*6f20*/  HMMA.16816.F32.BF16 R220, R8.reuse, R12, R220 ;  /* 0x0000000c08dc723c */ /* 0x048fee00000418dc */
[----:B------:R-:W1:Y:S01]  /*6f30*/  MUFU.EX2 R42, R42 ;  /* 0x0000002a002a7308 */ /* 0x000e620000000800 */
[C---:B------:R-:W-:Y:S07]  /*6f40*/  HMMA.16816.F32.BF16 R216, R8.reuse, R14, R216 ;  /* 0x0000000e08d8723c */ /* 0x040fee00000418d8 */
[----:B------:R-:W-:Y:S01]  /*6f50*/  MUFU.EX2 R131, R131 ;  /* 0x0000008300837308 */ /* 0x000fe20000000800 */
[C---:B------:R-:W-:Y:S07]  /*6f60*/  HMMA.16816.F32.BF16 R212, R8.reuse, R20, R212 ;  /* 0x0000001408d4723c */ /* 0x040fee00000418d4 */
[----:B------:R-:W3:Y:S01]  /*6f70*/  MUFU.EX2 R158, R158 ;  /* 0x0000009e009e7308 */ /* 0x000ee20000000800 */
[----:B------:R-:W-:Y:S07]  /*6f80*/  HMMA.16816.F32.BF16 R208, R8, R22, R208 ;  /* 0x0000001608d0723c */ /* 0x000fee00000418d0 */
[----:B------:R-:W-:Y:S01]  /*6f90*/  MUFU.EX2 R142, R142 ;  /* 0x0000008e008e7308 */ /* 0x000fe20000000800 */
[----:B--2---:R-:W-:Y:S01]  /*6fa0*/  F2FP.BF16.PACK_AB R8, R44, R47 ;  /* 0x0000002f2c08723e */ /* 0x004fe200000010ff */
[----:B------:R-:W-:Y:S01]  /*6fb0*/  FADD.FTZ R47, R47, R46 ;  /* 0x0000002e2f2f7221 */ /* 0x000fe20000010000 */
[----:B-1----:R-:W-:-:S03]  /*6fc0*/  F2FP.BF16.PACK_AB R10, R42, R45 ;  /* 0x0000002d2a0a723e */ /* 0x002fc600000010ff */
[----:B------:R-:W-:Y:S02]  /*6fd0*/  FADD.FTZ R44, R44, R47 ;  /* 0x0000002f2c2c7221 */ /* 0x000fe40000010000 */
[----:B------:R-:W1:Y:S01]  /*6fe0*/  MUFU.EX2 R27, R27 ;  /* 0x0000001b001b7308 */ /* 0x000e620000000800 */
[C---:B---3--:R-:W-:Y:S01]  /*6ff0*/  F2FP.BF16.PACK_AB R9, R158.reuse, R131 ;  /* 0x000000839e09723e */ /* 0x048fe200000010ff */
[----:B------:R-:W-:Y:S02]  /*7000*/  FADD.FTZ R131, R131, R0 ;  /* 0x0000000083837221 */ /* 0x000fe40000010000 */
[----:B------:R-:W-:Y:S02]  /*7010*/  FADD.FTZ R45, R45, R44 ;  /* 0x0000002c2d2d7221 */ /* 0x000fe40000010000 */
[----:B------:R-:W-:Y:S02]  /*7020*/  FADD.FTZ R131, R158, R131 ;  /* 0x000000839e837221 */ /* 0x000fe40000010000 */
[----:B------:R-:W-:Y:S01]  /*7030*/  MUFU.EX2 R26, R26 ;  /* 0x0000001a001a7308 */ /* 0x000fe20000000800 */
[----:B------:R-:W-:Y:S01]  /*7040*/  FADD.FTZ R42, R42, R45 ;  /* 0x0000002d2a2a7221 */ /* 0x000fe20000010000 */
[----:B-1----:R-:W-:-:S06]  /*7050*/  F2FP.BF16.PACK_AB R11, R27, R142 ;  /* 0x0000008e1b0b723e */ /* 0x002fcc00000010ff */
[----:B------:R-:W1:Y:S01]  /*7060*/  MUFU.EX2 R119, R119 ;  /* 0x0000007700777308 */ /* 0x000e620000000800 */
[----:B------:R-:W-:-:S04]  /*7070*/  FADD.FTZ R142, R142, R131 ;  /* 0x000000838e8e7221 */ /* 0x000fc80000010000 */
[----:B------:R-:W-:Y:S01]  /*7080*/  FADD.FTZ R27, R27, R142 ;  /* 0x0000008e1b1b7221 */ /* 0x000fe20000010000 */
[C---:B------:R-:W-:Y:S02]  /*7090*/  HMMA.16816.F32.BF16 R204, R8.reuse, R12, R204 ;  /* 0x0000000c08cc723c */ /* 0x040fe400000418cc */
[----:B------:R-:W-:Y:S06]  /*70a0*/  MUFU.EX2 R117, R117 ;  /* 0x0000007500757308 */ /* 0x000fec0000000800 */
[C---:B------:R-:W-:Y:S01]  /*70b0*/  HMMA.16816.F32.BF16 R200, R8.reuse, R14, R200 ;  /* 0x0000000e08c8723c */ /* 0x040fe200000418c8 */
[----:B------:R-:W2:Y:S01]  /*70c0*/  LDSM.16.MT88.4 R12, [R230+0x5c00] ;  /* 0x005c0000e60c783b */ /* 0x000ea20000004200 */
[----:B------:R-:W3:Y:S06]  /*70d0*/  MUFU.EX2 R180, R180 ;  /* 0x000000b400b47308 */ /* 0x000eec0000000800 */
[C---:B------:R-:W-:Y:S02]  /*70e0*/  HMMA.16816.F32.BF16 R196, R8.reuse, R20, R196 ;  /* 0x0000001408c4723c */ /* 0x040fe400000418c4 */
[----:B------:R-:W-:Y:S05]  /*70f0*/  MUFU.EX2 R114, R114 ;  /* 0x0000007200727308 */ /* 0x000fea0000000800 */
[--C-:B------:R-:W-:Y:S01]  /*7100*/  FFMA.FTZ R20, R100, c[0x0][0x23c], -R105.reuse ;  /* 0x00008f0064147a23 */ /* 0x100fe20000010869 */
[----:B------:R-:W-:Y:S01]  /*7110*/  HMMA.16816.F32.BF16 R192, R8, R22, R192 ;  /* 0x0000001608c0723c */ /* 0x000fe200000418c0 */
[--C-:B------:R-:W-:Y:S01]  /*7120*/  FFMA.FTZ R21, R103, c[0x0][0x23c], -R105.reuse ;  /* 0x00008f0067157a23 */ /* 0x100fe20000010869 */
[----:B------:R-:W5:Y:S05]  /*7130*/  MUFU.EX2 R121, R121 ;  /* 0x0000007900797308 */ /* 0x000f6a0000000800 */
[----:B------:R-:W-:Y:S01]  /*7140*/  FFMA.FTZ R22, R98, c[0x0][0x23c], -R105 ;  /* 0x00008f0062167a23 */ /* 0x000fe20000010869 */
[----:B-1----:R-:W-:Y:S01]  /*7150*/  F2FP.BF16.PACK_AB R8, R119, R26 ;  /* 0x0000001a7708723e */ /* 0x002fe200000010ff */
[----:B------:R-:W-:Y:S01]  /*7160*/  FADD.FTZ R26, R26, R137 ;  /* 0x000000891a1a7221 */ /* 0x000fe20000010000 */
[----:B------:R-:W-:Y:S01]  /*7170*/  MUFU.EX2 R110, R110 ;  /* 0x0000006e006e7308 */ /* 0x000fe20000000800 */
[----:B---3--:R-:W-:-:S02]  /*7180*/  F2FP.BF16.PACK_AB R10, R180, R117 ;  /* 0x00000075b40a723e */ /* 0x008fc400000010ff */
[----:B------:R-:W-:-:S04]  /*7190*/  FADD.FTZ R26, R119, R26 ;  /* 0x0000001a771a7221 */ /* 0x000fc80000010000 */
[----:B------:R-:W-:Y:S01]  /*71a0*/  FADD.FTZ R117, R117, R26 ;  /* 0x0000001a75757221 */ /* 0x000fe20000010000 */
[----:B------:R-:W1:Y:S01]  /*71b0*/  MUFU.EX2 R185, R185 ;  /* 0x000000b900b97308 */ /* 0x000e620000000800 */
[C---:B-----5:R-:W-:Y:S01]  /*71c0*/  F2FP.BF16.PACK_AB R9, R121.reuse, R114 ;  /* 0x000000727909723e */ /* 0x060fe200000010ff */
[----:B------:R-:W-:Y:S02]  /*71d0*/  FADD.FTZ R114, R114, R25 ;  /* 0x0000001972727221 */ /* 0x000fe40000010000 */
[----:B------:R-:W-:Y:S02]  /*71e0*/  FADD.FTZ R180, R180, R117 ;  /* 0x00000075b4b47221 */ /* 0x000fe40000010000 */
[----:B------:R-:W-:Y:S02]  /*71f0*/  FADD.FTZ R121, R121, R114 ;  /* 0x0000007279797221 */ /* 0x000fe40000010000 */
[----:B------:R-:W-:Y:S08]  /*7200*/  MUFU.EX2 R43, R43 ;  /* 0x0000002b002b7308 */ /* 0x000ff00000000800 */
[----:B------:R-:W3:Y:S01]  /*7210*/  MUFU.EX2 R40, R40 ;  /* 0x0000002800287308 */ /* 0x000ee20000000800 */
[----:B-1----:R-:W-:Y:S01]  /*7220*/  F2FP.BF16.PACK_AB R11, R185, R110 ;  /* 0x0000006eb90b723e */ /* 0x002fe200000010ff */
[----:B------:R-:W-:-:S04]  /*7230*/  FADD.FTZ R110, R110, R121 ;  /* 0x000000796e6e7221 */ /* 0x000fc80000010000 */
[----:B------:R-:W-:Y:S02]  /*7240*/  FADD.FTZ R185, R185, R110 ;  /* 0x0000006eb9b97221 */ /* 0x000fe40000010000 */
[----:B------:R-:W-:Y:S01]  /*7250*/  MUFU.EX2 R20, R20 ;  /* 0x0000001400147308 */ /* 0x000fe20000000800 */
[C---:B----4-:R-:W-:Y:S07]  /*7260*/  HMMA.16816.F32.BF16 R220, R8.reuse, R16, R220 ;  /* 0x0000001008dc723c */ /* 0x050fee00000418dc */
[----:B------:R-:W1:Y:S01]  /*7270*/  MUFU.EX2 R21, R21 ;  /* 0x0000001500157308 */ /* 0x000e620000000800 */
[C---:B------:R-:W-:Y:S07]  /*7280*/  HMMA.16816.F32.BF16 R216, R8.reuse, R18, R216 ;  /* 0x0000001208d8723c */ /* 0x040fee00000418d8 */
[----:B------:R-:W-:Y:S01]  /*7290*/  MUFU.EX2 R41, R41 ;  /* 0x0000002900297308 */ /* 0x000fe20000000800 */
[C---:B--2---:R-:W-:Y:S07]  /*72a0*/  HMMA.16816.F32.BF16 R212, R8.reuse, R12, R212 ;  /* 0x0000000c08d4723c */ /* 0x044fee00000418d4 */
[----:B------:R-:W2:Y:S01]  /*72b0*/  MUFU.EX2 R38, R38 ;  /* 0x0000002600267308 */ /* 0x000ea20000000800 */
[----:B------:R-:W-:Y:S07]  /*72c0*/  HMMA.16816.F32.BF16 R208, R8, R14, R208 ;  /* 0x0000000e08d0723c */ /* 0x000fee00000418d0 */
[----:B------:R-:W-:Y:S01]  /*72d0*/  MUFU.EX2 R22, R22 ;  /* 0x0000001600167308 */ /* 0x000fe20000000800 */
[----:B---3--:R-:W-:Y:S01]  /*72e0*/  F2FP.BF16.PACK_AB R8, R40, R43 ;  /* 0x0000002b2808723e */ /* 0x008fe200000010ff */
[----:B------:R-:W-:Y:S01]  /*72f0*/  FADD.FTZ R43, R43, R42 ;  /* 0x0000002a2b2b7221 */ /* 0x000fe20000010000 */
[----:B-1----:R-:W-:Y:S01]  /*7300*/  F2FP.BF16.PACK_AB R9, R21, R20 ;  /* 0x000000141509723e */ /* 0x002fe200000010ff */
[----:B------:R-:W-:-:S02]  /*7310*/  FADD.FTZ R20, R20, R27 ;  /* 0x0000001b14147221 */ /* 0x000fc40000010000 */
[----:B------:R-:W-:Y:S02]  /*7320*/  FADD.FTZ R40, R40, R43 ;  /* 0x0000002b28287221 */ /* 0x000fe40000010000 */
[----:B------:R-:W1:Y:S01]  /*7330*/  MUFU.EX2 R183, R183 ;  /* 0x000000b700b77308 */ /* 0x000e620000000800 */
[----:B--2---:R-:W-:Y:S01]  /*7340*/  F2FP.BF16.PACK_AB R10, R38, R41 ;  /* 0x00000029260a723e */ /* 0x004fe200000010ff */
[----:B------:R-:W-:Y:S02]  /*7350*/  FADD.FTZ R21, R21, R20 ;  /* 0x0000001415157221 */ /* 0x000fe40000010000 */
[----:B------:R-:W-:-:S04]  /*7360*/  FADD.FTZ R41, R41, R40 ;  /* 0x0000002829297221 */ /* 0x000fc80000010000 */
[----:B------:R-:W-:Y:S01]  /*7370*/  FADD.FTZ R181, R38, R41 ;  /* 0x0000002926b57221 */ /* 0x000fe20000010000 */
[----:B-1----:R-:W-:Y:S01]  /*7380*/  F2FP.BF16.PACK_AB R11, R183, R22 ;  /* 0x00000016b70b723e */ /* 0x002fe200000010ff */
[----:B------:R-:W-:-:S04]  /*7390*/  FADD.FTZ R22, R22, R21 ;  /* 0x0000001516167221 */ /* 0x000fc80000010000 */
[----:B------:R-:W-:Y:S02]  /*73a0*/  FADD.FTZ R183, R183, R22 ;  /* 0x00000016b7b77221 */ /* 0x000fe40000010000 */
[C---:B------:R-:W-:Y:S08]  /*73b0*/  HMMA.16816.F32.BF16 R204, R8.reuse, R16, R204 ;  /* 0x0000001008cc723c */ /* 0x040ff000000418cc */
[C---:B------:R-:W-:Y:S08]  /*73c0*/  HMMA.16816.F32.BF16 R200, R8.reuse, R18, R200 ;  /* 0x0000001208c8723c */ /* 0x040ff000000418c8 */
[C---:B------:R-:W-:Y:S08]  /*73d0*/  HMMA.16816.F32.BF16 R196, R8.reuse, R12, R196 ;  /* 0x0000000c08c4723c */ /* 0x040ff000000418c4 */
[----:B------:R-:W-:Y:S01]  /*73e0*/  HMMA.16816.F32.BF16 R192, R8, R14, R192 ;  /* 0x0000000e08c0723c */ /* 0x000fe200000418c0 */
[----:B------:R-:W-:Y:S11]  /*73f0*/  @!P0 BRA `(.L_x_129) ;  /* 0x000057a000008947 */ /* 0x000ff60003800000 */
[----:B------:R-:W-:Y:S01]  /*7400*/  UIADD3 UR20, UR22, -0x2, URZ ;  /* 0xfffffffe16147890 */ /* 0x000fe2000fffe03f */
[----:B------:R-:W-:Y:S01]  /*7410*/  ISETP.GE.AND P1, PT, R228, c[0x0][0x220], PT ;  /* 0x00008800e4007a0c */ /* 0x000fe20003f26270 */
[----:B------:R-:W-:-:S04]  /*7420*/  DEPBAR.LE SB0, 0x0 ;  /* 0x000080000000791a */ /* 0x000fc80000000000 */
[----:B------:R-:W-:Y:S01]  /*7430*/  BAR.SYNC.DEFER_BLOCKING 0x0 ;  /* 0x0000000000007b1d */ /* 0x000fe20000010000 */
[----:B------:R-:W-:Y:S01]  /*7440*/  USHF.R.S32.HI UR7, URZ, 0x1f, UR20 ;  /* 0x0000001f3f077899 */ /* 0x000fe20008011414 */
[----:B------:R-:W-:Y:S01]  /*7450*/  IMAD.U32 R15, RZ, RZ, UR20 ;  /* 0x00000014ff0f7e24 */ /* 0x000fe2000f8e00ff */
[----:B------:R-:W-:Y:S01]  /*7460*/  UIMAD UR5, UR11, UR20, URZ ;  /* 0x000000140b0572a4 */ /* 0x000fe2000f8e023f */
[----:B------:R-:W-:Y:S01]  /*7470*/  IMAD.U32 R11, RZ, RZ, UR6 ;  /* 0x00000006ff0b7e24 */ /* 0x000fe2000f8e00ff */
[----:B------:R-:W-:Y:S01]  /*7480*/  UISETP.GE.AND UP0, UPT, UR22, 0x3, UPT ;  /* 0x000000031600788c */ /* 0x000fe2000bf06270 */
[----:B------:R-:W-:Y:S01]  /*7490*/  IMAD.WIDE.U32 R14, R15, UR12, R234 ;  /* 0x0000000c0f0e7c25 */ /* 0x000fe2000f8e00ea */
[----:B------:R-:W-:-:S03]  /*74a0*/  UIMAD UR5, UR7, UR12, UR5 ;  /* 0x0000000c070572a4 */ /* 0x000fc6000f8e0205 */
[----:B------:R-:W-:Y:S01]  /*74b0*/  IMAD.U32 R8, RZ, RZ, UR6 ;  /* 0x00000006ff087e24 */ /* 0x000fe2000f8e00ff */
[----:B------:R-:W-:Y:S01]  /*74c0*/  @!P1 LEA R11, P2, R11, R14, 0x6 ;  /* 0x0000000e0b0b9211 */ /* 0x000fe200078430ff */
[----:B------:R-:W-:Y:S01]  /*74d0*/  @!P1 IMAD.MOV.U32 R13, RZ, RZ, c[0x0][0x1a4] ;  /* 0x00006900ff0d9624 */ /* 0x000fe200078e00ff */
[----:B------:R-:W-:Y:S01]  /*74e0*/  IADD3 R15, R15, UR5, RZ ;  /* 0x000000050f0f7c10 */ /* 0x000fe2000fffe0ff */
[----:B------:R-:W-:Y:S01]  /*74f0*/  IMAD.U32 R0, RZ, RZ, UR6 ;  /* 0x00000006ff007e24 */ /* 0x000fe2000f8e00ff */
[C---:B------:R-:W-:Y:S01]  /*7500*/  @!P1 IADD3 R9, P0, R14.reuse, UR14, RZ ;  /* 0x0000000e0e099c10 */ /* 0x040fe2000ff1e0ff */
[----:B------:R-:W-:Y:S01]  /*7510*/  @!P1 IMAD.MOV.U32 R4, RZ, RZ, c[0x0][0x1a4] ;  /* 0x00006900ff049624 */ /* 0x000fe200078e00ff */
[----:B------:R-:W-:Y:S01]  /*7520*/  @!P1 LEA R20, P3, R14, c[0x0][0x170], 0x1 ;  /* 0x00005c000e149a11 */ /* 0x000fe200078608ff */
[----:B------:R-:W-:Y:S01]  /*7530*/  IMAD.U32 R105, RZ, RZ, UR20 ;  /* 0x00000014ff697e24 */ /* 0x000fe2000f8e00ff */
[----:B------:R-:W-:Y:S01]  /*7540*/  @!P1 LEA.HI.X R8, R8, R15, R13, 0x6, P2 ;  /* 0x0000000f08089211 */ /* 0x000fe200010f340d */
[----:B------:R-:W-:Y:S01]  /*7550*/  @!P1 IMAD R4, R4, 0x60, RZ ;  /* 0x0000006004049824 */ /* 0x000fe200078e02ff */
[----:B------:R-:W-:Y:S01]  /*7560*/  @!P1 IADD3.X R6, R15, UR13, RZ, P0, !PT ;  /* 0x0000000d0f069c10 */ /* 0x000fe200087fe4ff */
[----:B------:R-:W-:Y:S01]  /*7570*/  IMAD R105, R105, 0x80, R182 ;  /* 0x0000008069697824 */ /* 0x000fe200078e02b6 */
[--C-:B------:R-:W-:Y:S01]  /*7580*/  @!P1 LEA.HI.X R21, R14, c[0x0][0x174], R15.reuse, 0x1, P3 ;  /* 0x00005d000e159a11 */ /* 0x100fe200018f0c0f */
[----:B------:R-:W-:Y:S01]  /*7590*/  @!P1 IMAD.WIDE.U32 R14, R0, 0x60, R14 ;  /* 0x00000060000e9825 */ /* 0x000fe200078e000e */
[----:B------:R-:W-:Y:S01]  /*75a0*/  @!P1 LEA R10, P0, R11, c[0x0][0x170], 0x1 ;  /* 0x00005c000b0a9a11 */ /* 0x000fe200078008ff */
[----:B------:R-:W-:Y:S01]  /*75b0*/  @P1 STS [R191+0x4000], RZ ;  /* 0x004000ffbf001388 */ /* 0x000fe20000000800 */
[----:B------:R-:W-:Y:S01]  /*75c0*/  @!P1 LEA R12, P2, R9, c[0x0][0x170], 0x1 ;  /* 0x00005c00090c9a11 */ /* 0x000fe200078408ff */
[----:B------:R-:W-:Y:S01]  /*75d0*/  @!P1 IMAD.IADD R4, R4, 0x1, R15 ;  /* 0x0000000104049824 */ /* 0x000fe200078e020f */
[----:B------:R-:W-:Y:S01]  /*75e0*/  @!P1 LEA.HI.X R11, R11, c[0x0][0x174], R8, 0x1, P0 ;  /* 0x00005d000b0b9a11 */ /* 0x000fe200000f0c08 */
[----:B------:R-:W-:Y:S01]  /*75f0*/  @P1 STS [R191+0x4004], RZ ;  /* 0x004004ffbf001388 */ /* 0x000fe20000000800 */
[----:B------:R-:W-:-:S02]  /*7600*/  @!P1 LEA.HI.X R13, R9, c[0x0][0x174], R6, 0x1, P2 ;  /* 0x00005d00090d9a11 */ /* 0x000fc400010f0c06 */
[C---:B------:R-:W-:Y:S01]  /*7610*/  @!P1 LEA R8, P0, R14.reuse, c[0x0][0x170], 0x1 ;  /* 0x00005c000e089a11 */ /* 0x040fe200078008ff */
[----:B------:R-:W-:Y:S03]  /*7620*/  @P1 STS.64 [R191+0x4008], RZ ;  /* 0x004008ffbf001388 */ /* 0x000fe60000000a00 */
[----:B------:R-:W-:Y:S01]  /*7630*/  @!P1 LEA.HI.X R9, R14, c[0x0][0x174], R4, 0x1, P0 ;  /* 0x00005d000e099a11 */ /* 0x000fe200000f0c04 */
        /* <DEDUP_REMOVED lines=19> */
[----:B------:R-:W-:Y:S04]  /*7770*/  LDSM.16.M88.4 R80, [R179] ;  /* 0x00000000b350783b */ /* 0x000fe80000000200 */
[----:B------:R-:W4:Y:S04]  /*7780*/  LDSM.16.M88.4 R64, [R178+0x2000] ;  /* 0x00200000b240783b */ /* 0x000f280000000200 */
[----:B------:R-:W5:Y:S04]  /*7790*/  LDSM.16.M88.4 R16, [R179+0x1000] ;  /* 0x00100000b310783b */ /* 0x000f680000000200 */
[----:B------:R-:W3:Y:S04]  /*77a0*/  LDSM.16.M88.4 R28, [R178+0x2400] ;  /* 0x00240000b21c783b */ /* 0x000ee80000000200 */
[----:B------:R-:W-:Y:S04]  /*77b0*/  LDSM.16.M88.4 R76, [R177] ;  /* 0x00000000b14c783b */ /* 0x000fe80000000200 */
[----:B-1----:R-:W1:Y:S04]  /*77c0*/  LDSM.16.M88.4 R20, [R176] ;  /* 0x00000000b014783b */ /* 0x002e680000000200 */
[----:B------:R-:W1:Y:S04]  /*77d0*/  LDSM.16.M88.4 R72, [R177+0x1000] ;  /* 0x00100000b148783b */ /* 0x000e680000000200 */
[----:B------:R-:W1:Y:S04]  /*77e0*/  LDSM.16.M88.4 R32, [R178+0x2800] ;  /* 0x00280000b220783b */ /* 0x000e680000000200 */
[----:B------:R-:W1:Y:S04]  /*77f0*/  LDSM.16.M88.4 R40, [R176+0x400] ;  /* 0x00040000b028783b */ /* 0x000e680000000200 */
[----:B------:R-:W1:Y:S04]  /*7800*/  LDSM.16.M88.4 R68, [R176+0x800] ;  /* 0x00080000b044783b */ /* 0x000e680000000200 */
[----:B------:R-:W1:Y:S01]  /*7810*/  LDSM.16.M88.4 R24, [R178+0x2c00] ;  /* 0x002c0000b218783b */ /* 0x000e620000000200 */
[-C--:B----4-:R-:W-:Y:S03]  /*7820*/  HMMA.16816.F32.BF16 R100, R80, R64.reuse, RZ ;  /* 0x000000405064723c */ /* 0x090fe600000418ff */
[----:B------:R-:W4:Y:S04]  /*7830*/  LDSM.16.M88.4 R52, [R176+0xc00] ;  /* 0x000c0000b034783b */ /* 0x000f280000000200 */
[----:B------:R-:W-:Y:S01]  /*7840*/  LDSM.16.M88.4 R92, [R176+0x1000] ;  /* 0x00100000b05c783b */ /* 0x000fe20000000200 */
[C---:B-----5:R-:W-:Y:S03]  /*7850*/  HMMA.16816.F32.BF16 R96, R16.reuse, R64, RZ ;  /* 0x000000401060723c */ /* 0x060fe600000418ff */
[----:B------:R-:W0:Y:S05]  /*7860*/  LDGDEPBAR ;  /* 0x00000000000079af */ /* 0x000e2a0000000000 */
[-C--:B--2---:R-:W-:Y:S08]  /*7870*/  HMMA.16816.F32.BF16 R12, R16, R66.reuse, RZ ;  /* 0x00000042100c723c */ /* 0x084ff000000418ff */
[C---:B------:R-:W-:Y:S08]  /*7880*/  HMMA.16816.F32.BF16 R64, R80.reuse, R66, RZ ;  /* 0x000000425040723c */ /* 0x040ff000000418ff */
[-C--:B---3--:R-:W-:Y:S08]  /*7890*/  HMMA.16816.F32.BF16 R8, R80, R28.reuse, RZ ;  /* 0x0000001c5008723c */ /* 0x088ff000000418ff */
[----:B------:R-:W-:Y:S08]  /*78a0*/  HMMA.16816.F32.BF16 R44, R16, R28, RZ ;  /* 0x0000001c102c723c */ /* 0x000ff000000418ff */
[-C--:B-1----:R-:W-:Y:S08]  /*78b0*/  HMMA.16816.F32.BF16 R100, R76, R20.reuse, R100 ;  /* 0x000000144c64723c */ /* 0x082ff00000041864 */
[C---:B------:R-:W-:Y:S08]  /*78c0*/  HMMA.16816.F32.BF16 R96, R72.reuse, R20, R96 ;  /* 0x000000144860723c */ /* 0x040ff00000041860 */
[-C--:B------:R-:W-:Y:S08]  /*78d0*/  HMMA.16816.F32.BF16 R12, R72, R22.reuse, R12 ;  /* 0x00000016480c723c */ /* 0x080ff0000004180c */
[----:B------:R-:W-:Y:S08]  /*78e0*/  HMMA.16816.F32.BF16 R64, R76, R22, R64 ;  /* 0x000000164c40723c */ /* 0x000ff00000041840 */
[-C--:B------:R-:W-:Y:S08]  /*78f0*/  HMMA.16816.F32.BF16 R36, R80, R32.reuse, RZ ;  /* 0x000000205024723c */ /* 0x080ff000000418ff */
[----:B------:R-:W-:Y:S07]  /*7900*/  HMMA.16816.F32.BF16 R20, R16, R32, RZ ;  /* 0x000000201014723c */ /* 0x000fee00000418ff */
[----:B------:R-:W-:Y:S01]  /*7910*/  IMAD.U32 R33, RZ, RZ, UR20 ;  /* 0x00000014ff217e24 */ /* 0x000fe2000f8e00ff */
[----:B------:R-:W-:Y:S03]  /*7920*/  HMMA.16816.F32.BF16 R8, R76, R40, R8 ;  /* 0x000000284c08723c */ /* 0x000fe60000041808 */
[----:B------:R-:W-:-:S05]  /*7930*/  IMAD R0, R33, 0x80, R182 ;  /* 0x0000008021007824 */ /* 0x000fca00078e02b6 */
[----:B------:R-:W-:Y:S07]  /*7940*/  HMMA.16816.F32.BF16 R44, R72, R40, R44 ;  /* 0x00000028482c723c */ /* 0x000fee000004182c */
[C---:B------:R-:W-:Y:S01]  /*7950*/  IADD3 R41, R0.reuse, 0x1, RZ ;  /* 0x0000000100297810 */ /* 0x040fe20007ffe0ff */
[----:B------:R-:W-:Y:S01]  /*7960*/  HMMA.16816.F32.BF16 R48, R16, R30, RZ ;  /* 0x0000001e1030723c */ /* 0x000fe200000418ff */
[----:B------:R-:W-:Y:S02]  /*7970*/  IADD3 R40, R0, 0x8, RZ ;  /* 0x0000000800287810 */ /* 0x000fe40007ffe0ff */
[----:B------:R-:W1:Y:S01]  /*7980*/  I2F R6, R41 ;  /* 0x0000002900067306 */ /* 0x000e620000201400 */
[----:B------:R-:W-:-:S02]  /*7990*/  ISETP.GE.AND P6, PT, R41, R3, PT ;  /* 0x000000032900720c */ /* 0x000fc40003fc6270 */
[C---:B------:R-:W-:Y:S02]  /*79a0*/  ISETP.GE.AND P4, PT, R41.reuse, R2, PT ;  /* 0x000000022900720c */ /* 0x040fe40003f86270 */
[----:B------:R-:W-:Y:S01]  /*79b0*/  HMMA.16816.F32.BF16 R28, R80, R30, RZ ;  /* 0x0000001e501c723c */ /* 0x000fe200000418ff */
[C---:B------:R-:W-:Y:S02]  /*79c0*/  ISETP.GE.AND P3, PT, R41.reuse, R141, PT ;  /* 0x0000008d2900720c */ /* 0x040fe40003f66270 */
[----:B------:R-:W2:Y:S01]  /*79d0*/  I2F R4, R41 ;  /* 0x0000002900047306 */ /* 0x000ea20000201400 */
[----:B------:R-:W-:Y:S02]  /*79e0*/  ISETP.GE.AND P2, PT, R41, R140, PT ;  /* 0x0000008c2900720c */ /* 0x000fe40003f46270 */
[C---:B------:R-:W-:Y:S02]  /*79f0*/  ISETP.GE.AND P5, PT, R40.reuse, R3, PT ;  /* 0x000000032800720c */ /* 0x040fe40003fa6270 */
[----:B------:R-:W-:Y:S01]  /*7a00*/  HMMA.16816.F32.BF16 R60, R16, R34, RZ ;  /* 0x00000022103c723c */ /* 0x000fe200000418ff */
[----:B------:R-:W-:-:S02]  /*7a10*/  ISETP.GE.AND P0, PT, R40, R2, PT ;  /* 0x000000022800720c */ /* 0x000fc40003f06270 */
[----:B------:R-:W3:Y:S01]  /*7a20*/  I2F R85, R40 ;  /* 0x0000002800557306 */ /* 0x000ee20000201400 */
[----:B-1----:R-:W-:Y:S01]  /*7a30*/  FFMA.FTZ R6, R6, UR4, R101 ;  /* 0x0000000406067c23 */ /* 0x002fe20008010065 */
[----:B------:R-:W-:-:S03]  /*7a40*/  IADD3 R101, R0, 0x30, RZ ;  /* 0x0000003000657810 */ /* 0x000fc60007ffe0ff */
[----:B------:R-:W-:Y:S01]  /*7a50*/  HMMA.16816.F32.BF16 R32, R80, R34, RZ ;  /* 0x000000225020723c */ /* 0x000fe200000418ff */
[----:B------:R-:W-:Y:S01]  /*7a60*/  FSEL R113, R6, -INF , !P6 ;  /* 0xff80000006717808 */ /* 0x000fe20007000000 */
[----:B--2---:R-:W-:Y:S01]  /*7a70*/  FFMA.FTZ R103, R4, UR4, R103 ;  /* 0x0000000404677c23 */ /* 0x004fe20008010067 */
[----:B------:R-:W-:-:S05]  /*7a80*/  ISETP.GE.AND P6, PT, R40, R141, PT ;  /* 0x0000008d2800720c */ /* 0x000fca0003fc6270 */
[----:B------:R-:W-:Y:S01]  /*7a90*/  HMMA.16816.F32.BF16 R36, R76, R68, R36 ;  /* 0x000000444c24723c */ /* 0x000fe20000041824 */
[----:B------:R-:W-:Y:S02]  /*7aa0*/  FSEL R108, R103, -INF , !P4 ;  /* 0xff800000676c7808 */ /* 0x000fe40006000000 */
[----:B------:R-:W-:Y:S01]  /*7ab0*/  ISETP.GE.AND P4, PT, R40, R140, PT ;  /* 0x0000008c2800720c */ /* 0x000fe20003f86270 */
[----:B---3--:R-:W-:Y:S01]  /*7ac0*/  FFMA.FTZ R85, R85, UR4, R64 ;  /* 0x0000000455557c23 */ /* 0x008fe20008010040 */
[----:B------:R-:W-:-:S03]  /*7ad0*/  IADD3 R64, R0, 0x10, RZ ;  /* 0x0000001000407810 */ /* 0x000fc60007ffe0ff */
[C---:B------:R-:W-:Y:S01]  /*7ae0*/  HMMA.16816.F32.BF16 R20, R72.reuse, R68, R20 ;  /* 0x000000444814723c */ /* 0x040fe20000041814 */
[----:B------:R-:W1:Y:S06]  /*7af0*/  I2F R69, R40 ;  /* 0x0000002800457306 */ /* 0x000e6c0000201400 */
[----:B------:R-:W-:Y:S01]  /*7b00*/  IADD3 R68, R0, 0x9, RZ ;  /* 0x0000000900447810 */ /* 0x000fe20007ffe0ff */
[-C--:B------:R-:W-:Y:S03]  /*7b10*/  HMMA.16816.F32.BF16 R48, R72, R42.reuse, R48 ;  /* 0x0000002a4830723c */ /* 0x080fe60000041830 */
[----:B------:R-:W2:Y:S05]  /*7b20*/  I2F R6, R68 ;  /* 0x0000004400067306 */ /* 0x000eaa0000201400 */
[----:B------:R-:W-:Y:S01]  /*7b30*/  HMMA.16816.F32.BF16 R28, R76, R42, R28 ;  /* 0x0000002a4c1c723c */ /* 0x000fe2000004181c */
[----:B-1----:R-:W-:-:S02]  /*7b40*/  FFMA.FTZ R66, R69, UR4, R66 ;  /* 0x0000000445427c23 */ /* 0x002fc40008010042 */
[C---:B------:R-:W-:Y:S02]  /*7b50*/  FFMA.FTZ R12, R69.reuse, UR4, R12 ;  /* 0x00000004450c7c23 */ /* 0x040fe4000801000c */
[----:B------:R-:W-:Y:S01]  /*7b60*/  FFMA.FTZ R163, R69, UR4, R14 ;  /* 0x0000000445a37c23 */ /* 0x000fe2000801000e */
[----:B------:R-:W-:Y:S02]  /*7b70*/  FSEL R170, R66, -INF , !P0 ;  /* 0xff80000042aa7808 */ /* 0x000fe40004000000 */
[----:B------:R-:W-:Y:S01]  /*7b80*/  HMMA.16816.F32.BF16 R56, R80, R24, RZ ;  /* 0x000000185038723c */ /* 0x000fe200000418ff */
[----:B------:R-:W-:Y:S02]  /*7b90*/  ISETP.GE.AND P0, PT, R68, R140, PT ;  /* 0x0000008c4400720c */ /* 0x000fe40003f06270 */
[----:B------:R-:W-:Y:S01]  /*7ba0*/  IADD3 R14, R0, 0x11, RZ ;  /* 0x00000011000e7810 */ /* 0x000fe20007ffe0ff */
[----:B--2---:R-:W-:Y:S01]  /*7bb0*/  FFMA.FTZ R65, R6, UR4, R65 ;  /* 0x0000000406417c23 */ /* 0x004fe20008010041 */
[----:B------:R-:W-:-:S02]  /*7bc0*/  FSEL R6, R12, -INF , !P6 ;  /* 0xff8000000c067808 */ /* 0x000fc40007000000 */
[----:B------:R-:W1:Y:S01]  /*7bd0*/  I2F R12, R14 ;  /* 0x0000000e000c7306 */ /* 0x000e620000201400 */
[----:B------:R-:W-:Y:S01]  /*7be0*/  HMMA.16816.F32.BF16 R40, R16, R24, RZ ;  /* 0x000000181028723c */ /* 0x000fe200000418ff */
[----:B------:R-:W-:Y:S02]  /*7bf0*/  FSEL R163, R163, -INF , !P4 ;  /* 0xff800000a3a37808 */ /* 0x000fe40006000000 */
[C---:B------:R-:W-:Y:S02]  /*7c00*/  ISETP.GE.AND P6, PT, R64.reuse, R3, PT ;  /* 0x000000034000720c */ /* 0x040fe40003fc6270 */
[----:B------:R-:W-:Y:S02]  /*7c10*/  ISETP.GE.AND P4, PT, R64, R2, PT ;  /* 0x000000024000720c */ /* 0x000fe40003f86270 */
[C---:B------:R-:W-:Y:S01]  /*7c20*/  FFMA.FTZ R25, R4.reuse, UR4, R97 ;  /* 0x0000000404197c23 */ /* 0x040fe20008010061 */
[----:B------:R2:W3:Y:S01]  /*7c30*/  I2F R24, R68 ;  /* 0x0000004400187306 */ /* 0x0004e20000201400 */
[----:B------:R-:W-:Y:S01]  /*7c40*/  FFMA.FTZ R97, R4, UR4, R99 ;  /* 0x0000000404617c23 */ /* 0x000fe20008010063 */
[----:B------:R-:W-:Y:S01]  /*7c50*/  FSEL R99, R85, -INF , !P5 ;  /* 0xff80000055637808 */ /* 0x000fe20006800000 */
[----:B------:R-:W-:Y:S01]  /*7c60*/  HMMA.16816.F32.BF16 R60, R72, R70, R60 ;  /* 0x00000046483c723c */ /* 0x000fe2000004183c */
[----:B------:R-:W-:-:S02]  /*7c70*/  FSEL R4, R25, -INF , !P3 ;  /* 0xff80000019047808 */ /* 0x000fc40005800000 */
[----:B------:R-:W-:Y:S01]  /*7c80*/  FSEL R97, R97, -INF , !P2 ;  /* 0xff80000061617808 */ /* 0x000fe20005000000 */
[----:B-1----:R-:W-:Y:S01]  /*7c90*/  FFMA.FTZ R9, R12, UR4, R9 ;  /* 0x000000040c097c23 */ /* 0x002fe20008010009 */
[C---:B------:R-:W-:Y:S01]  /*7ca0*/  ISETP.GE.AND P3, PT, R68.reuse, R3, PT ;  /* 0x000000034400720c */ /* 0x040fe20003f66270 */
[----:B------:R-:W1:Y:S01]  /*7cb0*/  I2F R85, R64 ;  /* 0x0000004000557306 */ /* 0x000e620000201400 */
[C---:B------:R-:W-:Y:S01]  /*7cc0*/  ISETP.GE.AND P2, PT, R68.reuse, R2, PT ;  /* 0x000000024400720c */ /* 0x040fe20003f46270 */
[C---:B------:R-:W-:Y:S01]  /*7cd0*/  HMMA.16816.F32.BF16 R32, R76.reuse, R70, R32 ;  /* 0x000000464c20723c */ /* 0x040fe20000041820 */
[-C--:B------:R-:W-:Y:S02]  /*7ce0*/  ISETP.GE.AND P5, PT, R68, R141.reuse, PT ;  /* 0x0000008d4400720c */ /* 0x080fe40003fa6270 */
[----:B------:R-:W-:Y:S01]  /*7cf0*/  FSEL R167, R65, -INF , !P3 ;  /* 0xff80000041a77808 */ /* 0x000fe20005800000 */
[----:B--2---:R-:W2:Y:S02]  /*7d00*/  LDSM.16.M88.4 R68, [R178+0x3000] ;  /* 0x00300000b244783b */ /* 0x004ea40000000200 */
[----:B------:R-:W5:Y:S01]  /*7d10*/  I2F R25, R64 ;  /* 0x0000004000197306 */ /* 0x000f620000201400 */
[C---:B---3--:R-:W-:Y:S01]  /*7d20*/  FFMA.FTZ R67, R24.reuse, UR4, R67 ;  /* 0x0000000418437c23 */ /* 0x048fe20008010043 */
[----:B----4-:R-:W-:Y:S01]  /*7d30*/  HMMA.16816.F32.BF16 R56, R76, R52, R56 ;  /* 0x000000344c38723c */ /* 0x010fe20000041838 */
[----:B------:R-:W-:Y:S01]  /*7d40*/  FFMA.FTZ R13, R24, UR4, R13 ;  /* 0x00000004180d7c23 */ /* 0x000fe2000801000d */
[----:B------:R-:W-:Y:S01]  /*7d50*/  ISETP.GE.AND P3, PT, R64, R141, PT ;  /* 0x0000008d4000720c */ /* 0x000fe20003f66270 */
[----:B------:R-:W-:Y:S01]  /*7d60*/  FFMA.FTZ R15, R24, UR4, R15 ;  /* 0x00000004180f7c23 */ /* 0x000fe2000801000f */
[----:B------:R-:W-:Y:S01]  /*7d70*/  FSEL R184, R67, -INF , !P2 ;  /* 0xff80000043b87808 */ /* 0x000fe20005000000 */
[----:B-1----:R-:W-:Y:S01]  /*7d80*/  FFMA.FTZ R85, R85, UR4, R8 ;  /* 0x0000000455557c23 */ /* 0x002fe20008010008 */
[----:B------:R-:W-:-:S02]  /*7d90*/  IADD3 R8, R0, 0x18, RZ ;  /* 0x0000001800087810 */ /* 0x000fc40007ffe0ff */
[----:B------:R-:W-:Y:S01]  /*7da0*/  HMMA.16816.F32.BF16 R40, R72, R52, R40 ;  /* 0x000000344828723c */ /* 0x000fe20000041828 */
[----:B------:R-:W1:Y:S01]  /*7db0*/  I2F R52, R14 ;  /* 0x0000000e00347306 */ /* 0x000e620000201400 */
[----:B------:R-:W-:Y:S02]  /*7dc0*/  FSEL R136, R13, -INF , !P5 ;  /* 0xff8000000d887808 */ /* 0x000fe40006800000 */
[----:B------:R-:W-:Y:S01]  /*7dd0*/  FSEL R165, R15, -INF , !P0 ;  /* 0xff8000000fa57808 */ /* 0x000fe20004000000 */
[C---:B-----5:R-:W-:Y:S01]  /*7de0*/  FFMA.FTZ R10, R25.reuse, UR4, R10 ;  /* 0x00000004190a7c23 */ /* 0x060fe2000801000a */
[----:B------:R-:W-:Y:S02]  /*7df0*/  ISETP.GE.AND P2, PT, R64, R140, PT ;  /* 0x0000008c4000720c */ /* 0x000fe40003f46270 */
[----:B------:R-:W-:Y:S01]  /*7e00*/  HMMA.16816.F32.BF16 R88, R16, R26, RZ ;  /* 0x0000001a1058723c */ /* 0x000fe200000418ff */
[C---:B------:R-:W-:Y:S01]  /*7e10*/  FFMA.FTZ R44, R25.reuse, UR4, R44 ;  /* 0x00000004192c7c23 */ /* 0x040fe2000801002c */
[----:B------:R-:W3:Y:S01]  /*7e20*/  I2F R53, R8 ;  /* 0x0000000800357306 */ /* 0x000ee20000201400 */
[----:B------:R-:W-:Y:S01]  /*7e30*/  FFMA.FTZ R103, R25, UR4, R46 ;  /* 0x0000000419677c23 */ /* 0x000fe2000801002e */
[----:B------:R-:W-:-:S02]  /*7e40*/  ISETP.GE.AND P5, PT, R14, R3, PT ;  /* 0x000000030e00720c */ /* 0x000fc40003fa6270 */
[----:B------:R-:W-:Y:S02]  /*7e50*/  ISETP.GE.AND P0, PT, R14, R2, PT ;  /* 0x000000020e00720c */ /* 0x000fe40003f06270 */
[----:B------:R-:W-:Y:S01]  /*7e60*/  HMMA.16816.F32.BF16 R24, R80, R26, RZ ;  /* 0x0000001a5018723c */ /* 0x000fe200000418ff */
[----:B-1----:R-:W-:Y:S01]  /*7e70*/  FFMA.FTZ R11, R52, UR4, R11 ;  /* 0x00000004340b7c23 */ /* 0x002fe2000801000b */
[----:B------:R-:W-:Y:S01]  /*7e80*/  FSEL R169, R85, -INF , !P6 ;  /* 0xff80000055a97808 */ /* 0x000fe20007000000 */
[----:B------:R-:W1:Y:S01]  /*7e90*/  I2F R67, R8 ;  /* 0x0000000800437306 */ /* 0x000e620000201400 */
[----:B------:R-:W-:Y:S01]  /*7ea0*/  FSEL R188, R10, -INF , !P4 ;  /* 0xff8000000abc7808 */ /* 0x000fe20006000000 */
[----:B------:R-:W-:Y:S01]  /*7eb0*/  FFMA.FTZ R45, R52, UR4, R45 ;  /* 0x00000004342d7c23 */ /* 0x000fe2000801002d */
[----:B------:R-:W-:Y:S01]  /*7ec0*/  FSEL R172, R44, -INF , !P3 ;  /* 0xff8000002cac7808 */ /* 0x000fe20005800000 */
[----:B------:R-:W-:Y:S01]  /*7ed0*/  FFMA.FTZ R47, R52, UR4, R47 ;  /* 0x00000004342f7c23 */ /* 0x000fe2000801002f */
[----:B------:R-:W-:Y:S01]  /*7ee0*/  FSEL R103, R103, -INF , !P2 ;  /* 0xff80000067677808 */ /* 0x000fe20005000000 */
[----:B------:R-:W4:Y:S01]  /*7ef0*/  LDSM.16.M88.4 R84, [R178+0x3c00] ;  /* 0x003c0000b254783b */ /* 0x000f220000000200 */
[----:B------:R-:W-:Y:S01]  /*7f00*/  FSEL R171, R9, -INF , !P5 ;  /* 0xff80000009ab7808 */ /* 0x000fe20006800000 */
[----:B---3--:R-:W-:Y:S01]  /*7f10*/  FFMA.FTZ R28, R53, UR4, R28 ;  /* 0x00000004351c7c23 */ /* 0x008fe2000801001c */
[----:B------:R-:W-:-:S02]  /*7f20*/  FSEL R238, R11, -INF , !P0 ;  /* 0xff8000000bee7808 */ /* 0x000fc40004000000 */
[C---:B------:R-:W-:Y:S02]  /*7f30*/  ISETP.GE.AND P6, PT, R14.reuse, R141, PT ;  /* 0x0000008d0e00720c */ /* 0x040fe40003fc6270 */
[----:B------:R-:W-:Y:S01]  /*7f40*/  ISETP.GE.AND P4, PT, R14, R140, PT ;  /* 0x0000008c0e00720c */ /* 0x000fe20003f86270 */
[----:B------:R-:W-:Y:S01]  /*7f50*/  HMMA.16816.F32.BF16 R88, R72, R54, R88 ;  /* 0x000000364858723c */ /* 0x000fe20000041858 */
[C---:B------:R-:W-:Y:S01]  /*7f60*/  ISETP.GE.AND P3, PT, R8.reuse, R3, PT ;  /* 0x000000030800720c */ /* 0x040fe20003f66270 */
[C---:B-1----:R-:W-:Y:S01]  /*7f70*/  FFMA.FTZ R50, R67.reuse, UR4, R50 ;  /* 0x0000000443327c23 */ /* 0x042fe20008010032 */
[C---:B------:R-:W-:Y:S01]  /*7f80*/  ISETP.GE.AND P2, PT, R8.reuse, R2, PT ;  /* 0x000000020800720c */ /* 0x040fe20003f46270 */
[C---:B------:R-:W-:Y:S01]  /*7f90*/  FFMA.FTZ R30, R67.reuse, UR4, R30 ;  /* 0x00000004431e7c23 */ /* 0x040fe2000801001e */
[C---:B------:R-:W-:Y:S01]  /*7fa0*/  ISETP.GE.AND P5, PT, R8.reuse, R141, PT ;  /* 0x0000008d0800720c */ /* 0x040fe20003fa6270 */
[----:B------:R-:W-:Y:S01]  /*7fb0*/  FFMA.FTZ R174, R67, UR4, R48 ;  /* 0x0000000443ae7c23 */ /* 0x000fe20008010030 */
[----:B------:R-:W-:Y:S01]  /*7fc0*/  ISETP.GE.AND P0, PT, R8, R140, PT ;  /* 0x0000008c0800720c */ /* 0x000fe20003f06270 */
[----:B--2---:R-:W-:Y:S01]  /*7fd0*/  HMMA.16816.F32.BF16 R12, R80, R68, RZ ;  /* 0x00000044500c723c */ /* 0x004fe200000418ff */
[----:B------:R-:W-:-:S02]  /*7fe0*/  IADD3 R53, R0, 0x20, RZ ;  /* 0x0000002000357810 */ /* 0x000fc40007ffe0ff */
[----:B------:R-:W-:Y:S02]  /*7ff0*/  IADD3 R46, R0, 0x19, RZ ;  /* 0x00000019002e7810 */ /* 0x000fe40007ffe0ff */
[----:B------:R-:W1:Y:S01]  /*8000*/  I2F R65, R53 ;  /* 0x0000003500417306 */ /* 0x000e620000201400 */
[----:B------:R-:W-:Y:S02]  /*8010*/  FSEL R117, R50, -INF , !P0 ;  /* 0xff80000032757808 */ /* 0x000fe40004000000 */
[----:B------:R-:W-:Y:S01]  /*8020*/  HMMA.16816.F32.BF16 R8, R16, R68, RZ ;  /* 0x000000441008723c */ /* 0x000fe200000418ff */
[----:B------:R-:W-:Y:S02]  /*8030*/  ISETP.GE.AND P0, PT, R53, R2, PT ;  /* 0x000000023500720c */ /* 0x000fe40003f06270 */
[----:B------:R-:W-:Y:S02]  /*8040*/  FSEL R173, R28, -INF , !P3 ;  /* 0xff8000001cad7808 */ /* 0x000fe40005800000 */
[----:B------:R-:W2:Y:S01]  /*8050*/  I2F R52, R46 ;  /* 0x0000002e00347306 */ /* 0x000ea20000201400 */
[----:B------:R-:W-:-:S02]  /*8060*/  ISETP.GE.AND P3, PT, R46, R141, PT ;  /* 0x0000008d2e00720c */ /* 0x000fc40003f66270 */
[C---:B------:R-:W-:Y:S01]  /*8070*/  HMMA.16816.F32.BF16 R24, R76.reuse, R54, R24 ;  /* 0x000000364c18723c */ /* 0x040fe20000041818 */
[----:B------:R-:W-:Y:S02]  /*8080*/  FSEL R240, R30, -INF , !P2 ;  /* 0xff8000001ef07808 */ /* 0x000fe40005000000 */
[----:B------:R-:W-:Y:S02]  /*8090*/  FSEL R174, R174, -INF , !P5 ;  /* 0xff800000aeae7808 */ /* 0x000fe40006800000 */
[----:B------:R-:W3:Y:S01]  /*80a0*/  I2F R55, R53 ;  /* 0x0000003500377306 */ /* 0x000ee20000201400 */
[----:B-1----:R-:W-:Y:S01]  /*80b0*/  FFMA.FTZ R65, R65, UR4, R36 ;  /* 0x0000000441417c23 */ /* 0x002fe20008010024 */
[----:B------:R-:W-:Y:S01]  /*80c0*/  ISETP.GE.AND P2, PT, R46, R140, PT ;  /* 0x0000008c2e00720c */ /* 0x000fe20003f46270 */
[----:B------:R-:W-:Y:S01]  /*80d0*/  HMMA.16816.F32.BF16 R12, R76, R92, R12 ;  /* 0x0000005c4c0c723c */ /* 0x000fe2000004180c */
[----:B------:R-:W-:Y:S02]  /*80e0*/  ISETP.GE.AND P5, PT, R53, R3, PT ;  /* 0x000000033500720c */ /* 0x000fe40003fa6270 */
[----:B------:R-:W-:Y:S01]  /*80f0*/  IADD3 R48, R0, 0x21, RZ ;  /* 0x0000002100307810 */ /* 0x000fe20007ffe0ff */
[C---:B--2---:R-:W-:Y:S01]  /*8100*/  FFMA.FTZ R49, R52.reuse, UR4, R49 ;  /* 0x0000000434317c23 */ /* 0x044fe20008010031 */
[----:B------:R-:W1:Y:S01]  /*8110*/  I2F R69, R101 ;  /* 0x0000006500457306 */ /* 0x000e620000201400 */
[----:B------:R-:W-:-:S02]  /*8120*/  FFMA.FTZ R51, R52, UR4, R51 ;  /* 0x0000000434337c23 */ /* 0x000fc40008010033 */
[----:B------:R-:W-:Y:S01]  /*8130*/  HMMA.16816.F32.BF16 R8, R72, R92, R8 ;  /* 0x0000005c4808723c */ /* 0x000fe20000041808 */
[----:B------:R-:W-:Y:S01]  /*8140*/  FSEL R104, R45, -INF , !P6 ;  /* 0xff8000002d687808 */ /* 0x000fe20007000000 */
[----:B------:R-:W-:Y:S01]  /*8150*/  FFMA.FTZ R242, R52, UR4, R31 ;  /* 0x0000000434f27c23 */ /* 0x000fe2000801001f */
[----:B------:R-:W-:Y:S01]  /*8160*/  FSEL R186, R49, -INF , !P3 ;  /* 0xff80000031ba7808 */ /* 0x000fe20005800000 */
[----:B---3--:R-:W-:Y:S01]  /*8170*/  FFMA.FTZ R38, R55, UR4, R38 ;  /* 0x0000000437267c23 */ /* 0x008fe20008010026 */
[----:B------:R-:W2:Y:S01]  /*8180*/  I2F R44, R46 ;  /* 0x0000002e002c7306 */ /* 0x000ea20000201400 */
[----:B------:R-:W-:Y:S01]  /*8190*/  FSEL R109, R51, -INF , !P2 ;  /* 0xff800000336d7808 */ /* 0x000fe20005000000 */
[----:B------:R-:W-:Y:S01]  /*81a0*/  FFMA.FTZ R20, R55, UR4, R20 ;  /* 0x0000000437147c23 */ /* 0x000fe20008010014 */
[----:B------:R-:W-:Y:S01]  /*81b0*/  FSEL R93, R65, -INF , !P5 ;  /* 0xff800000415d7808 */ /* 0x000fe20006800000 */
[----:B------:R-:W-:Y:S01]  /*81c0*/  FFMA.FTZ R22, R55, UR4, R22 ;  /* 0x0000000437167c23 */ /* 0x000fe20008010016 */
[----:B------:R-:W-:Y:S01]  /*81d0*/  FSEL R92, R38, -INF , !P0 ;  /* 0xff800000265c7808 */ /* 0x000fe20004000000 */
[----:B------:R-:W-:Y:S01]  /*81e0*/  HMMA.16816.F32.BF16 R64, R16, R70, RZ ;  /* 0x000000461040723c */ /* 0x000fe200000418ff */
[----:B------:R-:W-:Y:S01]  /*81f0*/  IADD3 R38, R0, 0x28, RZ ;  /* 0x0000002800267810 */ /* 0x000fe20007ffe0ff */
[----:B------:R-:W3:Y:S01]  /*8200*/  I2F R50, R48 ;  /* 0x0000003000327306 */ /* 0x000ee20000201400 */
[C---:B------:R-:W-:Y:S01]  /*8210*/  ISETP.GE.AND P3, PT, R48.reuse, R3, PT ;  /* 0x000000033000720c */ /* 0x040fe20003f66270 */
[C---:B-1----:R-:W-:Y:S01]  /*8220*/  FFMA.FTZ R150, R69.reuse, UR4, R40 ;  /* 0x0000000445967c23 */ /* 0x042fe20008010028 */
[C---:B------:R-:W-:Y:S01]  /*8230*/  ISETP.GE.AND P2, PT, R48.reuse, R2, PT ;  /* 0x000000023000720c */ /* 0x040fe20003f46270 */
[C---:B------:R-:W-:Y:S01]  /*8240*/  FFMA.FTZ R56, R69.reuse, UR4, R56 ;  /* 0x0000000445387c23 */ /* 0x040fe20008010038 */
[C---:B------:R-:W-:Y:S01]  /*8250*/  ISETP.GE.AND P5, PT, R48.reuse, R141, PT ;  /* 0x0000008d3000720c */ /* 0x040fe20003fa6270 */
[----:B------:R-:W-:Y:S01]  /*8260*/  FFMA.FTZ R58, R69, UR4, R58 ;  /* 0x00000004453a7c23 */ /* 0x000fe2000801003a */
[----:B------:R-:W-:Y:S01]  /*8270*/  ISETP.GE.AND P0, PT, R48, R140, PT ;  /* 0x0000008c3000720c */ /* 0x000fe20003f06270 */
[----:B------:R-:W1:Y:S01]  /*8280*/  I2F R49, R38 ;  /* 0x0000002600317306 */ /* 0x000e620000201400 */
[----:B------:R-:W-:Y:S01]  /*8290*/  IADD3 R40, R0, 0x38, RZ ;  /* 0x0000003800287810 */ /* 0x000fe20007ffe0ff */
[----:B--2---:R-:W-:Y:S01]  /*82a0*/  FFMA.FTZ R175, R44, UR4, R29 ;  /* 0x000000042caf7c23 */ /* 0x004fe2000801001d */
[----:B------:R-:W-:Y:S01]  /*82b0*/  FSEL R115, R47, -INF , !P4 ;  /* 0xff8000002f737808 */ /* 0x000fe20006000000 */
[----:B------:R-:W-:Y:S01]  /*82c0*/  LDSM.16.M88.4 R28, [R178+0x3800] ;  /* 0x00380000b21c783b */ /* 0x000fe20000000200 */
[C---:B------:R-:W-:Y:S01]  /*82d0*/  ISETP.GE.AND P6, PT, R46.reuse, R3, PT ;  /* 0x000000032e00720c */ /* 0x040fe20003fc6270 */
[----:B------:R-:W-:Y:S01]  /*82e0*/  FFMA.FTZ R42, R69, UR4, R42 ;  /* 0x00000004452a7c23 */ /* 0x000fe2000801002a */
[----:B------:R-:W-:Y:S01]  /*82f0*/  ISETP.GE.AND P4, PT, R46, R2, PT ;  /* 0x000000022e00720c */ /* 0x000fe20003f86270 */
[----:B------:R-:W2:Y:S01]  /*8300*/  I2F R36, R48 ;  /* 0x0000003000247306 */ /* 0x000ea20000201400 */
[----:B------:R-:W5:Y:S01]  /*8310*/  LDSM.16.M88.4 R44, [R178+0x3400] ;  /* 0x00340000b22c783b */ /* 0x000f620000000200 */
[----:B---3--:R-:W-:Y:S01]  /*8320*/  FFMA.FTZ R37, R50, UR4, R37 ;  /* 0x0000000432257c23 */ /* 0x008fe20008010025 */
[----:B------:R-:W-:-:S02]  /*8330*/  FSEL R175, R175, -INF , !P6 ;  /* 0xff800000afaf7808 */ /* 0x000fc40007000000 */
[----:B------:R-:W-:Y:S01]  /*8340*/  FSEL R242, R242, -INF , !P4 ;  /* 0xff800000f2f27808 */ /* 0x000fe20006000000 */
[----:B------:R-:W-:Y:S01]  /*8350*/  HMMA.16816.F32.BF16 R64, R72, R94, R64 ;  /* 0x0000005e4840723c */ /* 0x000fe20000041840 */
[-C--:B------:R-:W-:Y:S01]  /*8360*/  ISETP.GE.AND P6, PT, R53, R141.reuse, PT ;  /* 0x0000008d3500720c */ /* 0x080fe20003fc6270 */
[----:B-1----:R-:W-:Y:S01]  /*8370*/  FFMA.FTZ R122, R49, UR4, R60 ;  /* 0x00000004317a7c23 */ /* 0x002fe2000801003c */
[----:B------:R-:W-:Y:S01]  /*8380*/  IADD3 R60, R0, 0x31, RZ ;  /* 0x00000031003c7810 */ /* 0x000fe20007ffe0ff */
[----:B------:R-:W1:Y:S01]  /*8390*/  I2F R137, R40 ;  /* 0x0000002800897306 */ /* 0x000e620000201400 */
[----:B------:R-:W-:Y:S01]  /*83a0*/  ISETP.GE.AND P4, PT, R53, R140, PT ;  /* 0x0000008c3500720c */ /* 0x000fe20003f86270 */
[----:B------:R-:W-:Y:S01]  /*83b0*/  FFMA.FTZ R62, R49, UR4, R62 ;  /* 0x00000004313e7c23 */ /* 0x000fe2000801003e */
[----:B------:R-:W-:Y:S01]  /*83c0*/  FSEL R237, R37, -INF , !P3 ;  /* 0xff80000025ed7808 */ /* 0x000fe20005800000 */
[----:B------:R-:W-:Y:S01]  /*83d0*/  FFMA.FTZ R32, R49, UR4, R32 ;  /* 0x0000000431207c23 */ /* 0x000fe20008010020 */
[----:B------:R-:W-:Y:S01]  /*83e0*/  ISETP.GE.AND P3, PT, R38, R141, PT ;  /* 0x0000008d2600720c */ /* 0x000fe20003f66270 */
[----:B--2---:R-:W-:Y:S01]  /*83f0*/  FFMA.FTZ R39, R36, UR4, R39 ;  /* 0x0000000424277c23 */ /* 0x004fe20008010027 */
[----:B------:R-:W-:Y:S01]  /*8400*/  IADD3 R48, R0, 0x29, RZ ;  /* 0x0000002900307810 */ /* 0x000fe20007ffe0ff */
[----:B------:R-:W2:Y:S01]  /*8410*/  I2F R106, R60 ;  /* 0x0000003c006a7306 */ /* 0x000ea20000201400 */
[----:B------:R-:W-:Y:S01]  /*8420*/  FFMA.FTZ R21, R36, UR4, R21 ;  /* 0x0000000424157c23 */ /* 0x000fe20008010015 */
[----:B------:R-:W-:Y:S01]  /*8430*/  FSEL R114, R20, -INF , !P6 ;  /* 0xff80000014727808 */ /* 0x000fe20007000000 */
[----:B------:R-:W-:Y:S01]  /*8440*/  FFMA.FTZ R23, R36, UR4, R23 ;  /* 0x0000000424177c23 */ /* 0x000fe20008010017 */
[----:B------:R-:W-:Y:S01]  /*8450*/  FSEL R244, R39, -INF , !P2 ;  /* 0xff80000027f47808 */ /* 0x000fe20005000000 */
[----:B------:R-:W-:Y:S01]  /*8460*/  FFMA.FTZ R34, R49, UR4, R34 ;  /* 0x0000000431227c23 */ /* 0x000fe20008010022 */
[----:B------:R-:W-:-:S02]  /*8470*/  FSEL R126, R21, -INF , !P5 ;  /* 0xff800000157e7808 */ /* 0x000fc40006800000 */
[----:B------:R-:W3:Y:S01]  /*8480*/  I2F R68, R48 ;  /* 0x0000003000447306 */ /* 0x000ee20000201400 */
[----:B------:R-:W-:Y:S01]  /*8490*/  FSEL R121, R23, -INF , !P0 ;  /* 0xff80000017797808 */ /* 0x000fe20004000000 */
[C---:B-1----:R-:W-:Y:S01]  /*84a0*/  FFMA.FTZ R24, R137.reuse, UR4, R24 ;  /* 0x0000000489187c23 */ /* 0x042fe20008010018 */
[----:B------:R-:W-:Y:S01]  /*84b0*/  ISETP.GE.AND P2, PT, R38, R140, PT ;  /* 0x0000008c2600720c */ /* 0x000fe20003f46270 */
[C---:B------:R-:W-:Y:S01]  /*84c0*/  FFMA.FTZ R26, R137.reuse, UR4, R26 ;  /* 0x00000004891a7c23 */ /* 0x040fe2000801001a */
[CC--:B------:R-:W-:Y:S01]  /*84d0*/  ISETP.GE.AND P5, PT, R48.reuse, R3.reuse, PT ;  /* 0x000000033000720c */ /* 0x0c0fe20003fa6270 */
[----:B------:R-:W-:Y:S01]  /*84e0*/  FFMA.FTZ R152, R137, UR4, R88 ;  /* 0x0000000489987c23 */ /* 0x000fe20008010058 */
[-C--:B------:R-:W-:Y:S01]  /*84f0*/  ISETP.GE.AND P0, PT, R48, R2.reuse, PT ;  /* 0x000000023000720c */ /* 0x080fe20003f06270 */
[----:B--2---:R-:W-:Y:S01]  /*8500*/  FFMA.FTZ R245, R106, UR4, R57 ;  /* 0x000000046af57c23 */ /* 0x004fe20008010039 */
[----:B------:R-:W-:Y:S01]  /*8510*/  FSEL R161, R22, -INF , !P4 ;  /* 0xff80000016a17808 */ /* 0x000fe20006000000 */
[----:B------:R-:W-:Y:S01]  /*8520*/  FFMA.FTZ R252, R106, UR4, R59 ;  /* 0x000000046afc7c23 */ /* 0x000fe2000801003b */
[-C--:B------:R-:W-:Y:S01]  /*8530*/  ISETP.GE.AND P6, PT, R38, R3.reuse, PT ;  /* 0x000000032600720c */ /* 0x080fe20003fc6270 */
[----:B------:R-:W-:Y:S01]  /*8540*/  FFMA.FTZ R41, R106, UR4, R41 ;  /* 0x000000046a297c23 */ /* 0x000fe20008010029 */
[-C--:B------:R-:W-:Y:S01]  /*8550*/  ISETP.GE.AND P4, PT, R38, R2.reuse, PT ;  /* 0x000000022600720c */ /* 0x080fe20003f86270 */
[----:B------:R-:W-:Y:S01]  /*8560*/  FFMA.FTZ R43, R106, UR4, R43 ;  /* 0x000000046a2b7c23 */ /* 0x000fe2000801002b */
[----:B------:R-:W-:Y:S01]  /*8570*/  FSEL R122, R122, -INF , !P3 ;  /* 0xff8000007a7a7808 */ /* 0x000fe20005800000 */
[----:B---3--:R-:W-:Y:S01]  /*8580*/  FFMA.FTZ R33, R68, UR4, R33 ;  /* 0x0000000444217c23 */ /* 0x008fe20008010021 */
[----:B------:R-:W-:Y:S01]  /*8590*/  FSEL R155, R62, -INF , !P2 ;  /* 0xff8000003e9b7808 */ /* 0x000fe20005000000 */
[C---:B------:R-:W-:Y:S01]  /*85a0*/  FFMA.FTZ R248, R68.reuse, UR4, R35 ;  /* 0x0000000444f87c23 */ /* 0x040fe20008010023 */
[----:B------:R-:W-:Y:S01]  /*85b0*/  ISETP.GE.AND P3, PT, R101, R3, PT ;  /* 0x000000036500720c */ /* 0x000fe20003f66270 */
[C---:B------:R-:W-:Y:S01]  /*85c0*/  FFMA.FTZ R61, R68.reuse, UR4, R61 ;  /* 0x00000004443d7c23 */ /* 0x040fe2000801003d */
[----:B------:R-:W-:Y:S01]  /*85d0*/  FSEL R241, R33, -INF , !P5 ;  /* 0xff80000021f17808 */ /* 0x000fe20006800000 */
[----:B------:R-:W-:Y:S01]  /*85e0*/  FFMA.FTZ R63, R68, UR4, R63 ;  /* 0x00000004443f7c23 */ /* 0x000fe2000801003f */
[----:B------:R-:W-:Y:S01]  /*85f0*/  IADD3 R68, R0, 0x39, RZ ;  /* 0x0000003900447810 */ /* 0x000fe20007ffe0ff */
[----:B------:R-:W-:Y:S01]  /*8600*/  FFMA.FTZ R137, R137, UR4, R90 ;  /* 0x0000000489897c23 */ /* 0x000fe2000801005a */
[----:B------:R-:W-:Y:S01]  /*8610*/  FSEL R248, R248, -INF , !P0 ;  /* 0xff800000f8f87808 */ /* 0x000fe20004000000 */
[----:B----4-:R-:W-:Y:S01]  /*8620*/  HMMA.16816.F32.BF16 R20, R16, R84, RZ ;  /* 0x000000541014723c */ /* 0x010fe200000418ff */
[----:B------:R-:W1:Y:S01]  /*8630*/  I2F R106, R68 ;  /* 0x00000044006a7306 */ /* 0x000e620000201400 */
[----:B------:R-:W-:-:S02]  /*8640*/  ISETP.GE.AND P2, PT, R101, R2, PT ;  /* 0x000000026500720c */ /* 0x000fc40003f46270 */
[CC--:B------:R-:W-:Y:S02]  /*8650*/  ISETP.GE.AND P5, PT, R101.reuse, R141.reuse, PT ;  /* 0x0000008d6500720c */ /* 0x0c0fe40003fa6270 */
[-C--:B------:R-:W-:Y:S02]  /*8660*/  ISETP.GE.AND P0, PT, R101, R140.reuse, PT ;  /* 0x0000008c6500720c */ /* 0x080fe40003f06270 */
[----:B------:R-:W-:Y:S01]  /*8670*/  FSEL R239, R32, -INF , !P6 ;  /* 0xff80000020ef7808 */ /* 0x000fe20007000000 */
[----:B-----5:R-:W-:Y:S01]  /*8680*/  HMMA.16816.F32.BF16 R52, R16, R44, RZ ;  /* 0x0000002c1034723c */ /* 0x020fe200000418ff */
[----:B------:R-:W-:Y:S01]  /*8690*/  FSEL R246, R34, -INF , !P4 ;  /* 0xff80000022f67808 */ /* 0x000fe20006000000 */
[----:B------:R-:W-:Y:S01]  /*86a0*/  I2F R101, R0 ;  /* 0x0000000000657306 */ /* 0x000fe20000201400 */
[C---:B------:R-:W-:Y:S02]  /*86b0*/  ISETP.GE.AND P6, PT, R48.reuse, R141, PT ;  /* 0x0000008d3000720c */ /* 0x040fe40003fc6270 */
[----:B------:R-:W-:-:S02]  /*86c0*/  ISETP.GE.AND P4, PT, R48, R140, PT ;  /* 0x0000008c3000720c */ /* 0x000fc40003f86270 */
[----:B------:R-:W-:Y:S01]  /*86d0*/  FSEL R243, R56, -INF , !P3 ;  /* 0xff80000038f37808 */ /* 0x000fe20005800000 */
[----:B-1----:R-:W-:Y:S01]  /*86e0*/  FFMA.FTZ R249, R106, UR4, R25 ;  /* 0x000000046af97c23 */ /* 0x002fe20008010019 */
[----:B------:R-:W-:Y:S01]  /*86f0*/  FSEL R250, R58, -INF , !P2 ;  /* 0xff8000003afa7808 */ /* 0x000fe20005000000 */
[----:B------:R-:W-:Y:S01]  /*8700*/  FFMA.FTZ R88, R106, UR4, R27 ;  /* 0x000000046a587c23 */ /* 0x000fe2000801001b */
[----:B------:R-:W-:Y:S01]  /*8710*/  FSEL R150, R150, -INF , !P5 ;  /* 0xff80000096967808 */ /* 0x000fe20006800000 */
[----:B------:R-:W-:Y:S01]  /*8720*/  FFMA.FTZ R89, R106, UR4, R89 ;  /* 0x000000046a597c23 */ /* 0x000fe20008010059 */
[----:B------:R-:W-:Y:S01]  /*8730*/  FSEL R147, R42, -INF , !P0 ;  /* 0xff8000002a937808 */ /* 0x000fe20004000000 */
[----:B------:R-:W-:Y:S01]  /*8740*/  FFMA.FTZ R91, R106, UR4, R91 ;  /* 0x000000046a5b7c23 */ /* 0x000fe2000801005b */
[C---:B------:R-:W-:Y:S01]  /*8750*/  ISETP.GE.AND P3, PT, R60.reuse, R141, PT ;  /* 0x0000008d3c00720c */ /* 0x040fe20003f66270 */
[----:B------:R-:W-:Y:S01]  /*8760*/  HMMA.16816.F32.BF16 R56, R80, R44, RZ ;  /* 0x0000002c5038723c */ /* 0x000fe200000418ff */
[----:B------:R-:W-:-:S02]  /*8770*/  ISETP.GE.AND P2, PT, R60, R140, PT ;  /* 0x0000008c3c00720c */ /* 0x000fc40003f46270 */
[CC--:B------:R-:W-:Y:S02]  /*8780*/  ISETP.GE.AND P5, PT, R40.reuse, R3.reuse, PT ;  /* 0x000000032800720c */ /* 0x0c0fe40003fa6270 */
[----:B------:R-:W-:Y:S02]  /*8790*/  ISETP.GE.AND P0, PT, R40, R2, PT ;  /* 0x000000022800720c */ /* 0x000fe40003f06270 */
[----:B------:R-:W-:Y:S01]  /*87a0*/  IADD3 R90, R0, 0x40, RZ ;  /* 0x00000040005a7810 */ /* 0x000fe20007ffe0ff */
[----:B------:R-:W-:Y:S01]  /*87b0*/  HMMA.16816.F32.BF16 R36, R16, R28, RZ ;  /* 0x0000001c1024723c */ /* 0x000fe200000418ff */
[----:B------:R-:W-:Y:S02]  /*87c0*/  FSEL R120, R61, -INF , !P6 ;  /* 0xff8000003d787808 */ /* 0x000fe40007000000 */
[----:B------:R-:W-:Y:S01]  /*87d0*/  FSEL R153, R63, -INF , !P4 ;  /* 0xff8000003f997808 */ /* 0x000fe20006000000 */
[----:B------:R-:W1:Y:S01]  /*87e0*/  I2F R107, R90 ;  /* 0x0000005a006b7306 */ /* 0x000e620000201400 */
[----:B------:R-:W-:-:S02]  /*87f0*/  ISETP.GE.AND P6, PT, R60, R3, PT ;  /* 0x000000033c00720c */ /* 0x000fc40003fc6270 */
[----:B------:R-:W-:Y:S01]  /*8800*/  ISETP.GE.AND P4, PT, R60, R2, PT ;  /* 0x000000023c00720c */ /* 0x000fe20003f86270 */
[----:B------:R-:W-:Y:S01]  /*8810*/  HMMA.16816.F32.BF16 R48, R16, R46, RZ ;  /* 0x0000002e1030723c */ /* 0x000fe200000418ff */
[----:B------:R-:W-:Y:S02]  /*8820*/  FSEL R148, R41, -INF , !P3 ;  /* 0xff80000029947808 */ /* 0x000fe40005800000 */
[----:B------:R-:W-:Y:S02]  /*8830*/  FSEL R139, R43, -INF , !P2 ;  /* 0xff8000002b8b7808 */ /* 0x000fe40005000000 */
[----:B------:R-:W-:Y:S02]  /*8840*/  FSEL R247, R24, -INF , !P5 ;  /* 0xff80000018f77808 */ /* 0x000fe40006800000 */
[----:B------:R-:W-:Y:S01]  /*8850*/  FSEL R187, R26, -INF , !P0 ;  /* 0xff8000001abb7808 */ /* 0x000fe20004000000 */
[----:B------:R-:W-:Y:S01]  /*8860*/  HMMA.16816.F32.BF16 R60, R80, R70, RZ ;  /* 0x00000046503c723c */ /* 0x000fe200000418ff */
[----:B------:R-:W-:-:S02]  /*8870*/  ISETP.GE.AND P3, PT, R68, R3, PT ;  /* 0x000000034400720c */ /* 0x000fc40003f66270 */
[C---:B------:R-:W-:Y:S01]  /*8880*/  ISETP.GE.AND P2, PT, R68.reuse, R2, PT ;  /* 0x000000024400720c */ /* 0x040fe20003f46270 */
[C---:B-1----:R-:W-:Y:S01]  /*8890*/  FFMA.FTZ R12, R107.reuse, UR4, R12 ;  /* 0x000000046b0c7c23 */ /* 0x042fe2000801000c */
[CC--:B------:R-:W-:Y:S01]  /*88a0*/  ISETP.GE.AND P5, PT, R68.reuse, R141.reuse, PT ;  /* 0x0000008d4400720c */ /* 0x0c0fe20003fa6270 */
[----:B------:R-:W-:Y:S01]  /*88b0*/  FFMA.FTZ R14, R107, UR4, R14 ;  /* 0x000000046b0e7c23 */ /* 0x000fe2000801000e */
[----:B------:R-:W-:Y:S01]  /*88c0*/  ISETP.GE.AND P0, PT, R68, R140, PT ;  /* 0x0000008c4400720c */ /* 0x000fe20003f06270 */
[----:B------:R-:W-:Y:S01]  /*88d0*/  HMMA.16816.F32.BF16 R24, R80, R84, RZ ;  /* 0x000000545018723c */ /* 0x000fe200000418ff */
[----:B------:R-:W1:Y:S01]  /*88e0*/  LDSM.16.M88.4 R68, [R176+0x1400] ;  /* 0x00140000b044783b */ /* 0x000e620000000200 */
[----:B------:R-:W-:Y:S01]  /*88f0*/  FSEL R245, R245, -INF , !P6 ;  /* 0xff800000f5f57808 */ /* 0x000fe20007000000 */
[C---:B------:R-:W-:Y:S01]  /*8900*/  FFMA.FTZ R134, R107.reuse, UR4, R8 ;  /* 0x000000046b867c23 */ /* 0x040fe20008010008 */
[----:B------:R-:W-:Y:S01]  /*8910*/  FSEL R252, R252, -INF , !P4 ;  /* 0xff800000fcfc7808 */ /* 0x000fe20006000000 */
[----:B------:R-:W-:Y:S01]  /*8920*/  FFMA.FTZ R129, R107, UR4, R10 ;  /* 0x000000046b817c23 */ /* 0x000fe2000801000a */
[----:B------:R-:W-:-:S02]  /*8930*/  ISETP.GE.AND P6, PT, R40, R141, PT ;  /* 0x0000008d2800720c */ /* 0x000fc40003fc6270 */
[----:B------:R-:W-:Y:S01]  /*8940*/  IADD3 R84, R0, 0x41, RZ ;  /* 0x0000004100547810 */ /* 0x000fe20007ffe0ff */
[----:B------:R-:W-:Y:S01]  /*8950*/  HMMA.16816.F32.BF16 R32, R16, R30, RZ ;  /* 0x0000001e1020723c */ /* 0x000fe200000418ff */
[----:B------:R-:W-:Y:S02]  /*8960*/  ISETP.GE.AND P4, PT, R40, R140, PT ;  /* 0x0000008c2800720c */ /* 0x000fe40003f86270 */
[----:B------:R-:W2:Y:S01]  /*8970*/  I2F R106, R84 ;  /* 0x00000054006a7306 */ /* 0x000ea20000201400 */
[----:B------:R-:W-:Y:S02]  /*8980*/  FSEL R152, R152, -INF , !P6 ;  /* 0xff80000098987808 */ /* 0x000fe40007000000 */
[----:B------:R-:W-:Y:S02]  /*8990*/  FSEL R137, R137, -INF , !P4 ;  /* 0xff80000089897808 */ /* 0x000fe40006000000 */
[C---:B------:R-:W-:Y:S01]  /*89a0*/  ISETP.GE.AND P6, PT, R90.reuse, R3, PT ;  /* 0x000000035a00720c */ /* 0x040fe20003fc6270 */
[----:B------:R-:W-:Y:S01]  /*89b0*/  HMMA.16816.F32.BF16 R40, R80, R28, RZ ;  /* 0x0000001c5028723c */ /* 0x000fe200000418ff */
[----:B------:R-:W-:-:S02]  /*89c0*/  ISETP.GE.AND P4, PT, R90, R2, PT ;  /* 0x000000025a00720c */ /* 0x000fc40003f86270 */
[----:B------:R-:W-:Y:S02]  /*89d0*/  FSEL R160, R89, -INF , !P5 ;  /* 0xff80000059a07808 */ /* 0x000fe40006800000 */
[----:B------:R-:W-:Y:S02]  /*89e0*/  FSEL R151, R91, -INF , !P0 ;  /* 0xff8000005b977808 */ /* 0x000fe40004000000 */
[----:B------:R-:W-:Y:S01]  /*89f0*/  FSEL R89, R12, -INF , !P6 ;  /* 0xff8000000c597808 */ /* 0x000fe20007000000 */
[C---:B------:R-:W-:Y:S01]  /*8a00*/  HMMA.16816.F32.BF16 R44, R80.reuse, R46, RZ ;  /* 0x0000002e502c723c */ /* 0x040fe200000418ff */
[----:B------:R-:W-:Y:S01]  /*8a10*/  FSEL R91, R14, -INF , !P4 ;  /* 0xff8000000e5b7808 */ /* 0x000fe20006000000 */
[----:B--2---:R-:W-:Y:S01]  /*8a20*/  FFMA.FTZ R251, R106, UR4, R13 ;  /* 0x000000046afb7c23 */ /* 0x004fe2000801000d */
[----:B------:R-:W-:Y:S01]  /*8a30*/  ISETP.GE.AND P5, PT, R84, R3, PT ;  /* 0x000000035400720c */ /* 0x000fe20003fa6270 */
[----:B------:R-:W-:Y:S01]  /*8a40*/  FFMA.FTZ R8, R106, UR4, R15 ;  /* 0x000000046a087c23 */ /* 0x000fe2000801000f */
[C---:B------:R-:W-:Y:S01]  /*8a50*/  ISETP.GE.AND P0, PT, R84.reuse, R2, PT ;  /* 0x000000025400720c */ /* 0x040fe20003f06270 */
[----:B------:R-:W-:Y:S01]  /*8a60*/  LDSM.16.M88.4 R12, [R176+0x1c00] ;  /* 0x001c0000b00c783b */ /* 0x000fe20000000200 */
[C---:B------:R-:W-:Y:S01]  /*8a70*/  ISETP.GE.AND P6, PT, R84.reuse, R141, PT ;  /* 0x0000008d5400720c */ /* 0x040fe20003fc6270 */
[----:B------:R-:W-:Y:S01]  /*8a80*/  HMMA.16816.F32.BF16 R28, R80, R30, RZ ;  /* 0x0000001e501c723c */ /* 0x000fe200000418ff */
[----:B------:R-:W-:Y:S01]  /*8a90*/  ISETP.GE.AND P4, PT, R84, R140, PT ;  /* 0x0000008c5400720c */ /* 0x000fe20003f86270 */
[----:B------:R-:W-:Y:S01]  /*8aa0*/  FFMA.FTZ R9, R106, UR4, R9 ;  /* 0x000000046a097c23 */ /* 0x000fe20008010009 */
[----:B------:R-:W-:Y:S01]  /*8ab0*/  IADD3 R10, R0, 0x48, RZ ;  /* 0x00000048000a7810 */ /* 0x000fe20007ffe0ff */
[----:B------:R-:W-:Y:S01]  /*8ac0*/  FFMA.FTZ R11, R106, UR4, R11 ;  /* 0x000000046a0b7c23 */ /* 0x000fe2000801000b */
[----:B------:R-:W-:-:S02]  /*8ad0*/  FSEL R249, R249, -INF , !P3 ;  /* 0xff800000f9f97808 */ /* 0x000fc40005800000 */
[----:B------:R-:W2:Y:S01]  /*8ae0*/  I2F R107, R10 ;  /* 0x0000000a006b7306 */ /* 0x000ea20000201400 */
[-C--:B------:R-:W-:Y:S01]  /*8af0*/  HMMA.16816.F32.BF16 R16, R16, R86.reuse, RZ ;  /* 0x000000561010723c */ /* 0x080fe200000418ff */
[----:B------:R-:W-:Y:S02]  /*8b00*/  FSEL R88, R88, -INF , !P2 ;  /* 0xff80000058587808 */ /* 0x000fe40005000000 */
[C---:B------:R-:W-:Y:S02]  /*8b10*/  ISETP.GE.AND P3, PT, R90.reuse, R141, PT ;  /* 0x0000008d5a00720c */ /* 0x040fe40003f66270 */
[----:B------:R-:W-:Y:S02]  /*8b20*/  ISETP.GE.AND P2, PT, R90, R140, PT ;  /* 0x0000008c5a00720c */ /* 0x000fe40003f46270 */
[----:B------:R-:W-:Y:S01]  /*8b30*/  IADD3 R90, R0, 0x50, RZ ;  /* 0x00000050005a7810 */ /* 0x000fe20007ffe0ff */
[----:B------:R-:W-:Y:S01]  /*8b40*/  HMMA.16816.F32.BF16 R80, R80, R86, RZ ;  /* 0x000000565050723c */ /* 0x000fe200000418ff */
[----:B------:R-:W3:Y:S01]  /*8b50*/  LDSM.16.M88.4 R84, [R176+0x1800] ;  /* 0x00180000b054783b */ /* 0x000ee20000000200 */
[----:B------:R-:W-:Y:S01]  /*8b60*/  FSEL R134, R134, -INF , !P3 ;  /* 0xff80000086867808 */ /* 0x000fe20005800000 */
[----:B------:R-:W-:-:S04]  /*8b70*/  DEPBAR.LE SB0, 0x0 ;  /* 0x000080000000791a */ /* 0x000fc80000000000 */
[----:B------:R-:W-:Y:S01]  /*8b80*/  FSEL R129, R129, -INF , !P2 ;  /* 0xff80000081817808 */ /* 0x000fe20005000000 */
[C---:B------:R-:W-:Y:S01]  /*8b90*/  HMMA.16816.F32.BF16 R60, R76.reuse, R94, R60 ;  /* 0x0000005e4c3c723c */ /* 0x040fe2000004183c */
[----:B------:R-:W-:Y:S01]  /*8ba0*/  FSEL R251, R251, -INF , !P5 ;  /* 0xff800000fbfb7808 */ /* 0x000fe20006800000 */
[C---:B--2---:R-:W-:Y:S01]  /*8bb0*/  FFMA.FTZ R64, R107.reuse, UR4, R64 ;  /* 0x000000046b407c23 */ /* 0x044fe20008010040 */
[----:B------:R-:W-:Y:S01]  /*8bc0*/  FSEL R8, R8, -INF , !P0 ;  /* 0xff80000008087808 */ /* 0x000fe20004000000 */
[----:B------:R-:W-:Y:S01]  /*8bd0*/  FFMA.FTZ R145, R107, UR4, R66 ;  /* 0x000000046b917c23 */ /* 0x000fe20008010042 */
[----:B------:R-:W-:Y:S01]  /*8be0*/  ISETP.GE.AND P3, PT, R10, R3, PT ;  /* 0x000000030a00720c */ /* 0x000fe20003f66270 */
[----:B------:R-:W-:Y:S01]  /*8bf0*/  I2F R95, R105 ;  /* 0x00000069005f7306 */ /* 0x000fe20000201400 */
[----:B------:R-:W-:Y:S01]  /*8c00*/  IADD3 R94, R0, 0x49, RZ ;  /* 0x00000049005e7810 */ /* 0x000fe20007ffe0ff */
[----:B-1----:R-:W-:Y:S01]  /*8c10*/  HMMA.16816.F32.BF16 R56, R76, R68, R56 ;  /* 0x000000444c38723c */ /* 0x002fe20000041838 */
[----:B------:R-:W-:-:S02]  /*8c20*/  ISETP.GE.AND P2, PT, R10, R2, PT ;  /* 0x000000020a00720c */ /* 0x000fc40003f46270 */
[C---:B------:R-:W-:Y:S02]  /*8c30*/  ISETP.GE.AND P5, PT, R10.reuse, R141, PT ;  /* 0x0000008d0a00720c */ /* 0x040fe40003fa6270 */
[-C--:B------:R-:W-:Y:S01]  /*8c40*/  ISETP.GE.AND P0, PT, R10, R140.reuse, PT ;  /* 0x0000008c0a00720c */ /* 0x080fe20003f06270 */
[----:B------:R-:W1:Y:S01]  /*8c50*/  I2F R110, R94 ;  /* 0x0000005e006e7306 */ /* 0x000e620000201400 */
[----:B------:R-:W-:Y:S01]  /*8c60*/  IADD3 R106, R0, 0x51, RZ ;  /* 0x00000051006a7810 */ /* 0x000fe20007ffe0ff */
[----:B------:R-:W-:Y:S01]  /*8c70*/  HMMA.16816.F32.BF16 R52, R72, R68, R52 ;  /* 0x000000444834723c */ /* 0x000fe20000041834 */
[----:B------:R-:W-:Y:S02]  /*8c80*/  FSEL R146, R9, -INF , !P6 ;  /* 0xff80000009927808 */ /* 0x000fe40007000000 */
[----:B------:R-:W-:Y:S02]  /*8c90*/  FSEL R135, R11, -INF , !P4 ;  /* 0xff8000000b877808 */ /* 0x000fe40006000000 */
[----:B------:R-:W-:Y:S01]  /*8ca0*/  FSEL R142, R64, -INF , !P5 ;  /* 0xff800000408e7808 */ /* 0x000fe20006800000 */
[----:B------:R-:W2:Y:S01]  /*8cb0*/  I2F R69, R90 ;  /* 0x0000005a00457306 */ /* 0x000ea20000201400 */
[-C--:B------:R-:W-:Y:S01]  /*8cc0*/  ISETP.GE.AND P6, PT, R0, R3.reuse, PT ;  /* 0x000000030000720c */ /* 0x080fe20003fc6270 */
[C---:B------:R-:W-:Y:S01]  /*8cd0*/  FFMA.FTZ R60, R107.reuse, UR4, R60 ;  /* 0x000000046b3c7c23 */ /* 0x040fe2000801003c */
[C---:B------:R-:W-:Y:S01]  /*8ce0*/  ISETP.GE.AND P4, PT, R94.reuse, R3, PT ;  /* 0x000000035e00720c */ /* 0x040fe20003f86270 */
[----:B------:R-:W-:Y:S01]  /*8cf0*/  FFMA.FTZ R10, R107, UR4, R62 ;  /* 0x000000046b0a7c23 */ /* 0x000fe2000801003e */
[----:B------:R-:W-:Y:S01]  /*8d00*/  ISETP.GE.AND P5, PT, R94, R140, PT ;  /* 0x0000008c5e00720c */ /* 0x000fe20003fa6270 */
[C---:B------:R-:W-:Y:S01]  /*8d10*/  HMMA.16816.F32.BF16 R44, R76.reuse, R70, R44 ;  /* 0x000000464c2c723c */ /* 0x040fe2000004182c */
[----:B------:R-:W-:Y:S01]  /*8d20*/  FSEL R60, R60, -INF , !P3 ;  /* 0xff8000003c3c7808 */ /* 0x000fe20005800000 */
[----:B------:R-:W4:Y:S01]  /*8d30*/  I2F R0, R106 ;  /* 0x0000006a00007306 */ /* 0x000f220000201400 */
[----:B------:R-:W-:Y:S01]  /*8d40*/  FSEL R10, R10, -INF , !P2 ;  /* 0xff8000000a0a7808 */ /* 0x000fe20005000000 */
[----:B-1----:R-:W-:Y:S01]  /*8d50*/  FFMA.FTZ R61, R110, UR4, R61 ;  /* 0x000000046e3d7c23 */ /* 0x002fe2000801003d */
[-C--:B------:R-:W-:Y:S01]  /*8d60*/  ISETP.GE.AND P3, PT, R94, R2.reuse, PT ;  /* 0x000000025e00720c */ /* 0x080fe20003f66270 */
[----:B------:R-:W-:Y:S01]  /*8d70*/  FFMA.FTZ R9, R110, UR4, R63 ;  /* 0x000000046e097c23 */ /* 0x000fe2000801003f */
[----:B------:R-:W-:Y:S01]  /*8d80*/  ISETP.GE.AND P2, PT, R94, R141, PT ;  /* 0x0000008d5e00720c */ /* 0x000fe20003f46270 */
[----:B------:R-:W-:Y:S01]  /*8d90*/  FFMA.FTZ R65, R110, UR4, R65 ;  /* 0x000000046e417c23 */ /* 0x000fe20008010041 */
[C---:B---3--:R-:W-:Y:S01]  /*8da0*/  HMMA.16816.F32.BF16 R40, R76.reuse, R84, R40 ;  /* 0x000000544c28723c */ /* 0x048fe20000041828 */
[----:B------:R-:W1:Y:S01]  /*8db0*/  I2F R94, R106 ;  /* 0x0000006a005e7306 */ /* 0x000e620000201400 */
[----:B------:R-:W-:Y:S01]  /*8dc0*/  IADD3 R68, R105, 0x58, RZ ;  /* 0x0000005869447810 */ /* 0x000fe20007ffe0ff */
[----:B--2---:R-:W-:Y:S01]  /*8dd0*/  FFMA.FTZ R56, R69, UR4, R56 ;  /* 0x0000000445387c23 */ /* 0x004fe20008010038 */
[----:B------:R-:W-:Y:S01]  /*8de0*/  FSEL R145, R145, -INF , !P0 ;  /* 0xff80000091917808 */ /* 0x000fe20004000000 */
[----:B------:R-:W-:Y:S01]  /*8df0*/  FFMA.FTZ R128, R69, UR4, R52 ;  /* 0x0000000445807c23 */ /* 0x000fe20008010034 */
[----:B------:R-:W-:Y:S01]  /*8e00*/  FSEL R61, R61, -INF , !P4 ;  /* 0xff8000003d3d7808 */ /* 0x000fe20006000000 */
[----:B------:R-:W-:Y:S01]  /*8e10*/  FFMA.FTZ R11, R69, UR4, R58 ;  /* 0x00000004450b7c23 */ /* 0x000fe2000801003a */
[----:B------:R-:W-:Y:S01]  /*8e20*/  FSEL R9, R9, -INF , !P3 ;  /* 0xff80000009097808 */ /* 0x000fe20005800000 */
[----:B------:R-:W2:Y:S01]  /*8e30*/  I2F R63, R68 ;  /* 0x00000044003f7306 */ /* 0x000ea20000201400 */
[----:B------:R-:W-:Y:S01]  /*8e40*/  FSEL R154, R65, -INF , !P2 ;  /* 0xff800000419a7808 */ /* 0x000fe20005000000 */
[C---:B------:R-:W-:Y:S01]  /*8e50*/  HMMA.16816.F32.BF16 R28, R76.reuse, R86, R28 ;  /* 0x000000564c1c723c */ /* 0x040fe2000004181c */
[----:B------:R-:W-:Y:S01]  /*8e60*/  ISETP.GE.AND P0, PT, R90, R3, PT ;  /* 0x000000035a00720c */ /* 0x000fe20003f06270 */
[----:B----4-:R-:W-:Y:S01]  /*8e70*/  FFMA.FTZ R59, R0, UR4, R59 ;  /* 0x00000004003b7c23 */ /* 0x010fe2000801003b */
[C---:B------:R-:W-:Y:S01]  /*8e80*/  ISETP.GE.AND P4, PT, R90.reuse, R2, PT ;  /* 0x000000025a00720c */ /* 0x040fe20003f86270 */
[----:B------:R-:W-:Y:S01]  /*8e90*/  FFMA.FTZ R54, R69, UR4, R54 ;  /* 0x0000000445367c23 */ /* 0x000fe20008010036 */
[-C--:B------:R-:W-:Y:S01]  /*8ea0*/  ISETP.GE.AND P3, PT, R90, R141.reuse, PT ;  /* 0x0000008d5a00720c */ /* 0x080fe20003f66270 */
[----:B-1----:R-:W-:Y:S01]  /*8eb0*/  FFMA.FTZ R55, R94, UR4, R55 ;  /* 0x000000045e377c23 */ /* 0x002fe20008010037 */
[----:B------:R-:W-:Y:S01]  /*8ec0*/  ISETP.GE.AND P2, PT, R90, R140, PT ;  /* 0x0000008c5a00720c */ /* 0x000fe20003f46270 */
[C---:B------:R-:W-:Y:S01]  /*8ed0*/  HMMA.16816.F32.BF16 R24, R76.reuse, R12, R24 ;  /* 0x0000000c4c18723c */ /* 0x040fe20000041818 */
[C---:B------:R-:W-:Y:S01]  /*8ee0*/  IADD3 R66, R105.reuse, 0x59, RZ ;  /* 0x0000005969427810 */ /* 0x040fe20007ffe0ff */
[----:B------:R-:W-:Y:S01]  /*8ef0*/  FFMA.FTZ R67, R110, UR4, R67 ;  /* 0x000000046e437c23 */ /* 0x000fe20008010043 */
[C---:B------:R-:W-:Y:S01]  /*8f00*/  IADD3 R90, R105.reuse, 0x60, RZ ;  /* 0x00000060695a7810 */ /* 0x040fe20007ffe0ff */
[----:B------:R-:W-:Y:S01]  /*8f10*/  FFMA.FTZ R130, R0, UR4, R53 ;  /* 0x0000000400827c23 */ /* 0x000fe20008010035 */
[----:B------:R-:W-:Y:S01]  /*8f20*/  IADD3 R64, R105, 0x61, RZ ;  /* 0x0000006169407810 */ /* 0x000fe20007ffe0ff */
[----:B------:R-:W1:Y:S01]  /*8f30*/  I2F R62, R66 ;  /* 0x00000042003e7306 */ /* 0x000e620000201400 */
[----:B------:R-:W-:Y:S01]  /*8f40*/  FSEL R52, R56, -INF , !P0 ;  /* 0xff80000038347808 */ /* 0x000fe20004000000 */
[----:B------:R-:W-:Y:S01]  /*8f50*/  HMMA.16816.F32.BF16 R80, R76, R14, R80 ;  /* 0x0000000e4c50723c */ /* 0x000fe20000041850 */
[----:B------:R-:W-:Y:S01]  /*8f60*/  ISETP.GE.AND P0, PT, R106, R2, PT ;  /* 0x000000026a00720c */ /* 0x000fe20003f06270 */
[----:B------:R-:W-:Y:S01]  /*8f70*/  FFMA.FTZ R56, R101, UR4, R100 ;  /* 0x0000000465387c23 */ /* 0x000fe20008010064 */
[----:B------:R-:W-:Y:S01]  /*8f80*/  IADD3 R94, R105, 0x69, RZ ;  /* 0x00000069695e7810 */ /* 0x000fe20007ffe0ff */
[----:B--2---:R-:W-:Y:S01]  /*8f90*/  FFMA.FTZ R44, R63, UR4, R44 ;  /* 0x000000043f2c7c23 */ /* 0x004fe2000801002c */
[C---:B------:R-:W-:Y:S01]  /*8fa0*/  IADD3 R107, R105.reuse, 0x68, RZ ;  /* 0x00000068696b7810 */ /* 0x040fe20007ffe0ff */
[----:B------:R-:W2:Y:S01]  /*8fb0*/  I2F R65, R90 ;  /* 0x0000005a00417306 */ /* 0x000ea20000201400 */
[----:B------:R-:W-:Y:S01]  /*8fc0*/  IADD3 R79, R105, 0x70, RZ ;  /* 0x00000070694f7810 */ /* 0x000fe20007ffe0ff */
[----:B------:R-:W-:Y:S01]  /*8fd0*/  FFMA.FTZ R57, R0, UR4, R57 ;  /* 0x0000000400397c23 */ /* 0x000fe20008010039 */
[----:B------:R-:W-:Y:S01]  /*8fe0*/  FSEL R100, R59, -INF , !P0 ;  /* 0xff8000003b647808 */ /* 0x000fe20004000000 */
[C---:B------:R-:W-:Y:S01]  /*8ff0*/  HMMA.16816.F32.BF16 R48, R72.reuse, R70, R48 ;  /* 0x000000464830723c */ /* 0x040fe20000041830 */
[----:B------:R-:W-:Y:S01]  /*9000*/  FSEL R128, R128, -INF , !P3 ;  /* 0xff80000080807808 */ /* 0x000fe20005800000 */
[----:B------:R-:W-:Y:S01]  /*9010*/  FFMA.FTZ R102, R95, UR4, R102 ;  /* 0x000000045f667c23 */ /* 0x000fe20008010066 */
[----:B------:R-:W-:Y:S01]  /*9020*/  ISETP.GE.AND P3, PT, R106, R140, PT ;  /* 0x0000008c6a00720c */ /* 0x000fe20003f66270 */
[----:B------:R-:W3:Y:S01]  /*9030*/  I2F R58, R64 ;  /* 0x00000040003a7306 */ /* 0x000ee20000201400 */
[----:B------:R-:W-:Y:S01]  /*9040*/  FSEL R11, R11, -INF , !P4 ;  /* 0xff8000000b0b7808 */ /* 0x000fe20006000000 */
[----:B-1----:R-:W-:Y:S01]  /*9050*/  FFMA.FTZ R47, R62, UR4, R47 ;  /* 0x000000043e2f7c23 */ /* 0x002fe2000801002f */
[----:B------:R-:W-:Y:S01]  /*9060*/  ISETP.GE.AND P4, PT, R106, R141, PT ;  /* 0x0000008d6a00720c */ /* 0x000fe20003f86270 */
[----:B------:R-:W-:Y:S01]  /*9070*/  HMMA.16816.F32.BF16 R32, R72, R86, R32 ;  /* 0x000000564820723c */ /* 0x000fe20000041820 */
[----:B------:R-:W-:-:S02]  /*9080*/  ISETP.GE.AND P0, PT, R68, R3, PT ;  /* 0x000000034400720c */ /* 0x000fc40003f06270 */
[----:B------:R-:W-:Y:S01]  /*9090*/  FSEL R127, R55, -INF , !P3 ;  /* 0xff800000377f7808 */ /* 0x000fe20005800000 */
[----:B------:R-:W1:Y:S01]  /*90a0*/  I2F R78, R94 ;  /* 0x0000005e004e7306 */ /* 0x000e620000201400 */
[----:B------:R-:W-:Y:S01]  /*90b0*/  FSEL R143, R67, -INF , !P5 ;  /* 0xff800000438f7808 */ /* 0x000fe20006800000 */
[----:B------:R-:W-:Y:S01]  /*90c0*/  FFMA.FTZ R55, R62, UR4, R45 ;  /* 0x000000043e377c23 */ /* 0x000fe2000801002d */
[-C--:B------:R-:W-:Y:S01]  /*90d0*/  ISETP.GE.AND P5, PT, R106, R3.reuse, PT ;  /* 0x000000036a00720c */ /* 0x080fe20003fa6270 */
[C---:B--2---:R-:W-:Y:S01]  /*90e0*/  FFMA.FTZ R40, R65.reuse, UR4, R40 ;  /* 0x0000000441287c23 */ /* 0x044fe20008010028 */
[----:B------:R-:W-:Y:S01]  /*90f0*/  FSEL R130, R130, -INF , !P4 ;  /* 0xff80000082827808 */ /* 0x000fe20006000000 */
[C---:B------:R-:W-:Y:S01]  /*9100*/  HMMA.16816.F32.BF16 R20, R72.reuse, R12, R20 ;  /* 0x0000000c4814723c */ /* 0x040fe20000041814 */
[-C--:B------:R-:W-:Y:S01]  /*9110*/  ISETP.GE.AND P3, PT, R90, R3.reuse, PT ;  /* 0x000000035a00720c */ /* 0x080fe20003f66270 */
[----:B------:R-:W2:Y:S01]  /*9120*/  I2F R69, R107 ;  /* 0x0000006b00457306 */ /* 0x000ea20000201400 */
[----:B------:R-:W-:Y:S01]  /*9130*/  FSEL R45, R44, -INF , !P0 ;  /* 0xff8000002c2d7808 */ /* 0x000fe20004000000 */
[----:B---3--:R-:W-:Y:S01]  /*9140*/  FFMA.FTZ R41, R58, UR4, R41 ;  /* 0x000000043a297c23 */ /* 0x008fe20008010029 */
[-C--:B------:R-:W-:Y:S01]  /*9150*/  ISETP.GE.AND P4, PT, R66, R3.reuse, PT ;  /* 0x000000034200720c */ /* 0x080fe20003f86270 */
[----:B------:R-:W-:Y:S01]  /*9160*/  FFMA.FTZ R42, R65, UR4, R42 ;  /* 0x00000004412a7c23 */ /* 0x000fe2000801002a */
[-C--:B------:R-:W-:Y:S01]  /*9170*/  ISETP.GE.AND P0, PT, R64, R3.reuse, PT ;  /* 0x000000034000720c */ /* 0x080fe20003f06270 */
[C---:B------:R-:W-:Y:S01]  /*9180*/  HMMA.16816.F32.BF16 R36, R72.reuse, R84, R36 ;  /* 0x000000544824723c */ /* 0x040fe20000041824 */
[----:B------:R-:W-:Y:S01]  /*9190*/  IADD3 R67, R105, 0x71, RZ ;  /* 0x0000007169437810 */ /* 0x000fe20007ffe0ff */
[----:B------:R-:W3:Y:S01]  /*91a0*/  I2F R59, R79 ;  /* 0x0000004f003b7306 */ /* 0x000ee20000201400 */
[----:B------:R-:W-:Y:S01]  /*91b0*/  FSEL R53, R57, -INF , !P5 ;  /* 0xff80000039357808 */ /* 0x000fe20006800000 */
[----:B-1----:R-:W-:Y:S01]  /*91c0*/  FFMA.FTZ R29, R78, UR4, R29 ;  /* 0x000000044e1d7c23 */ /* 0x002fe2000801001d */
[----:B------:R-:W-:Y:S01]  /*91d0*/  FSEL R44, R40, -INF , !P3 ;  /* 0xff800000282c7808 */ /* 0x000fe20005800000 */
[----:B------:R-:W-:Y:S01]  /*91e0*/  FFMA.FTZ R106, R78, UR4, R31 ;  /* 0x000000044e6a7c23 */ /* 0x000fe2000801001f */
[----:B------:R-:W-:Y:S01]  /*91f0*/  FSEL R131, R54, -INF , !P2 ;  /* 0xff80000036837808 */ /* 0x000fe20005000000 */
[----:B------:R-:W-:Y:S01]  /*9200*/  FFMA.FTZ R43, R58, UR4, R43 ;  /* 0x000000043a2b7c23 */ /* 0x000fe2000801002b */
[----:B------:R-:W-:Y:S01]  /*9210*/  FSEL R56, R56, -INF , !P6 ;  /* 0xff80000038387808 */ /* 0x000fe20007000000 */
[----:B--2---:R-:W-:Y:S01]  /*9220*/  FFMA.FTZ R28, R69, UR4, R28 ;  /* 0x00000004451c7c23 */ /* 0x004fe2000801001c */
[----:B------:R-:W-:Y:S01]  /*9230*/  IADD3 R57, R105, 0x78, RZ ;  /* 0x0000007869397810 */ /* 0x000fe20007ffe0ff */
[----:B------:R-:W1:Y:S01]  /*9240*/  I2F R76, R67 ;  /* 0x00000043004c7306 */ /* 0x000e620000201400 */
[----:B------:R-:W-:Y:S01]  /*9250*/  FSEL R55, R55, -INF , !P4 ;  /* 0xff80000037377808 */ /* 0x000fe20006000000 */
[----:B------:R-:W-:Y:S01]  /*9260*/  FFMA.FTZ R124, R69, UR4, R30 ;  /* 0x00000004457c7c23 */ /* 0x000fe2000801001e */
[----:B------:R-:W-:Y:S01]  /*9270*/  ISETP.GE.AND P3, PT, R94, R3, PT ;  /* 0x000000035e00720c */ /* 0x000fe20003f66270 */
[----:B------:R-:W-:Y:S01]  /*9280*/  FFMA.FTZ R49, R62, UR4, R49 ;  /* 0x000000043e317c23 */ /* 0x000fe20008010031 */
[----:B------:R-:W-:Y:S01]  /*9290*/  FSEL R41, R41, -INF , !P0 ;  /* 0xff80000029297808 */ /* 0x000fe20004000000 */
[----:B---3--:R-:W-:Y:S01]  /*92a0*/  FFMA.FTZ R24, R59, UR4, R24 ;  /* 0x000000043b187c23 */ /* 0x008fe20008010018 */
[C---:B------:R-:W-:Y:S01]  /*92b0*/  ISETP.GE.AND P2, PT, R105.reuse, R2, PT ;  /* 0x000000026900720c */ /* 0x040fe20003f46270 */
[----:B------:R-:W2:Y:S01]  /*92c0*/  I2F R77, R57 ;  /* 0x00000039004d7306 */ /* 0x000ea20000201400 */
[C---:B------:R-:W-:Y:S01]  /*92d0*/  ISETP.GE.AND P6, PT, R105.reuse, R141, PT ;  /* 0x0000008d6900720c */ /* 0x040fe20003fc6270 */
[----:B------:R-:W-:Y:S01]  /*92e0*/  HMMA.16816.F32.BF16 R16, R72, R14, R16 ;  /* 0x0000000e4810723c */ /* 0x000fe20000041810 */
[----:B------:R-:W-:Y:S01]  /*92f0*/  ISETP.GE.AND P5, PT, R105, R140, PT ;  /* 0x0000008c6900720c */ /* 0x000fe20003fa6270 */
[----:B------:R-:W-:Y:S01]  /*9300*/  FFMA.FTZ R32, R69, UR4, R32 ;  /* 0x0000000445207c23 */ /* 0x000fe20008010020 */
[-C--:B------:R-:W-:Y:S01]  /*9310*/  ISETP.GE.AND P4, PT, R107, R3.reuse, PT ;  /* 0x000000036b00720c */ /* 0x080fe20003f86270 */
[----:B------:R-:W-:Y:S01]  /*9320*/  FFMA.FTZ R48, R63, UR4, R48 ;  /* 0x000000043f307c23 */ /* 0x000fe20008010030 */
[-C--:B------:R-:W-:Y:S01]  /*9330*/  ISETP.GE.AND P0, PT, R79, R3.reuse, PT ;  /* 0x000000034f00720c */ /* 0x080fe20003f06270 */
[C---:B-1----:R-:W-:Y:S01]  /*9340*/  FFMA.FTZ R25, R76.reuse, UR4, R25 ;  /* 0x000000044c197c23 */ /* 0x042fe20008010019 */
[----:B------:R-:W-:Y:S01]  /*9350*/  IADD3 R105, R105, 0x79, RZ ;  /* 0x0000007969697810 */ /* 0x000fe20007ffe0ff */
[C---:B------:R-:W-:Y:S01]  /*9360*/  FFMA.FTZ R0, R76.reuse, UR4, R27 ;  /* 0x000000044c007c23 */ /* 0x040fe2000801001b */
[----:B------:R-:W-:Y:S01]  /*9370*/  FSEL R40, R29, -INF , !P3 ;  /* 0xff8000001d287808 */ /* 0x000fe20005800000 */
[----:B------:R-:W-:Y:S01]  /*9380*/  FFMA.FTZ R21, R76, UR4, R21 ;  /* 0x000000044c157c23 */ /* 0x000fe20008010015 */
[----:B------:R-:W-:Y:S01]  /*9390*/  FSEL R54, R28, -INF , !P4 ;  /* 0xff8000001c367808 */ /* 0x000fe20006000000 */
[----:B------:R-:W-:Y:S01]  /*93a0*/  FFMA.FTZ R28, R95, UR4, R96 ;  /* 0x000000045f1c7c23 */ /* 0x000fe20008010060 */
[----:B------:R-:W-:Y:S01]  /*93b0*/  FSEL R29, R24, -INF , !P0 ;  /* 0xff800000181d7808 */ /* 0x000fe20004000000 */
[----:B--2---:R-:W-:Y:S01]  /*93c0*/  FFMA.FTZ R80, R77, UR4, R80 ;  /* 0x000000044d507c23 */ /* 0x004fe20008010050 */
[-C--:B------:R-:W-:Y:S01]  /*93d0*/  ISETP.GE.AND P4, PT, R67, R3.reuse, PT ;  /* 0x000000034300720c */ /* 0x080fe20003f86270 */
[----:B------:R-:W-:Y:S01]  /*93e0*/  FFMA.FTZ R82, R77, UR4, R82 ;  /* 0x000000044d527c23 */ /* 0x000fe20008010052 */
[-C--:B------:R-:W-:Y:S01]  /*93f0*/  ISETP.GE.AND P3, PT, R57, R3.reuse, PT ;  /* 0x000000033900720c */ /* 0x080fe20003f66270 */
[----:B------:R-:W-:Y:S01]  /*9400*/  FFMA.FTZ R50, R63, UR4, R50 ;  /* 0x000000043f327c23 */ /* 0x000fe20008010032 */
[----:B------:R-:W-:Y:S01]  /*9410*/  ISETP.GE.AND P0, PT, R105, R3, PT ;  /* 0x000000036900720c */ /* 0x000fe20003f06270 */
[----:B------:R-:W-:Y:S01]  /*9420*/  FFMA.FTZ R3, R59, UR4, R26 ;  /* 0x000000043b037c23 */ /* 0x000fe2000801001a */
[----:B------:R-:W-:Y:S01]  /*9430*/  FSEL R27, R102, -INF , !P2 ;  /* 0xff800000661b7808 */ /* 0x000fe20005000000 */
[----:B------:R-:W-:Y:S01]  /*9440*/  FFMA.FTZ R26, R63, UR4, R46 ;  /* 0x000000043f1a7c23 */ /* 0x000fe2000801002e */
[-C--:B------:R-:W-:Y:S01]  /*9450*/  ISETP.GE.AND P2, PT, R90, R2.reuse, PT ;  /* 0x000000025a00720c */ /* 0x080fe20003f46270 */
[----:B------:R-:W1:Y:S01]  /*9460*/  I2F R46, R105 ;  /* 0x00000069002e7306 */ /* 0x000e620000201400 */
[----:B------:R-:W-:Y:S01]  /*9470*/  FSEL R31, R25, -INF , !P4 ;  /* 0xff800000191f7808 */ /* 0x000fe20006000000 */
[----:B------:R-:W-:Y:S01]  /*9480*/  FFMA.FTZ R25, R95, UR4, R98 ;  /* 0x000000045f197c23 */ /* 0x000fe20008010062 */
[-C--:B------:R-:W-:Y:S01]  /*9490*/  ISETP.GE.AND P4, PT, R68, R2.reuse, PT ;  /* 0x000000024400720c */ /* 0x080fe20003f86270 */
[----:B------:R-:W-:Y:S01]  /*94a0*/  FFMA.FTZ R51, R62, UR4, R51 ;  /* 0x000000043e337c23 */ /* 0x000fe20008010033 */
[----:B------:R-:W-:Y:S01]  /*94b0*/  FSEL R168, R42, -INF , !P2 ;  /* 0xff8000002aa87808 */ /* 0x000fe20005000000 */
[C---:B------:R-:W-:Y:S01]  /*94c0*/  FFMA.FTZ R36, R65.reuse, UR4, R36 ;  /* 0x0000000441247c23 */ /* 0x040fe20008010024 */
[----:B------:R-:W-:Y:S01]  /*94d0*/  FSEL R30, R80, -INF , !P3 ;  /* 0xff800000501e7808 */ /* 0x000fe20005800000 */
[----:B------:R-:W-:Y:S01]  /*94e0*/  FFMA.FTZ R38, R65, UR4, R38 ;  /* 0x0000000441267c23 */ /* 0x000fe20008010026 */
[-C--:B------:R-:W-:Y:S01]  /*94f0*/  ISETP.GE.AND P3, PT, R66, R2.reuse, PT ;  /* 0x000000024200720c */ /* 0x080fe20003f66270 */
[----:B------:R-:W-:Y:S01]  /*9500*/  FFMA.FTZ R37, R58, UR4, R37 ;  /* 0x000000043a257c23 */ /* 0x000fe20008010025 */
[----:B------:R-:W-:Y:S01]  /*9510*/  FSEL R26, R26, -INF , !P4 ;  /* 0xff8000001a1a7808 */ /* 0x000fe20006000000 */
[----:B------:R-:W-:Y:S01]  /*9520*/  FFMA.FTZ R39, R58, UR4, R39 ;  /* 0x000000043a277c23 */ /* 0x000fe20008010027 */
[-C--:B------:R-:W-:Y:S01]  /*9530*/  ISETP.GE.AND P4, PT, R64, R2.reuse, PT ;  /* 0x000000024000720c */ /* 0x080fe20003f86270 */
[----:B------:R-:W-:Y:S01]  /*9540*/  FFMA.FTZ R34, R69, UR4, R34 ;  /* 0x0000000445227c23 */ /* 0x000fe20008010022 */
[----:B------:R-:W-:Y:S01]  /*9550*/  FSEL R236, R47, -INF , !P3 ;  /* 0xff8000002fec7808 */ /* 0x000fe20005800000 */
[C---:B-1----:R-:W-:Y:S01]  /*9560*/  FFMA.FTZ R42, R46.reuse, UR4, R81 ;  /* 0x000000042e2a7c23 */ /* 0x042fe20008010051 */
[-C--:B------:R-:W-:Y:S01]  /*9570*/  ISETP.GE.AND P3, PT, R107, R2.reuse, PT ;  /* 0x000000026b00720c */ /* 0x080fe20003f66270 */
        /* <DEDUP_REMOVED lines=13> */
[----:B------:R-:W-:Y:S01]  /*9650*/  FSEL R164, R49, -INF , !P0 ;  /* 0xff80000031a47808 */ /* 0x000fe20004000000 */
[----:B------:R-:W-:Y:S01]  /*9660*/  FFMA.FTZ R18, R77, UR4, R18 ;  /* 0x000000044d127c23 */ /* 0x000fe20008010012 */
[----:B------:R-:W-:Y:S01]  /*9670*/  ISETP.GE.AND P3, PT, R67, R2, PT ;  /* 0x000000024300720c */ /* 0x000fe20003f66270 */
[----:B------:R-:W-:Y:S01]  /*9680*/  FFMA.FTZ R17, R46, UR4, R17 ;  /* 0x000000042e117c23 */ /* 0x000fe20008010011 */
[----:B------:R-:W-:Y:S01]  /*9690*/  FSEL R106, R106, -INF , !P2 ;  /* 0xff8000006a6a7808 */ /* 0x000fe20005000000 */
[----:B------:R-:W-:Y:S01]  /*96a0*/  FFMA.FTZ R19, R46, UR4, R19 ;  /* 0x000000042e137c23 */ /* 0x000fe20008010013 */
[----:B------:R-:W-:Y:S01]  /*96b0*/  BAR.SYNC.DEFER_BLOCKING 0x0 ;  /* 0x0000000000007b1d */ /* 0x000fe20000010000 */
[----:B------:R-:W-:-:S02]  /*96c0*/  ISETP.GE.AND P0, PT, R107, R141, PT ;  /* 0x0000008d6b00720c */ /* 0x000fc40003f06270 */
[-C--:B------:R-:W-:Y:S02]  /*96d0*/  ISETP.GE.AND P2, PT, R57, R2.reuse, PT ;  /* 0x000000023900720c */ /* 0x080fe40003f46270 */
[----:B------:R-:W-:Y:S02]  /*96e0*/  FSEL R3, R3, -INF , !P4 ;  /* 0xff80000003037808 */ /* 0x000fe40006000000 */
[----:B------:R-:W-:Y:S02]  /*96f0*/  ISETP.GE.AND P4, PT, R105, R2, PT ;  /* 0x000000026900720c */ /* 0x000fe40003f86270 */
[----:B------:R-:W-:Y:S02]  /*9700*/  FSEL R2, R0, -INF , !P3 ;  /* 0xff80000000027808 */ /* 0x000fe40005800000 */
[----:B------:R-:W-:Y:S02]  /*9710*/  FSEL R158, R32, -INF , !P0 ;  /* 0xff800000209e7808 */ /* 0x000fe40004000000 */
[----:B------:R-:W-:-:S02]  /*9720*/  FSEL R0, R82, -INF , !P2 ;  /* 0xff80000052007808 */ /* 0x000fc40005000000 */
[-C--:B------:R-:W-:Y:S02]  /*9730*/  ISETP.GE.AND P0, PT, R67, R141.reuse, PT ;  /* 0x0000008d4300720c */ /* 0x080fe40003f06270 */
[C---:B------:R-:W-:Y:S02]  /*9740*/  ISETP.GE.AND P3, PT, R68.reuse, R141, PT ;  /* 0x0000008d4400720c */ /* 0x040fe40003f66270 */
[----:B------:R-:W-:Y:S02]  /*9750*/  ISETP.GE.AND P2, PT, R68, R140, PT ;  /* 0x0000008c4400720c */ /* 0x000fe40003f46270 */
[----:B------:R-:W-:Y:S02]  /*9760*/  FSEL R116, R21, -INF , !P0 ;  /* 0xff80000015747808 */ /* 0x000fe40004000000 */
[----:B------:R-:W-:Y:S02]  /*9770*/  FSEL R24, R24, -INF , !P4 ;  /* 0xff80000018187808 */ /* 0x000fe40006000000 */
[----:B------:R-:W-:-:S02]  /*9780*/  FSEL R28, R28, -INF , !P6 ;  /* 0xff8000001c1c7808 */ /* 0x000fc40007000000 */
[----:B------:R-:W-:Y:S02]  /*9790*/  FSEL R25, R25, -INF , !P5 ;  /* 0xff80000019197808 */ /* 0x000fe40006800000 */
[----:B------:R-:W-:Y:S02]  /*97a0*/  FSEL R166, R48, -INF , !P3 ;  /* 0xff80000030a67808 */ /* 0x000fe40005800000 */
[----:B------:R-:W-:Y:S02]  /*97b0*/  FSEL R159, R50, -INF , !P2 ;  /* 0xff800000329f7808 */ /* 0x000fe40005000000 */
[----:B------:R-:W-:Y:S02]  /*97c0*/  PLOP3.LUT P0, PT, PT, PT, UP0, 0x80, 0x0 ;  /* 0x000000000000781c */ /* 0x000fe40003f0f008 */
[----:B------:R-:W-:Y:S02]  /*97d0*/  ISETP.GE.AND P4, PT, R66, R140, PT ;  /* 0x0000008c4200720c */ /* 0x000fe40003f86270 */
[----:B------:R-:W-:-:S02]  /*97e0*/  ISETP.GE.AND P6, PT, R90, R141, PT ;  /* 0x0000008d5a00720c */ /* 0x000fc40003fc6270 */
        /* <DEDUP_REMOVED lines=8> */
[-C--:B------:R-:W-:Y:S02]  /*9870*/  ISETP.GE.AND P4, PT, R107, R140.reuse, PT ;  /* 0x0000008c6b00720c */ /* 0x080fe40003f86270 */
[CC--:B------:R-:W-:Y:S02]  /*9880*/  ISETP.GE.AND P6, PT, R94.reuse, R141.reuse, PT ;  /* 0x0000008d5e00720c */ /* 0x0c0fe40003fc6270 */
[----:B------:R-:W-:Y:S02]  /*9890*/  ISETP.GE.AND P5, PT, R94, R140, PT ;  /* 0x0000008c5e00720c */ /* 0x000fe40003fa6270 */
[----:B------:R-:W-:-:S02]  /*98a0*/  ISETP.GE.AND P3, PT, R79, R141, PT ;  /* 0x0000008d4f00720c */ /* 0x000fc40003f66270 */
[----:B------:R-:W-:Y:S02]  /*98b0*/  ISETP.GE.AND P2, PT, R79, R140, PT ;  /* 0x0000008c4f00720c */ /* 0x000fe40003f46270 */
[----:B------:R-:W-:Y:S02]  /*98c0*/  FSEL R125, R34, -INF , !P4 ;  /* 0xff800000227d7808 */ /* 0x000fe40006000000 */
[----:B------:R-:W-:Y:S02]  /*98d0*/  FSEL R144, R33, -INF , !P6 ;  /* 0xff80000021907808 */ /* 0x000fe40007000000 */
[----:B------:R-:W-:Y:S02]  /*98e0*/  FSEL R119, R35, -INF , !P5 ;  /* 0xff80000023777808 */ /* 0x000fe40006800000 */
[----:B------:R-:W-:Y:S02]  /*98f0*/  FSEL R118, R20, -INF , !P3 ;  /* 0xff80000014767808 */ /* 0x000fe40005800000 */
[----:B------:R-:W-:-:S02]  /*9900*/  FSEL R111, R22, -INF , !P2 ;  /* 0xff800000166f7808 */ /* 0x000fc40005000000 */
[-C--:B------:R-:W-:Y:S02]  /*9910*/  ISETP.GE.AND P4, PT, R67, R140.reuse, PT ;  /* 0x0000008c4300720c */ /* 0x080fe40003f86270 */
        /* <DEDUP_REMOVED lines=8> */
[----:B------:R-:W-:Y:S01]  /*99a0*/  FSEL R101, R19, -INF , !P2 ;  /* 0xff80000013657808 */ /* 0x000fe20005000000 */
[----:B------:R-:W-:Y:S05]  /*99b0*/  @!P0 BRA `(.L_x_130) ;  /* 0x0000038000008947 */ /* 0x000fea0003800000 */
[----:B------:R-:W-:Y:S01]  /*99c0*/  UIADD3 UR21, UR22, -0x3, URZ ;  /* 0xfffffffd16157890 */ /* 0x000fe2000fffe03f */
[----:B------:R-:W-:Y:S01]  /*99d0*/  IMAD.MOV.U32 R12, RZ, RZ, c[0x0][0x198] ;  /* 0x00006600ff0c7624 */ /* 0x000fe200078e00ff */
[----:B------:R-:W-:Y:S01]  /*99e0*/  ULDC.64 UR6, c[0x0][0x198] ;  /* 0x0000660000067ab9 */ /* 0x000fe20000000a00 */
[----:B------:R1:W-:Y:S01]  /*99f0*/  @P1 STS [R191+0x2000], RZ ;  /* 0x002000ffbf001388 */ /* 0x0003e20000000800 */
[----:B------:R-:W-:Y:S01]  /*9a00*/  USHF.R.S32.HI UR5, URZ, 0x1f, UR21 ;  /* 0x0000001f3f057899 */ /* 0x000fe20008011415 */
[----:B------:R-:W-:Y:S01]  /*9a10*/  BSSY B0, `(.L_x_131) ;  /* 0x0000031000007945 */ /* 0x000fe20003800000 */
[----:B------:R-:W-:Y:S01]  /*9a20*/  UIMAD.WIDE.U32 UR24, UR21, UR6, URZ ;  /* 0x00000006151872a5 */ /* 0x000fe2000f8e003f */
[----:B------:R1:W-:Y:S01]  /*9a30*/  @P1 STS [R191+0x2004], RZ ;  /* 0x002004ffbf001388 */ /* 0x0003e20000000800 */
[----:B------:R-:W-:-:S03]  /*9a40*/  UIMAD UR5, UR5, UR6, URZ ;  /* 0x00000006050572a4 */ /* 0x000fc6000f8e023f */
[----:B------:R1:W-:Y:S01]  /*9a50*/  @P1 STS.64 [R191+0x2008], RZ ;  /* 0x002008ffbf001388 */ /* 0x0003e20000000a00 */
[----:B------:R-:W-:Y:S01]  /*9a60*/  UIMAD UR5, UR21, UR7, UR5 ;  /* 0x00000007150572a4 */ /* 0x000fe2000f8e0205 */
[----:B------:R-:W-:Y:S02]  /*9a70*/  IMAD.U32 R19, RZ, RZ, UR24 ;  /* 0x00000018ff137e24 */ /* 0x000fe4000f8e00ff */
[----:B------:R-:W-:Y:S01]  /*9a80*/  IMAD.U32 R14, RZ, RZ, UR24 ;  /* 0x00000018ff0e7e24 */ /* 0x000fe2000f8e00ff */
[----:B------:R-:W-:Y:S02]  /*9a90*/  UIADD3 UR5, UR25, UR5, URZ ;  /* 0x0000000519057290 */ /* 0x000fe4000fffe03f */
[----:B------:R-:W-:-:S04]  /*9aa0*/  LEA R18, P3, R19, R224, 0x7 ;  /* 0x000000e013127211 */ /* 0x000fc800078638ff */
[----:B------:R-:W-:Y:S01]  /*9ab0*/  IMAD.U32 R13, RZ, RZ, UR5 ;  /* 0x00000005ff0d7e24 */ /* 0x000fe2000f8e00ff */
[C---:B------:R-:W-:Y:S02]  /*9ac0*/  @!P1 IADD3 R15, P2, R18.reuse, UR10, RZ ;  /* 0x0000000a120f9c10 */ /* 0x040fe4000ff5e0ff */
[----:B------:R-:W-:Y:S02]  /*9ad0*/  @!P1 LEA R32, P5, R18, c[0x0][0x168], 0x1 ;  /* 0x00005a0012209a11 */ /* 0x000fe400078a08ff */
[----:B------:R-:W-:Y:S01]  /*9ae0*/  LEA.HI.X R19, R14, R227, R13, 0x7, P3 ;  /* 0x000000e30e137211 */ /* 0x000fe200018f3c0d */
[----:B------:R-:W-:Y:S01]  /*9af0*/  @!P1 IMAD.MOV.U32 R13, RZ, RZ, c[0x0][0x19c] ;  /* 0x00006700ff0d9624 */ /* 0x000fe200078e00ff */
[----:B------:R-:W-:Y:S02]  /*9b00*/  @!P1 LEA R16, P3, R12, R18, 0x6 ;  /* 0x000000120c109211 */ /* 0x000fe400078630ff */
[----:B------:R-:W-:Y:S02]  /*9b10*/  @!P1 LEA R22, P4, R15, c[0x0][0x168], 0x1 ;  /* 0x00005a000f169a11 */ /* 0x000fe400078808ff */
[----:B------:R-:W-:-:S02]  /*9b20*/  @!P1 IADD3.X R14, R19, UR9, RZ, P2, !PT ;  /* 0x00000009130e9c10 */ /* 0x000fc400097fe4ff */
[----:B------:R-:W-:Y:S02]  /*9b30*/  @!P1 LEA R20, P2, R16, c[0x0][0x168], 0x1 ;  /* 0x00005a0010149a11 */ /* 0x000fe400078408ff */
        /* <DEDUP_REMOVED lines=21> */
[----:B------:R-:W-:Y:S01]  /*9c90*/  IMAD.WIDE.U32 R18, R12, 0x60, R18 ;  /* 0x000000600c127825 */ /* 0x000fe200078e0012 */
        /* <DEDUP_REMOVED lines=8> */
.L_x_132:
[----:B------:R-:W-:Y:S05]  /*9d20*/  BSYNC B0 ;  /* 0x0000000000007941 */ /* 0x000fea0003800000 */
.L_x_131:
[----:B------:R-:W0:Y:S02]  /*9d30*/  LDGDEPBAR ;  /* 0x00000000000079af */ /* 0x000e240000000000 */
.L_x_130:
[----:B------:R-:W-:Y:S01]  /*9d40*/  FMNMX.FTZ R12, R133, R56, !PT ;  /* 0x00000038850c7209 */ /* 0x000fe20007810000 */
[----:B------:R-:W-:-:S03]  /*9d50*/  @UP0 UIADD3 UR5, UR22, -0x3, URZ ;  /* 0xfffffffd16050890 */ /* 0x000fc6000fffe03f */
        /* <DEDUP_REMOVED lines=30> */
[----:B--2---:R-:W-:-:S05]  /*9f40*/  FMNMX.FTZ R14, R42, R13, !PT ;  /* 0x0000000d2a0e7209 */ /* 0x004fca0007810000 */
[----:B------:R-:W2:Y:S02]  /*9f50*/  SHFL.BFLY PT, R13, R14, 0x2, 0x1f ;  /* 0x0c401f000e0d7f89 */ /* 0x000ea400000e0000 */
[----:B--2---:R-:W-:-:S05]  /*9f60*/  FMNMX.FTZ R13, R14, R13, !PT ;  /* 0x0000000d0e0d7209 */ /* 0x004fca0007810000 */
[----:B------:R-:W2:Y:S02]  /*9f70*/  SHFL.BFLY PT, R90, R13, 0x1, 0x1f ;  /* 0x0c201f000d5a7f89 */ /* 0x000ea400000e0000 */
[----:B--2---:R-:W-:Y:S02]  /*9f80*/  FMNMX.FTZ R90, R13, R90, !PT ;  /* 0x0000005a0d5a7209 */ /* 0x004fe40007810000 */
[----:B------:R-:W-:Y:S02]  /*9f90*/  FMNMX.FTZ R13, R132, R27, !PT ;  /* 0x0000001b840d7209 */ /* 0x000fe40007810000 */
[C---:B------:R-:W-:Y:S01]  /*9fa0*/  FSETP.NEU.FTZ.AND P4, PT, R90.reuse, -INF , PT ;  /* 0xff8000005a00780b */ /* 0x040fe20003f9d000 */
[----:B------:R-:W-:Y:S01]  /*9fb0*/  FMUL.FTZ R12, R90, c[0x0][0x23c] ;  /* 0x00008f005a0c7a20 */ /* 0x000fe20000410000 */
[----:B------:R-:W-:Y:S02]  /*9fc0*/  FMNMX.FTZ R13, R108, R13, !PT ;  /* 0x0000000d6c0d7209 */ /* 0x000fe40007810000 */
[----:B------:R-:W-:-:S02]  /*9fd0*/  FSEL R98, R90, RZ, P4 ;  /* 0x000000ff5a627208 */ /* 0x000fc40002000000 */
[----:B------:R-:W-:Y:S02]  /*9fe0*/  FMNMX.FTZ R13, R170, R13, !PT ;  /* 0x0000000daa0d7209 */ /* 0x000fe40007810000 */
[----:B------:R-:W-:Y:S01]  /*9ff0*/  FSEL R12, R12, RZ, P4 ;  /* 0x000000ff0c0c7208 */ /* 0x000fe20002000000 */
[----:B------:R-:W-:Y:S01]  /*a000*/  FADD.FTZ R98, R133, -R98 ;  /* 0x8000006285627221 */ /* 0x000fe20000010000 */
[----:B------:R-:W-:Y:S02]  /*a010*/  FMNMX.FTZ R13, R184, R13, !PT ;  /* 0x0000000db80d7209 */ /* 0x000fe40007810000 */
[-C--:B------:R-:W-:Y:S01]  /*a020*/  MOV R133, R90.reuse ;  /* 0x0000005a00857202 */ /* 0x080fe20000000f00 */
[--C-:B------:R-:W-:Y:S01]  /*a030*/  FFMA.FTZ R72, R89, c[0x0][0x23c], -R12.reuse ;  /* 0x00008f0059487a23 */ /* 0x100fe2000001080c */
[----:B------:R-:W-:Y:S01]  /*a040*/  FMNMX.FTZ R13, R188, R13, !PT ;  /* 0x0000000dbc0d7209 */ /* 0x000fe20007810000 */
[--C-:B------:R-:W-:Y:S01]  /*a050*/  FFMA.FTZ R70, R60, c[0x0][0x23c], -R12.reuse ;  /* 0x00008f003c467a23 */ /* 0x100fe2000001080c */
[----:B------:R-:W-:Y:S01]  /*a060*/  @P0 MOV R133, R90 ;  /* 0x0000005a00850202 */ /* 0x000fe20000000f00 */
[--C-:B------:R-:W-:Y:S01]  /*a070*/  FFMA.FTZ R69, R61, c[0x0][0x23c], -R12.reuse ;  /* 0x00008f003d457a23 */ /* 0x100fe2000001080c */
[----:B------:R-:W-:Y:S01]  /*a080*/  FMNMX.FTZ R13, R238, R13, !PT ;  /* 0x0000000dee0d7209 */ /* 0x000fe20007810000 */
[--C-:B------:R-:W-:Y:S01]  /*a090*/  FFMA.FTZ R95, R56, c[0x0][0x23c], -R12.reuse ;  /* 0x00008f00385f7a23 */ /* 0x100fe2000001080c */
[----:B------:R-:W-:Y:S01]  /*a0a0*/  MUFU.EX2 R72, R72 ;  /* 0x0000004800487308 */ /* 0x000fe20000000800 */
[--C-:B------:R-:W-:Y:S01]  /*a0b0*/  FFMA.FTZ R94, R113, c[0x0][0x23c], -R12.reuse ;  /* 0x00008f00715e7a23 */ /* 0x100fe2000001080c */
[----:B------:R-:W-:Y:S01]  /*a0c0*/  FMNMX.FTZ R13, R240, R13, !PT ;  /* 0x0000000df00d7209 */ /* 0x000fe20007810000 */
[----:B------:R-:W-:-:S02]  /*a0d0*/  FFMA.FTZ R86, R99, c[0x0][0x23c], -R12 ;  /* 0x00008f0063567a23 */ /* 0x000fc4000001080c */
[--C-:B------:R-:W-:Y:S01]  /*a0e0*/  FFMA.FTZ R85, R167, c[0x0][0x23c], -R12.reuse ;  /* 0x00008f00a7557a23 */ /* 0x100fe2000001080c */
[----:B------:R-:W-:Y:S01]  /*a0f0*/  FMNMX.FTZ R13, R242, R13, !PT ;  /* 0x0000000df20d7209 */ /* 0x000fe20007810000 */
[--C-:B------:R-:W-:Y:S01]  /*a100*/  FFMA.FTZ R84, R169, c[0x0][0x23c], -R12.reuse ;  /* 0x00008f00a9547a23 */ /* 0x100fe2000001080c */
[----:B------:R-:W-:Y:S01]  /*a110*/  MUFU.EX2 R95, R95 ;  /* 0x0000005f005f7308 */ /* 0x000fe20000000800 */
[--C-:B------:R-:W-:Y:S01]  /*a120*/  FFMA.FTZ R83, R171, c[0x0][0x23c], -R12.reuse ;  /* 0x00008f00ab537a23 */ /* 0x100fe2000001080c */
[----:B------:R-:W-:Y:S01]  /*a130*/  FMNMX.FTZ R13, R92, R13, !PT ;  /* 0x0000000d5c0d7209 */ /* 0x000fe20007810000 */
[--C-:B------:R-:W-:Y:S02]  /*a140*/  FFMA.FTZ R82, R173, c[0x0][0x23c], -R12.reuse ;  /* 0x00008f00ad527a23 */ /* 0x100fe4000001080c */
[--C-:B------:R-:W-:Y:S01]  /*a150*/  FFMA.FTZ R81, R175, c[0x0][0x23c], -R12.reuse ;  /* 0x00008f00af517a23 */ /* 0x100fe2000001080c */
[----:B------:R-:W-:Y:S01]  /*a160*/  FMNMX.FTZ R13, R244, R13, !PT ;  /* 0x0000000df40d7209 */ /* 0x000fe20007810000 */
[--C-:B------:R-:W-:Y:S01]  /*a170*/  FFMA.FTZ R80, R93, c[0x0][0x23c], -R12.reuse ;  /* 0x00008f005d507a23 */ /* 0x100fe2000001080c */
[----:B------:R-:W2:Y:S01]  /*a180*/  MUFU.EX2 R94, R94 ;  /* 0x0000005e005e7308 */ /* 0x000ea20000000800 */
        /* <DEDUP_REMOVED lines=13> */
[----:B------:R-:W3:Y:S01]  /*a260*/  MUFU.EX2 R85, R85 ;  /* 0x0000005500557308 */ /* 0x000ee20000000800 */
[--C-:B------:R-:W-:Y:S01]  /*a270*/  FFMA.FTZ R68, R52, c[0x0][0x23c], -R12.reuse ;  /* 0x00008f0034447a23 */ /* 0x100fe2000001080c */
[----:B------:R-:W-:Y:S01]  /*a280*/  FMNMX.FTZ R13, R187, R14, !PT ;  /* 0x0000000ebb0d7209 */ /* 0x000fe20007810000 */
[--C-:B------:R-:W-:Y:S01]  /*a290*/  FFMA.FTZ R67, R53, c[0x0][0x23c], -R12.reuse ;  /* 0x00008f0035437a23 */ /* 0x100fe2000001080c */
[----:B-12---:R-:W-:Y:S01]  /*a2a0*/  F2FP.BF16.PACK_AB R20, R94, R95 ;  /* 0x0000005f5e14723e */ /* 0x006fe200000010ff */
        /* <DEDUP_REMOVED lines=10> */
[----:B---3--:R-:W-:Y:S01]  /*a350*/  F2FP.BF16.PACK_AB R22, R85, R86 ;  /* 0x000000565516723e */ /* 0x008fe200000010ff */
[--C-:B------:R-:W-:Y:S01]  /*a360*/  FFMA.FTZ R60, R29, c[0x0][0x23c], -R12.reuse ;  /* 0x00008f001d3c7a23 */ /* 0x100fe2000001080c */
[----:B------:R-:W-:Y:S01]  /*a370*/  FMNMX.FTZ R14, R10, R13, !PT ;  /* 0x0000000d0a0e7209 */ /* 0x000fe20007810000 */
[--C-:B------:R-:W-:Y:S01]  /*a380*/  FFMA.FTZ R59, R31, c[0x0][0x23c], -R12.reuse ;  /* 0x00008f001f3b7a23 */ /* 0x100fe2000001080c */
[----:B------:R-:W-:Y:S01]  /*a390*/  MUFU.EX2 R83, R83 ;  /* 0x0000005300537308 */ /* 0x000fe20000000800 */
[--C-:B------:R-:W-:Y:S01]  /*a3a0*/  FFMA.FTZ R58, R30, c[0x0][0x23c], -R12.reuse ;  /* 0x00008f001e3a7a23 */ /* 0x100fe2000001080c */
[----:B------:R-:W-:Y:S01]  /*a3b0*/  FMNMX.FTZ R14, R9, R14, !PT ;  /* 0x0000000e090e7209 */ /* 0x000fe20007810000 */
[----:B------:R-:W-:-:S02]  /*a3c0*/  FFMA.FTZ R57, R42, c[0x0][0x23c], -R12 ;  /* 0x00008f002a397a23 */ /* 0x000fc4000001080c */
[----:B------:R-:W-:Y:S01]  /*a3d0*/  FMUL.FTZ R98, R98, c[0x0][0x23c] ;  /* 0x00008f0062627a20 */ /* 0x000fe20000410000 */
[----:B------:R-:W-:Y:S02]  /*a3e0*/  FMNMX.FTZ R13, R11, R14, !PT ;  /* 0x0000000e0b0d7209 */ /* 0x000fe40007810000 */
[----:B------:R-:W-:Y:S02]  /*a3f0*/  MUFU.EX2 R82, R82 ;  /* 0x0000005200527308 */ /* 0x000fe40000000800 */
[----:B------:R-:W-:-:S04]  /*a400*/  FMNMX.FTZ R13, R100, R13, !PT ;  /* 0x0000000d640d7209 */ /* 0x000fc80007810000 */
[----:B------:R-:W-:Y:S02]  /*a410*/  FMNMX.FTZ R13, R26, R13, !PT ;  /* 0x0000000d1a0d7209 */ /* 0x000fe40007810000 */
[----:B------:R-:W1:Y:S02]  /*a420*/  MUFU.EX2 R98, R98 ;  /* 0x0000006200627308 */ /* 0x000e640000000800 */
[----:B------:R-:W-:-:S04]  /*a430*/  FMNMX.FTZ R13, R236, R13, !PT ;  /* 0x0000000dec0d7209 */ /* 0x000fc80007810000 */
[----:B------:R-:W-:Y:S02]  /*a440*/  FMNMX.FTZ R13, R168, R13, !PT ;  /* 0x0000000da80d7209 */ /* 0x000fe40007810000 */
[----:B------:R-:W-:Y:S02]  /*a450*/  MUFU.EX2 R81, R81 ;  /* 0x0000005100517308 */ /* 0x000fe40000000800 */
[----:B------:R-:W-:-:S04]  /*a460*/  FMNMX.FTZ R13, R162, R13, !PT ;  /* 0x0000000da20d7209 */ /* 0x000fc80007810000 */
[----:B------:R-:W-:Y:S01]  /*a470*/  FMNMX.FTZ R13, R124, R13, !PT ;  /* 0x0000000d7c0d7209 */ /* 0x000fe20007810000 */
[-C--:B-1----:R-:W-:Y:S01]  /*a480*/  FMUL.FTZ R196, R196, R98.reuse ;  /* 0x00000062c4c47220 */ /* 0x082fe20000410000 */
[----:B------:R-:W-:Y:S02]  /*a490*/  MUFU.EX2 R80, R80 ;  /* 0x0000005000507308 */ /* 0x000fe40000000800 */
[----:B------:R-:W-:Y:S01]  /*a4a0*/  FMNMX.FTZ R14, R106, R13, !PT ;  /* 0x0000000d6a0e7209 */ /* 0x000fe20007810000 */
[-C--:B------:R-:W-:Y:S02]  /*a4b0*/  FMUL.FTZ R197, R197, R98.reuse ;  /* 0x00000062c5c57220 */ /* 0x080fe40000410000 */
[----:B------:R-:W-:Y:S01]  /*a4c0*/  FMUL.FTZ R192, R192, R98 ;  /* 0x00000062c0c07220 */ /* 0x000fe20000410000 */
[----:B------:R-:W-:Y:S01]  /*a4d0*/  FMNMX.FTZ R13, R3, R14, !PT ;  /* 0x0000000e030d7209 */ /* 0x000fe20007810000 */
[-C--:B------:R-:W-:Y:S02]  /*a4e0*/  FMUL.FTZ R193, R193, R98.reuse ;  /* 0x00000062c1c17220 */ /* 0x080fe40000410000 */
[-C--:B------:R-:W-:Y:S01]  /*a4f0*/  FMUL.FTZ R204, R204, R98.reuse ;  /* 0x00000062cccc7220 */ /* 0x080fe20000410000 */
[----:B------:R-:W-:Y:S01]  /*a500*/  FMNMX.FTZ R13, R2, R13, !PT ;  /* 0x0000000d020d7209 */ /* 0x000fe20007810000 */
[-C--:B------:R-:W-:Y:S01]  /*a510*/  FMUL.FTZ R205, R205, R98.reuse ;  /* 0x00000062cdcd7220 */ /* 0x080fe20000410000 */
[----:B------:R-:W-:Y:S01]  /*a520*/  MUFU.EX2 R79, R79 ;  /* 0x0000004f004f7308 */ /* 0x000fe20000000800 */
[-C--:B------:R-:W-:Y:S01]  /*a530*/  FMUL.FTZ R200, R200, R98.reuse ;  /* 0x00000062c8c87220 */ /* 0x080fe20000410000 */
[----:B------:R-:W-:Y:S01]  /*a540*/  FMNMX.FTZ R13, R0, R13, !PT ;  /* 0x0000000d000d7209 */ /* 0x000fe20007810000 */
[----:B------:R-:W-:-:S02]  /*a550*/  FMUL.FTZ R201, R201, R98 ;  /* 0x00000062c9c97220 */ /* 0x000fc40000410000 */
[----:B------:R-:W-:Y:S01]  /*a560*/  FFMA.FTZ R95, R181, R98, R95 ;  /* 0x00000062b55f7223 */ /* 0x000fe2000001005f */
[----:B------:R-:W-:Y:S02]  /*a570*/  FMNMX.FTZ R13, R24, R13, !PT ;  /* 0x0000000d180d7209 */ /* 0x000fe40007810000 */
[----:B------:R-:W-:Y:S01]  /*a580*/  MUFU.EX2 R78, R78 ;  /* 0x0000004e004e7308 */ /* 0x000fe20000000800 */
[----:B------:R-:W-:Y:S02]  /*a590*/  FADD.FTZ R95, R94, R95 ;  /* 0x0000005f5e5f7221 */ /* 0x000fe40000010000 */
[----:B------:R-:W1:Y:S02]  /*a5a0*/  SHFL.BFLY PT, R14, R13, 0x2, 0x1f ;  /* 0x0c401f000d0e7f89 */ /* 0x000e6400000e0000 */
[----:B------:R-:W-:-:S03]  /*a5b0*/  FADD.FTZ R86, R86, R95 ;  /* 0x0000005f56567221 */ /* 0x000fc60000010000 */
[----:B------:R-:W-:Y:S01]  /*a5c0*/  MUFU.EX2 R77, R77 ;  /* 0x0000004d004d7308 */ /* 0x000fe20000000800 */
[----:B------:R-:W-:-:S07]  /*a5d0*/  FADD.FTZ R85, R85, R86 ;  /* 0x0000005655557221 */ /* 0x000fce0000010000 */
[----:B------:R-:W-:Y:S08]  /*a5e0*/  MUFU.EX2 R76, R76 ;  /* 0x0000004c004c7308 */ /* 0x000ff00000000800 */
[----:B------:R-:W-:Y:S01]  /*a5f0*/  MUFU.EX2 R75, R75 ;  /* 0x0000004b004b7308 */ /* 0x000fe20000000800 */
[----:B-1----:R-:W-:Y:S02]  /*a600*/  FMNMX.FTZ R14, R13, R14, !PT ;  /* 0x0000000e0d0e7209 */ /* 0x002fe40007810000 */
[----:B------:R-:W-:-:S03]  /*a610*/  FMNMX.FTZ R13, R5, R28, !PT ;  /* 0x0000001c050d7209 */ /* 0x000fc60007810000 */
[----:B------:R-:W1:Y:S01]  /*a620*/  SHFL.BFLY PT, R89, R14, 0x1, 0x1f ;  /* 0x0c201f000e597f89 */ /* 0x000e6200000e0000 */
[----:B------:R-:W-:Y:S01]  /*a630*/  FMNMX.FTZ R13, R4, R13, !PT ;  /* 0x0000000d040d7209 */ /* 0x000fe20007810000 */
[----:B------:R-:W-:Y:S03]  /*a640*/  MUFU.EX2 R74, R74 ;  /* 0x0000004a004a7308 */ /* 0x000fe60000000800 */
[----:B------:R-:W-:-:S04]  /*a650*/  FMNMX.FTZ R13, R6, R13, !PT ;  /* 0x0000000d060d7209 */ /* 0x000fc80007810000 */
[----:B------:R-:W-:Y:S01]  /*a660*/  FMNMX.FTZ R13, R136, R13, !PT ;  /* 0x0000000d880d7209 */ /* 0x000fe20007810000 */
[----:B------:R-:W-:Y:S03]  /*a670*/  MUFU.EX2 R73, R73 ;  /* 0x0000004900497308 */ /* 0x000fe60000000800 */
[----:B------:R-:W-:-:S04]  /*a680*/  FMNMX.FTZ R13, R172, R13, !PT ;  /* 0x0000000dac0d7209 */ /* 0x000fc80007810000 */
[----:B------:R-:W-:Y:S01]  /*a690*/  FMNMX.FTZ R13, R104, R13, !PT ;  /* 0x0000000d680d7209 */ /* 0x000fe20007810000 */
[----:B------:R-:W-:Y:S03]  /*a6a0*/  MUFU.EX2 R71, R71 ;  /* 0x0000004700477308 */ /* 0x000fe60000000800 */
[----:B------:R-:W-:Y:S02]  /*a6b0*/  FMNMX.FTZ R13, R174, R13, !PT ;  /* 0x0000000dae0d7209 */ /* 0x000fe40007810000 */
[----:B-1----:R-:W-:Y:S02]  /*a6c0*/  FMNMX.FTZ R89, R14, R89, !PT ;  /* 0x000000590e597209 */ /* 0x002fe40007810000 */
[----:B------:R-:W-:Y:S01]  /*a6d0*/  FMNMX.FTZ R14, R7, R25, !PT ;  /* 0x00000019070e7209 */ /* 0x000fe20007810000 */
[----:B------:R-:W-:Y:S01]  /*a6e0*/  MUFU.EX2 R70, R70 ;  /* 0x0000004600467308 */ /* 0x000fe20000000800 */
[----:B------:R-:W-:Y:S01]  /*a6f0*/  FMNMX.FTZ R13, R186, R13, !PT ;  /* 0x0000000dba0d7209 */ /* 0x000fe20007810000 */
[----:B------:R-:W-:Y:S01]  /*a700*/  FMUL.FTZ R99, R89, c[0x0][0x23c] ;  /* 0x00008f0059637a20 */ /* 0x000fe20000410000 */
        /* <DEDUP_REMOVED lines=61> */
[----:B------:R-:W-:Y:S01]  /*aae0*/  FSETP.NEU.FTZ.AND P3, PT, R89, -INF , PT ;  /* 0xff8000005900780b */ /* 0x000fe20003f7d000 */
[----:B------:R-:W1:Y:S01]  /*aaf0*/  SHFL.BFLY PT, R12, R13, 0x2, 0x1f ;  /* 0x0c401f000d0c7f89 */ /* 0x000e6200000e0000 */
[----:B------:R-:W-:Y:S01]  /*ab00*/  FMNMX.FTZ R14, R125, R14, !PT ;  /* 0x0000000e7d0e7209 */ /* 0x000fe20007810000 */
[----:B------:R-:W-:Y:S01]  /*ab10*/  MUFU.EX2 R57, R57 ;  /* 0x0000003900397308 */ /* 0x000fe20000000800 */
[----:B------:R-:W-:-:S02]  /*ab20*/  FSEL R99, R99, RZ, P3 ;  /* 0x000000ff63637208 */ /* 0x000fc40001800000 */
[----:B------:R-:W-:Y:S02]  /*ab30*/  FMNMX.FTZ R14, R119, R14, !PT ;  /* 0x0000000e770e7209 */ /* 0x000fe40007810000 */
[----:B------:R-:W-:Y:S01]  /*ab40*/  FSEL R17, R89, RZ, P3 ;  /* 0x000000ff59117208 */ /* 0x000fe20001800000 */
[--C-:B------:R-:W-:Y:S01]  /*ab50*/  FFMA.FTZ R40, R8, c[0x0][0x23c], -R99.reuse ;  /* 0x00008f0008287a23 */ /* 0x100fe20000010863 */
[----:B------:R-:W-:Y:S01]  /*ab60*/  FMNMX.FTZ R14, R111, R14, !PT ;  /* 0x0000000e6f0e7209 */ /* 0x000fe20007810000 */
[--C-:B------:R-:W-:Y:S02]  /*ab70*/  FFMA.FTZ R42, R88, c[0x0][0x23c], -R99.reuse ;  /* 0x00008f00582a7a23 */ /* 0x100fe40000010863 */
        /* <DEDUP_REMOVED lines=11> */
[----:B-1----:R-:W-:Y:S01]  /*ac30*/  FMNMX.FTZ R12, R13, R12, !PT ;  /* 0x0000000c0d0c7209 */ /* 0x002fe20007810000 */
[--C-:B------:R-:W-:Y:S01]  /*ac40*/  FFMA.FTZ R35, R26, c[0x0][0x23c], -R99.reuse ;  /* 0x00008f001a237a23 */ /* 0x100fe20000010863 */
[----:B------:R-:W1:Y:S01]  /*ac50*/  SHFL.BFLY PT, R14, R87, 0x2, 0x1f ;  /* 0x0c401f00570e7f89 */ /* 0x000e6200000e0000 */
[----:B------:R-:W-:Y:S02]  /*ac60*/  FFMA.FTZ R36, R100, c[0x0][0x23c], -R99 ;  /* 0x00008f0064247a23 */ /* 0x000fe40000010863 */
[----:B------:R-:W-:Y:S01]  /*ac70*/  FADD.FTZ R100, R132, -R17 ;  /* 0x8000001184647221 */ /* 0x000fe20000010000 */
[----:B------:R-:W2:Y:S01]  /*ac80*/  SHFL.BFLY PT, R13, R12, 0x1, 0x1f ;  /* 0x0c201f000c0d7f89 */ /* 0x000ea200000e0000 */
[--C-:B------:R-:W-:Y:S01]  /*ac90*/  FFMA.FTZ R56, R108, c[0x0][0x23c], -R99.reuse ;  /* 0x00008f006c387a23 */ /* 0x100fe20000010863 */
[----:B------:R-:W-:Y:S01]  /*aca0*/  MUFU.EX2 R49, R49 ;  /* 0x0000003100317308 */ /* 0x000fe20000000800 */
[--C-:B------:R-:W-:Y:S01]  /*acb0*/  FFMA.FTZ R55, R170, c[0x0][0x23c], -R99.reuse ;  /* 0x00008f00aa377a23 */ /* 0x100fe20000010863 */
[----:B------:R-:W-:Y:S01]  /*acc0*/  LDSM.16.MT88.4 R16, [R231+0x4400] ;  /* 0x00440000e710783b */ /* 0x000fe20000004200 */
[--C-:B------:R-:W-:Y:S01]  /*acd0*/  FFMA.FTZ R54, R184, c[0x0][0x23c], -R99.reuse ;  /* 0x00008f00b8367a23 */ /* 0x100fe20000010863 */
[-C--:B------:R-:W-:Y:S01]  /*ace0*/  MOV R132, R89.reuse ;  /* 0x0000005900847202 */ /* 0x080fe20000000f00 */
[----:B------:R-:W-:Y:S01]  /*acf0*/  FMUL.FTZ R100, R100, c[0x0][0x23c] ;  /* 0x00008f0064647a20 */ /* 0x000fe20000410000 */
[----:B------:R-:W-:Y:S01]  /*ad00*/  @P0 MOV R132, R89 ;  /* 0x0000005900840202 */ /* 0x000fe20000000f00 */
[--C-:B------:R-:W-:Y:S01]  /*ad10*/  FFMA.FTZ R53, R188, c[0x0][0x23c], -R99.reuse ;  /* 0x00008f00bc357a23 */ /* 0x100fe20000010863 */
[----:B------:R-:W3:Y:S01]  /*ad20*/  MUFU.EX2 R56, R56 ;  /* 0x0000003800387308 */ /* 0x000ee20000000800 */
[----:B------:R-:W-:-:S02]  /*ad30*/  FFMA.FTZ R52, R238, c[0x0][0x23c], -R99 ;  /* 0x00008f00ee347a23 */ /* 0x000fc40000010863 */
[--C-:B------:R-:W-:Y:S02]  /*ad40*/  FFMA.FTZ R51, R240, c[0x0][0x23c], -R99.reuse ;  /* 0x00008f00f0337a23 */ /* 0x100fe40000010863 */
[--C-:B------:R-:W-:Y:S02]  /*ad50*/  FFMA.FTZ R50, R242, c[0x0][0x23c], -R99.reuse ;  /* 0x00008f00f2327a23 */ /* 0x100fe40000010863 */
[--C-:B------:R-:W-:Y:S01]  /*ad60*/  FFMA.FTZ R48, R244, c[0x0][0x23c], -R99.reuse ;  /* 0x00008f00f4307a23 */ /* 0x100fe20000010863 */
[----:B------:R-:W-:Y:S01]  /*ad70*/  MUFU.EX2 R55, R55 ;  /* 0x0000003700377308 */ /* 0x000fe20000000800 */
[--C-:B------:R-:W-:Y:S01]  /*ad80*/  FFMA.FTZ R47, R246, c[0x0][0x23c], -R99.reuse ;  /* 0x00008f00f62f7a23 */ /* 0x100fe20000010863 */
[----:B-1----:R-:W-:Y:S01]  /*ad90*/  FMNMX.FTZ R87, R87, R14, !PT ;  /* 0x0000000e57577209 */ /* 0x002fe20007810000 */
[--C-:B------:R-:W-:Y:S02]  /*ada0*/  FFMA.FTZ R46, R248, c[0x0][0x23c], -R99.reuse ;  /* 0x00008f00f82e7a23 */ /* 0x100fe40000010863 */
[--C-:B------:R-:W-:Y:S01]  /*adb0*/  FFMA.FTZ R45, R250, c[0x0][0x23c], -R99.reuse ;  /* 0x00008f00fa2d7a23 */ /* 0x100fe20000010863 */
[----:B--2---:R-:W-:Y:S01]  /*adc0*/  FMNMX.FTZ R88, R12, R13, !PT ;  /* 0x0000000d0c587209 */ /* 0x004fe20007810000 */
[----:B------:R-:W1:Y:S01]  /*add0*/  SHFL.BFLY PT, R8, R87, 0x1, 0x1f ;  /* 0x0c201f0057087f89 */ /* 0x000e6200000e0000 */
[----:B------:R-:W2:Y:S01]  /*ade0*/  MUFU.EX2 R54, R54 ;  /* 0x0000003600367308 */ /* 0x000ea20000000800 */
[----:B---3--:R-:W-:Y:S01]  /*adf0*/  F2FP.BF16.PACK_AB R21, R56, R93 ;  /* 0x0000005d3815723e */ /* 0x008fe200000010ff */
[----:B------:R-:W-:Y:S01]  /*ae00*/  FFMA.FTZ R44, R252, c[0x0][0x23c], -R99 ;  /* 0x00008f00fc2c7a23 */ /* 0x000fe20000010863 */
[C---:B------:R-:W-:Y:S01]  /*ae10*/  FSETP.NEU.FTZ.AND P2, PT, R88.reuse, -INF , PT ;  /* 0xff8000005800780b */ /* 0x040fe20003f5d000 */
[----:B------:R-:W-:-:S02]  /*ae20*/  FMUL.FTZ R113, R88, c[0x0][0x23c] ;  /* 0x00008f0058717a20 */ /* 0x000fc40000410000 */
[--C-:B------:R-:W-:Y:S02]  /*ae30*/  FFMA.FTZ R43, R187, c[0x0][0x23c], -R99.reuse ;  /* 0x00008f00bb2b7a23 */ /* 0x100fe40000010863 */
[----:B------:R-:W3:Y:S01]  /*ae40*/  MUFU.EX2 R100, R100 ;  /* 0x0000006400647308 */ /* 0x000ee20000000800 */
[----:B------:R-:W-:Y:S01]  /*ae50*/  FSEL R113, R113, RZ, P2 ;  /* 0x000000ff71717208 */ /* 0x000fe20001000000 */
[--C-:B------:R-:W-:Y:S02]  /*ae60*/  FFMA.FTZ R124, R124, c[0x0][0x23c], -R99.reuse ;  /* 0x00008f007c7c7a23 */ /* 0x100fe40000010863 */
[----:B------:R-:W-:Y:S02]  /*ae70*/  FFMA.FTZ R3, R3, c[0x0][0x23c], -R99 ;  /* 0x00008f0003037a23 */ /* 0x000fe40000010863 */
[--C-:B------:R-:W-:Y:S01]  /*ae80*/  FFMA.FTZ R34, R4, c[0x0][0x23c], -R113.reuse ;  /* 0x00008f0004227a23 */ /* 0x100fe20000010871 */
[----:B------:R-:W-:Y:S01]  /*ae90*/  FSEL R4, R88, RZ, P2 ;  /* 0x000000ff58047208 */ /* 0x000fe20001000000 */
[--C-:B------:R-:W-:Y:S01]  /*aea0*/  FFMA.FTZ R33, R6, c[0x0][0x23c], -R113.reuse ;  /* 0x00008f0006217a23 */ /* 0x100fe20000010871 */
[----:B--2---:R-:W-:Y:S01]  /*aeb0*/  F2FP.BF16.PACK_AB R23, R54, R55 ;  /* 0x000000373617723e */ /* 0x004fe200000010ff */
[----:B------:R-:W-:Y:S01]  /*aec0*/  FFMA.FTZ R91, R28, c[0x0][0x23c], -R113 ;  /* 0x00008f001c5b7a23 */ /* 0x000fe20000010871 */
[----:B------:R-:W-:Y:S01]  /*aed0*/  MUFU.EX2 R53, R53 ;  /* 0x0000003500357308 */ /* 0x000fe20000000800 */
[----:B------:R-:W-:-:S02]  /*aee0*/  FADD.FTZ R4, R5, -R4 ;  /* 0x8000000405047221 */ /* 0x000fc40000010000 */
[--C-:B------:R-:W-:Y:S01]  /*aef0*/  FFMA.FTZ R32, R136, c[0x0][0x23c], -R113.reuse ;  /* 0x00008f0088207a23 */ /* 0x100fe20000010871 */
[----:B-1----:R-:W-:Y:S01]  /*af00*/  FMNMX.FTZ R87, R87, R8, !PT ;  /* 0x0000000857577209 */ /* 0x002fe20007810000 */
[--C-:B------:R-:W-:Y:S01]  /*af10*/  FFMA.FTZ R30, R104, c[0x0][0x23c], -R113.reuse ;  /* 0x00008f00681e7a23 */ /* 0x100fe20000010871 */
[----:B------:R-:W1:Y:S01]  /*af20*/  LDSM.16.MT88.4 R8, [R231+0x4000] ;  /* 0x00400000e708783b */ /* 0x000e620000004200 */
[--C-:B------:R-:W-:Y:S01]  /*af30*/  FFMA.FTZ R31, R172, c[0x0][0x23c], -R113.reuse ;  /* 0x00008f00ac1f7a23 */ /* 0x100fe20000010871 */
[C---:B------:R-:W-:Y:S01]  /*af40*/  FSETP.NEU.FTZ.AND P1, PT, R87.reuse, -INF , PT ;  /* 0xff8000005700780b */ /* 0x040fe20003f3d000 */
[C---:B------:R-:W-:Y:S01]  /*af50*/  FMUL.FTZ R102, R87.reuse, c[0x0][0x23c] ;  /* 0x00008f0057667a20 */ /* 0x040fe20000410000 */
[----:B------:R-:W-:Y:S01]  /*af60*/  MUFU.EX2 R91, R91 ;  /* 0x0000005b005b7308 */ /* 0x000fe20000000800 */
[--C-:B------:R-:W-:Y:S01]  /*af70*/  FFMA.FTZ R29, R174, c[0x0][0x23c], -R113.reuse ;  /* 0x00008f00ae1d7a23 */ /* 0x100fe20000010871 */
[----:B------:R-:W-:Y:S01]  /*af80*/  FSEL R6, R87, RZ, P1 ;  /* 0x000000ff57067208 */ /* 0x000fe20000800000 */
[----:B------:R-:W-:Y:S01]  /*af90*/  FFMA.FTZ R28, R186, c[0x0][0x23c], -R113 ;  /* 0x00008f00ba1c7a23 */ /* 0x000fe20000010871 */
[----:B------:R-:W-:Y:S01]  /*afa0*/  FSEL R102, R102, RZ, P1 ;  /* 0x000000ff66667208 */ /* 0x000fe20000800000 */
[----:B---3--:R-:W-:-:S02]  /*afb0*/  FMUL.FTZ R198, R198, R100 ;  /* 0x00000064c6c67220 */ /* 0x008fc40000410000 */
[----:B------:R-:W-:Y:S01]  /*afc0*/  FADD.FTZ R6, R7, -R6 ;  /* 0x8000000607067221 */ /* 0x000fe20000010000 */
[----:B------:R-:W2:Y:S01]  /*afd0*/  MUFU.EX2 R34, R34 ;  /* 0x0000002200227308 */ /* 0x000ea20000000800 */
[--C-:B------:R-:W-:Y:S02]  /*afe0*/  FFMA.FTZ R27, R97, c[0x0][0x23c], -R102.reuse ;  /* 0x00008f00611b7a23 */ /* 0x100fe40000010866 */
[----:B------:R-:W-:Y:S02]  /*aff0*/  FMUL.FTZ R97, R4, c[0x0][0x23c] ;  /* 0x00008f0004617a20 */ /* 0x000fe40000410000 */
[----:B------:R-:W-:Y:S02]  /*b000*/  FMUL.FTZ R96, R6, c[0x0][0x23c] ;  /* 0x00008f0006607a20 */ /* 0x000fe40000410000 */
[----:B------:R-:W3:Y:S01]  /*b010*/  LDSM.16.MT88.4 R4, [R230+0x4000] ;  /* 0x00400000e604783b */ /* 0x000ee20000004200 */
[--C-:B------:R-:W-:Y:S01]  /*b020*/  FFMA.FTZ R92, R25, c[0x0][0x23c], -R102.reuse ;  /* 0x00008f00195c7a23 */ /* 0x100fe20000010866 */
[----:B------:R-:W-:Y:S01]  /*b030*/  MUFU.EX2 R33, R33 ;  /* 0x0000002100217308 */ /* 0x000fe20000000800 */
[----:B------:R-:W-:-:S02]  /*b040*/  FFMA.FTZ R26, R163, c[0x0][0x23c], -R102 ;  /* 0x00008f00a31a7a23 */ /* 0x000fc40000010866 */
[--C-:B------:R-:W-:Y:S02]  /*b050*/  FFMA.FTZ R25, R165, c[0x0][0x23c], -R102.reuse ;  /* 0x00008f00a5197a23 */ /* 0x100fe40000010866 */
[--C-:B------:R-:W-:Y:S01]  /*b060*/  FFMA.FTZ R103, R103, c[0x0][0x23c], -R102.reuse ;  /* 0x00008f0067677a23 */ /* 0x100fe20000010866 */
[----:B--2---:R-:W-:Y:S02]  /*b070*/  F2FP.BF16.PACK_AB R12, R34, R91 ;  /* 0x0000005b220c723e */ /* 0x004fe400000010ff */
[----:B------:R-:W2:Y:S01]  /*b080*/  MUFU.EX2 R32, R32 ;  /* 0x0000002000207308 */ /* 0x000ea20000000800 */
[--C-:B------:R-:W-:Y:S02]  /*b090*/  FFMA.FTZ R104, R115, c[0x0][0x23c], -R102.reuse ;  /* 0x00008f0073687a23 */ /* 0x100fe40000010866 */
[--C-:B------:R-:W-:Y:S02]  /*b0a0*/  FFMA.FTZ R108, R117, c[0x0][0x23c], -R102.reuse ;  /* 0x00008f00756c7a23 */ /* 0x100fe40000010866 */
[----:B------:R-:W-:-:S02]  /*b0b0*/  FFMA.FTZ R109, R109, c[0x0][0x23c], -R102 ;  /* 0x00008f006d6d7a23 */ /* 0x000fc40000010866 */
[-C--:B------:R-:W-:Y:S01]  /*b0c0*/  FMUL.FTZ R199, R199, R100.reuse ;  /* 0x00000064c7c77220 */ /* 0x080fe20000410000 */
[----:B------:R-:W-:Y:S01]  /*b0d0*/  MUFU.EX2 R92, R92 ;  /* 0x0000005c005c7308 */ /* 0x000fe20000000800 */
[-C--:B------:R-:W-:Y:S02]  /*b0e0*/  FMUL.FTZ R194, R194, R100.reuse ;  /* 0x00000064c2c27220 */ /* 0x080fe40000410000 */
[-C--:B------:R-:W-:Y:S02]  /*b0f0*/  FMUL.FTZ R195, R195, R100.reuse ;  /* 0x00000064c3c37220 */ /* 0x080fe40000410000 */
[-C--:B------:R-:W-:Y:S02]  /*b100*/  FMUL.FTZ R206, R206, R100.reuse ;  /* 0x00000064cece7220 */ /* 0x080fe40000410000 */
[-C--:B------:R-:W-:Y:S01]  /*b110*/  FMUL.FTZ R207, R207, R100.reuse ;  /* 0x00000064cfcf7220 */ /* 0x080fe20000410000 */
[----:B------:R-:W4:Y:S01]  /*b120*/  MUFU.EX2 R27, R27 ;  /* 0x0000001b001b7308 */ /* 0x000f220000000800 */
[----:B--2---:R-:W-:Y:S01]  /*b130*/  F2FP.BF16.PACK_AB R14, R32, R33 ;  /* 0x00000021200e723e */ /* 0x004fe200000010ff */
[----:B------:R-:W-:-:S02]  /*b140*/  FMUL.FTZ R202, R202, R100 ;  /* 0x00000064caca7220 */ /* 0x000fc40000410000 */
[----:B------:R-:W-:Y:S02]  /*b150*/  FMUL.FTZ R203, R203, R100 ;  /* 0x00000064cbcb7220 */ /* 0x000fe40000410000 */
[C---:B-1----:R-:W-:Y:S01]  /*b160*/  HMMA.16816.F32.BF16 R204, R20.reuse, R8, R204 ;  /* 0x0000000814cc723c */ /* 0x042fe200000418cc */
[--C-:B------:R-:W-:Y:S01]  /*b170*/  FFMA.FTZ R115, R126, c[0x0][0x23c], -R113.reuse ;  /* 0x00008f007e737a23 */ /* 0x100fe20000010871 */
[----:B------:R-:W-:Y:S01]  /*b180*/  MUFU.EX2 R26, R26 ;  /* 0x0000001a001a7308 */ /* 0x000fe20000000800 */
[--C-:B------:R-:W-:Y:S02]  /*b190*/  FFMA.FTZ R117, R122, c[0x0][0x23c], -R113.reuse ;  /* 0x00008f007a757a23 */ /* 0x100fe40000010871 */
[--C-:B------:R-:W-:Y:S02]  /*b1a0*/  FFMA.FTZ R114, R114, c[0x0][0x23c], -R113.reuse ;  /* 0x00008f0072727a23 */ /* 0x100fe40000010871 */
[----:B------:R-:W-:Y:S01]  /*b1b0*/  FFMA.FTZ R120, R120, c[0x0][0x23c], -R113 ;  /* 0x00008f0078787a23 */ /* 0x000fe20000010871 */
[----:B---3--:R-:W-:Y:S01]  /*b1c0*/  HMMA.16816.F32.BF16 R196, R20, R4, R196 ;  /* 0x0000000414c4723c */ /* 0x008fe200000418c4 */
[--C-:B------:R-:W-:Y:S01]  /*b1d0*/  FFMA.FTZ R122, R161, c[0x0][0x23c], -R102.reuse ;  /* 0x00008f00a17a7a23 */ /* 0x100fe20000010866 */
[----:B------:R-:W1:Y:S01]  /*b1e0*/  MUFU.EX2 R25, R25 ;  /* 0x0000001900197308 */ /* 0x000e620000000800 */
[----:B----4-:R-:W-:Y:S01]  /*b1f0*/  F2FP.BF16.PACK_AB R13, R27, R92 ;  /* 0x0000005c1b0d723e */ /* 0x010fe200000010ff */
[----:B------:R-:W-:-:S02]  /*b200*/  FFMA.FTZ R121, R121, c[0x0][0x23c], -R102 ;  /* 0x00008f0079797a23 */ /* 0x000fc40000010866 */
[--C-:B------:R-:W-:Y:S02]  /*b210*/  FFMA.FTZ R126, R155, c[0x0][0x23c], -R102.reuse ;  /* 0x00008f009b7e7a23 */ /* 0x100fe40000010866 */
[C---:B------:R-:W-:Y:S01]  /*b220*/  HMMA.16816.F32.BF16 R192, R20.reuse, R6, R192 ;  /* 0x0000000614c0723c */ /* 0x040fe200000418c0 */
[--C-:B------:R-:W-:Y:S01]  /*b230*/  FFMA.FTZ R141, R153, c[0x0][0x23c], -R102.reuse ;  /* 0x00008f00998d7a23 */ /* 0x100fe20000010866 */
[----:B------:R-:W2:Y:S01]  /*b240*/  MUFU.EX2 R97, R97 ;  /* 0x0000006100617308 */ /* 0x000ea20000000800 */
[--C-:B------:R-:W-:Y:S02]  /*b250*/  FFMA.FTZ R153, R148, c[0x0][0x23c], -R113.reuse ;  /* 0x00008f0094997a23 */ /* 0x100fe40000010871 */
[--C-:B------:R-:W-:Y:S02]  /*b260*/  FFMA.FTZ R140, R150, c[0x0][0x23c], -R113.reuse ;  /* 0x00008f00968c7a23 */ /* 0x100fe40000010871 */
[--C-:B------:R-:W-:Y:S01]  /*b270*/  FFMA.FTZ R148, R152, c[0x0][0x23c], -R113.reuse ;  /* 0x00008f0098947a23 */ /* 0x100fe20000010871 */
[----:B------:R-:W-:Y:S01]  /*b280*/  HMMA.16816.F32.BF16 R200, R20, R10, R200 ;  /* 0x0000000a14c8723c */ /* 0x000fe200000418c8 */
[----:B------:R-:W-:Y:S01]  /*b290*/  FFMA.FTZ R155, R160, c[0x0][0x23c], -R113 ;  /* 0x00008f00a09b7a23 */ /* 0x000fe20000010871 */
[----:B------:R-:W3:Y:S01]  /*b2a0*/  MUFU.EX2 R96, R96 ;  /* 0x0000006000607308 */ /* 0x000ee20000000800 */
[----:B-1----:R-:W-:Y:S01]  /*b2b0*/  F2FP.BF16.PACK_AB R15, R25, R26 ;  /* 0x0000001a190f723e */ /* 0x002fe200000010ff */
[----:B------:R-:W-:-:S02]  /*b2c0*/  FFMA.FTZ R147, R147, c[0x0][0x23c], -R102 ;  /* 0x00008f0093937a23 */ /* 0x000fc40000010866 */
[--C-:B------:R-:W-:Y:S01]  /*b2d0*/  FFMA.FTZ R150, R139, c[0x0][0x23c], -R102.reuse ;  /* 0x00008f008b967a23 */ /* 0x100fe20000010866 */
[----:B------:R-:W-:Y:S01]  /*b2e0*/  F2FP.BF16.PACK_AB R20, R83, R84 ;  /* 0x000000545314723e */ /* 0x000fe200000010ff */
[----:B------:R-:W-:Y:S01]  /*b2f0*/  FFMA.FTZ R137, R137, c[0x0][0x23c], -R102 ;  /* 0x00008f0089897a23 */ /* 0x000fe20000010866 */
[----:B------:R-:W-:Y:S01]  /*b300*/  F2FP.BF16.PACK_AB R22, R81, R82 ;  /* 0x000000525116723e */ /* 0x000fe200000010ff */
[-C--:B--2---:R-:W-:Y:S01]  /*b310*/  FMUL.FTZ R220, R220, R97.reuse ;  /* 0x00000061dcdc7220 */ /* 0x084fe20000410000 */
[----:B------:R-:W-:Y:S01]  /*b320*/  MUFU.EX2 R31, R31 ;  /* 0x0000001f001f7308 */ /* 0x000fe20000000800 */
[-C--:B------:R-:W-:Y:S02]  /*b330*/  FMUL.FTZ R221, R221, R97.reuse ;  /* 0x00000061dddd7220 */ /* 0x080fe40000410000 */
[-C--:B------:R-:W-:Y:S02]  /*b340*/  FMUL.FTZ R216, R216, R97.reuse ;  /* 0x00000061d8d87220 */ /* 0x080fe40000410000 */
[----:B------:R-:W-:-:S02]  /*b350*/  FMUL.FTZ R217, R217, R97 ;  /* 0x00000061d9d97220 */ /* 0x000fc40000410000 */
[-C--:B---3--:R-:W-:Y:S01]  /*b360*/  FMUL.FTZ R222, R222, R96.reuse ;  /* 0x00000060dede7220 */ /* 0x088fe20000410000 */
[----:B------:R-:W1:Y:S01]  /*b370*/  MUFU.EX2 R30, R30 ;  /* 0x0000001e001e7308 */ /* 0x000e620000000800 */
[-C--:B------:R-:W-:Y:S02]  /*b380*/  FMUL.FTZ R223, R223, R96.reuse ;  /* 0x00000060dfdf7220 */ /* 0x080fe40000410000 */
[-C--:B------:R-:W-:Y:S02]  /*b390*/  FMUL.FTZ R218, R218, R96.reuse ;  /* 0x00000060dada7220 */ /* 0x080fe40000410000 */
[-C--:B------:R-:W-:Y:S02]  /*b3a0*/  FMUL.FTZ R219, R219, R96.reuse ;  /* 0x00000060dbdb7220 */ /* 0x080fe40000410000 */
[-C--:B------:R-:W-:Y:S01]  /*b3b0*/  FMUL.FTZ R212, R212, R97.reuse ;  /* 0x00000061d4d47220 */ /* 0x080fe20000410000 */
[----:B------:R-:W-:Y:S01]  /*b3c0*/  HMMA.16816.F32.BF16 R220, R12, R8, R220 ;  /* 0x000000080cdc723c */ /* 0x000fe200000418dc */
[----:B------:R-:W-:Y:S01]  /*b3d0*/  FMUL.FTZ R213, R213, R97 ;  /* 0x00000061d5d57220 */ /* 0x000fe20000410000 */
[----:B------:R-:W-:Y:S01]  /*b3e0*/  MUFU.EX2 R29, R29 ;  /* 0x0000001d001d7308 */ /* 0x000fe20000000800 */
[----:B------:R-:W-:-:S02]  /*b3f0*/  FMUL.FTZ R214, R214, R96 ;  /* 0x00000060d6d67220 */ /* 0x000fc40000410000 */
[-C--:B------:R-:W-:Y:S02]  /*b400*/  FMUL.FTZ R215, R215, R96.reuse ;  /* 0x00000060d7d77220 */ /* 0x080fe40000410000 */
[-C--:B------:R-:W-:Y:S01]  /*b410*/  FMUL.FTZ R208, R208, R97.reuse ;  /* 0x00000061d0d07220 */ /* 0x080fe20000410000 */
[C---:B------:R-:W-:Y:S01]  /*b420*/  HMMA.16816.F32.BF16 R216, R12.reuse, R10, R216 ;  /* 0x0000000a0cd8723c */ /* 0x040fe200000418d8 */
[----:B------:R-:W-:Y:S01]  /*b430*/  FMUL.FTZ R209, R209, R97 ;  /* 0x00000061d1d17220 */ /* 0x000fe20000410000 */
[----:B------:R-:W2:Y:S01]  /*b440*/  MUFU.EX2 R28, R28 ;  /* 0x0000001c001c7308 */ /* 0x000ea20000000800 */
[-C--:B------:R-:W-:Y:S01]  /*b450*/  FMUL.FTZ R210, R210, R96.reuse ;  /* 0x00000060d2d27220 */ /* 0x080fe20000410000 */
[----:B------:R-:W-:Y:S01]  /*b460*/  LDSM.16.MT88.4 R8, [R231+0x4800] ;  /* 0x00480000e708783b */ /* 0x000fe20000004200 */
[----:B------:R-:W-:Y:S02]  /*b470*/  FMUL.FTZ R211, R211, R96 ;  /* 0x00000060d3d37220 */ /* 0x000fe40000410000 */
[----:B------:R-:W-:Y:S01]  /*b480*/  FFMA.FTZ R152, R151, c[0x0][0x23c], -R102 ;  /* 0x00008f0097987a23 */ /* 0x000fe20000010866 */
[----:B------:R-:W-:Y:S01]  /*b490*/  HMMA.16816.F32.BF16 R212, R12, R4, R212 ;  /* 0x000000040cd4723c */ /* 0x000fe200000418d4 */
[--C-:B------:R-:W-:Y:S01]  /*b4a0*/  FFMA.FTZ R151, R146, c[0x0][0x23c], -R113.reuse ;  /* 0x00008f0092977a23 */ /* 0x100fe20000010871 */
[----:B------:R-:W-:Y:S01]  /*b4b0*/  MUFU.EX2 R103, R103 ;  /* 0x0000006700677308 */ /* 0x000fe20000000800 */
[----:B------:R-:W-:-:S02]  /*b4c0*/  FFMA.FTZ R161, R154, c[0x0][0x23c], -R113 ;  /* 0x00008f009aa17a23 */ /* 0x000fc40000010871 */
[--C-:B------:R-:W-:Y:S02]  /*b4d0*/  FFMA.FTZ R146, R135, c[0x0][0x23c], -R102.reuse ;  /* 0x00008f0087927a23 */ /* 0x100fe40000010866 */
[----:B-1----:R-:W-:Y:S01]  /*b4e0*/  F2FP.BF16.PACK_AB R4, R30, R31 ;  /* 0x0000001f1e04723e */ /* 0x002fe200000010ff */
[----:B------:R-:W-:Y:S01]  /*b4f0*/  HMMA.16816.F32.BF16 R208, R12, R6, R208 ;  /* 0x000000060cd0723c */ /* 0x000fe200000418d0 */
[----:B------:R-:W1:Y:S01]  /*b500*/  LDSM.16.MT88.4 R12, [R230+0x4400] ;  /* 0x00440000e60c783b */ /* 0x000e620000004200 */
[----:B------:R-:W3:Y:S01]  /*b510*/  MUFU.EX2 R104, R104 ;  /* 0x0000006800687308 */ /* 0x000ee20000000800 */
[--C-:B------:R-:W-:Y:S02]  /*b520*/  FFMA.FTZ R134, R134, c[0x0][0x23c], -R113.reuse ;  /* 0x00008f0086867a23 */ /* 0x100fe40000010871 */
[----:B------:R-:W-:Y:S02]  /*b530*/  FFMA.FTZ R142, R142, c[0x0][0x23c], -R113 ;  /* 0x00008f008e8e7a23 */ /* 0x000fe40000010871 */
[----:B--2---:R-:W-:Y:S01]  /*b540*/  F2FP.BF16.PACK_AB R6, R28, R29 ;  /* 0x0000001d1c06723e */ /* 0x004fe200000010ff */
[----:B------:R-:W-:-:S02]  /*b550*/  FFMA.FTZ R129, R129, c[0x0][0x23c], -R102 ;  /* 0x00008f0081817a23 */ /* 0x000fc40000010866 */
[----:B------:R-:W-:Y:S01]  /*b560*/  MUFU.EX2 R108, R108 ;  /* 0x0000006c006c7308 */ /* 0x000fe20000000800 */
[--C-:B------:R-:W-:Y:S02]  /*b570*/  FFMA.FTZ R135, R145, c[0x0][0x23c], -R102.reuse ;  /* 0x00008f0091877a23 */ /* 0x100fe40000010866 */
[----:B------:R-:W-:Y:S02]  /*b580*/  FFMA.FTZ R154, R143, c[0x0][0x23c], -R102 ;  /* 0x00008f008f9a7a23 */ /* 0x000fe40000010866 */
[----:B------:R-:W-:Y:S02]  /*b590*/  FFMA.FTZ R160, R162, c[0x0][0x23c], -R99 ;  /* 0x00008f00a2a07a23 */ /* 0x000fe40000010863 */
[--C-:B------:R-:W-:Y:S01]  /*b5a0*/  FFMA.FTZ R143, R130, c[0x0][0x23c], -R113.reuse ;  /* 0x00008f00828f7a23 */ /* 0x100fe20000010871 */
[----:B------:R-:W2:Y:S01]  /*b5b0*/  MUFU.EX2 R109, R109 ;  /* 0x0000006d006d7308 */ /* 0x000ea20000000800 */
[----:B---3--:R-:W-:Y:S01]  /*b5c0*/  F2FP.BF16.PACK_AB R5, R104, R103 ;  /* 0x000000676805723e */ /* 0x008fe200000010ff */
[----:B------:R-:W-:-:S02]  /*b5d0*/  FFMA.FTZ R145, R164, c[0x0][0x23c], -R113 ;  /* 0x00008f00a4917a23 */ /* 0x000fc40000010871 */
[--C-:B------:R-:W-:Y:S02]  /*b5e0*/  FFMA.FTZ R162, R127, c[0x0][0x23c], -R102.reuse ;  /* 0x00008f007fa27a23 */ /* 0x100fe40000010866 */
[--C-:B------:R-:W-:Y:S02]  /*b5f0*/  FFMA.FTZ R128, R128, c[0x0][0x23c], -R113.reuse ;  /* 0x00008f0080807a23 */ /* 0x100fe40000010871 */
[----:B------:R-:W3:Y:S01]  /*b600*/  MUFU.EX2 R52, R52 ;  /* 0x0000003400347308 */ /* 0x000ee20000000800 */
[----:B------:R-:W-:Y:S02]  /*b610*/  FFMA.FTZ R130, R166, c[0x0][0x23c], -R113 ;  /* 0x00008f00a6827a23 */ /* 0x000fe40000010871 */
[--C-:B------:R-:W-:Y:S02]  /*b620*/  FFMA.FTZ R131, R131, c[0x0][0x23c], -R102.reuse ;  /* 0x00008f0083837a23 */ /* 0x100fe40000010866 */
[--C-:B------:R-:W-:Y:S02]  /*b630*/  FFMA.FTZ R127, R159, c[0x0][0x23c], -R102.reuse ;  /* 0x00008f009f7f7a23 */ /* 0x100fe40000010866 */
[----:B------:R-:W-:Y:S01]  /*b640*/  FFMA.FTZ R164, R157, c[0x0][0x23c], -R102 ;  /* 0x00008f009da47a23 */ /* 0x000fe20000010866 */
[----:B--2---:R-:W-:Y:S01]  /*b650*/  F2FP.BF16.PACK_AB R7, R109, R108 ;  /* 0x0000006c6d07723e */ /* 0x004fe200000010ff */
[----:B------:R-:W-:Y:S01]  /*b660*/  MUFU.EX2 R51, R51 ;  /* 0x0000003300337308 */ /* 0x000fe20000000800 */
[----:B------:R-:W-:-:S02]  /*b670*/  FFMA.FTZ R93, R183, R100, R93 ;  /* 0x00000064b75d7223 */ /* 0x000fc4000001005d */
[----:B------:R-:W-:Y:S02]  /*b680*/  FFMA.FTZ R91, R180, R97, R91 ;  /* 0x00000061b45b7223 */ /* 0x000fe4000001005b */
[----:B------:R-:W-:Y:S01]  /*b690*/  FFMA.FTZ R92, R185, R96, R92 ;  /* 0x00000060b95c7223 */ /* 0x000fe2000001005c */
[C---:B------:R-:W-:Y:S01]  /*b6a0*/  HMMA.16816.F32.BF16 R220, R4.reuse, R16, R220 ;  /* 0x0000001004dc723c */ /* 0x040fe200000418dc */
[----:B---3--:R-:W-:Y:S01]  /*b6b0*/  F2FP.BF16.PACK_AB R21, R52, R53 ;  /* 0x000000353415723e */ /* 0x008fe200000010ff */
[----:B------:R-:W2:Y:S01]  /*b6c0*/  MUFU.EX2 R50, R50 ;  /* 0x0000003200327308 */ /* 0x000ea20000000800 */
[----:B------:R-:W-:Y:S02]  /*b6d0*/  FADD.FTZ R56, R56, R93 ;  /* 0x0000005d38387221 */ /* 0x000fe40000010000 */
[----:B------:R-:W-:Y:S02]  /*b6e0*/  FADD.FTZ R34, R34, R91 ;  /* 0x0000005b22227221 */ /* 0x000fe40000010000 */
[----:B------:R-:W-:Y:S01]  /*b6f0*/  FADD.FTZ R27, R27, R92 ;  /* 0x0000005c1b1b7221 */ /* 0x000fe20000010000 */
[----:B------:R-:W-:Y:S01]  /*b700*/  HMMA.16816.F32.BF16 R216, R4, R18, R216 ;  /* 0x0000001204d8723c */ /* 0x000fe200000418d8 */
[----:B------:R-:W-:Y:S01]  /*b710*/  FADD.FTZ R55, R55, R56 ;  /* 0x0000003837377221 */ /* 0x000fe20000010000 */
[----:B------:R-:W-:Y:S01]  /*b720*/  MUFU.EX2 R114, R114 ;  /* 0x0000007200727308 */ /* 0x000fe20000000800 */
[----:B------:R-:W-:-:S02]  /*b730*/  FADD.FTZ R33, R33, R34 ;  /* 0x0000002221217221 */ /* 0x000fc40000010000 */
[----:B------:R-:W-:Y:S02]  /*b740*/  FADD.FTZ R26, R26, R27 ;  /* 0x0000001b1a1a7221 */ /* 0x000fe40000010000 */
[----:B------:R-:W-:Y:S01]  /*b750*/  FADD.FTZ R54, R54, R55 ;  /* 0x0000003736367221 */ /* 0x000fe20000010000 */
[C---:B-1----:R-:W-:Y:S01]  /*b760*/  HMMA.16816.F32.BF16 R212, R4.reuse, R12, R212 ;  /* 0x0000000c04d4723c */ /* 0x042fe200000418d4 */
[----:B------:R-:W-:Y:S01]  /*b770*/  FADD.FTZ R32, R32, R33 ;  /* 0x0000002120207221 */ /* 0x000fe20000010000 */
[----:B------:R-:W1:Y:S01]  /*b780*/  MUFU.EX2 R115, R115 ;  /* 0x0000007300737308 */ /* 0x000e620000000800 */
[----:B--2---:R-:W-:Y:S01]  /*b790*/  F2FP.BF16.PACK_AB R23, R50, R51 ;  /* 0x000000333217723e */ /* 0x004fe200000010ff */
[----:B------:R-:W-:Y:S02]  /*b7a0*/  FADD.FTZ R26, R25, R26 ;  /* 0x0000001a191a7221 */ /* 0x000fe40000010000 */
[----:B------:R-:W-:Y:S02]  /*b7b0*/  FFMA.FTZ R136, R236, c[0x0][0x23c], -R99 ;  /* 0x00008f00ec887a23 */ /* 0x000fe40000010863 */
[----:B------:R-:W-:Y:S01]  /*b7c0*/  HMMA.16816.F32.BF16 R208, R4, R14, R208 ;  /* 0x0000000e04d0723c */ /* 0x000fe200000418d0 */
[----:B------:R-:W2:Y:S01]  /*b7d0*/  LDSM.16.MT88.4 R4, [R230+0x4800] ;  /* 0x00480000e604783b */ /* 0x000ea20000004200 */
[----:B------:R-:W-:Y:S01]  /*b7e0*/  MUFU.EX2 R117, R117 ;  /* 0x0000007500757308 */ /* 0x000fe20000000800 */
[----:B------:R-:W-:-:S02]  /*b7f0*/  FADD.FTZ R84, R84, R85 ;  /* 0x0000005554547221 */ /* 0x000fc40000010000 */
[----:B------:R-:W-:Y:S02]  /*b800*/  FADD.FTZ R53, R53, R54 ;  /* 0x0000003635357221 */ /* 0x000fe40000010000 */
[----:B------:R-:W-:Y:S01]  /*b810*/  FADD.FTZ R31, R31, R32 ;  /* 0x000000201f1f7221 */ /* 0x000fe20000010000 */
[C---:B------:R-:W-:Y:S01]  /*b820*/  HMMA.16816.F32.BF16 R196, R20.reuse, R12, R196 ;  /* 0x0000000c14c4723c */ /* 0x040fe200000418c4 */
[----:B------:R-:W-:Y:S01]  /*b830*/  FADD.FTZ R103, R103, R26 ;  /* 0x0000001a67677221 */ /* 0x000fe20000010000 */
[----:B------:R-:W3:Y:S01]  /*b840*/  MUFU.EX2 R120, R120 ;  /* 0x0000007800787308 */ /* 0x000ee20000000800 */
[----:B------:R-:W-:Y:S02]  /*b850*/  FADD.FTZ R83, R83, R84 ;  /* 0x0000005453537221 */ /* 0x000fe40000010000 */
[----:B------:R-:W-:Y:S02]  /*b860*/  FADD.FTZ R52, R52, R53 ;  /* 0x0000003534347221 */ /* 0x000fe40000010000 */
[----:B-1----:R-:W-:Y:S01]  /*b870*/  F2FP.BF16.PACK_AB R12, R115, R114 ;  /* 0x00000072730c723e */ /* 0x002fe200000010ff */
[----:B------:R-:W-:Y:S01]  /*b880*/  HMMA.16816.F32.BF16 R192, R20, R14, R192 ;  /* 0x0000000e14c0723c */ /* 0x000fe200000418c0 */
[----:B------:R-:W-:Y:S01]  /*b890*/  FADD.FTZ R30, R30, R31 ;  /* 0x0000001f1e1e7221 */ /* 0x000fe20000010000 */
[----:B------:R-:W-:Y:S01]  /*b8a0*/  MUFU.EX2 R122, R122 ;  /* 0x0000007a007a7308 */ /* 0x000fe20000000800 */
[----:B------:R-:W-:-:S02]  /*b8b0*/  FADD.FTZ R103, R104, R103 ;  /* 0x0000006768677221 */ /* 0x000fc40000010000 */
[----:B------:R-:W-:Y:S02]  /*b8c0*/  FADD.FTZ R82, R82, R83 ;  /* 0x0000005352527221 */ /* 0x000fe40000010000 */
[----:B------:R-:W-:Y:S01]  /*b8d0*/  FADD.FTZ R51, R51, R52 ;  /* 0x0000003433337221 */ /* 0x000fe20000010000 */
[C---:B------:R-:W-:Y:S01]  /*b8e0*/  HMMA.16816.F32.BF16 R204, R20.reuse, R16, R204 ;  /* 0x0000001014cc723c */ /* 0x040fe200000418cc */
[----:B------:R-:W-:Y:S01]  /*b8f0*/  FADD.FTZ R29, R29, R30 ;  /* 0x0000001e1d1d7221 */ /* 0x000fe20000010000 */
[----:B------:R-:W1:Y:S01]  /*b900*/  MUFU.EX2 R121, R121 ;  /* 0x0000007900797308 */ /* 0x000e620000000800 */
[----:B---3--:R-:W-:Y:S01]  /*b910*/  F2FP.BF16.PACK_AB R14, R120, R117 ;  /* 0x00000075780e723e */ /* 0x008fe200000010ff */
[----:B------:R-:W-:Y:S02]  /*b920*/  FADD.FTZ R108, R108, R103 ;  /* 0x000000676c6c7221 */ /* 0x000fe40000010000 */
[----:B------:R-:W-:Y:S02]  /*b930*/  FADD.FTZ R81, R81, R82 ;  /* 0x0000005251517221 */ /* 0x000fe40000010000 */
[----:B------:R-:W-:Y:S01]  /*b940*/  HMMA.16816.F32.BF16 R200, R20, R18, R200 ;  /* 0x0000001214c8723c */ /* 0x000fe200000418c8 */
[----:B------:R-:W3:Y:S01]  /*b950*/  LDSM.16.MT88.4 R16, [R231+0x4c00] ;  /* 0x004c0000e710783b */ /* 0x000ee20000004200 */
[----:B------:R-:W-:Y:S01]  /*b960*/  MUFU.EX2 R126, R126 ;  /* 0x0000007e007e7308 */ /* 0x000fe20000000800 */
[----:B------:R-:W-:-:S02]  /*b970*/  FADD.FTZ R50, R50, R51 ;  /* 0x0000003332327221 */ /* 0x000fc40000010000 */
[----:B------:R-:W-:Y:S02]  /*b980*/  FADD.FTZ R29, R28, R29 ;  /* 0x0000001d1c1d7221 */ /* 0x000fe40000010000 */
[----:B------:R-:W-:Y:S01]  /*b990*/  F2FP.BF16.PACK_AB R20, R79, R80 ;  /* 0x000000504f14723e */ /* 0x000fe200000010ff */
[----:B------:R-:W-:Y:S01]  /*b9a0*/  FADD.FTZ R109, R109, R108 ;  /* 0x0000006c6d6d7221 */ /* 0x000fe20000010000 */
[----:B------:R-:W-:Y:S01]  /*b9b0*/  F2FP.BF16.PACK_AB R22, R77, R78 ;  /* 0x0000004e4d16723e */ /* 0x000fe200000010ff */
[----:B------:R-:W4:Y:S01]  /*b9c0*/  MUFU.EX2 R141, R141 ;  /* 0x0000008d008d7308 */ /* 0x000f220000000800 */
[----:B-1----:R-:W-:Y:S01]  /*b9d0*/  F2FP.BF16.PACK_AB R13, R121, R122 ;  /* 0x0000007a790d723e */ /* 0x002fe200000010ff */
[----:B------:R-:W-:Y:S02]  /*b9e0*/  FADD.FTZ R80, R80, R81 ;  /* 0x0000005150507221 */ /* 0x000fe40000010000 */
[----:B------:R-:W-:Y:S02]  /*b9f0*/  FADD.FTZ R114, R114, R29 ;  /* 0x0000001d72727221 */ /* 0x000fe40000010000 */
[----:B------:R-:W-:-:S02]  /*ba00*/  FADD.FTZ R122, R122, R109 ;  /* 0x0000006d7a7a7221 */ /* 0x000fc40000010000 */
[----:B------:R-:W1:Y:S01]  /*ba10*/  MUFU.EX2 R48, R48 ;  /* 0x0000003000307308 */ /* 0x000e620000000800 */
[----:B------:R-:W-:Y:S02]  /*ba20*/  FADD.FTZ R79, R79, R80 ;  /* 0x000000504f4f7221 */ /* 0x000fe40000010000 */
[----:B------:R-:W-:Y:S02]  /*ba30*/  FADD.FTZ R114, R115, R114 ;  /* 0x0000007273727221 */ /* 0x000fe40000010000 */
[----:B------:R-:W-:Y:S02]  /*ba40*/  FADD.FTZ R121, R121, R122 ;  /* 0x0000007a79797221 */ /* 0x000fe40000010000 */
[--C-:B------:R-:W-:Y:S01]  /*ba50*/  FFMA.FTZ R157, R138, c[0x0][0x23c], -R113.reuse ;  /* 0x00008f008a9d7a23 */ /* 0x100fe20000010871 */
[----:B----4-:R-:W-:Y:S01]  /*ba60*/  F2FP.BF16.PACK_AB R15, R141, R126 ;  /* 0x0000007e8d0f723e */ /* 0x010fe200000010ff */
[----:B------:R-:W-:Y:S01]  /*ba70*/  MUFU.EX2 R47, R47 ;  /* 0x0000002f002f7308 */ /* 0x000fe20000000800 */
[----:B------:R-:W-:-:S02]  /*ba80*/  FFMA.FTZ R138, R158, c[0x0][0x23c], -R113 ;  /* 0x00008f009e8a7a23 */ /* 0x000fc40000010871 */
[----:B------:R-:W-:Y:S02]  /*ba90*/  FFMA.FTZ R159, R144, c[0x0][0x23c], -R113 ;  /* 0x00008f00909f7a23 */ /* 0x000fe40000010871 */
[----:B------:R-:W-:Y:S01]  /*baa0*/  FFMA.FTZ R158, R119, c[0x0][0x23c], -R102 ;  /* 0x00008f00779e7a23 */ /* 0x000fe20000010866 */
[C---:B------:R-:W-:Y:S01]  /*bab0*/  HMMA.16816.F32.BF16 R220, R12.reuse, R8, R220 ;  /* 0x000000080cdc723c */ /* 0x040fe200000418dc */
[----:B-1----:R-:W-:Y:S01]  /*bac0*/  F2FP.BF16.PACK_AB R21, R48, R49 ;  /* 0x000000313015723e */ /* 0x002fe200000010ff */
[----:B------:R-:W1:Y:S01]  /*bad0*/  MUFU.EX2 R46, R46 ;  /* 0x0000002e002e7308 */ /* 0x000e620000000800 */
[----:B------:R-:W-:Y:S02]  /*bae0*/  FADD.FTZ R49, R49, R50 ;  /* 0x0000003231317221 */ /* 0x000fe40000010000 */
[----:B------:R-:W-:Y:S02]  /*baf0*/  FFMA.FTZ R139, R168, c[0x0][0x23c], -R99 ;  /* 0x00008f00a88b7a23 */ /* 0x000fe40000010863 */
[----:B------:R-:W-:Y:S01]  /*bb00*/  FADD.FTZ R48, R48, R49 ;  /* 0x0000003130307221 */ /* 0x000fe20000010000 */
[----:B------:R-:W-:Y:S01]  /*bb10*/  HMMA.16816.F32.BF16 R216, R12, R10, R216 ;  /* 0x0000000a0cd8723c */ /* 0x000fe200000418d8 */
[----:B------:R-:W-:Y:S01]  /*bb20*/  FFMA.FTZ R156, R156, c[0x0][0x23c], -R113 ;  /* 0x00008f009c9c7a23 */ /* 0x000fe20000010871 */
[----:B------:R-:W-:Y:S01]  /*bb30*/  MUFU.EX2 R140, R140 ;  /* 0x0000008c008c7308 */ /* 0x000fe20000000800 */
[----:B------:R-:W-:-:S02]  /*bb40*/  FFMA.FTZ R144, R149, c[0x0][0x23c], -R102 ;  /* 0x00008f0095907a23 */ /* 0x000fc40000010866 */
[--C-:B------:R-:W-:Y:S02]  /*bb50*/  FFMA.FTZ R123, R123, c[0x0][0x23c], -R102.reuse ;  /* 0x00008f007b7b7a23 */ /* 0x100fe40000010866 */
[----:B------:R-:W-:Y:S01]  /*bb60*/  FFMA.FTZ R125, R125, c[0x0][0x23c], -R102 ;  /* 0x00008f007d7d7a23 */ /* 0x000fe20000010866 */
[C---:B--2---:R-:W-:Y:S01]  /*bb70*/  HMMA.16816.F32.BF16 R212, R12.reuse, R4, R212 ;  /* 0x000000040cd4723c */ /* 0x044fe200000418d4 */
[----:B------:R-:W-:Y:S01]  /*bb80*/  FFMA.FTZ R119, R106, c[0x0][0x23c], -R99 ;  /* 0x00008f006a777a23 */ /* 0x000fe20000010863 */
[----:B------:R-:W2:Y:S01]  /*bb90*/  MUFU.EX2 R153, R153 ;  /* 0x0000009900997308 */ /* 0x000ea20000000800 */
[----:B-1----:R-:W-:Y:S01]  /*bba0*/  F2FP.BF16.PACK_AB R23, R46, R47 ;  /* 0x0000002f2e17723e */ /* 0x002fe200000010ff */
[----:B------:R-:W-:Y:S02]  /*bbb0*/  FADD.FTZ R78, R78, R79 ;  /* 0x0000004f4e4e7221 */ /* 0x000fe40000010000 */
[----:B------:R-:W-:Y:S02]  /*bbc0*/  FADD.FTZ R47, R47, R48 ;  /* 0x000000302f2f7221 */ /* 0x000fe40000010000 */
[----:B------:R-:W-:Y:S01]  /*bbd0*/  HMMA.16816.F32.BF16 R208, R12, R6, R208 ;  /* 0x000000060cd0723c */ /* 0x000fe200000418d0 */
[----:B------:R-:W1:Y:S01]  /*bbe0*/  LDSM.16.MT88.4 R12, [R230+0x4c00] ;  /* 0x004c0000e60c783b */ /* 0x000e620000004200 */
[----:B------:R-:W-:Y:S01]  /*bbf0*/  MUFU.EX2 R148, R148 ;  /* 0x0000009400947308 */ /* 0x000fe20000000800 */
[----:B------:R-:W-:-:S02]  /*bc00*/  FADD.FTZ R117, R117, R114 ;  /* 0x0000007275757221 */ /* 0x000fc40000010000 */
[----:B------:R-:W-:Y:S02]  /*bc10*/  FADD.FTZ R126, R126, R121 ;  /* 0x000000797e7e7221 */ /* 0x000fe40000010000 */
[----:B------:R-:W-:Y:S01]  /*bc20*/  FADD.FTZ R77, R77, R78 ;  /* 0x0000004e4d4d7221 */ /* 0x000fe20000010000 */
[C---:B------:R-:W-:Y:S01]  /*bc30*/  HMMA.16816.F32.BF16 R196, R20.reuse, R4, R196 ;  /* 0x0000000414c4723c */ /* 0x040fe200000418c4 */
[----:B------:R-:W-:Y:S01]  /*bc40*/  FADD.FTZ R46, R46, R47 ;  /* 0x0000002f2e2e7221 */ /* 0x000fe20000010000 */
[----:B------:R-:W4:Y:S01]  /*bc50*/  MUFU.EX2 R155, R155 ;  /* 0x0000009b009b7308 */ /* 0x000f220000000800 */
[----:B------:R-:W-:Y:S02]  /*bc60*/  FADD.FTZ R117, R120, R117 ;  /* 0x0000007578757221 */ /* 0x000fe40000010000 */
[----:B------:R-:W-:Y:S02]  /*bc70*/  FADD.FTZ R126, R141, R126 ;  /* 0x0000007e8d7e7221 */ /* 0x000fe40000010000 */
[----:B--2---:R-:W-:Y:S01]  /*bc80*/  F2FP.BF16.PACK_AB R4, R153, R140 ;  /* 0x0000008c9904723e */ /* 0x004fe200000010ff */
[----:B------:R-:W-:Y:S01]  /*bc90*/  HMMA.16816.F32.BF16 R192, R20, R6, R192 ;  /* 0x0000000614c0723c */ /* 0x000fe200000418c0 */
[----:B------:R-:W-:Y:S01]  /*bca0*/  FADD.FTZ R140, R140, R117 ;  /* 0x000000758c8c7221 */ /* 0x000fe20000010000 */
[----:B------:R-:W-:Y:S01]  /*bcb0*/  MUFU.EX2 R147, R147 ;  /* 0x0000009300937308 */ /* 0x000fe20000000800 */
[----:B------:R-:W-:-:S02]  /*bcc0*/  FFMA.FTZ R106, R111, c[0x0][0x23c], -R102 ;  /* 0x00008f006f6a7a23 */ /* 0x000fc40000010866 */
[----:B------:R-:W-:Y:S02]  /*bcd0*/  FADD.FTZ R153, R153, R140 ;  /* 0x0000008c99997221 */ /* 0x000fe40000010000 */
[--C-:B------:R-:W-:Y:S01]  /*bce0*/  FFMA.FTZ R107, R107, c[0x0][0x23c], -R102.reuse ;  /* 0x00008f006b6b7a23 */ /* 0x100fe20000010866 */
[C---:B------:R-:W-:Y:S01]  /*bcf0*/  HMMA.16816.F32.BF16 R204, R20.reuse, R8, R204 ;  /* 0x0000000814cc723c */ /* 0x040fe200000418cc */
[--C-:B------:R-:W-:Y:S01]  /*bd00*/  FFMA.FTZ R105, R105, c[0x0][0x23c], -R102.reuse ;  /* 0x00008f0069697a23 */ /* 0x100fe20000010866 */
[----:B------:R-:W2:Y:S01]  /*bd10*/  MUFU.EX2 R150, R150 ;  /* 0x0000009600967308 */ /* 0x000ea20000000800 */
[----:B----4-:R-:W-:Y:S01]  /*bd20*/  F2FP.BF16.PACK_AB R6, R155, R148 ;  /* 0x000000949b06723e */ /* 0x010fe200000010ff */
[----:B------:R-:W-:Y:S02]  /*bd30*/  FADD.FTZ R148, R148, R153 ;  /* 0x0000009994947221 */ /* 0x000fe40000010000 */
[----:B------:R-:W-:Y:S02]  /*bd40*/  FFMA.FTZ R102, R101, c[0x0][0x23c], -R102 ;  /* 0x00008f0065667a23 */ /* 0x000fe40000010866 */
[----:B------:R-:W-:Y:S01]  /*bd50*/  HMMA.16816.F32.BF16 R200, R20, R10, R200 ;  /* 0x0000000a14c8723c */ /* 0x000fe200000418c8 */
[----:B------:R-:W4:Y:S01]  /*bd60*/  LDSM.16.MT88.4 R8, [R231+0x5000] ;  /* 0x00500000e708783b */ /* 0x000f220000004200 */
[----:B------:R-:W-:Y:S01]  /*bd70*/  MUFU.EX2 R137, R137 ;  /* 0x0000008900897308 */ /* 0x000fe20000000800 */
[----:B------:R-:W-:-:S02]  /*bd80*/  FADD.FTZ R155, R155, R148 ;  /* 0x000000949b9b7221 */ /* 0x000fc40000010000 */
[----:B------:R-:W-:Y:S02]  /*bd90*/  FFMA.FTZ R118, R118, c[0x0][0x23c], -R113 ;  /* 0x00008f0076767a23 */ /* 0x000fe40000010871 */
[----:B------:R-:W-:Y:S01]  /*bda0*/  F2FP.BF16.PACK_AB R20, R75, R76 ;  /* 0x0000004c4b14723e */ /* 0x000fe200000010ff */
[----:B------:R-:W-:Y:S01]  /*bdb0*/  FADD.FTZ R76, R76, R77 ;  /* 0x0000004d4c4c7221 */ /* 0x000fe20000010000 */
[----:B------:R-:W-:Y:S01]  /*bdc0*/  F2FP.BF16.PACK_AB R22, R73, R74 ;  /* 0x0000004a4916723e */ /* 0x000fe200000010ff */
[----:B------:R-:W5:Y:S01]  /*bdd0*/  MUFU.EX2 R152, R152 ;  /* 0x0000009800987308 */ /* 0x000f620000000800 */
[C---:B--2---:R-:W-:Y:S01]  /*bde0*/  F2FP.BF16.PACK_AB R5, R150.reuse, R147 ;  /* 0x000000939605723e */ /* 0x044fe200000010ff */
[----:B------:R-:W-:Y:S02]  /*bdf0*/  FADD.FTZ R147, R147, R126 ;  /* 0x0000007e93937221 */ /* 0x000fe40000010000 */
[----:B------:R-:W-:Y:S02]  /*be00*/  FADD.FTZ R75, R75, R76 ;  /* 0x0000004c4b4b7221 */ /* 0x000fe40000010000 */
[----:B------:R-:W-:-:S02]  /*be10*/  FADD.FTZ R150, R150, R147 ;  /* 0x0000009396967221 */ /* 0x000fc40000010000 */
[----:B------:R-:W-:Y:S01]  /*be20*/  MUFU.EX2 R45, R45 ;  /* 0x0000002d002d7308 */ /* 0x000fe20000000800 */
[----:B------:R-:W-:Y:S02]  /*be30*/  FADD.FTZ R74, R74, R75 ;  /* 0x0000004b4a4a7221 */ /* 0x000fe40000010000 */
[----:B------:R-:W-:Y:S02]  /*be40*/  FFMA.FTZ R24, R24, c[0x0][0x23c], -R99 ;  /* 0x00008f0018187a23 */ /* 0x000fe40000010863 */
[----:B------:R-:W-:Y:S01]  /*be50*/  FADD.FTZ R73, R73, R74 ;  /* 0x0000004a49497221 */ /* 0x000fe20000010000 */
[----:B-----5:R-:W-:Y:S02]  /*be60*/  F2FP.BF16.PACK_AB R7, R152, R137 ;  /* 0x000000899807723e */ /* 0x020fe400000010ff */
[----:B------:R-:W2:Y:S01]  /*be70*/  MUFU.EX2 R44, R44 ;  /* 0x0000002c002c7308 */ /* 0x000ea20000000800 */
[----:B------:R-:W-:-:S04]  /*be80*/  FADD.FTZ R137, R137, R150 ;  /* 0x0000009689897221 */ /* 0x000fc80000010000 */
[----:B------:R-:W-:Y:S01]  /*be90*/  FADD.FTZ R152, R152, R137 ;  /* 0x0000008998987221 */ /* 0x000fe20000010000 */
[C---:B---3--:R-:W-:Y:S02]  /*bea0*/  HMMA.16816.F32.BF16 R220, R4.reuse, R16, R220 ;  /* 0x0000001004dc723c */ /* 0x048fe400000418dc */
[----:B------:R-:W-:Y:S06]  /*beb0*/  MUFU.EX2 R43, R43 ;  /* 0x0000002b002b7308 */ /* 0x000fec0000000800 */
[----:B------:R-:W-:Y:S02]  /*bec0*/  HMMA.16816.F32.BF16 R216, R4, R18, R216 ;  /* 0x0000001204d8723c */ /* 0x000fe400000418d8 */
[----:B------:R-:W3:Y:S01]  /*bed0*/  MUFU.EX2 R42, R42 ;  /* 0x0000002a002a7308 */ /* 0x000ee20000000800 */
[----:B--2---:R-:W-:Y:S01]  /*bee0*/  F2FP.BF16.PACK_AB R21, R44, R45 ;  /* 0x0000002d2c15723e */ /* 0x004fe200000010ff */
[----:B------:R-:W-:-:S04]  /*bef0*/  FADD.FTZ R45, R45, R46 ;  /* 0x0000002e2d2d7221 */ /* 0x000fc80000010000 */
[C---:B-1----:R-:W-:Y:S01]  /*bf00*/  HMMA.16816.F32.BF16 R212, R4.reuse, R12, R212 ;  /* 0x0000000c04d4723c */ /* 0x042fe200000418d4 */
[----:B------:R-:W-:Y:S01]  /*bf10*/  FADD.FTZ R44, R44, R45 ;  /* 0x0000002d2c2c7221 */ /* 0x000fe20000010000 */
[----:B------:R-:W-:Y:S06]  /*bf20*/  MUFU.EX2 R134, R134 ;  /* 0x0000008600867308 */ /* 0x000fec0000000800 */
[----:B------:R-:W-:Y:S01]  /*bf30*/  HMMA.16816.F32.BF16 R208, R4, R14, R208 ;  /* 0x0000000e04d0723c */ /* 0x000fe200000418d0 */
[----:B------:R-:W1:Y:S01]  /*bf40*/  LDSM.16.MT88.4 R4, [R230+0x5000] ;  /* 0x00500000e604783b */ /* 0x000e620000004200 */
[----:B------:R-:W2:Y:S01]  /*bf50*/  MUFU.EX2 R151, R151 ;  /* 0x0000009700977308 */ /* 0x000ea20000000800 */
[----:B---3--:R-:W-:Y:S01]  /*bf60*/  F2FP.BF16.PACK_AB R23, R42, R43 ;  /* 0x0000002b2a17723e */ /* 0x008fe200000010ff */
[----:B------:R-:W-:-:S04]  /*bf70*/  FADD.FTZ R43, R43, R44 ;  /* 0x0000002c2b2b7221 */ /* 0x000fc80000010000 */
[----:B------:R-:W-:Y:S02]  /*bf80*/  FADD.FTZ R42, R42, R43 ;  /* 0x0000002b2a2a7221 */ /* 0x000fe40000010000 */
[----:B------:R-:W-:Y:S01]  /*bf90*/  MUFU.EX2 R142, R142 ;  /* 0x0000008e008e7308 */ /* 0x000fe20000000800 */
[C---:B------:R-:W-:Y:S07]  /*bfa0*/  HMMA.16816.F32.BF16 R196, R20.reuse, R12, R196 ;  /* 0x0000000c14c4723c */ /* 0x040fee00000418c4 */
[----:B------:R-:W3:Y:S01]  /*bfb0*/  MUFU.EX2 R161, R161 ;  /* 0x000000a100a17308 */ /* 0x000ee20000000800 */
[----:B------:R-:W-:Y:S01]  /*bfc0*/  HMMA.16816.F32.BF16 R192, R20, R14, R192 ;  /* 0x0000000e14c0723c */ /* 0x000fe200000418c0 */
[----:B--2---:R-:W-:Y:S01]  /*bfd0*/  F2FP.BF16.PACK_AB R12, R151, R134 ;  /* 0x00000086970c723e */ /* 0x004fe200000010ff */
[----:B------:R-:W-:-:S04]  /*bfe0*/  FADD.FTZ R134, R134, R155 ;  /* 0x0000009b86867221 */ /* 0x000fc80000010000 */
[----:B------:R-:W-:Y:S01]  /*bff0*/  FADD.FTZ R151, R151, R134 ;  /* 0x0000008697977221 */ /* 0x000fe20000010000 */
[----:B------:R-:W-:Y:S01]  /*c000*/  MUFU.EX2 R129, R129 ;  /* 0x0000008100817308 */ /* 0x000fe20000000800 */
[C---:B------:R-:W-:Y:S07]  /*c010*/  HMMA.16816.F32.BF16 R204, R20.reuse, R16, R204 ;  /* 0x0000001014cc723c */ /* 0x040fee00000418cc */
[----:B------:R-:W2:Y:S01]  /*c020*/  MUFU.EX2 R146, R146 ;  /* 0x0000009200927308 */ /* 0x000ea20000000800 */
[----:B---3--:R-:W-:Y:S01]  /*c030*/  F2FP.BF16.PACK_AB R14, R161, R142 ;  /* 0x0000008ea10e723e */ /* 0x008fe200000010ff */
[----:B------:R-:W-:Y:S01]  /*c040*/  HMMA.16816.F32.BF16 R200, R20, R18, R200 ;  /* 0x0000001214c8723c */ /* 0x000fe200000418c8 */
[----:B------:R-:W3:Y:S01]  /*c050*/  LDSM.16.MT88.4 R16, [R231+0x5400] ;  /* 0x00540000e710783b */ /* 0x000ee20000004200 */
[----:B------:R-:W-:-:S04]  /*c060*/  FADD.FTZ R142, R142, R151 ;  /* 0x000000978e8e7221 */ /* 0x000fc80000010000 */
[----:B------:R-:W-:Y:S01]  /*c070*/  MUFU.EX2 R135, R135 ;  /* 0x0000008700877308 */ /* 0x000fe20000000800 */
[----:B------:R-:W-:Y:S01]  /*c080*/  F2FP.BF16.PACK_AB R20, R71, R72 ;  /* 0x000000484714723e */ /* 0x000fe200000010ff */
[----:B------:R-:W-:Y:S01]  /*c090*/  FADD.FTZ R72, R72, R73 ;  /* 0x0000004948487221 */ /* 0x000fe20000010000 */
[----:B------:R-:W-:Y:S01]  /*c0a0*/  F2FP.BF16.PACK_AB R22, R69, R70 ;  /* 0x000000464516723e */ /* 0x000fe200000010ff */
[----:B------:R-:W-:Y:S02]  /*c0b0*/  FADD.FTZ R161, R161, R142 ;  /* 0x0000008ea1a17221 */ /* 0x000fe40000010000 */
[----:B------:R-:W-:Y:S02]  /*c0c0*/  FADD.FTZ R71, R71, R72 ;  /* 0x0000004847477221 */ /* 0x000fe40000010000 */
[----:B------:R-:W5:Y:S01]  /*c0d0*/  MUFU.EX2 R154, R154 ;  /* 0x0000009a009a7308 */ /* 0x000f620000000800 */
[----:B--2---:R-:W-:Y:S01]  /*c0e0*/  F2FP.BF16.PACK_AB R13, R146, R129 ;  /* 0x00000081920d723e */ /* 0x004fe200000010ff */
[----:B------:R-:W-:-:S02]  /*c0f0*/  FADD.FTZ R129, R129, R152 ;  /* 0x0000009881817221 */ /* 0x000fc40000010000 */
[----:B------:R-:W-:Y:S02]  /*c100*/  FADD.FTZ R70, R70, R71 ;  /* 0x0000004746467221 */ /* 0x000fe40000010000 */
[----:B------:R-:W-:Y:S02]  /*c110*/  FADD.FTZ R146, R146, R129 ;  /* 0x0000008192927221 */ /* 0x000fe40000010000 */
[----:B------:R-:W2:Y:S01]  /*c120*/  MUFU.EX2 R41, R41 ;  /* 0x0000002900297308 */ /* 0x000ea20000000800 */
[----:B------:R-:W-:Y:S01]  /*c130*/  FADD.FTZ R69, R69, R70 ;  /* 0x0000004645457221 */ /* 0x000fe20000010000 */
[----:B-----5:R-:W-:-:S06]  /*c140*/  F2FP.BF16.PACK_AB R15, R154, R135 ;  /* 0x000000879a0f723e */ /* 0x020fcc00000010ff */
[----:B------:R-:W-:Y:S01]  /*c150*/  MUFU.EX2 R39, R39 ;  /* 0x0000002700277308 */ /* 0x000fe20000000800 */
[----:B------:R-:W-:-:S04]  /*c160*/  FADD.FTZ R135, R135, R146 ;  /* 0x0000009287877221 */ /* 0x000fc80000010000 */
[----:B------:R-:W-:Y:S01]  /*c170*/  FADD.FTZ R154, R154, R135 ;  /* 0x000000879a9a7221 */ /* 0x000fe20000010000 */
[----:B----4-:R-:W-:Y:S01]  /*c180*/  HMMA.16816.F32.BF16 R220, R12, R8, R220 ;  /* 0x000000080cdc723c */ /* 0x010fe200000418dc */
[----:B--2---:R-:W-:Y:S01]  /*c190*/  F2FP.BF16.PACK_AB R21, R40, R41 ;  /* 0x000000292815723e */ /* 0x004fe200000010ff */
[----:B------:R-:W2:Y:S01]  /*c1a0*/  MUFU.EX2 R38, R38 ;  /* 0x0000002600267308 */ /* 0x000ea20000000800 */
[----:B------:R-:W-:-:S04]  /*c1b0*/  FADD.FTZ R41, R41, R42 ;  /* 0x0000002a29297221 */ /* 0x000fc80000010000 */
[----:B------:R-:W-:Y:S01]  /*c1c0*/  FADD.FTZ R40, R40, R41 ;  /* 0x0000002928287221 */ /* 0x000fe20000010000 */
[C---:B------:R-:W-:Y:S02]  /*c1d0*/  HMMA.16816.F32.BF16 R216, R12.reuse, R10, R216 ;  /* 0x0000000a0cd8723c */ /* 0x040fe400000418d8 */
[----:B------:R-:W-:Y:S06]  /*c1e0*/  MUFU.EX2 R128, R128 ;  /* 0x0000008000807308 */ /* 0x000fec0000000800 */
[----:B-1----:R-:W-:Y:S02]  /*c1f0*/  HMMA.16816.F32.BF16 R212, R12, R4, R212 ;  /* 0x000000040cd4723c */ /* 0x002fe400000418d4 */
[----:B------:R-:W1:Y:S01]  /*c200*/  MUFU.EX2 R143, R143 ;  /* 0x0000008f008f7308 */ /* 0x000e620000000800 */
[----:B--2---:R-:W-:Y:S01]  /*c210*/  F2FP.BF16.PACK_AB R23, R38, R39 ;  /* 0x000000272617723e */ /* 0x004fe200000010ff */
[----:B------:R-:W-:-:S04]  /*c220*/  FADD.FTZ R39, R39, R40 ;  /* 0x0000002827277221 */ /* 0x000fc80000010000 */
[----:B------:R-:W-:Y:S01]  /*c230*/  HMMA.16816.F32.BF16 R208, R12, R6, R208 ;  /* 0x000000060cd0723c */ /* 0x000fe200000418d0 */
[----:B------:R-:W2:Y:S01]  /*c240*/  LDSM.16.MT88.4 R12, [R230+0x5400] ;  /* 0x00540000e60c783b */ /* 0x000ea20000004200 */
[----:B------:R-:W-:Y:S01]  /*c250*/  MUFU.EX2 R130, R130 ;  /* 0x0000008200827308 */ /* 0x000fe20000000800 */
[----:B------:R-:W-:-:S05]  /*c260*/  FADD.FTZ R38, R38, R39 ;  /* 0x0000002726267221 */ /* 0x000fca0000010000 */
[C---:B------:R-:W-:Y:S02]  /*c270*/  HMMA.16816.F32.BF16 R196, R20.reuse, R4, R196 ;  /* 0x0000000414c4723c */ /* 0x040fe400000418c4 */
[----:B------:R-:W4:Y:S05]  /*c280*/  MUFU.EX2 R145, R145 ;  /* 0x0000009100917308 */ /* 0x000f2a0000000800 */
[C---:B-1----:R-:W-:Y:S01]  /*c290*/  F2FP.BF16.PACK_AB R4, R143.reuse, R128 ;  /* 0x000000808f04723e */ /* 0x042fe200000010ff */
[----:B------:R-:W-:Y:S01]  /*c2a0*/  HMMA.16816.F32.BF16 R192, R20, R6, R192 ;  /* 0x0000000614c0723c */ /* 0x000fe200000418c0 */
[----:B------:R-:W-:Y:S01]  /*c2b0*/  FADD.FTZ R128, R128, R161 ;  /* 0x000000a180807221 */ /* 0x000fe20000010000 */
[----:B------:R-:W-:Y:S03]  /*c2c0*/  MUFU.EX2 R131, R131 ;  /* 0x0000008300837308 */ /* 0x000fe60000000800 */
[----:B------:R-:W-:-:S03]  /*c2d0*/  FADD.FTZ R143, R143, R128 ;  /* 0x000000808f8f7221 */ /* 0x000fc60000010000 */
[----:B------:R-:W-:Y:S02]  /*c2e0*/  HMMA.16816.F32.BF16 R204, R20, R8, R204 ;  /* 0x0000000814cc723c */ /* 0x000fe400000418cc */
[----:B------:R-:W1:Y:S01]  /*c2f0*/  MUFU.EX2 R162, R162 ;  /* 0x000000a200a27308 */ /* 0x000e620000000800 */
[----:B----4-:R-:W-:Y:S01]  /*c300*/  F2FP.BF16.PACK_AB R6, R145, R130 ;  /* 0x000000829106723e */ /* 0x010fe200000010ff */
[----:B------:R-:W-:-:S04]  /*c310*/  FADD.FTZ R130, R130, R143 ;  /* 0x0000008f82827221 */ /* 0x000fc80000010000 */
[----:B------:R-:W-:Y:S01]  /*c320*/  HMMA.16816.F32.BF16 R200, R20, R10, R200 ;  /* 0x0000000a14c8723c */ /* 0x000fe200000418c8 */
[----:B------:R-:W4:Y:S01]  /*c330*/  LDSM.16.MT88.4 R8, [R231+0x5800] ;  /* 0x00580000e708783b */ /* 0x000f220000004200 */
[----:B------:R-:W-:Y:S01]  /*c340*/  MUFU.EX2 R127, R127 ;  /* 0x0000007f007f7308 */ /* 0x000fe20000000800 */
[----:B------:R-:W-:-:S04]  /*c350*/  FADD.FTZ R145, R145, R130 ;  /* 0x0000008291917221 */ /* 0x000fc80000010000 */
[----:B------:R-:W-:Y:S01]  /*c360*/  F2FP.BF16.PACK_AB R20, R67, R68 ;  /* 0x000000444314723e */ /* 0x000fe200000010ff */
[----:B------:R-:W-:Y:S01]  /*c370*/  FADD.FTZ R68, R68, R69 ;  /* 0x0000004544447221 */ /* 0x000fe20000010000 */
[----:B------:R-:W-:Y:S01]  /*c380*/  F2FP.BF16.PACK_AB R22, R65, R66 ;  /* 0x000000424116723e */ /* 0x000fe200000010ff */
[----:B------:R-:W5:Y:S01]  /*c390*/  MUFU.EX2 R164, R164 ;  /* 0x000000a400a47308 */ /* 0x000f620000000800 */
[C---:B-1----:R-:W-:Y:S01]  /*c3a0*/  F2FP.BF16.PACK_AB R5, R162.reuse, R131 ;  /* 0x00000083a205723e */ /* 0x042fe200000010ff */
[----:B------:R-:W-:Y:S02]  /*c3b0*/  FADD.FTZ R131, R131, R154 ;  /* 0x0000009a83837221 */ /* 0x000fe40000010000 */
[----:B------:R-:W-:Y:S02]  /*c3c0*/  FADD.FTZ R67, R67, R68 ;  /* 0x0000004443437221 */ /* 0x000fe40000010000 */
[----:B------:R-:W-:Y:S02]  /*c3d0*/  FADD.FTZ R162, R162, R131 ;  /* 0x00000083a2a27221 */ /* 0x000fe40000010000 */
[----:B------:R-:W-:Y:S01]  /*c3e0*/  MUFU.EX2 R37, R37 ;  /* 0x0000002500257308 */ /* 0x000fe20000000800 */
[----:B------:R-:W-:-:S04]  /*c3f0*/  FADD.FTZ R66, R66, R67 ;  /* 0x0000004342427221 */ /* 0x000fc80000010000 */
[----:B------:R-:W-:Y:S01]  /*c400*/  FADD.FTZ R65, R65, R66 ;  /* 0x0000004241417221 */ /* 0x000fe20000010000 */
[----:B-----5:R-:W-:Y:S02]  /*c410*/  F2FP.BF16.PACK_AB R7, R164, R127 ;  /* 0x0000007fa407723e */ /* 0x020fe400000010ff */
[----:B------:R-:W1:Y:S01]  /*c420*/  MUFU.EX2 R36, R36 ;  /* 0x0000002400247308 */ /* 0x000e620000000800 */
[----:B------:R-:W-:-:S04]  /*c430*/  FADD.FTZ R127, R127, R162 ;  /* 0x000000a27f7f7221 */ /* 0x000fc80000010000 */
[----:B------:R-:W-:Y:S01]  /*c440*/  FADD.FTZ R127, R164, R127 ;  /* 0x0000007fa47f7221 */ /* 0x000fe20000010000 */
[C---:B---3--:R-:W-:Y:S02]  /*c450*/  HMMA.16816.F32.BF16 R220, R4.reuse, R16, R220 ;  /* 0x0000001004dc723c */ /* 0x048fe400000418dc */
[----:B------:R-:W-:Y:S06]  /*c460*/  MUFU.EX2 R35, R35 ;  /* 0x0000002300237308 */ /* 0x000fec0000000800 */
[----:B------:R-:W-:Y:S02]  /*c470*/  HMMA.16816.F32.BF16 R216, R4, R18, R216 ;  /* 0x0000001204d8723c */ /* 0x000fe400000418d8 */
[----:B------:R-:W3:Y:S01]  /*c480*/  MUFU.EX2 R136, R136 ;  /* 0x0000008800887308 */ /* 0x000ee20000000800 */
[----:B-1----:R-:W-:Y:S01]  /*c490*/  F2FP.BF16.PACK_AB R21, R36, R37 ;  /* 0x000000252415723e */ /* 0x002fe200000010ff */
[----:B------:R-:W-:-:S04]  /*c4a0*/  FADD.FTZ R37, R37, R38 ;  /* 0x0000002625257221 */ /* 0x000fc80000010000 */
[C---:B--2---:R-:W-:Y:S01]  /*c4b0*/  HMMA.16816.F32.BF16 R212, R4.reuse, R12, R212 ;  /* 0x0000000c04d4723c */ /* 0x044fe200000418d4 */
[----:B------:R-:W-:Y:S01]  /*c4c0*/  FADD.FTZ R36, R36, R37 ;  /* 0x0000002524247221 */ /* 0x000fe20000010000 */
[----:B------:R-:W-:Y:S06]  /*c4d0*/  MUFU.EX2 R139, R139 ;  /* 0x0000008b008b7308 */ /* 0x000fec0000000800 */
[----:B------:R-:W-:Y:S01]  /*c4e0*/  HMMA.16816.F32.BF16 R208, R4, R14, R208 ;  /* 0x0000000e04d0723c */ /* 0x000fe200000418d0 */
[----:B------:R-:W1:Y:S01]  /*c4f0*/  LDSM.16.MT88.4 R4, [R230+0x5800] ;  /* 0x00580000e604783b */ /* 0x000e620000004200 */
[----:B---3--:R-:W-:Y:S01]  /*c500*/  F2FP.BF16.PACK_AB R23, R136, R35 ;  /* 0x000000238817723e */ /* 0x008fe200000010ff */
[----:B------:R-:W2:Y:S01]  /*c510*/  MUFU.EX2 R160, R160 ;  /* 0x000000a000a07308 */ /* 0x000ea20000000800 */
[----:B------:R-:W-:-:S04]  /*c520*/  FADD.FTZ R35, R35, R36 ;  /* 0x0000002423237221 */ /* 0x000fc80000010000 */
[----:B------:R-:W-:Y:S01]  /*c530*/  FADD.FTZ R136, R136, R35 ;  /* 0x0000002388887221 */ /* 0x000fe20000010000 */
[C---:B------:R-:W-:Y:S02]  /*c540*/  HMMA.16816.F32.BF16 R204, R20.reuse, R16, R204 ;  /* 0x0000001014cc723c */ /* 0x040fe400000418cc */
[----:B------:R-:W-:Y:S05]  /*c550*/  MUFU.EX2 R124, R124 ;  /* 0x0000007c007c7308 */ /* 0x000fea0000000800 */
[----:B------:R-:W-:Y:S01]  /*c560*/  F2FP.BF16.PACK_AB R16, R63, R64 ;  /* 0x000000403f10723e */ /* 0x000fe200000010ff */
[----:B------:R-:W-:Y:S01]  /*c570*/  HMMA.16816.F32.BF16 R200, R20, R18, R200 ;  /* 0x0000001214c8723c */ /* 0x000fe200000418c8 */
[----:B------:R-:W-:Y:S01]  /*c580*/  FADD.FTZ R64, R64, R65 ;  /* 0x0000004140407221 */ /* 0x000fe20000010000 */
[----:B------:R-:W-:Y:S01]  /*c590*/  MUFU.EX2 R156, R156 ;  /* 0x0000009c009c7308 */ /* 0x000fe20000000800 */
[----:B--2---:R-:W-:Y:S01]  /*c5a0*/  F2FP.BF16.PACK_AB R17, R160, R139 ;  /* 0x0000008ba011723e */ /* 0x004fe200000010ff */
[----:B------:R-:W-:-:S02]  /*c5b0*/  FADD.FTZ R139, R139, R136 ;  /* 0x000000888b8b7221 */ /* 0x000fc40000010000 */
[----:B------:R-:W-:Y:S01]  /*c5c0*/  FADD.FTZ R63, R63, R64 ;  /* 0x000000403f3f7221 */ /* 0x000fe20000010000 */
[----:B------:R-:W-:Y:S01]  /*c5d0*/  F2FP.BF16.PACK_AB R18, R61, R62 ;  /* 0x0000003e3d12723e */ /* 0x000fe200000010ff */
[----:B------:R-:W-:Y:S01]  /*c5e0*/  HMMA.16816.F32.BF16 R196, R20, R12, R196 ;  /* 0x0000000c14c4723c */ /* 0x000fe200000418c4 */
[----:B------:R-:W-:Y:S01]  /*c5f0*/  FADD.FTZ R139, R160, R139 ;  /* 0x0000008ba08b7221 */ /* 0x000fe20000010000 */
[----:B------:R-:W2:Y:S01]  /*c600*/  MUFU.EX2 R157, R157 ;  /* 0x0000009d009d7308 */ /* 0x000ea20000000800 */
[----:B------:R-:W-:-:S04]  /*c610*/  FADD.FTZ R62, R62, R63 ;  /* 0x0000003f3e3e7221 */ /* 0x000fc80000010000 */
[----:B------:R-:W-:Y:S01]  /*c620*/  FADD.FTZ R61, R61, R62 ;  /* 0x0000003e3d3d7221 */ /* 0x000fe20000010000 */
[----:B------:R-:W-:Y:S02]  /*c630*/  HMMA.16816.F32.BF16 R192, R20, R14, R192 ;  /* 0x0000000e14c0723c */ /* 0x000fe400000418c0 */
[----:B------:R-:W-:Y:S05]  /*c640*/  MUFU.EX2 R138, R138 ;  /* 0x0000008a008a7308 */ /* 0x000fea0000000800 */
[--C-:B------:R-:W-:Y:S02]  /*c650*/  FFMA.FTZ R21, R116, c[0x0][0x23c], -R113.reuse ;  /* 0x00008f0074157a23 */ /* 0x100fe40000010871 */
[--C-:B------:R-:W-:Y:S01]  /*c660*/  FFMA.FTZ R22, R112, c[0x0][0x23c], -R113.reuse ;  /* 0x00008f0070167a23 */ /* 0x100fe20000010871 */
[----:B------:R-:W3:Y:S01]  /*c670*/  MUFU.EX2 R159, R159 ;  /* 0x0000009f009f7308 */ /* 0x000ee20000000800 */
[----:B--2---:R-:W-:Y:S01]  /*c680*/  F2FP.BF16.PACK_AB R12, R157, R156 ;  /* 0x0000009c9d0c723e */ /* 0x004fe200000010ff */
[----:B------:R-:W-:-:S02]  /*c690*/  FFMA.FTZ R23, R110, c[0x0][0x23c], -R113 ;  /* 0x00008f006e177a23 */ /* 0x000fc40000010871 */
[----:B------:R-:W-:-:S04]  /*c6a0*/  FADD.FTZ R156, R156, R145 ;  /* 0x000000919c9c7221 */ /* 0x000fc80000010000 */
[----:B------:R-:W-:Y:S01]  /*c6b0*/  MUFU.EX2 R144, R144 ;  /* 0x0000009000907308 */ /* 0x000fe20000000800 */
[----:B------:R-:W-:-:S07]  /*c6c0*/  FADD.FTZ R157, R157, R156 ;  /* 0x0000009c9d9d7221 */ /* 0x000fce0000010000 */
[----:B------:R-:W2:Y:S01]  /*c6d0*/  MUFU.EX2 R123, R123 ;  /* 0x0000007b007b7308 */ /* 0x000ea20000000800 */
[----:B---3--:R-:W-:Y:S01]  /*c6e0*/  F2FP.BF16.PACK_AB R14, R159, R138 ;  /* 0x0000008a9f0e723e */ /* 0x008fe200000010ff */
[----:B------:R-:W-:-:S04]  /*c6f0*/  FADD.FTZ R138, R138, R157 ;  /* 0x0000009d8a8a7221 */ /* 0x000fc80000010000 */
[----:B------:R-:W-:Y:S02]  /*c700*/  FADD.FTZ R159, R159, R138 ;  /* 0x0000008a9f9f7221 */ /* 0x000fe40000010000 */
[----:B------:R-:W-:Y:S08]  /*c710*/  MUFU.EX2 R125, R125 ;  /* 0x0000007d007d7308 */ /* 0x000ff00000000800 */
[----:B------:R-:W3:Y:S01]  /*c720*/  MUFU.EX2 R158, R158 ;  /* 0x0000009e009e7308 */ /* 0x000ee20000000800 */
[----:B--2---:R-:W-:Y:S01]  /*c730*/  F2FP.BF16.PACK_AB R13, R123, R144 ;  /* 0x000000907b0d723e */ /* 0x004fe200000010ff */
[----:B------:R-:W-:-:S04]  /*c740*/  FADD.FTZ R144, R144, R127 ;  /* 0x0000007f90907221 */ /* 0x000fc80000010000 */
[----:B------:R-:W-:Y:S02]  /*c750*/  FADD.FTZ R144, R123, R144 ;  /* 0x000000907b907221 */ /* 0x000fe40000010000 */
[----:B------:R-:W2:Y:S01]  /*c760*/  MUFU.EX2 R119, R119 ;  /* 0x0000007700777308 */ /* 0x000ea20000000800 */
[----:B---3--:R-:W-:-:S07]  /*c770*/  F2FP.BF16.PACK_AB R15, R158, R125 ;  /* 0x0000007d9e0f723e */ /* 0x008fce00000010ff */
        /* <DEDUP_REMOVED lines=10> */
[C---:B-1----:R-:W-:Y:S02]  /*c820*/  HMMA.16816.F32.BF16 R212, R12.reuse, R4, R212 ;  /* 0x000000040cd4723c */ /* 0x042fe400000418d4 */
[----:B------:R-:W-:Y:S06]  /*c830*/  MUFU.EX2 R23, R23 ;  /* 0x0000001700177308 */ /* 0x000fec0000000800 */
[----:B------:R-:W-:Y:S01]  /*c840*/  HMMA.16816.F32.BF16 R208, R12, R6, R208 ;  /* 0x000000060cd0723c */ /* 0x000fe200000418d0 */
[----:B------:R-:W1:Y:S01]  /*c850*/  LDSM.16.MT88.4 R12, [R231+0x5c00] ;  /* 0x005c0000e70c783b */ /* 0x000e620000004200 */
[----:B------:R-:W-:Y:S06]  /*c860*/  MUFU.EX2 R106, R106 ;  /* 0x0000006a006a7308 */ /* 0x000fec0000000800 */
[C---:B------:R-:W-:Y:S02]  /*c870*/  HMMA.16816.F32.BF16 R204, R16.reuse, R8, R204 ;  /* 0x0000000810cc723c */ /* 0x040fe400000418cc */
[----:B------:R-:W3:Y:S06]  /*c880*/  MUFU.EX2 R107, R107 ;  /* 0x0000006b006b7308 */ /* 0x000eec0000000800 */
[C---:B------:R-:W-:Y:S01]  /*c890*/  HMMA.16816.F32.BF16 R200, R16.reuse, R10, R200 ;  /* 0x0000000a10c8723c */ /* 0x040fe200000418c8 */
[----:B------:R-:W4:Y:S01]  /*c8a0*/  LDSM.16.MT88.4 R8, [R230+0x5c00] ;  /* 0x005c0000e608783b */ /* 0x000f220000004200 */
[----:B------:R-:W-:Y:S06]  /*c8b0*/  MUFU.EX2 R105, R105 ;  /* 0x0000006900697308 */ /* 0x000fec0000000800 */
[C---:B------:R-:W-:Y:S02]  /*c8c0*/  HMMA.16816.F32.BF16 R196, R16.reuse, R4, R196 ;  /* 0x0000000410c4723c */ /* 0x040fe400000418c4 */
[----:B------:R-:W5:Y:S05]  /*c8d0*/  MUFU.EX2 R102, R102 ;  /* 0x0000006600667308 */ /* 0x000f6a0000000800 */
[--C-:B------:R-:W-:Y:S01]  /*c8e0*/  FFMA.FTZ R4, R2, c[0x0][0x23c], -R99.reuse ;  /* 0x00008f0002047a23 */ /* 0x100fe20000010863 */
[----:B------:R-:W-:Y:S01]  /*c8f0*/  HMMA.16816.F32.BF16 R192, R16, R6, R192 ;  /* 0x0000000610c0723c */ /* 0x000fe200000418c0 */
[----:B------:R-:W-:Y:S01]  /*c900*/  FFMA.FTZ R2, R0, c[0x0][0x23c], -R99 ;  /* 0x00008f0000027a23 */ /* 0x000fe20000010863 */
[----:B------:R-:W-:Y:S01]  /*c910*/  MUFU.EX2 R3, R3 ;  /* 0x0000000300037308 */ /* 0x000fe20000000800 */
[----:B------:R-:W-:-:S02]  /*c920*/  MOV R5, R88 ;  /* 0x0000005800057202 */ /* 0x000fc40000000f00 */
[----:B------:R-:W-:Y:S02]  /*c930*/  @P0 MOV R5, R88 ;  /* 0x0000005800050202 */ /* 0x000fe40000000f00 */
[----:B--2---:R-:W-:Y:S01]  /*c940*/  F2FP.BF16.PACK_AB R16, R21, R20 ;  /* 0x000000141510723e */ /* 0x004fe200000010ff */
[----:B------:R-:W-:Y:S01]  /*c950*/  FADD.FTZ R20, R20, R159 ;  /* 0x0000009f14147221 */ /* 0x000fe20000010000 */
[----:B---3--:R-:W-:Y:S01]  /*c960*/  F2FP.BF16.PACK_AB R17, R107, R106 ;  /* 0x0000006a6b11723e */ /* 0x008fe200000010ff */
[----:B------:R-:W2:Y:S01]  /*c970*/  MUFU.EX2 R0, R4 ;  /* 0x0000000400007308 */ /* 0x000ea20000000800 */
[----:B------:R-:W-:Y:S01]  /*c980*/  F2FP.BF16.PACK_AB R18, R23, R22 ;  /* 0x000000161712723e */ /* 0x000fe200000010ff */
[----:B------:R-:W-:Y:S01]  /*c990*/  FADD.FTZ R106, R106, R125 ;  /* 0x0000007d6a6a7221 */ /* 0x000fe20000010000 */
[----:B-----5:R-:W-:Y:S01]  /*c9a0*/  F2FP.BF16.PACK_AB R19, R102, R105 ;  /* 0x000000696613723e */ /* 0x020fe200000010ff */
[----:B------:R-:W-:Y:S01]  /*c9b0*/  FADD.FTZ R21, R21, R20 ;  /* 0x0000001415157221 */ /* 0x000fe20000010000 */
[-C--:B------:R-:W-:Y:S01]  /*c9c0*/  MOV R7, R87.reuse ;  /* 0x0000005700077202 */ /* 0x080fe20000000f00 */
[----:B------:R-:W-:Y:S01]  /*c9d0*/  FADD.FTZ R106, R107, R106 ;  /* 0x0000006a6b6a7221 */ /* 0x000fe20000010000 */
[----:B------:R-:W-:Y:S01]  /*c9e0*/  @P0 MOV R7, R87 ;  /* 0x0000005700070202 */ /* 0x000fe20000000f00 */
[----:B------:R-:W-:Y:S01]  /*c9f0*/  MUFU.EX2 R2, R2 ;  /* 0x0000000200027308 */ /* 0x000fe20000000800 */
[----:B------:R-:W-:Y:S01]  /*ca00*/  FADD.FTZ R22, R22, R21 ;  /* 0x0000001516167221 */ /* 0x000fe20000010000 */
[----:B-1----:R-:W-:Y:S01]  /*ca10*/  HMMA.16816.F32.BF16 R220, R16, R12, R220 ;  /* 0x0000000c10dc723c */ /* 0x002fe200000418dc */
[----:B------:R-:W-:-:S02]  /*ca20*/  FADD.FTZ R105, R105, R106 ;  /* 0x0000006a69697221 */ /* 0x000fc40000010000 */
[----:B------:R-:W-:Y:S02]  /*ca30*/  FADD.FTZ R180, R23, R22 ;  /* 0x0000001617b47221 */ /* 0x000fe40000010000 */
[----:B------:R-:W-:Y:S01]  /*ca40*/  FADD.FTZ R185, R102, R105 ;  /* 0x0000006966b97221 */ /* 0x000fe20000010000 */
[----:B------:R-:W1:Y:S02]  /*ca50*/  MUFU.EX2 R89, R24 ;  /* 0x0000001800597308 */ /* 0x000e640000000800 */
[C---:B------:R-:W-:Y:S08]  /*ca60*/  HMMA.16816.F32.BF16 R216, R16.reuse, R14, R216 ;  /* 0x0000000e10d8723c */ /* 0x040ff000000418d8 */
[C---:B----4-:R-:W-:Y:S08]  /*ca70*/  HMMA.16816.F32.BF16 R212, R16.reuse, R8, R212 ;  /* 0x0000000810d4723c */ /* 0x050ff000000418d4 */
[----:B------:R-:W-:Y:S07]  /*ca80*/  HMMA.16816.F32.BF16 R208, R16, R10, R208 ;  /* 0x0000000a10d0723c */ /* 0x000fee00000418d0 */
[----:B------:R-:W-:Y:S01]  /*ca90*/  F2FP.BF16.PACK_AB R16, R59, R60 ;  /* 0x0000003c3b10723e */ /* 0x000fe200000010ff */
[----:B------:R-:W-:Y:S01]  /*caa0*/  FADD.FTZ R60, R60, R61 ;  /* 0x0000003d3c3c7221 */ /* 0x000fe20000010000 */
[C---:B--2---:R-:W-:Y:S01]  /*cab0*/  F2FP.BF16.PACK_AB R17, R0.reuse, R3 ;  /* 0x000000030011723e */ /* 0x044fe200000010ff */
[----:B------:R-:W-:Y:S01]  /*cac0*/  FADD.FTZ R3, R3, R124 ;  /* 0x0000007c03037221 */ /* 0x000fe20000010000 */
[----:B------:R-:W-:Y:S01]  /*cad0*/  F2FP.BF16.PACK_AB R18, R57, R58 ;  /* 0x0000003a3912723e */ /* 0x000fe200000010ff */
[----:B------:R-:W-:Y:S01]  /*cae0*/  FADD.FTZ R59, R59, R60 ;  /* 0x0000003c3b3b7221 */ /* 0x000fe20000010000 */
[----:B-1----:R-:W-:Y:S01]  /*caf0*/  F2FP.BF16.PACK_AB R19, R89, R2 ;  /* 0x000000025913723e */ /* 0x002fe200000010ff */
[----:B------:R-:W-:-:S02]  /*cb00*/  FADD.FTZ R3, R0, R3 ;  /* 0x0000000300037221 */ /* 0x000fc40000010000 */
[----:B------:R-:W-:Y:S02]  /*cb10*/  FADD.FTZ R58, R58, R59 ;  /* 0x0000003b3a3a7221 */ /* 0x000fe40000010000 */
[----:B------:R-:W-:Y:S02]  /*cb20*/  FADD.FTZ R2, R2, R3 ;  /* 0x0000000302027221 */ /* 0x000fe40000010000 */
[----:B------:R-:W-:Y:S01]  /*cb30*/  HMMA.16816.F32.BF16 R204, R16, R12, R204 ;  /* 0x0000000c10cc723c */ /* 0x000fe200000418cc */
[----:B------:R-:W-:Y:S02]  /*cb40*/  FADD.FTZ R181, R57, R58 ;  /* 0x0000003a39b57221 */ /* 0x000fe40000010000 */
[----:B------:R-:W-:-:S05]  /*cb50*/  FADD.FTZ R183, R89, R2 ;  /* 0x0000000259b77221 */ /* 0x000fca0000010000 */
[C---:B------:R-:W-:Y:S08]  /*cb60*/  HMMA.16816.F32.BF16 R200, R16.reuse, R14, R200 ;  /* 0x0000000e10c8723c */ /* 0x040ff000000418c8 */
[C---:B------:R-:W-:Y:S08]  /*cb70*/  HMMA.16816.F32.BF16 R196, R16.reuse, R8, R196 ;  /* 0x0000000810c4723c */ /* 0x040ff000000418c4 */
[----:B------:R-:W-:Y:S01]  /*cb80*/  HMMA.16816.F32.BF16 R192, R16, R10, R192 ;  /* 0x0000000a10c0723c */ /* 0x000fe200000418c0 */
[----:B------:R-:W-:Y:S11]  /*cb90*/  @P0 BRA `(.L_x_133) ;  /* 0x0000001000000947 */ /* 0x000ff60003800000 */
.L_x_129:
[----:B------:R-:W-:-:S12]  /*cba0*/  UIADD3 UR5, UR20, -0x1, URZ ;  /* 0xffffffff14057890 */ /* 0x000fd8000fffe03f */
.L_x_133:
[----:B------:R-:W-:-:S13]  /*cbb0*/  ISETP.LE.AND P0, PT, RZ, UR5, PT ;  /* 0x00000005ff007c0c */ /* 0x000fda000bf03270 */
[----:B------:R-:W-:Y:S05]  /*cbc0*/  @!P0 BRA `(.L_x_134) ;  /* 0x0000469000008947 */ /* 0x000fea0003800000 */
[----:B------:R-:W-:Y:S01]  /*cbd0*/  ULDC.64 UR6, c[0x0][0x1a0] ;  /* 0x0000680000067ab9 */ /* 0x000fe20000000a00 */
[----:B------:R-:W-:Y:S01]  /*cbe0*/  IMAD.MOV.U32 R187, RZ, RZ, R132 ;  /* 0x000000ffffbb7224 */ /* 0x000fe200078e0084 */
[----:B------:R-:W-:Y:S01]  /*cbf0*/  USHF.L.U64.HI UR20, UR6, 0x6, UR7 ;  /* 0x0000000606147899 */ /* 0x000fe20008010207 */
[----:B------:R-:W-:Y:S01]  /*cc00*/  MOV R188, R133 ;  /* 0x0000008500bc7202 */ /* 0x000fe20000000f00 */
[----:B------:R-:W-:Y:S01]  /*cc10*/  USHF.L.U32 UR21, UR6, 0x6, URZ ;  /* 0x0000000606157899 */ /* 0x000fe2000800063f */
[----:B------:R-:W-:Y:S01]  /*cc20*/  IMAD.MOV.U32 R184, RZ, RZ, R7 ;  /* 0x000000ffffb87224 */ /* 0x000fe200078e0007 */
[----:B------:R-:W-:Y:S01]  /*cc30*/  UIMAD.WIDE.U32 UR24, UR6, 0x60, URZ ;  /* 0x00000060061878a5 */ /* 0x000fe2000f8e003f */
[----:B------:R-:W-:Y:S01]  /*cc40*/  MOV R186, R5 ;  /* 0x0000000500ba7202 */ /* 0x000fe20000000f00 */
[----:B------:R-:W-:Y:S01]  /*cc50*/  UIMAD UR26, UR7, 0x60, URZ ;  /* 0x00000060071a78a4 */ /* 0x000fe2000f8e023f */
[----:B------:R-:W-:Y:S01]  /*cc60*/  ISETP.GE.AND P1, PT, R228, c[0x0][0x220], PT ;  /* 0x00008800e4007a0c */ /* 0x000fe20003f26270 */
[----:B------:R-:W-:Y:S01]  /*cc70*/  IMAD.MOV.U32 R233, RZ, RZ, R235 ;  /* 0x000000ffffe97224 */ /* 0x000fe200078e00eb */
[----:B------:R-:W-:-:S02]  /*cc80*/  ULDC.64 UR6, c[0x0][0x198] ;  /* 0x0000660000067ab9 */ /* 0x000fc40000000a00 */
[----:B------:R-:W-:Y:S02]  /*cc90*/  UIMAD.WIDE.U32 UR30, UR6, 0x60, URZ ;  /* 0x00000060061e78a5 */ /* 0x000fe4000f8e003f */
[----:B------:R-:W-:Y:S02]  /*cca0*/  UIMAD UR28, UR7, 0x60, URZ ;  /* 0x00000060071c78a4 */ /* 0x000fe4000f8e023f */
[----:B------:R-:W-:Y:S02]  /*ccb0*/  USHF.L.U64.HI UR22, UR6, 0x6, UR7 ;  /* 0x0000000606167899 */ /* 0x000fe40008010207 */
[----:B------:R-:W-:Y:S02]  /*ccc0*/  USHF.L.U32 UR27, UR6, 0x6, URZ ;  /* 0x00000006061b7899 */ /* 0x000fe4000800063f */
[----:B------:R-:W-:Y:S02]  /*ccd0*/  UIADD3 UR26, UR26, UR25, URZ ;  /* 0x000000191a1a7290 */ /* 0x000fe4000fffe03f */
[----:B------:R-:W-:Y:S01]  /*cce0*/  UIADD3 UR28, UR28, UR31, URZ ;  /* 0x0000001f1c1c7290 */ /* 0x000fe2000fffe03f */
[----:B------:R-:W-:Y:S05]  /*ccf0*/  BRA `(.L_x_135) ;  /* 0x0000032000007947 */ /* 0x000fea0003800000 */
.L_x_137:
[----:B------:R1:W-:Y:S01]  /*cd00*/  @P1 STS [R191+0x2000], RZ ;  /* 0x002000ffbf001388 */ /* 0x0003e20000000800 */
[----:B------:R-:W-:Y:S02]  /*cd10*/  UIADD3 UR29, UR5, -0x1, URZ ;  /* 0xffffffff051d7890 */ /* 0x000fe4000fffe03f */
[----:B------:R-:W-:Y:S01]  /*cd20*/  ULDC.64 UR6, c[0x0][0x198] ;  /* 0x0000660000067ab9 */ /* 0x000fe20000000a00 */
[----:B------:R1:W-:Y:S01]  /*cd30*/  @P1 STS [R191+0x2004], RZ ;  /* 0x002004ffbf001388 */ /* 0x0003e20000000800 */
[----:B------:R-:W-:Y:S02]  /*cd40*/  USHF.R.S32.HI UR23, URZ, 0x1f, UR29 ;  /* 0x0000001f3f177899 */ /* 0x000fe4000801141d */
[----:B------:R-:W-:Y:S01]  /*cd50*/  UIMAD.WIDE.U32 UR32, UR29, UR6, URZ ;  /* 0x000000061d2072a5 */ /* 0x000fe2000f8e003f */
[----:B------:R1:W-:Y:S01]  /*cd60*/  @P1 STS.64 [R191+0x2008], RZ ;  /* 0x002008ffbf001388 */ /* 0x0003e20000000a00 */
[----:B------:R-:W-:Y:S04]  /*cd70*/  UIMAD UR23, UR23, UR6, URZ ;  /* 0x00000006171772a4 */ /* 0x000fe8000f8e023f */
[----:B------:R-:W-:Y:S01]  /*cd80*/  UIMAD UR23, UR29, UR7, UR23 ;  /* 0x000000071d1772a4 */ /* 0x000fe2000f8e0217 */
[----:B------:R-:W-:Y:S02]  /*cd90*/  IMAD.U32 R3, RZ, RZ, UR32 ;  /* 0x00000020ff037e24 */ /* 0x000fe4000f8e00ff */
[----:B------:R-:W-:Y:S01]  /*cda0*/  IMAD.U32 R0, RZ, RZ, UR32 ;  /* 0x00000020ff007e24 */ /* 0x000fe2000f8e00ff */
[----:B------:R-:W-:Y:S02]  /*cdb0*/  UIADD3 UR23, UR33, UR23, URZ ;  /* 0x0000001721177290 */ /* 0x000fe4000fffe03f */
[----:B------:R-:W-:Y:S04]  /*cdc0*/  LEA R3, P3, R3, R224, 0x7 ;  /* 0x000000e003037211 */ /* 0x000fe800078638ff */
[----:B------:R-:W-:Y:S01]  /*cdd0*/  IMAD.U32 R137, RZ, RZ, UR23 ;  /* 0x00000017ff897e24 */ /* 0x000fe2000f8e00ff */
[C---:B------:R-:W-:Y:S02]  /*cde0*/  @!P1 LEA R142, P6, R3.reuse, c[0x0][0x168], 0x1 ;  /* 0x00005a00038e9a11 */ /* 0x040fe400078c08ff */
[----:B------:R-:W-:Y:S02]  /*cdf0*/  @!P1 IADD3 R133, P4, R3, UR10, RZ ;  /* 0x0000000a03859c10 */ /* 0x000fe4000ff9e0ff */
[----:B------:R-:W-:Y:S02]  /*ce00*/  LEA.HI.X R0, R0, R227, R137, 0x7, P3 ;  /* 0x000000e300007211 */ /* 0x000fe400018f3c89 */
[----:B------:R-:W-:Y:S02]  /*ce10*/  @!P1 LEA R140, P5, R133, c[0x0][0x168], 0x1 ;  /* 0x00005a00858c9a11 */ /* 0x000fe400078a08ff */
[C---:B------:R-:W-:Y:S02]  /*ce20*/  @!P1 LEA.HI.X R143, R3.reuse, c[0x0][0x16c], R0, 0x1, P6 ;  /* 0x00005b00038f9a11 */ /* 0x040fe400030f0c00 */
[C---:B------:R-:W-:Y:S02]  /*ce30*/  @!P1 IADD3.X R2, R0.reuse, UR9, RZ, P4, !PT ;  /* 0x0000000900029c10 */ /* 0x040fe4000a7fe4ff */
[----:B------:R-:W-:Y:S01]  /*ce40*/  @!P1 IADD3 R135, P0, R3, UR27, RZ ;  /* 0x0000001b03879c10 */ /* 0x000fe2000ff1e0ff */
[----:B------:R-:W-:Y:S01]  /*ce50*/  @!PT LDS RZ, [RZ] ;  /* 0x00000000fffff984 */ /* 0x000fe20000000800 */
[----:B------:R-:W-:Y:S01]  /*ce60*/  @!PT LDS RZ, [RZ] ;  /* 0x00000000fffff984 */ /* 0x000fe20000000800 */
[----:B------:R-:W-:Y:S01]  /*ce70*/  @!PT LDS RZ, [RZ] ;  /* 0x00000000fffff984 */ /* 0x000fe20000000800 */
[----:B------:R1:W-:Y:S01]  /*ce80*/  @!P1 LDGSTS.E.BYPASS.LTC128B.128 [R191+0x2000], [R142.64] ;  /* 0x020000008ebf9fae */ /* 0x0003e2000b901d52 */
[----:B------:R-:W-:Y:S02]  /*ce90*/  @!P1 LEA.HI.X R141, R133, c[0x0][0x16c], R2, 0x1, P5 ;  /* 0x00005b00858d9a11 */ /* 0x000fe400028f0c02 */
[----:B------:R-:W-:Y:S01]  /*cea0*/  @!P1 LEA R138, P4, R135, c[0x0][0x168], 0x1 ;  /* 0x00005a00878a9a11 */ /* 0x000fe200078808ff */
[----:B------:R1:W-:Y:S01]  /*ceb0*/  @P1 STS.128 [R191+0x2800], RZ ;  /* 0x002800ffbf001388 */ /* 0x0003e20000000c00 */
[C---:B------:R-:W-:Y:S02]  /*cec0*/  @!P1 IADD3.X R132, R0.reuse, UR22, RZ, P0, !PT ;  /* 0x0000001600849c10 */ /* 0x040fe400087fe4ff */
[----:B------:R-:W-:Y:S01]  /*ced0*/  @!P1 IADD3 R137, P3, R3, UR30, RZ ;  /* 0x0000001e03899c10 */ /* 0x000fe2000ff7e0ff */
[----:B------:R-:W-:Y:S01]  /*cee0*/  @!PT LDS RZ, [RZ] ;  /* 0x00000000fffff984 */ /* 0x000fe20000000800 */
[----:B------:R-:W-:Y:S01]  /*cef0*/  @!PT LDS RZ, [RZ] ;  /* 0x00000000fffff984 */ /* 0x000fe20000000800 */
[----:B------:R-:W-:Y:S01]  /*cf00*/  @!PT LDS RZ, [RZ] ;  /* 0x00000000fffff984 */ /* 0x000fe20000000800 */
[----:B------:R1:W-:Y:S01]  /*cf10*/  @!P1 LDGSTS.E.BYPASS.LTC128B.128 [R191+0x2800], [R140.64] ;  /* 0x028000008cbf9fae */ /* 0x0003e2000b901d52 */
[----:B------:R-:W-:Y:S02]  /*cf20*/  @!P1 LEA.HI.X R139, R135, c[0x0][0x16c], R132, 0x1, P4 ;  /* 0x00005b00878b9a11 */ /* 0x000fe400020f0c84 */
[C---:B------:R-:W-:Y:S01]  /*cf30*/  @!P1 LEA R136, P0, R137.reuse, c[0x0][0x168], 0x1 ;  /* 0x00005a0089889a11 */ /* 0x040fe200078008ff */
        /* <DEDUP_REMOVED lines=14> */
.L_x_135:
[----:B------:R-:W-:Y:S04]  /*d020*/  DEPBAR.LE SB0, 0x0 ;  /* 0x000080000000791a */ /* 0x000fe80000000000 */
[----:B------:R-:W-:Y:S01]  /*d030*/  BAR.SYNC.DEFER_BLOCKING 0x0 ;  /* 0x0000000000007b1d */ /* 0x000fe20000010000 */
[----:B------:R-:W-:Y:S01]  /*d040*/  IMAD.U32 R239, RZ, RZ, UR5 ;  /* 0x00000005ffef7e24 */ /* 0x000fe2000f8e00ff */
[----:B------:R-:W-:Y:S02]  /*d050*/  USHF.R.S32.HI UR7, URZ, 0x1f, UR5 ;  /* 0x0000001f3f077899 */ /* 0x000fe40008011405 */
[----:B------:R-:W-:Y:S01]  /*d060*/  UIMAD UR6, UR11, UR5, URZ ;  /* 0x000000050b0672a4 */ /* 0x000fe2000f8e023f */
[----:B------:R-:W-:Y:S03]  /*d070*/  IMAD.WIDE.U32 R238, R239, UR12, R232 ;  /* 0x0000000cefee7c25 */ /* 0x000fe6000f8e00e8 */
[----:B------:R-:W-:Y:S02]  /*d080*/  UIMAD UR6, UR7, UR12, UR6 ;  /* 0x0000000c070672a4 */ /* 0x000fe4000f8e0206 */
[C---:B------:R-:W-:Y:S02]  /*d090*/  @!P1 LEA R246, P4, R238.reuse, c[0x0][0x170], 0x1 ;  /* 0x00005c00eef69a11 */ /* 0x040fe400078808ff */
[C---:B------:R-:W-:Y:S02]  /*d0a0*/  @!P1 IADD3 R3, P3, R238.reuse, UR14, RZ ;  /* 0x0000000eee039c10 */ /* 0x040fe4000ff7e0ff */
[----:B------:R-:W-:Y:S02]  /*d0b0*/  IADD3 R0, R239, UR6, RZ ;  /* 0x00000006ef007c10 */ /* 0x000fe4000fffe0ff */
[C---:B------:R-:W-:Y:S02]  /*d0c0*/  @!P1 IADD3 R235, P2, R238.reuse, UR21, RZ ;  /* 0x00000015eeeb9c10 */ /* 0x040fe4000ff5e0ff */
[----:B------:R-:W-:Y:S02]  /*d0d0*/  @!P1 LEA.HI.X R247, R238, c[0x0][0x174], R0, 0x1, P4 ;  /* 0x00005d00eef79a11 */ /* 0x000fe400020f0c00 */
[C---:B------:R-:W-:Y:S02]  /*d0e0*/  @!P1 IADD3.X R2, R0.reuse, UR13, RZ, P3, !PT ;  /* 0x0000000d00029c10 */ /* 0x040fe40009ffe4ff */
[C---:B------:R-:W-:Y:S01]  /*d0f0*/  @!P1 LEA R244, P3, R3.reuse, c[0x0][0x170], 0x1 ;  /* 0x00005c0003f49a11 */ /* 0x040fe200078608ff */
[----:B------:R-:W-:Y:S01]  /*d100*/  @P1 STS [R191+0x4000], RZ ;  /* 0x004000ffbf001388 */ /* 0x000fe20000000800 */
[----:B------:R-:W-:Y:S02]  /*d110*/  @!P1 IADD3.X R234, R0, UR20, RZ, P2, !PT ;  /* 0x0000001400ea9c10 */ /* 0x000fe400097fe4ff */
[----:B------:R-:W-:Y:S02]  /*d120*/  @!P1 LEA.HI.X R245, R3, c[0x0][0x174], R2, 0x1, P3 ;  /* 0x00005d0003f59a11 */ /* 0x000fe400018f0c02 */
[C---:B------:R-:W-:Y:S01]  /*d130*/  @!P1 LEA R242, P2, R235.reuse, c[0x0][0x170], 0x1 ;  /* 0x00005c00ebf29a11 */ /* 0x040fe200078408ff */
[----:B------:R-:W-:Y:S01]  /*d140*/  @P1 STS [R191+0x4004], RZ ;  /* 0x004004ffbf001388 */ /* 0x000fe20000000800 */
[----:B------:R-:W-:Y:S02]  /*d150*/  @!P1 IADD3 R237, P0, R238, UR24, RZ ;  /* 0x00000018eeed9c10 */ /* 0x000fe4000ff1e0ff */
[----:B------:R-:W-:Y:S02]  /*d160*/  @!P1 LEA.HI.X R243, R235, c[0x0][0x174], R234, 0x1, P2 ;  /* 0x00005d00ebf39a11 */ /* 0x000fe400010f0cea */
[----:B------:R-:W-:Y:S01]  /*d170*/  @!P1 IADD3.X R236, R0, UR26, RZ, P0, !PT ;  /* 0x0000001a00ec9c10 */ /* 0x000fe200087fe4ff */
[----:B------:R-:W-:Y:S01]  /*d180*/  @P1 STS.64 [R191+0x4008], RZ ;  /* 0x004008ffbf001388 */ /* 0x000fe20000000a00 */
[C---:B------:R-:W-:Y:S02]  /*d190*/  @!P1 LEA R240, P0, R237.reuse, c[0x0][0x170], 0x1 ;  /* 0x00005c00edf09a11 */ /* 0x040fe400078008ff */
[----:B------:R-:W-:Y:S02]  /*d1a0*/  ISETP.LT.AND P2, PT, RZ, UR5, PT ;  /* 0x00000005ff007c0c */ /* 0x000fe4000bf41270 */
[----:B------:R-:W-:Y:S01]  /*d1b0*/  @!P1 LEA.HI.X R241, R237, c[0x0][0x174], R236, 0x1, P0 ;  /* 0x00005d00edf19a11 */ /* 0x000fe200000f0cec */
        /* <DEDUP_REMOVED lines=19> */
[----:B------:R-:W-:Y:S06]  /*d2f0*/  LDSM.16.M88.4 R12, [R178+0x2000] ;  /* 0x00200000b20c783b */ /* 0x000fec0000000200 */
[----:B------:R-:W0:Y:S06]  /*d300*/  LDGDEPBAR ;  /* 0x00000000000079af */ /* 0x000e2c0000000000 */
[----:B------:R-:W2:Y:S06]  /*d310*/  LDSM.16.M88.4 R128, [R179+0x1000] ;  /* 0x00100000b380783b */ /* 0x000eac0000000200 */
[----:B------:R-:W3:Y:S06]  /*d320*/  LDSM.16.M88.4 R28, [R178+0x2400] ;  /* 0x00240000b21c783b */ /* 0x000eec0000000200 */
[----:B------:R-:W4:Y:S06]  /*d330*/  LDSM.16.M88.4 R44, [R178+0x2800] ;  /* 0x00280000b22c783b */ /* 0x000f2c0000000200 */
[----:B------:R-:W5:Y:S06]  /*d340*/  LDSM.16.M88.4 R60, [R178+0x2c00] ;  /* 0x002c0000b23c783b */ /* 0x000f6c0000000200 */
[----:B------:R-:W1:Y:S06]  /*d350*/  LDSM.16.M88.4 R76, [R178+0x3000] ;  /* 0x00300000b24c783b */ /* 0x000e6c0000000200 */
[----:B------:R-:W1:Y:S06]  /*d360*/  LDSM.16.M88.4 R92, [R178+0x3400] ;  /* 0x00340000b25c783b */ /* 0x000e6c0000000200 */
[----:B------:R-:W1:Y:S01]  /*d370*/  LDSM.16.M88.4 R108, [R178+0x3800] ;  /* 0x00380000b26c783b */ /* 0x000e620000000200 */
[C---:B--2---:R-:W-:Y:S05]  /*d380*/  HMMA.16816.F32.BF16 R8, R128.reuse, R12, RZ ;  /* 0x0000000c8008723c */ /* 0x044fea00000418ff */
[----:B------:R-:W2:Y:S03]  /*d390*/  LDSM.16.M88.4 R172, [R178+0x3c00] ;  /* 0x003c0000b2ac783b */ /* 0x000ea60000000200 */
[C---:B---3--:R-:W-:Y:S03]  /*d3a0*/  HMMA.16816.F32.BF16 R24, R128.reuse, R28, RZ ;  /* 0x0000001c8018723c */ /* 0x048fe600000418ff */
[----:B------:R-:W3:Y:S06]  /*d3b0*/  LDSM.16.M88.4 R124, [R179] ;  /* 0x00000000b37c783b */ /* 0x000eec0000000200 */
[----:B------:R-:W-:Y:S01]  /*d3c0*/  LDSM.16.M88.4 R164, [R176] ;  /* 0x00000000b0a4783b */ /* 0x000fe20000000200 */
[C---:B----4-:R-:W-:Y:S05]  /*d3d0*/  HMMA.16816.F32.BF16 R40, R128.reuse, R44, RZ ;  /* 0x0000002c8028723c */ /* 0x050fea00000418ff */
[----:B------:R-:W4:Y:S03]  /*d3e0*/  LDSM.16.M88.4 R168, [R177+0x1000] ;  /* 0x00100000b1a8783b */ /* 0x000f260000000200 */
[C---:B-----5:R-:W-:Y:S03]  /*d3f0*/  HMMA.16816.F32.BF16 R56, R128.reuse, R60, RZ ;  /* 0x0000003c8038723c */ /* 0x060fe600000418ff */
[----:B------:R-:W5:Y:S05]  /*d400*/  LDSM.16.M88.4 R160, [R176+0x400] ;  /* 0x00040000b0a0783b */ /* 0x000f6a0000000200 */
[C---:B-1----:R-:W-:Y:S01]  /*d410*/  HMMA.16816.F32.BF16 R72, R128.reuse, R76, RZ ;  /* 0x0000004c8048723c */ /* 0x042fe200000418ff */
[----:B------:R-:W1:Y:S06]  /*d420*/  LDSM.16.M88.4 R156, [R176+0x800] ;  /* 0x00080000b09c783b */ /* 0x000e6c0000000200 */
[----:B------:R-:W1:Y:S01]  /*d430*/  LDSM.16.M88.4 R152, [R176+0xc00] ;  /* 0x000c0000b098783b */ /* 0x000e620000000200 */
[C---:B------:R-:W-:Y:S05]  /*d440*/  HMMA.16816.F32.BF16 R88, R128.reuse, R92, RZ ;  /* 0x0000005c8058723c */ /* 0x040fea00000418ff */
[----:B------:R-:W1:Y:S03]  /*d450*/  LDSM.16.M88.4 R148, [R176+0x1000] ;  /* 0x00100000b094783b */ /* 0x000e660000000200 */
[C---:B------:R-:W-:Y:S03]  /*d460*/  HMMA.16816.F32.BF16 R104, R128.reuse, R108, RZ ;  /* 0x0000006c8068723c */ /* 0x040fe600000418ff */
[----:B------:R-:W1:Y:S05]  /*d470*/  LDSM.16.M88.4 R144, [R176+0x1400] ;  /* 0x00140000b090783b */ /* 0x000e6a0000000200 */
[C---:B--2---:R-:W-:Y:S01]  /*d480*/  HMMA.16816.F32.BF16 R120, R128.reuse, R172, RZ ;  /* 0x000000ac8078723c */ /* 0x044fe200000418ff */
[----:B------:R-:W2:Y:S06]  /*d490*/  LDSM.16.M88.4 R140, [R176+0x1800] ;  /* 0x00180000b08c783b */ /* 0x000eac0000000200 */
[----:B------:R-:W1:Y:S01]  /*d4a0*/  LDSM.16.M88.4 R136, [R176+0x1c00] ;  /* 0x001c0000b088783b */ /* 0x000e620000000200 */
[C---:B------:R-:W-:Y:S05]  /*d4b0*/  HMMA.16816.F32.BF16 R16, R128.reuse, R14, RZ ;  /* 0x0000000e8010723c */ /* 0x040fea00000418ff */
[----:B------:R-:W1:Y:S03]  /*d4c0*/  LDSM.16.M88.4 R132, [R177] ;  /* 0x00000000b184783b */ /* 0x000e660000000200 */
[C---:B------:R-:W-:Y:S01]  /*d4d0*/  HMMA.16816.F32.BF16 R32, R128.reuse, R30, RZ ;  /* 0x0000001e8020723c */ /* 0x040fe200000418ff */
[----:B------:R-:W-:Y:S04]  /*d4e0*/  DEPBAR.LE SB0, 0x0 ;  /* 0x000080000000791a */ /* 0x000fe80000000000 */
[----:B------:R-:W-:Y:S03]  /*d4f0*/  BAR.SYNC.DEFER_BLOCKING 0x0 ;  /* 0x0000000000007b1d */ /* 0x000fe60000010000 */
[C---:B------:R-:W-:Y:S08]  /*d500*/  HMMA.16816.F32.BF16 R48, R128.reuse, R46, RZ ;  /* 0x0000002e8030723c */ /* 0x040ff000000418ff */
[C---:B------:R-:W-:Y:S08]  /*d510*/  HMMA.16816.F32.BF16 R64, R128.reuse, R62, RZ ;  /* 0x0000003e8040723c */ /* 0x040ff000000418ff */
[C---:B------:R-:W-:Y:S08]  /*d520*/  HMMA.16816.F32.BF16 R80, R128.reuse, R78, RZ ;  /* 0x0000004e8050723c */ /* 0x040ff000000418ff */
[C---:B------:R-:W-:Y:S08]  /*d530*/  HMMA.16816.F32.BF16 R96, R128.reuse, R94, RZ ;  /* 0x0000005e8060723c */ /* 0x040ff000000418ff */
[C---:B------:R-:W-:Y:S08]  /*d540*/  HMMA.16816.F32.BF16 R112, R128.reuse, R110, RZ ;  /* 0x0000006e8070723c */ /* 0x040ff000000418ff */
[----:B------:R-:W-:Y:S08]  /*d550*/  HMMA.16816.F32.BF16 R128, R128, R174, RZ ;  /* 0x000000ae8080723c */ /* 0x000ff000000418ff */
[C---:B---3--:R-:W-:Y:S08]  /*d560*/  HMMA.16816.F32.BF16 R4, R124.reuse, R12, RZ ;  /* 0x0000000c7c04723c */ /* 0x048ff000000418ff */
        /* <DEDUP_REMOVED lines=15> */
[C---:B----4-:R-:W-:Y:S08]  /*d660*/  HMMA.16816.F32.BF16 R8, R168.reuse, R164, R8 ;  /* 0x000000a4a808723c */ /* 0x050ff00000041808 */
[C---:B-----5:R-:W-:Y:S08]  /*d670*/  HMMA.16816.F32.BF16 R24, R168.reuse, R160, R24 ;  /* 0x000000a0a818723c */ /* 0x060ff00000041818 */
[C---:B-1----:R-:W-:Y:S08]  /*d680*/  HMMA.16816.F32.BF16 R40, R168.reuse, R156, R40 ;  /* 0x0000009ca828723c */ /* 0x042ff00000041828 */
[C---:B------:R-:W-:Y:S08]  /*d690*/  HMMA.16816.F32.BF16 R56, R168.reuse, R152, R56 ;  /* 0x00000098a838723c */ /* 0x040ff00000041838 */
[C---:B------:R-:W-:Y:S08]  /*d6a0*/  HMMA.16816.F32.BF16 R72, R168.reuse, R148, R72 ;  /* 0x00000094a848723c */ /* 0x040ff00000041848 */
[C---:B------:R-:W-:Y:S08]  /*d6b0*/  HMMA.16816.F32.BF16 R88, R168.reuse, R144, R88 ;  /* 0x00000090a858723c */ /* 0x040ff00000041858 */
[C---:B--2---:R-:W-:Y:S08]  /*d6c0*/  HMMA.16816.F32.BF16 R104, R168.reuse, R140, R104 ;  /* 0x0000008ca868723c */ /* 0x044ff00000041868 */
        /* <DEDUP_REMOVED lines=8> */
[----:B------:R-:W-:Y:S08]  /*d750*/  HMMA.16816.F32.BF16 R128, R168, R138, R128 ;  /* 0x0000008aa880723c */ /* 0x000ff00000041880 */
        /* <DEDUP_REMOVED lines=15> */
[----:B------:R-:W-:Y:S01]  /*d850*/  HMMA.16816.F32.BF16 R124, R132, R138, R124 ;  /* 0x0000008a847c723c */ /* 0x000fe2000004187c */
[----:B------:R-:W-:-:S07]  /*d860*/  @P2 BRA `(.L_x_137) ;  /* 0xfffff49000002947 */ /* 0x000fce000383ffff */
.L_x_136:
[----:B------:R-:W-:Y:S01]  /*d870*/  MOV R135, UR5 ;  /* 0x0000000500877c02 */ /* 0x000fe20008000f00 */
[----:B------:R-:W-:Y:S03]  /*d880*/  UIADD3 UR5, UR5, -0x1, URZ ;  /* 0xffffffff05057890 */ /* 0x000fe6000fffe03f */
[----:B------:R-:W-:Y:S04]  /*d890*/  LEA R148, R135, R182, 0x7 ;  /* 0x000000b687947211 */ /* 0x000fe800078e38ff */
[----:B------:R-:W2:Y:S01]  /*d8a0*/  I2F R135, R148 ;  /* 0x0000009400877306 */ /* 0x000ea20000201400 */
[C---:B-1----:R-:W-:Y:S02]  /*d8b0*/  IADD3 R139, R148.reuse, 0x10, RZ ;  /* 0x00000010948b7810 */ /* 0x042fe40007ffe0ff */
[C---:B------:R-:W-:Y:S02]  /*d8c0*/  IADD3 R138, R148.reuse, 0x11, RZ ;  /* 0x00000011948a7810 */ /* 0x040fe40007ffe0ff */
[C---:B------:R-:W-:Y:S02]  /*d8d0*/  IADD3 R141, R148.reuse, 0x18, RZ ;  /* 0x00000018948d7810 */ /* 0x040fe40007ffe0ff */
[C---:B------:R-:W-:Y:S02]  /*d8e0*/  IADD3 R140, R148.reuse, 0x19, RZ ;  /* 0x00000019948c7810 */ /* 0x040fe40007ffe0ff */
[C---:B------:R-:W-:Y:S01]  /*d8f0*/  IADD3 R143, R148.reuse, 0x20, RZ ;  /* 0x00000020948f7810 */ /* 0x040fe20007ffe0ff */
[----:B------:R-:W-:Y:S01]  /*d900*/  I2F R139, R139 ;  /* 0x0000008b008b7306 */ /* 0x000fe20000201400 */
[C---:B------:R-:W-:Y:S02]  /*d910*/  IADD3 R142, R148.reuse, 0x21, RZ ;  /* 0x00000021948e7810 */ /* 0x040fe40007ffe0ff */
        /* <DEDUP_REMOVED lines=10> */
[----:B------:R-:W1:Y:S01]  /*d9c0*/  I2F R134, R134 ;  /* 0x0000008600867306 */ /* 0x000e620000201400 */
[C---:B------:R-:W-:Y:S02]  /*d9d0*/  IADD3 R0, R148.reuse, 0x39, RZ ;  /* 0x0000003994007810 */ /* 0x040fe40007ffe0ff */
[C---:B------:R-:W-:Y:S02]  /*d9e0*/  IADD3 R133, R148.reuse, 0x40, RZ ;  /* 0x0000004094857810 */ /* 0x040fe40007ffe0ff */
[----:B------:R-:W-:Y:S05]  /*d9f0*/  IADD3 R2, R148, 0x41, RZ ;  /* 0x0000004194027810 */ /* 0x000fea0007ffe0ff */
[----:B------:R-:W3:Y:S10]  /*da00*/  I2F R137, R137 ;  /* 0x0000008900897306 */ /* 0x000ef40000201400 */
[----:B------:R-:W4:Y:S10]  /*da10*/  I2F R136, R136 ;  /* 0x0000008800887306 */ /* 0x000f340000201400 */
[----:B------:R-:W5:Y:S10]  /*da20*/  I2F R141, R141 ;  /* 0x0000008d008d7306 */ /* 0x000f740000201400 */
[----:B------:R-:W1:Y:S10]  /*da30*/  I2F R140, R140 ;  /* 0x0000008c008c7306 */ /* 0x000e740000201400 */
        /* <DEDUP_REMOVED lines=9> */
[----:B------:R-:W3:Y:S10]  /*dad0*/  I2F R2, R2 ;  /* 0x0000000200027306 */ /* 0x000ef40000201400 */
[----:B------:R-:W-:Y:S01]  /*dae0*/  I2F R132, R132 ;  /* 0x0000008400847306 */ /* 0x000fe20000201400 */
[C---:B--2---:R-:W-:Y:S02]  /*daf0*/  FFMA.FTZ R4, R135.reuse, UR4, R4 ;  /* 0x0000000487047c23 */ /* 0x044fe40008010004 */
[C---:B------:R-:W-:Y:S02]  /*db00*/  FFMA.FTZ R6, R135.reuse, UR4, R6 ;  /* 0x0000000487067c23 */ /* 0x040fe40008010006 */
[C---:B------:R-:W-:Y:S01]  /*db10*/  FFMA.FTZ R8, R135.reuse, UR4, R8 ;  /* 0x0000000487087c23 */ /* 0x040fe20008010008 */
[----:B------:R-:W-:Y:S01]  /*db20*/  FMNMX.FTZ R150, R4, R188, !PT ;  /* 0x000000bc04967209 */ /* 0x000fe20007810000 */
[----:B------:R-:W-:Y:S01]  /*db30*/  FFMA.FTZ R10, R135, UR4, R10 ;  /* 0x00000004870a7c23 */ /* 0x000fe2000801000a */
[----:B------:R-:W-:Y:S01]  /*db40*/  IADD3 R135, R148, 0x48, RZ ;  /* 0x0000004894877810 */ /* 0x000fe20007ffe0ff */
[C---:B-1----:R-:W-:Y:S02]  /*db50*/  FFMA.FTZ R5, R134.reuse, UR4, R5 ;  /* 0x0000000486057c23 */ /* 0x042fe40008010005 */
[C---:B------:R-:W-:Y:S02]  /*db60*/  FFMA.FTZ R7, R134.reuse, UR4, R7 ;  /* 0x0000000486077c23 */ /* 0x040fe40008010007 */
[C---:B------:R-:W-:Y:S01]  /*db70*/  FFMA.FTZ R9, R134.reuse, UR4, R9 ;  /* 0x0000000486097c23 */ /* 0x040fe20008010009 */
[----:B------:R-:W1:Y:S01]  /*db80*/  I2F R135, R135 ;  /* 0x0000008700877306 */ /* 0x000e620000201400 */
[----:B------:R-:W-:Y:S01]  /*db90*/  FFMA.FTZ R11, R134, UR4, R11 ;  /* 0x00000004860b7c23 */ /* 0x000fe2000801000b */
[----:B------:R-:W-:Y:S01]  /*dba0*/  FMNMX.FTZ R151, R5, R150, !PT ;  /* 0x0000009605977209 */ /* 0x000fe20007810000 */
[C---:B---3--:R-:W-:Y:S01]  /*dbb0*/  FFMA.FTZ R12, R137.reuse, UR4, R12 ;  /* 0x00000004890c7c23 */ /* 0x048fe2000801000c */
[----:B------:R-:W-:Y:S01]  /*dbc0*/  FMNMX.FTZ R150, R6, R187, !PT ;  /* 0x000000bb06967209 */ /* 0x000fe20007810000 */
[C---:B------:R-:W-:Y:S01]  /*dbd0*/  FFMA.FTZ R14, R137.reuse, UR4, R14 ;  /* 0x00000004890e7c23 */ /* 0x040fe2000801000e */
[----:B------:R-:W-:Y:S01]  /*dbe0*/  IADD3 R134, R148, 0x51, RZ ;  /* 0x0000005194867810 */ /* 0x000fe20007ffe0ff */
[C---:B------:R-:W-:Y:S01]  /*dbf0*/  FFMA.FTZ R16, R137.reuse, UR4, R16 ;  /* 0x0000000489107c23 */ /* 0x040fe20008010010 */
[----:B------:R-:W-:Y:S01]  /*dc00*/  FMNMX.FTZ R152, R12, R151, !PT ;  /* 0x000000970c987209 */ /* 0x000fe20007810000 */
[----:B------:R-:W-:Y:S01]  /*dc10*/  FFMA.FTZ R18, R137, UR4, R18 ;  /* 0x0000000489127c23 */ /* 0x000fe20008010012 */
[----:B------:R-:W-:Y:S01]  /*dc20*/  FMNMX.FTZ R151, R7, R150, !PT ;  /* 0x0000009607977209 */ /* 0x000fe20007810000 */
[C---:B----4-:R-:W-:Y:S01]  /*dc30*/  FFMA.FTZ R13, R136.reuse, UR4, R13 ;  /* 0x00000004880d7c23 */ /* 0x050fe2000801000d */
[----:B------:R-:W-:Y:S01]  /*dc40*/  I2F R134, R134 ;  /* 0x0000008600867306 */ /* 0x000fe20000201400 */
[----:B------:R-:W-:Y:S01]  /*dc50*/  FFMA.FTZ R15, R136, UR4, R15 ;  /* 0x00000004880f7c23 */ /* 0x000fe2000801000f */
[----:B------:R-:W-:Y:S01]  /*dc60*/  IADD3 R137, R148, 0x50, RZ ;  /* 0x0000005094897810 */ /* 0x000fe20007ffe0ff */
[C---:B------:R-:W-:Y:S01]  /*dc70*/  FFMA.FTZ R17, R136.reuse, UR4, R17 ;  /* 0x0000000488117c23 */ /* 0x040fe20008010011 */
[----:B------:R-:W-:Y:S01]  /*dc80*/  FMNMX.FTZ R153, R13, R152, !PT ;  /* 0x000000980d997209 */ /* 0x000fe20007810000 */
[----:B------:R-:W-:Y:S01]  /*dc90*/  FFMA.FTZ R19, R136, UR4, R19 ;  /* 0x0000000488137c23 */ /* 0x000fe20008010013 */
[----:B------:R-:W-:Y:S01]  /*dca0*/  FMNMX.FTZ R152, R14, R151, !PT ;  /* 0x000000970e987209 */ /* 0x000fe20007810000 */
[C---:B------:R-:W-:Y:S02]  /*dcb0*/  FFMA.FTZ R20, R139.reuse, UR4, R20 ;  /* 0x000000048b147c23 */ /* 0x040fe40008010014 */
[----:B------:R-:W-:Y:S01]  /*dcc0*/  FFMA.FTZ R22, R139, UR4, R22 ;  /* 0x000000048b167c23 */ /* 0x000fe20008010016 */
[----:B------:R-:W2:Y:S01]  /*dcd0*/  I2F R137, R137 ;  /* 0x0000008900897306 */ /* 0x000ea20000201400 */
[----:B------:R-:W-:Y:S01]  /*dce0*/  FMNMX.FTZ R151, R15, R152, !PT ;  /* 0x000000980f977209 */ /* 0x000fe20007810000 */
[C---:B------:R-:W-:Y:S01]  /*dcf0*/  FFMA.FTZ R24, R139.reuse, UR4, R24 ;  /* 0x000000048b187c23 */ /* 0x040fe20008010018 */
[----:B------:R-:W-:Y:S01]  /*dd00*/  FMNMX.FTZ R150, R20, R153, !PT ;  /* 0x0000009914967209 */ /* 0x000fe20007810000 */
[----:B------:R-:W-:Y:S02]  /*dd10*/  FFMA.FTZ R26, R139, UR4, R26 ;  /* 0x000000048b1a7c23 */ /* 0x000fe4000801001a */
[C---:B------:R-:W-:Y:S02]  /*dd20*/  FFMA.FTZ R21, R138.reuse, UR4, R21 ;  /* 0x000000048a157c23 */ /* 0x040fe40008010015 */
[C---:B------:R-:W-:Y:S02]  /*dd30*/  FFMA.FTZ R23, R138.reuse, UR4, R23 ;  /* 0x000000048a177c23 */ /* 0x040fe40008010017 */
[C---:B------:R-:W-:Y:S01]  /*dd40*/  FFMA.FTZ R25, R138.reuse, UR4, R25 ;  /* 0x000000048a197c23 */ /* 0x040fe20008010019 */
[----:B------:R-:W-:Y:S01]  /*dd50*/  FMNMX.FTZ R153, R21, R150, !PT ;  /* 0x0000009615997209 */ /* 0x000fe20007810000 */
[----:B------:R-:W-:Y:S01]  /*dd60*/  FFMA.FTZ R27, R138, UR4, R27 ;  /* 0x000000048a1b7c23 */ /* 0x000fe2000801001b */
[----:B------:R-:W-:Y:S01]  /*dd70*/  FMNMX.FTZ R150, R22, R151, !PT ;  /* 0x0000009716967209 */ /* 0x000fe20007810000 */
[C---:B-----5:R-:W-:Y:S02]  /*dd80*/  FFMA.FTZ R28, R141.reuse, UR4, R28 ;  /* 0x000000048d1c7c23 */ /* 0x060fe4000801001c */
[C---:B------:R-:W-:Y:S02]  /*dd90*/  FFMA.FTZ R30, R141.reuse, UR4, R30 ;  /* 0x000000048d1e7c23 */ /* 0x040fe4000801001e */
[C---:B------:R-:W-:Y:S01]  /*dda0*/  FFMA.FTZ R32, R141.reuse, UR4, R32 ;  /* 0x000000048d207c23 */ /* 0x040fe20008010020 */
[----:B------:R-:W-:Y:S01]  /*ddb0*/  FMNMX.FTZ R152, R28, R153, !PT ;  /* 0x000000991c987209 */ /* 0x000fe20007810000 */
[----:B------:R-:W-:Y:S01]  /*ddc0*/  FFMA.FTZ R34, R141, UR4, R34 ;  /* 0x000000048d227c23 */ /* 0x000fe20008010022 */
[----:B------:R-:W-:Y:S01]  /*ddd0*/  FMNMX.FTZ R153, R23, R150, !PT ;  /* 0x0000009617997209 */ /* 0x000fe20007810000 */
[C---:B------:R-:W-:Y:S02]  /*dde0*/  FFMA.FTZ R29, R140.reuse, UR4, R29 ;  /* 0x000000048c1d7c23 */ /* 0x040fe4000801001d */
[----:B------:R-:W-:Y:S01]  /*ddf0*/  FFMA.FTZ R31, R140, UR4, R31 ;  /* 0x000000048c1f7c23 */ /* 0x000fe2000801001f */
        /* <DEDUP_REMOVED lines=10> */
[C---:B------:R-:W-:Y:S02]  /*dea0*/  FFMA.FTZ R37, R142.reuse, UR4, R37 ;  /* 0x000000048e257c23 */ /* 0x040fe40008010025 */
        /* <DEDUP_REMOVED lines=33> */
[----:B------:R-:W-:Y:S01]  /*e0c0*/  IADD3 R3, R148, 0x58, RZ ;  /* 0x0000005894037810 */ /* 0x000fe20007ffe0ff */
[C---:B------:R-:W-:Y:S02]  /*e0d0*/  FFMA.FTZ R61, R0.reuse, UR4, R61 ;  /* 0x00000004003d7c23 */ /* 0x040fe4000801003d */
[C---:B------:R-:W-:Y:S02]  /*e0e0*/  FFMA.FTZ R63, R0.reuse, UR4, R63 ;  /* 0x00000004003f7c23 */ /* 0x040fe4000801003f */
[C---:B------:R-:W-:Y:S01]  /*e0f0*/  FFMA.FTZ R65, R0.reuse, UR4, R65 ;  /* 0x0000000400417c23 */ /* 0x040fe20008010041 */
[----:B------:R-:W3:Y:S01]  /*e100*/  I2F R3, R3 ;  /* 0x0000000300037306 */ /* 0x000ee20000201400 */
[----:B------:R-:W-:Y:S01]  /*e110*/  FFMA.FTZ R67, R0, UR4, R67 ;  /* 0x0000000400437c23 */ /* 0x000fe20008010043 */
[----:B------:R-:W-:Y:S01]  /*e120*/  IADD3 R0, R148, 0x59, RZ ;  /* 0x0000005994007810 */ /* 0x000fe20007ffe0ff */
[C---:B------:R-:W-:Y:S02]  /*e130*/  FFMA.FTZ R68, R133.reuse, UR4, R68 ;  /* 0x0000000485447c23 */ /* 0x040fe40008010044 */
[C---:B------:R-:W-:Y:S02]  /*e140*/  FFMA.FTZ R70, R133.reuse, UR4, R70 ;  /* 0x0000000485467c23 */ /* 0x040fe40008010046 */
[C---:B------:R-:W-:Y:S02]  /*e150*/  FFMA.FTZ R72, R133.reuse, UR4, R72 ;  /* 0x0000000485487c23 */ /* 0x040fe40008010048 */
[----:B------:R-:W-:Y:S01]  /*e160*/  FFMA.FTZ R74, R133, UR4, R74 ;  /* 0x00000004854a7c23 */ /* 0x000fe2000801004a */
[----:B------:R-:W4:Y:S01]  /*e170*/  I2F R0, R0 ;  /* 0x0000000000007306 */ /* 0x000f220000201400 */
[----:B------:R-:W-:Y:S01]  /*e180*/  FFMA.FTZ R69, R2, UR4, R69 ;  /* 0x0000000402457c23 */ /* 0x000fe20008010045 */
[----:B------:R-:W-:Y:S01]  /*e190*/  IADD3 R133, R148, 0x60, RZ ;  /* 0x0000006094857810 */ /* 0x000fe20007ffe0ff */
[C---:B------:R-:W-:Y:S02]  /*e1a0*/  FFMA.FTZ R71, R2.reuse, UR4, R71 ;  /* 0x0000000402477c23 */ /* 0x040fe40008010047 */
[C---:B------:R-:W-:Y:S02]  /*e1b0*/  FFMA.FTZ R73, R2.reuse, UR4, R73 ;  /* 0x0000000402497c23 */ /* 0x040fe40008010049 */
[----:B------:R-:W-:Y:S01]  /*e1c0*/  FFMA.FTZ R75, R2, UR4, R75 ;  /* 0x00000004024b7c23 */ /* 0x000fe2000801004b */
[C---:B------:R-:W-:Y:S01]  /*e1d0*/  IADD3 R2, R148.reuse, 0x61, RZ ;  /* 0x0000006194027810 */ /* 0x040fe20007ffe0ff */
[C---:B-1----:R-:W-:Y:S01]  /*e1e0*/  FFMA.FTZ R76, R135.reuse, UR4, R76 ;  /* 0x00000004874c7c23 */ /* 0x042fe2000801004c */
[----:B------:R-:W1:Y:S01]  /*e1f0*/  I2F R133, R133 ;  /* 0x0000008500857306 */ /* 0x000e620000201400 */
[C---:B------:R-:W-:Y:S02]  /*e200*/  FFMA.FTZ R78, R135.reuse, UR4, R78 ;  /* 0x00000004874e7c23 */ /* 0x040fe4000801004e */
[C---:B------:R-:W-:Y:S02]  /*e210*/  FFMA.FTZ R80, R135.reuse, UR4, R80 ;  /* 0x0000000487507c23 */ /* 0x040fe40008010050 */
[----:B------:R-:W-:Y:S01]  /*e220*/  FFMA.FTZ R82, R135, UR4, R82 ;  /* 0x0000000487527c23 */ /* 0x000fe20008010052 */
[----:B------:R-:W-:Y:S01]  /*e230*/  IADD3 R135, R148, 0x68, RZ ;  /* 0x0000006894877810 */ /* 0x000fe20007ffe0ff */
[C---:B------:R-:W-:Y:S02]  /*e240*/  FFMA.FTZ R77, R132.reuse, UR4, R77 ;  /* 0x00000004844d7c23 */ /* 0x040fe4000801004d */
[C---:B------:R-:W-:Y:S01]  /*e250*/  FFMA.FTZ R79, R132.reuse, UR4, R79 ;  /* 0x00000004844f7c23 */ /* 0x040fe2000801004f */
[----:B------:R-:W5:Y:S01]  /*e260*/  I2F R2, R2 ;  /* 0x0000000200027306 */ /* 0x000f620000201400 */
[C---:B------:R-:W-:Y:S02]  /*e270*/  FFMA.FTZ R81, R132.reuse, UR4, R81 ;  /* 0x0000000484517c23 */ /* 0x040fe40008010051 */
[----:B------:R-:W-:Y:S01]  /*e280*/  FFMA.FTZ R83, R132, UR4, R83 ;  /* 0x0000000484537c23 */ /* 0x000fe20008010053 */
[----:B------:R-:W-:Y:S01]  /*e290*/  FMNMX.FTZ R132, R54, R153, !PT ;  /* 0x0000009936847209 */ /* 0x000fe20007810000 */
[----:B--2---:R-:W-:Y:S01]  /*e2a0*/  FFMA.FTZ R84, R137, UR4, R84 ;  /* 0x0000000489547c23 */ /* 0x004fe20008010054 */
[----:B------:R-:W-:Y:S01]  /*e2b0*/  FMNMX.FTZ R153, R61, R150, !PT ;  /* 0x000000963d997209 */ /* 0x000fe20007810000 */
[----:B------:R-:W-:Y:S01]  /*e2c0*/  FFMA.FTZ R86, R137, UR4, R86 ;  /* 0x0000000489567c23 */ /* 0x000fe20008010056 */
[----:B------:R-:W-:Y:S01]  /*e2d0*/  FMNMX.FTZ R151, R55, R132, !PT ;  /* 0x0000008437977209 */ /* 0x000fe20007810000 */
[C---:B------:R-:W-:Y:S01]  /*e2e0*/  FFMA.FTZ R88, R137.reuse, UR4, R88 ;  /* 0x0000000489587c23 */ /* 0x040fe20008010058 */
[----:B------:R-:W2:Y:S01]  /*e2f0*/  I2F R135, R135 ;  /* 0x0000008700877306 */ /* 0x000ea20000201400 */
[----:B------:R-:W-:Y:S01]  /*e300*/  FMNMX.FTZ R150, R68, R153, !PT ;  /* 0x0000009944967209 */ /* 0x000fe20007810000 */
[----:B------:R-:W-:Y:S01]  /*e310*/  FFMA.FTZ R90, R137, UR4, R90 ;  /* 0x00000004895a7c23 */ /* 0x000fe2000801005a */
[----:B------:R-:W-:Y:S01]  /*e320*/  FMNMX.FTZ R152, R62, R151, !PT ;  /* 0x000000973e987209 */ /* 0x000fe20007810000 */
[C---:B------:R-:W-:Y:S01]  /*e330*/  FFMA.FTZ R85, R134.reuse, UR4, R85 ;  /* 0x0000000486557c23 */ /* 0x040fe20008010055 */
[----:B------:R-:W-:Y:S01]  /*e340*/  FMNMX.FTZ R153, R69, R150, !PT ;  /* 0x0000009645997209 */ /* 0x000fe20007810000 */
[C---:B------:R-:W-:Y:S01]  /*e350*/  FFMA.FTZ R87, R134.reuse, UR4, R87 ;  /* 0x0000000486577c23 */ /* 0x040fe20008010057 */
[----:B------:R-:W-:Y:S01]  /*e360*/  FMNMX.FTZ R151, R63, R152, !PT ;  /* 0x000000983f977209 */ /* 0x000fe20007810000 */
[----:B------:R-:W-:Y:S01]  /*e370*/  FFMA.FTZ R89, R134, UR4, R89 ;  /* 0x0000000486597c23 */ /* 0x000fe20008010059 */
[----:B------:R-:W-:Y:S01]  /*e380*/  FMNMX.FTZ R152, R76, R153, !PT ;  /* 0x000000994c987209 */ /* 0x000fe20007810000 */
[----:B------:R-:W-:Y:S01]  /*e390*/  FFMA.FTZ R91, R134, UR4, R91 ;  /* 0x00000004865b7c23 */ /* 0x000fe2000801005b */
[----:B------:R-:W-:Y:S01]  /*e3a0*/  FMNMX.FTZ R150, R70, R151, !PT ;  /* 0x0000009746967209 */ /* 0x000fe20007810000 */
[----:B---3--:R-:W-:Y:S01]  /*e3b0*/  FFMA.FTZ R92, R3, UR4, R92 ;  /* 0x00000004035c7c23 */ /* 0x008fe2000801005c */
[----:B------:R-:W-:Y:S01]  /*e3c0*/  FMNMX.FTZ R151, R77, R152, !PT ;  /* 0x000000984d977209 */ /* 0x000fe20007810000 */
[----:B------:R-:W-:Y:S01]  /*e3d0*/  FFMA.FTZ R94, R3, UR4, R94 ;  /* 0x00000004035e7c23 */ /* 0x000fe2000801005e */
[----:B------:R-:W-:Y:S01]  /*e3e0*/  FMNMX.FTZ R153, R71, R150, !PT ;  /* 0x0000009647997209 */ /* 0x000fe20007810000 */
[C---:B------:R-:W-:Y:S01]  /*e3f0*/  FFMA.FTZ R96, R3.reuse, UR4, R96 ;  /* 0x0000000403607c23 */ /* 0x040fe20008010060 */
[----:B------:R-:W-:Y:S01]  /*e400*/  FMNMX.FTZ R152, R84, R151, !PT ;  /* 0x0000009754987209 */ /* 0x000fe20007810000 */
[----:B------:R-:W-:Y:S01]  /*e410*/  FFMA.FTZ R98, R3, UR4, R98 ;  /* 0x0000000403627c23 */ /* 0x000fe20008010062 */
[----:B------:R-:W-:Y:S01]  /*e420*/  FMNMX.FTZ R150, R78, R153, !PT ;  /* 0x000000994e967209 */ /* 0x000fe20007810000 */
[C---:B----4-:R-:W-:Y:S01]  /*e430*/  FFMA.FTZ R93, R0.reuse, UR4, R93 ;  /* 0x00000004005d7c23 */ /* 0x050fe2000801005d */
[----:B------:R-:W-:Y:S01]  /*e440*/  FMNMX.FTZ R153, R85, R152, !PT ;  /* 0x0000009855997209 */ /* 0x000fe20007810000 */
[C---:B------:R-:W-:Y:S01]  /*e450*/  FFMA.FTZ R95, R0.reuse, UR4, R95 ;  /* 0x00000004005f7c23 */ /* 0x040fe2000801005f */
[----:B------:R-:W-:Y:S01]  /*e460*/  FMNMX.FTZ R151, R79, R150, !PT ;  /* 0x000000964f977209 */ /* 0x000fe20007810000 */
[----:B------:R-:W-:Y:S01]  /*e470*/  FFMA.FTZ R97, R0, UR4, R97 ;  /* 0x0000000400617c23 */ /* 0x000fe20008010061 */
[----:B------:R-:W-:Y:S01]  /*e480*/  FMNMX.FTZ R150, R92, R153, !PT ;  /* 0x000000995c967209 */ /* 0x000fe20007810000 */
[----:B------:R-:W-:Y:S01]  /*e490*/  FFMA.FTZ R99, R0, UR4, R99 ;  /* 0x0000000400637c23 */ /* 0x000fe20008010063 */
[----:B------:R-:W-:Y:S01]  /*e4a0*/  FMNMX.FTZ R152, R86, R151, !PT ;  /* 0x0000009756987209 */ /* 0x000fe20007810000 */
[----:B-1----:R-:W-:Y:S01]  /*e4b0*/  FFMA.FTZ R100, R133, UR4, R100 ;  /* 0x0000000485647c23 */ /* 0x002fe20008010064 */
[----:B------:R-:W-:Y:S01]  /*e4c0*/  FMNMX.FTZ R153, R93, R150, !PT ;  /* 0x000000965d997209 */ /* 0x000fe20007810000 */
[----:B------:R-:W-:Y:S01]  /*e4d0*/  FFMA.FTZ R102, R133, UR4, R102 ;  /* 0x0000000485667c23 */ /* 0x000fe20008010066 */
[----:B------:R-:W-:Y:S01]  /*e4e0*/  FMNMX.FTZ R151, R87, R152, !PT ;  /* 0x0000009857977209 */ /* 0x000fe20007810000 */
[C---:B------:R-:W-:Y:S01]  /*e4f0*/  FFMA.FTZ R104, R133.reuse, UR4, R104 ;  /* 0x0000000485687c23 */ /* 0x040fe20008010068 */
[----:B------:R-:W-:Y:S01]  /*e500*/  FMNMX.FTZ R152, R100, R153, !PT ;  /* 0x0000009964987209 */ /* 0x000fe20007810000 */
[----:B------:R-:W-:Y:S01]  /*e510*/  FFMA.FTZ R106, R133, UR4, R106 ;  /* 0x00000004856a7c23 */ /* 0x000fe2000801006a */
[----:B------:R-:W-:Y:S01]  /*e520*/  FMNMX.FTZ R150, R94, R151, !PT ;  /* 0x000000975e967209 */ /* 0x000fe20007810000 */
[----:B-----5:R-:W-:Y:S01]  /*e530*/  FFMA.FTZ R101, R2, UR4, R101 ;  /* 0x0000000402657c23 */ /* 0x020fe20008010065 */
[----:B------:R-:W-:Y:S01]  /*e540*/  IADD3 R132, R148, 0x69, RZ ;  /* 0x0000006994847810 */ /* 0x000fe20007ffe0ff */
[C---:B------:R-:W-:Y:S01]  /*e550*/  FFMA.FTZ R103, R2.reuse, UR4, R103 ;  /* 0x0000000402677c23 */ /* 0x040fe20008010067 */
[----:B------:R-:W-:Y:S01]  /*e560*/  FMNMX.FTZ R151, R95, R150, !PT ;  /* 0x000000965f977209 */ /* 0x000fe20007810000 */
[C---:B------:R-:W-:Y:S01]  /*e570*/  FFMA.FTZ R105, R2.reuse, UR4, R105 ;  /* 0x0000000402697c23 */ /* 0x040fe20008010069 */
[----:B------:R-:W-:Y:S01]  /*e580*/  FMNMX.FTZ R153, R101, R152, !PT ;  /* 0x0000009865997209 */ /* 0x000fe20007810000 */
[----:B------:R-:W-:Y:S01]  /*e590*/  FFMA.FTZ R107, R2, UR4, R107 ;  /* 0x00000004026b7c23 */ /* 0x000fe2000801006b */
[----:B------:R-:W1:Y:S01]  /*e5a0*/  I2F R132, R132 ;  /* 0x0000008400847306 */ /* 0x000e620000201400 */
[C---:B--2---:R-:W-:Y:S01]  /*e5b0*/  FFMA.FTZ R108, R135.reuse, UR4, R108 ;  /* 0x00000004876c7c23 */ /* 0x044fe2000801006c */
[C---:B------:R-:W-:Y:S01]  /*e5c0*/  IADD3 R3, R148.reuse, 0x70, RZ ;  /* 0x0000007094037810 */ /* 0x040fe20007ffe0ff */
[C---:B------:R-:W-:Y:S01]  /*e5d0*/  FFMA.FTZ R110, R135.reuse, UR4, R110 ;  /* 0x00000004876e7c23 */ /* 0x040fe2000801006e */
[----:B------:R-:W-:Y:S01]  /*e5e0*/  IADD3 R0, R148, 0x71, RZ ;  /* 0x0000007194007810 */ /* 0x000fe20007ffe0ff */
[C---:B------:R-:W-:Y:S01]  /*e5f0*/  FFMA.FTZ R112, R135.reuse, UR4, R112 ;  /* 0x0000000487707c23 */ /* 0x040fe20008010070 */
[----:B------:R-:W-:Y:S01]  /*e600*/  FMNMX.FTZ R150, R108, R153, !PT ;  /* 0x000000996c967209 */ /* 0x000fe20007810000 */
[----:B------:R-:W-:Y:S01]  /*e610*/  FFMA.FTZ R114, R135, UR4, R114 ;  /* 0x0000000487727c23 */ /* 0x000fe20008010072 */
[C---:B------:R-:W-:Y:S02]  /*e620*/  IADD3 R133, R148.reuse, 0x78, RZ ;  /* 0x0000007894857810 */ /* 0x040fe40007ffe0ff */
[----:B------:R-:W2:Y:S01]  /*e630*/  I2F R3, R3 ;  /* 0x0000000300037306 */ /* 0x000ea20000201400 */
[----:B------:R-:W-:Y:S09]  /*e640*/  IADD3 R2, R148, 0x79, RZ ;  /* 0x0000007994027810 */ /* 0x000ff20007ffe0ff */
[----:B------:R-:W3:Y:S01]  /*e650*/  I2F R0, R0 ;  /* 0x0000000000007306 */ /* 0x000ee20000201400 */
[C---:B-1----:R-:W-:Y:S02]  /*e660*/  FFMA.FTZ R109, R132.reuse, UR4, R109 ;  /* 0x00000004846d7c23 */ /* 0x042fe4000801006d */
[C---:B------:R-:W-:Y:S02]  /*e670*/  FFMA.FTZ R111, R132.reuse, UR4, R111 ;  /* 0x00000004846f7c23 */ /* 0x040fe4000801006f */
[C---:B------:R-:W-:Y:S05]  /*e680*/  FFMA.FTZ R113, R132.reuse, UR4, R113 ;  /* 0x0000000484717c23 */ /* 0x040fea0008010071 */
[----:B------:R1:W-:Y:S01]  /*e690*/  I2F R134, R2 ;  /* 0x0000000200867306 */ /* 0x0003e20000201400 */
[----:B------:R-:W-:Y:S01]  /*e6a0*/  FFMA.FTZ R115, R132, UR4, R115 ;  /* 0x0000000484737c23 */ /* 0x000fe20008010073 */
[----:B------:R-:W-:Y:S02]  /*e6b0*/  FMNMX.FTZ R132, R102, R151, !PT ;  /* 0x0000009766847209 */ /* 0x000fe40007810000 */
[----:B------:R-:W-:Y:S01]  /*e6c0*/  FMNMX.FTZ R151, R109, R150, !PT ;  /* 0x000000966d977209 */ /* 0x000fe20007810000 */
[C---:B--2---:R-:W-:Y:S02]  /*e6d0*/  FFMA.FTZ R116, R3.reuse, UR4, R116 ;  /* 0x0000000403747c23 */ /* 0x044fe40008010074 */
[C---:B------:R-:W-:Y:S02]  /*e6e0*/  FFMA.FTZ R118, R3.reuse, UR4, R118 ;  /* 0x0000000403767c23 */ /* 0x040fe40008010076 */
[C---:B------:R-:W-:Y:S01]  /*e6f0*/  FFMA.FTZ R120, R3.reuse, UR4, R120 ;  /* 0x0000000403787c23 */ /* 0x040fe20008010078 */
[----:B------:R-:W2:Y:S01]  /*e700*/  I2F R133, R133 ;  /* 0x0000008500857306 */ /* 0x000ea20000201400 */
[----:B------:R-:W-:Y:S01]  /*e710*/  FFMA.FTZ R122, R3, UR4, R122 ;  /* 0x00000004037a7c23 */ /* 0x000fe2000801007a */
[----:B------:R-:W-:Y:S01]  /*e720*/  FMNMX.FTZ R3, R103, R132, !PT ;  /* 0x0000008467037209 */ /* 0x000fe20007810000 */
[----:B---3--:R-:W-:Y:S03]  /*e730*/  FFMA.FTZ R117, R0, UR4, R117 ;  /* 0x0000000400757c23 */ /* 0x008fe60008010075 */
[----:B------:R-:W-:Y:S01]  /*e740*/  FMNMX.FTZ R132, R110, R3, !PT ;  /* 0x000000036e847209 */ /* 0x000fe20007810000 */
[C---:B------:R-:W-:Y:S02]  /*e750*/  FFMA.FTZ R119, R0.reuse, UR4, R119 ;  /* 0x0000000400777c23 */ /* 0x040fe40008010077 */
[C---:B------:R-:W-:Y:S02]  /*e760*/  FFMA.FTZ R121, R0.reuse, UR4, R121 ;  /* 0x0000000400797c23 */ /* 0x040fe40008010079 */
[----:B------:R-:W-:Y:S01]  /*e770*/  FFMA.FTZ R123, R0, UR4, R123 ;  /* 0x00000004007b7c23 */ /* 0x000fe2000801007b */
[----:B-1----:R-:W-:Y:S02]  /*e780*/  FMNMX.FTZ R2, R116, R151, !PT ;  /* 0x0000009774027209 */ /* 0x002fe40007810000 */
[----:B------:R-:W-:Y:S02]  /*e790*/  FMNMX.FTZ R151, R111, R132, !PT ;  /* 0x000000846f977209 */ /* 0x000fe40007810000 */
[----:B------:R-:W-:Y:S02]  /*e7a0*/  FMNMX.FTZ R3, R117, R2, !PT ;  /* 0x0000000275037209 */ /* 0x000fe40007810000 */
[----:B------:R-:W-:Y:S01]  /*e7b0*/  FMNMX.FTZ R0, R118, R151, !PT ;  /* 0x0000009776007209 */ /* 0x000fe20007810000 */
[C---:B--2---:R-:W-:Y:S02]  /*e7c0*/  FFMA.FTZ R124, R133.reuse, UR4, R124 ;  /* 0x00000004857c7c23 */ /* 0x044fe4000801007c */
        /* <DEDUP_REMOVED lines=10> */
[----:B------:R-:W-:Y:S01]  /*e870*/  FFMA.FTZ R131, R134, UR4, R131 ;  /* 0x0000000486837c23 */ /* 0x000fe20008010083 */
[----:B------:R-:W-:Y:S03]  /*e880*/  FMNMX.FTZ R3, R127, R0, !PT ;  /* 0x000000007f037209 */ /* 0x000fe60007810000 */
[----:B------:R-:W1:Y:S08]  /*e890*/  SHFL.BFLY PT, R133, R2, 0x2, 0x1f ;  /* 0x0c401f0002857f89 */ /* 0x000e7000000e0000 */
[----:B------:R-:W2:Y:S01]  /*e8a0*/  SHFL.BFLY PT, R0, R3, 0x2, 0x1f ;  /* 0x0c401f0003007f89 */ /* 0x000ea200000e0000 */
[----:B-1----:R-:W-:Y:S07]  /*e8b0*/  FMNMX.FTZ R150, R2, R133, !PT ;  /* 0x0000008502967209 */ /* 0x002fee0007810000 */
[----:B------:R-:W1:Y:S01]  /*e8c0*/  SHFL.BFLY PT, R133, R150, 0x1, 0x1f ;  /* 0x0c201f0096857f89 */ /* 0x000e6200000e0000 */
[----:B--2---:R-:W-:Y:S07]  /*e8d0*/  FMNMX.FTZ R151, R3, R0, !PT ;  /* 0x0000000003977209 */ /* 0x004fee0007810000 */
[----:B------:R-:W2:Y:S01]  /*e8e0*/  SHFL.BFLY PT, R132, R151, 0x1, 0x1f ;  /* 0x0c201f0097847f89 */ /* 0x000ea200000e0000 */
[----:B-1----:R-:W-:Y:S04]  /*e8f0*/  FMNMX.FTZ R133, R150, R133, !PT ;  /* 0x0000008596857209 */ /* 0x002fe80007810000 */
[C---:B------:R-:W-:Y:S01]  /*e900*/  FSETP.NEU.FTZ.AND P0, PT, R133.reuse, -INF , PT ;  /* 0xff8000008500780b */ /* 0x040fe20003f1d000 */
[C---:B------:R-:W-:Y:S02]  /*e910*/  FADD.FTZ R0, -R133.reuse, R188 ;  /* 0x000000bc85007221 */ /* 0x040fe40000010100 */
[----:B------:R-:W-:Y:S01]  /*e920*/  FMUL.FTZ R2, R133, c[0x0][0x23c] ;  /* 0x00008f0085027a20 */ /* 0x000fe20000410000 */
[----:B--2---:R-:W-:Y:S01]  /*e930*/  FMNMX.FTZ R132, R151, R132, !PT ;  /* 0x0000008497847209 */ /* 0x004fe20007810000 */
[----:B------:R-:W-:Y:S03]  /*e940*/  FMUL.FTZ R135, R0, c[0x0][0x23c] ;  /* 0x00008f0000877a20 */ /* 0x000fe60000410000 */
[----:B------:R-:W-:Y:S01]  /*e950*/  FSEL R2, R2, RZ, P0 ;  /* 0x000000ff02027208 */ /* 0x000fe20000000000 */
[C---:B------:R-:W-:Y:S01]  /*e960*/  FADD.FTZ R136, -R132.reuse, R187 ;  /* 0x000000bb84887221 */ /* 0x040fe20000010100 */
[----:B------:R-:W-:Y:S01]  /*e970*/  FSETP.NEU.FTZ.AND P0, PT, R132, -INF , PT ;  /* 0xff8000008400780b */ /* 0x000fe20003f1d000 */
[----:B------:R-:W1:Y:S02]  /*e980*/  MUFU.EX2 R135, R135 ;  /* 0x0000008700877308 */ /* 0x000e640000000800 */
[--C-:B------:R-:W-:Y:S02]  /*e990*/  FFMA.FTZ R155, R21, c[0x0][0x23c], -R2.reuse ;  /* 0x00008f00159b7a23 */ /* 0x100fe40000010802 */
        /* <DEDUP_REMOVED lines=12> */
[C---:B-1----:R-:W-:Y:S02]  /*ea60*/  FMUL.FTZ R204, R135.reuse, R204 ;  /* 0x000000cc87cc7220 */ /* 0x042fe40000410000 */
[C---:B------:R-:W-:Y:S02]  /*ea70*/  FMUL.FTZ R205, R135.reuse, R205 ;  /* 0x000000cd87cd7220 */ /* 0x040fe40000410000 */
[C---:B------:R-:W-:Y:S01]  /*ea80*/  FMUL.FTZ R200, R135.reuse, R200 ;  /* 0x000000c887c87220 */ /* 0x040fe20000410000 */
[----:B------:R-:W-:Y:S01]  /*ea90*/  MUFU.EX2 R152, R152 ;  /* 0x0000009800987308 */ /* 0x000fe20000000800 */
[C---:B------:R-:W-:Y:S02]  /*eaa0*/  FMUL.FTZ R201, R135.reuse, R201 ;  /* 0x000000c987c97220 */ /* 0x040fe40000410000 */
[C---:B------:R-:W-:Y:S02]  /*eab0*/  FMUL.FTZ R196, R135.reuse, R196 ;  /* 0x000000c487c47220 */ /* 0x040fe40000410000 */
[C---:B------:R-:W-:Y:S02]  /*eac0*/  FMUL.FTZ R197, R135.reuse, R197 ;  /* 0x000000c587c57220 */ /* 0x040fe40000410000 */
[C---:B------:R-:W-:Y:S02]  /*ead0*/  FMUL.FTZ R192, R135.reuse, R192 ;  /* 0x000000c087c07220 */ /* 0x040fe40000410000 */
[----:B------:R-:W-:Y:S01]  /*eae0*/  FMUL.FTZ R193, R135, R193 ;  /* 0x000000c187c17220 */ /* 0x000fe20000410000 */
        /* <DEDUP_REMOVED lines=16> */
[----:B------:R-:W-:Y:S02]  /*ebf0*/  FMUL.FTZ R3, R136, c[0x0][0x23c] ;  /* 0x00008f0088037a20 */ /* 0x000fe40000410000 */
[--C-:B------:R-:W-:Y:S01]  /*ec00*/  FFMA.FTZ R151, R12, c[0x0][0x23c], -R2.reuse ;  /* 0x00008f000c977a23 */ /* 0x100fe20000010802 */
[----:B------:R-:W-:Y:S01]  /*ec10*/  MUFU.EX2 R158, R158 ;  /* 0x0000009e009e7308 */ /* 0x000fe20000000800 */
[----:B------:R-:W-:Y:S01]  /*ec20*/  FMNMX.FTZ R12, R8, R186, !PT ;  /* 0x000000ba080c7209 */ /* 0x000fe20007810000 */
[--C-:B------:R-:W-:Y:S02]  /*ec30*/  FFMA.FTZ R153, R5, c[0x0][0x23c], -R2.reuse ;  /* 0x00008f0005997a23 */ /* 0x100fe40000010802 */
[--C-:B------:R-:W-:Y:S02]  /*ec40*/  FFMA.FTZ R150, R13, c[0x0][0x23c], -R2.reuse ;  /* 0x00008f000d967a23 */ /* 0x100fe40000010802 */
[--C-:B------:R-:W-:Y:S02]  /*ec50*/  FFMA.FTZ R0, R4, c[0x0][0x23c], -R2.reuse ;  /* 0x00008f0004007a23 */ /* 0x100fe40000010802 */
[--C-:B------:R-:W-:Y:S02]  /*ec60*/  FFMA.FTZ R116, R116, c[0x0][0x23c], -R2.reuse ;  /* 0x00008f0074747a23 */ /* 0x100fe40000010802 */
[----:B------:R-:W1:Y:S01]  /*ec70*/  MUFU.EX2 R136, R3 ;  /* 0x0000000300887308 */ /* 0x000e620000000800 */
[--C-:B------:R-:W-:Y:S02]  /*ec80*/  FFMA.FTZ R117, R117, c[0x0][0x23c], -R2.reuse ;  /* 0x00008f0075757a23 */ /* 0x100fe40000010802 */
[--C-:B------:R-:W-:Y:S02]  /*ec90*/  FFMA.FTZ R124, R124, c[0x0][0x23c], -R2.reuse ;  /* 0x00008f007c7c7a23 */ /* 0x100fe40000010802 */
[----:B------:R-:W-:Y:S05]  /*eca0*/  FFMA.FTZ R2, R125, c[0x0][0x23c], -R2 ;  /* 0x00008f007d027a23 */ /* 0x000fea0000010802 */
[----:B------:R-:W-:Y:S10]  /*ecb0*/  MUFU.EX2 R125, R2 ;  /* 0x00000002007d7308 */ /* 0x000ff40000000800 */
[----:B------:R-:W-:Y:S01]  /*ecc0*/  MUFU.EX2 R0, R0 ;  /* 0x0000000000007308 */ /* 0x000fe20000000800 */
[C---:B-1----:R-:W-:Y:S01]  /*ecd0*/  FMUL.FTZ R206, R136.reuse, R206 ;  /* 0x000000ce88ce7220 */ /* 0x042fe20000410000 */
[----:B------:R-:W-:Y:S01]  /*ece0*/  FMNMX.FTZ R3, R9, R12, !PT ;  /* 0x0000000c09037209 */ /* 0x000fe20007810000 */
[C---:B------:R-:W-:Y:S02]  /*ecf0*/  FMUL.FTZ R207, R136.reuse, R207 ;  /* 0x000000cf88cf7220 */ /* 0x040fe40000410000 */
[----:B------:R-:W-:Y:S01]  /*ed00*/  FMUL.FTZ R202, R136, R202 ;  /* 0x000000ca88ca7220 */ /* 0x000fe20000410000 */
[----:B------:R-:W-:Y:S04]  /*ed10*/  FMNMX.FTZ R12, R16, R3, !PT ;  /* 0x00000003100c7209 */ /* 0x000fe80007810000 */
[----:B------:R-:W1:Y:S01]  /*ed20*/  MUFU.EX2 R153, R153 ;  /* 0x0000009900997308 */ /* 0x000e620000000800 */
[C---:B------:R-:W-:Y:S02]  /*ed30*/  FMUL.FTZ R203, R136.reuse, R203 ;  /* 0x000000cb88cb7220 */ /* 0x040fe40000410000 */
[C---:B------:R-:W-:Y:S01]  /*ed40*/  FMUL.FTZ R198, R136.reuse, R198 ;  /* 0x000000c688c67220 */ /* 0x040fe20000410000 */
[----:B------:R-:W-:Y:S01]  /*ed50*/  FMNMX.FTZ R3, R17, R12, !PT ;  /* 0x0000000c11037209 */ /* 0x000fe20007810000 */
[C---:B------:R-:W-:Y:S02]  /*ed60*/  FMUL.FTZ R199, R136.reuse, R199 ;  /* 0x000000c788c77220 */ /* 0x040fe40000410000 */
[----:B------:R-:W-:Y:S01]  /*ed70*/  FMUL.FTZ R194, R136, R194 ;  /* 0x000000c288c27220 */ /* 0x000fe20000410000 */
[----:B------:R-:W-:Y:S01]  /*ed80*/  FMNMX.FTZ R12, R24, R3, !PT ;  /* 0x00000003180c7209 */ /* 0x000fe20007810000 */
[----:B------:R-:W-:Y:S01]  /*ed90*/  FMUL.FTZ R195, R136, R195 ;  /* 0x000000c388c37220 */ /* 0x000fe20000410000 */
[----:B------:R-:W-:Y:S02]  /*eda0*/  MUFU.EX2 R151, R151 ;  /* 0x0000009700977308 */ /* 0x000fe40000000800 */
[----:B------:R-:W-:Y:S04]  /*edb0*/  FMNMX.FTZ R3, R25, R12, !PT ;  /* 0x0000000c19037209 */ /* 0x000fe80007810000 */
[----:B------:R-:W-:Y:S04]  /*edc0*/  FMNMX.FTZ R12, R32, R3, !PT ;  /* 0x00000003200c7209 */ /* 0x000fe80007810000 */
[----:B------:R-:W2:Y:S01]  /*edd0*/  MUFU.EX2 R150, R150 ;  /* 0x0000009600967308 */ /* 0x000ea20000000800 */
[----:B------:R-:W-:Y:S02]  /*ede0*/  FMNMX.FTZ R3, R33, R12, !PT ;  /* 0x0000000c21037209 */ /* 0x000fe40007810000 */
[----:B-1----:R-:W-:Y:S01]  /*edf0*/  F2FP.BF16.PACK_AB R52, R153, R0 ;  /* 0x000000009934723e */ /* 0x002fe200000010ff */
[----:B------:R-:W-:Y:S01]  /*ee00*/  FFMA.FTZ R0, R181, R135, R0 ;  /* 0x00000087b5007223 */ /* 0x000fe20000010000 */
[----:B------:R-:W-:Y:S03]  /*ee10*/  FMNMX.FTZ R12, R40, R3, !PT ;  /* 0x00000003280c7209 */ /* 0x000fe60007810000 */
[----:B------:R-:W-:Y:S02]  /*ee20*/  FADD.FTZ R0, R153, R0 ;  /* 0x0000000099007221 */ /* 0x000fe40000010000 */
[----:B------:R-:W-:Y:S01]  /*ee30*/  MUFU.EX2 R161, R161 ;  /* 0x000000a100a17308 */ /* 0x000fe20000000800 */
[----:B------:R-:W-:Y:S04]  /*ee40*/  FMNMX.FTZ R3, R41, R12, !PT ;  /* 0x0000000c29037209 */ /* 0x000fe80007810000 */
[----:B------:R-:W-:Y:S04]  /*ee50*/  FMNMX.FTZ R12, R48, R3, !PT ;  /* 0x00000003300c7209 */ /* 0x000fe80007810000 */
[----:B------:R-:W-:Y:S01]  /*ee60*/  FMNMX.FTZ R3, R49, R12, !PT ;  /* 0x0000000c31037209 */ /* 0x000fe20007810000 */
[----:B------:R-:W-:Y:S03]  /*ee70*/  MUFU.EX2 R160, R160 ;  /* 0x000000a000a07308 */ /* 0x000fe60000000800 */
[----:B------:R-:W-:Y:S04]  /*ee80*/  FMNMX.FTZ R12, R56, R3, !PT ;  /* 0x00000003380c7209 */ /* 0x000fe80007810000 */
[----:B------:R-:W-:Y:S03]  /*ee90*/  FMNMX.FTZ R3, R57, R12, !PT ;  /* 0x0000000c39037209 */ /* 0x000fe60007810000 */
        /* <DEDUP_REMOVED lines=23> */
[----:B------:R-:W-:Y:S01]  /*f010*/  FMNMX.FTZ R12, R128, R3, !PT ;  /* 0x00000003800c7209 */ /* 0x000fe20007810000 */
[----:B------:R-:W-:Y:S03]  /*f020*/  FMUL.FTZ R3, R132, c[0x0][0x23c] ;  /* 0x00008f0084037a20 */ /* 0x000fe60000410000 */
[----:B------:R-:W-:Y:S01]  /*f030*/  FMNMX.FTZ R5, R129, R12, !PT ;  /* 0x0000000c81057209 */ /* 0x000fe20007810000 */
[----:B------:R-:W-:Y:S01]  /*f040*/  MUFU.EX2 R84, R84 ;  /* 0x0000005400547308 */ /* 0x000fe20000000800 */
[----:B------:R-:W-:Y:S03]  /*f050*/  FSEL R3, R3, RZ, P0 ;  /* 0x000000ff03037208 */ /* 0x000fe60000000000 */
[----:B------:R-:W1:Y:S02]  /*f060*/  SHFL.BFLY PT, R12, R5, 0x2, 0x1f ;  /* 0x0c401f00050c7f89 */ /* 0x000e6400000e0000 */
[--C-:B------:R-:W-:Y:S02]  /*f070*/  FFMA.FTZ R164, R22, c[0x0][0x23c], -R3.reuse ;  /* 0x00008f0016a47a23 */ /* 0x100fe40000010803 */
[--C-:B------:R-:W-:Y:S02]  /*f080*/  FFMA.FTZ R167, R23, c[0x0][0x23c], -R3.reuse ;  /* 0x00008f0017a77a23 */ /* 0x100fe40000010803 */
[----:B------:R-:W-:Y:S01]  /*f090*/  MUFU.EX2 R85, R85 ;  /* 0x0000005500557308 */ /* 0x000fe20000000800 */
[--C-:B------:R-:W-:Y:S02]  /*f0a0*/  FFMA.FTZ R166, R30, c[0x0][0x23c], -R3.reuse ;  /* 0x00008f001ea67a23 */ /* 0x100fe40000010803 */
[--C-:B------:R-:W-:Y:S02]  /*f0b0*/  FFMA.FTZ R169, R31, c[0x0][0x23c], -R3.reuse ;  /* 0x00008f001fa97a23 */ /* 0x100fe40000010803 */
[----:B------:R-:W-:Y:S01]  /*f0c0*/  LDSM.16.MT88.4 R28, [R230+0x4000] ;  /* 0x00400000e61c783b */ /* 0x000fe20000004200 */
[--C-:B------:R-:W-:Y:S02]  /*f0d0*/  FFMA.FTZ R168, R38, c[0x0][0x23c], -R3.reuse ;  /* 0x00008f0026a87a23 */ /* 0x100fe40000010803 */
[--C-:B------:R-:W-:Y:S02]  /*f0e0*/  FFMA.FTZ R171, R39, c[0x0][0x23c], -R3.reuse ;  /* 0x00008f0027ab7a23 */ /* 0x100fe40000010803 */
[----:B------:R-:W-:Y:S01]  /*f0f0*/  MUFU.EX2 R164, R164 ;  /* 0x000000a400a47308 */ /* 0x000fe20000000800 */
[--C-:B------:R-:W-:Y:S02]  /*f100*/  FFMA.FTZ R170, R46, c[0x0][0x23c], -R3.reuse ;  /* 0x00008f002eaa7a23 */ /* 0x100fe40000010803 */
[----:B------:R-:W-:Y:S01]  /*f110*/  LDSM.16.MT88.4 R36, [R230+0x4400] ;  /* 0x00440000e624783b */ /* 0x000fe20000004200 */
[--C-:B------:R-:W-:Y:S02]  /*f120*/  FFMA.FTZ R173, R47, c[0x0][0x23c], -R3.reuse ;  /* 0x00008f002fad7a23 */ /* 0x100fe40000010803 */
[--C-:B------:R-:W-:Y:S02]  /*f130*/  FFMA.FTZ R165, R7, c[0x0][0x23c], -R3.reuse ;  /* 0x00008f0007a57a23 */ /* 0x100fe40000010803 */
[--C-:B------:R-:W-:Y:S01]  /*f140*/  FFMA.FTZ R172, R54, c[0x0][0x23c], -R3.reuse ;  /* 0x00008f0036ac7a23 */ /* 0x100fe20000010803 */
[----:B--2---:R-:W-:Y:S01]  /*f150*/  F2FP.BF16.PACK_AB R54, R150, R151 ;  /* 0x000000979636723e */ /* 0x004fe200000010ff */
[----:B------:R-:W-:Y:S01]  /*f160*/  MUFU.EX2 R167, R167 ;  /* 0x000000a700a77308 */ /* 0x000fe20000000800 */
[----:B------:R-:W-:Y:S01]  /*f170*/  LDSM.16.MT88.4 R44, [R231+0x4400] ;  /* 0x00440000e72c783b */ /* 0x000fe20000004200 */
[--C-:B------:R-:W-:Y:S01]  /*f180*/  FFMA.FTZ R175, R55, c[0x0][0x23c], -R3.reuse ;  /* 0x00008f0037af7a23 */ /* 0x100fe20000010803 */
[----:B-1----:R-:W-:Y:S01]  /*f190*/  FMNMX.FTZ R12, R5, R12, !PT ;  /* 0x0000000c050c7209 */ /* 0x002fe20007810000 */
[--C-:B------:R-:W-:Y:S02]  /*f1a0*/  FFMA.FTZ R62, R62, c[0x0][0x23c], -R3.reuse ;  /* 0x00008f003e3e7a23 */ /* 0x100fe40000010803 */
[--C-:B------:R-:W-:Y:S02]  /*f1b0*/  FFMA.FTZ R63, R63, c[0x0][0x23c], -R3.reuse ;  /* 0x00008f003f3f7a23 */ /* 0x100fe40000010803 */
[--C-:B------:R-:W-:Y:S01]  /*f1c0*/  FFMA.FTZ R70, R70, c[0x0][0x23c], -R3.reuse ;  /* 0x00008f0046467a23 */ /* 0x100fe20000010803 */
[----:B------:R-:W1:Y:S01]  /*f1d0*/  SHFL.BFLY PT, R5, R12, 0x1, 0x1f ;  /* 0x0c201f000c057f89 */ /* 0x000e6200000e0000 */
        /* <DEDUP_REMOVED lines=13> */
[--C-:B------:R-:W-:Y:S01]  /*f2b0*/  FFMA.FTZ R111, R111, c[0x0][0x23c], -R3.reuse ;  /* 0x00008f006f6f7a23 */ /* 0x100fe20000010803 */
[----:B-1----:R-:W-:Y:S01]  /*f2c0*/  FMNMX.FTZ R5, R12, R5, !PT ;  /* 0x000000050c057209 */ /* 0x002fe20007810000 */
[--C-:B------:R-:W-:Y:S01]  /*f2d0*/  FFMA.FTZ R162, R14, c[0x0][0x23c], -R3.reuse ;  /* 0x00008f000ea27a23 */ /* 0x100fe20000010803 */
[----:B------:R-:W-:Y:S01]  /*f2e0*/  FMNMX.FTZ R14, R10, R184, !PT ;  /* 0x000000b80a0e7209 */ /* 0x000fe20007810000 */
[--C-:B------:R-:W-:Y:S01]  /*f2f0*/  FFMA.FTZ R6, R6, c[0x0][0x23c], -R3.reuse ;  /* 0x00008f0006067a23 */ /* 0x100fe20000010803 */
[C---:B------:R-:W-:Y:S01]  /*f300*/  FSETP.NEU.FTZ.AND P0, PT, R5.reuse, -INF , PT ;  /* 0xff8000000500780b */ /* 0x040fe20003f1d000 */
[----:B------:R-:W-:Y:S01]  /*f310*/  FADD.FTZ R12, -R5, R186 ;  /* 0x000000ba050c7221 */ /* 0x000fe20000010100 */
[----:B------:R-:W-:Y:S02]  /*f320*/  FMNMX.FTZ R13, R11, R14, !PT ;  /* 0x0000000e0b0d7209 */ /* 0x000fe40007810000 */
[----:B------:R-:W1:Y:S01]  /*f330*/  MUFU.EX2 R2, R6 ;  /* 0x0000000600027308 */ /* 0x000e620000000800 */
[--C-:B------:R-:W-:Y:S02]  /*f340*/  FFMA.FTZ R15, R15, c[0x0][0x23c], -R3.reuse ;  /* 0x00008f000f0f7a23 */ /* 0x100fe40000010803 */
[----:B------:R-:W-:Y:S01]  /*f350*/  FMUL.FTZ R7, R12, c[0x0][0x23c] ;  /* 0x00008f000c077a20 */ /* 0x000fe20000410000 */
[----:B------:R-:W-:Y:S01]  /*f360*/  FMNMX.FTZ R14, R18, R13, !PT ;  /* 0x0000000d120e7209 */ /* 0x000fe20007810000 */
[--C-:B------:R-:W-:Y:S02]  /*f370*/  FFMA.FTZ R118, R118, c[0x0][0x23c], -R3.reuse ;  /* 0x00008f0076767a23 */ /* 0x100fe40000010803 */
[--C-:B------:R-:W-:Y:S01]  /*f380*/  FFMA.FTZ R119, R119, c[0x0][0x23c], -R3.reuse ;  /* 0x00008f0077777a23 */ /* 0x100fe20000010803 */
[----:B------:R-:W-:Y:S01]  /*f390*/  FMNMX.FTZ R13, R19, R14, !PT ;  /* 0x0000000e130d7209 */ /* 0x000fe20007810000 */
[--C-:B------:R-:W-:Y:S01]  /*f3a0*/  FFMA.FTZ R126, R126, c[0x0][0x23c], -R3.reuse ;  /* 0x00008f007e7e7a23 */ /* 0x100fe20000010803 */
[----:B------:R-:W2:Y:S01]  /*f3b0*/  MUFU.EX2 R12, R7 ;  /* 0x00000007000c7308 */ /* 0x000ea20000000800 */
[----:B------:R-:W-:Y:S01]  /*f3c0*/  FFMA.FTZ R3, R127, c[0x0][0x23c], -R3 ;  /* 0x00008f007f037a23 */ /* 0x000fe20000010803 */
[----:B------:R-:W-:Y:S01]  /*f3d0*/  FMNMX.FTZ R14, R26, R13, !PT ;  /* 0x0000000d1a0e7209 */ /* 0x000fe20007810000 */
[----:B------:R-:W-:Y:S03]  /*f3e0*/  FADD.FTZ R151, R151, R0 ;  /* 0x0000000097977221 */ /* 0x000fe60000010000 */
[----:B------:R-:W-:Y:S01]  /*f3f0*/  FMNMX.FTZ R13, R27, R14, !PT ;  /* 0x0000000e1b0d7209 */ /* 0x000fe20007810000 */
[----:B------:R-:W-:Y:S03]  /*f400*/  FADD.FTZ R151, R150, R151 ;  /* 0x0000009796977221 */ /* 0x000fe60000010000 */
[----:B------:R-:W-:Y:S01]  /*f410*/  MUFU.EX2 R127, R3 ;  /* 0x00000003007f7308 */ /* 0x000fe20000000800 */
[----:B------:R-:W-:Y:S02]  /*f420*/  FMNMX.FTZ R14, R34, R13, !PT ;  /* 0x0000000d220e7209 */ /* 0x000fe40007810000 */
[----:B-1----:R-:W-:Y:S01]  /*f430*/  F2FP.BF16.PACK_AB R53, R165, R2 ;  /* 0x00000002a535723e */ /* 0x002fe200000010ff */
[----:B------:R-:W-:Y:S01]  /*f440*/  FMUL.FTZ R6, R5, c[0x0][0x23c] ;  /* 0x00008f0005067a20 */ /* 0x000fe20000410000 */
[----:B------:R-:W-:Y:S01]  /*f450*/  FMNMX.FTZ R13, R35, R14, !PT ;  /* 0x0000000e230d7209 */ /* 0x000fe20007810000 */
[----:B------:R-:W-:Y:S04]  /*f460*/  FFMA.FTZ R2, R183, R136, R2 ;  /* 0x00000088b7027223 */ /* 0x000fe80000010002 */
[----:B------:R-:W-:Y:S01]  /*f470*/  MUFU.EX2 R162, R162 ;  /* 0x000000a200a27308 */ /* 0x000fe20000000800 */
[----:B------:R-:W-:Y:S01]  /*f480*/  FMNMX.FTZ R14, R42, R13, !PT ;  /* 0x0000000d2a0e7209 */ /* 0x000fe20007810000 */
[----:B------:R-:W-:Y:S01]  /*f490*/  FADD.FTZ R165, R165, R2 ;  /* 0x00000002a5a57221 */ /* 0x000fe20000010000 */
[----:B------:R-:W-:Y:S01]  /*f4a0*/  FSEL R6, R6, RZ, P0 ;  /* 0x000000ff06067208 */ /* 0x000fe20000000000 */
[C---:B--2---:R-:W-:Y:S01]  /*f4b0*/  FMUL.FTZ R220, R12.reuse, R220 ;  /* 0x000000dc0cdc7220 */ /* 0x044fe20000410000 */
[----:B------:R-:W-:Y:S01]  /*f4c0*/  FMNMX.FTZ R7, R43, R14, !PT ;  /* 0x0000000e2b077209 */ /* 0x000fe20007810000 */
[----:B------:R-:W-:Y:S02]  /*f4d0*/  FMUL.FTZ R221, R12, R221 ;  /* 0x000000dd0cdd7220 */ /* 0x000fe40000410000 */
[--C-:B------:R-:W-:Y:S01]  /*f4e0*/  FFMA.FTZ R20, R9, c[0x0][0x23c], -R6.reuse ;  /* 0x00008f0009147a23 */ /* 0x100fe20000010806 */
[----:B------:R-:W-:Y:S01]  /*f4f0*/  FMNMX.FTZ R14, R50, R7, !PT ;  /* 0x00000007320e7209 */ /* 0x000fe20007810000 */
[----:B------:R-:W1:Y:S01]  /*f500*/  MUFU.EX2 R15, R15 ;  /* 0x0000000f000f7308 */ /* 0x000e620000000800 */
[--C-:B------:R-:W-:Y:S02]  /*f510*/  FFMA.FTZ R188, R40, c[0x0][0x23c], -R6.reuse ;  /* 0x00008f0028bc7a23 */ /* 0x100fe40000010806 */
[--C-:B------:R-:W-:Y:S01]  /*f520*/  FFMA.FTZ R237, R41, c[0x0][0x23c], -R6.reuse ;  /* 0x00008f0029ed7a23 */ /* 0x100fe20000010806 */
[----:B------:R-:W-:Y:S01]  /*f530*/  FMNMX.FTZ R7, R51, R14, !PT ;  /* 0x0000000e33077209 */ /* 0x000fe20007810000 */
[C---:B------:R-:W-:Y:S02]  /*f540*/  FMUL.FTZ R216, R12.reuse, R216 ;  /* 0x000000d80cd87220 */ /* 0x040fe40000410000 */
[----:B------:R-:W-:Y:S01]  /*f550*/  FMUL.FTZ R217, R12, R217 ;  /* 0x000000d90cd97220 */ /* 0x000fe20000410000 */
[----:B------:R-:W-:Y:S01]  /*f560*/  FMNMX.FTZ R14, R58, R7, !PT ;  /* 0x000000073a0e7209 */ /* 0x000fe20007810000 */
[C---:B------:R-:W-:Y:S01]  /*f570*/  FMUL.FTZ R212, R12.reuse, R212 ;  /* 0x000000d40cd47220 */ /* 0x040fe20000410000 */
[----:B------:R-:W-:Y:S01]  /*f580*/  MUFU.EX2 R168, R168 ;  /* 0x000000a800a87308 */ /* 0x000fe20000000800 */
[C---:B------:R-:W-:Y:S01]  /*f590*/  FMUL.FTZ R213, R12.reuse, R213 ;  /* 0x000000d50cd57220 */ /* 0x040fe20000410000 */
[----:B------:R-:W-:Y:S01]  /*f5a0*/  FMNMX.FTZ R7, R59, R14, !PT ;  /* 0x0000000e3b077209 */ /* 0x000fe20007810000 */
[C---:B------:R-:W-:Y:S02]  /*f5b0*/  FMUL.FTZ R208, R12.reuse, R208 ;  /* 0x000000d00cd07220 */ /* 0x040fe40000410000 */
[----:B------:R-:W-:Y:S01]  /*f5c0*/  FMUL.FTZ R209, R12, R209 ;  /* 0x000000d10cd17220 */ /* 0x000fe20000410000 */
[----:B------:R-:W-:Y:S01]  /*f5d0*/  FMNMX.FTZ R14, R66, R7, !PT ;  /* 0x00000007420e7209 */ /* 0x000fe20007810000 */
[--C-:B------:R-:W-:Y:S02]  /*f5e0*/  FFMA.FTZ R9, R16, c[0x0][0x23c], -R6.reuse ;  /* 0x00008f0010097a23 */ /* 0x100fe40000010806 */
[--C-:B------:R-:W-:Y:S01]  /*f5f0*/  FFMA.FTZ R174, R17, c[0x0][0x23c], -R6.reuse ;  /* 0x00008f0011ae7a23 */ /* 0x100fe20000010806 */
[----:B------:R-:W-:Y:S01]  /*f600*/  MUFU.EX2 R171, R171 ;  /* 0x000000ab00ab7308 */ /* 0x000fe20000000800 */
[--C-:B------:R-:W-:Y:S01]  /*f610*/  FFMA.FTZ R187, R25, c[0x0][0x23c], -R6.reuse ;  /* 0x00008f0019bb7a23 */ /* 0x100fe20000010806 */
[----:B------:R-:W-:Y:S01]  /*f620*/  FMNMX.FTZ R7, R67, R14, !PT ;  /* 0x0000000e43077209 */ /* 0x000fe20007810000 */
[--C-:B------:R-:W-:Y:S01]  /*f630*/  FFMA.FTZ R72, R72, c[0x0][0x23c], -R6.reuse ;  /* 0x00008f0048487a23 */ /* 0x100fe20000010806 */
[----:B-1----:R-:W-:Y:S01]  /*f640*/  F2FP.BF16.PACK_AB R55, R15, R162 ;  /* 0x000000a20f37723e */ /* 0x002fe200000010ff */
[--C-:B------:R-:W-:Y:S01]  /*f650*/  FFMA.FTZ R73, R73, c[0x0][0x23c], -R6.reuse ;  /* 0x00008f0049497a23 */ /* 0x100fe20000010806 */
[----:B------:R-:W-:Y:S01]  /*f660*/  FMNMX.FTZ R14, R74, R7, !PT ;  /* 0x000000074a0e7209 */ /* 0x000fe20007810000 */
[--C-:B------:R-:W-:Y:S02]  /*f670*/  FFMA.FTZ R80, R80, c[0x0][0x23c], -R6.reuse ;  /* 0x00008f0050507a23 */ /* 0x100fe40000010806 */
[--C-:B------:R-:W-:Y:S01]  /*f680*/  FFMA.FTZ R81, R81, c[0x0][0x23c], -R6.reuse ;  /* 0x00008f0051517a23 */ /* 0x100fe20000010806 */
[----:B------:R-:W-:Y:S01]  /*f690*/  MUFU.EX2 R9, R9 ;  /* 0x0000000900097308 */ /* 0x000fe20000000800 */
[C---:B------:R-:W-:Y:S05]  /*f6a0*/  HMMA.16816.F32.BF16 R196, R52.reuse, R28, R196 ;  /* 0x0000001c34c4723c */ /* 0x040fea00000418c4 */
[----:B------:R-:W-:Y:S01]  /*f6b0*/  FMNMX.FTZ R7, R75, R14, !PT ;  /* 0x0000000e4b077209 */ /* 0x000fe20007810000 */
[--C-:B------:R-:W-:Y:S02]  /*f6c0*/  FFMA.FTZ R186, R32, c[0x0][0x23c], -R6.reuse ;  /* 0x00008f0020ba7a23 */ /* 0x100fe40000010806 */
[C---:B------:R-:W-:Y:S01]  /*f6d0*/  HMMA.16816.F32.BF16 R192, R52.reuse, R30, R192 ;  /* 0x0000001e34c0723c */ /* 0x040fe200000418c0 */
[----:B------:R-:W-:Y:S03]  /*f6e0*/  MUFU.EX2 R174, R174 ;  /* 0x000000ae00ae7308 */ /* 0x000fe60000000800 */
[--C-:B------:R-:W-:Y:S01]  /*f6f0*/  FFMA.FTZ R235, R33, c[0x0][0x23c], -R6.reuse ;  /* 0x00008f0021eb7a23 */ /* 0x100fe20000010806 */
[----:B------:R-:W-:Y:S01]  /*f700*/  FMNMX.FTZ R14, R82, R7, !PT ;  /* 0x00000007520e7209 */ /* 0x000fe20007810000 */
[--C-:B------:R-:W-:Y:S02]  /*f710*/  FFMA.FTZ R56, R56, c[0x0][0x23c], -R6.reuse ;  /* 0x00008f0038387a23 */ /* 0x100fe40000010806 */
[--C-:B------:R-:W-:Y:S01]  /*f720*/  FFMA.FTZ R57, R57, c[0x0][0x23c], -R6.reuse ;  /* 0x00008f0039397a23 */ /* 0x100fe20000010806 */
[----:B------:R-:W-:Y:S02]  /*f730*/  FMNMX.FTZ R7, R83, R14, !PT ;  /* 0x0000000e53077209 */ /* 0x000fe40007810000 */
[----:B------:R-:W-:Y:S01]  /*f740*/  MUFU.EX2 R170, R170 ;  /* 0x000000aa00aa7308 */ /* 0x000fe20000000800 */
[--C-:B------:R-:W-:Y:S01]  /*f750*/  FFMA.FTZ R64, R64, c[0x0][0x23c], -R6.reuse ;  /* 0x00008f0040407a23 */ /* 0x100fe20000010806 */
[----:B------:R-:W-:Y:S01]  /*f760*/  FMNMX.FTZ R14, R90, R7, !PT ;  /* 0x000000075a0e7209 */ /* 0x000fe20007810000 */
[--C-:B------:R-:W-:Y:S02]  /*f770*/  FFMA.FTZ R65, R65, c[0x0][0x23c], -R6.reuse ;  /* 0x00008f0041417a23 */ /* 0x100fe40000010806 */
[--C-:B------:R-:W-:Y:S01]  /*f780*/  FFMA.FTZ R48, R48, c[0x0][0x23c], -R6.reuse ;  /* 0x00008f0030307a23 */ /* 0x100fe20000010806 */
[----:B------:R-:W-:Y:S01]  /*f790*/  FMNMX.FTZ R7, R91, R14, !PT ;  /* 0x0000000e5b077209 */ /* 0x000fe20007810000 */
[--C-:B------:R-:W-:Y:S02]  /*f7a0*/  FFMA.FTZ R49, R49, c[0x0][0x23c], -R6.reuse ;  /* 0x00008f0031317a23 */ /* 0x100fe40000010806 */
[----:B------:R-:W-:Y:S01]  /*f7b0*/  FADD.FTZ R162, R162, R165 ;  /* 0x000000a5a2a27221 */ /* 0x000fe20000010000 */
        /* <DEDUP_REMOVED lines=14> */
[----:B------:R-:W-:Y:S02]  /*f8a0*/  MUFU.EX2 R172, R172 ;  /* 0x000000ac00ac7308 */ /* 0x000fe40000000800 */
[----:B------:R-:W1:Y:S08]  /*f8b0*/  SHFL.BFLY PT, R4, R7, 0x2, 0x1f ;  /* 0x0c401f0007047f89 */ /* 0x000e7000000e0000 */
[----:B------:R-:W-:Y:S10]  /*f8c0*/  MUFU.EX2 R175, R175 ;  /* 0x000000af00af7308 */ /* 0x000ff40000000800 */
[----:B------:R-:W-:Y:S01]  /*f8d0*/  MUFU.EX2 R62, R62 ;  /* 0x0000003e003e7308 */ /* 0x000fe20000000800 */
[----:B-1----:R-:W-:Y:S09]  /*f8e0*/  FMNMX.FTZ R4, R7, R4, !PT ;  /* 0x0000000407047209 */ /* 0x002ff20007810000 */
[----:B------:R-:W-:Y:S01]  /*f8f0*/  MUFU.EX2 R63, R63 ;  /* 0x0000003f003f7308 */ /* 0x000fe20000000800 */
[----:B------:R-:W1:Y:S09]  /*f900*/  SHFL.BFLY PT, R7, R4, 0x1, 0x1f ;  /* 0x0c201f0004077f89 */ /* 0x000e7200000e0000 */
[----:B------:R-:W-:Y:S10]  /*f910*/  MUFU.EX2 R188, R188 ;  /* 0x000000bc00bc7308 */ /* 0x000ff40000000800 */
[----:B------:R-:W2:Y:S01]  /*f920*/  MUFU.EX2 R237, R237 ;  /* 0x000000ed00ed7308 */ /* 0x000ea20000000800 */
[----:B-1----:R-:W-:Y:S01]  /*f930*/  FMNMX.FTZ R7, R4, R7, !PT ;  /* 0x0000000704077209 */ /* 0x002fe20007810000 */
[----:B------:R-:W-:Y:S03]  /*f940*/  FFMA.FTZ R4, R8, c[0x0][0x23c], -R6 ;  /* 0x00008f0008047a23 */ /* 0x000fe60000010806 */
[C---:B------:R-:W-:Y:S05]  /*f950*/  FSETP.NEU.FTZ.AND P0, PT, R7.reuse, -INF , PT ;  /* 0xff8000000700780b */ /* 0x040fea0003f1d000 */
[----:B------:R1:W-:Y:S01]  /*f960*/  MUFU.EX2 R3, R4 ;  /* 0x0000000400037308 */ /* 0x0003e20000000800 */
[----:B------:R-:W-:Y:S02]  /*f970*/  FADD.FTZ R14, -R7, R184 ;  /* 0x000000b8070e7221 */ /* 0x000fe40000010100 */
[----:B------:R-:W-:Y:S02]  /*f980*/  FFMA.FTZ R184, R24, c[0x0][0x23c], -R6 ;  /* 0x00008f0018b87a23 */ /* 0x000fe40000010806 */
[----:B------:R-:W-:Y:S05]  /*f990*/  FMUL.FTZ R13, R14, c[0x0][0x23c] ;  /* 0x00008f000e0d7a20 */ /* 0x000fea0000410000 */
[----:B------:R3:W4:Y:S01]  /*f9a0*/  MUFU.EX2 R14, R20 ;  /* 0x00000014000e7308 */ /* 0x0007220000000800 */
[----:B--2---:R-:W-:Y:S09]  /*f9b0*/  F2FP.BF16.PACK_AB R32, R237, R188 ;  /* 0x000000bced20723e */ /* 0x004ff200000010ff */
[----:B------:R-:W2:Y:S01]  /*f9c0*/  MUFU.EX2 R13, R13 ;  /* 0x0000000d000d7308 */ /* 0x000ea20000000800 */
[----:B-1----:R-:W-:Y:S05]  /*f9d0*/  FMUL.FTZ R4, R7, c[0x0][0x23c] ;  /* 0x00008f0007047a20 */ /* 0x002fea0000410000 */
[----:B------:R-:W-:Y:S04]  /*f9e0*/  FSEL R8, R4, RZ, P0 ;  /* 0x000000ff04087208 */ /* 0x000fe80000000000 */
[----:B------:R-:W1:Y:S01]  /*f9f0*/  MUFU.EX2 R184, R184 ;  /* 0x000000b800b87308 */ /* 0x000e620000000800 */
[----:B---3--:R-:W3:Y:S01]  /*fa00*/  LDSM.16.MT88.4 R20, [R231+0x4000] ;  /* 0x00400000e714783b */ /* 0x008ee20000004200 */
[--C-:B------:R-:W-:Y:S01]  /*fa10*/  FFMA.FTZ R42, R42, c[0x0][0x23c], -R8.reuse ;  /* 0x00008f002a2a7a23 */ /* 0x100fe20000010808 */
[----:B----4-:R-:W-:Y:S01]  /*fa20*/  F2FP.BF16.PACK_AB R16, R14, R3 ;  /* 0x000000030e10723e */ /* 0x010fe200000010ff */
[--C-:B------:R-:W-:Y:S02]  /*fa30*/  FFMA.FTZ R234, R19, c[0x0][0x23c], -R8.reuse ;  /* 0x00008f0013ea7a23 */ /* 0x100fe40000010808 */
[--C-:B------:R-:W-:Y:S04]  /*fa40*/  FFMA.FTZ R236, R26, c[0x0][0x23c], -R8.reuse ;  /* 0x00008f001aec7a23 */ /* 0x100fe80000010808 */
[----:B------:R-:W-:Y:S01]  /*fa50*/  MUFU.EX2 R48, R48 ;  /* 0x0000003000307308 */ /* 0x000fe20000000800 */
[----:B------:R-:W-:Y:S01]  /*fa60*/  F2FP.BF16.PACK_AB R26, R235, R186 ;  /* 0x000000baeb1a723e */ /* 0x000fe200000010ff */
[--C-:B------:R-:W-:Y:S02]  /*fa70*/  FFMA.FTZ R241, R27, c[0x0][0x23c], -R8.reuse ;  /* 0x00008f001bf17a23 */ /* 0x100fe40000010808 */
[C---:B--2---:R-:W-:Y:S02]  /*fa80*/  FMUL.FTZ R222, R13.reuse, R222 ;  /* 0x000000de0dde7220 */ /* 0x044fe40000410000 */
[C---:B------:R-:W-:Y:S02]  /*fa90*/  FMUL.FTZ R223, R13.reuse, R223 ;  /* 0x000000df0ddf7220 */ /* 0x040fe40000410000 */
[C---:B------:R-:W-:Y:S02]  /*faa0*/  FMUL.FTZ R218, R13.reuse, R218 ;  /* 0x000000da0dda7220 */ /* 0x040fe40000410000 */
[----:B------:R-:W-:Y:S01]  /*fab0*/  MUFU.EX2 R234, R234 ;  /* 0x000000ea00ea7308 */ /* 0x000fe20000000800 */
[C---:B------:R-:W-:Y:S02]  /*fac0*/  FMUL.FTZ R219, R13.reuse, R219 ;  /* 0x000000db0ddb7220 */ /* 0x040fe40000410000 */
[----:B------:R-:W-:Y:S01]  /*fad0*/  FMUL.FTZ R214, R13, R214 ;  /* 0x000000d60dd67220 */ /* 0x000fe20000410000 */
[----:B-1----:R-:W-:Y:S01]  /*fae0*/  F2FP.BF16.PACK_AB R24, R187, R184 ;  /* 0x000000b8bb18723e */ /* 0x002fe200000010ff */
        /* <DEDUP_REMOVED lines=9> */
[----:B------:R-:W1:Y:S01]  /*fb80*/  MUFU.EX2 R241, R241 ;  /* 0x000000f100f17308 */ /* 0x000e620000000800 */
[----:B------:R-:W-:Y:S01]  /*fb90*/  F2FP.BF16.PACK_AB R18, R174, R9 ;  /* 0x00000009ae12723e */ /* 0x000fe200000010ff */
[--C-:B------:R-:W-:Y:S01]  /*fba0*/  FFMA.FTZ R238, R34, c[0x0][0x23c], -R8.reuse ;  /* 0x00008f0022ee7a23 */ /* 0x100fe20000010808 */
[C---:B---3--:R-:W-:Y:S03]  /*fbb0*/  HMMA.16816.F32.BF16 R204, R52.reuse, R20, R204 ;  /* 0x0000001434cc723c */ /* 0x048fe600000418cc */
[--C-:B------:R-:W-:Y:S02]  /*fbc0*/  FFMA.FTZ R243, R35, c[0x0][0x23c], -R8.reuse ;  /* 0x00008f0023f37a23 */ /* 0x100fe40000010808 */
[--C-:B------:R-:W-:Y:S02]  /*fbd0*/  FFMA.FTZ R58, R58, c[0x0][0x23c], -R8.reuse ;  /* 0x00008f003a3a7a23 */ /* 0x100fe40000010808 */
[----:B------:R-:W-:Y:S01]  /*fbe0*/  MUFU.EX2 R4, R4 ;  /* 0x0000000400047308 */ /* 0x000fe20000000800 */
[--C-:B------:R-:W-:Y:S01]  /*fbf0*/  FFMA.FTZ R90, R90, c[0x0][0x23c], -R8.reuse ;  /* 0x00008f005a5a7a23 */ /* 0x100fe20000010808 */
[----:B------:R-:W-:Y:S03]  /*fc00*/  HMMA.16816.F32.BF16 R200, R52, R22, R200 ;  /* 0x0000001634c8723c */ /* 0x000fe600000418c8 */
[----:B------:R-:W-:Y:S02]  /*fc10*/  FFMA.FTZ R91, R91, c[0x0][0x23c], -R8 ;  /* 0x00008f005b5b7a23 */ /* 0x000fe40000010808 */
[----:B------:R-:W-:Y:S02]  /*fc20*/  FFMA.FTZ R3, R180, R12, R3 ;  /* 0x0000000cb4037223 */ /* 0x000fe40000010003 */
[----:B------:R-:W-:Y:S01]  /*fc30*/  F2FP.BF16.PACK_AB R52, R155, R152 ;  /* 0x000000989b34723e */ /* 0x000fe200000010ff */
[----:B------:R-:W2:Y:S01]  /*fc40*/  MUFU.EX2 R239, R239 ;  /* 0x000000ef00ef7308 */ /* 0x000ea20000000800 */
[----:B------:R-:W-:Y:S03]  /*fc50*/  F2FP.BF16.PACK_AB R54, R157, R154 ;  /* 0x0000009a9d36723e */ /* 0x000fe600000010ff */
[----:B------:R-:W-:Y:S01]  /*fc60*/  F2FP.BF16.PACK_AB R53, R167, R164 ;  /* 0x000000a4a735723e */ /* 0x000fe200000010ff */
[----:B------:R-:W-:Y:S01]  /*fc70*/  FADD.FTZ R14, R14, R3 ;  /* 0x000000030e0e7221 */ /* 0x000fe20000010000 */
[----:B------:R-:W-:Y:S01]  /*fc80*/  F2FP.BF16.PACK_AB R55, R169, R166 ;  /* 0x000000a6a937723e */ /* 0x000fe200000010ff */
[----:B------:R-:W-:Y:S01]  /*fc90*/  FADD.FTZ R3, R15, R162 ;  /* 0x000000a20f037221 */ /* 0x000fe20000010000 */
[----:B-1----:R-:W-:Y:S01]  /*fca0*/  F2FP.BF16.PACK_AB R25, R241, R236 ;  /* 0x000000ecf119723e */ /* 0x002fe200000010ff */
[----:B------:R-:W-:Y:S01]  /*fcb0*/  FADD.FTZ R9, R9, R14 ;  /* 0x0000000e09097221 */ /* 0x000fe20000010000 */
[----:B------:R-:W1:Y:S01]  /*fcc0*/  MUFU.EX2 R11, R11 ;  /* 0x0000000b000b7308 */ /* 0x000e620000000800 */
[----:B------:R-:W-:Y:S02]  /*fcd0*/  FADD.FTZ R152, R152, R151 ;  /* 0x0000009798987221 */ /* 0x000fe40000010000 */
[C---:B------:R-:W-:Y:S03]  /*fce0*/  HMMA.16816.F32.BF16 R204, R52.reuse, R44, R204 ;  /* 0x0000002c34cc723c */ /* 0x040fe600000418cc */
[----:B------:R-:W-:Y:S02]  /*fcf0*/  FADD.FTZ R9, R174, R9 ;  /* 0x00000009ae097221 */ /* 0x000fe40000010000 */
[----:B------:R-:W-:Y:S02]  /*fd00*/  FADD.FTZ R164, R164, R3 ;  /* 0x00000003a4a47221 */ /* 0x000fe40000010000 */
[----:B------:R-:W-:Y:S01]  /*fd10*/  MUFU.EX2 R238, R238 ;  /* 0x000000ee00ee7308 */ /* 0x000fe20000000800 */
[C---:B------:R-:W-:Y:S04]  /*fd20*/  HMMA.16816.F32.BF16 R200, R52.reuse, R46, R200 ;  /* 0x0000002e34c8723c */ /* 0x040fe800000418c8 */
[----:B--2---:R-:W-:Y:S01]  /*fd30*/  F2FP.BF16.PACK_AB R17, R239, R4 ;  /* 0x00000004ef11723e */ /* 0x004fe200000010ff */
[----:B------:R-:W-:Y:S02]  /*fd40*/  FFMA.FTZ R4, R185, R13, R4 ;  /* 0x0000000db9047223 */ /* 0x000fe40000010004 */
[----:B------:R-:W-:Y:S01]  /*fd50*/  FADD.FTZ R184, R184, R9 ;  /* 0x00000009b8b87221 */ /* 0x000fe20000010000 */
[C---:B------:R-:W-:Y:S01]  /*fd60*/  HMMA.16816.F32.BF16 R196, R52.reuse, R36, R196 ;  /* 0x0000002434c4723c */ /* 0x040fe200000418c4 */
[----:B------:R-:W2:Y:S03]  /*fd70*/  MUFU.EX2 R243, R243 ;  /* 0x000000f300f37308 */ /* 0x000ea60000000800 */
[----:B------:R-:W-:Y:S01]  /*fd80*/  FADD.FTZ R0, R239, R4 ;  /* 0x00000004ef007221 */ /* 0x000fe20000010000 */
[C---:B-1----:R-:W-:Y:S01]  /*fd90*/  F2FP.BF16.PACK_AB R19, R234.reuse, R11 ;  /* 0x0000000bea13723e */ /* 0x042fe200000010ff */
[----:B------:R-:W-:Y:S02]  /*fda0*/  FADD.FTZ R155, R155, R152 ;  /* 0x000000989b9b7221 */ /* 0x000fe40000010000 */
[----:B------:R-:W-:Y:S01]  /*fdb0*/  HMMA.16816.F32.BF16 R192, R52, R38, R192 ;  /* 0x0000002634c0723c */ /* 0x000fe200000418c0 */
[----:B------:R-:W1:Y:S02]  /*fdc0*/  LDSM.16.MT88.4 R52, [R231+0x4800] ;  /* 0x00480000e734783b */ /* 0x000e640000004200 */
[----:B------:R-:W3:Y:S01]  /*fdd0*/  MUFU.EX2 R49, R49 ;  /* 0x0000003100317308 */ /* 0x000ee20000000800 */
[----:B------:R-:W-:Y:S02]  /*fde0*/  FADD.FTZ R11, R11, R0 ;  /* 0x000000000b0b7221 */ /* 0x000fe40000010000 */
[----:B------:R-:W-:Y:S02]  /*fdf0*/  FADD.FTZ R167, R167, R164 ;  /* 0x000000a4a7a77221 */ /* 0x000fe40000010000 */
[C---:B------:R-:W-:Y:S05]  /*fe00*/  HMMA.16816.F32.BF16 R220, R16.reuse, R20, R220 ;  /* 0x0000001410dc723c */ /* 0x040fea00000418dc */
[----:B------:R-:W-:Y:S01]  /*fe10*/  MUFU.EX2 R70, R70 ;  /* 0x0000004600467308 */ /* 0x000fe20000000800 */
[----:B------:R-:W-:Y:S02]  /*fe20*/  FADD.FTZ R11, R234, R11 ;  /* 0x0000000bea0b7221 */ /* 0x000fe40000010000 */
[C---:B------:R-:W-:Y:S01]  /*fe30*/  HMMA.16816.F32.BF16 R216, R16.reuse, R22, R216 ;  /* 0x0000001610d8723c */ /* 0x040fe200000418d8 */
[----:B------:R-:W4:Y:S03]  /*fe40*/  LDSM.16.MT88.4 R20, [R230+0x4800] ;  /* 0x00480000e614783b */ /* 0x000f260000004200 */
[----:B--2---:R-:W-:Y:S01]  /*fe50*/  F2FP.BF16.PACK_AB R27, R243, R238 ;  /* 0x000000eef31b723e */ /* 0x004fe200000010ff */
[----:B------:R-:W-:Y:S02]  /*fe60*/  FADD.FTZ R236, R236, R11 ;  /* 0x0000000becec7221 */ /* 0x000fe40000010000 */
[----:B------:R-:W-:Y:S01]  /*fe70*/  MUFU.EX2 R71, R71 ;  /* 0x0000004700477308 */ /* 0x000fe20000000800 */
[C---:B------:R-:W-:Y:S04]  /*fe80*/  HMMA.16816.F32.BF16 R212, R16.reuse, R28, R212 ;  /* 0x0000001c10d4723c */ /* 0x040fe800000418d4 */
[----:B---3--:R-:W-:Y:S01]  /*fe90*/  F2FP.BF16.PACK_AB R34, R49, R48 ;  /* 0x000000303122723e */ /* 0x008fe200000010ff */
[----:B------:R-:W-:Y:S01]  /*fea0*/  FADD.FTZ R187, R187, R184 ;  /* 0x000000b8bbbb7221 */ /* 0x000fe20000010000 */
[----:B------:R-:W-:Y:S01]  /*feb0*/  MOV R184, R7 ;  /* 0x0000000700b87202 */ /* 0x000fe20000000f00 */
[----:B------:R-:W-:Y:S01]  /*fec0*/  FADD.FTZ R241, R241, R236 ;  /* 0x000000ecf1f17221 */ /* 0x000fe20000010000 */
[----:B------:R-:W-:Y:S01]  /*fed0*/  HMMA.16816.F32.BF16 R208, R16, R30, R208 ;  /* 0x0000001e10d0723c */ /* 0x000fe200000418d0 */
[----:B------:R-:W-:Y:S01]  /*fee0*/  MUFU.EX2 R78, R78 ;  /* 0x0000004e004e7308 */ /* 0x000fe20000000800 */
[----:B------:R-:W2:Y:S02]  /*fef0*/  LDSM.16.MT88.4 R28, [R230+0x4c00] ;  /* 0x004c0000e61c783b */ /* 0x000ea40000004200 */
[----:B------:R-:W-:Y:S02]  /*ff00*/  FADD.FTZ R154, R154, R155 ;  /* 0x0000009b9a9a7221 */ /* 0x000fe40000010000 */
[----:B------:R-:W-:Y:S01]  /*ff10*/  FADD.FTZ R166, R166, R167 ;  /* 0x000000a7a6a67221 */ /* 0x000fe20000010000 */
[----:B------:R-:W-:Y:S01]  /*ff20*/  F2FP.BF16.PACK_AB R16, R159, R156 ;  /* 0x0000009c9f10723e */ /* 0x000fe200000010ff */
[C---:B------:R-:W-:Y:S03]  /*ff30*/  HMMA.16816.F32.BF16 R220, R24.reuse, R44, R220 ;  /* 0x0000002c18dc723c */ /* 0x040fe600000418dc */
[----:B------:R3:W-:Y:S02]  /*ff40*/  MUFU.EX2 R44, R42 ;  /* 0x0000002a002c7308 */ /* 0x0007e40000000800 */
[----:B------:R-:W-:Y:S01]  /*ff50*/  F2FP.BF16.PACK_AB R18, R161, R158 ;  /* 0x0000009ea112723e */ /* 0x000fe200000010ff */
[----:B------:R-:W-:Y:S01]  /*ff60*/  FADD.FTZ R186, R186, R187 ;  /* 0x000000bbbaba7221 */ /* 0x000fe20000010000 */
[----:B------:R-:W-:Y:S01]  /*ff70*/  F2FP.BF16.PACK_AB R17, R171, R168 ;  /* 0x000000a8ab11723e */ /* 0x000fe200000010ff */
[----:B------:R-:W-:Y:S01]  /*ff80*/  FFMA.FTZ R45, R43, c[0x0][0x23c], -R8 ;  /* 0x00008f002b2d7a23 */ /* 0x000fe20000010808 */
[----:B------:R-:W-:Y:S01]  /*ff90*/  F2FP.BF16.PACK_AB R19, R173, R170 ;  /* 0x000000aaad13723e */ /* 0x000fe200000010ff */
[----:B------:R-:W-:Y:S03]  /*ffa0*/  HMMA.16816.F32.BF16 R212, R24, R36, R212 ;  /* 0x0000002418d4723c */ /* 0x000fe600000418d4 */
[----:B------:R-:W-:Y:S01]  /*ffb0*/  MUFU.EX2 R79, R79 ;  /* 0x0000004f004f7308 */ /* 0x000fe20000000800 */
[----:B------:R-:W-:Y:S01]  /*ffc0*/  FADD.FTZ R238, R238, R241 ;  /* 0x000000f1eeee7221 */ /* 0x000fe20000010000 */
[----:B------:R-:W-:Y:S01]  /*ffd0*/  MOV R187, R132 ;  /* 0x0000008400bb7202 */ /* 0x000fe20000000f00 */
[----:B------:R-:W-:Y:S02]  /*ffe0*/  FADD.FTZ R157, R157, R154 ;  /* 0x0000009a9d9d7221 */ /* 0x000fe40000010000 */
[C---:B-1----:R-:W-:Y:S05]  /*fff0*/  HMMA.16816.F32.BF16 R204, R16.reuse, R52, R204 ;  /* 0x0000003410cc723c */ /* 0x042fea00000418cc */
[----:B------:R-:W1:Y:S01]  /*10000*/  MUFU.EX2 R45, R45 ;  /* 0x0000002d002d7308 */ /* 0x000e620000000800 */
[----:B------:R-:W-:Y:S02]  /*10010*/  FADD.FTZ R169, R169, R166 ;  /* 0x000000a6a9a97221 */ /* 0x000fe40000010000 */
[C---:B------:R-:W-:Y:S01]  /*10020*/  HMMA.16816.F32.BF16 R200, R16.reuse, R54, R200 ;  /* 0x0000003610c8723c */ /* 0x040fe200000418c8 */
[----:B---3--:R-:W-:Y:S03]  /*10030*/  LDSM.16.MT88.4 R40, [R230+0x5400] ;  /* 0x00540000e628783b */ /* 0x008fe60000004200 */
[----:B------:R-:W-:Y:S01]  /*10040*/  FADD.FTZ R235, R235, R186 ;  /* 0x000000baebeb7221 */ /* 0x000fe20000010000 */
[----:B------:R-:W-:Y:S01]  /*10050*/  MOV R186, R5 ;  /* 0x0000000500ba7202 */ /* 0x000fe20000000f00 */
[----:B------:R-:W-:Y:S01]  /*10060*/  FADD.FTZ R243, R243, R238 ;  /* 0x000000eef3f37221 */ /* 0x000fe20000010000 */
[----:B------:R-:W-:Y:S01]  /*10070*/  MUFU.EX2 R56, R56 ;  /* 0x0000003800387308 */ /* 0x000fe20000000800 */
[C---:B----4-:R-:W-:Y:S04]  /*10080*/  HMMA.16816.F32.BF16 R196, R16.reuse, R20, R196 ;  /* 0x0000001410c4723c */ /* 0x050fe800000418c4 */
[----:B------:R-:W-:Y:S02]  /*10090*/  FADD.FTZ R156, R156, R157 ;  /* 0x0000009d9c9c7221 */ /* 0x000fe40000010000 */
[----:B------:R-:W-:Y:S02]  /*100a0*/  FADD.FTZ R168, R168, R169 ;  /* 0x000000a9a8a87221 */ /* 0x000fe40000010000 */
[----:B------:R-:W-:Y:S01]  /*100b0*/  HMMA.16816.F32.BF16 R192, R16, R22, R192 ;  /* 0x0000001610c0723c */ /* 0x000fe200000418c0 */
[----:B------:R-:W-:Y:S01]  /*100c0*/  MUFU.EX2 R57, R57 ;  /* 0x0000003900397308 */ /* 0x000fe20000000800 */
[----:B------:R-:W3:Y:S02]  /*100d0*/  LDSM.16.MT88.4 R16, [R231+0x4c00] ;  /* 0x004c0000e710783b */ /* 0x000ee40000004200 */
[----:B------:R-:W-:Y:S01]  /*100e0*/  FADD.FTZ R188, R188, R235 ;  /* 0x000000ebbcbc7221 */ /* 0x000fe20000010000 */
[----:B-1----:R-:W-:Y:S01]  /*100f0*/  F2FP.BF16.PACK_AB R33, R45, R44 ;  /* 0x0000002c2d21723e */ /* 0x002fe200000010ff */
[----:B------:R-:W-:Y:S02]  /*10100*/  FADD.FTZ R44, R44, R243 ;  /* 0x000000f32c2c7221 */ /* 0x000fe40000010000 */
[C---:B------:R-:W-:Y:S02]  /*10110*/  HMMA.16816.F32.BF16 R208, R24.reuse, R38, R208 ;  /* 0x0000002618d0723c */ /* 0x040fe400000418d0 */
[----:B------:R-:W1:Y:S01]  /*10120*/  LDSM.16.MT88.4 R36, [R230+0x5000] ;  /* 0x00500000e624783b */ /* 0x000e620000004200 */
[----:B------:R-:W-:Y:S02]  /*10130*/  MUFU.EX2 R64, R64 ;  /* 0x0000004000407308 */ /* 0x000fe40000000800 */
[----:B------:R-:W-:Y:S02]  /*10140*/  FADD.FTZ R159, R159, R156 ;  /* 0x0000009c9f9f7221 */ /* 0x000fe40000010000 */
[----:B------:R-:W-:Y:S01]  /*10150*/  FADD.FTZ R171, R171, R168 ;  /* 0x000000a8abab7221 */ /* 0x000fe20000010000 */
[----:B------:R-:W-:Y:S04]  /*10160*/  HMMA.16816.F32.BF16 R216, R24, R46, R216 ;  /* 0x0000002e18d8723c */ /* 0x000fe800000418d8 */
[----:B------:R-:W-:Y:S01]  /*10170*/  FADD.FTZ R237, R237, R188 ;  /* 0x000000bceded7221 */ /* 0x000fe20000010000 */
[----:B------:R-:W-:Y:S01]  /*10180*/  MUFU.EX2 R65, R65 ;  /* 0x0000004100417308 */ /* 0x000fe20000000800 */
[----:B------:R-:W-:Y:S01]  /*10190*/  MOV R188, R133 ;  /* 0x0000008500bc7202 */ /* 0x000fe20000000f00 */
[--C-:B------:R-:W-:Y:S01]  /*101a0*/  FFMA.FTZ R46, R50, c[0x0][0x23c], -R8.reuse ;  /* 0x00008f00322e7a23 */ /* 0x100fe20000010808 */
[----:B------:R-:W-:Y:S01]  /*101b0*/  F2FP.BF16.PACK_AB R24, R163, R160 ;  /* 0x000000a0a318723e */ /* 0x000fe200000010ff */
[----:B------:R-:W-:Y:S03]  /*101c0*/  FFMA.FTZ R47, R51, c[0x0][0x23c], -R8 ;  /* 0x00008f00332f7a23 */ /* 0x000fe60000010808 */
[----:B------:R-:W-:Y:S01]  /*101d0*/  F2FP.BF16.PACK_AB R26, R61, R60 ;  /* 0x0000003c3d1a723e */ /* 0x000fe200000010ff */
[--C-:B------:R-:W-:Y:S01]  /*101e0*/  FFMA.FTZ R50, R88, c[0x0][0x23c], -R6.reuse ;  /* 0x00008f0058327a23 */ /* 0x100fe20000010806 */
[----:B------:R-:W-:Y:S01]  /*101f0*/  F2FP.BF16.PACK_AB R25, R175, R172 ;  /* 0x000000acaf19723e */ /* 0x000fe200000010ff */
[----:B------:R-:W-:Y:S01]  /*10200*/  MUFU.EX2 R46, R46 ;  /* 0x0000002e002e7308 */ /* 0x000fe20000000800 */
[----:B------:R-:W-:Y:S01]  /*10210*/  F2FP.BF16.PACK_AB R27, R63, R62 ;  /* 0x0000003e3f1b723e */ /* 0x000fe200000010ff */
[--C-:B------:R-:W-:Y:S02]  /*10220*/  FFMA.FTZ R51, R89, c[0x0][0x23c], -R6.reuse ;  /* 0x00008f0059337a23 */ /* 0x100fe40000010806 */
[----:B------:R-:W-:Y:S02]  /*10230*/  FFMA.FTZ R88, R96, c[0x0][0x23c], -R6 ;  /* 0x00008f0060587a23 */ /* 0x000fe40000010806 */
[----:B------:R-:W-:Y:S02]  /*10240*/  FADD.FTZ R45, R45, R44 ;  /* 0x0000002c2d2d7221 */ /* 0x000fe40000010000 */
[C---:B--2---:R-:W-:Y:S02]  /*10250*/  HMMA.16816.F32.BF16 R196, R24.reuse, R28, R196 ;  /* 0x0000001c18c4723c */ /* 0x044fe400000418c4 */
[----:B------:R-:W2:Y:S01]  /*10260*/  MUFU.EX2 R47, R47 ;  /* 0x0000002f002f7308 */ /* 0x000ea20000000800 */
[----:B------:R-:W-:Y:S02]  /*10270*/  FFMA.FTZ R89, R113, c[0x0][0x23c], -R6 ;  /* 0x00008f0071597a23 */ /* 0x000fe40000010806 */
[--C-:B------:R-:W-:Y:S02]  /*10280*/  FFMA.FTZ R106, R106, c[0x0][0x23c], -R8.reuse ;  /* 0x00008f006a6a7a23 */ /* 0x100fe40000010808 */
[----:B------:R-:W-:Y:S01]  /*10290*/  FFMA.FTZ R107, R107, c[0x0][0x23c], -R8 ;  /* 0x00008f006b6b7a23 */ /* 0x000fe20000010808 */
[C---:B---3--:R-:W-:Y:S04]  /*102a0*/  HMMA.16816.F32.BF16 R204, R24.reuse, R16, R204 ;  /* 0x0000001018cc723c */ /* 0x048fe800000418cc */
[----:B------:R-:W-:Y:S01]  /*102b0*/  MUFU.EX2 R92, R92 ;  /* 0x0000005c005c7308 */ /* 0x000fe20000000800 */
[----:B------:R-:W-:Y:S02]  /*102c0*/  FADD.FTZ R158, R158, R159 ;  /* 0x0000009f9e9e7221 */ /* 0x000fe40000010000 */
[----:B------:R-:W-:Y:S01]  /*102d0*/  FADD.FTZ R170, R170, R171 ;  /* 0x000000abaaaa7221 */ /* 0x000fe20000010000 */
[C---:B------:R-:W-:Y:S04]  /*102e0*/  HMMA.16816.F32.BF16 R200, R24.reuse, R18, R200 ;  /* 0x0000001218c8723c */ /* 0x040fe800000418c8 */
[----:B------:R-:W-:Y:S02]  /*102f0*/  FADD.FTZ R48, R48, R237 ;  /* 0x000000ed30307221 */ /* 0x000fe40000010000 */
[----:B------:R-:W-:Y:S01]  /*10300*/  MUFU.EX2 R93, R93 ;  /* 0x0000005d005d7308 */ /* 0x000fe20000000800 */
[----:B------:R-:W-:Y:S01]  /*10310*/  FADD.FTZ R161, R161, R158 ;  /* 0x0000009ea1a17221 */ /* 0x000fe20000010000 */
[----:B------:R-:W-:Y:S01]  /*10320*/  HMMA.16816.F32.BF16 R192, R24, R30, R192 ;  /* 0x0000001e18c0723c */ /* 0x000fe200000418c0 */
[----:B------:R-:W3:Y:S03]  /*10330*/  LDSM.16.MT88.4 R24, [R231+0x5000] ;  /* 0x00500000e718783b */ /* 0x000ee60000004200 */
[----:B--2---:R-:W-:Y:S01]  /*10340*/  F2FP.BF16.PACK_AB R35, R47, R46 ;  /* 0x0000002e2f23723e */ /* 0x004fe200000010ff */
[----:B------:R-:W-:Y:S02]  /*10350*/  FADD.FTZ R46, R46, R45 ;  /* 0x0000002d2e2e7221 */ /* 0x000fe40000010000 */
[----:B------:R-:W-:Y:S01]  /*10360*/  FADD.FTZ R173, R173, R170 ;  /* 0x000000aaadad7221 */ /* 0x000fe20000010000 */
[----:B------:R-:W-:Y:S01]  /*10370*/  MUFU.EX2 R86, R86 ;  /* 0x0000005600567308 */ /* 0x000fe20000000800 */
[----:B------:R-:W-:Y:S02]  /*10380*/  FADD.FTZ R49, R49, R48 ;  /* 0x0000003031317221 */ /* 0x000fe40000010000 */
[C---:B------:R-:W-:Y:S05]  /*10390*/  HMMA.16816.F32.BF16 R212, R32.reuse, R20, R212 ;  /* 0x0000001420d4723c */ /* 0x040fea00000418d4 */
[----:B------:R-:W-:Y:S02]  /*103a0*/  FADD.FTZ R47, R47, R46 ;  /* 0x0000002e2f2f7221 */ /* 0x000fe40000010000 */
[----:B------:R-:W-:Y:S01]  /*103b0*/  MUFU.EX2 R87, R87 ;  /* 0x0000005700577308 */ /* 0x000fe20000000800 */
[----:B------:R-:W-:Y:S01]  /*103c0*/  F2FP.BF16.PACK_AB R20, R69, R68 ;  /* 0x000000444514723e */ /* 0x000fe200000010ff */
[C---:B------:R-:W-:Y:S03]  /*103d0*/  HMMA.16816.F32.BF16 R208, R32.reuse, R22, R208 ;  /* 0x0000001620d0723c */ /* 0x040fe600000418d0 */
[----:B------:R-:W-:Y:S01]  /*103e0*/  F2FP.BF16.PACK_AB R21, R71, R70 ;  /* 0x000000464715723e */ /* 0x000fe200000010ff */
[----:B------:R-:W-:Y:S02]  /*103f0*/  FADD.FTZ R160, R160, R161 ;  /* 0x000000a1a0a07221 */ /* 0x000fe40000010000 */
[----:B------:R-:W-:Y:S01]  /*10400*/  FADD.FTZ R172, R172, R173 ;  /* 0x000000adacac7221 */ /* 0x000fe20000010000 */
[----:B------:R-:W-:Y:S01]  /*10410*/  F2FP.BF16.PACK_AB R22, R77, R76 ;  /* 0x0000004c4d16723e */ /* 0x000fe200000010ff */
[----:B------:R-:W-:Y:S01]  /*10420*/  MUFU.EX2 R94, R94 ;  /* 0x0000005e005e7308 */ /* 0x000fe20000000800 */
[----:B------:R-:W-:Y:S01]  /*10430*/  F2FP.BF16.PACK_AB R23, R79, R78 ;  /* 0x0000004e4f17723e */ /* 0x000fe200000010ff */
[----:B------:R-:W-:Y:S03]  /*10440*/  HMMA.16816.F32.BF16 R220, R32, R52, R220 ;  /* 0x0000003420dc723c */ /* 0x000fe600000418dc */
[----:B------:R-:W-:Y:S02]  /*10450*/  FADD.FTZ R163, R163, R160 ;  /* 0x000000a0a3a37221 */ /* 0x000fe40000010000 */
[----:B------:R-:W-:Y:S02]  /*10460*/  FADD.FTZ R175, R175, R172 ;  /* 0x000000acafaf7221 */ /* 0x000fe40000010000 */
[----:B------:R-:W-:Y:S01]  /*10470*/  FFMA.FTZ R53, R59, c[0x0][0x23c], -R8 ;  /* 0x00008f003b357a23 */ /* 0x000fe20000010808 */
[----:B------:R2:W-:Y:S01]  /*10480*/  MUFU.EX2 R52, R58 ;  /* 0x0000003a00347308 */ /* 0x0005e20000000800 */
[C---:B-1----:R-:W-:Y:S05]  /*10490*/  HMMA.16816.F32.BF16 R196, R20.reuse, R36, R196 ;  /* 0x0000002414c4723c */ /* 0x042fea00000418c4 */
[----:B------:R-:W-:Y:S02]  /*104a0*/  FFMA.FTZ R59, R97, c[0x0][0x23c], -R6 ;  /* 0x00008f00613b7a23 */ /* 0x000fe40000010806 */
[--C-:B------:R-:W-:Y:S01]  /*104b0*/  FFMA.FTZ R97, R98, c[0x0][0x23c], -R8.reuse ;  /* 0x00008f0062617a23 */ /* 0x100fe20000010808 */
[C---:B---3--:R-:W-:Y:S01]  /*104c0*/  HMMA.16816.F32.BF16 R204, R20.reuse, R24, R204 ;  /* 0x0000001814cc723c */ /* 0x048fe200000418cc */
[----:B------:R-:W1:Y:S03]  /*104d0*/  MUFU.EX2 R53, R53 ;  /* 0x0000003500357308 */ /* 0x000e660000000800 */
[----:B------:R-:W-:Y:S02]  /*104e0*/  FFMA.FTZ R98, R99, c[0x0][0x23c], -R8 ;  /* 0x00008f0063627a23 */ /* 0x000fe40000010808 */
[----:B------:R-:W-:Y:S02]  /*104f0*/  FADD.FTZ R60, R60, R163 ;  /* 0x000000a33c3c7221 */ /* 0x000fe40000010000 */
[C---:B------:R-:W-:Y:S03]  /*10500*/  HMMA.16816.F32.BF16 R200, R20.reuse, R26, R200 ;  /* 0x0000001a14c8723c */ /* 0x040fe600000418c8 */
[----:B------:R-:W-:Y:S01]  /*10510*/  MUFU.EX2 R95, R95 ;  /* 0x0000005f005f7308 */ /* 0x000fe20000000800 */
[----:B------:R-:W-:Y:S02]  /*10520*/  FADD.FTZ R62, R62, R175 ;  /* 0x000000af3e3e7221 */ /* 0x000fe40000010000 */
[----:B------:R-:W-:Y:S02]  /*10530*/  FADD.FTZ R61, R61, R60 ;  /* 0x0000003c3d3d7221 */ /* 0x000fe40000010000 */
[----:B------:R-:W-:Y:S01]  /*10540*/  HMMA.16816.F32.BF16 R192, R20, R38, R192 ;  /* 0x0000002614c0723c */ /* 0x000fe200000418c0 */
[----:B------:R-:W3:Y:S03]  /*10550*/  LDSM.16.MT88.4 R20, [R231+0x5400] ;  /* 0x00540000e714783b */ /* 0x000ee60000004200 */
[----:B--2---:R-:W-:Y:S01]  /*10560*/  FFMA.FTZ R58, R104, c[0x0][0x23c], -R6 ;  /* 0x00008f00683a7a23 */ /* 0x004fe20000010806 */
[----:B------:R-:W-:Y:S01]  /*10570*/  MUFU.EX2 R72, R72 ;  /* 0x0000004800487308 */ /* 0x000fe20000000800 */
[----:B------:R-:W-:Y:S02]  /*10580*/  FADD.FTZ R63, R63, R62 ;  /* 0x0000003e3f3f7221 */ /* 0x000fe40000010000 */
[----:B------:R-:W-:Y:S05]  /*10590*/  HMMA.16816.F32.BF16 R216, R32, R54, R216 ;  /* 0x0000003620d8723c */ /* 0x000fea00000418d8 */
[----:B------:R-:W-:Y:S02]  /*105a0*/  FADD.FTZ R68, R68, R61 ;  /* 0x0000003d44447221 */ /* 0x000fe40000010000 */
[----:B------:R-:W-:Y:S01]  /*105b0*/  MUFU.EX2 R73, R73 ;  /* 0x0000004900497308 */ /* 0x000fe20000000800 */
[----:B------:R-:W-:Y:S01]  /*105c0*/  F2FP.BF16.PACK_AB R32, R57, R56 ;  /* 0x000000383920723e */ /* 0x000fe200000010ff */
[--C-:B------:R-:W-:Y:S03]  /*105d0*/  FFMA.FTZ R54, R66, c[0x0][0x23c], -R8.reuse ;  /* 0x00008f0042367a23 */ /* 0x100fe60000010808 */
[----:B------:R-:W-:Y:S01]  /*105e0*/  F2FP.BF16.PACK_AB R34, R65, R64 ;  /* 0x000000404122723e */ /* 0x000fe200000010ff */
[--C-:B------:R-:W-:Y:S01]  /*105f0*/  FFMA.FTZ R66, R74, c[0x0][0x23c], -R8.reuse ;  /* 0x00008f004a427a23 */ /* 0x100fe20000010808 */
[----:B-1----:R-:W-:Y:S01]  /*10600*/  F2FP.BF16.PACK_AB R33, R53, R52 ;  /* 0x000000343521723e */ /* 0x002fe200000010ff */
[--C-:B------:R-:W-:Y:S02]  /*10610*/  FFMA.FTZ R74, R82, c[0x0][0x23c], -R8.reuse ;  /* 0x00008f00524a7a23 */ /* 0x100fe40000010808 */
[----:B------:R-:W-:Y:S01]  /*10620*/  MUFU.EX2 R54, R54 ;  /* 0x0000003600367308 */ /* 0x000fe20000000800 */
[----:B------:R-:W-:Y:S02]  /*10630*/  FFMA.FTZ R55, R67, c[0x0][0x23c], -R8 ;  /* 0x00008f0043377a23 */ /* 0x000fe40000010808 */
[--C-:B------:R-:W-:Y:S02]  /*10640*/  FFMA.FTZ R67, R105, c[0x0][0x23c], -R6.reuse ;  /* 0x00008f0069437a23 */ /* 0x100fe40000010806 */
[----:B------:R-:W-:Y:S02]  /*10650*/  FFMA.FTZ R82, R112, c[0x0][0x23c], -R6 ;  /* 0x00008f0070527a23 */ /* 0x000fe40000010806 */
[----:B------:R-:W-:Y:S02]  /*10660*/  FADD.FTZ R56, R56, R49 ;  /* 0x0000003138387221 */ /* 0x000fe40000010000 */
[----:B------:R-:W-:Y:S01]  /*10670*/  FADD.FTZ R52, R52, R47 ;  /* 0x0000002f34347221 */ /* 0x000fe20000010000 */
[----:B------:R-:W1:Y:S01]  /*10680*/  MUFU.EX2 R55, R55 ;  /* 0x0000003700377308 */ /* 0x000e620000000800 */
[----:B------:R-:W-:Y:S02]  /*10690*/  FADD.FTZ R57, R57, R56 ;  /* 0x0000003839397221 */ /* 0x000fe40000010000 */
[----:B------:R-:W-:Y:S02]  /*106a0*/  FADD.FTZ R53, R53, R52 ;  /* 0x0000003435357221 */ /* 0x000fe40000010000 */
[----:B------:R-:W-:Y:S02]  /*106b0*/  FADD.FTZ R64, R64, R57 ;  /* 0x0000003940407221 */ /* 0x000fe40000010000 */
[----:B------:R-:W-:Y:S02]  /*106c0*/  FADD.FTZ R70, R70, R63 ;  /* 0x0000003f46467221 */ /* 0x000fe40000010000 */
[----:B------:R-:W-:Y:S01]  /*106d0*/  FADD.FTZ R65, R65, R64 ;  /* 0x0000004041417221 */ /* 0x000fe20000010000 */
[----:B------:R-:W-:Y:S01]  /*106e0*/  MUFU.EX2 R80, R80 ;  /* 0x0000005000507308 */ /* 0x000fe20000000800 */
[----:B------:R-:W-:Y:S02]  /*106f0*/  FADD.FTZ R69, R69, R68 ;  /* 0x0000004445457221 */ /* 0x000fe40000010000 */
[----:B------:R-:W-:Y:S02]  /*10700*/  FADD.FTZ R71, R71, R70 ;  /* 0x0000004647477221 */ /* 0x000fe40000010000 */
[--C-:B------:R-:W-:Y:S02]  /*10710*/  FFMA.FTZ R96, R120, c[0x0][0x23c], -R6.reuse ;  /* 0x00008f0078607a23 */ /* 0x100fe40000010806 */
[--C-:B------:R-:W-:Y:S02]  /*10720*/  FFMA.FTZ R99, R121, c[0x0][0x23c], -R6.reuse ;  /* 0x00008f0079637a23 */ /* 0x100fe40000010806 */
[--C-:B------:R-:W-:Y:S01]  /*10730*/  FFMA.FTZ R104, R128, c[0x0][0x23c], -R6.reuse ;  /* 0x00008f0080687a23 */ /* 0x100fe20000010806 */
[----:B------:R-:W2:Y:S01]  /*10740*/  MUFU.EX2 R81, R81 ;  /* 0x0000005100517308 */ /* 0x000ea20000000800 */
[----:B------:R-:W-:Y:S02]  /*10750*/  FFMA.FTZ R6, R129, c[0x0][0x23c], -R6 ;  /* 0x00008f0081067a23 */ /* 0x000fe40000010806 */
[----:B------:R-:W-:Y:S01]  /*10760*/  FADD.FTZ R76, R76, R69 ;  /* 0x000000454c4c7221 */ /* 0x000fe20000010000 */
[C---:B-1----:R-:W-:Y:S01]  /*10770*/  F2FP.BF16.PACK_AB R35, R55.reuse, R54 ;  /* 0x000000363723723e */ /* 0x042fe200000010ff */
[----:B------:R-:W-:Y:S02]  /*10780*/  FADD.FTZ R54, R54, R53 ;  /* 0x0000003536367221 */ /* 0x000fe40000010000 */
[----:B------:R-:W-:Y:S02]  /*10790*/  FADD.FTZ R78, R78, R71 ;  /* 0x000000474e4e7221 */ /* 0x000fe40000010000 */
[----:B------:R-:W-:Y:S01]  /*107a0*/  FADD.FTZ R55, R55, R54 ;  /* 0x0000003637377221 */ /* 0x000fe20000010000 */
[----:B------:R-:W-:Y:S01]  /*107b0*/  MUFU.EX2 R66, R66 ;  /* 0x0000004200427308 */ /* 0x000fe20000000800 */
[C---:B------:R-:W-:Y:S03]  /*107c0*/  HMMA.16816.F32.BF16 R212, R32.reuse, R28, R212 ;  /* 0x0000001c20d4723c */ /* 0x040fe600000418d4 */
[----:B------:R-:W-:Y:S02]  /*107d0*/  FADD.FTZ R77, R77, R76 ;  /* 0x0000004c4d4d7221 */ /* 0x000fe40000010000 */
[----:B------:R-:W-:Y:S03]  /*107e0*/  FADD.FTZ R79, R79, R78 ;  /* 0x0000004e4f4f7221 */ /* 0x000fe60000010000 */
[C---:B------:R-:W-:Y:S01]  /*107f0*/  HMMA.16816.F32.BF16 R208, R32.reuse, R30, R208 ;  /* 0x0000001e20d0723c */ /* 0x040fe200000418d0 */
[----:B------:R-:W1:Y:S01]  /*10800*/  MUFU.EX2 R75, R75 ;  /* 0x0000004b004b7308 */ /* 0x000e620000000800 */
[----:B------:R-:W-:Y:S06]  /*10810*/  LDSM.16.MT88.4 R28, [R230+0x5800] ;  /* 0x00580000e61c783b */ /* 0x000fec0000004200 */
[C---:B------:R-:W-:Y:S03]  /*10820*/  HMMA.16816.F32.BF16 R220, R32.reuse, R16, R220 ;  /* 0x0000001020dc723c */ /* 0x040fe600000418dc */
[----:B------:R-:W-:Y:S04]  /*10830*/  MUFU.EX2 R74, R74 ;  /* 0x0000004a004a7308 */ /* 0x000fe80000000800 */
[----:B------:R-:W-:Y:S01]  /*10840*/  F2FP.BF16.PACK_AB R16, R85, R84 ;  /* 0x000000545510723e */ /* 0x000fe200000010ff */
[----:B------:R-:W-:Y:S04]  /*10850*/  HMMA.16816.F32.BF16 R216, R32, R18, R216 ;  /* 0x0000001220d8723c */ /* 0x000fe800000418d8 */
[----:B------:R-:W-:Y:S01]  /*10860*/  F2FP.BF16.PACK_AB R17, R87, R86 ;  /* 0x000000565711723e */ /* 0x000fe200000010ff */
[----:B------:R-:W4:Y:S01]  /*10870*/  MUFU.EX2 R83, R83 ;  /* 0x0000005300537308 */ /* 0x000f220000000800 */
[----:B------:R-:W-:Y:S01]  /*10880*/  FADD.FTZ R84, R84, R77 ;  /* 0x0000004d54547221 */ /* 0x000fe20000010000 */
[----:B------:R-:W-:Y:S01]  /*10890*/  F2FP.BF16.PACK_AB R18, R93, R92 ;  /* 0x0000005c5d12723e */ /* 0x000fe200000010ff */
[----:B------:R-:W-:Y:S01]  /*108a0*/  FADD.FTZ R86, R86, R79 ;  /* 0x0000004f56567221 */ /* 0x000fe20000010000 */
[----:B------:R-:W-:Y:S03]  /*108b0*/  F2FP.BF16.PACK_AB R19, R95, R94 ;  /* 0x0000005e5f13723e */ /* 0x000fe600000010ff */
[----:B------:R-:W-:Y:S01]  /*108c0*/  F2FP.BF16.PACK_AB R32, R73, R72 ;  /* 0x000000484920723e */ /* 0x000fe200000010ff */
[----:B------:R-:W-:Y:S01]  /*108d0*/  FADD.FTZ R72, R72, R65 ;  /* 0x0000004148487221 */ /* 0x000fe20000010000 */
[----:B--2---:R-:W-:Y:S01]  /*108e0*/  F2FP.BF16.PACK_AB R34, R81, R80 ;  /* 0x000000505122723e */ /* 0x004fe200000010ff */
[----:B------:R-:W-:Y:S01]  /*108f0*/  MUFU.EX2 R100, R100 ;  /* 0x0000006400647308 */ /* 0x000fe20000000800 */
[C---:B---3--:R-:W-:Y:S05]  /*10900*/  HMMA.16816.F32.BF16 R204, R16.reuse, R20, R204 ;  /* 0x0000001410cc723c */ /* 0x048fea00000418cc */
[----:B-1----:R-:W-:Y:S01]  /*10910*/  F2FP.BF16.PACK_AB R33, R75, R66 ;  /* 0x000000424b21723e */ /* 0x002fe200000010ff */
[----:B------:R-:W-:Y:S02]  /*10920*/  FADD.FTZ R66, R66, R55 ;  /* 0x0000003742427221 */ /* 0x000fe40000010000 */
[C---:B------:R-:W-:Y:S01]  /*10930*/  HMMA.16816.F32.BF16 R200, R16.reuse, R22, R200 ;  /* 0x0000001610c8723c */ /* 0x040fe200000418c8 */
[----:B------:R-:W1:Y:S03]  /*10940*/  MUFU.EX2 R101, R101 ;  /* 0x0000006500657308 */ /* 0x000e660000000800 */
[----:B------:R-:W-:Y:S01]  /*10950*/  FADD.FTZ R73, R73, R72 ;  /* 0x0000004849497221 */ /* 0x000fe20000010000 */
[----:B----4-:R-:W-:Y:S01]  /*10960*/  F2FP.BF16.PACK_AB R35, R83, R74 ;  /* 0x0000004a5323723e */ /* 0x010fe200000010ff */
[----:B------:R-:W-:Y:S02]  /*10970*/  FADD.FTZ R75, R75, R66 ;  /* 0x000000424b4b7221 */ /* 0x000fe40000010000 */
[C---:B------:R-:W-:Y:S03]  /*10980*/  HMMA.16816.F32.BF16 R196, R16.reuse, R40, R196 ;  /* 0x0000002810c4723c */ /* 0x040fe600000418c4 */
[----:B------:R-:W-:Y:S01]  /*10990*/  MUFU.EX2 R108, R108 ;  /* 0x0000006c006c7308 */ /* 0x000fe20000000800 */
[----:B------:R-:W-:Y:S02]  /*109a0*/  FADD.FTZ R80, R80, R73 ;  /* 0x0000004950507221 */ /* 0x000fe40000010000 */
[----:B------:R-:W-:Y:S02]  /*109b0*/  FADD.FTZ R74, R74, R75 ;  /* 0x0000004b4a4a7221 */ /* 0x000fe40000010000 */
[----:B------:R-:W-:Y:S01]  /*109c0*/  HMMA.16816.F32.BF16 R192, R16, R42, R192 ;  /* 0x0000002a10c0723c */ /* 0x000fe200000418c0 */
[----:B------:R-:W2:Y:S03]  /*109d0*/  LDSM.16.MT88.4 R16, [R231+0x5800] ;  /* 0x00580000e710783b */ /* 0x000ea60000004200 */
[----:B------:R-:W-:Y:S01]  /*109e0*/  FADD.FTZ R81, R81, R80 ;  /* 0x0000005051517221 */ /* 0x000fe20000010000 */
[----:B------:R-:W3:Y:S01]  /*109f0*/  MUFU.EX2 R109, R109 ;  /* 0x0000006d006d7308 */ /* 0x000ee20000000800 */
[----:B------:R-:W-:Y:S02]  /*10a00*/  FADD.FTZ R83, R83, R74 ;  /* 0x0000004a53537221 */ /* 0x000fe40000010000 */
[C---:B------:R-:W-:Y:S05]  /*10a10*/  HMMA.16816.F32.BF16 R220, R32.reuse, R24, R220 ;  /* 0x0000001820dc723c */ /* 0x040fea00000418dc */
[----:B------:R-:W-:Y:S02]  /*10a20*/  FADD.FTZ R85, R85, R84 ;  /* 0x0000005455557221 */ /* 0x000fe40000010000 */
[----:B------:R-:W-:Y:S01]  /*10a30*/  MUFU.EX2 R102, R102 ;  /* 0x0000006600667308 */ /* 0x000fe20000000800 */
[C---:B------:R-:W-:Y:S04]  /*10a40*/  HMMA.16816.F32.BF16 R216, R32.reuse, R26, R216 ;  /* 0x0000001a20d8723c */ /* 0x040fe800000418d8 */
[----:B-1----:R-:W-:Y:S01]  /*10a50*/  F2FP.BF16.PACK_AB R24, R101, R100 ;  /* 0x000000646518723e */ /* 0x002fe200000010ff */
[----:B------:R-:W-:Y:S02]  /*10a60*/  FADD.FTZ R87, R87, R86 ;  /* 0x0000005657577221 */ /* 0x000fe40000010000 */
[----:B------:R-:W-:Y:S01]  /*10a70*/  FADD.FTZ R92, R92, R85 ;  /* 0x000000555c5c7221 */ /* 0x000fe20000010000 */
[C---:B------:R-:W-:Y:S01]  /*10a80*/  HMMA.16816.F32.BF16 R212, R32.reuse, R36, R212 ;  /* 0x0000002420d4723c */ /* 0x040fe200000418d4 */
[----:B------:R-:W1:Y:S03]  /*10a90*/  MUFU.EX2 R103, R103 ;  /* 0x0000006700677308 */ /* 0x000e660000000800 */
[----:B------:R-:W-:Y:S01]  /*10aa0*/  FADD.FTZ R94, R94, R87 ;  /* 0x000000575e5e7221 */ /* 0x000fe20000010000 */
[----:B---3--:R-:W-:Y:S01]  /*10ab0*/  F2FP.BF16.PACK_AB R26, R109, R108 ;  /* 0x0000006c6d1a723e */ /* 0x008fe200000010ff */
[----:B------:R-:W-:Y:S02]  /*10ac0*/  FADD.FTZ R93, R93, R92 ;  /* 0x0000005c5d5d7221 */ /* 0x000fe40000010000 */
[----:B------:R-:W-:Y:S01]  /*10ad0*/  HMMA.16816.F32.BF16 R208, R32, R38, R208 ;  /* 0x0000002620d0723c */ /* 0x000fe200000418d0 */
[----:B------:R-:W3:Y:S02]  /*10ae0*/  LDSM.16.MT88.4 R32, [R231+0x5c00] ;  /* 0x005c0000e720783b */ /* 0x000ee40000004200 */
[----:B------:R-:W-:Y:S01]  /*10af0*/  MUFU.EX2 R110, R110 ;  /* 0x0000006e006e7308 */ /* 0x000fe20000000800 */
[----:B------:R-:W-:Y:S02]  /*10b00*/  FADD.FTZ R95, R95, R94 ;  /* 0x0000005e5f5f7221 */ /* 0x000fe40000010000 */
[----:B------:R-:W-:Y:S06]  /*10b10*/  FADD.FTZ R100, R100, R93 ;  /* 0x0000005d64647221 */ /* 0x000fec0000010000 */
[----:B------:R-:W-:Y:S01]  /*10b20*/  FADD.FTZ R101, R101, R100 ;  /* 0x0000006465657221 */ /* 0x000fe20000010000 */
[----:B------:R-:W4:Y:S03]  /*10b30*/  MUFU.EX2 R111, R111 ;  /* 0x0000006f006f7308 */ /* 0x000f260000000800 */
[----:B------:R-:W-:Y:S01]  /*10b40*/  FADD.FTZ R108, R108, R101 ;  /* 0x000000656c6c7221 */ /* 0x000fe20000010000 */
[----:B-1----:R-:W-:Y:S01]  /*10b50*/  F2FP.BF16.PACK_AB R25, R103, R102 ;  /* 0x000000666719723e */ /* 0x002fe200000010ff */
[----:B------:R-:W-:Y:S02]  /*10b60*/  FADD.FTZ R102, R102, R95 ;  /* 0x0000005f66667221 */ /* 0x000fe40000010000 */
[----:B------:R-:W-:Y:S02]  /*10b70*/  FADD.FTZ R109, R109, R108 ;  /* 0x0000006c6d6d7221 */ /* 0x000fe40000010000 */
[----:B------:R-:W-:Y:S01]  /*10b80*/  FADD.FTZ R103, R103, R102 ;  /* 0x0000006667677221 */ /* 0x000fe20000010000 */
[----:B------:R-:W-:Y:S10]  /*10b90*/  MUFU.EX2 R50, R50 ;  /* 0x0000003200327308 */ /* 0x000ff40000000800 */
[----:B------:R-:W1:Y:S01]  /*10ba0*/  MUFU.EX2 R51, R51 ;  /* 0x0000003300337308 */ /* 0x000e620000000800 */
[C---:B----4-:R-:W-:Y:S01]  /*10bb0*/  F2FP.BF16.PACK_AB R27, R111.reuse, R110 ;  /* 0x0000006e6f1b723e */ /* 0x050fe200000010ff */
[----:B------:R-:W-:Y:S04]  /*10bc0*/  FADD.FTZ R110, R110, R103 ;  /* 0x000000676e6e7221 */ /* 0x000fe80000010000 */
[----:B------:R-:W-:Y:S04]  /*10bd0*/  FADD.FTZ R111, R111, R110 ;  /* 0x0000006e6f6f7221 */ /* 0x000fe80000010000 */
[----:B------:R-:W-:Y:S01]  /*10be0*/  MUFU.EX2 R88, R88 ;  /* 0x0000005800587308 */ /* 0x000fe20000000800 */
[C---:B--2---:R-:W-:Y:S08]  /*10bf0*/  HMMA.16816.F32.BF16 R204, R24.reuse, R16, R204 ;  /* 0x0000001018cc723c */ /* 0x044ff000000418cc */
[C---:B------:R-:W-:Y:S01]  /*10c00*/  HMMA.16816.F32.BF16 R200, R24.reuse, R18, R200 ;  /* 0x0000001218c8723c */ /* 0x040fe200000418c8 */
[----:B------:R-:W2:Y:S03]  /*10c10*/  MUFU.EX2 R59, R59 ;  /* 0x0000003b003b7308 */ /* 0x000ea60000000800 */
[C---:B-1----:R-:W-:Y:S01]  /*10c20*/  F2FP.BF16.PACK_AB R36, R51.reuse, R50 ;  /* 0x000000323324723e */ /* 0x042fe200000010ff */
[----:B------:R-:W-:Y:S03]  /*10c30*/  FADD.FTZ R50, R50, R81 ;  /* 0x0000005132327221 */ /* 0x000fe60000010000 */
[C---:B------:R-:W-:Y:S03]  /*10c40*/  HMMA.16816.F32.BF16 R196, R24.reuse, R28, R196 ;  /* 0x0000001c18c4723c */ /* 0x040fe600000418c4 */
[----:B------:R-:W-:Y:S01]  /*10c50*/  MUFU.EX2 R90, R90 ;  /* 0x0000005a005a7308 */ /* 0x000fe20000000800 */
[----:B------:R-:W-:Y:S04]  /*10c60*/  FADD.FTZ R51, R51, R50 ;  /* 0x0000003233337221 */ /* 0x000fe80000010000 */
[----:B------:R-:W-:Y:S01]  /*10c70*/  HMMA.16816.F32.BF16 R192, R24, R30, R192 ;  /* 0x0000001e18c0723c */ /* 0x000fe200000418c0 */
[----:B------:R-:W1:Y:S04]  /*10c80*/  LDSM.16.MT88.4 R24, [R230+0x5c00] ;  /* 0x005c0000e618783b */ /* 0x000e680000004200 */
[----:B------:R-:W4:Y:S01]  /*10c90*/  MUFU.EX2 R91, R91 ;  /* 0x0000005b005b7308 */ /* 0x000f220000000800 */
[C---:B--2---:R-:W-:Y:S01]  /*10ca0*/  F2FP.BF16.PACK_AB R38, R59.reuse, R88 ;  /* 0x000000583b26723e */ /* 0x044fe200000010ff */
[----:B------:R-:W-:Y:S08]  /*10cb0*/  FADD.FTZ R88, R88, R51 ;  /* 0x0000003358587221 */ /* 0x000ff00000010000 */
[----:B------:R-:W-:Y:S01]  /*10cc0*/  MUFU.EX2 R97, R97 ;  /* 0x0000006100617308 */ /* 0x000fe20000000800 */
[----:B------:R-:W-:Y:S09]  /*10cd0*/  FADD.FTZ R59, R59, R88 ;  /* 0x000000583b3b7221 */ /* 0x000ff20000010000 */
[----:B------:R-:W2:Y:S01]  /*10ce0*/  MUFU.EX2 R98, R98 ;  /* 0x0000006200627308 */ /* 0x000ea20000000800 */
[C---:B----4-:R-:W-:Y:S01]  /*10cf0*/  F2FP.BF16.PACK_AB R37, R91.reuse, R90 ;  /* 0x0000005a5b25723e */ /* 0x050fe200000010ff */
[----:B------:R-:W-:Y:S04]  /*10d00*/  FADD.FTZ R90, R90, R83 ;  /* 0x000000535a5a7221 */ /* 0x000fe80000010000 */
[----:B------:R-:W-:Y:S04]  /*10d10*/  FADD.FTZ R90, R91, R90 ;  /* 0x0000005a5b5a7221 */ /* 0x000fe80000010000 */
[----:B------:R-:W-:Y:S10]  /*10d20*/  MUFU.EX2 R116, R116 ;  /* 0x0000007400747308 */ /* 0x000ff40000000800 */
[----:B------:R-:W4:Y:S01]  /*10d30*/  MUFU.EX2 R117, R117 ;  /* 0x0000007500757308 */ /* 0x000f220000000800 */
[C---:B--2---:R-:W-:Y:S01]  /*10d40*/  F2FP.BF16.PACK_AB R39, R98.reuse, R97 ;  /* 0x000000616227723e */ /* 0x044fe200000010ff */
[----:B------:R-:W-:Y:S04]  /*10d50*/  FADD.FTZ R97, R97, R90 ;  /* 0x0000005a61617221 */ /* 0x000fe80000010000 */
[----:B------:R-:W-:Y:S04]  /*10d60*/  FADD.FTZ R97, R98, R97 ;  /* 0x0000006162617221 */ /* 0x000fe80000010000 */
[----:B------:R-:W2:Y:S01]  /*10d70*/  MUFU.EX2 R124, R124 ;  /* 0x0000007c007c7308 */ /* 0x000ea20000000800 */
[C---:B------:R-:W-:Y:S08]  /*10d80*/  HMMA.16816.F32.BF16 R220, R36.reuse, R20, R220 ;  /* 0x0000001424dc723c */ /* 0x040ff000000418dc */
[C---:B------:R-:W-:Y:S01]  /*10d90*/  HMMA.16816.F32.BF16 R216, R36.reuse, R22, R216 ;  /* 0x0000001624d8723c */ /* 0x040fe200000418d8 */
[----:B------:R-:W-:Y:S03]  /*10da0*/  MUFU.EX2 R118, R118 ;  /* 0x0000007600767308 */ /* 0x000fe60000000800 */
[C---:B----4-:R-:W-:Y:S01]  /*10db0*/  F2FP.BF16.PACK_AB R20, R117.reuse, R116 ;  /* 0x000000747514723e */ /* 0x050fe200000010ff */
[----:B------:R-:W-:Y:S03]  /*10dc0*/  FADD.FTZ R116, R116, R109 ;  /* 0x0000006d74747221 */ /* 0x000fe60000010000 */
[C---:B------:R-:W-:Y:S03]  /*10dd0*/  HMMA.16816.F32.BF16 R212, R36.reuse, R40, R212 ;  /* 0x0000002824d4723c */ /* 0x040fe600000418d4 */
[----:B------:R-:W4:Y:S01]  /*10de0*/  MUFU.EX2 R119, R119 ;  /* 0x0000007700777308 */ /* 0x000f220000000800 */
[----:B------:R-:W-:Y:S03]  /*10df0*/  FADD.FTZ R117, R117, R116 ;  /* 0x0000007475757221 */ /* 0x000fe60000010000 */
[--C-:B------:R-:W-:Y:S01]  /*10e00*/  FFMA.FTZ R40, R114, c[0x0][0x23c], -R8.reuse ;  /* 0x00008f0072287a23 */ /* 0x100fe20000010808 */
[----:B------:R-:W-:Y:S04]  /*10e10*/  HMMA.16816.F32.BF16 R208, R36, R42, R208 ;  /* 0x0000002a24d0723c */ /* 0x000fe800000418d0 */
[----:B--2---:R-:W-:Y:S01]  /*10e20*/  F2FP.BF16.PACK_AB R22, R125, R124 ;  /* 0x0000007c7d16723e */ /* 0x004fe200000010ff */
[----:B------:R-:W2:Y:S01]  /*10e30*/  MUFU.EX2 R126, R126 ;  /* 0x0000007e007e7308 */ /* 0x000ea20000000800 */
[----:B------:R-:W-:Y:S02]  /*10e40*/  FADD.FTZ R124, R124, R117 ;  /* 0x000000757c7c7221 */ /* 0x000fe40000010000 */
[--C-:B------:R-:W-:Y:S04]  /*10e50*/  FFMA.FTZ R37, R115, c[0x0][0x23c], -R8.reuse ;  /* 0x00008f0073257a23 */ /* 0x100fe80000010808 */
[--C-:B------:R-:W-:Y:S02]  /*10e60*/  FFMA.FTZ R36, R122, c[0x0][0x23c], -R8.reuse ;  /* 0x00008f007a247a23 */ /* 0x100fe40000010808 */
[--C-:B------:R-:W-:Y:S01]  /*10e70*/  FFMA.FTZ R39, R123, c[0x0][0x23c], -R8.reuse ;  /* 0x00008f007b277a23 */ /* 0x100fe20000010808 */
[----:B------:R-:W-:Y:S01]  /*10e80*/  MUFU.EX2 R58, R58 ;  /* 0x0000003a003a7308 */ /* 0x000fe20000000800 */
[--C-:B------:R-:W-:Y:S02]  /*10e90*/  FFMA.FTZ R38, R130, c[0x0][0x23c], -R8.reuse ;  /* 0x00008f0082267a23 */ /* 0x100fe40000010808 */
[----:B------:R-:W-:Y:S01]  /*10ea0*/  FFMA.FTZ R8, R131, c[0x0][0x23c], -R8 ;  /* 0x00008f0083087a23 */ /* 0x000fe20000010808 */
[----:B----4-:R-:W-:Y:S01]  /*10eb0*/  F2FP.BF16.PACK_AB R21, R119, R118 ;  /* 0x000000767715723e */ /* 0x010fe200000010ff */
[----:B------:R-:W-:Y:S02]  /*10ec0*/  FADD.FTZ R118, R118, R111 ;  /* 0x0000006f76767221 */ /* 0x000fe40000010000 */
[----:B------:R-:W-:Y:S02]  /*10ed0*/  FADD.FTZ R181, R125, R124 ;  /* 0x0000007c7db57221 */ /* 0x000fe40000010000 */
[----:B------:R-:W-:Y:S01]  /*10ee0*/  FADD.FTZ R119, R119, R118 ;  /* 0x0000007677777221 */ /* 0x000fe20000010000 */
[----:B------:R-:W4:Y:S01]  /*10ef0*/  MUFU.EX2 R67, R67 ;  /* 0x0000004300437308 */ /* 0x000f220000000800 */
[C---:B--2---:R-:W-:Y:S02]  /*10f00*/  F2FP.BF16.PACK_AB R23, R127.reuse, R126 ;  /* 0x0000007e7f17723e */ /* 0x044fe400000010ff */
[----:B------:R-:W-:Y:S04]  /*10f10*/  FADD.FTZ R126, R126, R119 ;  /* 0x000000777e7e7221 */ /* 0x000fe80000010000 */
[----:B------:R-:W-:Y:S03]  /*10f20*/  FADD.FTZ R183, R127, R126 ;  /* 0x0000007e7fb77221 */ /* 0x000fe60000010000 */
[----:B------:R-:W-:Y:S01]  /*10f30*/  MUFU.EX2 R82, R82 ;  /* 0x0000005200527308 */ /* 0x000fe20000000800 */
[C---:B---3--:R-:W-:Y:S08]  /*10f40*/  HMMA.16816.F32.BF16 R204, R20.reuse, R32, R204 ;  /* 0x0000002014cc723c */ /* 0x048ff000000418cc */
[C---:B------:R-:W-:Y:S01]  /*10f50*/  HMMA.16816.F32.BF16 R200, R20.reuse, R34, R200 ;  /* 0x0000002214c8723c */ /* 0x040fe200000418c8 */
[----:B------:R-:W2:Y:S07]  /*10f60*/  MUFU.EX2 R89, R89 ;  /* 0x0000005900597308 */ /* 0x000eae0000000800 */
[C---:B-1----:R-:W-:Y:S03]  /*10f70*/  HMMA.16816.F32.BF16 R196, R20.reuse, R24, R196 ;  /* 0x0000001814c4723c */ /* 0x042fe600000418c4 */
[----:B------:R-:W-:Y:S05]  /*10f80*/  MUFU.EX2 R106, R106 ;  /* 0x0000006a006a7308 */ /* 0x000fea0000000800 */
[----:B------:R-:W-:Y:S05]  /*10f90*/  HMMA.16816.F32.BF16 R192, R20, R26, R192 ;  /* 0x0000001a14c0723c */ /* 0x000fea00000418c0 */
[----:B------:R-:W1:Y:S02]  /*10fa0*/  MUFU.EX2 R107, R107 ;  /* 0x0000006b006b7308 */ /* 0x000e640000000800 */
[----:B----4-:R-:W-:Y:S01]  /*10fb0*/  F2FP.BF16.PACK_AB R20, R67, R58 ;  /* 0x0000003a4314723e */ /* 0x010fe200000010ff */
[----:B------:R-:W-:Y:S01]  /*10fc0*/  FADD.FTZ R58, R58, R59 ;  /* 0x0000003b3a3a7221 */ /* 0x000fe20000010000 */
[----:B--2---:R-:W-:Y:S03]  /*10fd0*/  F2FP.BF16.PACK_AB R22, R89, R82 ;  /* 0x000000525916723e */ /* 0x004fe600000010ff */
[----:B------:R-:W-:Y:S03]  /*10fe0*/  FADD.FTZ R67, R67, R58 ;  /* 0x0000003a43437221 */ /* 0x000fe60000010000 */
[----:B------:R-:W-:Y:S01]  /*10ff0*/  MUFU.EX2 R40, R40 ;  /* 0x0000002800287308 */ /* 0x000fe20000000800 */
[----:B------:R-:W-:Y:S04]  /*11000*/  FADD.FTZ R82, R82, R67 ;  /* 0x0000004352527221 */ /* 0x000fe80000010000 */
[----:B------:R-:W-:Y:S05]  /*11010*/  FADD.FTZ R89, R89, R82 ;  /* 0x0000005259597221 */ /* 0x000fea0000010000 */
[----:B------:R-:W2:Y:S01]  /*11020*/  MUFU.EX2 R37, R37 ;  /* 0x0000002500257308 */ /* 0x000ea20000000800 */
[C---:B-1----:R-:W-:Y:S01]  /*11030*/  F2FP.BF16.PACK_AB R21, R107.reuse, R106 ;  /* 0x0000006a6b15723e */ /* 0x042fe200000010ff */
[----:B------:R-:W-:Y:S04]  /*11040*/  FADD.FTZ R106, R106, R97 ;  /* 0x000000616a6a7221 */ /* 0x000fe80000010000 */
[----:B------:R-:W-:Y:S04]  /*11050*/  FADD.FTZ R107, R107, R106 ;  /* 0x0000006a6b6b7221 */ /* 0x000fe80000010000 */
[----:B------:R-:W-:Y:S10]  /*11060*/  MUFU.EX2 R96, R96 ;  /* 0x0000006000607308 */ /* 0x000ff40000000800 */
[----:B------:R-:W1:Y:S01]  /*11070*/  MUFU.EX2 R99, R99 ;  /* 0x0000006300637308 */ /* 0x000e620000000800 */
[C---:B--2---:R-:W-:Y:S01]  /*11080*/  F2FP.BF16.PACK_AB R23, R37.reuse, R40 ;  /* 0x000000282517723e */ /* 0x044fe200000010ff */
[----:B------:R-:W-:Y:S04]  /*11090*/  FADD.FTZ R40, R40, R107 ;  /* 0x0000006b28287221 */ /* 0x000fe80000010000 */
[----:B------:R-:W-:Y:S04]  /*110a0*/  FADD.FTZ R37, R37, R40 ;  /* 0x0000002825257221 */ /* 0x000fe80000010000 */
[----:B------:R-:W-:Y:S01]  /*110b0*/  MUFU.EX2 R104, R104 ;  /* 0x0000006800687308 */ /* 0x000fe20000000800 */
[C---:B------:R-:W-:Y:S08]  /*110c0*/  HMMA.16816.F32.BF16 R220, R20.reuse, R16, R220 ;  /* 0x0000001014dc723c */ /* 0x040ff000000418dc */
[C---:B------:R-:W-:Y:S01]  /*110d0*/  HMMA.16816.F32.BF16 R216, R20.reuse, R18, R216 ;  /* 0x0000001214d8723c */ /* 0x040fe200000418d8 */
[----:B------:R-:W2:Y:S03]  /*110e0*/  MUFU.EX2 R105, R6 ;  /* 0x0000000600697308 */ /* 0x000ea60000000800 */
[C---:B-1----:R-:W-:Y:S01]  /*110f0*/  F2FP.BF16.PACK_AB R12, R99.reuse, R96 ;  /* 0x00000060630c723e */ /* 0x042fe200000010ff */
[----:B------:R-:W-:Y:S03]  /*11100*/  FADD.FTZ R96, R96, R89 ;  /* 0x0000005960607221 */ /* 0x000fe60000010000 */
[C---:B------:R-:W-:Y:S03]  /*11110*/  HMMA.16816.F32.BF16 R212, R20.reuse, R28, R212 ;  /* 0x0000001c14d4723c */ /* 0x040fe600000418d4 */
[----:B------:R-:W-:Y:S01]  /*11120*/  MUFU.EX2 R36, R36 ;  /* 0x0000002400247308 */ /* 0x000fe20000000800 */
[----:B------:R-:W-:Y:S04]  /*11130*/  FADD.FTZ R99, R99, R96 ;  /* 0x0000006063637221 */ /* 0x000fe80000010000 */
[----:B------:R-:W-:Y:S05]  /*11140*/  HMMA.16816.F32.BF16 R208, R20, R30, R208 ;  /* 0x0000001e14d0723c */ /* 0x000fea00000418d0 */
[----:B------:R-:W1:Y:S01]  /*11150*/  MUFU.EX2 R39, R39 ;  /* 0x0000002700277308 */ /* 0x000e620000000800 */
[C---:B--2---:R-:W-:Y:S01]  /*11160*/  F2FP.BF16.PACK_AB R14, R105.reuse, R104 ;  /* 0x00000068690e723e */ /* 0x044fe200000010ff */
[----:B------:R-:W-:Y:S08]  /*11170*/  FADD.FTZ R104, R104, R99 ;  /* 0x0000006368687221 */ /* 0x000ff00000010000 */
[----:B------:R-:W-:Y:S01]  /*11180*/  MUFU.EX2 R38, R38 ;  /* 0x0000002600267308 */ /* 0x000fe20000000800 */
[----:B------:R-:W-:Y:S09]  /*11190*/  FADD.FTZ R180, R105, R104 ;  /* 0x0000006869b47221 */ /* 0x000ff20000010000 */
[----:B------:R-:W2:Y:S01]  /*111a0*/  MUFU.EX2 R17, R8 ;  /* 0x0000000800117308 */ /* 0x000ea20000000800 */
[C---:B-1----:R-:W-:Y:S01]  /*111b0*/  F2FP.BF16.PACK_AB R13, R39.reuse, R36 ;  /* 0x00000024270d723e */ /* 0x042fe200000010ff */
[----:B------:R-:W-:Y:S04]  /*111c0*/  FADD.FTZ R36, R36, R37 ;  /* 0x0000002524247221 */ /* 0x000fe80000010000 */
[----:B------:R-:W-:Y:S01]  /*111d0*/  FADD.FTZ R39, R39, R36 ;  /* 0x0000002427277221 */ /* 0x000fe20000010000 */
[C---:B--2---:R-:W-:Y:S03]  /*111e0*/  F2FP.BF16.PACK_AB R15, R17.reuse, R38 ;  /* 0x00000026110f723e */ /* 0x044fe600000010ff */
[----:B------:R-:W-:Y:S04]  /*111f0*/  FADD.FTZ R38, R38, R39 ;  /* 0x0000002726267221 */ /* 0x000fe80000010000 */
[----:B------:R-:W-:Y:S01]  /*11200*/  FADD.FTZ R185, R17, R38 ;  /* 0x0000002611b97221 */ /* 0x000fe20000010000 */
[C---:B------:R-:W-:Y:S08]  /*11210*/  HMMA.16816.F32.BF16 R220, R12.reuse, R32, R220 ;  /* 0x000000200cdc723c */ /* 0x040ff000000418dc */
[C---:B------:R-:W-:Y:S08]  /*11220*/  HMMA.16816.F32.BF16 R216, R12.reuse, R34, R216 ;  /* 0x000000220cd8723c */ /* 0x040ff000000418d8 */
[C---:B------:R-:W-:Y:S08]  /*11230*/  HMMA.16816.F32.BF16 R212, R12.reuse, R24, R212 ;  /* 0x000000180cd4723c */ /* 0x040ff000000418d4 */
[----:B------:R-:W-:Y:S01]  /*11240*/  HMMA.16816.F32.BF16 R208, R12, R26, R208 ;  /* 0x0000001a0cd0723c */ /* 0x000fe200000418d0 */
[----:B------:R-:W-:-:S07]  /*11250*/  @P2 BRA `(.L_x_135) ;  /* 0xffffbdc000002947 */ /* 0x000fce000383ffff */
.L_x_134:
[----:B------:R-:W1:Y:S01]  /*11260*/  SHFL.BFLY PT, R9, R180, 0x2, 0x1f ;  /* 0x0c401f00b4097f89 */ /* 0x000e6200000e0000 */
[----:B------:R-:W-:Y:S01]  /*11270*/  IMAD.MOV.U32 R12, RZ, RZ, 0x3f800000 ;  /* 0x3f800000ff0c7424 */ /* 0x000fe200078e00ff */
[----:B------:R-:W-:Y:S01]  /*11280*/  MOV R13, 0x3f800000 ;  /* 0x3f800000000d7802 */ /* 0x000fe20000000f00 */
[----:B------:R-:W-:Y:S01]  /*11290*/  IMAD.MOV.U32 R14, RZ, RZ, 0x3f800000 ;  /* 0x3f800000ff0e7424 */ /* 0x000fe200078e00ff */
[----:B------:R-:W2:Y:S01]  /*112a0*/  SHFL.BFLY PT, R0, R183, 0x2, 0x1f ;  /* 0x0c401f00b7007f89 */ /* 0x000ea200000e0000 */
[----:B------:R-:W3:Y:S01]  /*112b0*/  S2UR UR6, SR_CTAID.Y ;  /* 0x00000000000679c3 */ /* 0x000ee20000002600 */
[----:B------:R-:W-:Y:S01]  /*112c0*/  UISETP.NE.AND UP0, UPT, UR15, -0x1, UPT ;  /* 0xffffffff0f00788c */ /* 0x000fe2000bf05270 */
[----:B------:R-:W-:Y:S01]  /*112d0*/  BSSY B0, `(.L_x_138) ;  /* 0x00000db000007945 */ /* 0x000fe20003800000 */
[----:B------:R-:W4:Y:S01]  /*112e0*/  SHFL.BFLY PT, R4, R185, 0x2, 0x1f ;  /* 0x0c401f00b9047f89 */ /* 0x000f2200000e0000 */
[----:B------:R-:W-:-:S02]  /*112f0*/  ULDC.64 UR4, c[0x0][0x1e8] ;  /* 0x00007a0000047ab9 */ /* 0x000fc40000000a00 */
[----:B------:R-:W-:Y:S01]  /*11300*/  ULDC UR9, c[0x0][0x214] ;  /* 0x0000850000097ab9 */ /* 0x000fe20000000800 */
[----:B------:R-:W5:Y:S01]  /*11310*/  SHFL.BFLY PT, R2, R181, 0x2, 0x1f ;  /* 0x0c401f00b5027f89 */ /* 0x000f6200000e0000 */
[----:B------:R-:W5:Y:S01]  /*11320*/  S2UR UR10, SR_CTAID.X ;  /* 0x00000000000a79c3 */ /* 0x000f620000002500 */
[----:B------:R-:W-:Y:S02]  /*11330*/  UMOV UR26, URZ ;  /* 0x0000003f001a7c82 */ /* 0x000fe40008000000 */
[----:B------:R-:W-:Y:S02]  /*11340*/  UMOV UR27, URZ ;  /* 0x0000003f001b7c82 */ /* 0x000fe40008000000 */
[----:B------:R-:W-:-:S03]  /*11350*/  @UP0 UIMAD.WIDE.U32 UR20, UR15, UR4, URZ ;  /* 0x000000040f1402a5 */ /* 0x000fc6000f8e003f */
[----:B------:R-:W5:Y:S01]  /*11360*/  S2UR UR11, SR_CTAID.Z ;  /* 0x00000000000b79c3 */ /* 0x000f620000002700 */
[----:B------:R-:W-:Y:S01]  /*11370*/  @UP0 UIMAD UR7, UR15, UR5, UR21 ;  /* 0x000000050f0702a4 */ /* 0x000fe2000f8e0215 */
[----:B-1----:R-:W-:Y:S02]  /*11380*/  FADD.FTZ R9, R9, R180 ;  /* 0x000000b409097221 */ /* 0x002fe40000010000 */
[----:B------:R-:W-:Y:S01]  /*11390*/  ULDC.64 UR4, c[0x0][0x1e0] ;  /* 0x0000780000047ab9 */ /* 0x000fe20000000a00 */
[----:B--2---:R-:W-:Y:S02]  /*113a0*/  FADD.FTZ R3, R0, R183 ;  /* 0x000000b700037221 */ /* 0x004fe40000010000 */
[----:B------:R-:W1:Y:S01]  /*113b0*/  SHFL.BFLY PT, R8, R9, 0x1, 0x1f ;  /* 0x0c201f0009087f89 */ /* 0x000e6200000e0000 */
[----:B---3--:R-:W-:Y:S01]  /*113c0*/  @!UP0 USHF.R.S32.HI UR12, URZ, 0x1f, UR6 ;  /* 0x0000001f3f0c8899 */ /* 0x008fe20008011406 */
[----:B----4-:R-:W-:Y:S02]  /*113d0*/  FADD.FTZ R15, R4, R185 ;  /* 0x000000b9040f7221 */ /* 0x010fe40000010000 */
[----:B------:R-:W2:Y:S01]  /*113e0*/  SHFL.BFLY PT, R10, R3, 0x1, 0x1f ;  /* 0x0c201f00030a7f89 */ /* 0x000ea200000e0000 */
[----:B------:R-:W-:Y:S01]  /*113f0*/  @!UP0 UIMAD UR12, UR12, UR4, URZ ;  /* 0x000000040c0c82a4 */ /* 0x000fe2000f8e023f */
[----:B-----5:R-:W-:-:S02]  /*11400*/  FADD.FTZ R2, R2, R181 ;  /* 0x000000b502027221 */ /* 0x020fc40000010000 */
[----:B------:R-:W3:Y:S01]  /*11410*/  S2R R0, SR_TID.X ;  /* 0x0000000000007919 */ /* 0x000ee20000002100 */
[----:B------:R-:W-:Y:S02]  /*11420*/  @!UP0 UIMAD.WIDE.U32 UR24, UR6, UR4, URZ ;  /* 0x00000004061882a5 */ /* 0x000fe4000f8e003f */
[----:B------:R-:W-:Y:S01]  /*11430*/  @!UP0 UIMAD UR12, UR6, UR5, UR12 ;  /* 0x00000005060c82a4 */ /* 0x000fe2000f8e020c */
[----:B------:R-:W4:Y:S01]  /*11440*/  SHFL.BFLY PT, R6, R15, 0x1, 0x1f ;  /* 0x0c201f000f067f89 */ /* 0x000f2200000e0000 */
[----:B------:R-:W-:Y:S02]  /*11450*/  ULDC.U8 UR4, c[0x0][0x329] ;  /* 0x0000ca4000047ab9 */ /* 0x000fe40000000000 */
[----:B------:R-:W-:Y:S01]  /*11460*/  UISETP.NE.AND UP1, UPT, UR4, URZ, UPT ;  /* 0x0000003f0400728c */ /* 0x000fe2000bf25270 */
[----:B------:R-:W5:Y:S01]  /*11470*/  SHFL.BFLY PT, R11, R2, 0x1, 0x1f ;  /* 0x0c201f00020b7f89 */ /* 0x000f6200000e0000 */
[----:B------:R-:W-:Y:S02]  /*11480*/  ULDC.U8 UR5, c[0x0][0x328] ;  /* 0x0000ca0000057ab9 */ /* 0x000fe40000000000 */
[----:B------:R-:W-:-:S02]  /*11490*/  UISETP.NE.AND UP2, UPT, UR5, URZ, UPT ;  /* 0x0000003f0500728c */ /* 0x000fc4000bf45270 */
[----:B------:R-:W-:Y:S02]  /*114a0*/  @!UP0 UIADD3 UR7, UR25, UR12, URZ ;  /* 0x0000000c19078290 */ /* 0x000fe4000fffe03f */
[----:B------:R-:W-:Y:S01]  /*114b0*/  UISETP.NE.OR UP3, UPT, UR4, URZ, !UP2 ;  /* 0x0000003f0400728c */ /* 0x000fe2000d765670 */
[----:B-1----:R-:W-:Y:S01]  /*114c0*/  FADD.FTZ R8, R9, R8 ;  /* 0x0000000809087221 */ /* 0x002fe20000010000 */
[----:B------:R-:W-:Y:S02]  /*114d0*/  ULDC UR5, c[0x0][0x234] ;  /* 0x00008d0000057ab9 */ /* 0x000fe40000000800 */
[----:B------:R-:W-:Y:S01]  /*114e0*/  @UP1 ULDC UR13, c[0x0][0x210] ;  /* 0x00008400000d1ab9 */ /* 0x000fe20000000800 */
[----:B--2---:R-:W-:Y:S01]  /*114f0*/  FADD.FTZ R10, R3, R10 ;  /* 0x0000000a030a7221 */ /* 0x004fe20000010000 */
[----:B------:R-:W-:Y:S01]  /*11500*/  FSETP.NE.FTZ.AND P2, PT, R8, RZ, PT ;  /* 0x000000ff0800720b */ /* 0x000fe20003f55000 */
[----:B------:R-:W-:Y:S01]  /*11510*/  @UP1 UIMAD UR13, UR13, UR9, URZ ;  /* 0x000000090d0d12a4 */ /* 0x000fe2000f8e023f */
[----:B---3--:R-:W-:Y:S01]  /*11520*/  SHF.R.S32.HI R3, RZ, 0x1f, R0 ;  /* 0x0000001fff037819 */ /* 0x008fe20000011400 */
[----:B------:R-:W-:Y:S01]  /*11530*/  @!UP1 USEL UR13, UR9, UR5, !UP2 ;  /* 0x00000005090d9287 */ /* 0x000fe2000d000000 */
[----:B------:R-:W-:Y:S01]  /*11540*/  FSETP.NE.FTZ.AND P3, PT, R10, RZ, PT ;  /* 0x000000ff0a00720b */ /* 0x000fe20003f75000 */
[----:B------:R-:W-:Y:S01]  /*11550*/  ULDC UR4, c[0x0][0x1c0] ;  /* 0x0000700000047ab9 */ /* 0x000fe20000000800 */
[-C--:B------:R-:W-:Y:S01]  /*11560*/  LEA.HI R4, R3, R0.reuse, RZ, 0x2 ;  /* 0x0000000003047211 */ /* 0x080fe200078f10ff */
[----:B----4-:R-:W-:Y:S01]  /*11570*/  FADD.FTZ R6, R15, R6 ;  /* 0x000000060f067221 */ /* 0x010fe20000010000 */
[----:B------:R-:W-:Y:S01]  /*11580*/  LEA.HI R3, R3, R0, RZ, 0x5 ;  /* 0x0000000003037211 */ /* 0x000fe200078f28ff */
[----:B------:R-:W-:Y:S01]  /*11590*/  @UP1 UMOV UR14, 0x1 ;  /* 0x00000001000e1882 */ /* 0x000fe20000000000 */
[----:B------:R-:W-:Y:S01]  /*115a0*/  LOP3.LUT R9, R4, 0xfffffffc, RZ, 0xc0, !PT ;  /* 0xfffffffc04097812 */ /* 0x000fe200078ec0ff */
[----:B-----5:R-:W-:-:S02]  /*115b0*/  FADD.FTZ R11, R2, R11 ;  /* 0x0000000b020b7221 */ /* 0x020fc40000010000 */
[----:B------:R-:W1:Y:S01]  /*115c0*/  @P2 MUFU.RCP R12, R8 ;  /* 0x00000008000c2308 */ /* 0x000e620000001000 */
[----:B------:R-:W-:Y:S01]  /*115d0*/  FSETP.NE.FTZ.AND P1, PT, R6, RZ, PT ;  /* 0x000000ff0600720b */ /* 0x000fe20003f35000 */
[----:B------:R-:W-:Y:S01]  /*115e0*/  @!UP1 UIMAD UR14, UR13, UR4, URZ ;  /* 0x000000040d0e92a4 */ /* 0x000fe2000f8e023f */
[----:B------:R-:W-:Y:S01]  /*115f0*/  SHF.R.S32.HI R2, RZ, 0x5, R3 ;  /* 0x00000005ff027819 */ /* 0x000fe20000011403 */
[----:B------:R-:W-:Y:S01]  /*11600*/  @!UP3 UIMAD UR22, UR6, UR9, URZ ;  /* 0x000000090616b2a4 */ /* 0x000fe2000f8e023f */
[----:B------:R-:W-:Y:S01]  /*11610*/  IADD3 R9, -R9, R0, RZ ;  /* 0x0000000009097210 */ /* 0x000fe20007ffe1ff */
[----:B------:R-:W-:Y:S01]  /*11620*/  @UP1 ULDC UR21, c[0x0][0x210] ;  /* 0x0000840000151ab9 */ /* 0x000fe20000000800 */
[----:B------:R-:W-:Y:S01]  /*11630*/  FSETP.NE.FTZ.AND P4, PT, R11, RZ, PT ;  /* 0x000000ff0b00720b */ /* 0x000fe20003f95000 */
[----:B------:R-:W2:Y:S01]  /*11640*/  @P3 MUFU.RCP R14, R10 ;  /* 0x0000000a000e3308 */ /* 0x000ea20000001000 */
[----:B------:R-:W-:Y:S01]  /*11650*/  LEA R2, R2, R9, 0x8 ;  /* 0x0000000902027211 */ /* 0x000fe200078e40ff */
[----:B------:R-:W-:Y:S01]  /*11660*/  IMAD.MOV.U32 R9, RZ, RZ, 0x3f800000 ;  /* 0x3f800000ff097424 */ /* 0x000fe200078e00ff */
[----:B------:R-:W-:Y:S01]  /*11670*/  LOP3.LUT R3, R3, 0xffffffe0, RZ, 0xc0, !PT ;  /* 0xffffffe003037812 */ /* 0x000fe200078ec0ff */
[----:B------:R-:W-:-:S02]  /*11680*/  UIMAD UR5, UR6, UR14, URZ ;  /* 0x0000000e060572a4 */ /* 0x000fc4000f8e023f */
[----:B------:R-:W-:Y:S01]  /*11690*/  @!UP1 UMOV UR21, 0x1 ;  /* 0x0000000100159882 */ /* 0x000fe20000000000 */
[----:B------:R-:W-:Y:S01]  /*116a0*/  IADD3 R3, -R3, R0, RZ ;  /* 0x0000000003037210 */ /* 0x000fe20007ffe1ff */
[C---:B-1----:R-:W-:Y:S01]  /*116b0*/  FMUL.FTZ R220, R12.reuse, R220 ;  /* 0x000000dc0cdc7220 */ /* 0x042fe20000410000 */
[----:B------:R-:W1:Y:S01]  /*116c0*/  @P1 MUFU.RCP R9, R6 ;  /* 0x0000000600091308 */ /* 0x000e620000001000 */
[C---:B------:R-:W-:Y:S01]  /*116d0*/  FMUL.FTZ R221, R12.reuse, R221 ;  /* 0x000000dd0cdd7220 */ /* 0x040fe20000410000 */
[----:B------:R-:W-:Y:S01]  /*116e0*/  @!UP3 USEL UR22, UR22, UR15, !UP0 ;  /* 0x0000000f1616b287 */ /* 0x000fe2000c000000 */
[C---:B------:R-:W-:Y:S01]  /*116f0*/  FMUL.FTZ R216, R12.reuse, R216 ;  /* 0x000000d80cd87220 */ /* 0x040fe20000410000 */
[----:B------:R-:W-:Y:S01]  /*11700*/  UIMAD UR4, UR10, UR21, URZ ;  /* 0x000000150a0472a4 */ /* 0x000fe2000f8e023f */
[C---:B------:R-:W-:Y:S01]  /*11710*/  FMUL.FTZ R217, R12.reuse, R217 ;  /* 0x000000d90cd97220 */ /* 0x040fe20000410000 */
[----:B------:R-:W-:Y:S01]  /*11720*/  F2FP.BF16.PACK_AB R220, R221, R220 ;  /* 0x000000dcdddc723e */ /* 0x000fe200000010ff */
[C---:B------:R-:W-:Y:S01]  /*11730*/  FMUL.FTZ R212, R12.reuse, R212 ;  /* 0x000000d40cd47220 */ /* 0x040fe20000410000 */
[----:B------:R-:W3:Y:S01]  /*11740*/  @P4 MUFU.RCP R13, R11 ;  /* 0x0000000b000d4308 */ /* 0x000ee20000001000 */
[C---:B------:R-:W-:Y:S01]  /*11750*/  FMUL.FTZ R213, R12.reuse, R213 ;  /* 0x000000d50cd57220 */ /* 0x040fe20000410000 */
[----:B------:R-:W-:Y:S01]  /*11760*/  F2FP.BF16.PACK_AB R216, R217, R216 ;  /* 0x000000d8d9d8723e */ /* 0x000fe200000010ff */
[C---:B------:R-:W-:Y:S01]  /*11770*/  FMUL.FTZ R208, R12.reuse, R208 ;  /* 0x000000d00cd07220 */ /* 0x040fe20000410000 */
[----:B------:R-:W-:Y:S01]  /*11780*/  USEL UR5, UR5, URZ, UP3 ;  /* 0x0000003f05057287 */ /* 0x000fe20009800000 */
[----:B------:R-:W-:Y:S01]  /*11790*/  FMUL.FTZ R209, R12, R209 ;  /* 0x000000d10cd17220 */ /* 0x000fe20000410000 */
[----:B------:R-:W-:Y:S01]  /*117a0*/  SHF.R.S32.HI R12, RZ, 0x2, R4 ;  /* 0x00000002ff0c7819 */ /* 0x000fe20000011404 */
[----:B--2---:R-:W-:Y:S01]  /*117b0*/  FMUL.FTZ R206, R14, R206 ;  /* 0x000000ce0ece7220 */ /* 0x004fe20000410000 */
[----:B------:R-:W-:Y:S01]  /*117c0*/  F2FP.BF16.PACK_AB R212, R213, R212 ;  /* 0x000000d4d5d4723e */ /* 0x000fe200000010ff */
[C---:B-1----:R-:W-:Y:S01]  /*117d0*/  FMUL.FTZ R223, R9.reuse, R223 ;  /* 0x000000df09df7220 */ /* 0x042fe20000410000 */
[----:B------:R-:W-:Y:S01]  /*117e0*/  SHF.R.S32.HI R15, RZ, 0x1f, R12 ;  /* 0x0000001fff0f7819 */ /* 0x000fe2000001140c */
[----:B------:R-:W-:Y:S01]  /*117f0*/  FMUL.FTZ R222, R9, R222 ;  /* 0x000000de09de7220 */ /* 0x000fe20000410000 */
[----:B------:R-:W-:Y:S01]  /*11800*/  F2FP.BF16.PACK_AB R208, R209, R208 ;  /* 0x000000d0d1d0723e */ /* 0x000fe200000010ff */
[----:B------:R-:W-:Y:S01]  /*11810*/  FMUL.FTZ R219, R9, R219 ;  /* 0x000000db09db7220 */ /* 0x000fe20000410000 */
[----:B------:R-:W-:Y:S01]  /*11820*/  LEA.HI R15, R15, R12, RZ, 0x3 ;  /* 0x0000000c0f0f7211 */ /* 0x000fe200078f18ff */
[----:B------:R-:W-:Y:S01]  /*11830*/  FMUL.FTZ R218, R9, R218 ;  /* 0x000000da09da7220 */ /* 0x000fe20000410000 */
[----:B------:R-:W-:Y:S01]  /*11840*/  F2FP.BF16.PACK_AB R222, R223, R222 ;  /* 0x000000dedfde723e */ /* 0x000fe200000010ff */
[----:B------:R-:W-:Y:S01]  /*11850*/  FMUL.FTZ R215, R9, R215 ;  /* 0x000000d709d77220 */ /* 0x000fe20000410000 */
[----:B------:R-:W-:Y:S01]  /*11860*/  LOP3.LUT R15, R15, 0xfffffff8, RZ, 0xc0, !PT ;  /* 0xfffffff80f0f7812 */ /* 0x000fe200078ec0ff */
[----:B------:R-:W-:Y:S01]  /*11870*/  FMUL.FTZ R214, R9, R214 ;  /* 0x000000d609d67220 */ /* 0x000fe20000410000 */
[----:B------:R-:W-:Y:S01]  /*11880*/  F2FP.BF16.PACK_AB R218, R219, R218 ;  /* 0x000000dadbda723e */ /* 0x000fe200000010ff */
[C---:B------:R-:W-:Y:S01]  /*11890*/  FMUL.FTZ R211, R9.reuse, R211 ;  /* 0x000000d309d37220 */ /* 0x040fe20000410000 */
[----:B------:R-:W-:Y:S01]  /*118a0*/  IADD3 R15, R12, -R15, RZ ;  /* 0x8000000f0c0f7210 */ /* 0x000fe20007ffe0ff */
[----:B------:R-:W-:Y:S01]  /*118b0*/  FMUL.FTZ R210, R9, R210 ;  /* 0x000000d209d27220 */ /* 0x000fe20000410000 */
[----:B------:R-:W-:Y:S01]  /*118c0*/  F2FP.BF16.PACK_AB R214, R215, R214 ;  /* 0x000000d6d7d6723e */ /* 0x000fe200000010ff */
[C---:B------:R-:W-:Y:S01]  /*118d0*/  FMUL.FTZ R207, R14.reuse, R207 ;  /* 0x000000cf0ecf7220 */ /* 0x040fe20000410000 */
[----:B------:R-:W-:Y:S01]  /*118e0*/  LEA.HI R9, R15, R15, RZ, 0x1 ;  /* 0x0000000f0f097211 */ /* 0x000fe200078f08ff */
[C---:B------:R-:W-:Y:S01]  /*118f0*/  FMUL.FTZ R202, R14.reuse, R202 ;  /* 0x000000ca0eca7220 */ /* 0x040fe20000410000 */
[----:B------:R-:W-:Y:S01]  /*11900*/  F2FP.BF16.PACK_AB R210, R211, R210 ;  /* 0x000000d2d3d2723e */ /* 0x000fe200000010ff */
[C---:B------:R-:W-:Y:S01]  /*11910*/  FMUL.FTZ R203, R14.reuse, R203 ;  /* 0x000000cb0ecb7220 */ /* 0x040fe20000410000 */
[----:B------:R-:W-:Y:S01]  /*11920*/  LOP3.LUT R16, R9, 0x3fffffe, RZ, 0xc0, !PT ;  /* 0x03fffffe09107812 */ /* 0x000fe200078ec0ff */
[C---:B------:R-:W-:Y:S01]  /*11930*/  FMUL.FTZ R198, R14.reuse, R198 ;  /* 0x000000c60ec67220 */ /* 0x040fe20000410000 */
[----:B------:R-:W-:Y:S01]  /*11940*/  F2FP.BF16.PACK_AB R206, R207, R206 ;  /* 0x000000cecfce723e */ /* 0x000fe200000010ff */
[C---:B------:R-:W-:Y:S01]  /*11950*/  FMUL.FTZ R199, R14.reuse, R199 ;  /* 0x000000c70ec77220 */ /* 0x040fe20000410000 */
[----:B------:R-:W-:Y:S01]  /*11960*/  F2FP.BF16.PACK_AB R202, R203, R202 ;  /* 0x000000cacbca723e */ /* 0x000fe200000010ff */
[C---:B------:R-:W-:Y:S01]  /*11970*/  FMUL.FTZ R194, R14.reuse, R194 ;  /* 0x000000c20ec27220 */ /* 0x040fe20000410000 */
[----:B------:R-:W1:Y:S01]  /*11980*/  @P4 MUFU.LG2 R11, R11 ;  /* 0x0000000b000b4308 */ /* 0x000e620000000c00 */
[----:B------:R-:W-:Y:S01]  /*11990*/  FMUL.FTZ R195, R14, R195 ;  /* 0x000000c30ec37220 */ /* 0x000fe20000410000 */
[----:B------:R-:W-:Y:S01]  /*119a0*/  SHF.R.S32.HI R14, RZ, 0x1, R9 ;  /* 0x00000001ff0e7819 */ /* 0x000fe20000011409 */
[----:B------:R-:W-:Y:S01]  /*119b0*/  IMAD.IADD R15, R15, 0x1, -R16 ;  /* 0x000000010f0f7824 */ /* 0x000fe200078e0a10 */
[----:B------:R-:W-:Y:S01]  /*119c0*/  F2FP.BF16.PACK_AB R198, R199, R198 ;  /* 0x000000c6c7c6723e */ /* 0x000fe200000010ff */
[C---:B---3--:R-:W-:Y:S01]  /*119d0*/  FMUL.FTZ R204, R13.reuse, R204 ;  /* 0x000000cc0dcc7220 */ /* 0x048fe20000410000 */
[C---:B------:R-:W-:Y:S01]  /*119e0*/  SHF.L.U32 R9, R14.reuse, 0x6, RZ ;  /* 0x000000060e097819 */ /* 0x040fe200000006ff */
[----:B------:R-:W-:Y:S01]  /*119f0*/  FMUL.FTZ R205, R13, R205 ;  /* 0x000000cd0dcd7220 */ /* 0x000fe20000410000 */
[----:B------:R-:W-:Y:S01]  /*11a00*/  LEA R2, R15, R2, 0x4 ;  /* 0x000000020f027211 */ /* 0x000fe200078e20ff */
[----:B------:R-:W-:Y:S01]  /*11a10*/  FMUL.FTZ R200, R13, R200 ;  /* 0x000000c80dc87220 */ /* 0x000fe20000410000 */
[----:B------:R-:W-:Y:S01]  /*11a20*/  LOP3.LUT R16, R9, 0xc0, RZ, 0xc0, !PT ;  /* 0x000000c009107812 */ /* 0x000fe200078ec0ff */
[C---:B------:R-:W-:Y:S01]  /*11a30*/  FMUL.FTZ R201, R13.reuse, R201 ;  /* 0x000000c90dc97220 */ /* 0x040fe20000410000 */
[----:B------:R-:W-:Y:S01]  /*11a40*/  LOP3.LUT R9, R14, 0x1, RZ, 0xc0, !PT ;  /* 0x000000010e097812 */ /* 0x000fe200078ec0ff */
[C---:B------:R-:W-:Y:S01]  /*11a50*/  FMUL.FTZ R196, R13.reuse, R196 ;  /* 0x000000c40dc47220 */ /* 0x040fe20000410000 */
[----:B------:R-:W-:Y:S01]  /*11a60*/  LEA.HI R15, R16, R16, RZ, 0x1d ;  /* 0x00000010100f7211 */ /* 0x000fe200078fe8ff */
[----:B------:R-:W-:Y:S01]  /*11a70*/  FMUL.FTZ R197, R13, R197 ;  /* 0x000000c50dc57220 */ /* 0x000fe20000410000 */
[----:B------:R-:W-:Y:S01]  /*11a80*/  ISETP.NE.U32.AND P0, PT, R9, 0x1, PT ;  /* 0x000000010900780c */ /* 0x000fe20003f05070 */
[----:B------:R-:W-:Y:S01]  /*11a90*/  FMUL.FTZ R192, R13, R192 ;  /* 0x000000c00dc07220 */ /* 0x000fe20000410000 */
[----:B------:R-:W-:Y:S01]  /*11aa0*/  MOV R9, 0xfffffff0 ;  /* 0xfffffff000097802 */ /* 0x000fe20000000f00 */
[----:B------:R-:W-:Y:S01]  /*11ab0*/  IMAD.U32 R2, R2, 0x2, R15 ;  /* 0x0000000202027824 */ /* 0x000fe200078e000f */
[----:B------:R-:W-:Y:S01]  /*11ac0*/  F2FP.BF16.PACK_AB R204, R205, R204 ;  /* 0x000000cccdcc723e */ /* 0x000fe200000010ff */
[----:B------:R-:W-:Y:S01]  /*11ad0*/  FMUL.FTZ R13, R13, R193 ;  /* 0x000000c10d0d7220 */ /* 0x000fe20000410000 */
[----:B------:R-:W-:Y:S01]  /*11ae0*/  SEL R9, R9, 0x10, !P0 ;  /* 0x0000001009097807 */ /* 0x000fe20004000000 */
[----:B------:R-:W2:Y:S01]  /*11af0*/  @P3 MUFU.LG2 R10, R10 ;  /* 0x0000000a000a3308 */ /* 0x000ea20000000c00 */
[----:B------:R-:W-:Y:S01]  /*11b00*/  LOP3.LUT P0, RZ, R14, 0x2, RZ, 0xc0, !PT ;  /* 0x000000020eff7812 */ /* 0x000fe2000780c0ff */
[----:B------:R-:W-:Y:S01]  /*11b10*/  USHF.L.U32 UR4, UR4, 0x7, URZ ;  /* 0x0000000704047899 */ /* 0x000fe2000800063f */
[----:B------:R-:W-:Y:S01]  /*11b20*/  SHF.L.U32 R15, R2, 0x1, RZ ;  /* 0x00000001020f7819 */ /* 0x000fe200000006ff */
[----:B------:R-:W-:Y:S01]  /*11b30*/  UIMAD UR13, UR11, UR13, UR5 ;  /* 0x0000000d0b0d72a4 */ /* 0x000fe2000f8e0205 */
[----:B------:R-:W-:Y:S01]  /*11b40*/  F2FP.BF16.PACK_AB R200, R201, R200 ;  /* 0x000000c8c9c8723e */ /* 0x000fe200000010ff */
[----:B------:R-:W-:Y:S01]  /*11b50*/  @!UP3 UMOV UR26, UR22 ;  /* 0x00000016001abc82 */ /* 0x000fe20008000000 */
[C---:B------:R-:W-:Y:S01]  /*11b60*/  IADD3 R19, R15.reuse, 0x20, RZ ;  /* 0x000000200f137810 */ /* 0x040fe20007ffe0ff */
[----:B------:R-:W-:Y:S01]  /*11b70*/  STS [R15], R204 ;  /* 0x000000cc0f007388 */ /* 0x000fe20000000800 */
[----:B------:R-:W-:Y:S01]  /*11b80*/  IADD3 R17, R15, R9, RZ ;  /* 0x000000090f117210 */ /* 0x000fe20007ffe0ff */
[----:B------:R-:W3:Y:S01]  /*11b90*/  @P2 MUFU.LG2 R8, R8 ;  /* 0x0000000800082308 */ /* 0x000ee20000000c00 */
[----:B------:R-:W-:Y:S01]  /*11ba0*/  F2FP.BF16.PACK_AB R196, R197, R196 ;  /* 0x000000c4c5c4723e */ /* 0x000fe200000010ff */
[----:B------:R-:W-:Y:S01]  /*11bb0*/  STS [R15+0x200], R206 ;  /* 0x000200ce0f007388 */ /* 0x000fe20000000800 */
[----:B------:R-:W-:Y:S01]  /*11bc0*/  F2FP.BF16.PACK_AB R13, R13, R192 ;  /* 0x000000c00d0d723e */ /* 0x000fe200000010ff */
[----:B------:R-:W-:Y:S01]  /*11bd0*/  USHF.R.S32.HI UR5, URZ, 0x1f, UR4 ;  /* 0x0000001f3f057899 */ /* 0x000fe20008011404 */
[----:B------:R-:W-:Y:S01]  /*11be0*/  @P0 IADD3 R19, R15, -0x20, RZ ;  /* 0xffffffe00f130810 */ /* 0x000fe20007ffe0ff */
[----:B------:R-:W-:Y:S01]  /*11bf0*/  STS [R17], R200 ;  /* 0x000000c811007388 */ /* 0x000fe20000000800 */
[----:B------:R-:W-:Y:S01]  /*11c00*/  F2FP.BF16.PACK_AB R194, R195, R194 ;  /* 0x000000c2c3c2723e */ /* 0x000fe200000010ff */
[----:B------:R-:W4:Y:S01]  /*11c10*/  @P1 MUFU.LG2 R6, R6 ;  /* 0x0000000600061308 */ /* 0x000f220000000c00 */
[----:B------:R-:W-:Y:S01]  /*11c20*/  LOP3.LUT P0, RZ, R3, 0x3, RZ, 0xc0, !PT ;  /* 0x0000000303ff7812 */ /* 0x000fe2000780c0ff */
[----:B------:R-:W-:Y:S01]  /*11c30*/  IMAD.IADD R9, R9, 0x1, R19 ;  /* 0x0000000109097824 */ /* 0x000fe200078e0213 */
[----:B------:R-:W-:Y:S01]  /*11c40*/  STS [R17+0x200], R202 ;  /* 0x000200ca11007388 */ /* 0x000fe20000000800 */
[----:B------:R-:W-:Y:S01]  /*11c50*/  @!UP3 USHF.R.S32.HI UR27, URZ, 0x1f, UR22 ;  /* 0x0000001f3f1bb899 */ /* 0x000fe20008011416 */
[----:B-1----:R-:W-:Y:S01]  /*11c60*/  @P4 FMUL.FTZ R14, R11, 0.69314718246459960938 ;  /* 0x3f3172180b0e4820 */ /* 0x002fe20000410000 */
[----:B------:R-:W-:Y:S01]  /*11c70*/  USHF.R.S32.HI UR6, URZ, 0x1f, UR13 ;  /* 0x0000001f3f067899 */ /* 0x000fe2000801140d */
[----:B------:R-:W-:Y:S01]  /*11c80*/  STS [R15+0x1000], R220 ;  /* 0x001000dc0f007388 */ /* 0x000fe20000000800 */
[----:B------:R-:W-:Y:S01]  /*11c90*/  UIADD3 UR4, UP2, UP1, UR4, UR26, UR13 ;  /* 0x0000001a04047290 */ /* 0x000fe2000f95e00d */
[----:B--2---:R-:W-:Y:S01]  /*11ca0*/  @P3 FMUL.FTZ R11, R10, 0.69314718246459960938 ;  /* 0x3f3172180a0b3820 */ /* 0x004fe20000410000 */
[----:B------:R-:W-:Y:S01]  /*11cb0*/  @!UP0 UMOV UR20, UR24 ;  /* 0x0000001800148c82 */ /* 0x000fe20008000000 */
[----:B------:R-:W-:Y:S01]  /*11cc0*/  STS [R15+0x1200], R222 ;  /* 0x001200de0f007388 */ /* 0x000fe20000000800 */
[----:B---3--:R-:W-:Y:S01]  /*11cd0*/  @P2 FMUL.FTZ R8, R8, 0.69314718246459960938 ;  /* 0x3f31721808082820 */ /* 0x008fe20000410000 */
[----:B------:R-:W-:Y:S01]  /*11ce0*/  UIADD3.X UR5, UR5, UR27, UR6, UP2, UP1 ;  /* 0x0000001b05057290 */ /* 0x000fe200097e2406 */
[----:B------:R-:W-:Y:S01]  /*11cf0*/  MOV R3, 0x7f800000 ;  /* 0x7f80000000037802 */ /* 0x000fe20000000f00 */
[----:B------:R-:W-:Y:S01]  /*11d00*/  STS [R17+0x1000], R216 ;  /* 0x001000d811007388 */ /* 0x000fe20000000800 */
[----:B----4-:R-:W-:Y:S01]  /*11d10*/  @P1 FMUL.FTZ R6, R6, 0.69314718246459960938 ;  /* 0x3f31721806061820 */ /* 0x010fe20000410000 */
[----:B------:R-:W-:Y:S01]  /*11d20*/  MOV R0, 0x7f800000 ;  /* 0x7f80000000007802 */ /* 0x000fe20000000f00 */
[----:B------:R-:W-:Y:S01]  /*11d30*/  @P4 FFMA.FTZ R3, R133, c[0x0][0x238], R14 ;  /* 0x00008e0085034a23 */ /* 0x000fe2000001000e */
[----:B------:R-:W-:Y:S01]  /*11d40*/  STS [R17+0x1200], R218 ;  /* 0x001200da11007388 */ /* 0x000fe20000000800 */
[----:B------:R-:W-:Y:S01]  /*11d50*/  MOV R2, 0x7f800000 ;  /* 0x7f80000000027802 */ /* 0x000fe20000000f00 */
[----:B------:R-:W-:-:S02]  /*11d60*/  @P2 FFMA.FTZ R0, R5, c[0x0][0x238], R8 ;  /* 0x00008e0005002a23 */ /* 0x000fc40000010008 */
[----:B------:R-:W-:Y:S01]  /*11d70*/  STS [R19], R196 ;  /* 0x000000c413007388 */ /* 0x000fe20000000800 */
[----:B------:R-:W-:-:S03]  /*11d80*/  @P1 FFMA.FTZ R2, R7, c[0x0][0x238], R6 ;  /* 0x00008e0007021a23 */ /* 0x000fc60000010006 */
[----:B------:R-:W-:Y:S04]  /*11d90*/  STS [R19+0x200], R198 ;  /* 0x000200c613007388 */ /* 0x000fe80000000800 */
[----:B------:R-:W-:Y:S04]  /*11da0*/  STS [R9], R13 ;  /* 0x0000000d09007388 */ /* 0x000fe80000000800 */
[----:B------:R-:W-:Y:S04]  /*11db0*/  STS [R9+0x200], R194 ;  /* 0x000200c209007388 */ /* 0x000fe80000000800 */
[----:B------:R-:W-:Y:S04]  /*11dc0*/  STS [R19+0x1000], R212 ;  /* 0x001000d413007388 */ /* 0x000fe80000000800 */
[----:B------:R-:W-:Y:S04]  /*11dd0*/  STS [R19+0x1200], R214 ;  /* 0x001200d613007388 */ /* 0x000fe80000000800 */
[----:B------:R-:W-:Y:S04]  /*11de0*/  STS [R9+0x1000], R208 ;  /* 0x001000d009007388 */ /* 0x000fe80000000800 */
[----:B------:R1:W-:Y:S04]  /*11df0*/  STS [R9+0x1200], R210 ;  /* 0x001200d209007388 */ /* 0x0003e80000000800 */
[----:B------:R-:W-:Y:S01]  /*11e00*/  BAR.SYNC.DEFER_BLOCKING 0x0 ;  /* 0x0000000000007b1d */ /* 0x000fe20000010000 */
[----:B-1----:R-:W-:-:S02]  /*11e10*/  IMAD.MOV.U32 R9, RZ, RZ, 0x7f800000 ;  /* 0x7f800000ff097424 */ /* 0x002fc400078e00ff */
[----:B------:R-:W-:-:S03]  /*11e20*/  @P3 FFMA.FTZ R9, R132, c[0x0][0x238], R11 ;  /* 0x00008e0084093a23 */ /* 0x000fc6000001000b */
[----:B------:R1:W2:Y:S04]  /*11e30*/  LDS.128 R24, [R191] ;  /* 0x00000000bf187984 */ /* 0x0002a80000000c00 */
[----:B------:R1:W3:Y:S04]  /*11e40*/  LDS.128 R20, [R191+0x800] ;  /* 0x00080000bf147984 */ /* 0x0002e80000000c00 */
[----:B------:R1:W4:Y:S04]  /*11e50*/  LDS.128 R16, [R191+0x1000] ;  /* 0x00100000bf107984 */ /* 0x0003280000000c00 */
[----:B------:R1:W1:Y:S01]  /*11e60*/  LDS.128 R28, [R191+0x1800] ;  /* 0x00180000bf1c7984 */ /* 0x0002620000000c00 */
[----:B------:R-:W-:Y:S05]  /*11e70*/  @P0 BRA `(.L_x_139) ;  /* 0x0000020000000947 */ /* 0x000fea0003800000 */
[----:B------:R-:W-:-:S05]  /*11e80*/  IMAD R189, R189, 0x10, R190 ;  /* 0x00000010bdbd7824 */ /* 0x000fca00078e02be */
[C---:B------:R-:W-:Y:S02]  /*11e90*/  ISETP.GE.AND P6, PT, R189.reuse, UR8, PT ;  /* 0x00000008bd007c0c */ /* 0x040fe4000bfc6270 */
[C---:B------:R-:W-:Y:S02]  /*11ea0*/  IADD3 R7, R189.reuse, 0x8, RZ ;  /* 0x00000008bd077810 */ /* 0x040fe40007ffe0ff */
[----:B------:R-:W-:Y:S02]  /*11eb0*/  IADD3 R11, R189, 0x40, RZ ;  /* 0x00000040bd0b7810 */ /* 0x000fe40007ffe0ff */
[----:B------:R-:W-:Y:S02]  /*11ec0*/  ISETP.GE.AND P5, PT, R7, UR8, PT ;  /* 0x0000000807007c0c */ /* 0x000fe4000bfa6270 */
[----:B------:R-:W-:Y:S02]  /*11ed0*/  IADD3 R10, R189, 0x48, RZ ;  /* 0x00000048bd0a7810 */ /* 0x000fe40007ffe0ff */
[----:B------:R-:W-:-:S02]  /*11ee0*/  ISETP.GE.AND P4, PT, R11, UR8, PT ;  /* 0x000000080b007c0c */ /* 0x000fc4000bf86270 */
[----:B------:R-:W-:Y:S01]  /*11ef0*/  ISETP.GE.AND P3, PT, R10, UR8, PT ;  /* 0x000000080a007c0c */ /* 0x000fe2000bf66270 */
[----:B------:R-:W-:-:S05]  /*11f00*/  @!P6 IMAD R5, R189, UR21, RZ ;  /* 0x00000015bd05ec24 */ /* 0x000fca000f8e02ff */
[----:B------:R-:W-:Y:S01]  /*11f10*/  @!P6 IADD3 R8, P0, R5, UR4, RZ ;  /* 0x000000040508ec10 */ /* 0x000fe2000ff1e0ff */
[----:B------:R-:W-:-:S03]  /*11f20*/  @!P5 IMAD R7, R7, UR21, RZ ;  /* 0x000000150707dc24 */ /* 0x000fc6000f8e02ff */
[----:B------:R-:W-:Y:S01]  /*11f30*/  @!P6 LEA.HI.X.SX32 R5, R5, UR5, 0x1, P0 ;  /* 0x000000050505ec11 */ /* 0x000fe200080f0eff */
[----:B------:R-:W-:Y:S01]  /*11f40*/  @!P4 IMAD R11, R11, UR21, RZ ;  /* 0x000000150b0bcc24 */ /* 0x000fe2000f8e02ff */
[----:B------:R-:W-:Y:S01]  /*11f50*/  @!P6 LEA R14, P1, R8, c[0x0][0x200], 0x2 ;  /* 0x00008000080eea11 */ /* 0x000fe200078210ff */
[----:B------:R-:W-:Y:S01]  /*11f60*/  @!P3 IMAD R10, R10, UR21, RZ ;  /* 0x000000150a0abc24 */ /* 0x000fe2000f8e02ff */
[C---:B------:R-:W-:Y:S02]  /*11f70*/  @!P5 IADD3 R6, P0, R7.reuse, UR4, RZ ;  /* 0x000000040706dc10 */ /* 0x040fe4000ff1e0ff */
[----:B------:R-:W-:Y:S02]  /*11f80*/  @!P6 LEA.HI.X R15, R8, c[0x0][0x204], R5, 0x2, P1 ;  /* 0x00008100080fea11 */ /* 0x000fe400008f1405 */
[----:B------:R-:W-:Y:S02]  /*11f90*/  @!P5 LEA.HI.X.SX32 R5, R7, UR5, 0x1, P0 ;  /* 0x000000050705dc11 */ /* 0x000fe400080f0eff */
[----:B------:R-:W-:Y:S01]  /*11fa0*/  @!P5 LEA R32, P2, R6, c[0x0][0x200], 0x2 ;  /* 0x000080000620da11 */ /* 0x000fe200078410ff */
[----:B------:R4:W-:Y:S01]  /*11fb0*/  @!P6 STG.E [R14.64], R3 ;  /* 0x000000030e00e986 */ /* 0x0009e2000c101912 */
[----:B------:R-:W-:-:S02]  /*11fc0*/  @!P4 IADD3 R7, P1, R11, UR4, RZ ;  /* 0x000000040b07cc10 */ /* 0x000fc4000ff3e0ff */
[----:B------:R-:W-:Y:S02]  /*11fd0*/  @!P3 IADD3 R8, P0, R10, UR4, RZ ;  /* 0x000000040a08bc10 */ /* 0x000fe4000ff1e0ff */
[----:B------:R-:W-:Y:S02]  /*11fe0*/  @!P5 LEA.HI.X R33, R6, c[0x0][0x204], R5, 0x2, P2 ;  /* 0x000081000621da11 */ /* 0x000fe400010f1405 */
[----:B------:R-:W-:Y:S02]  /*11ff0*/  @!P4 LEA.HI.X.SX32 R6, R11, UR5, 0x1, P1 ;  /* 0x000000050b06cc11 */ /* 0x000fe400088f0eff */
[----:B------:R-:W-:Y:S01]  /*12000*/  @!P3 LEA.HI.X.SX32 R5, R10, UR5, 0x1, P0 ;  /* 0x000000050a05bc11 */ /* 0x000fe200080f0eff */
[----:B------:R4:W-:Y:S01]  /*12010*/  @!P5 STG.E [R32.64], R9 ;  /* 0x000000092000d986 */ /* 0x0009e2000c101912 */
[----:B------:R-:W-:Y:S02]  /*12020*/  @!P4 LEA R34, P1, R7, c[0x0][0x200], 0x2 ;  /* 0x000080000722ca11 */ /* 0x000fe400078210ff */
[----:B------:R-:W-:-:S02]  /*12030*/  @!P3 LEA R10, P0, R8, c[0x0][0x200], 0x2 ;  /* 0x00008000080aba11 */ /* 0x000fc400078010ff */
[----:B------:R-:W-:Y:S02]  /*12040*/  @!P4 LEA.HI.X R35, R7, c[0x0][0x204], R6, 0x2, P1 ;  /* 0x000081000723ca11 */ /* 0x000fe400008f1406 */
[----:B------:R-:W-:-:S03]  /*12050*/  @!P3 LEA.HI.X R11, R8, c[0x0][0x204], R5, 0x2, P0 ;  /* 0x00008100080bba11 */ /* 0x000fc600000f1405 */
[----:B------:R4:W-:Y:S04]  /*12060*/  @!P4 STG.E [R34.64], R0 ;  /* 0x000000002200c986 */ /* 0x0009e8000c101912 */
[----:B------:R4:W-:Y:S02]  /*12070*/  @!P3 STG.E [R10.64], R2 ;  /* 0x000000020a00b986 */ /* 0x0009e4000c101912 */
.L_x_139:
[----:B------:R-:W-:Y:S05]  /*12080*/  BSYNC B0 ;  /* 0x0000000000007941 */ /* 0x000fea0003800000 */
.L_x_138:
[----:B------:R-:W5:Y:S01]  /*12090*/  S2R R5, SR_TID.X ;  /* 0x0000000000057919 */ /* 0x000f620000002100 */
[----:B------:R-:W-:Y:S01]  /*120a0*/  UIMAD UR10, UR10, -0x80, UR17 ;  /* 0xffffff800a0a78a4 */ /* 0x000fe2000f8e0211 */
[C---:B------:R-:W-:Y:S01]  /*120b0*/  IADD3 R8, P0, R228.reuse, UR20, RZ ;  /* 0x00000014e4087c10 */ /* 0x040fe2000ff1e0ff */
[----:B------:R-:W-:Y:S01]  /*120c0*/  USHF.R.S32.HI UR6, URZ, 0x1f, UR11 ;  /* 0x0000001f3f067899 */ /* 0x000fe2000801140b */
[----:B------:R-:W-:Y:S01]  /*120d0*/  ISETP.GE.AND P1, PT, R228, c[0x0][0x220], PT ;  /* 0x00008800e4007a0c */ /* 0x000fe20003f26270 */
[----:B------:R-:W-:Y:S01]  /*120e0*/  ULDC.64 UR4, c[0x0][0x1f0] ;  /* 0x00007c0000047ab9 */ /* 0x000fe20000000a00 */
[----:B------:R-:W-:Y:S01]  /*120f0*/  BSSY B0, `(.L_x_140) ;  /* 0x000001b000007945 */ /* 0x000fe20003800000 */
[----:B------:R-:W-:-:S04]  /*12100*/  UIMAD UR4, UR6, UR4, URZ ;  /* 0x00000004060472a4 */ /* 0x000fc8000f8e023f */
[----:B------:R-:W-:Y:S01]  /*12110*/  UIMAD UR4, UR11, UR5, UR4 ;  /* 0x000000050b0472a4 */ /* 0x000fe2000f8e0204 */
[----:B----45:R-:W-:-:S04]  /*12120*/  SHF.R.S32.HI R0, RZ, 0x1f, R5 ;  /* 0x0000001fff007819 */ /* 0x030fc80000011405 */
[----:B------:R-:W-:Y:S02]  /*12130*/  LEA.HI R3, R0, R5, RZ, 0x2 ;  /* 0x0000000500037211 */ /* 0x000fe400078f10ff */
[----:B------:R-:W4:Y:S02]  /*12140*/  S2R R0, SR_CTAID.Z ;  /* 0x0000000000007919 */ /* 0x000f240000002700 */
[----:B------:R-:W-:Y:S02]  /*12150*/  LOP3.LUT R2, R3, 0xfffffffc, RZ, 0xc0, !PT ;  /* 0xfffffffc03027812 */ /* 0x000fe400078ec0ff */
[----:B------:R-:W-:-:S03]  /*12160*/  SHF.R.S32.HI R6, RZ, 0x2, R3 ;  /* 0x00000002ff067819 */ /* 0x000fc60000011403 */
[----:B------:R-:W-:Y:S01]  /*12170*/  IMAD.IADD R2, R5, 0x1, -R2 ;  /* 0x0000000105027824 */ /* 0x000fe200078e0a02 */
[----:B------:R-:W-:-:S03]  /*12180*/  SHF.R.S32.HI R7, RZ, 0x1f, R6 ;  /* 0x0000001fff077819 */ /* 0x000fc60000011406 */
[----:B------:R-:W-:-:S05]  /*12190*/  IMAD.SHL.U32 R2, R2, 0x8, RZ ;  /* 0x0000000802027824 */ /* 0x000fca00078e00ff */
[----:B------:R-:W-:-:S04]  /*121a0*/  SHF.R.S32.HI R2, RZ, 0x1f, R2 ;  /* 0x0000001fff027819 */ /* 0x000fc80000011402 */
[----:B------:R-:W-:Y:S01]  /*121b0*/  IADD3.X R9, R2, UR7, RZ, P0, !PT ;  /* 0x0000000702097c10 */ /* 0x000fe200087fe4ff */
[----:B------:R-:W-:Y:S01]  /*121c0*/  IMAD.U32 R2, RZ, RZ, UR16 ;  /* 0x00000010ff027e24 */ /* 0x000fe2000f8e00ff */
[----:B------:R-:W-:-:S03]  /*121d0*/  ISETP.GE.OR P0, PT, R12, UR10, P1 ;  /* 0x0000000a0c007c0c */ /* 0x000fc60008f06670 */
[----:B----4-:R-:W-:-:S04]  /*121e0*/  IMAD.WIDE.U32 R8, R0, c[0x0][0x1f0], R8 ;  /* 0x00007c0000087a25 */ /* 0x010fc800078e0008 */
[----:B------:R-:W-:Y:S01]  /*121f0*/  IMAD.WIDE R10, R2, 0x80, R6 ;  /* 0x00000080020a7825 */ /* 0x000fe200078e0206 */
[----:B------:R-:W-:-:S05]  /*12200*/  IADD3 R13, R9, UR4, RZ ;  /* 0x00000004090d7c10 */ /* 0x000fca000fffe0ff */
        /* <DEDUP_REMOVED lines=8> */
[----:B--2---:R2:W-:Y:S02]  /*12290*/  STG.E.128 [R14.64], R24 ;  /* 0x000000180e007986 */ /* 0x0045e4000c101d12 */
.L_x_141:
[----:B------:R-:W-:Y:S05]  /*122a0*/  BSYNC B0 ;  /* 0x0000000000007941 */ /* 0x000fea0003800000 */
.L_x_140:
[----:B------:R-:W-:Y:S01]  /*122b0*/  LEA.HI.SX32 R4, R4, 0x20, 0x1e ;  /* 0x0000002004047811 */ /* 0x000fe200078ff2ff */
[----:B------:R-:W-:Y:S03]  /*122c0*/  BSSY B0, `(.L_x_142) ;  /* 0x000000e000007945 */ /* 0x000fe60003800000 */
[----:B------:R-:W-:-:S13]  /*122d0*/  ISETP.GE.OR P0, PT, R4, UR10, P1 ;  /* 0x0000000a04007c0c */ /* 0x000fda0008f06670 */
[----:B------:R-:W-:Y:S05]  /*122e0*/  @P0 BRA `(.L_x_143) ;  /* 0x000000b000000947 */ /* 0x000fea0003800000 */
[----:B------:R-:W-:Y:S01]  /*122f0*/  IADD3 R2, P0, R10, 0x20, RZ ;  /* 0x000000200a027810 */ /* 0x000fe20007f1e0ff */
        /* <DEDUP_REMOVED lines=9> */
[----:B---3--:R3:W-:Y:S02]  /*12390*/  STG.E.128 [R2.64], R20 ;  /* 0x0000001402007986 */ /* 0x0087e4000c101d12 */
.L_x_143:
[----:B------:R-:W-:Y:S05]  /*123a0*/  BSYNC B0 ;  /* 0x0000000000007941 */ /* 0x000fea0003800000 */
.L_x_142:
[----:B------:R-:W-:Y:S01]  /*123b0*/  IADD3 R0, R6, 0x40, RZ ;  /* 0x0000004006007810 */ /* 0x000fe20007ffe0ff */
[----:B------:R-:W-:Y:S03]  /*123c0*/  BSSY B0, `(.L_x_144) ;  /* 0x000000e000007945 */ /* 0x000fe60003800000 */
[----:B------:R-:W-:-:S13]  /*123d0*/  ISETP.GE.OR P0, PT, R0, UR8, P1 ;  /* 0x0000000800007c0c */ /* 0x000fda0008f06670 */
[----:B------:R-:W-:Y:S05]  /*123e0*/  @P0 BRA `(.L_x_145) ;  /* 0x000000b000000947 */ /* 0x000fea0003800000 */
[----:B---3--:R-:W-:Y:S01]  /*123f0*/  IADD3 R2, P0, R10, 0x40, RZ ;  /* 0x000000400a027810 */ /* 0x008fe20007f1e0ff */
        /* <DEDUP_REMOVED lines=10> */
.L_x_145:
[----:B------:R-:W-:Y:S05]  /*124a0*/  BSYNC B0 ;  /* 0x0000000000007941 */ /* 0x000fea0003800000 */
.L_x_144:
[----:B------:R-:W-:-:S04]  /*124b0*/  IADD3 R6, R6, 0x60, RZ ;  /* 0x0000006006067810 */ /* 0x000fc80007ffe0ff */
[----:B------:R-:W-:-:S13]  /*124c0*/  ISETP.GE.OR P1, PT, R6, UR8, P1 ;  /* 0x0000000806007c0c */ /* 0x000fda0008f26670 */
[----:B------:R-:W-:Y:S05]  /*124d0*/  @P1 EXIT ;  /* 0x000000000000194d */ /* 0x000fea0003800000 */
[----:B------:R-:W-:Y:S01]  /*124e0*/  IADD3 R0, P0, R10, 0x60, RZ ;  /* 0x000000600a007810 */ /* 0x000fe20007f1e0ff */
[----:B------:R-:W-:Y:S01]  /*124f0*/  IMAD.MOV.U32 R4, RZ, RZ, R8 ;  /* 0x000000ffff047224 */ /* 0x000fe200078e0008 */
[----:B------:R-:W-:-:S03]  /*12500*/  MOV R5, R13 ;  /* 0x0000000d00057202 */ /* 0x000fc60000000f00 */
[----:B------:R-:W-:Y:S02]  /*12510*/  IMAD.X R10, RZ, RZ, R11, P0 ;  /* 0x000000ffff0a7224 */ /* 0x000fe400000e060b */
[----:B------:R-:W-:-:S04]  /*12520*/  IMAD.WIDE.U32 R4, R0, c[0x0][0x1e8], R4 ;  /* 0x00007a0000047a25 */ /* 0x000fc800078e0004 */
[----:B---3--:R-:W-:Y:S01]  /*12530*/  IMAD R3, R10, c[0x0][0x1e8], RZ ;  /* 0x00007a000a037a24 */ /* 0x008fe200078e02ff */
[----:B------:R-:W-:-:S03]  /*12540*/  LEA R2, P0, R4, c[0x0][0x1d0], 0x1 ;  /* 0x0000740004027a11 */ /* 0x000fc600078008ff */
[----:B------:R-:W-:-:S05]  /*12550*/  IMAD R3, R0, c[0x0][0x1ec], R3 ;  /* 0x00007b0000037a24 */ /* 0x000fca00078e0203 */
[----:B------:R-:W-:-:S04]  /*12560*/  IADD3 R3, R5, R3, RZ ;  /* 0x0000000305037210 */ /* 0x000fc80007ffe0ff */
[----:B------:R-:W-:-:S05]  /*12570*/  LEA.HI.X R3, R4, c[0x0][0x1d4], R3, 0x1, P0 ;  /* 0x0000750004037a11 */ /* 0x000fca00000f0c03 */
[----:B-1----:R-:W-:Y:S01]  /*12580*/  STG.E.128 [R2.64], R28 ;  /* 0x0000001c02007986 */ /* 0x002fe2000c101d12 */
[----:B------:R-:W-:Y:S05]  /*12590*/  EXIT ;  /* 0x000000000000794d */ /* 0x000fea0003800000 */
.L_x_99:
[----:B-1----:R-:W-:Y:S01]  /*125a0*/  UISETP.NE.AND UP4, UPT, UR15, -0x1, UPT ;  /* 0xffffffff0f00788c */ /* 0x002fe2000bf85270 */
[----:B------:R-:W-:Y:S01]  /*125b0*/  SHF.R.S32.HI R3, RZ, 0x1f, R182 ;  /* 0x0000001fff037819 */ /* 0x000fe200000114b6 */
[----:B------:R-:W-:Y:S01]  /*125c0*/  ULDC.64 UR4, c[0x0][0x1e8] ;  /* 0x00007a0000047ab9 */ /* 0x000fe20000000a00 */
[----:B------:R-:W1:Y:S01]  /*125d0*/  S2R R8, SR_CTAID.Z ;  /* 0x0000000000087919 */ /* 0x000e620000002700 */
[----:B------:R-:W-:Y:S01]  /*125e0*/  USHF.R.S32.HI UR11, URZ, 0x1f, UR12 ;  /* 0x0000001f3f0b7899 */ /* 0x000fe2000801140c */
[----:B------:R-:W-:Y:S01]  /*125f0*/  LEA.HI R6, R3, R182, RZ, 0x2 ;  /* 0x000000b603067211 */ /* 0x000fe200078f10ff */
[----:B------:R-:W-:Y:S01]  /*12600*/  ULDC.64 UR8, c[0x0][0x1e0] ;  /* 0x0000780000087ab9 */ /* 0x000fe20000000a00 */
[----:B------:R-:W-:Y:S01]  /*12610*/  IMAD.U32 R13, RZ, RZ, UR16 ;  /* 0x00000010ff0d7e24 */ /* 0x000fe2000f8e00ff */
[----:B------:R-:W-:Y:S01]  /*12620*/  ULDC.U8 UR13, c[0x0][0x328] ;  /* 0x0000ca00000d7ab9 */ /* 0x000fe20000000000 */
[----:B------:R-:W-:Y:S01]  /*12630*/  LOP3.LUT R3, R6, 0xfffffffc, RZ, 0xc0, !PT ;  /* 0xfffffffc06037812 */ /* 0x000fe200078ec0ff */
[----:B------:R-:W-:Y:S01]  /*12640*/  UISETP.NE.AND UP3, UPT, UR13, URZ, UPT ;  /* 0x0000003f0d00728c */ /* 0x000fe2000bf65270 */
[----:B------:R-:W-:Y:S01]  /*12650*/  SHF.R.S32.HI R6, RZ, 0x2, R6 ;  /* 0x00000002ff067819 */ /* 0x000fe20000011406 */
[----:B------:R-:W-:Y:S01]  /*12660*/  @UP4 UIMAD.WIDE.U32 UR20, UR15, UR4, URZ ;  /* 0x000000040f1442a5 */ /* 0x000fe2000f8e003f */
[----:B------:R-:W-:Y:S01]  /*12670*/  BSSY B0, `(.L_x_146) ;  /* 0x000003b000007945 */ /* 0x000fe20003800000 */
[----:B------:R-:W-:Y:S01]  /*12680*/  @!UP4 USHF.R.S32.HI UR14, URZ, 0x1f, UR6 ;  /* 0x0000001f3f0ec899 */ /* 0x000fe20008011406 */
[----:B------:R-:W-:Y:S01]  /*12690*/  IMAD.IADD R182, R182, 0x1, -R3 ;  /* 0x00000001b6b67824 */ /* 0x000fe200078e0a03 */
[----:B------:R-:W-:Y:S01]  /*126a0*/  @UP4 UIMAD UR10, UR15, UR5, UR21 ;  /* 0x000000050f0a42a4 */ /* 0x000fe2000f8e0215 */
[----:B------:R-:W-:Y:S01]  /*126b0*/  SHF.R.S32.HI R7, RZ, 0x1f, R6 ;  /* 0x0000001fff077819 */ /* 0x000fe20000011406 */
[----:B------:R-:W-:Y:S01]  /*126c0*/  @!UP4 UIMAD UR14, UR14, UR8, URZ ;  /* 0x000000080e0ec2a4 */ /* 0x000fe2000f8e023f */
[----:B------:R-:W-:Y:S01]  /*126d0*/  IMAD.SHL.U32 R0, R182, 0x8, RZ ;  /* 0x00000008b6007824 */ /* 0x000fe200078e00ff */
[----:B------:R-:W-:-:S02]  /*126e0*/  ULDC.64 UR4, c[0x0][0x1f0] ;  /* 0x00007c0000047ab9 */ /* 0x000fc40000000a00 */
[----:B------:R-:W-:Y:S01]  /*126f0*/  UIMAD UR4, UR11, UR4, URZ ;  /* 0x000000040b0472a4 */ /* 0x000fe2000f8e023f */
[----:B------:R-:W-:Y:S01]  /*12700*/  IMAD.WIDE R12, R13, 0x80, R6 ;  /* 0x000000800d0c7825 */ /* 0x000fe200078e0206 */
[----:B------:R-:W-:Y:S01]  /*12710*/  @!UP4 UIMAD UR14, UR6, UR9, UR14 ;  /* 0x00000009060ec2a4 */ /* 0x000fe2000f8e020e */
[----:B------:R-:W-:Y:S01]  /*12720*/  ISETP.GE.AND P1, PT, R0, c[0x0][0x220], PT ;  /* 0x0000880000007a0c */ /* 0x000fe20003f26270 */
[----:B------:R-:W-:Y:S02]  /*12730*/  ULDC.U8 UR11, c[0x0][0x329] ;  /* 0x0000ca40000b7ab9 */ /* 0x000fe40000000000 */
[----:B------:R-:W-:Y:S02]  /*12740*/  UISETP.NE.AND UP1, UPT, UR11, URZ, UPT ;  /* 0x0000003f0b00728c */ /* 0x000fe4000bf25270 */
[----:B------:R-:W-:Y:S02]  /*12750*/  UISETP.NE.OR UP2, UPT, UR11, URZ, !UP3 ;  /* 0x0000003f0b00728c */ /* 0x000fe4000df45670 */
[----:B------:R-:W-:-:S02]  /*12760*/  @!UP4 UIMAD.WIDE.U32 UR22, UR6, UR8, URZ ;  /* 0x000000080616c2a5 */ /* 0x000fc4000f8e003f */
[----:B------:R-:W-:Y:S02]  /*12770*/  ULDC UR9, c[0x0][0x214] ;  /* 0x0000850000097ab9 */ /* 0x000fe40000000800 */
[----:B------:R-:W-:Y:S02]  /*12780*/  ULDC UR8, c[0x0][0x234] ;  /* 0x00008d0000087ab9 */ /* 0x000fe40000000800 */
[----:B------:R-:W-:Y:S02]  /*12790*/  UISETP.NE.OR UP0, UPT, UR15, -0x1, UP2 ;  /* 0xffffffff0f00788c */ /* 0x000fe40009705670 */
[----:B------:R-:W-:Y:S02]  /*127a0*/  @UP1 ULDC UR11, c[0x0][0x210] ;  /* 0x00008400000b1ab9 */ /* 0x000fe40000000800 */
[----:B------:R-:W-:Y:S02]  /*127b0*/  @UP1 UIMAD UR11, UR11, UR9, URZ ;  /* 0x000000090b0b12a4 */ /* 0x000fe4000f8e023f */
[----:B------:R-:W-:-:S02]  /*127c0*/  @!UP1 USEL UR11, UR9, UR8, !UP3 ;  /* 0x00000008090b9287 */ /* 0x000fc4000d800000 */
[----:B------:R-:W-:Y:S02]  /*127d0*/  UIMAD UR5, UR12, UR5, UR4 ;  /* 0x000000050c0572a4 */ /* 0x000fe4000f8e0204 */
[----:B------:R-:W-:Y:S02]  /*127e0*/  @UP1 UMOV UR13, 0x1 ;  /* 0x00000001000d1882 */ /* 0x000fe40000000000 */
[----:B------:R-:W-:Y:S02]  /*127f0*/  ULDC UR4, c[0x0][0x1c0] ;  /* 0x0000700000047ab9 */ /* 0x000fe40000000800 */
[----:B------:R-:W-:Y:S02]  /*12800*/  @!UP1 UIMAD UR13, UR11, UR4, URZ ;  /* 0x000000040b0d92a4 */ /* 0x000fe4000f8e023f */
[----:B------:R-:W-:Y:S02]  /*12810*/  @!UP4 UMOV UR20, UR22 ;  /* 0x000000160014cc82 */ /* 0x000fe40008000000 */
[----:B------:R-:W-:Y:S01]  /*12820*/  @!UP4 UIADD3 UR10, UR23, UR14, URZ ;  /* 0x0000000e170ac290 */ /* 0x000fe2000fffe03f */
[----:B------:R-:W-:Y:S01]  /*12830*/  IADD3 R2, P0, R0, UR20, RZ ;  /* 0x0000001400027c10 */ /* 0x000fe2000ff1e0ff */
[----:B------:R-:W-:-:S02]  /*12840*/  UIADD3 UR17, -UR7, UR17, URZ ;  /* 0x0000001107117290 */ /* 0x000fc4000fffe13f */
[----:B------:R-:W-:Y:S02]  /*12850*/  UIMAD UR13, UR6, UR13, URZ ;  /* 0x0000000d060d72a4 */ /* 0x000fe4000f8e023f */
[----:B------:R-:W-:Y:S01]  /*12860*/  @!UP0 UIMAD UR15, UR6, UR9, URZ ;  /* 0x00000009060f82a4 */ /* 0x000fe2000f8e023f */
[----:B------:R-:W-:Y:S01]  /*12870*/  LEA.HI.X.SX32 R3, R0, UR10, 0x1, P0 ;  /* 0x0000000a00037c11 */ /* 0x000fe200080f0eff */
[----:B------:R-:W-:Y:S01]  /*12880*/  @UP1 ULDC UR21, c[0x0][0x210] ;  /* 0x0000840000151ab9 */ /* 0x000fe20000000800 */
[C---:B------:R-:W-:Y:S01]  /*12890*/  ISETP.GE.OR P0, PT, R6.reuse, UR17, P1 ;  /* 0x0000001106007c0c */ /* 0x040fe20008f06670 */
[----:B------:R-:W-:Y:S01]  /*128a0*/  USEL UR13, UR13, URZ, UP2 ;  /* 0x0000003f0d0d7287 */ /* 0x000fe20009000000 */
[----:B------:R-:W-:Y:S01]  /*128b0*/  ISETP.GE.AND P6, PT, R6, UR17, PT ;  /* 0x0000001106007c0c */ /* 0x000fe2000bfc6270 */
[----:B------:R-:W-:Y:S01]  /*128c0*/  @!UP1 UMOV UR21, 0x1 ;  /* 0x0000000100159882 */ /* 0x000fe20000000000 */
[----:B-1----:R-:W-:Y:S01]  /*128d0*/  IMAD.WIDE.U32 R8, R8, c[0x0][0x1f0], R2 ;  /* 0x00007c0008087a25 */ /* 0x002fe200078e0002 */
[----:B------:R-:W-:-:S02]  /*128e0*/  UIMAD UR7, UR7, UR21, URZ ;  /* 0x00000015070772a4 */ /* 0x000fc4000f8e023f */
[----:B------:R-:W-:Y:S02]  /*128f0*/  UIMAD UR13, UR12, UR11, UR13 ;  /* 0x0000000b0c0d72a4 */ /* 0x000fe4000f8e020d */
[----:B------:R-:W-:Y:S01]  /*12900*/  UMOV UR24, URZ ;  /* 0x0000003f00187c82 */ /* 0x000fe20008000000 */
[----:B------:R-:W-:Y:S01]  /*12910*/  IADD3 R11, R9, UR5, RZ ;  /* 0x00000005090b7c10 */ /* 0x000fe2000fffe0ff */
[----:B------:R-:W-:Y:S02]  /*12920*/  @!UP2 UMOV UR24, UR15 ;  /* 0x0000000f0018ac82 */ /* 0x000fe40008000000 */
[----:B------:R-:W-:Y:S02]  /*12930*/  UMOV UR25, URZ ;  /* 0x0000003f00197c82 */ /* 0x000fe40008000000 */
[----:B------:R-:W-:Y:S02]  /*12940*/  USHF.R.S32.HI UR4, URZ, 0x1f, UR7 ;  /* 0x0000001f3f047899 */ /* 0x000fe40008011407 */
[----:B------:R-:W-:-:S02]  /*12950*/  @!UP2 USHF.R.S32.HI UR25, URZ, 0x1f, UR15 ;  /* 0x0000001f3f19a899 */ /* 0x000fc4000801140f */
[----:B------:R-:W-:Y:S02]  /*12960*/  USHF.R.S32.HI UR6, URZ, 0x1f, UR13 ;  /* 0x0000001f3f067899 */ /* 0x000fe4000801140d */
[----:B------:R-:W-:-:S04]  /*12970*/  UIADD3 UR7, UP1, UP0, UR7, UR24, UR13 ;  /* 0x0000001807077290 */ /* 0x000fc8000f83e00d */
[----:B------:R-:W-:Y:S01]  /*12980*/  UIADD3.X UR4, UR4, UR25, UR6, UP1, UP0 ;  /* 0x0000001904047290 */ /* 0x000fe20008fe0406 */
[----:B------:R-:W-:Y:S06]  /*12990*/  @P0 BRA `(.L_x_147) ;  /* 0x0000008000000947 */ /* 0x000fec0003800000 */
        /* <DEDUP_REMOVED lines=8> */
.L_x_147:
[----:B------:R-:W-:Y:S05]  /*12a20*/  BSYNC B0 ;  /* 0x0000000000007941 */ /* 0x000fea0003800000 */
.L_x_146:
[----:B------:R-:W-:Y:S01]  /*12a30*/  IADD3 R5, R6, 0x20, RZ ;  /* 0x0000002006057810 */ /* 0x000fe20007ffe0ff */
[----:B------:R-:W-:Y:S03]  /*12a40*/  BSSY B0, `(.L_x_148) ;  /* 0x000000f000007945 */ /* 0x000fe60003800000 */
[C---:B------:R-:W-:Y:S02]  /*12a50*/  ISETP.GE.OR P0, PT, R5.reuse, UR17, P1 ;  /* 0x0000001105007c0c */ /* 0x040fe40008f06670 */
[----:B------:R-:W-:-:S11]  /*12a60*/  ISETP.GE.AND P5, PT, R5, UR17, PT ;  /* 0x0000001105007c0c */ /* 0x000fd6000bfa6270 */
[----:B------:R-:W-:Y:S05]  /*12a70*/  @P0 BRA `(.L_x_149) ;  /* 0x000000b000000947 */ /* 0x000fea0003800000 */
[----:B-1----:R-:W-:Y:S01]  /*12a80*/  IADD3 R3, P0, R12, 0x20, RZ ;  /* 0x000000200c037810 */ /* 0x002fe20007f1e0ff */
        /* <DEDUP_REMOVED lines=9> */
[----:B------:R1:W-:Y:S02]  /*12b20*/  STG.E.128 [R2.64], RZ ;  /* 0x000000ff02007986 */ /* 0x0003e4000c101d12 */
.L_x_149:
[----:B------:R-:W-:Y:S05]  /*12b30*/  BSYNC B0 ;  /* 0x0000000000007941 */ /* 0x000fea0003800000 */
.L_x_148:
        /* <DEDUP_REMOVED lines=16> */
.L_x_151:
[----:B------:R-:W-:Y:S05]  /*12c40*/  BSYNC B0 ;  /* 0x0000000000007941 */ /* 0x000fea0003800000 */
.L_x_150:
[----:B-1----:R-:W-:Y:S01]  /*12c50*/  IADD3 R2, R6, 0x60, RZ ;  /* 0x0000006006027810 */ /* 0x002fe20007ffe0ff */
[----:B------:R-:W-:Y:S03]  /*12c60*/  BSSY B0, `(.L_x_152) ;  /* 0x000000e000007945 */ /* 0x000fe60003800000 */
[C---:B------:R-:W-:Y:S02]  /*12c70*/  ISETP.GE.OR P1, PT, R2.reuse, UR17, P1 ;  /* 0x0000001102007c0c */ /* 0x040fe40008f26670 */
[----:B------:R-:W-:-:S11]  /*12c80*/  ISETP.GE.AND P0, PT, R2, UR17, PT ;  /* 0x0000001102007c0c */ /* 0x000fd6000bf06270 */
        /* <DEDUP_REMOVED lines=10> */
[----:B------:R1:W-:Y:S02]  /*12d30*/  STG.E.128 [R10.64], RZ ;  /* 0x000000ff0a007986 */ /* 0x0003e4000c101d12 */
.L_x_153:
[----:B------:R-:W-:Y:S05]  /*12d40*/  BSYNC B0 ;  /* 0x0000000000007941 */ /* 0x000fea0003800000 */
.L_x_152:
[C---:B------:R-:W-:Y:S02]  /*12d50*/  ISETP.NE.OR P6, PT, R182.reuse, RZ, P6 ;  /* 0x000000ffb600720c */ /* 0x040fe400037c5670 */
[C---:B------:R-:W-:Y:S02]  /*12d60*/  ISETP.NE.OR P5, PT, R182.reuse, RZ, P5 ;  /* 0x000000ffb600720c */ /* 0x040fe40002fa5670 */
[C---:B------:R-:W-:Y:S02]  /*12d70*/  ISETP.NE.OR P4, PT, R182.reuse, RZ, P4 ;  /* 0x000000ffb600720c */ /* 0x040fe40002785670 */
[----:B------:R-:W-:-:S07]  /*12d80*/  ISETP.NE.OR P0, PT, R182, RZ, P0 ;  /* 0x000000ffb600720c */ /* 0x000fce0000705670 */
[----:B------:R-:W-:Y:S02]  /*12d90*/  @!P6 IMAD R7, R6, UR21, RZ ;  /* 0x000000150607ec24 */ /* 0x000fe4000f8e02ff */
[----:B------:R-:W-:Y:S02]  /*12da0*/  @!P5 IMAD R0, R5, UR21, RZ ;  /* 0x000000150500dc24 */ /* 0x000fe4000f8e02ff */
[----:B------:R-:W-:Y:S01]  /*12db0*/  @!P4 IMAD R4, R4, UR21, RZ ;  /* 0x000000150404cc24 */ /* 0x000fe2000f8e02ff */
[C---:B------:R-:W-:Y:S02]  /*12dc0*/  @!P6 IADD3 R6, P1, R7.reuse, UR7, RZ ;  /* 0x000000070706ec10 */ /* 0x040fe4000ff3e0ff */
[----:B------:R-:W-:Y:S02]  /*12dd0*/  @!P5 IADD3 R3, P2, R0, UR7, RZ ;  /* 0x000000070003dc10 */ /* 0x000fe4000ff5e0ff */
[----:B------:R-:W-:Y:S02]  /*12de0*/  @!P6 LEA.HI.X.SX32 R7, R7, UR4, 0x1, P1 ;  /* 0x000000040707ec11 */ /* 0x000fe400088f0eff */
[----:B-1----:R-:W-:-:S02]  /*12df0*/  @!P6 LEA R10, P3, R6, c[0x0][0x200], 0x2 ;  /* 0x00008000060aea11 */ /* 0x002fc400078610ff */
[----:B------:R-:W-:Y:S02]  /*12e00*/  @!P4 IADD3 R5, P1, R4, UR7, RZ ;  /* 0x000000070405cc10 */ /* 0x000fe4000ff3e0ff */
[----:B------:R-:W-:Y:S02]  /*12e10*/  @!P5 LEA.HI.X.SX32 R0, R0, UR4, 0x1, P2 ;  /* 0x000000040000dc11 */ /* 0x000fe400090f0eff */
[----:B------:R-:W-:Y:S02]  /*12e20*/  @!P6 LEA.HI.X R11, R6, c[0x0][0x204], R7, 0x2, P3 ;  /* 0x00008100060bea11 */ /* 0x000fe400018f1407 */
[----:B------:R-:W-:Y:S02]  /*12e30*/  @!P5 LEA R8, P2, R3, c[0x0][0x200], 0x2 ;  /* 0x000080000308da11 */ /* 0x000fe400078410ff */
[----:B------:R-:W-:Y:S02]  /*12e40*/  @!P4 LEA.HI.X.SX32 R4, R4, UR4, 0x1, P1 ;  /* 0x000000040404cc11 */ /* 0x000fe400088f0eff */
[----:B------:R-:W-:-:S02]  /*12e50*/  @!P4 LEA R6, P1, R5, c[0x0][0x200], 0x2 ;  /* 0x000080000506ca11 */ /* 0x000fc400078210ff */
[----:B------:R-:W-:Y:S01]  /*12e60*/  @!P5 LEA.HI.X R9, R3, c[0x0][0x204], R0, 0x2, P2 ;  /* 0x000081000309da11 */ /* 0x000fe200010f1400 */
[----:B------:R-:W-:Y:S01]  /*12e70*/  @!P6 IMAD.MOV.U32 R0, RZ, RZ, 0x7f800000 ;  /* 0x7f800000ff00e424 */ /* 0x000fe200078e00ff */
[----:B------:R-:W-:Y:S01]  /*12e80*/  @!P4 LEA.HI.X R7, R5, c[0x0][0x204], R4, 0x2, P1 ;  /* 0x000081000507ca11 */ /* 0x000fe200008f1404 */
[----:B------:R-:W-:Y:S02]  /*12e90*/  @!P5 IMAD.MOV.U32 R5, RZ, RZ, 0x7f800000 ;  /* 0x7f800000ff05d424 */ /* 0x000fe400078e00ff */
[----:B------:R-:W-:Y:S01]  /*12ea0*/  @!P4 IMAD.MOV.U32 R3, RZ, RZ, 0x7f800000 ;  /* 0x7f800000ff03c424 */ /* 0x000fe200078e00ff */
[----:B------:R1:W-:Y:S04]  /*12eb0*/  @!P6 STG.E [R10.64], R0 ;  /* 0x000000000a00e986 */ /* 0x0003e8000c101912 */
[----:B------:R1:W-:Y:S04]  /*12ec0*/  @!P5 STG.E [R8.64], R5 ;  /* 0x000000050800d986 */ /* 0x0003e8000c101912 */
[----:B------:R1:W-:Y:S01]  /*12ed0*/  @!P4 STG.E [R6.64], R3 ;  /* 0x000000030600c986 */ /* 0x0003e2000c101912 */
[----:B------:R-:W-:Y:S05]  /*12ee0*/  @P0 EXIT ;  /* 0x000000000000094d */ /* 0x000fea0003800000 */
[----:B-1----:R-:W-:Y:S02]  /*12ef0*/  IMAD R0, R2, UR21, RZ ;  /* 0x0000001502007c24 */ /* 0x002fe4000f8e02ff */
[----:B------:R-:W-:-:S03]  /*12f00*/  IMAD.MOV.U32 R5, RZ, RZ, 0x7f800000 ;  /* 0x7f800000ff057424 */ /* 0x000fc600078e00ff */
[----:B------:R-:W-:-:S04]  /*12f10*/  IADD3 R3, P0, R0, UR7, RZ ;  /* 0x0000000700037c10 */ /* 0x000fc8000ff1e0ff */
[----:B------:R-:W-:Y:S02]  /*12f20*/  LEA.HI.X.SX32 R0, R0, UR4, 0x1, P0 ;  /* 0x0000000400007c11 */ /* 0x000fe400080f0eff */
[----:B------:R-:W-:-:S04]  /*12f30*/  LEA R2, P0, R3, c[0x0][0x200], 0x2 ;  /* 0x0000800003027a11 */ /* 0x000fc800078010ff */
[----:B------:R-:W-:-:S05]  /*12f40*/  LEA.HI.X R3, R3, c[0x0][0x204], R0, 0x2, P0 ;  /* 0x0000810003037a11 */ /* 0x000fca00000f1400 */
[----:B------:R-:W-:Y:S01]  /*12f50*/  STG.E [R2.64], R5 ;  /* 0x0000000502007986 */ /* 0x000fe2000c101912 */
[----:B------:R-:W-:Y:S05]  /*12f60*/  EXIT ;  /* 0x000000000000794d */ /* 0x000fea0003800000 */
.L_x_154:
        /* <DEDUP_REMOVED lines=9> */
.L_x_611:


//--------------------- .text._ZN5flash16flash_fwd_kernelI23Flash_fwd_kernel_traitsILi32ELi128ELi128ELi4ELb0ELb0EN7cutlass10bfloat16_tE19Flash_kernel_traitsILi32ELi128ELi128ELi4ES3_EELb1ELb1ELb0ELb0ELb0ELb0ELb0ELb0EEEvNS_16Flash_fwd_paramsE --------------------------
	.section	.text._ZN5flash16flash_fwd_kernelI23Flash_fwd_kernel_traitsILi32ELi128ELi128ELi4ELb0ELb0EN7cutlass10bfloat16_tE19Flash_kernel_traitsILi32ELi128ELi128ELi4ES3_EELb1ELb1ELb0ELb0ELb0ELb0ELb0ELb0EEEvNS_16Flash_fwd_paramsE,"ax",@progbits
	.sectioninfo	@"SHI_REGISTERS=255"
	.align	128
        .global         _ZN5flash16flash_fwd_kernelI23Flash_fwd_kernel_traitsILi32ELi128ELi128ELi4ELb0ELb0EN7cutlass10bfloat16_tE19Flash_kernel_traitsILi32ELi128ELi128ELi4ES3_EELb1ELb1ELb0ELb0ELb0ELb0ELb0ELb0EEEvNS_16Flash_fwd_paramsE
        .type           _ZN5flash16flash_fwd_kernelI23Flash_fwd_kernel_traitsILi32ELi128ELi128ELi4ELb0ELb0EN7cutlass10bfloat16_tE19Flash_kernel_traitsILi32ELi128ELi128ELi4ES3_EELb1ELb1ELb0ELb0ELb0ELb0ELb0ELb0EEEvNS_16Flash_fwd_paramsE,@function
        .size           _ZN5flash16flash_fwd_kernelI23Flash_fwd_kernel_traitsILi32ELi128ELi128ELi4ELb0ELb0EN7cutlass10bfloat16_tE19Flash_kernel_traitsILi32ELi128ELi128ELi4ES3_EELb1ELb1ELb0ELb0ELb0ELb0ELb0ELb0EEEvNS_16Flash_fwd_paramsE,(.L_x_612 - _ZN5flash16flash_fwd_kernelI23Flash_fwd_kernel_traitsILi32ELi128ELi128ELi4ELb0ELb0EN7cutlass10bfloat16_tE19Flash_kernel_traitsILi32ELi128ELi128ELi4ES3_EELb1ELb1ELb0ELb0ELb0ELb0ELb0ELb0EEEvNS_16Flash_fwd_paramsE)
        .other          _ZN5flash16flash_fwd_kernelI23Flash_fwd_kernel_traitsILi32ELi128ELi128ELi4ELb0ELb0EN7cutlass10bfloat16_tE19Flash_kernel_traitsILi32ELi128ELi128ELi4ES3_EELb1ELb1ELb0ELb0ELb0ELb0ELb0ELb0EEEvNS_16Flash_fwd_paramsE,@"STO_CUDA_ENTRY STV_DEFAULT"
_ZN5flash16flash_fwd_kernelI23Flash_fwd_kernel_traitsILi32ELi128ELi128ELi4ELb0ELb0EN7cutlass10bfloat16_tE19Flash_kernel_traitsILi32ELi128ELi128ELi4ES3_EELb1ELb1ELb0ELb0ELb0ELb0ELb0ELb0EEEvNS_16Flash_fwd_paramsE:
.text._ZN5flash16flash_fwd_kernelI23Flash_fwd_kernel_traitsILi32ELi128ELi128ELi4ELb0ELb0EN7cutlass10bfloat16_tE19Flash_kernel_traitsILi32ELi128ELi128ELi4ES3_EELb1ELb1ELb0ELb0ELb0ELb0ELb0ELb0EEEvNS_16Flash_fwd_paramsE:
[----:B------:R-:W-:-:S03]  /*0000*/  MOV R1, c[0x0][0x28] ;  /* 0x00000a0000017a02 */ /* 0x000fc60000000f00 */
[----:B------:R-:W-:Y:S01]  /*0010*/  ULDC.U8 UR4, c[0x0][0x304] ;  /* 0x0000c10000047ab9 */ /* 0x000fe20000000000 */
[----:B------:R-:W-:Y:S01]  /*0020*/  IADD3 R1, R1, -0x98, RZ ;  /* 0xffffff6801017810 */ /* 0x000fe20007ffe0ff */
[----:B------:R-:W-:Y:S01]  /*0030*/  ULDC.64 UR32, c[0x0][0x2f0] ;  /* 0x0000bc0000207ab9 */ /* 0x000fe20000000a00 */
[----:B------:R-:W-:Y:S01]  /*0040*/  ISETP.NE.AND P2, PT, RZ, UR4, PT ;  /* 0x00000004ff007c0c */ /* 0x000fe2000bf45270 */
[----:B------:R-:W-:Y:S01]  /*0050*/  IMAD.U32 R2, RZ, RZ, UR32 ;  /* 0x00000020ff027e24 */ /* 0x000fe2000f8e00ff */
[----:B------:R-:W-:Y:S01]  /*0060*/  ULDC.64 UR26, c[0x0][0x118] ;  /* 0x00004600001a7ab9 */ /* 0x000fe20000000a00 */
[----:B------:R-:W-:Y:S02]  /*0070*/  IMAD.U32 R3, RZ, RZ, UR33 ;  /* 0x00000021ff037e24 */ /* 0x000fe4000f8e00ff */
[----:B------:R-:W-:Y:S02]  /*0080*/  IMAD.MOV.U32 R8, RZ, RZ, c[0x0][0x2fc] ;  /* 0x0000bf00ff087624 */ /* 0x000fe400078e00ff */
[----:B------:R-:W-:Y:S01]  /*0090*/  IMAD.MOV.U32 R7, RZ, RZ, c[0x0][0x2f8] ;  /* 0x0000be00ff077624 */ /* 0x000fe200078e00ff */
[----:B------:R-:W1:Y:S01]  /*00a0*/  S2UR UR11, SR_CTAID.X ;  /* 0x00000000000b79c3 */ /* 0x000e620000002500 */
[----:B------:R-:W2:Y:S01]  /*00b0*/  S2R R24, SR_TID.X ;  /* 0x0000000000187919 */ /* 0x000ea20000002100 */
[----:B------:R-:W-:-:S02]  /*00c0*/  ULDC.64 UR4, c[0x0][0x250] ;  /* 0x0000940000047ab9 */ /* 0x000fc40000000a00 */
[----:B------:R-:W-:Y:S01]  /*00d0*/  ULDC.64 UR6, c[0x0][0x240] ;  /* 0x0000900000067ab9 */ /* 0x000fe20000000a00 */
[----:B------:R3:W4:Y:S02]  /*00e0*/  @P2 LDG.E.64 R4, [R2.64] ;  /* 0x0000001a02042981 */ /* 0x000724000c1e1b00 */
[----:B---3--:R-:W-:Y:S01]  /*00f0*/  @P2 IMAD.MOV.U32 R2, RZ, RZ, R7 ;  /* 0x000000ffff022224 */ /* 0x008fe200078e0007 */
[----:B------:R-:W-:-:S06]  /*0100*/  @P2 MOV R3, R8 ;  /* 0x0000000800032202 */ /* 0x000fcc0000000f00 */
[----:B------:R-:W3:Y:S01]  /*0110*/  @P2 LDG.E.64 R2, [R2.64] ;  /* 0x0000001a02022981 */ /* 0x000ee2000c1e1b00 */
[----:B------:R-:W1:Y:S01]  /*0120*/  S2UR UR13, SR_CTAID.Y ;  /* 0x00000000000d79c3 */ /* 0x000e620000002600 */
[----:B------:R-:W-:Y:S02]  /*0130*/  UISETP.NE.U32.AND UP1, UPT, URZ, UR4, UPT ;  /* 0x000000043f00728c */ /* 0x000fe4000bf25070 */
[----:B------:R-:W-:Y:S02]  /*0140*/  UISETP.NE.U32.AND UP2, UPT, URZ, UR6, UPT ;  /* 0x000000063f00728c */ /* 0x000fe4000bf45070 */
[----:B------:R-:W-:Y:S02]  /*0150*/  UISETP.NE.AND.EX UP1, UPT, URZ, UR5, UPT, UP1 ;  /* 0x000000053f00728c */ /* 0x000fe4000bf25310 */
[----:B------:R-:W-:Y:S01]  /*0160*/  UISETP.NE.AND.EX UP2, UPT, URZ, UR7, UPT, UP2 ;  /* 0x000000073f00728c */ /* 0x000fe2000bf45320 */
[----:B------:R-:W1:Y:S01]  /*0170*/  S2UR UR12, SR_CTAID.Z ;  /* 0x00000000000c79c3 */ /* 0x000e620000002700 */
[----:B------:R-:W-:-:S02]  /*0180*/  ULDC.U8 UR6, c[0x0][0x312] ;  /* 0x0000c48000067ab9 */ /* 0x000fc40000000000 */
[----:B------:R-:W-:Y:S02]  /*0190*/  ULDC.64 UR4, c[0x0][0x248] ;  /* 0x0000920000047ab9 */ /* 0x000fe40000000a00 */
[----:B------:R-:W-:Y:S01]  /*01a0*/  UISETP.NE.AND UP3, UPT, UR6, URZ, UPT ;  /* 0x0000003f0600728c */ /* 0x000fe2000bf65270 */
[----:B------:R-:W-:Y:S01]  /*01b0*/  PLOP3.LUT P0, PT, PT, PT, UP2, 0x80, 0x0 ;  /* 0x000000000000781c */ /* 0x000fe20003f0f028 */
[----:B------:R-:W-:Y:S02]  /*01c0*/  UISETP.EQ.U32.AND UP0, UPT, URZ, UR4, UPT ;  /* 0x000000043f00728c */ /* 0x000fe4000bf02070 */
[----:B------:R-:W-:Y:S02]  /*01d0*/  UMOV UR7, 0x4 ;  /* 0x0000000400077882 */ /* 0x000fe40000000000 */
[----:B------:R-:W-:Y:S02]  /*01e0*/  UISETP.EQ.OR.EX UP0, UPT, URZ, UR5, !UP3, UP0 ;  /* 0x000000053f00728c */ /* 0x000fe4000df02700 */
[----:B-1----:R-:W-:-:S06]  /*01f0*/  ULOP3.LUT UR8, UR12, UR11, UR13, 0xfe, !UPT ;  /* 0x0000000b0c087292 */ /* 0x002fcc000f8efe0d */
[----:B--2---:R-:W-:Y:S01]  /*0200*/  LOP3.LUT P3, RZ, R24, UR8, RZ, 0xfc, !PT ;  /* 0x0000000818ff7c12 */ /* 0x004fe2000f86fcff */
[----:B------:R-:W-:Y:S02]  /*0210*/  ULDC.64 UR8, c[0x0][0x240] ;  /* 0x0000900000087ab9 */ /* 0x000fe40000000a00 */
[----:B------:R-:W-:Y:S02]  /*0220*/  UIMAD.WIDE UR8, UR13, UR7, UR8 ;  /* 0x000000070d0872a5 */ /* 0x000fe4000f8e0208 */
[----:B------:R-:W-:-:S08]  /*0230*/  ULDC.64 UR4, c[0x0][0x248] ;  /* 0x0000920000047ab9 */ /* 0x000fd00000000a00 */
[----:B------:R-:W-:Y:S02]  /*0240*/  @!P3 IMAD.MOV.U32 R10, RZ, RZ, c[0x0][0x308] ;  /* 0x0000c200ff0ab624 */ /* 0x000fe400078e00ff */
[----:B------:R-:W-:Y:S01]  /*0250*/  @!P3 IMAD.MOV.U32 R11, RZ, RZ, c[0x0][0x30c] ;  /* 0x0000c300ff0bb624 */ /* 0x000fe200078e00ff */
[----:B------:R-:W-:Y:S01]  /*0260*/  UIMAD.WIDE UR4, UR13, UR7, UR4 ;  /* 0x000000070d0472a5 */ /* 0x000fe2000f8e0204 */
[----:B----4-:R-:W1:Y:S08]  /*0270*/  @P2 R2UR UR32, R4 ;  /* 0x00000000042023c2 */ /* 0x010e7000000e0000 */
[----:B------:R-:W2:Y:S01]  /*0280*/  @P2 R2UR UR33, R5 ;  /* 0x00000000052123c2 */ /* 0x000ea200000e0000 */
[----:B-1----:R-:W-:Y:S01]  /*0290*/  IMAD.U32 R4, RZ, RZ, UR32 ;  /* 0x00000020ff047e24 */ /* 0x002fe2000f8e00ff */
[----:B---3--:R-:W-:Y:S01]  /*02a0*/  @P2 IADD3 R7, P1, R2, c[0x0][0x300], RZ ;  /* 0x0000c00002072a10 */ /* 0x008fe20007f3e0ff */
[----:B------:R-:W-:Y:S01]  /*02b0*/  IMAD.U32 R2, RZ, RZ, UR8 ;  /* 0x00000008ff027e24 */ /* 0x000fe2000f8e00ff */
[----:B--2---:R-:W-:-:S03]  /*02c0*/  MOV R5, UR33 ;  /* 0x0000002100057c02 */ /* 0x004fc60008000f00 */
[----:B------:R-:W-:Y:S01]  /*02d0*/  @P2 IMAD.X R8, RZ, RZ, R3, P1 ;  /* 0x000000ffff082224 */ /* 0x000fe200008e0603 */
[----:B------:R-:W-:Y:S01]  /*02e0*/  PLOP3.LUT P2, PT, PT, PT, UP0, 0x80, 0x0 ;  /* 0x000000000000781c */ /* 0x000fe20003f4f008 */
[----:B------:R1:W-:Y:S01]  /*02f0*/  @!P3 STG.E.64 [R10.64], R4 ;  /* 0x000000040a00b986 */ /* 0x0003e2000c101b1a */
[----:B------:R-:W-:Y:S01]  /*0300*/  IMAD.U32 R3, RZ, RZ, UR9 ;  /* 0x00000009ff037e24 */ /* 0x000fe2000f8e00ff */
[----:B------:R-:W-:Y:S01]  /*0310*/  ULDC.64 UR8, c[0x0][0x250] ;  /* 0x0000940000087ab9 */ /* 0x000fe20000000a00 */
[----:B------:R-:W-:Y:S01]  /*0320*/  PLOP3.LUT P1, PT, PT, PT, UP1, 0x80, 0x0 ;  /* 0x000000000000781c */ /* 0x000fe20003f2f018 */
[----:B------:R-:W-:Y:S01]  /*0330*/  @UP1 UIMAD.WIDE UR8, UR13, UR7, UR8 ;  /* 0x000000070d0812a5 */ /* 0x000fe2000f8e0208 */
[----:B-1----:R-:W-:Y:S01]  /*0340*/  @!P3 MOV R4, R7 ;  /* 0x000000070004b202 */ /* 0x002fe20000000f00 */
[----:B------:R-:W-:-:S05]  /*0350*/  @!P3 IMAD.MOV.U32 R5, RZ, RZ, R8 ;  /* 0x000000ffff05b224 */ /* 0x000fca00078e0008 */
[----:B------:R1:W-:Y:S04]  /*0360*/  @!P3 STG.E.64 [R10.64+0x8], R4 ;  /* 0x000008040a00b986 */ /* 0x0003e8000c101b1a */
[----:B------:R2:W3:Y:S04]  /*0370*/  @P0 LDG.E R9, [R2.64] ;  /* 0x0000001a02090981 */ /* 0x0004e8000c1e1900 */
[----:B------:R2:W4:Y:S01]  /*0380*/  @P0 LDG.E R6, [R2.64+0x4] ;  /* 0x0000041a02060981 */ /* 0x000522000c1e1900 */
[----:B-1----:R-:W-:Y:S02]  /*0390*/  IMAD.U32 R4, RZ, RZ, UR8 ;  /* 0x00000008ff047e24 */ /* 0x002fe4000f8e00ff */
[----:B------:R-:W-:Y:S01]  /*03a0*/  IMAD.U32 R5, RZ, RZ, UR9 ;  /* 0x00000009ff057e24 */ /* 0x000fe2000f8e00ff */
[----:B--2---:R-:W-:Y:S01]  /*03b0*/  MOV R2, UR4 ;  /* 0x0000000400027c02 */ /* 0x004fe20008000f00 */
[----:B------:R-:W-:-:S03]  /*03c0*/  IMAD.U32 R3, RZ, RZ, UR5 ;  /* 0x00000005ff037e24 */ /* 0x000fc6000f8e00ff */
[----:B------:R1:W2:Y:S04]  /*03d0*/  @P1 LDG.E R4, [R4.64] ;  /* 0x0000001a04041981 */ /* 0x0002a8000c1e1900 */
[----:B------:R-:W5:Y:S01]  /*03e0*/  @!P2 LDG.E R0, [R2.64] ;  /* 0x0000001a0200a981 */ /* 0x000f62000c1e1900 */
[----:B------:R-:W-:Y:S01]  /*03f0*/  SHF.R.S32.HI R21, RZ, 0x1f, R24 ;  /* 0x0000001fff157819 */ /* 0x000fe20000011418 */
[----:B------:R-:W-:Y:S02]  /*0400*/  UMOV UR17, 0xffffffff ;  /* 0xffffffff00117882 */ /* 0x000fe40000000000 */
[----:B------:R-:W-:Y:S02]  /*0410*/  UMOV UR25, 0xffffffff ;  /* 0xffffffff00197882 */ /* 0x000fe40000000000 */
[----:B------:R-:W-:-:S02]  /*0420*/  ULDC UR4, c[0x0][0x1c0] ;  /* 0x0000700000047ab9 */ /* 0x000fc40000000800 */
[----:B------:R-:W-:Y:S02]  /*0430*/  UIMAD UR4, UR13, UR4, UR12 ;  /* 0x000000040d0472a4 */ /* 0x000fe4000f8e020c */
[----:B------:R-:W-:Y:S02]  /*0440*/  UMOV UR14, URZ ;  /* 0x0000003f000e7c82 */ /* 0x000fe40008000000 */
[----:B------:R-:W-:-:S04]  /*0450*/  USHF.L.U32 UR5, UR4, 0x5, URZ ;  /* 0x0000000504057899 */ /* 0x000fc8000800063f */
[----:B------:R-:W-:Y:S01]  /*0460*/  USHF.R.S32.HI UR4, URZ, 0x1f, UR5 ;  /* 0x0000001f3f047899 */ /* 0x000fe20008011405 */
[----:B-1----:R-:W-:Y:S01]  /*0470*/  LEA.HI R5, R21, R24, RZ, 0x5 ;  /* 0x0000001815057211 */ /* 0x002fe200078f28ff */
[----:B---3--:R-:W1:Y:S08]  /*0480*/  @P0 R2UR UR25, R9 ;  /* 0x00000000091903c2 */ /* 0x008e7000000e0000 */
[----:B----4-:R-:W1:Y:S08]  /*0490*/  @P0 R2UR UR10, R6 ;  /* 0x00000000060a03c2 */ /* 0x010e7000000e0000 */
[----:B--2---:R2:W3:Y:S01]  /*04a0*/  @P1 R2UR UR14, R4 ;  /* 0x00000000040e13c2 */ /* 0x0044e200000e0000 */
[----:B-1----:R-:W-:-:S07]  /*04b0*/  @UP2 UIADD3 UR10, UR10, -UR25, URZ ;  /* 0x800000190a0a2290 */ /* 0x002fce000fffe03f */
[----:B-----5:R1:W4:Y:S01]  /*04c0*/  @!P2 R2UR UR17, R0 ;  /* 0x000000000011a3c2 */ /* 0x02032200000e0000 */
[----:B------:R-:W-:Y:S01]  /*04d0*/  ISETP.NE.U32.AND P2, PT, RZ, c[0x0][0x248], PT ;  /* 0x00009200ff007a0c */ /* 0x000fe20003f45070 */
[----:B------:R-:W-:-:S03]  /*04e0*/  @!UP2 ULDC UR10, c[0x0][0x214] ;  /* 0x00008500000aaab9 */ /* 0x000fc60000000800 */
[----:B------:R-:W-:Y:S02]  /*04f0*/  ISETP.NE.AND.EX P2, PT, RZ, c[0x0][0x24c], PT, P2 ;  /* 0x00009300ff007a0c */ /* 0x000fe40003f45320 */
[----:B-1----:R-:W-:-:S05]  /*0500*/  LOP3.LUT R0, R5, 0xffffffe0, RZ, 0xc0, !PT ;  /* 0xffffffe005007812 */ /* 0x002fca00078ec0ff */
[----:B------:R-:W-:-:S05]  /*0510*/  IMAD.IADD R16, R24, 0x1, -R0 ;  /* 0x0000000118107824 */ /* 0x000fca00078e0a00 */
[--C-:B------:R-:W-:Y:S02]  /*0520*/  IADD3 R205, P1, P0, R7, UR5, R16.reuse ;  /* 0x0000000507cd7c10 */ /* 0x100fe4000f83e010 */
[----:B------:R-:W-:-:S03]  /*0530*/  SHF.R.S32.HI R0, RZ, 0x1f, R16 ;  /* 0x0000001fff007819 */ /* 0x000fc60000011410 */
[----:B------:R2:W-:Y:S01]  /*0540*/  STL [R1+0x50], R205 ;  /* 0x000050cd01007387 */ /* 0x0005e20000100800 */
[----:B------:R-:W-:Y:S01]  /*0550*/  IADD3.X R202, R8, UR4, R0, P1, P0 ;  /* 0x0000000408ca7c10 */ /* 0x000fe20008fe0400 */
[----:B--234-:R-:W-:Y:S05]  /*0560*/  @!P2 BRA `(.L_x_155) ;  /* 0x000000700000a947 */ /* 0x01cfea0003800000 */
[----:B------:R-:W-:-:S13]  /*0570*/  PLOP3.LUT P0, PT, PT, PT, UP3, 0x80, 0x0 ;  /* 0x000000000000781c */ /* 0x000fda0003f0f038 */
[----:B------:R-:W2:Y:S04]  /*0580*/  @P0 LDG.E R0, [R2.64+0x4] ;  /* 0x0000041a02000981 */ /* 0x000ea8000c1e1900 */
[----:B------:R-:W3:Y:S01]  /*0590*/  @!P0 LDG.E R2, [R2.64] ;  /* 0x0000001a02028981 */ /* 0x000ee2000c1e1900 */
[----:B--2---:R-:W1:Y:S02]  /*05a0*/  @P0 R2UR UR6, R0 ;  /* 0x00000000000603c2 */ /* 0x004e6400000e0000 */
[----:B-1----:R-:W-:-:S11]  /*05b0*/  @UP3 UIADD3 UR6, UR6, -UR17, URZ ;  /* 0x8000001106063290 */ /* 0x002fd6000fffe03f */
[----:B---3--:R1:W2:Y:S02]  /*05c0*/  @!P0 R2UR UR6, R2 ;  /* 0x00000000020683c2 */ /* 0x0082a400000e0000 */
[----:B-12---:R-:W-:Y:S05]  /*05d0*/  BRA `(.L_x_156) ;  /* 0x0000001000007947 */ /* 0x006fea0003800000 */
.L_x_155:
[----:B------:R-:W-:Y:S02]  /*05e0*/  ULDC UR6, c[0x0][0x218] ;  /* 0x0000860000067ab9 */ /* 0x000fe40000000800 */
.L_x_156:
        /* <DEDUP_REMOVED lines=21> */
[----:B------:R-:W-:Y:S02]  /*0740*/  UIADD3 UR4, -UR10, 0xff, UR9 ;  /* 0x000000ff0a047890 */ /* 0x000fe4000fffe109 */
        /* <DEDUP_REMOVED lines=14> */
[----:B------:R-:W-:Y:S01]  /*0830*/  UISETP.NE.AND UP1, UPT, UR25, -0x1, UPT ;  /* 0xffffffff1900788c */ /* 0x000fe2000bf25270 */
[----:B------:R-:W1:Y:S01]  /*0840*/  LDC.U8 R84, c[0x0][0x2d8] ;  /* 0x0000b600ff547b82 */ /* 0x000e620000000000 */
[----:B------:R-:W-:Y:S02]  /*0850*/  UISETP.NE.AND UP0, UPT, UR17, -0x1, UPT ;  /* 0xffffffff1100788c */ /* 0x000fe4000bf05270 */
[----:B------:R-:W-:Y:S02]  /*0860*/  ULDC.64 UR4, c[0x0][0x190] ;  /* 0x0000640000047ab9 */ /* 0x000fe40000000a00 */
[----:B------:R-:W-:Y:S02]  /*0870*/  ULDC.64 UR6, c[0x0][0x178] ;  /* 0x00005e0000067ab9 */ /* 0x000fe40000000a00 */
[----:B------:R-:W-:-:S03]  /*0880*/  PLOP3.LUT P0, PT, PT, PT, UP0, 0x80, 0x0 ;  /* 0x000000000000781c */ /* 0x000fc60003f0f008 */
[----:B------:R-:W-:Y:S02]  /*0890*/  @UP1 UIMAD.WIDE.U32 UR20, UR25, UR4, URZ ;  /* 0x00000004191412a5 */ /* 0x000fe4000f8e003f */
[----:B------:R-:W-:Y:S02]  /*08a0*/  @!UP1 USHF.R.S32.HI UR15, URZ, 0x1f, UR13 ;  /* 0x0000001f3f0f9899 */ /* 0x000fe4000801140d */
[----:B------:R-:W-:Y:S02]  /*08b0*/  @UP0 UIADD3 UR16, UR14, UR17, URZ ;  /* 0x000000110e100290 */ /* 0x000fe4000fffe03f */
[----:B------:R-:W-:Y:S02]  /*08c0*/  @UP1 UIMAD UR11, UR25, UR5, UR21 ;  /* 0x00000005190b12a4 */ /* 0x000fe4000f8e0215 */
[----:B------:R-:W-:Y:S02]  /*08d0*/  @!UP1 UIMAD UR15, UR15, UR6, URZ ;  /* 0x000000060f0f92a4 */ /* 0x000fe4000f8e023f */
[----:B------:R-:W-:-:S02]  /*08e0*/  ULDC.64 UR4, c[0x0][0x198] ;  /* 0x0000660000047ab9 */ /* 0x000fc40000000a00 */
[----:B------:R-:W-:Y:S02]  /*08f0*/  @!UP1 UIMAD.WIDE.U32 UR18, UR13, UR6, URZ ;  /* 0x000000060d1292a5 */ /* 0x000fe4000f8e003f */
[----:B------:R-:W-:Y:S02]  /*0900*/  @UP0 UIMAD.WIDE.U32 UR22, UR16, UR4, URZ ;  /* 0x00000004101602a5 */ /* 0x000fe4000f8e003f */
[----:B------:R-:W-:Y:S02]  /*0910*/  @!UP1 UIMAD UR7, UR13, UR7, UR15 ;  /* 0x000000070d0792a4 */ /* 0x000fe4000f8e020f */
[----:B------:R-:W-:Y:S02]  /*0920*/  @UP0 UIMAD UR15, UR16, UR5, UR23 ;  /* 0x00000005100f02a4 */ /* 0x000fe4000f8e0217 */
[----:B------:R-:W-:Y:S02]  /*0930*/  @UP1 UMOV UR6, UR20 ;  /* 0x0000001400061c82 */ /* 0x000fe40008000000 */
[----:B------:R-:W-:-:S02]  /*0940*/  @!UP1 UIADD3 UR11, UR19, UR7, URZ ;  /* 0x00000007130b9290 */ /* 0x000fc4000fffe03f */
[----:B------:R-:W-:Y:S02]  /*0950*/  @!UP1 UMOV UR6, UR18 ;  /* 0x0000001200069c82 */ /* 0x000fe40008000000 */
[----:B------:R-:W-:Y:S01]  /*0960*/  @UP0 UMOV UR16, UR22 ;  /* 0x0000001600100c82 */ /* 0x000fe20008000000 */
[----:B------:R-:W-:Y:S05]  /*0970*/  @P0 BRA `(.L_x_158) ;  /* 0x000000d000000947 */ /* 0x000fea0003800000 */
[----:B-1----:R-:W-:Y:S02]  /*0980*/  USHF.R.S32.HI UR15, URZ, 0x1f, UR14 ;  /* 0x0000001f3f0f7899 */ /* 0x002fe4000801140e */
[----:B------:R-:W-:Y:S02]  /*0990*/  ULDC.64 UR4, c[0x0][0x198] ;  /* 0x0000660000047ab9 */ /* 0x000fe40000000a00 */
[----:B------:R-:W-:Y:S02]  /*09a0*/  UIMAD UR15, UR15, UR4, URZ ;  /* 0x000000040f0f72a4 */ /* 0x000fe4000f8e023f */
[----:B------:R-:W-:Y:S02]  /*09b0*/  UIMAD.WIDE.U32 UR18, UR14, UR4, URZ ;  /* 0x000000040e1272a5 */ /* 0x000fe4000f8e003f */
[----:B------:R-:W-:-:S02]  /*09c0*/  UIMAD UR15, UR14, UR5, UR15 ;  /* 0x000000050e0f72a4 */ /* 0x000fc4000f8e020f */
[----:B------:R-:W-:Y:S02]  /*09d0*/  USHF.R.S32.HI UR7, URZ, 0x1f, UR13 ;  /* 0x0000001f3f077899 */ /* 0x000fe4000801140d */
[----:B------:R-:W-:Y:S02]  /*09e0*/  UIADD3 UR19, UR19, UR15, URZ ;  /* 0x0000000f13137290 */ /* 0x000fe4000fffe03f */
[----:B------:R-:W-:Y:S02]  /*09f0*/  ULDC.64 UR4, c[0x0][0x180] ;  /* 0x0000600000047ab9 */ /* 0x000fe40000000a00 */
[----:B------:R-:W-:Y:S02]  /*0a00*/  UIMAD UR7, UR7, UR4, URZ ;  /* 0x00000004070772a4 */ /* 0x000fe4000f8e023f */
[----:B------:R-:W-:Y:S02]  /*0a10*/  UIMAD.WIDE.U32 UR18, UR13, UR4, UR18 ;  /* 0x000000040d1272a5 */ /* 0x000fe4000f8e0012 */
[----:B------:R-:W-:-:S04]  /*0a20*/  UIMAD UR5, UR13, UR5, UR7 ;  /* 0x000000050d0572a4 */ /* 0x000fc8000f8e0207 */
[----:B------:R-:W-:Y:S02]  /*0a30*/  UIADD3 UR15, UR19, UR5, URZ ;  /* 0x00000005130f7290 */ /* 0x000fe4000fffe03f */
[----:B------:R-:W-:Y:S02]  /*0a40*/  UMOV UR16, UR18 ;  /* 0x0000001200107c82 */ /* 0x000fe40008000000 */
.L_x_158:
[----:B-1----:R-:W-:Y:S01]  /*0a50*/  IABS R4, c[0x0][0x1c8] ;  /* 0x0000720000047a13 */ /* 0x002fe20000000000 */
[----:B------:R-:W1:Y:S01]  /*0a60*/  S2R R6, SR_CTAID.Z ;  /* 0x0000000000067919 */ /* 0x000e620000002700 */
[----:B------:R-:W-:Y:S02]  /*0a70*/  ULDC UR4, c[0x0][0x1c8] ;  /* 0x0000720000047ab9 */ /* 0x000fe40000000800 */
[----:B------:R-:W2:Y:S01]  /*0a80*/  I2F.RP R2, R4 ;  /* 0x0000000400027306 */ /* 0x000ea20000209400 */
[----:B------:R-:W-:Y:S02]  /*0a90*/  ULOP3.LUT UR4, UR12, UR4, URZ, 0x3c, !UPT ;  /* 0x000000040c047292 */ /* 0x000fe4000f8e3c3f */
[----:B------:R-:W-:Y:S02]  /*0aa0*/  @UP0 UIADD3 UR17, UR14, UR17, URZ ;  /* 0x000000110e110290 */ /* 0x000fe4000fffe03f */
[----:B------:R-:W-:-:S02]  /*0ab0*/  USHF.R.S32.HI UR7, URZ, 0x1f, UR12 ;  /* 0x0000001f3f077899 */ /* 0x000fc4000801140c */
        /* <DEDUP_REMOVED lines=20> */
[----:B------:R-:W-:-:S13]  /*0c00*/  ISETP.GE.U32.AND P3, PT, R2, R4, PT ;  /* 0x000000040200720c */ /* 0x000fda0003f66070 */
[----:B------:R-:W-:-:S05]  /*0c10*/  @P3 IADD3 R0, R0, 0x1, RZ ;  /* 0x0000000100003810 */ /* 0x000fca0007ffe0ff */
[----:B------:R-:W-:-:S05]  /*0c20*/  IMAD.MOV.U32 R12, RZ, RZ, R0 ;  /* 0x000000ffff0c7224 */ /* 0x000fca00078e0000 */
[----:B------:R-:W-:Y:S02]  /*0c30*/  @!P1 IADD3 R12, -R12, RZ, RZ ;  /* 0x000000ff0c0c9210 */ /* 0x000fe40007ffe1ff */
        /* <DEDUP_REMOVED lines=14> */
.L_x_159:
[CC--:B------:R-:W-:Y:S01]  /*0d20*/  LEA.HI R4, R21.reuse, R24.reuse, RZ, 0x2 ;  /* 0x0000001815047211 */ /* 0x0c0fe200078f10ff */
[----:B------:R-:W1:Y:S01]  /*0d30*/  S2R R25, SR_CTAID.X ;  /* 0x0000000000197919 */ /* 0x000e620000002500 */
[----:B------:R-:W-:Y:S01]  /*0d40*/  LEA.HI R23, R21, R24, RZ, 0x3 ;  /* 0x0000001815177211 */ /* 0x000fe200078f18ff */
[----:B------:R-:W-:Y:S01]  /*0d50*/  UIADD3 UR18, -UR9, UR10, URZ ;  /* 0x0000000a09127290 */ /* 0x000fe2000fffe13f */
[----:B------:R-:W-:Y:S01]  /*0d60*/  LOP3.LUT R0, R4, 0xfffffffc, RZ, 0xc0, !PT ;  /* 0xfffffffc04007812 */ /* 0x000fe200078ec0ff */
[----:B------:R-:W2:Y:S01]  /*0d70*/  S2R R8, SR_CTAID.Z ;  /* 0x0000000000087919 */ /* 0x000ea20000002700 */
[----:B------:R-:W-:Y:S01]  /*0d80*/  SHF.R.S32.HI R22, RZ, 0x3, R23 ;  /* 0x00000003ff167819 */ /* 0x000fe20000011417 */
[----:B------:R-:W-:Y:S01]  /*0d90*/  ULDC.64 UR4, c[0x0][0x1a8] ;  /* 0x00006a0000047ab9 */ /* 0x000fe20000000a00 */
[----:B------:R-:W-:Y:S01]  /*0da0*/  SHF.R.S32.HI R2, RZ, 0x2, R4 ;  /* 0x00000002ff027819 */ /* 0x000fe20000011404 */
[----:B------:R-:W-:Y:S01]  /*0db0*/  IMAD.IADD R3, R24, 0x1, -R0 ;  /* 0x0000000118037824 */ /* 0x000fe200078e0a00 */
[----:B------:R-:W-:Y:S01]  /*0dc0*/  SHF.R.S32.HI R18, RZ, 0x5, R5 ;  /* 0x00000005ff127819 */ /* 0x000fe20000011405 */
[----:B------:R-:W-:Y:S01]  /*0dd0*/  IMAD.SHL.U32 R0, R22, 0x40, RZ ;  /* 0x0000004016007824 */ /* 0x000fe200078e00ff */
[----:B------:R-:W-:Y:S01]  /*0de0*/  UIMAD UR4, UR7, UR4, URZ ;  /* 0x00000004070472a4 */ /* 0x000fe2000f8e023f */
[----:B------:R-:W-:Y:S01]  /*0df0*/  IMAD.SHL.U32 R230, R3, 0x8, RZ ;  /* 0x0000000803e67824 */ /* 0x000fe200078e00ff */
[----:B------:R-:W-:Y:S01]  /*0e00*/  LEA.HI R3, R4, R2, RZ, 0x1 ;  /* 0x0000000204037211 */ /* 0x000fe200078f08ff */
[----:B------:R-:W-:Y:S01]  /*0e10*/  BSSY B0, `(.L_x_160) ;  /* 0x0000027000007945 */ /* 0x000fe20003800000 */
[----:B------:R-:W-:Y:S01]  /*0e20*/  LOP3.LUT R0, R0, 0xc0, RZ, 0xc0, !PT ;  /* 0x000000c000007812 */ /* 0x000fe200078ec0ff */
[----:B------:R-:W-:Y:S01]  /*0e30*/  UIMAD UR4, UR12, UR5, UR4 ;  /* 0x000000050c0472a4 */ /* 0x000fe2000f8e0204 */
[----:B------:R-:W-:-:S02]  /*0e40*/  LOP3.LUT R3, R3, 0x7fffffe, RZ, 0xc0, !PT ;  /* 0x07fffffe03037812 */ /* 0x000fc400078ec0ff */
[----:B------:R-:W-:Y:S02]  /*0e50*/  LOP3.LUT R4, R0, 0x18, R230, 0xf8, !PT ;  /* 0x0000001800047812 */ /* 0x000fe400078ef8e6 */
[----:B------:R-:W-:Y:S01]  /*0e60*/  SHF.R.U32.HI R0, RZ, 0x3, R0 ;  /* 0x00000003ff007819 */ /* 0x000fe20000011600 */
[----:B------:R-:W-:Y:S01]  /*0e70*/  IMAD.IADD R3, R2, 0x1, -R3 ;  /* 0x0000000102037824 */ /* 0x000fe200078e0a03 */
[----:B------:R-:W-:Y:S02]  /*0e80*/  SHF.R.S32.HI R231, RZ, 0x1f, R230 ;  /* 0x0000001fffe77819 */ /* 0x000fe400000114e6 */
[----:B------:R-:W-:Y:S01]  /*0e90*/  LOP3.LUT R0, R4, R0, RZ, 0x3c, !PT ;  /* 0x0000000004007212 */ /* 0x000fe200078e3cff */
[----:B------:R-:W-:Y:S01]  /*0ea0*/  IMAD R3, R18, 0x8, R3 ;  /* 0x0000000812037824 */ /* 0x000fe200078e0203 */
[----:B------:R-:W-:Y:S01]  /*0eb0*/  IADD3 R6, P0, R230, UR6, RZ ;  /* 0x00000006e6067c10 */ /* 0x000fe2000ff1e0ff */
[----:B------:R3:W-:Y:S01]  /*0ec0*/  STL.64 [R1+0x30], R230 ;  /* 0x000030e601007387 */ /* 0x0007e20000100a00 */
[----:B------:R-:W-:Y:S01]  /*0ed0*/  SHF.R.S32.HI R15, RZ, 0x1f, R12 ;  /* 0x0000001fff0f7819 */ /* 0x000fe2000001140c */
[----:B------:R-:W-:Y:S01]  /*0ee0*/  IMAD.U32 R0, R3, 0x20, R0 ;  /* 0x0000002003007824 */ /* 0x000fe200078e0000 */
[----:B------:R-:W-:-:S02]  /*0ef0*/  SHF.R.S32.HI R3, RZ, 0x1f, R2 ;  /* 0x0000001fff037819 */ /* 0x000fc40000011402 */
[----:B------:R-:W-:Y:S01]  /*0f00*/  IADD3.X R7, R231, UR11, RZ, P0, !PT ;  /* 0x0000000be7077c10 */ /* 0x000fe200087fe4ff */
[----:B------:R-:W-:Y:S01]  /*0f10*/  IMAD.SHL.U32 R217, R0, 0x2, RZ ;  /* 0x0000000200d97824 */ /* 0x000fe200078e00ff */
[----:B------:R-:W-:Y:S01]  /*0f20*/  ISETP.GE.AND P0, PT, R2, UR18, PT ;  /* 0x0000001202007c0c */ /* 0x000fe2000bf06270 */
[----:B-1----:R-:W-:-:S04]  /*0f30*/  IMAD.WIDE R26, R25, 0x80, R2 ;  /* 0x00000080191a7825 */ /* 0x002fc800078e0202 */
[----:B--2---:R-:W-:Y:S01]  /*0f40*/  IMAD.WIDE.U32 R6, R8, c[0x0][0x1a8], R6 ;  /* 0x00006a0008067a25 */ /* 0x004fe200078e0006 */
[----:B------:R3:W-:Y:S04]  /*0f50*/  STL.64 [R1+0x48], R26 ;  /* 0x0000481a01007387 */ /* 0x0007e80000100a00 */
[----:B------:R-:W-:-:S03]  /*0f60*/  IADD3 R5, R7, UR4, RZ ;  /* 0x0000000407057c10 */ /* 0x000fc6000fffe0ff */
        /* <DEDUP_REMOVED lines=17> */
.L_x_161:
[----:B------:R-:W-:Y:S05]  /*1080*/  BSYNC B0 ;  /* 0x0000000000007941 */ /* 0x000fea0003800000 */
.L_x_160:
[----:B------:R-:W-:Y:S01]  /*1090*/  IADD3 R20, R2, 0x20, RZ ;  /* 0x0000002002147810 */ /* 0x000fe20007ffe0ff */
[----:B------:R-:W-:Y:S03]  /*10a0*/  BSSY B0, `(.L_x_162) ;  /* 0x0000014000007945 */ /* 0x000fe60003800000 */
[----:B------:R-:W-:-:S13]  /*10b0*/  ISETP.GE.AND P0, PT, R20, UR18, PT ;  /* 0x0000001214007c0c */ /* 0x000fda000bf06270 */
        /* <DEDUP_REMOVED lines=18> */
.L_x_163:
[----:B------:R-:W-:Y:S05]  /*11e0*/  BSYNC B0 ;  /* 0x0000000000007941 */ /* 0x000fea0003800000 */
.L_x_162:
        /* <DEDUP_REMOVED lines=21> */
.L_x_165:
[----:B------:R-:W-:Y:S05]  /*1340*/  BSYNC B0 ;  /* 0x0000000000007941 */ /* 0x000fea0003800000 */
.L_x_164:
[----:B------:R-:W-:Y:S01]  /*1350*/  IADD3 R17, R2, 0x60, RZ ;  /* 0x0000006002117810 */ /* 0x000fe20007ffe0ff */
        /* <DEDUP_REMOVED lines=10> */
[----:B------:R-:W-:-:S04]  /*1400*/  IADD3 R0, P0, R26, 0x60, RZ ;  /* 0x000000601a007810 */ /* 0x000fc80007f1e0ff */
[----:B------:R-:W-:-:S05]  /*1410*/  IADD3.X R4, RZ, R27, RZ, P0, !PT ;  /* 0x0000001bff047210 */ /* 0x000fca00007fe4ff */
[----:B------:R-:W-:Y:S01]  /*1420*/  IMAD R8, R4, c[0x0][0x190], RZ ;  /* 0x0000640004087a24 */ /* 0x000fe200078e02ff */
[----:B------:R-:W-:-:S05]  /*1430*/  MOV R4, R6 ;  /* 0x0000000600047202 */ /* 0x000fca0000000f00 */
        /* <DEDUP_REMOVED lines=9> */
.L_x_167:
[----:B------:R-:W-:Y:S05]  /*14d0*/  BSYNC B0 ;  /* 0x0000000000007941 */ /* 0x000fea0003800000 */
.L_x_166:
[----:B------:R-:W-:Y:S01]  /*14e0*/  IMAD R8, R3, c[0x0][0x198], RZ ;  /* 0x0000660003087a24 */ /* 0x000fe200078e02ff */
[----:B------:R-:W-:Y:S01]  /*14f0*/  LEA.HI R21, R21, R24, RZ, 0x4 ;  /* 0x0000001815157211 */ /* 0x000fe200078f20ff */
[--C-:B------:R-:W-:Y:S01]  /*1500*/  IMAD.WIDE.U32 R6, R2, c[0x0][0x198], R230.reuse ;  /* 0x0000660002067a25 */ /* 0x100fe200078e00e6 */
[----:B------:R-:W-:Y:S01]  /*1510*/  UIADD3 UR28, UR30, -0x1, URZ ;  /* 0xffffffff1e1c7890 */ /* 0x000fe2000fffe03f */
[----:B------:R-:W-:Y:S01]  /*1520*/  BSSY B0, `(.L_x_168) ;  /* 0x0000035000007945 */ /* 0x000fe20003800000 */
[----:B------:R-:W-:Y:S01]  /*1530*/  LOP3.LUT R9, R21, 0xfffffff0, RZ, 0xc0, !PT ;  /* 0xfffffff015097812 */ /* 0x000fe200078ec0ff */
[----:B------:R-:W-:Y:S01]  /*1540*/  IMAD R0, R3, c[0x0][0x1a0], RZ ;  /* 0x0000680003007a24 */ /* 0x000fe200078e02ff */
[----:B------:R-:W-:Y:S01]  /*1550*/  IADD3 R6, P1, R6, UR16, RZ ;  /* 0x0000001006067c10 */ /* 0x000fe2000ff3e0ff */
[C---:B-1----:R-:W-:Y:S01]  /*1560*/  IMAD.WIDE.U32 R4, R2.reuse, c[0x0][0x1a0], R230 ;  /* 0x0000680002047a25 */ /* 0x042fe200078e00e6 */
[----:B------:R-:W-:Y:S02]  /*1570*/  UIMAD UR12, UR28, -0x80, UR8 ;  /* 0xffffff801c0c78a4 */ /* 0x000fe4000f8e0208 */
[----:B------:R-:W-:Y:S01]  /*1580*/  USHF.R.S32.HI UR13, URZ, 0x1f, UR28 ;  /* 0x0000001f3f0d7899 */ /* 0x000fe2000801141c */
[----:B------:R-:W-:Y:S01]  /*1590*/  IMAD R8, R2, c[0x0][0x19c], R8 ;  /* 0x0000670002087a24 */ /* 0x000fe200078e0208 */
[----:B------:R-:W-:Y:S01]  /*15a0*/  IADD3 R4, P0, R4, UR20, RZ ;  /* 0x0000001404047c10 */ /* 0x000fe2000ff1e0ff */
[----:B------:R-:W-:Y:S01]  /*15b0*/  IMAD R0, R2, c[0x0][0x1a4], R0 ;  /* 0x0000690002007a24 */ /* 0x000fe200078e0200 */
[----:B------:R-:W-:Y:S01]  /*15c0*/  UIMAD UR4, UR7, UR28, URZ ;  /* 0x0000001c070472a4 */ /* 0x000fe2000f8e023f */
[----:B--2---:R-:W-:Y:S01]  /*15d0*/  IMAD R10, R15, c[0x0][0x1b8], RZ ;  /* 0x00006e000f0a7a24 */ /* 0x004fe200078e02ff */
[----:B------:R-:W-:Y:S01]  /*15e0*/  IADD3.X R7, R7, UR15, R8, P1, !PT ;  /* 0x0000000f07077c10 */ /* 0x000fe20008ffe408 */
[----:B------:R-:W-:Y:S01]  /*15f0*/  IMAD R8, R15, c[0x0][0x1b0], RZ ;  /* 0x00006c000f087a24 */ /* 0x000fe200078e02ff */
[----:B------:R-:W-:Y:S01]  /*1600*/  IADD3.X R5, R5, UR17, R0, P0, !PT ;  /* 0x0000001105057c10 */ /* 0x000fe200087fe400 */
[----:B------:R-:W-:Y:S01]  /*1610*/  IMAD.IADD R13, R24, 0x1, -R9 ;  /* 0x00000001180d7824 */ /* 0x000fe200078e0a09 */
[----:B------:R-:W-:Y:S01]  /*1620*/  ISETP.GE.AND P0, PT, R2, UR12, PT ;  /* 0x0000000c02007c0c */ /* 0x000fe2000bf06270 */
[----:B------:R-:W-:Y:S01]  /*1630*/  IMAD.WIDE.U32 R30, R12, c[0x0][0x1b0], R6 ;  /* 0x00006c000c1e7a25 */ /* 0x000fe200078e0006 */
[----:B------:R-:W-:-:S02]  /*1640*/  UIMAD UR4, UR13, UR11, UR4 ;  /* 0x0000000b0d0472a4 */ /* 0x000fc4000f8e0204 */
[----:B------:R-:W-:Y:S01]  /*1650*/  LEA.HI R14, R13, R13, RZ, 0x1 ;  /* 0x0000000d0d0e7211 */ /* 0x000fe200078f08ff */
[C---:B------:R-:W-:Y:S01]  /*1660*/  IMAD R11, R12.reuse, c[0x0][0x1b4], R8 ;  /* 0x00006d000c0b7a24 */ /* 0x040fe200078e0208 */
[----:B------:R-:W-:Y:S01]  /*1670*/  MOV R228, R30 ;  /* 0x0000001e00e47202 */ /* 0x000fe20000000f00 */
[C---:B------:R-:W-:Y:S01]  /*1680*/  IMAD R10, R12.reuse, c[0x0][0x1bc], R10 ;  /* 0x00006f000c0a7a24 */ /* 0x040fe200078e020a */
[----:B------:R1:W-:Y:S01]  /*1690*/  STL.64 [R1+0x40], R30 ;  /* 0x0000401e01007387 */ /* 0x0003e20000100a00 */
[----:B------:R-:W-:Y:S01]  /*16a0*/  IMAD.WIDE.U32 R28, R12, c[0x0][0x1b8], R4 ;  /* 0x00006e000c1c7a25 */ /* 0x000fe200078e0004 */
[--C-:B------:R-:W-:Y:S02]  /*16b0*/  SHF.R.S32.HI R0, RZ, 0x1, R14.reuse ;  /* 0x00000001ff007819 */ /* 0x100fe4000001140e */
[----:B------:R-:W-:Y:S01]  /*16c0*/  SHF.R.S32.HI R9, RZ, 0x1f, R14 ;  /* 0x0000001fff097819 */ /* 0x000fe2000001140e */
[----:B------:R-:W-:Y:S01]  /*16d0*/  IMAD.IADD R229, R31, 0x1, R11 ;  /* 0x000000011fe57824 */ /* 0x000fe200078e020b */
[----:B------:R1:W-:Y:S01]  /*16e0*/  STL.64 [R1+0x58], R28 ;  /* 0x0000581c01007387 */ /* 0x0003e20000100a00 */
[----:B---3--:R-:W-:Y:S01]  /*16f0*/  IMAD.IADD R27, R29, 0x1, R10 ;  /* 0x000000011d1b7824 */ /* 0x008fe200078e020a */
[----:B------:R-:W-:Y:S01]  /*1700*/  LEA.HI R8, R9, R0, RZ, 0x2 ;  /* 0x0000000009087211 */ /* 0x000fe200078f10ff */
[----:B------:R-:W-:Y:S01]  /*1710*/  IMAD.U32 R6, RZ, RZ, UR28 ;  /* 0x0000001cff067e24 */ /* 0x000fe2000f8e00ff */
[----:B------:R1:W-:Y:S01]  /*1720*/  STL.64 [R1+0x38], R228 ;  /* 0x000038e401007387 */ /* 0x0003e20000100a00 */
[----:B------:R-:W-:-:S02]  /*1730*/  MOV R4, 0x10 ;  /* 0x0000001000047802 */ /* 0x000fc40000000f00 */
[----:B------:R-:W-:Y:S01]  /*1740*/  LOP3.LUT R8, R8, 0xfffffffc, RZ, 0xc0, !PT ;  /* 0xfffffffc08087812 */ /* 0x000fe200078ec0ff */
[----:B------:R1:W-:Y:S01]  /*1750*/  STL [R1+0x14], R27 ;  /* 0x0000141b01007387 */ /* 0x0003e20000100800 */
[----:B------:R-:W-:Y:S02]  /*1760*/  IMAD.WIDE.U32 R6, R6, UR11, R228 ;  /* 0x0000000b06067c25 */ /* 0x000fe4000f8e00e4 */
[----:B------:R-:W-:-:S03]  /*1770*/  IADD3 R12, R0, -R8, RZ ;  /* 0x80000008000c7210 */ /* 0x000fc60007ffe0ff */
[----:B------:R-:W-:Y:S02]  /*1780*/  IADD3 R9, R7, UR4, RZ ;  /* 0x0000000407097c10 */ /* 0x000fe4000fffe0ff */
[----:B------:R-:W-:-:S04]  /*1790*/  LOP3.LUT P1, RZ, R12, 0x2, RZ, 0xc0, !PT ;  /* 0x000000020cff7812 */ /* 0x000fc8000782c0ff */
[----:B------:R-:W-:Y:S01]  /*17a0*/  SEL R4, R4, 0xfffffff0, !P1 ;  /* 0xfffffff004047807 */ /* 0x000fe20004800000 */
        /* <DEDUP_REMOVED lines=12> */
.L_x_169:
[----:B------:R-:W-:Y:S05]  /*1870*/  BSYNC B0 ;  /* 0x0000000000007941 */ /* 0x000fea0003800000 */
.L_x_168:
        /* <DEDUP_REMOVED lines=10> */
[----:B------:R-:W-:-:S04]  /*1920*/  IADD3 R0, P0, R6, UR20, RZ ;  /* 0x0000001406007c10 */ /* 0x000fc8000ff1e0ff */
[----:B------:R-:W-:Y:S02]  /*1930*/  IADD3.X R5, R9, UR19, RZ, P0, !PT ;  /* 0x0000001309057c10 */ /* 0x000fe400087fe4ff */
[----:B---3--:R-:W-:-:S04]  /*1940*/  LEA R10, P0, R0, c[0x0][0x168], 0x1 ;  /* 0x00005a00000a7a11 */ /* 0x008fc800078008ff */
[----:B------:R-:W-:-:S05]  /*1950*/  LEA.HI.X R11, R0, c[0x0][0x16c], R5, 0x1, P0 ;  /* 0x00005b00000b7a11 */ /* 0x000fca00000f0c05 */
[----:B------:R-:W-:Y:S01]  /*1960*/  @!PT LDS RZ, [RZ] ;  /* 0x00000000fffff984 */ /* 0x000fe20000000800 */
[----:B------:R-:W-:Y:S01]  /*1970*/  @!PT LDS RZ, [RZ] ;  /* 0x00000000fffff984 */ /* 0x000fe20000000800 */
[----:B------:R-:W-:Y:S01]  /*1980*/  @!PT LDS RZ, [RZ] ;  /* 0x00000000fffff984 */ /* 0x000fe20000000800 */
[----:B------:R3:W-:Y:S04]  /*1990*/  LDGSTS.E.BYPASS.LTC128B.128 [R217+0x2800], [R10.64] ;  /* 0x028000000ad97fae */ /* 0x0007e8000b901d5a */
.L_x_171:
[----:B------:R-:W-:Y:S05]  /*19a0*/  BSYNC B0 ;  /* 0x0000000000007941 */ /* 0x000fea0003800000 */
.L_x_170:
[----:B------:R-:W-:Y:S01]  /*19b0*/  ISETP.GE.AND P0, PT, R19, UR12, PT ;  /* 0x0000000c13007c0c */ /* 0x000fe2000bf06270 */
[----:B------:R-:W-:-:S12]  /*19c0*/  BSSY B0, `(.L_x_172) ;  /* 0x0000010000007945 */ /* 0x000fd80003800000 */
[----:B------:R-:W-:Y:S05]  /*19d0*/  @P0 BRA `(.L_x_173) ;  /* 0x000000e000000947 */ /* 0x000fea0003800000 */
[----:B------:R-:W-:-:S13]  /*19e0*/  ISETP.GE.AND P0, PT, R230, c[0x0][0x220], PT ;  /* 0x00008800e6007a0c */ /* 0x000fda0003f06270 */
[----:B------:R1:W-:Y:S01]  /*19f0*/  @P0 STS.128 [R217+0x3000], RZ ;  /* 0x003000ffd9000388 */ /* 0x0003e20000000c00 */
[----:B------:R-:W-:Y:S05]  /*1a00*/  @P0 BRA `(.L_x_173) ;  /* 0x000000b000000947 */ /* 0x000fea0003800000 */
[----:B------:R-:W-:Y:S02]  /*1a10*/  IMAD.U32 R0, RZ, RZ, UR6 ;  /* 0x00000006ff007e24 */ /* 0x000fe4000f8e00ff */
[----:B---3--:R-:W-:Y:S02]  /*1a20*/  IMAD.MOV.U32 R10, RZ, RZ, c[0x0][0x19c] ;  /* 0x00006700ff0a7624 */ /* 0x008fe400078e00ff */
        /* <DEDUP_REMOVED lines=9> */
.L_x_173:
[----:B------:R-:W-:Y:S05]  /*1ac0*/  BSYNC B0 ;  /* 0x0000000000007941 */ /* 0x000fea0003800000 */
.L_x_172:
[----:B------:R-:W-:Y:S01]  /*1ad0*/  ISETP.GE.AND P0, PT, R17, UR12, PT ;  /* 0x0000000c11007c0c */ /* 0x000fe2000bf06270 */
[----:B------:R-:W-:Y:S01]  /*1ae0*/  ULDC.64 UR4, c[0x0][0x1a0] ;  /* 0x0000680000047ab9 */ /* 0x000fe20000000a00 */
[----:B------:R-:W-:Y:S01]  /*1af0*/  BSSY B0, `(.L_x_174) ;  /* 0x0000013000007945 */ /* 0x000fe20003800000 */
[----:B------:R-:W-:Y:S02]  /*1b00*/  USHF.L.U64.HI UR21, UR4, UR21, UR5 ;  /* 0x0000001504157299 */ /* 0x000fe40008010205 */
[----:B------:R-:W-:-:S08]  /*1b10*/  USHF.L.U32 UR22, UR4, 0x7, URZ ;  /* 0x0000000704167899 */ /* 0x000fd0000800063f */
        /* <DEDUP_REMOVED lines=16> */
.L_x_175:
[----:B------:R-:W-:Y:S05]  /*1c20*/  BSYNC B0 ;  /* 0x0000000000007941 */ /* 0x000fea0003800000 */
.L_x_174:
[----:B------:R-:W0:Y:S01]  /*1c30*/  LDGDEPBAR ;  /* 0x00000000000079af */ /* 0x000e220000000000 */
[----:B------:R-:W-:Y:S01]  /*1c40*/  ISETP.GE.AND P0, PT, R2, UR12, PT ;  /* 0x0000000c02007c0c */ /* 0x000fe2000bf06270 */
[----:B-1----:R-:W-:Y:S01]  /*1c50*/  IMAD.U32 R6, RZ, RZ, UR10 ;  /* 0x0000000aff067e24 */ /* 0x002fe2000f8e00ff */
[----:B------:R-:W-:Y:S01]  /*1c60*/  LOP3.LUT R0, R14, 0x7fffffe, RZ, 0xc0, !PT ;  /* 0x07fffffe0e007812 */ /* 0x000fe200078ec0ff */
[----:B------:R-:W-:Y:S01]  /*1c70*/  IMAD R206, R25, 0x8, R18 ;  /* 0x0000000819ce7824 */ /* 0x000fe200078e0212 */
[----:B------:R-:W-:Y:S01]  /*1c80*/  LOP3.LUT R2, R23, 0xfffffff8, RZ, 0xc0, !PT ;  /* 0xfffffff817027812 */ /* 0x000fe200078ec0ff */
[----:B------:R-:W-:Y:S01]  /*1c90*/  IMAD.MOV.U32 R26, RZ, RZ, R28 ;  /* 0x000000ffff1a7224 */ /* 0x000fe200078e001c */
[----:B------:R-:W-:Y:S01]  /*1ca0*/  SHF.R.S32.HI R3, RZ, 0x1f, R16 ;  /* 0x0000001fff037819 */ /* 0x000fe20000011410 */
[----:B------:R-:W-:Y:S01]  /*1cb0*/  IMAD.IADD R9, R13, 0x1, -R0 ;  /* 0x000000010d097824 */ /* 0x000fe200078e0a00 */
[----:B---3--:R-:W-:Y:S01]  /*1cc0*/  SHF.R.S32.HI R10, RZ, 0x4, R21 ;  /* 0x00000004ff0a7819 */ /* 0x008fe20000011415 */
[C---:B------:R-:W-:Y:S01]  /*1cd0*/  IMAD.IADD R0, R24.reuse, 0x1, -R2 ;  /* 0x0000000118007824 */ /* 0x040fe200078e0a02 */
[----:B------:R-:W-:Y:S01]  /*1ce0*/  SHF.R.S32.HI R5, RZ, 0x1f, R13 ;  /* 0x0000001fff057819 */ /* 0x000fe2000001140d */
[----:B------:R-:W-:Y:S01]  /*1cf0*/  UIMAD UR5, UR21, UR28, URZ ;  /* 0x0000001c150572a4 */ /* 0x000fe2000f8e023f */
[----:B------:R-:W-:Y:S01]  /*1d00*/  LEA.HI R2, R3, R16, RZ, 0x2 ;  /* 0x0000001003027211 */ /* 0x000fe200078f10ff */
[----:B------:R-:W-:Y:S01]  /*1d10*/  IMAD.SHL.U32 R24, R24, 0x2, RZ ;  /* 0x0000000218187824 */ /* 0x000fe200078e00ff */
[----:B------:R-:W-:Y:S01]  /*1d20*/  LEA.HI R8, R5, R13, RZ, 0x3 ;  /* 0x0000000d05087211 */ /* 0x000fe200078f18ff */
[----:B------:R-:W-:Y:S01]  /*1d30*/  UIMAD UR5, UR13, UR22, UR5 ;  /* 0x000000160d0572a4 */ /* 0x000fe2000f8e0205 */
[----:B------:R-:W-:Y:S01]  /*1d40*/  LEA.HI R3, R21, R10, RZ, 0x1 ;  /* 0x0000000a15037211 */ /* 0x000fe200078f08ff */
[----:B------:R-:W-:Y:S01]  /*1d50*/  UIADD3 UR17, UR32, -0x4ab325aa, URZ ;  /* 0xb54cda5620117890 */ /* 0x000fe2000fffe03f */
[----:B------:R-:W-:Y:S01]  /*1d60*/  LEA.HI R5, R0, R0, RZ, 0x1 ;  /* 0x0000000000057211 */ /* 0x000fe200078f08ff */
[----:B------:R-:W-:Y:S01]  /*1d70*/  UIADD3 UR16, UR33, 0x646e171e, URZ ;  /* 0x646e171e21107890 */ /* 0x000fe2000fffe03f */
[----:B------:R-:W-:Y:S01]  /*1d80*/  SHF.R.S32.HI R11, RZ, 0x2, R2 ;  /* 0x00000002ff0b7819 */ /* 0x000fe20000011402 */
[----:B------:R-:W-:Y:S01]  /*1d90*/  BSSY B0, `(.L_x_176) ;  /* 0x0000037000007945 */ /* 0x000fe20003800000 */
[----:B------:R-:W-:Y:S01]  /*1da0*/  LOP3.LUT R2, R3, 0xfffffffe, RZ, 0xc0, !PT ;  /* 0xfffffffe03027812 */ /* 0x000fe200078ec0ff */
[----:B------:R-:W-:-:S04]  /*1db0*/  DEPBAR.LE SB0, 0x0 ;  /* 0x000080000000791a */ /* 0x000fc80000000000 */
[----:B------:R-:W-:Y:S01]  /*1dc0*/  BAR.SYNC.DEFER_BLOCKING 0x0 ;  /* 0x0000000000007b1d */ /* 0x000fe20000010000 */
[----:B------:R-:W-:Y:S01]  /*1dd0*/  LOP3.LUT R3, R5, 0x7fffffe, RZ, 0xc0, !PT ;  /* 0x07fffffe05037812 */ /* 0x000fe200078ec0ff */
[----:B------:R-:W-:Y:S01]  /*1de0*/  IMAD.IADD R2, R10, 0x1, -R2 ;  /* 0x000000010a027824 */ /* 0x000fe200078e0a02 */
[----:B------:R-:W-:Y:S02]  /*1df0*/  LEA R7, R18, UR9, 0x4 ;  /* 0x0000000912077c11 */ /* 0x000fe4000f8e20ff */
[----:B------:R-:W-:Y:S01]  /*1e00*/  SHF.R.S32.HI R16, RZ, 0x1, R5 ;  /* 0x00000001ff107819 */ /* 0x000fe20000011405 */
[----:B------:R-:W-:Y:S01]  /*1e10*/  IMAD.IADD R3, R0, 0x1, -R3 ;  /* 0x0000000100037824 */ /* 0x000fe200078e0a03 */
[----:B------:R-:W-:Y:S01]  /*1e20*/  IADD3 R7, R7, 0x1, R11 ;  /* 0x0000000107077810 */ /* 0x000fe20007ffe00b */
[----:B------:R-:W-:Y:S01]  /*1e30*/  IMAD.SHL.U32 R0, R12, 0x40, RZ ;  /* 0x000000400c007824 */ /* 0x000fe200078e00ff */
[----:B------:R1:W-:Y:S01]  /*1e40*/  STL [R1+0x64], R11 ;  /* 0x0000640b01007387 */ /* 0x0003e20000100800 */
[C---:B------:R-:W-:Y:S01]  /*1e50*/  IMAD R10, R2.reuse, 0x8, R3 ;  /* 0x00000008020a7824 */ /* 0x040fe200078e0203 */
[----:B------:R-:W-:Y:S01]  /*1e60*/  IADD3 R48, R7, UR8, -R6 ;  /* 0x0000000807307c10 */ /* 0x000fe2000fffe806 */
[----:B------:R-:W-:Y:S01]  /*1e70*/  IMAD.SHL.U32 R2, R2, 0x8, RZ ;  /* 0x0000000802027824 */ /* 0x000fe200078e00ff */
[----:B------:R-:W-:Y:S01]  /*1e80*/  LOP3.LUT R0, R0, 0xc0, RZ, 0xc0, !PT ;  /* 0x000000c000007812 */ /* 0x000fe200078ec0ff */
[----:B------:R1:W-:Y:S01]  /*1e90*/  STL [R1], R206 ;  /* 0x000000ce01007387 */ /* 0x0003e20000100800 */
[----:B------:R-:W-:Y:S01]  /*1ea0*/  IMAD.SHL.U32 R3, R8, 0x20, RZ ;  /* 0x0000002008037824 */ /* 0x000fe200078e00ff */
[----:B------:R-:W-:Y:S01]  /*1eb0*/  LOP3.LUT R49, R24, 0x6, RZ, 0xc0, !PT ;  /* 0x0000000618317812 */ /* 0x000fe200078ec0ff */
[----:B------:R-:W-:Y:S01]  /*1ec0*/  IMAD.SHL.U32 R7, R22, 0x8, RZ ;  /* 0x0000000816077824 */ /* 0x000fe200078e00ff */
[----:B------:R-:W-:Y:S01]  /*1ed0*/  LOP3.LUT R6, R0, 0x8, R2, 0xf8, !PT ;  /* 0x0000000800067812 */ /* 0x000fe200078ef802 */
[----:B------:R1:W-:Y:S01]  /*1ee0*/  STL.64 [R1+0x10], R26 ;  /* 0x0000101a01007387 */ /* 0x0003e20000100a00 */
[----:B------:R-:W-:Y:S01]  /*1ef0*/  SHF.R.U32.HI R5, RZ, 0x3, R0 ;  /* 0x00000003ff057819 */ /* 0x000fe20000011600 */
[----:B------:R-:W-:Y:S01]  /*1f00*/  IMAD.SHL.U32 R0, R16, 0x40, RZ ;  /* 0x0000004010007824 */ /* 0x000fe200078e00ff */
[----:B------:R-:W-:Y:S01]  /*1f10*/  LOP3.LUT R2, R3, 0xffffff00, RZ, 0xc0, !PT ;  /* 0xffffff0003027812 */ /* 0x000fe200078ec0ff */
[----:B------:R1:W-:Y:S01]  /*1f20*/  @P0 STS [R217+0x4000], RZ ;  /* 0x004000ffd9000388 */ /* 0x0003e20000000800 */
[----:B------:R-:W-:Y:S01]  /*1f30*/  LOP3.LUT R5, R6, R5, RZ, 0x3c, !PT ;  /* 0x0000000506057212 */ /* 0x000fe200078e3cff */
[----:B------:R-:W-:Y:S01]  /*1f40*/  IMAD.U32 R6, RZ, RZ, UR28 ;  /* 0x0000001cff067e24 */ /* 0x000fe2000f8e00ff */
[----:B------:R-:W-:Y:S01]  /*1f50*/  LOP3.LUT R0, R0, 0xc0, RZ, 0xc0, !PT ;  /* 0x000000c000007812 */ /* 0x000fe200078ec0ff */
[----:B------:R1:W-:Y:S01]  /*1f60*/  @P0 STS [R217+0x4004], RZ ;  /* 0x004004ffd9000388 */ /* 0x0003e20000000800 */
[--C-:B------:R-:W-:Y:S01]  /*1f70*/  IMAD R3, R18, 0x200, R2.reuse ;  /* 0x0000020012037824 */ /* 0x100fe200078e0202 */
[----:B------:R-:W-:Y:S01]  /*1f80*/  IADD3 R48, R48, c[0x0][0x2e8], RZ ;  /* 0x0000ba0030307a10 */ /* 0x000fe20007ffe0ff */
[----:B------:R-:W-:Y:S01]  /*1f90*/  IMAD R8, R9, 0x20, R2 ;  /* 0x0000002009087824 */ /* 0x000fe200078e0202 */
[----:B------:R1:W-:Y:S01]  /*1fa0*/  @P0 STS.64 [R217+0x4008], RZ ;  /* 0x004008ffd9000388 */ /* 0x0003e20000000a00 */
[----:B------:R-:W-:Y:S01]  /*1fb0*/  LOP3.LUT R2, R0, 0x8, R7, 0xf8, !PT ;  /* 0x0000000800027812 */ /* 0x000fe200078ef807 */
[----:B------:R-:W-:Y:S01]  /*1fc0*/  IMAD.WIDE.U32 R6, R6, UR22, R26 ;  /* 0x0000001606067c25 */ /* 0x000fe2000f8e001a */
[----:B------:R-:W-:-:S03]  /*1fd0*/  SHF.R.U32.HI R0, RZ, 0x3, R0 ;  /* 0x00000003ff007819 */ /* 0x000fc60000011600 */
[----:B------:R-:W-:Y:S01]  /*1fe0*/  IMAD R3, R9, 0x20, R3 ;  /* 0x0000002009037824 */ /* 0x000fe200078e0203 */
[----:B------:R-:W-:Y:S02]  /*1ff0*/  LOP3.LUT R0, R2, R0, RZ, 0x3c, !PT ;  /* 0x0000000002007212 */ /* 0x000fe400078e3cff */
[----:B------:R-:W-:Y:S01]  /*2000*/  IADD3 R9, R7, UR5, RZ ;  /* 0x0000000507097c10 */ /* 0x000fe2000fffe0ff */
[C---:B------:R-:W-:Y:S02]  /*2010*/  IMAD.IADD R2, R5.reuse, 0x1, R3 ;  /* 0x0000000105027824 */ /* 0x040fe400078e0203 */
[----:B------:R-:W-:Y:S02]  /*2020*/  IMAD.IADD R5, R5, 0x1, R8 ;  /* 0x0000000105057824 */ /* 0x000fe400078e0208 */
[----:B------:R-:W-:Y:S01]  /*2030*/  IMAD.U32 R0, R10, 0x20, R0 ;  /* 0x000000200a007824 */ /* 0x000fe200078e0000 */
[----:B------:R-:W-:Y:S05]  /*2040*/  @P0 BRA `(.L_x_177) ;  /* 0x000000b000000947 */ /* 0x000fea0003800000 */
[----:B------:R-:W-:-:S13]  /*2050*/  ISETP.GE.AND P0, PT, R230, c[0x0][0x220], PT ;  /* 0x00008800e6007a0c */ /* 0x000fda0003f06270 */
[----:B------:R3:W-:Y:S04]  /*2060*/  @P0 STS [R217+0x4000], RZ ;  /* 0x004000ffd9000388 */ /* 0x0007e80000000800 */
[----:B------:R3:W-:Y:S04]  /*2070*/  @P0 STS [R217+0x4004], RZ ;  /* 0x004004ffd9000388 */ /* 0x0007e80000000800 */
[----:B------:R3:W-:Y:S01]  /*2080*/  @P0 STS.64 [R217+0x4008], RZ ;  /* 0x004008ffd9000388 */ /* 0x0007e20000000a00 */
[----:B------:R-:W-:Y:S05]  /*2090*/  @P0 BRA `(.L_x_177) ;  /* 0x0000006000000947 */ /* 0x000fea0003800000 */
[----:B------:R-:W-:-:S04]  /*20a0*/  LEA R10, P0, R6, c[0x0][0x170], 0x1 ;  /* 0x00005c00060a7a11 */ /* 0x000fc800078008ff */
[----:B-1----:R-:W-:-:S05]  /*20b0*/  LEA.HI.X R11, R6, c[0x0][0x174], R9, 0x1, P0 ;  /* 0x00005d00060b7a11 */ /* 0x002fca00000f0c09 */
[----:B------:R-:W-:Y:S01]  /*20c0*/  @!PT LDS RZ, [RZ] ;  /* 0x00000000fffff984 */ /* 0x000fe20000000800 */
[----:B------:R-:W-:Y:S01]  /*20d0*/  @!PT LDS RZ, [RZ] ;  /* 0x00000000fffff984 */ /* 0x000fe20000000800 */
[----:B------:R-:W-:Y:S01]  /*20e0*/  @!PT LDS RZ, [RZ] ;  /* 0x00000000fffff984 */ /* 0x000fe20000000800 */
[----:B------:R1:W-:Y:S04]  /*20f0*/  LDGSTS.E.BYPASS.LTC128B.128 [R217+0x4000], [R10.64] ;  /* 0x040000000ad97fae */ /* 0x0003e8000b901d5a */
.L_x_177:
[----:B------:R-:W-:Y:S05]  /*2100*/  BSYNC B0 ;  /* 0x0000000000007941 */ /* 0x000fea0003800000 */
.L_x_176:
        /* <DEDUP_REMOVED lines=11> */
[----:B-1----:R-:W-:Y:S02]  /*21c0*/  IADD3.X R11, R9, UR23, RZ, P0, !PT ;  /* 0x00000017090b7c10 */ /* 0x002fe400087fe4ff */
[----:B------:R-:W-:-:S04]  /*21d0*/  LEA R10, P0, R3, c[0x0][0x170], 0x1 ;  /* 0x00005c00030a7a11 */ /* 0x000fc800078008ff */
[----:B------:R-:W-:-:S05]  /*21e0*/  LEA.HI.X R11, R3, c[0x0][0x174], R11, 0x1, P0 ;  /* 0x00005d00030b7a11 */ /* 0x000fca00000f0c0b */
[----:B------:R-:W-:Y:S01]  /*21f0*/  @!PT LDS RZ, [RZ] ;  /* 0x00000000fffff984 */ /* 0x000fe20000000800 */
[----:B------:R-:W-:Y:S01]  /*2200*/  @!PT LDS RZ, [RZ] ;  /* 0x00000000fffff984 */ /* 0x000fe20000000800 */
[----:B------:R-:W-:Y:S01]  /*2210*/  @!PT LDS RZ, [RZ] ;  /* 0x00000000fffff984 */ /* 0x000fe20000000800 */
[----:B------:R1:W-:Y:S04]  /*2220*/  LDGSTS.E.BYPASS.LTC128B.128 [R217+0x4800], [R10.64] ;  /* 0x048000000ad97fae */ /* 0x0003e8000b901d5a */
.L_x_179:
[----:B------:R-:W-:Y:S05]  /*2230*/  BSYNC B0 ;  /* 0x0000000000007941 */ /* 0x000fea0003800000 */
.L_x_178:
        /* <DEDUP_REMOVED lines=8> */
[----:B-1----:R-:W-:Y:S02]  /*22c0*/  IMAD.MOV.U32 R10, RZ, RZ, c[0x0][0x1a4] ;  /* 0x00006900ff0a7624 */ /* 0x002fe400078e00ff */
        /* <DEDUP_REMOVED lines=9> */
.L_x_181:
[----:B------:R-:W-:Y:S05]  /*2360*/  BSYNC B0 ;  /* 0x0000000000007941 */ /* 0x000fea0003800000 */
.L_x_180:
        /* <DEDUP_REMOVED lines=19> */
.L_x_183:
[----:B------:R-:W-:Y:S05]  /*24a0*/  BSYNC B0 ;  /* 0x0000000000007941 */ /* 0x000fea0003800000 */
.L_x_182:
[----:B------:R-:W-:Y:S01]  /*24b0*/  IMAD.SHL.U32 R207, R2, 0x2, RZ ;  /* 0x0000000202cf7824 */ /* 0x000fe200078e00ff */
[----:B------:R-:W-:Y:S01]  /*24c0*/  LOP3.LUT P0, RZ, R16, 0x2, RZ, 0xc0, !PT ;  /* 0x0000000210ff7812 */ /* 0x000fe2000780c0ff */
[----:B------:R-:W-:Y:S01]  /*24d0*/  IMAD.SHL.U32 R204, R0, 0x2, RZ ;  /* 0x0000000200cc7824 */ /* 0x000fe200078e00ff */
[----:B------:R-:W-:Y:S01]  /*24e0*/  IADD3 R2, R48, 0x8, RZ ;  /* 0x0000000830027810 */ /* 0x000fe20007ffe0ff */
[----:B------:R-:W-:Y:S01]  /*24f0*/  IMAD R208, R4, 0x2, R207 ;  /* 0x0000000204d07824 */ /* 0x000fe200078e02cf */
[----:B------:R-:W-:Y:S01]  /*2500*/  LDSM.16.M88.4 R12, [R207] ;  /* 0x00000000cf0c783b */ /* 0x000fe20000000200 */
[----:B-1----:R-:W-:Y:S01]  /*2510*/  IMNMX R6, R48, UR8, PT ;  /* 0x0000000830067c17 */ /* 0x002fe2000b800200 */
[----:B------:R-:W-:Y:S01]  /*2520*/  UISETP.GE.AND UP0, UPT, UR30, 0x2, UPT ;  /* 0x000000021e00788c */ /* 0x000fe2000bf06270 */
[C---:B------:R-:W-:Y:S01]  /*2530*/  IADD3 R0, R204.reuse, 0x2000, RZ ;  /* 0x00002000cc007810 */ /* 0x040fe20007ffe0ff */
[----:B------:R-:W1:Y:S01]  /*2540*/  LDSM.16.M88.4 R24, [R204+0x2000] ;  /* 0x00200000cc18783b */ /* 0x000e620000000200 */
[----:B------:R-:W-:-:S02]  /*2550*/  IADD3 R209, R204, 0x2020, RZ ;  /* 0x00002020ccd17810 */ /* 0x000fc40007ffe0ff */
[----:B------:R-:W-:Y:S01]  /*2560*/  IMNMX R7, R2, UR8, PT ;  /* 0x0000000802077c17 */ /* 0x000fe2000b800200 */
[----:B------:R-:W5:Y:S01]  /*2570*/  LDSM.16.M88.4 R8, [R207+0x1000] ;  /* 0x00100000cf08783b */ /* 0x000f620000000200 */
[----:B------:R-:W-:Y:S01]  /*2580*/  @P0 IADD3 R209, R0, -0x20, RZ ;  /* 0xffffffe000d10810 */ /* 0x000fe20007ffe0ff */
[----:B------:R-:W-:Y:S02]  /*2590*/  IMAD.U32 R0, RZ, RZ, UR28 ;  /* 0x0000001cff007e24 */ /* 0x000fe4000f8e00ff */
[----:B------:R-:W2:Y:S01]  /*25a0*/  LDSM.16.M88.4 R56, [R204+0x2400] ;  /* 0x00240000cc38783b */ /* 0x000ea20000000200 */
[C---:B------:R-:W-:Y:S01]  /*25b0*/  IADD3 R216, R209.reuse, 0x400, RZ ;  /* 0x00000400d1d87810 */ /* 0x040fe20007ffe0ff */
[----:B------:R-:W-:Y:S01]  /*25c0*/  IMAD R0, R0, 0x80, R49 ;  /* 0x0000008000007824 */ /* 0x000fe200078e0231 */
[C---:B------:R-:W-:Y:S01]  /*25d0*/  IADD3 R215, R209.reuse, 0x800, RZ ;  /* 0x00000800d1d77810 */ /* 0x040fe20007ffe0ff */
[----:B------:R-:W3:Y:S01]  /*25e0*/  LDSM.16.M88.4 R52, [R204+0x2800] ;  /* 0x00280000cc34783b */ /* 0x000ee20000000200 */
[----:B------:R-:W-:-:S02]  /*25f0*/  IADD3 R214, R209, 0xc00, RZ ;  /* 0x00000c00d1d67810 */ /* 0x000fc40007ffe0ff */
[C---:B------:R-:W-:Y:S01]  /*2600*/  IADD3 R2, R0.reuse, 0x8, RZ ;  /* 0x0000000800027810 */ /* 0x040fe20007ffe0ff */
[----:B------:R-:W4:Y:S01]  /*2610*/  LDSM.16.M88.4 R32, [R204+0x3800] ;  /* 0x00380000cc20783b */ /* 0x000f220000000200 */
[----:B------:R-:W-:Y:S02]  /*2620*/  IADD3 R3, R0, 0x1, RZ ;  /* 0x0000000100037810 */ /* 0x000fe40007ffe0ff */
[----:B------:R-:W-:Y:S01]  /*2630*/  IADD3 R213, R209, 0x1000, RZ ;  /* 0x00001000d1d57810 */ /* 0x000fe20007ffe0ff */
[----:B------:R-:W2:Y:S01]  /*2640*/  LDSM.16.M88.4 R44, [R204+0x2c00] ;  /* 0x002c0000cc2c783b */ /* 0x000ea20000000200 */
[C---:B------:R-:W-:Y:S02]  /*2650*/  ISETP.GE.AND P5, PT, R3.reuse, R6, PT ;  /* 0x000000060300720c */ /* 0x040fe40003fa6270 */
[----:B------:R-:W-:Y:S01]  /*2660*/  ISETP.GE.AND P0, PT, R3, R7, PT ;  /* 0x000000070300720c */ /* 0x000fe20003f06270 */
[----:B------:R-:W2:Y:S01]  /*2670*/  LDSM.16.M88.4 R40, [R204+0x3000] ;  /* 0x00300000cc28783b */ /* 0x000ea20000000200 */
[----:B------:R-:W-:-:S02]  /*2680*/  IADD3 R212, R209, 0x1400, RZ ;  /* 0x00001400d1d47810 */ /* 0x000fc40007ffe0ff */
[C---:B------:R-:W-:Y:S01]  /*2690*/  IADD3 R211, R209.reuse, 0x1800, RZ ;  /* 0x00001800d1d37810 */ /* 0x040fe20007ffe0ff */
[----:B------:R-:W2:Y:S01]  /*26a0*/  LDSM.16.M88.4 R36, [R204+0x3400] ;  /* 0x00340000cc24783b */ /* 0x000ea20000000200 */
[----:B------:R-:W-:-:S03]  /*26b0*/  IADD3 R210, R209, 0x1c00, RZ ;  /* 0x00001c00d1d27810 */ /* 0x000fc60007ffe0ff */
[----:B------:R-:W2:Y:S04]  /*26c0*/  LDSM.16.M88.4 R28, [R204+0x3c00] ;  /* 0x003c0000cc1c783b */ /* 0x000ea80000000200 */
[----:B------:R-:W-:Y:S04]  /*26d0*/  LDSM.16.M88.4 R20, [R208] ;  /* 0x00000000d014783b */ /* 0x000fe80000000200 */
[----:B------:R-:W3:Y:S01]  /*26e0*/  LDSM.16.M88.4 R60, [R209+0x400] ;  /* 0x00040000d13c783b */ /* 0x000ee20000000200 */
[-C--:B-1----:R-:W-:Y:S03]  /*26f0*/  HMMA.16816.F32.BF16 R168, R12, R24.reuse, RZ ;  /* 0x000000180ca8723c */ /* 0x082fe600000418ff */
[----:B------:R-:W-:Y:S04]  /*2700*/  LDSM.16.M88.4 R16, [R208+0x1000] ;  /* 0x00100000d010783b */ /* 0x000fe80000000200 */
[----:B------:R-:W1:Y:S01]  /*2710*/  LDSM.16.M88.4 R80, [R209] ;  /* 0x00000000d150783b */ /* 0x000e620000000200 */
[C---:B-----5:R-:W-:Y:S03]  /*2720*/  HMMA.16816.F32.BF16 R172, R8.reuse, R24, RZ ;  /* 0x0000001808ac723c */ /* 0x060fe600000418ff */
[----:B------:R-:W0:Y:S05]  /*2730*/  LDGDEPBAR ;  /* 0x00000000000079af */ /* 0x000e2a0000000000 */
[-C--:B------:R-:W-:Y:S08]  /*2740*/  HMMA.16816.F32.BF16 R68, R8, R26.reuse, RZ ;  /* 0x0000001a0844723c */ /* 0x080ff000000418ff */
[C---:B------:R-:W-:Y:S08]  /*2750*/  HMMA.16816.F32.BF16 R72, R12.reuse, R26, RZ ;  /* 0x0000001a0c48723c */ /* 0x040ff000000418ff */
[-C--:B--2---:R-:W-:Y:S08]  /*2760*/  HMMA.16816.F32.BF16 R24, R12, R56.reuse, RZ ;  /* 0x000000380c18723c */ /* 0x084ff000000418ff */
[C---:B------:R-:W-:Y:S08]  /*2770*/  HMMA.16816.F32.BF16 R64, R8.reuse, R56, RZ ;  /* 0x000000380840723c */ /* 0x040ff000000418ff */
[C---:B---3--:R-:W-:Y:S08]  /*2780*/  HMMA.16816.F32.BF16 R92, R8.reuse, R52, RZ ;  /* 0x00000034085c723c */ /* 0x048ff000000418ff */
[C---:B----4-:R-:W-:Y:S08]  /*2790*/  HMMA.16816.F32.BF16 R156, R8.reuse, R32, RZ ;  /* 0x00000020089c723c */ /* 0x050ff000000418ff */
        /* <DEDUP_REMOVED lines=15> */
[----:B------:R-:W-:Y:S01]  /*2890*/  HMMA.16816.F32.BF16 R160, R12, R30, RZ ;  /* 0x0000001e0ca0723c */ /* 0x000fe200000418ff */
[----:B------:R-:W2:Y:S07]  /*28a0*/  LDSM.16.M88.4 R12, [R209+0x800] ;  /* 0x00080000d10c783b */ /* 0x000eae0000000200 */
[----:B------:R-:W-:Y:S08]  /*28b0*/  HMMA.16816.F32.BF16 R32, R20, R60, R24 ;  /* 0x0000003c1420723c */ /* 0x000ff00000041818 */
[----:B-1----:R-:W-:Y:S08]  /*28c0*/  HMMA.16816.F32.BF16 R24, R16, R82, R68 ;  /* 0x000000521018723c */ /* 0x002ff00000041844 */
[C---:B------:R-:W-:Y:S08]  /*28d0*/  HMMA.16816.F32.BF16 R128, R8.reuse, R40, RZ ;  /* 0x000000280880723c */ /* 0x040ff000000418ff */
[----:B------:R-:W-:Y:S08]  /*28e0*/  HMMA.16816.F32.BF16 R132, R8, R42, RZ ;  /* 0x0000002a0884723c */ /* 0x000ff000000418ff */
[----:B------:R-:W-:Y:S08]  /*28f0*/  HMMA.16816.F32.BF16 R40, R20, R82, R72 ;  /* 0x000000521428723c */ /* 0x000ff00000041848 */
[C---:B------:R-:W-:Y:S08]  /*2900*/  HMMA.16816.F32.BF16 R108, R8.reuse, R44, RZ ;  /* 0x0000002c086c723c */ /* 0x040ff000000418ff */
[C---:B------:R-:W-:Y:S08]  /*2910*/  HMMA.16816.F32.BF16 R144, R8.reuse, R36, RZ ;  /* 0x000000240890723c */ /* 0x040ff000000418ff */
[C---:B------:R-:W-:Y:S08]  /*2920*/  HMMA.16816.F32.BF16 R180, R8.reuse, R28, RZ ;  /* 0x0000001c08b4723c */ /* 0x040ff000000418ff */
[C---:B------:R-:W-:Y:S08]  /*2930*/  HMMA.16816.F32.BF16 R116, R8.reuse, R46, RZ ;  /* 0x0000002e0874723c */ /* 0x040ff000000418ff */
[C---:B------:R-:W-:Y:S08]  /*2940*/  HMMA.16816.F32.BF16 R148, R8.reuse, R38, RZ ;  /* 0x000000260894723c */ /* 0x040ff000000418ff */
[----:B------:R-:W-:Y:S01]  /*2950*/  HMMA.16816.F32.BF16 R184, R8, R30, RZ ;  /* 0x0000001e08b8723c */ /* 0x000fe200000418ff */
[----:B------:R-:W1:Y:S06]  /*2960*/  LDSM.16.M88.4 R28, [R209+0xc00] ;  /* 0x000c0000d11c783b */ /* 0x000e6c0000000200 */
[C---:B------:R-:W-:Y:S01]  /*2970*/  IADD3 R9, R48.reuse, 0x48, RZ ;  /* 0x0000004830097810 */ /* 0x040fe20007ffe0ff */
[----:B------:R-:W-:Y:S01]  /*2980*/  HMMA.16816.F32.BF16 R44, R16, R60, R64 ;  /* 0x0000003c102c723c */ /* 0x000fe20000041840 */
[----:B------:R-:W-:-:S02]  /*2990*/  IADD3 R8, R48, 0x40, RZ ;  /* 0x0000004030087810 */ /* 0x000fc40007ffe0ff */
[----:B------:R-:W-:Y:S02]  /*29a0*/  IMNMX R9, R9, UR8, PT ;  /* 0x0000000809097c17 */ /* 0x000fe4000b800200 */
[----:B------:R-:W-:Y:S02]  /*29b0*/  IMNMX R8, R8, UR8, PT ;  /* 0x0000000808087c17 */ /* 0x000fe4000b800200 */
[-C--:B------:R-:W-:Y:S01]  /*29c0*/  ISETP.GE.AND P3, PT, R2, R9.reuse, PT ;  /* 0x000000090200720c */ /* 0x080fe20003f66270 */
[----:B------:R-:W-:Y:S01]  /*29d0*/  HMMA.16816.F32.BF16 R48, R16, R62, R76 ;  /* 0x0000003e1030723c */ /* 0x000fe2000004184c */
[----:B------:R-:W-:Y:S02]  /*29e0*/  IADD3 R10, R0, 0x9, RZ ;  /* 0x00000009000a7810 */ /* 0x000fe40007ffe0ff */
[C---:B------:R-:W-:Y:S02]  /*29f0*/  ISETP.GE.AND P4, PT, R3.reuse, R8, PT ;  /* 0x000000080300720c */ /* 0x040fe40003f86270 */
[----:B------:R-:W-:-:S02]  /*2a00*/  ISETP.GE.AND P1, PT, R3, R9, PT ;  /* 0x000000090300720c */ /* 0x000fc40003f26270 */
[----:B------:R-:W-:Y:S01]  /*2a10*/  FSEL R78, R26, -INF , !P3 ;  /* 0xff8000001a4e7808 */ /* 0x000fe20005800000 */
[C---:B------:R-:W-:Y:S01]  /*2a20*/  HMMA.16816.F32.BF16 R60, R20.reuse, R62, R56 ;  /* 0x0000003e143c723c */ /* 0x040fe20000041838 */
[-C--:B------:R-:W-:Y:S02]  /*2a30*/  ISETP.GE.AND P6, PT, R2, R8.reuse, PT ;  /* 0x000000080200720c */ /* 0x080fe40003fc6270 */
[C---:B------:R-:W-:Y:S02]  /*2a40*/  ISETP.GE.AND P2, PT, R10.reuse, R8, PT ;  /* 0x000000080a00720c */ /* 0x040fe40003f46270 */
[----:B------:R-:W-:Y:S02]  /*2a50*/  ISETP.GE.AND P3, PT, R10, R9, PT ;  /* 0x000000090a00720c */ /* 0x000fe40003f66270 */
[----:B------:R-:W-:Y:S01]  /*2a60*/  IADD3 R3, R0, 0x10, RZ ;  /* 0x0000001000037810 */ /* 0x000fe20007ffe0ff */
[----:B--2---:R-:W-:Y:S01]  /*2a70*/  HMMA.16816.F32.BF16 R36, R20, R12, R88 ;  /* 0x0000000c1424723c */ /* 0x004fe20000041858 */
[----:B------:R-:W-:-:S02]  /*2a80*/  FSEL R74, R24, -INF , !P6 ;  /* 0xff800000184a7808 */ /* 0x000fc40007000000 */
[----:B------:R-:W-:Y:S02]  /*2a90*/  FSEL R75, R25, -INF , !P2 ;  /* 0xff800000194b7808 */ /* 0x000fe40005000000 */
[----:B------:R-:W-:Y:S02]  /*2aa0*/  FSEL R76, R27, -INF , !P3 ;  /* 0xff8000001b4c7808 */ /* 0x000fe40005800000 */
[CC--:B------:R-:W-:Y:S01]  /*2ab0*/  ISETP.GE.AND P6, PT, R2.reuse, R6.reuse, PT ;  /* 0x000000060200720c */ /* 0x0c0fe20003fc6270 */
[----:B------:R-:W2:Y:S01]  /*2ac0*/  LDSM.16.M88.4 R24, [R209+0x1000] ;  /* 0x00100000d118783b */ /* 0x000ea20000000200 */
[----:B------:R-:W-:Y:S01]  /*2ad0*/  ISETP.GE.AND P2, PT, R2, R7, PT ;  /* 0x000000070200720c */ /* 0x000fe20003f46270 */
[----:B------:R-:W-:Y:S01]  /*2ae0*/  HMMA.16816.F32.BF16 R52, R20, R14, R52 ;  /* 0x0000000e1434723c */ /* 0x000fe20000041834 */
[----:B------:R-:W-:Y:S02]  /*2af0*/  ISETP.GE.AND P3, PT, R3, R6, PT ;  /* 0x000000060300720c */ /* 0x000fe40003f66270 */
[----:B------:R-:W-:-:S02]  /*2b00*/  FSEL R65, R40, -INF , !P6 ;  /* 0xff80000028417808 */ /* 0x000fc40007000000 */
[----:B------:R-:W-:Y:S02]  /*2b10*/  FSEL R188, R42, -INF , !P2 ;  /* 0xff8000002abc7808 */ /* 0x000fe40005000000 */
[----:B------:R-:W-:Y:S01]  /*2b20*/  FSEL R69, R32, -INF , !P3 ;  /* 0xff80000020457808 */ /* 0x000fe20005800000 */
[----:B-1----:R-:W-:Y:S01]  /*2b30*/  HMMA.16816.F32.BF16 R56, R20, R30, R104 ;  /* 0x0000001e1438723c */ /* 0x002fe20000041868 */
        /* <DEDUP_REMOVED lines=13> */
[----:B------:R-:W-:Y:S01]  /*2c10*/  HMMA.16816.F32.BF16 R32, R16, R12, R92 ;  /* 0x0000000c1020723c */ /* 0x000fe2000004185c */
[----:B------:R-:W-:Y:S02]  /*2c20*/  ISETP.GE.AND P2, PT, R2, R9, PT ;  /* 0x000000090200720c */ /* 0x000fe40003f46270 */
[----:B------:R-:W-:Y:S02]  /*2c30*/  ISETP.GE.AND P3, PT, R10, R7, PT ;  /* 0x000000070a00720c */ /* 0x000fe40003f66270 */
[----:B------:R-:W-:-:S02]  /*2c40*/  IADD3 R2, R0, 0x18, RZ ;  /* 0x0000001800027810 */ /* 0x000fc40007ffe0ff */
[----:B------:R-:W-:Y:S02]  /*2c50*/  FSEL R87, R43, -INF , !P3 ;  /* 0xff8000002b577808 */ /* 0x000fe40005800000 */
[----:B------:R-:W-:Y:S02]  /*2c60*/  ISETP.GE.AND P6, PT, R10, R6, PT ;  /* 0x000000060a00720c */ /* 0x000fe40003fc6270 */
[----:B------:R-:W-:Y:S02]  /*2c70*/  ISETP.GE.AND P3, PT, R2, R9, PT ;  /* 0x000000090200720c */ /* 0x000fe40003f66270 */
[----:B------:R-:W-:Y:S02]  /*2c80*/  IADD3 R10, R0, 0x19, RZ ;  /* 0x00000019000a7810 */ /* 0x000fe40007ffe0ff */
[----:B------:R-:W-:Y:S02]  /*2c90*/  FSEL R79, R47, -INF , !P2 ;  /* 0xff8000002f4f7808 */ /* 0x000fe40005000000 */
[----:B------:R-:W-:Y:S01]  /*2ca0*/  FSEL R64, R41, -INF , !P6 ;  /* 0xff80000029407808 */ /* 0x000fe20007000000 */
[----:B------:R-:W-:Y:S01]  /*2cb0*/  HMMA.16816.F32.BF16 R44, R16, R14, R96 ;  /* 0x0000000e102c723c */ /* 0x000fe20000041860 */
[----:B------:R-:W-:Y:S01]  /*2cc0*/  FSEL R77, R50, -INF , !P3 ;  /* 0xff800000324d7808 */ /* 0x000fe20005800000 */
[----:B------:R-:W1:Y:S01]  /*2cd0*/  LDSM.16.M88.4 R12, [R209+0x1400] ;  /* 0x00140000d10c783b */ /* 0x000e620000000200 */
[----:B------:R-:W-:-:S02]  /*2ce0*/  ISETP.GE.AND P6, PT, R2, R8, PT ;  /* 0x000000080200720c */ /* 0x000fc40003fc6270 */
[C---:B------:R-:W-:Y:S02]  /*2cf0*/  ISETP.GE.AND P2, PT, R10.reuse, R8, PT ;  /* 0x000000080a00720c */ /* 0x040fe40003f46270 */
[----:B------:R-:W-:Y:S01]  /*2d00*/  ISETP.GE.AND P3, PT, R10, R9, PT ;  /* 0x000000090a00720c */ /* 0x000fe20003f66270 */
[----:B------:R-:W-:Y:S01]  /*2d10*/  HMMA.16816.F32.BF16 R40, R20, R28, R100 ;  /* 0x0000001c1428723c */ /* 0x000fe20000041864 */
[----:B------:R-:W-:Y:S02]  /*2d20*/  IADD3 R3, R0, 0x20, RZ ;  /* 0x0000002000037810 */ /* 0x000fe40007ffe0ff */
[----:B------:R-:W-:Y:S02]  /*2d30*/  FSEL R70, R48, -INF , !P6 ;  /* 0xff80000030467808 */ /* 0x000fe40007000000 */
[----:B------:R-:W-:Y:S02]  /*2d40*/  FSEL R71, R49, -INF , !P2 ;  /* 0xff80000031477808 */ /* 0x000fe40005000000 */
[----:B------:R-:W-:-:S02]  /*2d50*/  FSEL R83, R51, -INF , !P3 ;  /* 0xff80000033537808 */ /* 0x000fc40005800000 */
[CC--:B------:R-:W-:Y:S01]  /*2d60*/  ISETP.GE.AND P6, PT, R2.reuse, R6.reuse, PT ;  /* 0x000000060200720c */ /* 0x0c0fe20003fc6270 */
[----:B------:R-:W-:Y:S01]  /*2d70*/  HMMA.16816.F32.BF16 R48, R16, R30, R116 ;  /* 0x0000001e1030723c */ /* 0x000fe20000041874 */
[----:B------:R-:W-:Y:S02]  /*2d80*/  ISETP.GE.AND P2, PT, R2, R7, PT ;  /* 0x000000070200720c */ /* 0x000fe40003f46270 */
[----:B------:R-:W-:Y:S02]  /*2d90*/  ISETP.GE.AND P3, PT, R3, R6, PT ;  /* 0x000000060300720c */ /* 0x000fe40003f66270 */
[----:B------:R-:W-:Y:S02]  /*2da0*/  FSEL R94, R60, -INF , !P6 ;  /* 0xff8000003c5e7808 */ /* 0x000fe40007000000 */
[----:B------:R-:W-:Y:S02]  /*2db0*/  FSEL R96, R62, -INF , !P2 ;  /* 0xff8000003e607808 */ /* 0x000fe40005000000 */
[----:B------:R-:W-:-:S02]  /*2dc0*/  FSEL R193, R36, -INF , !P3 ;  /* 0xff80000024c17808 */ /* 0x000fc40005800000 */
[C---:B------:R-:W-:Y:S02]  /*2dd0*/  ISETP.GE.AND P2, PT, R3.reuse, R7, PT ;  /* 0x000000070300720c */ /* 0x040fe40003f46270 */
[C---:B------:R-:W-:Y:S02]  /*2de0*/  ISETP.GE.AND P6, PT, R3.reuse, R8, PT ;  /* 0x000000080300720c */ /* 0x040fe40003fc6270 */
[----:B------:R-:W-:Y:S02]  /*2df0*/  ISETP.GE.AND P3, PT, R3, R9, PT ;  /* 0x000000090300720c */ /* 0x000fe40003f66270 */
[----:B------:R-:W-:Y:S02]  /*2e00*/  IADD3 R2, R0, 0x21, RZ ;  /* 0x0000002100027810 */ /* 0x000fe40007ffe0ff */
[----:B------:R-:W-:Y:S02]  /*2e10*/  FSEL R195, R38, -INF , !P2 ;  /* 0xff80000026c37808 */ /* 0x000fe40005000000 */
[----:B------:R-:W-:-:S02]  /*2e20*/  FSEL R191, R32, -INF , !P6 ;  /* 0xff80000020bf7808 */ /* 0x000fc40007000000 */
[----:B------:R-:W-:Y:S02]  /*2e30*/  FSEL R102, R34, -INF , !P3 ;  /* 0xff80000022667808 */ /* 0x000fe40005800000 */
[C---:B------:R-:W-:Y:S02]  /*2e40*/  ISETP.GE.AND P2, PT, R2.reuse, R6, PT ;  /* 0x000000060200720c */ /* 0x040fe40003f46270 */
[C---:B------:R-:W-:Y:S02]  /*2e50*/  ISETP.GE.AND P6, PT, R2.reuse, R7, PT ;  /* 0x000000070200720c */ /* 0x040fe40003fc6270 */
[----:B------:R-:W-:Y:S02]  /*2e60*/  ISETP.GE.AND P3, PT, R2, R8, PT ;  /* 0x000000080200720c */ /* 0x000fe40003f66270 */
[----:B------:R-:W-:Y:S02]  /*2e70*/  FSEL R192, R37, -INF , !P2 ;  /* 0xff80000025c07808 */ /* 0x000fe40005000000 */
[----:B------:R-:W-:-:S02]  /*2e80*/  FSEL R194, R39, -INF , !P6 ;  /* 0xff80000027c27808 */ /* 0x000fc40007000000 */
[----:B------:R-:W-:Y:S01]  /*2e90*/  FSEL R99, R33, -INF , !P3 ;  /* 0xff80000021637808 */ /* 0x000fe20005800000 */
[C---:B------:R-:W-:Y:S01]  /*2ea0*/  HMMA.16816.F32.BF16 R36, R16.reuse, R28, R108 ;  /* 0x0000001c1024723c */ /* 0x040fe2000004186c */
[----:B------:R-:W-:Y:S02]  /*2eb0*/  ISETP.GE.AND P2, PT, R2, R9, PT ;  /* 0x000000090200720c */ /* 0x000fe40003f46270 */
[C---:B------:R-:W-:Y:S02]  /*2ec0*/  ISETP.GE.AND P6, PT, R10.reuse, R6, PT ;  /* 0x000000060a00720c */ /* 0x040fe40003fc6270 */
[----:B------:R-:W-:Y:S02]  /*2ed0*/  ISETP.GE.AND P3, PT, R10, R7, PT ;  /* 0x000000070a00720c */ /* 0x000fe40003f66270 */
[C---:B------:R-:W-:Y:S01]  /*2ee0*/  IADD3 R2, R0.reuse, 0x28, RZ ;  /* 0x0000002800027810 */ /* 0x040fe20007ffe0ff */
[----:B--2---:R-:W-:Y:S01]  /*2ef0*/  HMMA.16816.F32.BF16 R28, R16, R24, R128 ;  /* 0x00000018101c723c */ /* 0x004fe20000041880 */
[----:B------:R-:W-:-:S02]  /*2f00*/  IADD3 R10, R0, 0x29, RZ ;  /* 0x00000029000a7810 */ /* 0x000fc40007ffe0ff */
[----:B------:R-:W-:Y:S02]  /*2f10*/  FSEL R103, R35, -INF , !P2 ;  /* 0xff80000023677808 */ /* 0x000fe40005000000 */
[----:B------:R-:W-:Y:S02]  /*2f20*/  FSEL R86, R61, -INF , !P6 ;  /* 0xff8000003d567808 */ /* 0x000fe40007000000 */
[----:B------:R-:W-:Y:S01]  /*2f30*/  FSEL R95, R63, -INF , !P3 ;  /* 0xff8000003f5f7808 */ /* 0x000fe20005800000 */
[----:B------:R-:W-:Y:S01]  /*2f40*/  HMMA.16816.F32.BF16 R32, R20, R24, R112 ;  /* 0x000000181420723c */ /* 0x000fe20000041870 */
[CC--:B------:R-:W-:Y:S02]  /*2f50*/  ISETP.GE.AND P6, PT, R2.reuse, R8.reuse, PT ;  /* 0x000000080200720c */ /* 0x0c0fe40003fc6270 */
[----:B------:R-:W-:Y:S02]  /*2f60*/  ISETP.GE.AND P3, PT, R2, R9, PT ;  /* 0x000000090200720c */ /* 0x000fe40003f66270 */
[----:B------:R-:W-:-:S02]  /*2f70*/  ISETP.GE.AND P2, PT, R10, R8, PT ;  /* 0x000000080a00720c */ /* 0x000fc40003f46270 */
[----:B------:R-:W-:Y:S02]  /*2f80*/  FSEL R97, R44, -INF , !P6 ;  /* 0xff8000002c617808 */ /* 0x000fe40007000000 */
[----:B------:R-:W-:Y:S02]  /*2f90*/  FSEL R101, R46, -INF , !P3 ;  /* 0xff8000002e657808 */ /* 0x000fe40005800000 */
[----:B------:R-:W-:Y:S02]  /*2fa0*/  FSEL R98, R45, -INF , !P2 ;  /* 0xff8000002d627808 */ /* 0x000fe40005000000 */
[----:B------:R-:W-:Y:S02]  /*2fb0*/  ISETP.GE.AND P6, PT, R2, R6, PT ;  /* 0x000000060200720c */ /* 0x000fe40003fc6270 */
[----:B------:R-:W-:Y:S02]  /*2fc0*/  ISETP.GE.AND P3, PT, R10, R9, PT ;  /* 0x000000090a00720c */ /* 0x000fe40003f66270 */
[----:B------:R-:W-:-:S02]  /*2fd0*/  ISETP.GE.AND P2, PT, R2, R7, PT ;  /* 0x000000070200720c */ /* 0x000fc40003f46270 */
[----:B------:R-:W-:Y:S02]  /*2fe0*/  IADD3 R2, R0, 0x30, RZ ;  /* 0x0000003000027810 */ /* 0x000fe40007ffe0ff */
[----:B------:R-:W-:Y:S02]  /*2ff0*/  FSEL R100, R47, -INF , !P3 ;  /* 0xff8000002f647808 */ /* 0x000fe40005800000 */
[----:B------:R-:W-:Y:S01]  /*3000*/  ISETP.GE.AND P3, PT, R2, R6, PT ;  /* 0x000000060200720c */ /* 0x000fe20003f66270 */
[----:B------:R-:W-:Y:S01]  /*3010*/  HMMA.16816.F32.BF16 R44, R16, R26, R132 ;  /* 0x0000001a102c723c */ /* 0x000fe20000041884 */
[----:B------:R-:W-:Y:S02]  /*3020*/  IADD3 R3, R0, 0x31, RZ ;  /* 0x0000003100037810 */ /* 0x000fe40007ffe0ff */
[----:B------:R-:W-:Y:S02]  /*3030*/  FSEL R197, R40, -INF , !P3 ;  /* 0xff80000028c57808 */ /* 0x000fe40005800000 */
[----:B------:R-:W-:-:S02]  /*3040*/  ISETP.GE.AND P3, PT, R2, R9, PT ;  /* 0x000000090200720c */ /* 0x000fc40003f66270 */
[----:B------:R-:W-:Y:S02]  /*3050*/  FSEL R106, R52, -INF , !P6 ;  /* 0xff800000346a7808 */ /* 0x000fe40007000000 */
[----:B------:R-:W-:Y:S02]  /*3060*/  FSEL R118, R38, -INF , !P3 ;  /* 0xff80000026767808 */ /* 0x000fe40005800000 */
[----:B------:R-:W-:Y:S02]  /*3070*/  FSEL R109, R54, -INF , !P2 ;  /* 0xff800000366d7808 */ /* 0x000fe40005000000 */
[CC--:B------:R-:W-:Y:S02]  /*3080*/  ISETP.GE.AND P6, PT, R2.reuse, R8.reuse, PT ;  /* 0x000000080200720c */ /* 0x0c0fe40003fc6270 */
[----:B------:R-:W-:Y:S02]  /*3090*/  ISETP.GE.AND P3, PT, R3, R8, PT ;  /* 0x000000080300720c */ /* 0x000fe40003f66270 */
[----:B------:R-:W-:-:S02]  /*30a0*/  ISETP.GE.AND P2, PT, R2, R7, PT ;  /* 0x000000070200720c */ /* 0x000fc40003f46270 */
[----:B------:R-:W-:Y:S02]  /*30b0*/  FSEL R116, R36, -INF , !P6 ;  /* 0xff80000024747808 */ /* 0x000fe40007000000 */
[----:B------:R-:W-:Y:S02]  /*30c0*/  FSEL R111, R37, -INF , !P3 ;  /* 0xff800000256f7808 */ /* 0x000fe40005800000 */
[----:B------:R-:W-:Y:S02]  /*30d0*/  FSEL R198, R42, -INF , !P2 ;  /* 0xff8000002ac67808 */ /* 0x000fe40005000000 */
[CC--:B------:R-:W-:Y:S02]  /*30e0*/  ISETP.GE.AND P6, PT, R3.reuse, R7.reuse, PT ;  /* 0x000000070300720c */ /* 0x0c0fe40003fc6270 */
[----:B------:R-:W-:Y:S02]  /*30f0*/  ISETP.GE.AND P3, PT, R10, R7, PT ;  /* 0x000000070a00720c */ /* 0x000fe40003f66270 */
[----:B------:R-:W-:-:S02]  /*3100*/  ISETP.GE.AND P2, PT, R3, R6, PT ;  /* 0x000000060300720c */ /* 0x000fc40003f46270 */
[----:B------:R-:W-:Y:S02]  /*3110*/  IADD3 R2, R0, 0x38, RZ ;  /* 0x0000003800027810 */ /* 0x000fe40007ffe0ff */
[----:B------:R-:W-:Y:S02]  /*3120*/  FSEL R199, R43, -INF , !P6 ;  /* 0xff8000002bc77808 */ /* 0x000fe40007000000 */
[----:B------:R-:W-:Y:S02]  /*3130*/  FSEL R105, R55, -INF , !P3 ;  /* 0xff80000037697808 */ /* 0x000fe40005800000 */
[----:B------:R-:W-:Y:S02]  /*3140*/  FSEL R196, R41, -INF , !P2 ;  /* 0xff80000029c47808 */ /* 0x000fe40005000000 */
[----:B------:R-:W-:Y:S01]  /*3150*/  ISETP.GE.AND P6, PT, R10, R6, PT ;  /* 0x000000060a00720c */ /* 0x000fe20003fc6270 */
[----:B-1----:R-:W-:Y:S01]  /*3160*/  HMMA.16816.F32.BF16 R40, R20, R12, R124 ;  /* 0x0000000c1428723c */ /* 0x002fe2000004187c */
[----:B------:R-:W-:-:S02]  /*3170*/  ISETP.GE.AND P3, PT, R2, R9, PT ;  /* 0x000000090200720c */ /* 0x000fc40003f66270 */
        /* <DEDUP_REMOVED lines=14> */
[----:B------:R-:W-:-:S02]  /*3260*/  ISETP.GE.AND P6, PT, R2, R6, PT ;  /* 0x000000060200720c */ /* 0x000fc40003fc6270 */
[----:B------:R-:W-:Y:S02]  /*3270*/  FSEL R108, R49, -INF , !P2 ;  /* 0xff800000316c7808 */ /* 0x000fe40005000000 */
[----:B------:R-:W-:Y:S01]  /*3280*/  ISETP.GE.AND P3, PT, R3, R6, PT ;  /* 0x000000060300720c */ /* 0x000fe20003f66270 */
[----:B------:R-:W-:Y:S01]  /*3290*/  HMMA.16816.F32.BF16 R48, R20, R80, R168 ;  /* 0x000000501430723c */ /* 0x000fe200000418a8 */
[----:B------:R-:W-:Y:S02]  /*32a0*/  ISETP.GE.AND P2, PT, R2, R7, PT ;  /* 0x000000070200720c */ /* 0x000fe40003f46270 */
[----:B------:R-:W-:Y:S02]  /*32b0*/  FSEL R115, R56, -INF , !P6 ;  /* 0xff80000038737808 */ /* 0x000fe40007000000 */
[----:B------:R-:W-:Y:S02]  /*32c0*/  FSEL R200, R32, -INF , !P3 ;  /* 0xff80000020c87808 */ /* 0x000fe40005800000 */
[----:B------:R-:W-:-:S02]  /*32d0*/  FSEL R119, R58, -INF , !P2 ;  /* 0xff8000003a777808 */ /* 0x000fc40005000000 */
[C---:B------:R-:W-:Y:S02]  /*32e0*/  ISETP.GE.AND P6, PT, R3.reuse, R8, PT ;  /* 0x000000080300720c */ /* 0x040fe40003fc6270 */
[C---:B------:R-:W-:Y:S02]  /*32f0*/  ISETP.GE.AND P3, PT, R3.reuse, R9, PT ;  /* 0x000000090300720c */ /* 0x040fe40003f66270 */
[----:B------:R-:W-:Y:S02]  /*3300*/  IADD3 R2, R0, 0x41, RZ ;  /* 0x0000004100027810 */ /* 0x000fe40007ffe0ff */
[----:B------:R-:W-:Y:S02]  /*3310*/  ISETP.GE.AND P2, PT, R3, R7, PT ;  /* 0x000000070300720c */ /* 0x000fe40003f46270 */
        /* <DEDUP_REMOVED lines=8> */
[----:B------:R-:W-:Y:S02]  /*33a0*/  FSEL R134, R33, -INF , !P2 ;  /* 0xff80000021867808 */ /* 0x000fe40005000000 */
[C---:B------:R-:W-:Y:S01]  /*33b0*/  ISETP.GE.AND P6, PT, R10.reuse, R6, PT ;  /* 0x000000060a00720c */ /* 0x040fe20003fc6270 */
[----:B------:R-:W-:Y:S01]  /*33c0*/  HMMA.16816.F32.BF16 R32, R16, R12, R144 ;  /* 0x0000000c1020723c */ /* 0x000fe20000041890 */
[----:B------:R-:W-:Y:S02]  /*33d0*/  ISETP.GE.AND P3, PT, R10, R7, PT ;  /* 0x000000070a00720c */ /* 0x000fe40003f66270 */
[----:B------:R-:W-:Y:S02]  /*33e0*/  ISETP.GE.AND P2, PT, R2, R9, PT ;  /* 0x000000090200720c */ /* 0x000fe40003f46270 */
[C---:B------:R-:W-:Y:S02]  /*33f0*/  IADD3 R2, R0.reuse, 0x48, RZ ;  /* 0x0000004800027810 */ /* 0x040fe40007ffe0ff */
[----:B------:R-:W-:-:S02]  /*3400*/  IADD3 R10, R0, 0x49, RZ ;  /* 0x00000049000a7810 */ /* 0x000fc40007ffe0ff */
[----:B------:R-:W-:Y:S02]  /*3410*/  FSEL R113, R57, -INF , !P6 ;  /* 0xff80000039717808 */ /* 0x000fe40007000000 */
[----:B------:R-:W-:Y:S02]  /*3420*/  FSEL R117, R59, -INF , !P3 ;  /* 0xff8000003b757808 */ /* 0x000fe40005800000 */
[----:B------:R-:W-:Y:S01]  /*3430*/  FSEL R129, R31, -INF , !P2 ;  /* 0xff8000001f817808 */ /* 0x000fe20005000000 */
[----:B------:R-:W-:Y:S01]  /*3440*/  HMMA.16816.F32.BF16 R56, R20, R14, R136 ;  /* 0x0000000e1438723c */ /* 0x000fe20000041888 */
[----:B------:R-:W-:Y:S01]  /*3450*/  ISETP.GE.AND P3, PT, R2, R9, PT ;  /* 0x000000090200720c */ /* 0x000fe20003f66270 */
[----:B------:R-:W2:Y:S01]  /*3460*/  LDSM.16.M88.4 R12, [R209+0x1c00] ;  /* 0x001c0000d10c783b */ /* 0x000ea20000000200 */
[----:B------:R-:W-:Y:S01]  /*3470*/  ISETP.GE.AND P2, PT, R10, R8, PT ;  /* 0x000000080a00720c */ /* 0x000fe20003f46270 */
[----:B------:R-:W-:-:S04]  /*3480*/  DEPBAR.LE SB0, 0x0 ;  /* 0x000080000000791a */ /* 0x000fc80000000000 */
[----:B------:R-:W-:Y:S01]  /*3490*/  FSEL R126, R46, -INF , !P3 ;  /* 0xff8000002e7e7808 */ /* 0x000fe20005800000 */
[----:B-1----:R-:W-:Y:S01]  /*34a0*/  HMMA.16816.F32.BF16 R28, R16, R24, R156 ;  /* 0x00000018101c723c */ /* 0x002fe2000004189c */
[----:B------:R-:W-:Y:S01]  /*34b0*/  FSEL R123, R45, -INF , !P2 ;  /* 0xff8000002d7b7808 */ /* 0x000fe20005000000 */
[----:B------:R-:W-:Y:S01]  /*34c0*/  BAR.SYNC.DEFER_BLOCKING 0x0 ;  /* 0x0000000000007b1d */ /* 0x000fe20000010000 */
[----:B------:R-:W-:Y:S02]  /*34d0*/  ISETP.GE.AND P6, PT, R2, R8, PT ;  /* 0x000000080200720c */ /* 0x000fe40003fc6270 */
[----:B------:R-:W-:Y:S02]  /*34e0*/  ISETP.GE.AND P3, PT, R10, R9, PT ;  /* 0x000000090a00720c */ /* 0x000fe40003f66270 */
[----:B------:R-:W-:Y:S02]  /*34f0*/  ISETP.GE.AND P2, PT, R2, R7, PT ;  /* 0x000000070200720c */ /* 0x000fe40003f46270 */
[----:B------:R-:W-:-:S02]  /*3500*/  IADD3 R3, R0, 0x50, RZ ;  /* 0x0000005000037810 */ /* 0x000fc40007ffe0ff */
[----:B------:R-:W-:Y:S02]  /*3510*/  FSEL R122, R44, -INF , !P6 ;  /* 0xff8000002c7a7808 */ /* 0x000fe40007000000 */
[----:B------:R-:W-:Y:S02]  /*3520*/  FSEL R125, R47, -INF , !P3 ;  /* 0xff8000002f7d7808 */ /* 0x000fe40005800000 */
[----:B------:R-:W-:Y:S01]  /*3530*/  FSEL R133, R54, -INF , !P2 ;  /* 0xff80000036857808 */ /* 0x000fe20005000000 */
[----:B------:R-:W-:Y:S01]  /*3540*/  HMMA.16816.F32.BF16 R44, R20, R24, R140 ;  /* 0x00000018142c723c */ /* 0x000fe2000004188c */
[-C--:B------:R-:W-:Y:S02]  /*3550*/  ISETP.GE.AND P6, PT, R2, R6.reuse, PT ;  /* 0x000000060200720c */ /* 0x080fe40003fc6270 */
        /* <DEDUP_REMOVED lines=11> */
[----:B------:R-:W-:Y:S02]  /*3610*/  FSEL R145, R41, -INF , !P2 ;  /* 0xff80000029917808 */ /* 0x000fe40005000000 */
[C---:B------:R-:W-:Y:S02]  /*3620*/  ISETP.GE.AND P6, PT, R2.reuse, R7, PT ;  /* 0x000000070200720c */ /* 0x040fe40003fc6270 */
[----:B------:R-:W-:-:S02]  /*3630*/  ISETP.GE.AND P3, PT, R2, R8, PT ;  /* 0x000000080200720c */ /* 0x000fc40003f66270 */
[----:B------:R-:W-:Y:S02]  /*3640*/  ISETP.GE.AND P2, PT, R2, R9, PT ;  /* 0x000000090200720c */ /* 0x000fe40003f46270 */
[----:B------:R-:W-:Y:S02]  /*3650*/  IADD3 R2, R0, 0x58, RZ ;  /* 0x0000005800027810 */ /* 0x000fe40007ffe0ff */
[----:B------:R-:W-:Y:S02]  /*3660*/  FSEL R219, R43, -INF , !P6 ;  /* 0xff8000002bdb7808 */ /* 0x000fe40007000000 */
[----:B------:R-:W-:Y:S01]  /*3670*/  FSEL R147, R33, -INF , !P3 ;  /* 0xff80000021937808 */ /* 0x000fe20005800000 */
[----:B--2---:R-:W-:Y:S01]  /*3680*/  HMMA.16816.F32.BF16 R40, R20, R12, R152 ;  /* 0x0000000c1428723c */ /* 0x004fe20000041898 */
[----:B------:R-:W-:Y:S02]  /*3690*/  FSEL R156, R35, -INF , !P2 ;  /* 0xff800000239c7808 */ /* 0x000fe40005000000 */
[----:B------:R-:W-:-:S02]  /*36a0*/  ISETP.GE.AND P6, PT, R10, R6, PT ;  /* 0x000000060a00720c */ /* 0x000fc40003fc6270 */
[----:B------:R-:W-:Y:S02]  /*36b0*/  ISETP.GE.AND P3, PT, R10, R7, PT ;  /* 0x000000070a00720c */ /* 0x000fe40003f66270 */
[----:B------:R-:W-:Y:S01]  /*36c0*/  ISETP.GE.AND P2, PT, R2, R9, PT ;  /* 0x000000090200720c */ /* 0x000fe20003f46270 */
[C---:B------:R-:W-:Y:S01]  /*36d0*/  HMMA.16816.F32.BF16 R32, R16.reuse, R26, R176 ;  /* 0x0000001a1020723c */ /* 0x040fe200000418b0 */
[----:B------:R-:W-:Y:S02]  /*36e0*/  IADD3 R10, R0, 0x59, RZ ;  /* 0x00000059000a7810 */ /* 0x000fe40007ffe0ff */
[----:B------:R-:W-:Y:S02]  /*36f0*/  FSEL R130, R53, -INF , !P6 ;  /* 0xff80000035827808 */ /* 0x000fe40007000000 */
[----:B------:R-:W-:Y:S02]  /*3700*/  FSEL R131, R55, -INF , !P3 ;  /* 0xff80000037837808 */ /* 0x000fe40005800000 */
[----:B------:R-:W-:Y:S01]  /*3710*/  FSEL R168, R38, -INF , !P2 ;  /* 0xff80000026a87808 */ /* 0x000fe20005000000 */
[----:B------:R-:W-:Y:S01]  /*3720*/  HMMA.16816.F32.BF16 R52, R16, R80, R172 ;  /* 0x000000501034723c */ /* 0x000fe200000418ac */
[----:B------:R-:W-:-:S02]  /*3730*/  ISETP.GE.AND P6, PT, R2, R8, PT ;  /* 0x000000080200720c */ /* 0x000fc40003fc6270 */
[C---:B------:R-:W-:Y:S02]  /*3740*/  ISETP.GE.AND P3, PT, R10.reuse, R8, PT ;  /* 0x000000080a00720c */ /* 0x040fe40003f66270 */
[----:B------:R-:W-:Y:S02]  /*3750*/  ISETP.GE.AND P2, PT, R10, R9, PT ;  /* 0x000000090a00720c */ /* 0x000fe40003f46270 */
[----:B------:R-:W-:Y:S01]  /*3760*/  IADD3 R3, R0, 0x60, RZ ;  /* 0x0000006000037810 */ /* 0x000fe20007ffe0ff */
[----:B------:R-:W-:Y:S01]  /*3770*/  HMMA.16816.F32.BF16 R24, R20, R26, R164 ;  /* 0x0000001a1418723c */ /* 0x000fe200000418a4 */
[----:B------:R-:W-:Y:S02]  /*3780*/  FSEL R135, R36, -INF , !P6 ;  /* 0xff80000024877808 */ /* 0x000fe40007000000 */
[----:B------:R-:W-:Y:S02]  /*3790*/  FSEL R146, R37, -INF , !P3 ;  /* 0xff80000025927808 */ /* 0x000fe40005800000 */
[----:B------:R-:W-:-:S02]  /*37a0*/  FSEL R169, R39, -INF , !P2 ;  /* 0xff80000027a97808 */ /* 0x000fc40005000000 */
[CC--:B------:R-:W-:Y:S01]  /*37b0*/  ISETP.GE.AND P6, PT, R2.reuse, R6.reuse, PT ;  /* 0x000000060200720c */ /* 0x0c0fe20003fc6270 */
[C---:B------:R-:W-:Y:S01]  /*37c0*/  HMMA.16816.F32.BF16 R36, R16.reuse, R12, R180 ;  /* 0x0000000c1024723c */ /* 0x040fe200000418b4 */
[----:B------:R-:W-:Y:S02]  /*37d0*/  ISETP.GE.AND P3, PT, R2, R7, PT ;  /* 0x000000070200720c */ /* 0x000fe40003f66270 */
[----:B------:R-:W-:Y:S02]  /*37e0*/  ISETP.GE.AND P2, PT, R3, R6, PT ;  /* 0x000000060300720c */ /* 0x000fe40003f46270 */
[----:B------:R-:W-:Y:S02]  /*37f0*/  FSEL R170, R56, -INF , !P6 ;  /* 0xff80000038aa7808 */ /* 0x000fe40007000000 */
[----:B------:R-:W-:Y:S01]  /*3800*/  FSEL R174, R58, -INF , !P3 ;  /* 0xff8000003aae7808 */ /* 0x000fe20005800000 */
[----:B------:R-:W-:Y:S01]  /*3810*/  HMMA.16816.F32.BF16 R16, R16, R14, R184 ;  /* 0x0000000e1010723c */ /* 0x000fe200000418b8 */
[----:B------:R-:W-:-:S02]  /*3820*/  FSEL R171, R44, -INF , !P2 ;  /* 0xff8000002cab7808 */ /* 0x000fc40005000000 */
[C---:B------:R-:W-:Y:S02]  /*3830*/  ISETP.GE.AND P3, PT, R3.reuse, R7, PT ;  /* 0x000000070300720c */ /* 0x040fe40003f66270 */
[C---:B------:R-:W-:Y:S02]  /*3840*/  ISETP.GE.AND P6, PT, R3.reuse, R8, PT ;  /* 0x000000080300720c */ /* 0x040fe40003fc6270 */
[----:B------:R-:W-:Y:S01]  /*3850*/  ISETP.GE.AND P2, PT, R3, R9, PT ;  /* 0x000000090300720c */ /* 0x000fe20003f46270 */
[----:B------:R-:W-:Y:S01]  /*3860*/  HMMA.16816.F32.BF16 R20, R20, R14, R160 ;  /* 0x0000000e1414723c */ /* 0x000fe200000418a0 */
        /* <DEDUP_REMOVED lines=10> */
[----:B------:R-:W-:Y:S02]  /*3910*/  ISETP.GE.AND P3, PT, R2, R9, PT ;  /* 0x000000090200720c */ /* 0x000fe40003f66270 */
[C---:B------:R-:W-:Y:S02]  /*3920*/  ISETP.GE.AND P6, PT, R10.reuse, R6, PT ;  /* 0x000000060a00720c */ /* 0x040fe40003fc6270 */
[----:B------:R-:W-:Y:S02]  /*3930*/  ISETP.GE.AND P2, PT, R10, R7, PT ;  /* 0x000000070a00720c */ /* 0x000fe40003f46270 */
[C---:B------:R-:W-:Y:S02]  /*3940*/  IADD3 R2, R0.reuse, 0x68, RZ ;  /* 0x0000006800027810 */ /* 0x040fe40007ffe0ff */
[----:B------:R-:W-:-:S02]  /*3950*/  IADD3 R10, R0, 0x69, RZ ;  /* 0x00000069000a7810 */ /* 0x000fc40007ffe0ff */
        /* <DEDUP_REMOVED lines=10> */
[----:B------:R-:W-:Y:S02]  /*3a00*/  FSEL R68, R51, -INF , !P0 ;  /* 0xff80000033447808 */ /* 0x000fe40004000000 */
[----:B------:R-:W-:-:S02]  /*3a10*/  ISETP.GE.AND P6, PT, R2, R6, PT ;  /* 0x000000060200720c */ /* 0x000fc40003fc6270 */
[----:B------:R-:W-:Y:S02]  /*3a20*/  ISETP.GE.AND P2, PT, R10, R9, PT ;  /* 0x000000090a00720c */ /* 0x000fe40003f46270 */
[-C--:B------:R-:W-:Y:S02]  /*3a30*/  ISETP.GE.AND P3, PT, R2, R7.reuse, PT ;  /* 0x000000070200720c */ /* 0x080fe40003f66270 */
[----:B------:R-:W-:Y:S02]  /*3a40*/  ISETP.GE.AND P0, PT, R3, R7, PT ;  /* 0x000000070300720c */ /* 0x000fe40003f06270 */
[----:B------:R-:W-:Y:S02]  /*3a50*/  IADD3 R2, R0, 0x71, RZ ;  /* 0x0000007100027810 */ /* 0x000fe40007ffe0ff */
[----:B------:R-:W-:Y:S02]  /*3a60*/  FSEL R182, R35, -INF , !P2 ;  /* 0xff80000023b67808 */ /* 0x000fe40005000000 */
[----:B------:R-:W-:-:S02]  /*3a70*/  FSEL R166, R42, -INF , !P0 ;  /* 0xff8000002aa67808 */ /* 0x000fc40004000000 */
[-C--:B------:R-:W-:Y:S02]  /*3a80*/  ISETP.GE.AND P2, PT, R3, R6.reuse, PT ;  /* 0x000000060300720c */ /* 0x080fe40003f46270 */
[----:B------:R-:W-:Y:S02]  /*3a90*/  ISETP.GE.AND P0, PT, R2, R6, PT ;  /* 0x000000060200720c */ /* 0x000fe40003f06270 */
[----:B------:R-:W-:Y:S02]  /*3aa0*/  FSEL R28, R49, -INF , !P5 ;  /* 0xff800000311c7808 */ /* 0x000fe40006800000 */
[----:B------:R-:W-:Y:S02]  /*3ab0*/  FSEL R154, R40, -INF , !P2 ;  /* 0xff800000289a7808 */ /* 0x000fe40005000000 */
[----:B------:R-:W-:Y:S02]  /*3ac0*/  FSEL R153, R41, -INF , !P0 ;  /* 0xff80000029997808 */ /* 0x000fe40004000000 */
[----:B------:R-:W-:-:S02]  /*3ad0*/  ISETP.GE.AND P5, PT, R3, R8, PT ;  /* 0x000000080300720c */ /* 0x000fc40003fa6270 */
[-C--:B------:R-:W-:Y:S02]  /*3ae0*/  ISETP.GE.AND P2, PT, R3, R9.reuse, PT ;  /* 0x000000090300720c */ /* 0x080fe40003f46270 */
[----:B------:R-:W-:Y:S02]  /*3af0*/  ISETP.GE.AND P0, PT, R2, R9, PT ;  /* 0x000000090200720c */ /* 0x000fe40003f06270 */
[----:B------:R-:W-:Y:S02]  /*3b00*/  FSEL R224, R36, -INF , !P5 ;  /* 0xff80000024e07808 */ /* 0x000fe40006800000 */
[----:B------:R-:W-:Y:S02]  /*3b10*/  FSEL R226, R38, -INF , !P2 ;  /* 0xff80000026e27808 */ /* 0x000fe40005000000 */
[----:B------:R-:W-:Y:S02]  /*3b20*/  FSEL R187, R39, -INF , !P0 ;  /* 0xff80000027bb7808 */ /* 0x000fe40004000000 */
[----:B------:R-:W-:-:S02]  /*3b30*/  ISETP.GE.AND P5, PT, R2, R7, PT ;  /* 0x000000070200720c */ /* 0x000fc40003fa6270 */
[----:B------:R-:W-:Y:S02]  /*3b40*/  ISETP.GE.AND P2, PT, R2, R8, PT ;  /* 0x000000080200720c */ /* 0x000fe40003f46270 */
[C---:B------:R-:W-:Y:S02]  /*3b50*/  ISETP.GE.AND P0, PT, R0.reuse, R6, PT ;  /* 0x000000060000720c */ /* 0x040fe40003f06270 */
[----:B------:R-:W-:Y:S02]  /*3b60*/  IADD3 R2, R0, 0x78, RZ ;  /* 0x0000007800027810 */ /* 0x000fe40007ffe0ff */
[----:B------:R-:W-:Y:S02]  /*3b70*/  FSEL R55, R55, -INF , !P1 ;  /* 0xff80000037377808 */ /* 0x000fe40004800000 */
[----:B------:R-:W-:Y:S02]  /*3b80*/  FSEL R48, R48, -INF , !P0 ;  /* 0xff80000030307808 */ /* 0x000fe40004000000 */
[----:B------:R-:W-:-:S02]  /*3b90*/  ISETP.GE.AND P1, PT, R2, R8, PT ;  /* 0x000000080200720c */ /* 0x000fc40003f26270 */
[----:B------:R-:W-:Y:S02]  /*3ba0*/  ISETP.GE.AND P0, PT, R2, R9, PT ;  /* 0x000000090200720c */ /* 0x000fe40003f06270 */
[----:B------:R-:W-:Y:S02]  /*3bb0*/  FSEL R53, R53, -INF , !P4 ;  /* 0xff80000035357808 */ /* 0x000fe40006000000 */
[----:B------:R-:W-:Y:S02]  /*3bc0*/  FSEL R185, R16, -INF , !P1 ;  /* 0xff80000010b97808 */ /* 0x000fe40004800000 */
[----:B------:R-:W-:Y:S02]  /*3bd0*/  FSEL R186, R18, -INF , !P0 ;  /* 0xff80000012ba7808 */ /* 0x000fe40004000000 */
[C---:B------:R-:W-:Y:S02]  /*3be0*/  ISETP.GE.AND P4, PT, R0.reuse, R7, PT ;  /* 0x000000070000720c */ /* 0x040fe40003f86270 */
[----:B------:R-:W-:-:S02]  /*3bf0*/  ISETP.GE.AND P1, PT, R0, R8, PT ;  /* 0x000000080000720c */ /* 0x000fc40003f26270 */
[C---:B------:R-:W-:Y:S02]  /*3c00*/  ISETP.GE.AND P0, PT, R0.reuse, R9, PT ;  /* 0x000000090000720c */ /* 0x040fe40003f06270 */
[----:B------:R-:W-:Y:S02]  /*3c10*/  IADD3 R0, R0, 0x79, RZ ;  /* 0x0000007900007810 */ /* 0x000fe40007ffe0ff */
[----:B------:R-:W-:Y:S02]  /*3c20*/  FSEL R54, R54, -INF , !P0 ;  /* 0xff80000036367808 */ /* 0x000fe40004000000 */
[----:B------:R-:W-:Y:S02]  /*3c30*/  ISETP.GE.AND P0, PT, R0, R6, PT ;  /* 0x000000060000720c */ /* 0x000fe40003f06270 */
[----:B------:R-:W-:Y:S02]  /*3c40*/  FSEL R144, R24, -INF , !P6 ;  /* 0xff80000018907808 */ /* 0x000fe40007000000 */
[----:B------:R-:W-:-:S02]  /*3c50*/  FSEL R152, R21, -INF , !P0 ;  /* 0xff80000015987808 */ /* 0x000fc40004000000 */
[----:B------:R-:W-:Y:S02]  /*3c60*/  PLOP3.LUT P0, PT, PT, PT, UP0, 0x80, 0x0 ;  /* 0x000000000000781c */ /* 0x000fe40003f0f008 */
[----:B------:R-:W-:Y:S02]  /*3c70*/  ISETP.GE.AND P6, PT, R0, R8, PT ;  /* 0x000000080000720c */ /* 0x000fe40003fc6270 */
[----:B------:R-:W-:Y:S02]  /*3c80*/  FSEL R167, R43, -INF , !P5 ;  /* 0xff8000002ba77808 */ /* 0x000fe40006800000 */
[----:B------:R-:W-:Y:S02]  /*3c90*/  FSEL R225, R37, -INF , !P2 ;  /* 0xff80000025e17808 */ /* 0x000fe40005000000 */
[----:B------:R-:W-:Y:S02]  /*3ca0*/  FSEL R31, R50, -INF , !P4 ;  /* 0xff800000321f7808 */ /* 0x000fe40006000000 */
[----:B------:R-:W-:-:S02]  /*3cb0*/  FSEL R52, R52, -INF , !P1 ;  /* 0xff80000034347808 */ /* 0x000fc40004800000 */
[----:B------:R-:W-:Y:S02]  /*3cc0*/  FSEL R165, R26, -INF , !P3 ;  /* 0xff8000001aa57808 */ /* 0x000fe40005800000 */
[----:B------:R-:W-:Y:S02]  /*3cd0*/  FSEL R183, R17, -INF , !P6 ;  /* 0xff80000011b77808 */ /* 0x000fe40007000000 */
[CC--:B------:R-:W-:Y:S02]  /*3ce0*/  ISETP.GE.AND P5, PT, R10.reuse, R6.reuse, PT ;  /* 0x000000060a00720c */ /* 0x0c0fe40003fa6270 */
[-C--:B------:R-:W-:Y:S02]  /*3cf0*/  ISETP.GE.AND P2, PT, R10, R7.reuse, PT ;  /* 0x000000070a00720c */ /* 0x080fe40003f46270 */
[C---:B------:R-:W-:Y:S02]  /*3d00*/  ISETP.GE.AND P4, PT, R2.reuse, R6, PT ;  /* 0x000000060200720c */ /* 0x040fe40003f86270 */
        /* <DEDUP_REMOVED lines=15> */
[----:B------:R-:W-:Y:S01]  /*3e00*/  IMAD.U32 R12, RZ, RZ, UR6 ;  /* 0x00000006ff0c7e24 */ /* 0x000fe2000f8e00ff */
[----:B------:R-:W-:Y:S01]  /*3e10*/  UIMAD UR7, UR7, UR8, URZ ;  /* 0x00000008070772a4 */ /* 0x000fe2000f8e023f */
[----:B------:R-:W-:-:S03]  /*3e20*/  IMAD.U32 R2, RZ, RZ, UR8 ;  /* 0x00000008ff027e24 */ /* 0x000fc6000f8e00ff */
[----:B------:R-:W-:Y:S01]  /*3e30*/  UIMAD UR5, UR5, UR11, UR7 ;  /* 0x0000000b050572a4 */ /* 0x000fe2000f8e0207 */
[----:B------:R-:W-:-:S03]  /*3e40*/  IMAD.WIDE.U32 R2, R2, UR11, R228 ;  /* 0x0000000b02027c25 */ /* 0x000fc6000f8e00e4 */
[----:B------:R1:W-:Y:S01]  /*3e50*/  @P1 STS [R217+0x2000], RZ ;  /* 0x002000ffd9001388 */ /* 0x0003e20000000800 */
[----:B------:R-:W-:Y:S01]  /*3e60*/  @!P1 IMAD.MOV.U32 R18, RZ, RZ, c[0x0][0x19c] ;  /* 0x00006700ff129624 */ /* 0x000fe200078e00ff */
[----:B------:R-:W-:Y:S02]  /*3e70*/  IADD3 R11, R3, UR5, RZ ;  /* 0x00000005030b7c10 */ /* 0x000fe4000fffe0ff */
[----:B------:R-:W-:Y:S01]  /*3e80*/  @!P1 IADD3 R0, P3, R2, UR20, RZ ;  /* 0x0000001402009c10 */ /* 0x000fe2000ff7e0ff */
[----:B------:R1:W-:Y:S01]  /*3e90*/  @P1 STS [R217+0x2004], RZ ;  /* 0x002004ffd9001388 */ /* 0x0003e20000000800 */
[----:B------:R-:W-:Y:S02]  /*3ea0*/  @!P1 LEA R10, P2, R10, R2, 0x6 ;  /* 0x000000020a0a9211 */ /* 0x000fe400078430ff */
[----:B------:R-:W-:Y:S01]  /*3eb0*/  @!P1 LEA R16, P4, R2, c[0x0][0x168], 0x1 ;  /* 0x00005a0002109a11 */ /* 0x000fe200078808ff */
[----:B------:R1:W-:Y:S01]  /*3ec0*/  @P1 STS.64 [R217+0x2008], RZ ;  /* 0x002008ffd9001388 */ /* 0x0003e20000000a00 */
[----:B------:R-:W-:-:S02]  /*3ed0*/  @!P1 IADD3.X R13, R11, UR19, RZ, P3, !PT ;  /* 0x000000130b0d9c10 */ /* 0x000fc40009ffe4ff */
[----:B------:R-:W-:Y:S02]  /*3ee0*/  @!P1 LEA R14, P3, R0, c[0x0][0x168], 0x1 ;  /* 0x00005a00000e9a11 */ /* 0x000fe400078608ff */
[----:B------:R-:W-:Y:S02]  /*3ef0*/  @!P1 LEA.HI.X R18, R12, R11, R18, 0x6, P2 ;  /* 0x0000000b0c129211 */ /* 0x000fe400010f3412 */
[----:B------:R-:W-:Y:S02]  /*3f00*/  @!P1 LEA R12, P2, R10, c[0x0][0x168], 0x1 ;  /* 0x00005a000a0c9a11 */ /* 0x000fe400078408ff */
        /* <DEDUP_REMOVED lines=31> */
.L_x_186:
[----:B------:R-:W-:Y:S05]  /*4100*/  BSYNC B0 ;  /* 0x0000000000007941 */ /* 0x000fea0003800000 */
.L_x_185:
[----:B------:R-:W0:Y:S02]  /*4110*/  LDGDEPBAR ;  /* 0x00000000000079af */ /* 0x000e240000000000 */
.L_x_184:
[----:B------:R-:W-:Y:S01]  /*4120*/  FMNMX.FTZ R0, R48, R28, !PT ;  /* 0x0000001c30007209 */ /* 0x000fe20007810000 */
[C---:B------:R-:W-:Y:S01]  /*4130*/  IMAD.WIDE.U32 R158, R206.reuse, -0x326172a9, RZ ;  /* 0xcd9e8d57ce9e7825 */ /* 0x040fe200078e00ff */
[----:B------:R-:W-:Y:S01]  /*4140*/  IADD3 R11, R206, 0x4, RZ ;  /* 0x00000004ce0b7810 */ /* 0x000fe20007ffe0ff */
[----:B------:R-:W-:Y:S01]  /*4150*/  USHF.L.U32 UR29, UR28, 0x2, URZ ;  /* 0x000000021c1d7899 */ /* 0x000fe2000800063f */
[----:B------:R-:W-:Y:S01]  /*4160*/  FMNMX.FTZ R0, R65, R0, !PT ;  /* 0x0000000041007209 */ /* 0x000fe20007810000 */
[----:B------:R-:W-:Y:S01]  /*4170*/  STL [R1+0x6c], R7 ;  /* 0x00006c0701007387 */ /* 0x000fe20000100800 */
[----:B-1----:R-:W-:Y:S01]  /*4180*/  LOP3.LUT R12, R202, UR32, RZ, 0x3c, !PT ;  /* 0x00000020ca0c7c12 */ /* 0x002fe2000f8e3cff */
[----:B------:R-:W-:Y:S01]  /*4190*/  IMAD.WIDE.U32 R90, R11, -0x326172a9, RZ ;  /* 0xcd9e8d570b5a7825 */ /* 0x000fe200078e00ff */
[----:B------:R-:W-:Y:S01]  /*41a0*/  FMNMX.FTZ R0, R64, R0, !PT ;  /* 0x0000000040007209 */ /* 0x000fe20007810000 */
[----:B------:R-:W-:Y:S01]  /*41b0*/  STL [R1+0x68], R6 ;  /* 0x0000680601007387 */ /* 0x000fe20000100800 */
[----:B------:R-:W-:Y:S01]  /*41c0*/  UIADD3 UR14, UR33, -0x4498517b, URZ ;  /* 0xbb67ae85210e7890 */ /* 0x000fe2000fffe03f */
[----:B------:R-:W-:Y:S01]  /*41d0*/  IMAD.WIDE.U32 R120, R205, -0x2daee0ad, RZ ;  /* 0xd2511f53cd787825 */ /* 0x000fe200078e00ff */
[----:B------:R-:W-:Y:S01]  /*41e0*/  FMNMX.FTZ R0, R69, R0, !PT ;  /* 0x0000000045007209 */ /* 0x000fe20007810000 */
[----:B------:R-:W-:Y:S01]  /*41f0*/  STL [R1+0x8], R12 ;  /* 0x0000080c01007387 */ /* 0x000fe20000100800 */
[----:B------:R-:W-:Y:S01]  /*4200*/  UIADD3 UR15, UR32, -0x61c88647, URZ ;  /* 0x9e3779b9200f7890 */ /* 0x000fe2000fffe03f */
[----:B------:R-:W-:Y:S01]  /*4210*/  FMNMX.FTZ R17, R31, R68, !PT ;  /* 0x000000441f117209 */ /* 0x000fe20007810000 */
[----:B------:R-:W-:Y:S01]  /*4220*/  UIADD3 UR13, UR32, 0x3c6ef372, URZ ;  /* 0x3c6ef372200d7890 */ /* 0x000fe2000fffe03f */
[----:B------:R-:W-:Y:S01]  /*4230*/  FMNMX.FTZ R0, R85, R0, !PT ;  /* 0x0000000055007209 */ /* 0x000fe20007810000 */
[----:B------:R1:W-:Y:S01]  /*4240*/  STL [R1+0x60], R11 ;  /* 0x0000600b01007387 */ /* 0x0003e20000100800 */
[----:B------:R-:W-:Y:S01]  /*4250*/  UIADD3 UR10, UR33, 0x32370b8f, URZ ;  /* 0x32370b8f210a7890 */ /* 0x000fe2000fffe03f */
[----:B------:R-:W-:Y:S01]  /*4260*/  IMAD.SHL.U32 R205, R5, 0x2, RZ ;  /* 0x0000000205cd7824 */ /* 0x000fe200078e00ff */
[----:B------:R-:W-:Y:S01]  /*4270*/  FMNMX.FTZ R0, R94, R0, !PT ;  /* 0x000000005e007209 */ /* 0x000fe20007810000 */
[----:B------:R-:W-:-:S02]  /*4280*/  UIADD3 UR12, UR33, 0x76cf5d0a, URZ ;  /* 0x76cf5d0a210c7890 */ /* 0x000fc4000fffe03f */
[----:B------:R-:W-:Y:S01]  /*4290*/  UIADD3 UR9, UR32, 0x78dde6e4, URZ ;  /* 0x78dde6e420097890 */ /* 0x000fe2000fffe03f */
[----:B------:R-:W-:Y:S01]  /*42a0*/  FMNMX.FTZ R0, R86, R0, !PT ;  /* 0x0000000056007209 */ /* 0x000fe20007810000 */
[----:B------:R-:W-:Y:S01]  /*42b0*/  UIADD3 UR11, UR32, -0x255992d5, URZ ;  /* 0xdaa66d2b200b7890 */ /* 0x000fe2000fffe03f */
[----:B------:R-:W-:Y:S01]  /*42c0*/  IMAD R206, R4, 0x2, R205 ;  /* 0x0000000204ce7824 */ /* 0x000fe200078e02cd */
[----:B------:R-:W-:Y:S01]  /*42d0*/  UIADD3 UR8, UR33, -0x126145ec, URZ ;  /* 0xed9eba1421087890 */ /* 0x000fe2000fffe03f */
[----:B------:R-:W-:Y:S01]  /*42e0*/  FMNMX.FTZ R0, R193, R0, !PT ;  /* 0x00000000c1007209 */ /* 0x000fe20007810000 */
[----:B------:R-:W-:Y:S01]  /*42f0*/  UIADD3 UR6, UR33, -0x56f99767, URZ ;  /* 0xa906689921067890 */ /* 0x000fe2000fffe03f */
[----:B------:R-:W-:Y:S01]  /*4300*/  LDSM.16.MT88.4 R44, [R205+0x4000] ;  /* 0x00400000cd2c783b */ /* 0x000fe20000004200 */
[----:B------:R-:W-:Y:S01]  /*4310*/  UIADD3 UR7, UR32, 0x1715609d, URZ ;  /* 0x1715609d20077890 */ /* 0x000fe2000fffe03f */
[----:B------:R-:W-:Y:S01]  /*4320*/  FMNMX.FTZ R0, R192, R0, !PT ;  /* 0x00000000c0007209 */ /* 0x000fe20007810000 */
[----:B------:R-:W-:Y:S01]  /*4330*/  UIADD3 UR5, UR29, 0x1, URZ ;  /* 0x000000011d057890 */ /* 0x000fe2000fffe03f */
[----:B------:R-:W-:Y:S02]  /*4340*/  LDSM.16.MT88.4 R56, [R206+0x4400] ;  /* 0x00440000ce38783b */ /* 0x000fe40000004200 */
[----:B------:R-:W-:-:S04]  /*4350*/  FMNMX.FTZ R0, R106, R0, !PT ;  /* 0x000000006a007209 */ /* 0x000fc80007810000 */
[----:B------:R-:W-:Y:S01]  /*4360*/  FMNMX.FTZ R0, R104, R0, !PT ;  /* 0x0000000068007209 */ /* 0x000fe20007810000 */
[----:B-1----:R-:W-:-:S03]  /*4370*/  IMAD.U32 R11, RZ, RZ, UR29 ;  /* 0x0000001dff0b7e24 */ /* 0x002fc6000f8e00ff */
[----:B------:R-:W-:-:S04]  /*4380*/  FMNMX.FTZ R0, R197, R0, !PT ;  /* 0x00000000c5007209 */ /* 0x000fc80007810000 */
[----:B------:R-:W-:-:S04]  /*4390*/  FMNMX.FTZ R0, R196, R0, !PT ;  /* 0x00000000c4007209 */ /* 0x000fc80007810000 */
[----:B------:R-:W-:-:S04]  /*43a0*/  FMNMX.FTZ R0, R115, R0, !PT ;  /* 0x0000000073007209 */ /* 0x000fc80007810000 */
[----:B------:R-:W-:-:S04]  /*43b0*/  FMNMX.FTZ R0, R113, R0, !PT ;  /* 0x0000000071007209 */ /* 0x000fc80007810000 */
[----:B------:R-:W-:-:S04]  /*43c0*/  FMNMX.FTZ R0, R200, R0, !PT ;  /* 0x00000000c8007209 */ /* 0x000fc80007810000 */
[----:B--2---:R-:W-:Y:S02]  /*43d0*/  FMNMX.FTZ R2, R134, R0, !PT ;  /* 0x0000000086027209 */ /* 0x004fe40007810000 */
        /* <DEDUP_REMOVED lines=28> */
[----:B------:R-:W-:-:S03]  /*45a0*/  FMNMX.FTZ R2, R108, R2, !PT ;  /* 0x000000026c027209 */ /* 0x000fc60007810000 */
[----:B------:R-:W1:Y:S01]  /*45b0*/  SHFL.BFLY PT, R10, R0, 0x2, 0x1f ;  /* 0x0c401f00000a7f89 */ /* 0x000e6200000e0000 */
[----:B------:R-:W-:-:S04]  /*45c0*/  FMNMX.FTZ R2, R128, R2, !PT ;  /* 0x0000000280027209 */ /* 0x000fc80007810000 */
[----:B------:R-:W-:-:S04]  /*45d0*/  FMNMX.FTZ R2, R124, R2, !PT ;  /* 0x000000027c027209 */ /* 0x000fc80007810000 */
[----:B------:R-:W-:Y:S02]  /*45e0*/  FMNMX.FTZ R3, R122, R2, !PT ;  /* 0x000000027a037209 */ /* 0x000fe40007810000 */
[----:B------:R-:W-:Y:S02]  /*45f0*/  FMNMX.FTZ R2, R54, R55, !PT ;  /* 0x0000003736027209 */ /* 0x000fe40007810000 */
[----:B------:R-:W-:Y:S02]  /*4600*/  FMNMX.FTZ R3, R123, R3, !PT ;  /* 0x000000037b037209 */ /* 0x000fe40007810000 */
[----:B------:R-:W-:Y:S02]  /*4610*/  FMNMX.FTZ R2, R78, R2, !PT ;  /* 0x000000024e027209 */ /* 0x000fe40007810000 */
[----:B------:R-:W-:Y:S02]  /*4620*/  FMNMX.FTZ R3, R149, R3, !PT ;  /* 0x0000000395037209 */ /* 0x000fe40007810000 */
[----:B------:R-:W-:-:S02]  /*4630*/  FMNMX.FTZ R2, R76, R2, !PT ;  /* 0x000000024c027209 */ /* 0x000fc40007810000 */
[----:B------:R-:W-:Y:S02]  /*4640*/  FMNMX.FTZ R3, R147, R3, !PT ;  /* 0x0000000393037209 */ /* 0x000fe40007810000 */
[----:B-1----:R-:W-:Y:S02]  /*4650*/  FMNMX.FTZ R22, R0, R10, !PT ;  /* 0x0000000a00167209 */ /* 0x002fe40007810000 */
[----:B------:R-:W-:Y:S02]  /*4660*/  FMNMX.FTZ R0, R82, R2, !PT ;  /* 0x0000000252007209 */ /* 0x000fe40007810000 */
[----:B------:R-:W-:Y:S01]  /*4670*/  FMNMX.FTZ R2, R135, R3, !PT ;  /* 0x0000000387027209 */ /* 0x000fe20007810000 */
[----:B------:R-:W-:Y:S01]  /*4680*/  SHFL.BFLY PT, R138, R22, 0x1, 0x1f ;  /* 0x0c201f00168a7f89 */ /* 0x000fe200000e0000 */
        /* <DEDUP_REMOVED lines=8> */
[----:B------:R-:W-:Y:S02]  /*4710*/  LOP3.LUT R3, R159, R12, RZ, 0x3c, !PT ;  /* 0x0000000c9f037212 */ /* 0x000fe400078e3cff */
[----:B------:R-:W-:Y:S02]  /*4720*/  FMNMX.FTZ R0, R103, R0, !PT ;  /* 0x0000000067007209 */ /* 0x000fe40007810000 */
[----:B------:R-:W-:Y:S01]  /*4730*/  FMNMX.FTZ R2, R180, R2, !PT ;  /* 0x00000002b4027209 */ /* 0x000fe20007810000 */
[----:B------:R-:W-:Y:S01]  /*4740*/  IMAD.WIDE.U32 R88, R3, -0x2daee0ad, RZ ;  /* 0xd2511f5303587825 */ /* 0x000fe200078e00ff */
[----:B------:R-:W-:Y:S02]  /*4750*/  LOP3.LUT R10, R91, R12, RZ, 0x3c, !PT ;  /* 0x0000000c5b0a7212 */ /* 0x000fe400078e3cff */
[----:B------:R-:W-:Y:S02]  /*4760*/  FMNMX.FTZ R0, R101, R0, !PT ;  /* 0x0000000065007209 */ /* 0x000fe40007810000 */
[----:B------:R-:W-:Y:S01]  /*4770*/  FMNMX.FTZ R2, R224, R2, !PT ;  /* 0x00000002e0027209 */ /* 0x000fe20007810000 */
[----:B------:R-:W-:Y:S01]  /*4780*/  IMAD.WIDE.U32 R92, R10, -0x2daee0ad, RZ ;  /* 0xd2511f530a5c7825 */ /* 0x000fe200078e00ff */
[----:B------:R-:W-:-:S02]  /*4790*/  FMNMX.FTZ R0, R100, R0, !PT ;  /* 0x0000000064007209 */ /* 0x000fc40007810000 */
[----:B------:R-:W-:Y:S02]  /*47a0*/  LOP3.LUT R3, R121, UR33, R11, 0x96, !PT ;  /* 0x0000002179037c12 */ /* 0x000fe4000f8e960b */
[--C-:B------:R-:W-:Y:S02]  /*47b0*/  LOP3.LUT R10, R89, UR14, R120.reuse, 0x96, !PT ;  /* 0x0000000e590a7c12 */ /* 0x100fe4000f8e9678 */
[----:B------:R-:W-:Y:S01]  /*47c0*/  FMNMX.FTZ R11, R225, R2, !PT ;  /* 0x00000002e10b7209 */ /* 0x000fe20007810000 */
[----:B------:R-:W-:Y:S01]  /*47d0*/  IMAD.WIDE.U32 R2, R3, -0x326172a9, RZ ;  /* 0xcd9e8d5703027825 */ /* 0x000fe200078e00ff */
[----:B------:R-:W-:Y:S02]  /*47e0*/  FMNMX.FTZ R0, R118, R0, !PT ;  /* 0x0000000076007209 */ /* 0x000fe40007810000 */
[----:B------:R-:W-:Y:S01]  /*47f0*/  LOP3.LUT R12, R93, UR14, R120, 0x96, !PT ;  /* 0x0000000e5d0c7c12 */ /* 0x000fe2000f8e9678 */
[----:B------:R-:W-:Y:S01]  /*4800*/  IMAD.WIDE.U32 R62, R10, -0x326172a9, RZ ;  /* 0xcd9e8d570a3e7825 */ /* 0x000fe200078e00ff */
[----:B------:R-:W-:-:S02]  /*4810*/  FMNMX.FTZ R11, R185, R11, !PT ;  /* 0x0000000bb90b7209 */ /* 0x000fc40007810000 */
[----:B------:R-:W-:Y:S01]  /*4820*/  FMNMX.FTZ R10, R114, R0, !PT ;  /* 0x00000000720a7209 */ /* 0x000fe20007810000 */
[----:B------:R-:W-:Y:S01]  /*4830*/  IMAD.WIDE.U32 R66, R12, -0x326172a9, RZ ;  /* 0xcd9e8d570c427825 */ /* 0x000fe200078e00ff */
[----:B------:R-:W-:Y:S02]  /*4840*/  FMNMX.FTZ R0, R183, R11, !PT ;  /* 0x0000000bb7007209 */ /* 0x000fe40007810000 */
[C---:B------:R-:W-:Y:S01]  /*4850*/  LOP3.LUT R13, R3.reuse, UR15, R158, 0x96, !PT ;  /* 0x0000000f030d7c12 */ /* 0x040fe2000f8e969e */
[----:B------:R-:W-:Y:S01]  /*4860*/  IMAD R120, R84, 0x10000, R84 ;  /* 0x0001000054787824 */ /* 0x000fe200078e0254 */
[----:B------:R-:W-:Y:S01]  /*4870*/  LOP3.LUT R16, R3, UR15, R90, 0x96, !PT ;  /* 0x0000000f03107c12 */ /* 0x000fe2000f8e965a */
[----:B------:R-:W1:Y:S01]  /*4880*/  SHFL.BFLY PT, R136, R0, 0x2, 0x1f ;  /* 0x0c401f0000887f89 */ /* 0x000e6200000e0000 */
[----:B------:R-:W-:Y:S01]  /*4890*/  FMNMX.FTZ R3, R110, R10, !PT ;  /* 0x0000000a6e037209 */ /* 0x000fe20007810000 */
[----:B------:R-:W-:Y:S01]  /*48a0*/  IMAD.WIDE.U32 R10, R13, -0x2daee0ad, RZ ;  /* 0xd2511f530d0a7825 */ /* 0x000fe200078e00ff */
[----:B------:R-:W-:-:S02]  /*48b0*/  LOP3.LUT R14, R63, UR13, R2, 0x96, !PT ;  /* 0x0000000d3f0e7c12 */ /* 0x000fc4000f8e9602 */
[----:B------:R-:W-:Y:S02]  /*48c0*/  LOP3.LUT R15, R67, UR13, R2, 0x96, !PT ;  /* 0x0000000d430f7c12 */ /* 0x000fe4000f8e9602 */
[----:B------:R-:W-:Y:S01]  /*48d0*/  FMNMX.FTZ R2, R112, R3, !PT ;  /* 0x0000000370027209 */ /* 0x000fe20007810000 */
[----:B------:R-:W-:Y:S01]  /*48e0*/  IMAD.WIDE.U32 R18, R14, -0x2daee0ad, RZ ;  /* 0xd2511f530e127825 */ /* 0x000fe200078e00ff */
[----:B------:R-:W-:Y:S02]  /*48f0*/  FMNMX.FTZ R3, R188, R17, !PT ;  /* 0x00000011bc037209 */ /* 0x000fe40007810000 */
[----:B------:R-:W-:Y:S01]  /*4900*/  FMNMX.FTZ R2, R127, R2, !PT ;  /* 0x000000027f027209 */ /* 0x000fe20007810000 */
[----:B------:R-:W-:Y:S01]  /*4910*/  IMAD.WIDE.U32 R20, R15, -0x2daee0ad, RZ ;  /* 0xd2511f530f147825 */ /* 0x000fe200078e00ff */
[----:B------:R-:W-:Y:S02]  /*4920*/  FMNMX.FTZ R3, R87, R3, !PT ;  /* 0x0000000357037209 */ /* 0x000fe40007810000 */
[----:B------:R-:W-:-:S02]  /*4930*/  FMNMX.FTZ R12, R129, R2, !PT ;  /* 0x00000002810c7209 */ /* 0x000fc40007810000 */
[----:B------:R-:W-:Y:S01]  /*4940*/  FMNMX.FTZ R13, R189, R3, !PT ;  /* 0x00000003bd0d7209 */ /* 0x000fe20007810000 */
[----:B------:R-:W-:Y:S01]  /*4950*/  IMAD.WIDE.U32 R2, R16, -0x2daee0ad, RZ ;  /* 0xd2511f5310027825 */ /* 0x000fe200078e00ff */
[----:B------:R-:W-:Y:S02]  /*4960*/  FMNMX.FTZ R12, R126, R12, !PT ;  /* 0x0000000c7e0c7209 */ /* 0x000fe40007810000 */
[----:B------:R-:W-:Y:S02]  /*4970*/  LOP3.LUT R14, R19, UR10, R10, 0x96, !PT ;  /* 0x0000000a130e7c12 */ /* 0x000fe4000f8e960a */
[----:B------:R-:W-:Y:S02]  /*4980*/  LOP3.LUT R16, R11, UR12, R88, 0x96, !PT ;  /* 0x0000000c0b107c12 */ /* 0x000fe4000f8e9658 */
[----:B------:R-:W-:Y:S01]  /*4990*/  FMNMX.FTZ R10, R125, R12, !PT ;  /* 0x0000000c7d0a7209 */ /* 0x000fe20007810000 */
[----:B------:R-:W-:Y:S01]  /*49a0*/  IMAD.WIDE.U32 R24, R14, -0x326172a9, RZ ;  /* 0xcd9e8d570e187825 */ /* 0x000fe200078e00ff */
[----:B------:R-:W-:-:S02]  /*49b0*/  FMNMX.FTZ R11, R190, R13, !PT ;  /* 0x0000000dbe0b7209 */ /* 0x000fc40007810000 */
[----:B------:R-:W-:Y:S02]  /*49c0*/  LOP3.LUT R13, R21, UR10, R2, 0x96, !PT ;  /* 0x0000000a150d7c12 */ /* 0x000fe4000f8e9602 */
[----:B------:R-:W-:Y:S02]  /*49d0*/  LOP3.LUT R17, R3, UR12, R92, 0x96, !PT ;  /* 0x0000000c03117c12 */ /* 0x000fe4000f8e965c */
[----:B------:R-:W-:Y:S02]  /*49e0*/  FMNMX.FTZ R2, R218, R10, !PT ;  /* 0x0000000ada027209 */ /* 0x000fe40007810000 */
[----:B------:R-:W-:Y:S01]  /*49f0*/  FMNMX.FTZ R3, R96, R11, !PT ;  /* 0x0000000b60037209 */ /* 0x000fe20007810000 */
[----:B------:R-:W-:Y:S01]  /*4a00*/  IMAD.WIDE.U32 R10, R16, -0x326172a9, RZ ;  /* 0xcd9e8d57100a7825 */ /* 0x000fe200078e00ff */
[----:B-1----:R-:W-:Y:S02]  /*4a10*/  FMNMX.FTZ R136, R0, R136, !PT ;  /* 0x0000008800887209 */ /* 0x002fe40007810000 */
[----:B------:R-:W-:Y:S01]  /*4a20*/  FMNMX.FTZ R0, R156, R2, !PT ;  /* 0x000000029c007209 */ /* 0x000fe20007810000 */
[----:B------:R-:W-:Y:S01]  /*4a30*/  IMAD.WIDE.U32 R16, R17, -0x326172a9, RZ ;  /* 0xcd9e8d5711107825 */ /* 0x000fe200078e00ff */
[----:B------:R-:W-:Y:S01]  /*4a40*/  FMNMX.FTZ R2, R95, R3, !PT ;  /* 0x000000035f027209 */ /* 0x000fe20007810000 */
[----:B------:R-:W1:Y:S01]  /*4a50*/  SHFL.BFLY PT, R12, R136, 0x1, 0x1f ;  /* 0x0c201f00880c7f89 */ /* 0x000e6200000e0000 */
[----:B------:R-:W-:-:S02]  /*4a60*/  FMNMX.FTZ R0, R168, R0, !PT ;  /* 0x00000000a8007209 */ /* 0x000fc40007810000 */
[----:B------:R-:W-:Y:S02]  /*4a70*/  FMNMX.FTZ R3, R195, R2, !PT ;  /* 0x00000002c3037209 */ /* 0x000fe40007810000 */
[----:B------:R-:W-:Y:S02]  /*4a80*/  FMNMX.FTZ R0, R169, R0, !PT ;  /* 0x00000000a9007209 */ /* 0x000fe40007810000 */
[----:B------:R-:W-:Y:S02]  /*4a90*/  FMNMX.FTZ R3, R194, R3, !PT ;  /* 0x00000003c2037209 */ /* 0x000fe40007810000 */
[----:B------:R-:W-:Y:S02]  /*4aa0*/  FMNMX.FTZ R138, R22, R138, !PT ;  /* 0x0000008a168a7209 */ /* 0x000fe40007810000 */
[----:B------:R-:W-:Y:S02]  /*4ab0*/  FMNMX.FTZ R3, R109, R3, !PT ;  /* 0x000000036d037209 */ /* 0x000fe40007810000 */
[----:B------:R-:W-:Y:S01]  /*4ac0*/  FMNMX.FTZ R0, R222, R0, !PT ;  /* 0x00000000de007209 */ /* 0x000fe20007810000 */
[----:B------:R-:W-:Y:S01]  /*4ad0*/  FMUL.FTZ R2, R138, c[0x0][0x23c] ;  /* 0x00008f008a027a20 */ /* 0x000fe20000410000 */
[----:B------:R-:W-:-:S02]  /*4ae0*/  FMNMX.FTZ R3, R105, R3, !PT ;  /* 0x0000000369037209 */ /* 0x000fc40007810000 */
[----:B------:R-:W-:Y:S02]  /*4af0*/  FSETP.NEU.FTZ.AND P1, PT, R138, -INF , PT ;  /* 0xff8000008a00780b */ /* 0x000fe40003f3d000 */
[----:B------:R-:W-:Y:S02]  /*4b00*/  FMNMX.FTZ R0, R181, R0, !PT ;  /* 0x00000000b5007209 */ /* 0x000fe40007810000 */
[----:B------:R-:W-:Y:S02]  /*4b10*/  FMNMX.FTZ R3, R198, R3, !PT ;  /* 0x00000003c6037209 */ /* 0x000fe40007810000 */
[----:B------:R-:W-:Y:S02]  /*4b20*/  FSEL R2, R2, RZ, P1 ;  /* 0x000000ff02027208 */ /* 0x000fe40000800000 */
[----:B------:R-:W-:Y:S02]  /*4b30*/  FMNMX.FTZ R0, R223, R0, !PT ;  /* 0x00000000df007209 */ /* 0x000fe40007810000 */
[----:B------:R-:W-:-:S02]  /*4b40*/  FMNMX.FTZ R3, R199, R3, !PT ;  /* 0x00000003c7037209 */ /* 0x000fc40007810000 */
[----:B------:R-:W-:Y:S01]  /*4b50*/  LOP3.LUT R19, R25, UR9, R10, 0x96, !PT ;  /* 0x0000000919137c12 */ /* 0x000fe2000f8e960a */
[----:B------:R-:W-:Y:S01]  /*4b60*/  FFMA.FTZ R10, R48, c[0x0][0x23c], -R2 ;  /* 0x00008f00300a7a23 */ /* 0x000fe20000010802 */
[----:B------:R-:W-:Y:S01]  /*4b70*/  FMNMX.FTZ R0, R182, R0, !PT ;  /* 0x00000000b6007209 */ /* 0x000fe20007810000 */
[----:B------:R-:W-:Y:S01]  /*4b80*/  LDSM.16.MT88.4 R48, [R206+0x4000] ;  /* 0x00400000ce30783b */ /* 0x000fe20000004200 */
[----:B------:R-:W-:Y:S01]  /*4b90*/  FMNMX.FTZ R3, R119, R3, !PT ;  /* 0x0000000377037209 */ /* 0x000fe20007810000 */
[----:B------:R2:W-:Y:S01]  /*4ba0*/  MUFU.EX2 R229, R10 ;  /* 0x0000000a00e57308 */ /* 0x0005e20000000800 */
[----:B------:R-:W-:Y:S01]  /*4bb0*/  FMNMX.FTZ R0, R226, R0, !PT ;  /* 0x00000000e2007209 */ /* 0x000fe20007810000 */
[----:B------:R-:W-:Y:S01]  /*4bc0*/  IMAD.WIDE.U32 R60, R19, -0x2daee0ad, RZ ;  /* 0xd2511f53133c7825 */ /* 0x000fe200078e00ff */
[----:B------:R-:W-:Y:S02]  /*4bd0*/  FMNMX.FTZ R3, R117, R3, !PT ;  /* 0x0000000375037209 */ /* 0x000fe40007810000 */
[----:B------:R-:W-:-:S02]  /*4be0*/  FMNMX.FTZ R0, R187, R0, !PT ;  /* 0x00000000bb007209 */ /* 0x000fc40007810000 */
[----:B------:R-:W-:Y:S02]  /*4bf0*/  FMNMX.FTZ R3, R203, R3, !PT ;  /* 0x00000003cb037209 */ /* 0x000fe40007810000 */
[----:B------:R-:W-:Y:S02]  /*4c00*/  FMNMX.FTZ R0, R186, R0, !PT ;  /* 0x00000000ba007209 */ /* 0x000fe40007810000 */
[----:B------:R-:W-:Y:S02]  /*4c10*/  FMNMX.FTZ R3, R201, R3, !PT ;  /* 0x00000003c9037209 */ /* 0x000fe40007810000 */
[----:B------:R-:W-:Y:S02]  /*4c20*/  FMNMX.FTZ R0, R184, R0, !PT ;  /* 0x00000000b8007209 */ /* 0x000fe40007810000 */
[----:B-1----:R-:W-:Y:S01]  /*4c30*/  FMNMX.FTZ R136, R136, R12, !PT ;  /* 0x0000000c88887209 */ /* 0x002fe20007810000 */
[----:B--2---:R-:W-:Y:S01]  /*4c40*/  FFMA.FTZ R10, R28, c[0x0][0x23c], -R2 ;  /* 0x00008f001c0a7a23 */ /* 0x004fe20000010802 */
[----:B------:R-:W-:Y:S01]  /*4c50*/  FMNMX.FTZ R3, R133, R3, !PT ;  /* 0x0000000385037209 */ /* 0x000fe20007810000 */
[----:B------:R-:W1:Y:S01]  /*4c60*/  SHFL.BFLY PT, R21, R0, 0x2, 0x1f ;  /* 0x0c401f0000157f89 */ /* 0x000e6200000e0000 */
[----:B------:R-:W-:Y:S01]  /*4c70*/  FSETP.NEU.FTZ.AND P1, PT, R136, -INF , PT ;  /* 0xff8000008800780b */ /* 0x000fe20003f3d000 */
[----:B------:R2:W-:Y:S01]  /*4c80*/  MUFU.EX2 R80, R10 ;  /* 0x0000000a00507308 */ /* 0x0005e20000000800 */
[----:B------:R-:W-:Y:S01]  /*4c90*/  FMNMX.FTZ R3, R131, R3, !PT ;  /* 0x0000000383037209 */ /* 0x000fe20007810000 */
[----:B------:R-:W-:Y:S01]  /*4ca0*/  IMAD.WIDE.U32 R12, R13, -0x326172a9, RZ ;  /* 0xcd9e8d570d0c7825 */ /* 0x000fe200078e00ff */
[----:B------:R-:W-:-:S02]  /*4cb0*/  LOP3.LUT R14, R17, UR11, R66, 0x96, !PT ;  /* 0x0000000b110e7c12 */ /* 0x000fc4000f8e9642 */
[----:B------:R-:W-:Y:S02]  /*4cc0*/  FMNMX.FTZ R3, R220, R3, !PT ;  /* 0x00000003dc037209 */ /* 0x000fe40007810000 */
[----:B------:R-:W-:Y:S01]  /*4cd0*/  LOP3.LUT R11, R11, UR11, R62, 0x96, !PT ;  /* 0x0000000b0b0b7c12 */ /* 0x000fe2000f8e963e */
[----:B------:R-:W-:Y:S01]  /*4ce0*/  IMAD.WIDE.U32 R14, R14, -0x2daee0ad, RZ ;  /* 0xd2511f530e0e7825 */ /* 0x000fe200078e00ff */
[----:B------:R-:W-:-:S03]  /*4cf0*/  FMNMX.FTZ R3, R219, R3, !PT ;  /* 0x00000003db037209 */ /* 0x000fc60007810000 */
[----:B------:R-:W-:Y:S01]  /*4d00*/  IMAD.WIDE.U32 R22, R11, -0x2daee0ad, RZ ;  /* 0xd2511f530b167825 */ /* 0x000fe200078e00ff */
[----:B------:R-:W-:Y:S02]  /*4d10*/  FMNMX.FTZ R3, R174, R3, !PT ;  /* 0x00000003ae037209 */ /* 0x000fe40007810000 */
[----:B------:R-:W-:Y:S01]  /*4d20*/  LOP3.LUT R17, R15, UR8, R20, 0x96, !PT ;  /* 0x000000080f117c12 */ /* 0x000fe2000f8e9614 */
[----:B--2---:R-:W-:Y:S01]  /*4d30*/  FFMA.FTZ R10, R65, c[0x0][0x23c], -R2 ;  /* 0x00008f00410a7a23 */ /* 0x004fe20000010802 */
[----:B------:R-:W-:Y:S01]  /*4d40*/  LOP3.LUT R20, R13, UR9, R16, 0x96, !PT ;  /* 0x000000090d147c12 */ /* 0x000fe2000f8e9610 */
[----:B------:R-:W-:Y:S01]  /*4d50*/  FFMA.FTZ R11, R69, c[0x0][0x23c], -R2 ;  /* 0x00008f00450b7a23 */ /* 0x000fe20000010802 */
[----:B------:R-:W-:Y:S01]  /*4d60*/  LOP3.LUT R18, R23, UR8, R18, 0x96, !PT ;  /* 0x0000000817127c12 */ /* 0x000fe2000f8e9612 */
[----:B------:R2:W-:Y:S01]  /*4d70*/  MUFU.EX2 R202, R10 ;  /* 0x0000000a00ca7308 */ /* 0x0005e20000000800 */
[----:B------:R-:W-:Y:S01]  /*4d80*/  LOP3.LUT R22, R61, UR6, R22, 0x96, !PT ;  /* 0x000000063d167c12 */ /* 0x000fe2000f8e9616 */
[----:B------:R-:W-:-:S04]  /*4d90*/  IMAD.WIDE.U32 R16, R17, -0x326172a9, RZ ;  /* 0xcd9e8d5711107825 */ /* 0x000fc800078e00ff */
[----:B------:R-:W-:Y:S01]  /*4da0*/  IMAD.WIDE.U32 R18, R18, -0x326172a9, RZ ;  /* 0xcd9e8d5712127825 */ /* 0x000fe200078e00ff */
[----:B------:R-:W-:Y:S01]  /*4db0*/  LOP3.LUT R17, R17, UR7, R12, 0x96, !PT ;  /* 0x0000000711117c12 */ /* 0x000fe2000f8e960c */
[----:B------:R-:W-:Y:S03]  /*4dc0*/  MUFU.EX2 R141, R11 ;  /* 0x0000000b008d7308 */ /* 0x000fe60000000800 */
[----:B------:R-:W-:Y:S01]  /*4dd0*/  LOP3.LUT R65, R19, UR7, R24, 0x96, !PT ;  /* 0x0000000713417c12 */ /* 0x000fe2000f8e9618 */
[----:B--2---:R-:W-:-:S04]  /*4de0*/  FFMA.FTZ R10, R64, c[0x0][0x23c], -R2 ;  /* 0x00008f00400a7a23 */ /* 0x004fc80000010802 */
[----:B------:R2:W-:Y:S02]  /*4df0*/  MUFU.EX2 R241, R10 ;  /* 0x0000000a00f17308 */ /* 0x0005e40000000800 */
[----:B--2---:R-:W-:-:S05]  /*4e00*/  FMUL.FTZ R10, R136, c[0x0][0x23c] ;  /* 0x00008f00880a7a20 */ /* 0x004fca0000410000 */
[----:B------:R-:W-:-:S05]  /*4e10*/  FSEL R25, R10, RZ, P1 ;  /* 0x000000ff0a197208 */ /* 0x000fca0000800000 */
[--C-:B------:R-:W-:Y:S02]  /*4e20*/  FFMA.FTZ R10, R52, c[0x0][0x23c], -R25.reuse ;  /* 0x00008f00340a7a23 */ /* 0x100fe40000010819 */
[----:B------:R-:W-:Y:S02]  /*4e30*/  FFMA.FTZ R11, R53, c[0x0][0x23c], -R25 ;  /* 0x00008f00350b7a23 */ /* 0x000fe40000010819 */
[----:B------:R2:W-:Y:S08]  /*4e40*/  MUFU.EX2 R228, R10 ;  /* 0x0000000a00e47308 */ /* 0x0005f00000000800 */
[----:B------:R3:W-:Y:S01]  /*4e50*/  MUFU.EX2 R142, R11 ;  /* 0x0000000b008e7308 */ /* 0x0007e20000000800 */
[----:B--2---:R-:W-:-:S02]  /*4e60*/  FMNMX.FTZ R10, R172, R3, !PT ;  /* 0x00000003ac0a7209 */ /* 0x004fc40007810000 */
[----:B-1----:R-:W-:Y:S01]  /*4e70*/  FMNMX.FTZ R3, R0, R21, !PT ;  /* 0x0000001500037209 */ /* 0x002fe20007810000 */
[----:B------:R-:W-:Y:S01]  /*4e80*/  IMAD.WIDE.U32 R20, R20, -0x2daee0ad, RZ ;  /* 0xd2511f5314147825 */ /* 0x000fe200078e00ff */
[----:B------:R-:W-:-:S03]  /*4e90*/  FMNMX.FTZ R10, R175, R10, !PT ;  /* 0x0000000aaf0a7209 */ /* 0x000fc60007810000 */
[----:B------:R-:W1:Y:S01]  /*4ea0*/  SHFL.BFLY PT, R23, R3, 0x1, 0x1f ;  /* 0x0c201f0003177f89 */ /* 0x000e6200000e0000 */
[----:B------:R-:W-:Y:S01]  /*4eb0*/  FMNMX.FTZ R13, R173, R10, !PT ;  /* 0x0000000aad0d7209 */ /* 0x000fe20007810000 */
[----:B------:R-:W-:Y:S01]  /*4ec0*/  FFMA.FTZ R0, R74, c[0x0][0x23c], -R25 ;  /* 0x00008f004a007a23 */ /* 0x000fe20000010819 */
[----:B------:R-:W-:Y:S01]  /*4ed0*/  LOP3.LUT R15, R21, UR6, R14, 0x96, !PT ;  /* 0x00000006150f7c12 */ /* 0x000fe2000f8e960e */
[----:B---3--:R-:W-:Y:S01]  /*4ee0*/  IMAD.WIDE.U32 R10, R22, -0x326172a9, RZ ;  /* 0xcd9e8d57160a7825 */ /* 0x008fe200078e00ff */
[----:B------:R-:W-:Y:S01]  /*4ef0*/  FMNMX.FTZ R13, R165, R13, !PT ;  /* 0x0000000da50d7209 */ /* 0x000fe20007810000 */
[----:B------:R2:W-:Y:S03]  /*4f00*/  MUFU.EX2 R239, R0 ;  /* 0x0000000000ef7308 */ /* 0x0005e60000000800 */
[----:B------:R-:W-:Y:S01]  /*4f10*/  FMNMX.FTZ R14, R164, R13, !PT ;  /* 0x0000000da40e7209 */ /* 0x000fe20007810000 */
[----:B------:R-:W-:Y:S01]  /*4f20*/  IMAD.WIDE.U32 R12, R15, -0x326172a9, RZ ;  /* 0xcd9e8d570f0c7825 */ /* 0x000fe200078e00ff */
[----:B------:R-:W-:-:S02]  /*4f30*/  LOP3.LUT R27, R11, UR17, R18, 0x96, !PT ;  /* 0x000000110b1b7c12 */ /* 0x000fc4000f8e9612 */
[----:B------:R-:W-:Y:S01]  /*4f40*/  FMNMX.FTZ R14, R166, R14, !PT ;  /* 0x0000000ea60e7209 */ /* 0x000fe20007810000 */
[--C-:B------:R-:W-:Y:S01]  /*4f50*/  FFMA.FTZ R15, R72, c[0x0][0x23c], -R25.reuse ;  /* 0x00008f00480f7a23 */ /* 0x100fe20000010819 */
[C---:B------:R-:W-:Y:S02]  /*4f60*/  LOP3.LUT R19, R10.reuse, 0xffff, RZ, 0xc0, !PT ;  /* 0x0000ffff0a137812 */ /* 0x040fe400078ec0ff */
[----:B------:R-:W-:Y:S01]  /*4f70*/  FMNMX.FTZ R14, R167, R14, !PT ;  /* 0x0000000ea70e7209 */ /* 0x000fe20007810000 */
[----:B------:R-:W-:Y:S01]  /*4f80*/  MUFU.EX2 R240, R15 ;  /* 0x0000000f00f07308 */ /* 0x000fe20000000800 */
[----:B------:R-:W-:Y:S02]  /*4f90*/  LOP3.LUT R30, R10, 0xff, RZ, 0xc0, !PT ;  /* 0x000000ff0a1e7812 */ /* 0x000fe400078ec0ff */
[----:B------:R-:W-:Y:S01]  /*4fa0*/  FMNMX.FTZ R14, R176, R14, !PT ;  /* 0x0000000eb00e7209 */ /* 0x000fe20007810000 */
[----:B--2---:R-:W-:Y:S01]  /*4fb0*/  FFMA.FTZ R0, R75, c[0x0][0x23c], -R25 ;  /* 0x00008f004b007a23 */ /* 0x004fe20000010819 */
[----:B------:R-:W-:-:S02]  /*4fc0*/  SHF.R.U32.HI R21, RZ, 0x10, R10 ;  /* 0x00000010ff157819 */ /* 0x000fc4000001160a */
[----:B------:R-:W-:Y:S01]  /*4fd0*/  FMNMX.FTZ R14, R177, R14, !PT ;  /* 0x0000000eb10e7209 */ /* 0x000fe20007810000 */
[----:B------:R2:W3:Y:S01]  /*4fe0*/  MUFU.EX2 R160, R0 ;  /* 0x0000000000a07308 */ /* 0x0004e20000000800 */
[----:B-1----:R-:W-:Y:S02]  /*4ff0*/  FMNMX.FTZ R3, R3, R23, !PT ;  /* 0x0000001703037209 */ /* 0x002fe40007810000 */
[----:B------:R-:W-:Y:S01]  /*5000*/  SHF.R.U32.HI R29, RZ, 0x18, R10 ;  /* 0x00000018ff1d7819 */ /* 0x000fe2000001160a */
[----:B------:R-:W1:Y:S01]  /*5010*/  SHFL.BFLY PT, R26, R14, 0x2, 0x1f ;  /* 0x0c401f000e1a7f89 */ /* 0x000e6200000e0000 */
[----:B------:R-:W-:Y:S01]  /*5020*/  IMAD.WIDE.U32 R10, R17, -0x2daee0ad, RZ ;  /* 0xd2511f53110a7825 */ /* 0x000fe200078e00ff */
[C---:B------:R-:W-:Y:S02]  /*5030*/  LOP3.LUT R18, R12.reuse, 0xffff, RZ, 0xc0, !PT ;  /* 0x0000ffff0c127812 */ /* 0x040fe400078ec0ff */
[----:B------:R-:W-:Y:S02]  /*5040*/  LOP3.LUT R23, R12, 0xff, RZ, 0xc0, !PT ;  /* 0x000000ff0c177812 */ /* 0x000fe400078ec0ff */
[----:B------:R-:W-:-:S02]  /*5050*/  SHF.R.U32.HI R22, RZ, 0x10, R12 ;  /* 0x00000010ff167819 */ /* 0x000fc4000001160c */
[----:B------:R-:W-:Y:S01]  /*5060*/  SHF.R.U32.HI R28, RZ, 0x18, R12 ;  /* 0x00000018ff1c7819 */ /* 0x000fe2000001160c */
[C---:B------:R-:W-:Y:S01]  /*5070*/  FMUL.FTZ R12, R3.reuse, c[0x0][0x23c] ;  /* 0x00008f00030c7a20 */ /* 0x040fe20000410000 */
[----:B------:R-:W-:Y:S01]  /*5080*/  FSETP.NEU.FTZ.AND P1, PT, R3, -INF , PT ;  /* 0xff8000000300780b */ /* 0x000fe20003f3d000 */
[----:B--2---:R-:W-:Y:S01]  /*5090*/  FFMA.FTZ R0, R73, c[0x0][0x23c], -R25 ;  /* 0x00008f0049007a23 */ /* 0x004fe20000010819 */
[----:B------:R-:W-:Y:S02]  /*50a0*/  LOP3.LUT R15, R21, 0xff, RZ, 0xc0, !PT ;  /* 0x000000ff150f7812 */ /* 0x000fe400078ec0ff */
[----:B------:R-:W-:Y:S01]  /*50b0*/  SHF.R.U32.HI R17, RZ, 0x8, R19 ;  /* 0x00000008ff117819 */ /* 0x000fe20000011613 */
[----:B------:R2:W-:Y:S01]  /*50c0*/  MUFU.EX2 R157, R0 ;  /* 0x00000000009d7308 */ /* 0x0005e20000000800 */
[----:B------:R-:W-:Y:S02]  /*50d0*/  FSEL R24, R12, RZ, P1 ;  /* 0x000000ff0c187208 */ /* 0x000fe40000800000 */
[----:B------:R-:W-:-:S02]  /*50e0*/  PRMT R64, R15, 0x5410, R29 ;  /* 0x000054100f407816 */ /* 0x000fc4000000001d */
[----:B------:R-:W-:Y:S01]  /*50f0*/  LOP3.LUT R21, R10, 0xff, RZ, 0xc0, !PT ;  /* 0x000000ff0a157812 */ /* 0x000fe200078ec0ff */
[----:B------:R-:W-:Y:S01]  /*5100*/  FFMA.FTZ R12, R54, c[0x0][0x23c], -R24 ;  /* 0x00008f00360c7a23 */ /* 0x000fe20000010818 */
[----:B------:R-:W-:Y:S02]  /*5110*/  SHF.R.U32.HI R19, RZ, 0x10, R10 ;  /* 0x00000010ff137819 */ /* 0x000fe4000001160a */
[----:B------:R-:W-:Y:S01]  /*5120*/  LOP3.LUT R15, R22, 0xff, RZ, 0xc0, !PT ;  /* 0x000000ff160f7812 */ /* 0x000fe200078ec0ff */
[----:B------:R4:W-:Y:S01]  /*5130*/  MUFU.EX2 R140, R12 ;  /* 0x0000000c008c7308 */ /* 0x0009e20000000800 */
[----:B------:R-:W-:Y:S02]  /*5140*/  PRMT R61, R30, 0x5410, R17 ;  /* 0x000054101e3d7816 */ /* 0x000fe40000000011 */
[----:B------:R-:W-:Y:S02]  /*5150*/  PRMT R17, R15, 0x5410, R28 ;  /* 0x000054100f117816 */ /* 0x000fe4000000001c */
[----:B---3--:R-:W-:-:S02]  /*5160*/  F2FP.BF16.PACK_AB R4, R160, R239 ;  /* 0x000000efa004723e */ /* 0x008fc400000010ff */
[----:B--2---:R-:W-:Y:S01]  /*5170*/  LOP3.LUT R0, R13, UR17, R16, 0x96, !PT ;  /* 0x000000110d007c12 */ /* 0x004fe2000f8e9610 */
[----:B------:R-:W-:Y:S01]  /*5180*/  FFMA.FTZ R13, R70, c[0x0][0x23c], -R25 ;  /* 0x00008f00460d7a23 */ /* 0x000fe20000010819 */
[----:B------:R-:W-:Y:S02]  /*5190*/  LOP3.LUT R16, R11, UR16, R20, 0x96, !PT ;  /* 0x000000100b107c12 */ /* 0x000fe4000f8e9614 */
[----:B------:R-:W-:Y:S01]  /*51a0*/  LOP3.LUT R20, R10, 0xffff, RZ, 0xc0, !PT ;  /* 0x0000ffff0a147812 */ /* 0x000fe200078ec0ff */
[----:B------:R2:W-:Y:S01]  /*51b0*/  MUFU.EX2 R231, R13 ;  /* 0x0000000d00e77308 */ /* 0x0005e20000000800 */
[----:B------:R-:W-:Y:S02]  /*51c0*/  SHF.R.U32.HI R11, RZ, 0x8, R18 ;  /* 0x00000008ff0b7819 */ /* 0x000fe40000011612 */
[----:B------:R-:W-:Y:S02]  /*51d0*/  SHF.R.U32.HI R18, RZ, 0x18, R10 ;  /* 0x00000018ff127819 */ /* 0x000fe4000001160a */
[----:B-1----:R-:W-:-:S02]  /*51e0*/  FMNMX.FTZ R10, R14, R26, !PT ;  /* 0x0000001a0e0a7209 */ /* 0x002fc40007810000 */
[----:B------:R-:W-:Y:S02]  /*51f0*/  PRMT R23, R23, 0x5410, R11 ;  /* 0x0000541017177816 */ /* 0x000fe4000000000b */
[----:B------:R-:W-:Y:S01]  /*5200*/  LOP3.LUT R11, R19, 0xff, RZ, 0xc0, !PT ;  /* 0x000000ff130b7812 */ /* 0x000fe200078ec0ff */
[----:B------:R-:W1:Y:S01]  /*5210*/  SHFL.BFLY PT, R15, R10, 0x1, 0x1f ;  /* 0x0c201f000a0f7f89 */ /* 0x000e6200000e0000 */
[----:B----4-:R-:W-:Y:S02]  /*5220*/  SHF.R.U32.HI R12, RZ, 0x8, R20 ;  /* 0x00000008ff0c7819 */ /* 0x010fe40000011614 */
[----:B------:R-:W-:Y:S01]  /*5230*/  PRMT R20, R11, 0x5410, R18 ;  /* 0x000054100b147816 */ /* 0x000fe20000000012 */
[----:B------:R-:W-:Y:S01]  /*5240*/  FFMA.FTZ R11, R76, c[0x0][0x23c], -R24 ;  /* 0x00008f004c0b7a23 */ /* 0x000fe20000010818 */
[----:B------:R-:W-:Y:S01]  /*5250*/  LOP3.LUT R5, R0, 0xffff, RZ, 0xc0, !PT ;  /* 0x0000ffff00057812 */ /* 0x000fe200078ec0ff */
[----:B--2---:R-:W-:Y:S01]  /*5260*/  FFMA.FTZ R13, R71, c[0x0][0x23c], -R25 ;  /* 0x00008f00470d7a23 */ /* 0x004fe20000010819 */
[----:B------:R-:W-:Y:S01]  /*5270*/  PRMT R19, R21, 0x5410, R12 ;  /* 0x0000541015137816 */ /* 0x000fe2000000000c */
[----:B------:R2:W-:Y:S01]  /*5280*/  MUFU.EX2 R235, R11 ;  /* 0x0000000b00eb7308 */ /* 0x0005e20000000800 */
[----:B------:R-:W-:-:S02]  /*5290*/  SHF.R.U32.HI R12, RZ, 0x8, R5 ;  /* 0x00000008ff0c7819 */ /* 0x000fc40000011605 */
[----:B------:R-:W-:Y:S02]  /*52a0*/  LOP3.LUT R14, R0, 0xff, RZ, 0xc0, !PT ;  /* 0x000000ff000e7812 */ /* 0x000fe400078ec0ff */
[----:B------:R-:W-:Y:S02]  /*52b0*/  SHF.R.U32.HI R5, RZ, 0x18, R0 ;  /* 0x00000018ff057819 */ /* 0x000fe40000011600 */
[----:B------:R-:W-:Y:S01]  /*52c0*/  PRMT R12, R14, 0x5410, R12 ;  /* 0x000054100e0c7816 */ /* 0x000fe2000000000c */
[----:B------:R3:W-:Y:S01]  /*52d0*/  MUFU.EX2 R162, R13 ;  /* 0x0000000d00a27308 */ /* 0x0007e20000000800 */
[----:B------:R-:W-:Y:S02]  /*52e0*/  LOP3.LUT R18, R16, 0xff, RZ, 0xc0, !PT ;  /* 0x000000ff10127812 */ /* 0x000fe400078ec0ff */
[----:B--2---:R-:W-:Y:S02]  /*52f0*/  SHF.R.U32.HI R11, RZ, 0x10, R0 ;  /* 0x00000010ff0b7819 */ /* 0x004fe40000011600 */
[----:B-1----:R-:W-:Y:S01]  /*5300*/  FMNMX.FTZ R137, R10, R15, !PT ;  /* 0x0000000f0a897209 */ /* 0x002fe20007810000 */
[----:B------:R-:W-:Y:S01]  /*5310*/  FFMA.FTZ R10, R79, c[0x0][0x23c], -R24 ;  /* 0x00008f004f0a7a23 */ /* 0x000fe20000010818 */
[----:B------:R-:W-:-:S02]  /*5320*/  LOP3.LUT R0, R11, 0xff, RZ, 0xc0, !PT ;  /* 0x000000ff0b007812 */ /* 0x000fc400078ec0ff */
[----:B------:R-:W-:Y:S01]  /*5330*/  FSETP.NEU.FTZ.AND P1, PT, R137, -INF , PT ;  /* 0xff8000008900780b */ /* 0x000fe20003f3d000 */
[----:B------:R1:W-:Y:S01]  /*5340*/  MUFU.EX2 R234, R10 ;  /* 0x0000000a00ea7308 */ /* 0x0003e20000000800 */
[--C-:B---3--:R-:W-:Y:S01]  /*5350*/  FFMA.FTZ R13, R78, c[0x0][0x23c], -R24.reuse ;  /* 0x00008f004e0d7a23 */ /* 0x108fe20000010818 */
[----:B------:R-:W-:Y:S01]  /*5360*/  PRMT R11, R0, 0x5410, R5 ;  /* 0x00005410000b7816 */ /* 0x000fe20000000005 */
[----:B------:R-:W-:Y:S01]  /*5370*/  HSET2.LE.AND R0, R23, R120, PT ;  /* 0x0000007817007233 */ /* 0x000fe20003803000 */
[----:B------:R-:W-:-:S03]  /*5380*/  FFMA.FTZ R5, R82, c[0x0][0x23c], -R24 ;  /* 0x00008f0052057a23 */ /* 0x000fc60000010818 */
[--C-:B------:R-:W-:Y:S01]  /*5390*/  HSET2.LE.AND R11, R11, R120.reuse, PT ;  /* 0x000000780b0b7233 */ /* 0x100fe20003803000 */
[----:B------:R2:W3:Y:S01]  /*53a0*/  MUFU.EX2 R161, R13 ;  /* 0x0000000d00a17308 */ /* 0x0004e20000000800 */
[----:B------:R-:W-:Y:S01]  /*53b0*/  LOP3.LUT R14, R0, R4, RZ, 0xc0, !PT ;  /* 0x00000004000e7212 */ /* 0x000fe200078ec0ff */
[----:B------:R-:W-:Y:S01]  /*53c0*/  HSET2.LE.AND R0, R17, R120, PT ;  /* 0x0000007811007233 */ /* 0x000fe20003803000 */
[----:B------:R-:W-:-:S05]  /*53d0*/  SHF.R.U32.HI R17, RZ, 0x18, R16 ;  /* 0x00000018ff117819 */ /* 0x000fca0000011610 */
[----:B------:R4:W-:Y:S01]  /*53e0*/  MUFU.EX2 R242, R5 ;  /* 0x0000000500f27308 */ /* 0x0009e20000000800 */
[----:B-1----:R-:W-:Y:S01]  /*53f0*/  F2FP.BF16.PACK_AB R10, R142, R228 ;  /* 0x000000e48e0a723e */ /* 0x002fe200000010ff */
[--C-:B--2---:R-:W-:Y:S01]  /*5400*/  FFMA.FTZ R13, R55, c[0x0][0x23c], -R24.reuse ;  /* 0x00008f00370d7a23 */ /* 0x104fe20000010818 */
[----:B---3--:R-:W-:Y:S01]  /*5410*/  F2FP.BF16.PACK_AB R4, R235, R161 ;  /* 0x000000a1eb04723e */ /* 0x008fe200000010ff */
[----:B------:R-:W1:Y:S04]  /*5420*/  LDSM.16.MT88.4 R52, [R205+0x4400] ;  /* 0x00440000cd34783b */ /* 0x000e680000004200 */
[----:B------:R-:W2:Y:S01]  /*5430*/  MUFU.EX2 R7, R13 ;  /* 0x0000000d00077308 */ /* 0x000ea20000000800 */
[----:B------:R-:W-:Y:S01]  /*5440*/  LOP3.LUT R15, R0, R4, RZ, 0xc0, !PT ;  /* 0x00000004000f7212 */ /* 0x000fe200078ec0ff */
[--C-:B------:R-:W-:Y:S01]  /*5450*/  FFMA.FTZ R0, R77, c[0x0][0x23c], -R24.reuse ;  /* 0x00008f004d007a23 */ /* 0x100fe20000010818 */
[----:B----4-:R-:W-:Y:S01]  /*5460*/  HSET2.LE.AND R5, R12, R120, PT ;  /* 0x000000780c057233 */ /* 0x010fe20003803000 */
[----:B------:R-:W-:-:S04]  /*5470*/  FFMA.FTZ R4, R83, c[0x0][0x23c], -R24 ;  /* 0x00008f0053047a23 */ /* 0x000fc80000010818 */
[----:B------:R3:W-:Y:S01]  /*5480*/  MUFU.EX2 R230, R0 ;  /* 0x0000000000e67308 */ /* 0x0007e20000000800 */
[----:B------:R-:W-:Y:S02]  /*5490*/  LOP3.LUT R12, R5, R10, RZ, 0xc0, !PT ;  /* 0x0000000a050c7212 */ /* 0x000fe400078ec0ff */
[----:B------:R-:W-:-:S04]  /*54a0*/  SHF.R.U32.HI R5, RZ, 0x10, R16 ;  /* 0x00000010ff057819 */ /* 0x000fc80000011610 */
[----:B------:R-:W-:Y:S01]  /*54b0*/  LOP3.LUT R10, R5, 0xff, RZ, 0xc0, !PT ;  /* 0x000000ff050a7812 */ /* 0x000fe200078ec0ff */
[----:B------:R4:W1:Y:S01]  /*54c0*/  MUFU.EX2 R163, R4 ;  /* 0x0000000400a37308 */ /* 0x0008620000000800 */
[----:B--2---:R-:W-:Y:S01]  /*54d0*/  F2FP.BF16.PACK_AB R13, R7, R140 ;  /* 0x0000008c070d723e */ /* 0x004fe200000010ff */
[----:B------:R-:W-:-:S03]  /*54e0*/  FFMA.FTZ R5, R85, c[0x0][0x23c], -R2 ;  /* 0x00008f0055057a23 */ /* 0x000fc60000010802 */
[----:B------:R-:W-:Y:S02]  /*54f0*/  LOP3.LUT R13, R11, R13, RZ, 0xc0, !PT ;  /* 0x0000000d0b0d7212 */ /* 0x000fe400078ec0ff */
[----:B---3--:R-:W-:Y:S01]  /*5500*/  LOP3.LUT R0, R16, 0xffff, RZ, 0xc0, !PT ;  /* 0x0000ffff10007812 */ /* 0x008fe200078ec0ff */
[----:B------:R2:W-:Y:S03]  /*5510*/  MUFU.EX2 R237, R5 ;  /* 0x0000000500ed7308 */ /* 0x0005e60000000800 */
[----:B------:R-:W-:Y:S01]  /*5520*/  SHF.R.U32.HI R11, RZ, 0x8, R0 ;  /* 0x00000008ff0b7819 */ /* 0x000fe20000011600 */
[----:B------:R-:W-:Y:S01]  /*5530*/  FMUL.FTZ R0, R137, c[0x0][0x23c] ;  /* 0x00008f0089007a20 */ /* 0x000fe20000410000 */
[----:B------:R-:W-:Y:S01]  /*5540*/  HMMA.16816.F32.BF16 R40, R12, R46, RZ ;  /* 0x0000002e0c28723c */ /* 0x000fe200000418ff */
[----:B----4-:R-:W-:Y:S01]  /*5550*/  HSET2.LE.AND R4, R19, R120, PT ;  /* 0x0000007813047233 */ /* 0x010fe20003803000 */
[----:B------:R-:W-:-:S02]  /*5560*/  PRMT R16, R18, 0x5410, R11 ;  /* 0x0000541012107816 */ /* 0x000fc4000000000b */
[----:B------:R-:W-:Y:S02]  /*5570*/  FSEL R0, R0, RZ, P1 ;  /* 0x000000ff00007208 */ /* 0x000fe40000800000 */
[----:B------:R-:W-:Y:S02]  /*5580*/  PRMT R11, R10, 0x5410, R17 ;  /* 0x000054100a0b7816 */ /* 0x000fe40000000011 */
[C---:B------:R-:W-:Y:S01]  /*5590*/  HMMA.16816.F32.BF16 R36, R12.reuse, R44, RZ ;  /* 0x0000002c0c24723c */ /* 0x040fe200000418ff */
[----:B------:R-:W-:Y:S01]  /*55a0*/  F2FP.BF16.PACK_AB R17, R234, R242 ;  /* 0x000000f2ea11723e */ /* 0x000fe200000010ff */
[--C-:B------:R-:W-:Y:S01]  /*55b0*/  FFMA.FTZ R10, R31, c[0x0][0x23c], -R0.reuse ;  /* 0x00008f001f0a7a23 */ /* 0x100fe20000010800 */
[----:B--2---:R-:W-:Y:S01]  /*55c0*/  F2FP.BF16.PACK_AB R5, R162, R231 ;  /* 0x000000e7a205723e */ /* 0x004fe200000010ff */
[--C-:B------:R-:W-:Y:S02]  /*55d0*/  FFMA.FTZ R18, R188, c[0x0][0x23c], -R0.reuse ;  /* 0x00008f00bc127a23 */ /* 0x100fe40000010800 */
[----:B------:R2:W-:Y:S01]  /*55e0*/  MUFU.EX2 R6, R10 ;  /* 0x0000000a00067308 */ /* 0x0005e20000000800 */
[----:B------:R-:W-:Y:S01]  /*55f0*/  LOP3.LUT R22, R4, R5, RZ, 0xc0, !PT ;  /* 0x0000000504167212 */ /* 0x000fe200078ec0ff */
[----:B------:R-:W-:Y:S01]  /*5600*/  HSET2.LE.AND R4, R20, R120, PT ;  /* 0x0000007814047233 */ /* 0x000fe20003803000 */
[----:B-1----:R-:W-:Y:S01]  /*5610*/  F2FP.BF16.PACK_AB R5, R163, R230 ;  /* 0x000000e6a305723e */ /* 0x002fe200000010ff */
[----:B------:R-:W-:Y:S03]  /*5620*/  HMMA.16816.F32.BF16 R32, R12, R48, RZ ;  /* 0x000000300c20723c */ /* 0x000fe600000418ff */
[----:B------:R-:W-:Y:S01]  /*5630*/  LOP3.LUT R23, R4, R5, RZ, 0xc0, !PT ;  /* 0x0000000504177212 */ /* 0x000fe200078ec0ff */
[----:B------:R-:W-:Y:S01]  /*5640*/  FFMA.FTZ R4, R87, c[0x0][0x23c], -R0 ;  /* 0x00008f0057047a23 */ /* 0x000fe20000010800 */
[----:B------:R-:W-:Y:S01]  /*5650*/  MUFU.EX2 R236, R18 ;  /* 0x0000001200ec7308 */ /* 0x000fe20000000800 */
[----:B------:R-:W-:-:S02]  /*5660*/  LOP3.LUT R5, R27, 0xffff, RZ, 0xc0, !PT ;  /* 0x0000ffff1b057812 */ /* 0x000fc400078ec0ff */
[----:B------:R-:W-:Y:S01]  /*5670*/  HMMA.16816.F32.BF16 R28, R12, R50, RZ ;  /* 0x000000320c1c723c */ /* 0x000fe200000418ff */
[----:B--2---:R-:W-:-:S04]  /*5680*/  HSET2.LE.AND R10, R16, R120, PT ;  /* 0x00000078100a7233 */ /* 0x004fc80003803000 */
[----:B------:R1:W2:Y:S01]  /*5690*/  MUFU.EX2 R227, R4 ;  /* 0x0000000400e37308 */ /* 0x0002a20000000800 */
[----:B------:R-:W-:Y:S01]  /*56a0*/  HSET2.LE.AND R16, R11, R120, PT ;  /* 0x000000780b107233 */ /* 0x000fe20003803000 */
[----:B------:R-:W-:Y:S01]  /*56b0*/  F2FP.BF16.PACK_AB R11, R240, R157 ;  /* 0x0000009df00b723e */ /* 0x000fe200000010ff */
[----:B------:R-:W-:Y:S01]  /*56c0*/  FFMA.FTZ R15, R86, c[0x0][0x23c], -R2 ;  /* 0x00008f00560f7a23 */ /* 0x000fe20000010802 */
[----:B------:R-:W-:Y:S02]  /*56d0*/  SHF.R.U32.HI R12, RZ, 0x18, R27 ;  /* 0x00000018ff0c7819 */ /* 0x000fe4000001161b */
[----:B------:R-:W-:Y:S02]  /*56e0*/  LOP3.LUT R20, R10, R11, RZ, 0xc0, !PT ;  /* 0x0000000b0a147212 */ /* 0x000fe400078ec0ff */
[----:B------:R-:W-:Y:S02]  /*56f0*/  LOP3.LUT R21, R16, R17, RZ, 0xc0, !PT ;  /* 0x0000001110157212 */ /* 0x000fe400078ec0ff */
[----:B------:R-:W-:-:S02]  /*5700*/  LOP3.LUT R16, R27, 0xff, RZ, 0xc0, !PT ;  /* 0x000000ff1b107812 */ /* 0x000fc400078ec0ff */
[----:B------:R-:W-:Y:S01]  /*5710*/  SHF.R.U32.HI R11, RZ, 0x8, R5 ;  /* 0x00000008ff0b7819 */ /* 0x000fe20000011605 */
[----:B------:R-:W-:Y:S02]  /*5720*/  FFMA.FTZ R5, R68, c[0x0][0x23c], -R0 ;  /* 0x00008f0044057a23 */ /* 0x000fe40000010800 */
[C---:B------:R-:W-:Y:S01]  /*5730*/  HMMA.16816.F32.BF16 R72, R20.reuse, R54, R40 ;  /* 0x000000361448723c */ /* 0x040fe20000041828 */
[----:B-1----:R-:W-:Y:S02]  /*5740*/  SHF.R.U32.HI R4, RZ, 0x10, R27 ;  /* 0x00000010ff047819 */ /* 0x002fe4000001161b */
[----:B------:R-:W-:Y:S02]  /*5750*/  PRMT R13, R16, 0x5410, R11 ;  /* 0x00005410100d7816 */ /* 0x000fe4000000000b */
[----:B------:R-:W-:Y:S01]  /*5760*/  LOP3.LUT R10, R4, 0xff, RZ, 0xc0, !PT ;  /* 0x000000ff040a7812 */ /* 0x000fe200078ec0ff */
[--C-:B------:R-:W-:Y:S02]  /*5770*/  HSET2.LE.AND R4, R61, R120.reuse, PT ;  /* 0x000000783d047233 */ /* 0x100fe40003803000 */
[----:B------:R1:W3:Y:S01]  /*5780*/  MUFU.EX2 R61, R5 ;  /* 0x00000005003d7308 */ /* 0x0002e20000000800 */
[----:B------:R-:W-:Y:S01]  /*5790*/  PRMT R11, R10, 0x5410, R12 ;  /* 0x000054100a0b7816 */ /* 0x000fe2000000000c */
[----:B------:R-:W-:Y:S01]  /*57a0*/  FFMA.FTZ R10, R94, c[0x0][0x23c], -R2 ;  /* 0x00008f005e0a7a23 */ /* 0x000fe20000010802 */
[--C-:B------:R-:W-:Y:S01]  /*57b0*/  HSET2.LE.AND R12, R13, R120.reuse, PT ;  /* 0x000000780d0c7233 */ /* 0x100fe20003803000 */
[----:B------:R-:W-:Y:S01]  /*57c0*/  IMAD.MOV.U32 R94, RZ, RZ, R80 ;  /* 0x000000ffff5e7224 */ /* 0x000fe200078e0050 */
[----:B------:R-:W-:Y:S01]  /*57d0*/  HMMA.16816.F32.BF16 R76, R20, R52, R36 ;  /* 0x00000034144c723c */ /* 0x000fe20000041824 */
[----:B------:R-:W-:Y:S01]  /*57e0*/  HSET2.LE.AND R14, R11, R120, PT ;  /* 0x000000780b0e7233 */ /* 0x000fe20003803000 */
[----:B--2---:R-:W-:Y:S01]  /*57f0*/  F2FP.BF16.PACK_AB R11, R227, R236 ;  /* 0x000000ece30b723e */ /* 0x004fe200000010ff */
[----:B------:R2:W-:Y:S01]  /*5800*/  MUFU.EX2 R233, R10 ;  /* 0x0000000a00e97308 */ /* 0x0005e20000000800 */
[----:B------:R-:W-:-:S04]  /*5810*/  F2FP.BF16.PACK_AB R13, R94, R229 ;  /* 0x000000e55e0d723e */ /* 0x000fc800000010ff */
[----:B------:R-:W-:Y:S01]  /*5820*/  LOP3.LUT R16, R12, R13, RZ, 0xc0, !PT ;  /* 0x0000000d0c107212 */ /* 0x000fe200078ec0ff */
[C---:B------:R-:W-:Y:S01]  /*5830*/  HMMA.16816.F32.BF16 R80, R20.reuse, R56, R32 ;  /* 0x000000381450723c */ /* 0x040fe20000041820 */
[----:B------:R-:W-:Y:S01]  /*5840*/  FFMA.FTZ R12, R96, c[0x0][0x23c], -R0 ;  /* 0x00008f00600c7a23 */ /* 0x000fe20000010800 */
[----:B-1----:R-:W-:Y:S01]  /*5850*/  F2FP.BF16.PACK_AB R5, R241, R202 ;  /* 0x000000caf105723e */ /* 0x002fe200000010ff */
[----:B------:R-:W-:Y:S02]  /*5860*/  IMAD.MOV.U32 R96, RZ, RZ, R240 ;  /* 0x000000ffff607224 */ /* 0x000fe400078e00f0 */
[----:B------:R1:W-:Y:S01]  /*5870*/  MUFU.EX2 R232, R12 ;  /* 0x0000000c00e87308 */ /* 0x0003e20000000800 */
[----:B------:R-:W-:Y:S01]  /*5880*/  LOP3.LUT R18, R4, R5, RZ, 0xc0, !PT ;  /* 0x0000000504127212 */ /* 0x000fe200078ec0ff */
[----:B------:R-:W-:Y:S01]  /*5890*/  IMAD.WIDE.U32 R4, R65, -0x2daee0ad, RZ ;  /* 0xd2511f5341047825 */ /* 0x000fe200078e00ff */
[----:B------:R-:W-:Y:S01]  /*58a0*/  HMMA.16816.F32.BF16 R40, R20, R58, R28 ;  /* 0x0000003a1428723c */ /* 0x000fe2000004181c */
[----:B--2---:R-:W-:-:S02]  /*58b0*/  HSET2.LE.AND R10, R64, R120, PT ;  /* 0x00000078400a7233 */ /* 0x004fc40003803000 */
[----:B------:R-:W-:Y:S01]  /*58c0*/  IMAD.MOV.U32 R64, RZ, RZ, R141 ;  /* 0x000000ffff407224 */ /* 0x000fe200078e008d */
[----:B------:R-:W-:Y:S01]  /*58d0*/  LOP3.LUT R13, R4, 0xff, RZ, 0xc0, !PT ;  /* 0x000000ff040d7812 */ /* 0x000fe200078ec0ff */
[----:B------:R3:W2:Y:S01]  /*58e0*/  MUFU.EX2 R141, R15 ;  /* 0x0000000f008d7308 */ /* 0x0006a20000000800 */
[----:B------:R-:W-:Y:S01]  /*58f0*/  LOP3.LUT R19, R10, R11, RZ, 0xc0, !PT ;  /* 0x0000000b0a137212 */ /* 0x000fe200078ec0ff */
[----:B------:R-:W-:Y:S01]  /*5900*/  FFMA.FTZ R10, R189, c[0x0][0x23c], -R0 ;  /* 0x00008f00bd0a7a23 */ /* 0x000fe20000010800 */
[----:B------:R-:W-:Y:S02]  /*5910*/  LOP3.LUT R11, R4, 0xffff, RZ, 0xc0, !PT ;  /* 0x0000ffff040b7812 */ /* 0x000fe400078ec0ff */
[----:B------:R-:W-:Y:S01]  /*5920*/  LOP3.LUT R5, R5, UR16, R60, 0x96, !PT ;  /* 0x0000001005057c12 */ /* 0x000fe2000f8e963c */
[----:B------:R-:W-:Y:S02]  /*5930*/  IMAD.MOV.U32 R60, RZ, RZ, R241 ;  /* 0x000000ffff3c7224 */ /* 0x000fe400078e00f1 */
[----:B------:R4:W-:Y:S01]  /*5940*/  MUFU.EX2 R189, R10 ;  /* 0x0000000a00bd7308 */ /* 0x0009e20000000800 */
[----:B------:R-:W-:-:S02]  /*5950*/  SHF.R.U32.HI R11, RZ, 0x8, R11 ;  /* 0x00000008ff0b7819 */ /* 0x000fc4000001160b */
[----:B-1----:R-:W-:Y:S02]  /*5960*/  SHF.R.U32.HI R12, RZ, 0x10, R5 ;  /* 0x00000010ff0c7819 */ /* 0x002fe40000011605 */
[----:B------:R-:W-:Y:S01]  /*5970*/  PRMT R20, R13, 0x5410, R11 ;  /* 0x000054100d147816 */ /* 0x000fe2000000000b */
[----:B------:R-:W-:Y:S01]  /*5980*/  FFMA.FTZ R11, R95, c[0x0][0x23c], -R0 ;  /* 0x00008f005f0b7a23 */ /* 0x000fe20000010800 */
[----:B---3--:R-:W-:-:S03]  /*5990*/  F2FP.BF16.PACK_AB R15, R61, R6 ;  /* 0x000000063d0f723e */ /* 0x008fc600000010ff */
[----:B------:R1:W3:Y:S01]  /*59a0*/  MUFU.EX2 R188, R11 ;  /* 0x0000000b00bc7308 */ /* 0x0002e20000000800 */
[----:B------:R-:W-:Y:S02]  /*59b0*/  LOP3.LUT R17, R14, R15, RZ, 0xc0, !PT ;  /* 0x0000000f0e117212 */ /* 0x000fe400078ec0ff */
[--C-:B------:R-:W-:Y:S02]  /*59c0*/  SHF.R.U32.HI R15, RZ, 0x18, R4.reuse ;  /* 0x00000018ff0f7819 */ /* 0x100fe40000011604 */
[----:B----4-:R-:W-:Y:S02]  /*59d0*/  SHF.R.U32.HI R10, RZ, 0x10, R4 ;  /* 0x00000010ff0a7819 */ /* 0x010fe40000011604 */
[C---:B------:R-:W-:Y:S01]  /*59e0*/  LOP3.LUT R4, R5.reuse, 0xffff, RZ, 0xc0, !PT ;  /* 0x0000ffff05047812 */ /* 0x040fe200078ec0ff */
[----:B------:R-:W-:Y:S01]  /*59f0*/  HMMA.16816.F32.BF16 R32, R16, R44, RZ ;  /* 0x0000002c1020723c */ /* 0x000fe200000418ff */
[----:B------:R-:W-:Y:S02]  /*5a00*/  LOP3.LUT R10, R10, 0xff, RZ, 0xc0, !PT ;  /* 0x000000ff0a0a7812 */ /* 0x000fe400078ec0ff */
[----:B------:R-:W-:-:S02]  /*5a10*/  LOP3.LUT R14, R5, 0xff, RZ, 0xc0, !PT ;  /* 0x000000ff050e7812 */ /* 0x000fc400078ec0ff */
[----:B------:R-:W-:Y:S01]  /*5a20*/  PRMT R15, R10, 0x5410, R15 ;  /* 0x000054100a0f7816 */ /* 0x000fe2000000000f */
[----:B------:R-:W-:Y:S01]  /*5a30*/  FFMA.FTZ R10, R190, c[0x0][0x23c], -R0 ;  /* 0x00008f00be0a7a23 */ /* 0x000fe20000010800 */
[----:B------:R-:W-:Y:S01]  /*5a40*/  SHF.R.U32.HI R13, RZ, 0x8, R4 ;  /* 0x00000008ff0d7819 */ /* 0x000fe20000011604 */
[C---:B------:R-:W-:Y:S01]  /*5a50*/  HMMA.16816.F32.BF16 R36, R16.reuse, R46, RZ ;  /* 0x0000002e1024723c */ /* 0x040fe200000418ff */
[----:B------:R-:W-:Y:S01]  /*5a60*/  SHF.R.U32.HI R5, RZ, 0x18, R5 ;  /* 0x00000018ff057819 */ /* 0x000fe20000011605 */
[----:B------:R4:W4:Y:S01]  /*5a70*/  MUFU.EX2 R95, R10 ;  /* 0x0000000a005f7308 */ /* 0x0009220000000800 */
[----:B------:R-:W-:Y:S02]  /*5a80*/  LOP3.LUT R4, R12, 0xff, RZ, 0xc0, !PT ;  /* 0x000000ff0c047812 */ /* 0x000fe400078ec0ff */
[----:B------:R-:W-:Y:S02]  /*5a90*/  PRMT R13, R14, 0x5410, R13 ;  /* 0x000054100e0d7816 */ /* 0x000fe4000000000d */
[----:B-1----:R-:W-:Y:S01]  /*5aa0*/  PRMT R11, R4, 0x5410, R5 ;  /* 0x00005410040b7816 */ /* 0x002fe20000000005 */
[--C-:B------:R-:W-:Y:S01]  /*5ab0*/  HSET2.LE.AND R4, R20, R120.reuse, PT ;  /* 0x0000007814047233 */ /* 0x100fe20003803000 */
[----:B--2---:R-:W-:Y:S01]  /*5ac0*/  F2FP.BF16.PACK_AB R5, R141, R233 ;  /* 0x000000e98d05723e */ /* 0x004fe200000010ff */
[----:B------:R-:W-:Y:S03]  /*5ad0*/  HMMA.16816.F32.BF16 R28, R16, R48, RZ ;  /* 0x00000030101c723c */ /* 0x000fe600000418ff */
[----:B------:R-:W-:Y:S01]  /*5ae0*/  LOP3.LUT R14, R4, R5, RZ, 0xc0, !PT ;  /* 0x00000005040e7212 */ /* 0x000fe200078ec0ff */
[----:B------:R-:W-:Y:S01]  /*5af0*/  HSET2.LE.AND R4, R15, R120, PT ;  /* 0x000000780f047233 */ /* 0x000fe20003803000 */
[----:B---3--:R-:W-:Y:S01]  /*5b00*/  F2FP.BF16.PACK_AB R5, R188, R232 ;  /* 0x000000e8bc05723e */ /* 0x008fe200000010ff */
[----:B----4-:R-:W-:-:S02]  /*5b10*/  IMAD.U32 R10, RZ, RZ, UR5 ;  /* 0x00000005ff0a7e24 */ /* 0x010fc4000f8e00ff */
[----:B------:R-:W-:Y:S01]  /*5b20*/  HMMA.16816.F32.BF16 R20, R16, R50, RZ ;  /* 0x000000321014723c */ /* 0x000fe200000418ff */
[----:B------:R-:W-:Y:S01]  /*5b30*/  LOP3.LUT R15, R4, R5, RZ, 0xc0, !PT ;  /* 0x00000005040f7212 */ /* 0x000fe200078ec0ff */
[----:B------:R-:W-:Y:S01]  /*5b40*/  UIADD3 UR5, UR29, 0x2, URZ ;  /* 0x000000021d057890 */ /* 0x000fe2000fffe03f */
[----:B------:R-:W-:Y:S01]  /*5b50*/  LOP3.LUT R12, R121, UR33, R10, 0x96, !PT ;  /* 0x00000021790c7c12 */ /* 0x000fe2000f8e960a */
[--C-:B------:R-:W-:Y:S01]  /*5b60*/  HSET2.LE.AND R10, R13, R120.reuse, PT ;  /* 0x000000780d0a7233 */ /* 0x100fe20003803000 */
[----:B------:R-:W-:Y:S01]  /*5b70*/  UIADD3 UR29, UR29, 0x3, URZ ;  /* 0x000000031d1d7890 */ /* 0x000fe2000fffe03f */
[----:B------:R-:W-:Y:S01]  /*5b80*/  HSET2.LE.AND R13, R11, R120, PT ;  /* 0x000000780b0d7233 */ /* 0x000fe20003803000 */
[----:B------:R-:W-:Y:S01]  /*5b90*/  F2FP.BF16.PACK_AB R11, R237, R64 ;  /* 0x00000040ed0b723e */ /* 0x000fe200000010ff */
[----:B------:R-:W-:Y:S01]  /*5ba0*/  IMAD.WIDE.U32 R18, R12, -0x326172a9, RZ ;  /* 0xcd9e8d570c127825 */ /* 0x000fe200078e00ff */
[----:B------:R-:W-:Y:S02]  /*5bb0*/  F2FP.BF16.PACK_AB R16, R95, R189 ;  /* 0x000000bd5f10723e */ /* 0x000fe400000010ff */
[----:B------:R-:W-:-:S02]  /*5bc0*/  LOP3.LUT R12, R10, R11, RZ, 0xc0, !PT ;  /* 0x0000000b0a0c7212 */ /* 0x000fc400078ec0ff */
[----:B------:R-:W-:Y:S02]  /*5bd0*/  LOP3.LUT R4, R19, UR15, R90, 0x96, !PT ;  /* 0x0000000f13047c12 */ /* 0x000fe4000f8e965a */
[----:B------:R-:W-:Y:S02]  /*5be0*/  LOP3.LUT R10, R67, UR13, R18, 0x96, !PT ;  /* 0x0000000d430a7c12 */ /* 0x000fe4000f8e9612 */
[----:B------:R-:W-:Y:S01]  /*5bf0*/  LOP3.LUT R13, R13, R16, RZ, 0xc0, !PT ;  /* 0x000000100d0d7212 */ /* 0x000fe200078ec0ff */
[----:B------:R-:W-:-:S04]  /*5c00*/  IMAD.WIDE.U32 R4, R4, -0x2daee0ad, RZ ;  /* 0xd2511f5304047825 */ /* 0x000fc800078e00ff */
[----:B------:R-:W-:Y:S01]  /*5c10*/  IMAD.WIDE.U32 R10, R10, -0x2daee0ad, RZ ;  /* 0xd2511f530a0a7825 */ /* 0x000fe200078e00ff */
[----:B------:R-:W-:Y:S01]  /*5c20*/  LOP3.LUT R5, R5, UR12, R92, 0x96, !PT ;  /* 0x0000000c05057c12 */ /* 0x000fe2000f8e965c */
[----:B------:R-:W-:Y:S03]  /*5c30*/  HMMA.16816.F32.BF16 R68, R12, R52, R32 ;  /* 0x000000340c44723c */ /* 0x000fe60000041820 */
[----:B------:R-:W-:Y:S01]  /*5c40*/  LOP3.LUT R11, R11, UR10, R4, 0x96, !PT ;  /* 0x0000000a0b0b7c12 */ /* 0x000fe2000f8e9604 */
[----:B------:R-:W-:-:S04]  /*5c50*/  IMAD.WIDE.U32 R4, R5, -0x326172a9, RZ ;  /* 0xcd9e8d5705047825 */ /* 0x000fc800078e00ff */
[----:B------:R-:W-:Y:S01]  /*5c60*/  IMAD.WIDE.U32 R34, R11, -0x326172a9, RZ ;  /* 0xcd9e8d570b227825 */ /* 0x000fe200078e00ff */
[----:B------:R-:W-:Y:S01]  /*5c70*/  LOP3.LUT R5, R5, UR11, R66, 0x96, !PT ;  /* 0x0000000b05057c12 */ /* 0x000fe2000f8e9642 */
[C---:B------:R-:W-:Y:S01]  /*5c80*/  HMMA.16816.F32.BF16 R84, R12.reuse, R56, R28 ;  /* 0x000000380c54723c */ /* 0x040fe2000004181c */
[----:B------:R-:W-:Y:S01]  /*5c90*/  LDSM.16.MT88.4 R28, [R206+0x4800] ;  /* 0x00480000ce1c783b */ /* 0x000fe20000004200 */
[--C-:B------:R-:W-:Y:S01]  /*5ca0*/  FFMA.FTZ R11, R191, c[0x0][0x23c], -R25.reuse ;  /* 0x00008f00bf0b7a23 */ /* 0x100fe20000010819 */
[----:B------:R-:W-:Y:S01]  /*5cb0*/  LOP3.LUT R16, R35, UR9, R4, 0x96, !PT ;  /* 0x0000000923107c12 */ /* 0x000fe2000f8e9604 */
[----:B------:R-:W-:Y:S02]  /*5cc0*/  IMAD.WIDE.U32 R4, R5, -0x2daee0ad, RZ ;  /* 0xd2511f5305047825 */ /* 0x000fe400078e00ff */
[----:B------:R1:W-:Y:S02]  /*5cd0*/  MUFU.EX2 R65, R11 ;  /* 0x0000000b00417308 */ /* 0x0003e40000000800 */
[----:B------:R-:W-:Y:S01]  /*5ce0*/  IMAD.WIDE.U32 R32, R16, -0x2daee0ad, RZ ;  /* 0xd2511f5310207825 */ /* 0x000fe200078e00ff */
[----:B------:R-:W-:Y:S01]  /*5cf0*/  LOP3.LUT R16, R5, UR8, R10, 0x96, !PT ;  /* 0x0000000805107c12 */ /* 0x000fe2000f8e960a */
[----:B------:R-:W-:Y:S02]  /*5d00*/  HMMA.16816.F32.BF16 R44, R12, R54, R36 ;  /* 0x000000360c2c723c */ /* 0x000fe40000041824 */
[----:B------:R-:W-:Y:S01]  /*5d10*/  FFMA.FTZ R5, R97, c[0x0][0x23c], -R25 ;  /* 0x00008f0061057a23 */ /* 0x000fe20000010819 */
[----:B------:R-:W-:Y:S01]  /*5d20*/  LOP3.LUT R4, R33, UR6, R4, 0x96, !PT ;  /* 0x0000000621047c12 */ /* 0x000fe2000f8e9604 */
[----:B------:R-:W-:-:S02]  /*5d30*/  IMAD.WIDE.U32 R26, R16, -0x326172a9, RZ ;  /* 0xcd9e8d57101a7825 */ /* 0x000fc400078e00ff */
[----:B------:R2:W-:Y:S02]  /*5d40*/  MUFU.EX2 R143, R5 ;  /* 0x00000005008f7308 */ /* 0x0005e40000000800 */
[----:B------:R-:W-:Y:S01]  /*5d50*/  HMMA.16816.F32.BF16 R48, R12, R58, R20 ;  /* 0x0000003a0c30723c */ /* 0x000fe20000041814 */
[----:B------:R-:W3:Y:S01]  /*5d60*/  LDSM.16.MT88.4 R20, [R205+0x4800] ;  /* 0x00480000cd14783b */ /* 0x000ee20000004200 */
[----:B------:R-:W-:Y:S02]  /*5d70*/  IMAD.MOV.U32 R97, RZ, RZ, R231 ;  /* 0x000000ffff617224 */ /* 0x000fe400078e00e7 */
[----:B-1----:R-:W-:Y:S02]  /*5d80*/  FFMA.FTZ R11, R99, c[0x0][0x23c], -R25 ;  /* 0x00008f00630b7a23 */ /* 0x002fe40000010819 */
[----:B------:R-:W-:Y:S02]  /*5d90*/  IMAD.MOV.U32 R99, RZ, RZ, R230 ;  /* 0x000000ffff637224 */ /* 0x000fe400078e00e6 */
[----:B------:R1:W-:Y:S01]  /*5da0*/  MUFU.EX2 R238, R11 ;  /* 0x0000000b00ee7308 */ /* 0x0003e20000000800 */
[----:B------:R-:W-:-:S02]  /*5db0*/  FFMA.FTZ R12, R102, c[0x0][0x23c], -R24 ;  /* 0x00008f00660c7a23 */ /* 0x000fc40000010818 */
[----:B------:R-:W-:Y:S02]  /*5dc0*/  IMAD.MOV.U32 R102, RZ, RZ, R188 ;  /* 0x000000ffff667224 */ /* 0x000fe400078e00bc */
[----:B--2---:R-:W-:-:S03]  /*5dd0*/  IMAD.WIDE.U32 R4, R4, -0x326172a9, RZ ;  /* 0xcd9e8d5704047825 */ /* 0x004fc600078e00ff */
[----:B------:R-:W-:Y:S02]  /*5de0*/  MUFU.EX2 R250, R12 ;  /* 0x0000000c00fa7308 */ /* 0x000fe40000000800 */
[C---:B------:R-:W-:Y:S02]  /*5df0*/  LOP3.LUT R10, R4.reuse, 0xffff, RZ, 0xc0, !PT ;  /* 0x0000ffff040a7812 */ /* 0x040fe400078ec0ff */
[----:B------:R-:W-:Y:S02]  /*5e00*/  LOP3.LUT R13, R4, 0xff, RZ, 0xc0, !PT ;  /* 0x000000ff040d7812 */ /* 0x000fe400078ec0ff */
[----:B------:R-:W-:Y:S01]  /*5e10*/  LOP3.LUT R5, R5, UR17, R26, 0x96, !PT ;  /* 0x0000001105057c12 */ /* 0x000fe2000f8e961a */
[----:B-1----:R-:W-:Y:S01]  /*5e20*/  FFMA.FTZ R11, R98, c[0x0][0x23c], -R25 ;  /* 0x00008f00620b7a23 */ /* 0x002fe20000010819 */
[----:B------:R-:W-:Y:S01]  /*5e30*/  SHF.R.U32.HI R15, RZ, 0x18, R4 ;  /* 0x00000018ff0f7819 */ /* 0x000fe20000011604 */
[----:B------:R-:W-:Y:S01]  /*5e40*/  IMAD.MOV.U32 R98, RZ, RZ, R235 ;  /* 0x000000ffff627224 */ /* 0x000fe200078e00eb */
[----:B------:R-:W-:Y:S01]  /*5e50*/  LOP3.LUT R14, R5, 0xff, RZ, 0xc0, !PT ;  /* 0x000000ff050e7812 */ /* 0x000fe200078ec0ff */
[----:B------:R1:W2:Y:S02]  /*5e60*/  MUFU.EX2 R252, R11 ;  /* 0x0000000b00fc7308 */ /* 0x0002a40000000800 */
[----:B-1----:R-:W-:-:S02]  /*5e70*/  SHF.R.U32.HI R11, RZ, 0x8, R10 ;  /* 0x00000008ff0b7819 */ /* 0x002fc4000001160a */
[----:B------:R-:W-:Y:S02]  /*5e80*/  SHF.R.U32.HI R10, RZ, 0x10, R4 ;  /* 0x00000010ff0a7819 */ /* 0x000fe40000011604 */
[----:B------:R-:W-:Y:S02]  /*5e90*/  PRMT R16, R13, 0x5410, R11 ;  /* 0x000054100d107816 */ /* 0x000fe4000000000b */
[----:B------:R-:W-:Y:S01]  /*5ea0*/  LOP3.LUT R12, R10, 0xff, RZ, 0xc0, !PT ;  /* 0x000000ff0a0c7812 */ /* 0x000fe200078ec0ff */
[----:B------:R-:W-:Y:S01]  /*5eb0*/  FFMA.FTZ R10, R101, c[0x0][0x23c], -R24 ;  /* 0x00008f00650a7a23 */ /* 0x000fe20000010818 */
[----:B------:R-:W-:Y:S01]  /*5ec0*/  LOP3.LUT R4, R5, 0xffff, RZ, 0xc0, !PT ;  /* 0x0000ffff05047812 */ /* 0x000fe200078ec0ff */
[----:B------:R-:W-:Y:S01]  /*5ed0*/  IMAD.MOV.U32 R101, RZ, RZ, R189 ;  /* 0x000000ffff657224 */ /* 0x000fe200078e00bd */
[--C-:B------:R-:W-:Y:S01]  /*5ee0*/  SHF.R.U32.HI R11, RZ, 0x10, R5.reuse ;  /* 0x00000010ff0b7819 */ /* 0x100fe20000011605 */
[----:B------:R1:W-:Y:S01]  /*5ef0*/  MUFU.EX2 R251, R10 ;  /* 0x0000000a00fb7308 */ /* 0x0003e20000000800 */
[----:B------:R-:W-:-:S02]  /*5f00*/  SHF.R.U32.HI R13, RZ, 0x18, R5 ;  /* 0x00000018ff0d7819 */ /* 0x000fc40000011605 */
[----:B------:R-:W-:Y:S02]  /*5f10*/  SHF.R.U32.HI R5, RZ, 0x8, R4 ;  /* 0x00000008ff057819 */ /* 0x000fe40000011604 */
[----:B------:R-:W-:Y:S02]  /*5f20*/  LOP3.LUT R4, R11, 0xff, RZ, 0xc0, !PT ;  /* 0x000000ff0b047812 */ /* 0x000fe400078ec0ff */
[----:B------:R-:W-:Y:S02]  /*5f30*/  PRMT R11, R12, 0x5410, R15 ;  /* 0x000054100c0b7816 */ /* 0x000fe4000000000f */
[----:B------:R-:W-:Y:S01]  /*5f40*/  PRMT R13, R4, 0x5410, R13 ;  /* 0x00005410040d7816 */ /* 0x000fe2000000000d */
[----:B------:R-:W-:Y:S01]  /*5f50*/  HSET2.LE.AND R4, R16, R120, PT ;  /* 0x0000007810047233 */ /* 0x000fe20003803000 */
[----:B------:R-:W-:Y:S02]  /*5f60*/  PRMT R12, R14, 0x5410, R5 ;  /* 0x000054100e0c7816 */ /* 0x000fe40000000005 */
[----:B--2---:R-:W-:Y:S01]  /*5f70*/  F2FP.BF16.PACK_AB R5, R252, R143 ;  /* 0x0000008ffc05723e */ /* 0x004fe200000010ff */
[----:B-1----:R-:W-:-:S03]  /*5f80*/  FFMA.FTZ R10, R100, c[0x0][0x23c], -R24 ;  /* 0x00008f00640a7a23 */ /* 0x002fc60000010818 */
[----:B------:R-:W-:Y:S01]  /*5f90*/  LOP3.LUT R14, R4, R5, RZ, 0xc0, !PT ;  /* 0x00000005040e7212 */ /* 0x000fe200078ec0ff */
[----:B------:R-:W-:Y:S01]  /*5fa0*/  HSET2.LE.AND R4, R11, R120, PT ;  /* 0x000000780b047233 */ /* 0x000fe20003803000 */
[----:B------:R-:W-:Y:S01]  /*5fb0*/  IMAD.MOV.U32 R100, RZ, RZ, R64 ;  /* 0x000000ffff647224 */ /* 0x000fe200078e0040 */
[----:B------:R1:W2:Y:S01]  /*5fc0*/  MUFU.EX2 R249, R10 ;  /* 0x0000000a00f97308 */ /* 0x0002a20000000800 */
[----:B------:R-:W-:Y:S02]  /*5fd0*/  IMAD.MOV.U32 R64, RZ, RZ, R202 ;  /* 0x000000ffff407224 */ /* 0x000fe400078e00ca */
[----:B-1----:R-:W-:Y:S01]  /*5fe0*/  FFMA.FTZ R10, R103, c[0x0][0x23c], -R24 ;  /* 0x00008f00670a7a23 */ /* 0x002fe20000010818 */
[----:B--2---:R-:W-:Y:S01]  /*5ff0*/  F2FP.BF16.PACK_AB R5, R249, R251 ;  /* 0x000000fbf905723e */ /* 0x004fe200000010ff */
[----:B------:R-:W-:-:S03]  /*6000*/  IMAD.MOV.U32 R103, RZ, RZ, R60 ;  /* 0x000000ffff677224 */ /* 0x000fc600078e003c */
[----:B------:R-:W1:Y:S01]  /*6010*/  MUFU.EX2 R248, R10 ;  /* 0x0000000a00f87308 */ /* 0x000e620000000800 */
[----:B------:R-:W-:Y:S01]  /*6020*/  LOP3.LUT R15, R4, R5, RZ, 0xc0, !PT ;  /* 0x00000005040f7212 */ /* 0x000fe200078ec0ff */
[----:B------:R-:W-:Y:S01]  /*6030*/  HSET2.LE.AND R4, R12, R120, PT ;  /* 0x000000780c047233 */ /* 0x000fe20003803000 */
[----:B------:R-:W-:Y:S01]  /*6040*/  F2FP.BF16.PACK_AB R5, R238, R65 ;  /* 0x00000041ee05723e */ /* 0x000fe200000010ff */
[----:B------:R-:W-:-:S03]  /*6050*/  IMAD.MOV.U32 R60, RZ, RZ, R227 ;  /* 0x000000ffff3c7224 */ /* 0x000fc600078e00e3 */
[----:B------:R-:W-:Y:S01]  /*6060*/  LOP3.LUT R12, R4, R5, RZ, 0xc0, !PT ;  /* 0x00000005040c7212 */ /* 0x000fe200078ec0ff */
[----:B------:R-:W-:Y:S01]  /*6070*/  HSET2.LE.AND R4, R13, R120, PT ;  /* 0x000000780d047233 */ /* 0x000fe20003803000 */
[----:B-1----:R-:W-:-:S04]  /*6080*/  F2FP.BF16.PACK_AB R5, R248, R250 ;  /* 0x000000faf805723e */ /* 0x002fc800000010ff */
[----:B------:R-:W-:Y:S02]  /*6090*/  LOP3.LUT R13, R4, R5, RZ, 0xc0, !PT ;  /* 0x00000005040d7212 */ /* 0x000fe400078ec0ff */
[----:B------:R-:W-:Y:S02]  /*60a0*/  LOP3.LUT R4, R19, UR15, R158, 0x96, !PT ;  /* 0x0000000f13047c12 */ /* 0x000fe4000f8e969e */
[----:B------:R-:W-:-:S03]  /*60b0*/  LOP3.LUT R5, R63, UR13, R18, 0x96, !PT ;  /* 0x0000000d3f057c12 */ /* 0x000fc6000f8e9612 */
[----:B------:R-:W-:Y:S01]  /*60c0*/  IMAD.WIDE.U32 R10, R4, -0x2daee0ad, RZ ;  /* 0xd2511f53040a7825 */ /* 0x000fe200078e00ff */
[----:B---3--:R-:W-:Y:S03]  /*60d0*/  HMMA.16816.F32.BF16 R76, R12, R20, R76 ;  /* 0x000000140c4c723c */ /* 0x008fe6000004184c */
[----:B------:R-:W-:Y:S01]  /*60e0*/  IMAD.WIDE.U32 R4, R5, -0x2daee0ad, RZ ;  /* 0xd2511f5305047825 */ /* 0x000fe200078e00ff */
[----:B------:R-:W-:-:S04]  /*60f0*/  LOP3.LUT R11, R11, UR12, R88, 0x96, !PT ;  /* 0x0000000c0b0b7c12 */ /* 0x000fc8000f8e9658 */
[----:B------:R-:W-:Y:S01]  /*6100*/  LOP3.LUT R5, R5, UR10, R10, 0x96, !PT ;  /* 0x0000000a05057c12 */ /* 0x000fe2000f8e960a */
[----:B------:R-:W-:Y:S01]  /*6110*/  IMAD.WIDE.U32 R10, R11, -0x326172a9, RZ ;  /* 0xcd9e8d570b0a7825 */ /* 0x000fe200078e00ff */
[----:B------:R-:W-:Y:S03]  /*6120*/  HMMA.16816.F32.BF16 R80, R12, R28, R80 ;  /* 0x0000001c0c50723c */ /* 0x000fe60000041850 */
[----:B------:R-:W-:Y:S01]  /*6130*/  IMAD.WIDE.U32 R18, R5, -0x326172a9, RZ ;  /* 0xcd9e8d5705127825 */ /* 0x000fe200078e00ff */
[----:B------:R-:W-:-:S04]  /*6140*/  LOP3.LUT R11, R11, UR11, R62, 0x96, !PT ;  /* 0x0000000b0b0b7c12 */ /* 0x000fc8000f8e963e */
[----:B------:R-:W-:Y:S01]  /*6150*/  LOP3.LUT R5, R19, UR9, R10, 0x96, !PT ;  /* 0x0000000913057c12 */ /* 0x000fe2000f8e960a */
[----:B------:R-:W-:Y:S01]  /*6160*/  IMAD.WIDE.U32 R10, R11, -0x2daee0ad, RZ ;  /* 0xd2511f530b0a7825 */ /* 0x000fe200078e00ff */
[----:B------:R-:W-:Y:S03]  /*6170*/  HMMA.16816.F32.BF16 R72, R12, R22, R72 ;  /* 0x000000160c48723c */ /* 0x000fe60000041848 */
[----:B------:R-:W-:-:S04]  /*6180*/  IMAD.WIDE.U32 R36, R5, -0x2daee0ad, RZ ;  /* 0xd2511f5305247825 */ /* 0x000fc800078e00ff */
[----:B------:R-:W-:Y:S01]  /*6190*/  FFMA.FTZ R5, R192, c[0x0][0x23c], -R2 ;  /* 0x00008f00c0057a23 */ /* 0x000fe20000010802 */
[----:B------:R-:W-:Y:S03]  /*61a0*/  HMMA.16816.F32.BF16 R56, R12, R30, R40 ;  /* 0x0000001e0c38723c */ /* 0x000fe60000041828 */
[----:B------:R1:W-:Y:S04]  /*61b0*/  MUFU.EX2 R245, R5 ;  /* 0x0000000500f57308 */ /* 0x0003e80000000800 */
[----:B------:R-:W-:Y:S01]  /*61c0*/  LOP3.LUT R13, R11, UR8, R4, 0x96, !PT ;  /* 0x000000080b0d7c12 */ /* 0x000fe2000f8e9604 */
[----:B------:R-:W-:Y:S01]  /*61d0*/  FFMA.FTZ R11, R106, c[0x0][0x23c], -R2 ;  /* 0x00008f006a0b7a23 */ /* 0x000fe20000010802 */
[----:B------:R-:W-:Y:S01]  /*61e0*/  LOP3.LUT R4, R37, UR6, R10, 0x96, !PT ;  /* 0x0000000625047c12 */ /* 0x000fe2000f8e960a */
[----:B------:R-:W-:-:S02]  /*61f0*/  FFMA.FTZ R12, R193, c[0x0][0x23c], -R2 ;  /* 0x00008f00c10c7a23 */ /* 0x000fc40000010802 */
[----:B------:R2:W-:Y:S01]  /*6200*/  MUFU.EX2 R247, R11 ;  /* 0x0000000b00f77308 */ /* 0x0005e20000000800 */
[----:B------:R-:W-:-:S04]  /*6210*/  IMAD.WIDE.U32 R16, R13, -0x326172a9, RZ ;  /* 0xcd9e8d570d107825 */ /* 0x000fc800078e00ff */
[----:B------:R-:W-:Y:S01]  /*6220*/  IMAD.MOV.U32 R106, RZ, RZ, R242 ;  /* 0x000000ffff6a7224 */ /* 0x000fe200078e00f2 */
[----:B------:R-:W-:Y:S01]  /*6230*/  LOP3.LUT R19, R17, UR7, R18, 0x96, !PT ;  /* 0x0000000711137c12 */ /* 0x000fe2000f8e9612 */
[----:B-1----:R-:W-:Y:S01]  /*6240*/  IMAD.WIDE.U32 R4, R4, -0x326172a9, RZ ;  /* 0xcd9e8d5704047825 */ /* 0x002fe200078e00ff */
[----:B------:R1:W3:Y:S04]  /*6250*/  MUFU.EX2 R244, R12 ;  /* 0x0000000c00f47308 */ /* 0x0002e80000000800 */
[----:B------:R-:W-:-:S04]  /*6260*/  LOP3.LUT R10, R4, 0xffff, RZ, 0xc0, !PT ;  /* 0x0000ffff040a7812 */ /* 0x000fc800078ec0ff */
[----:B--2---:R-:W-:Y:S02]  /*6270*/  SHF.R.U32.HI R11, RZ, 0x8, R10 ;  /* 0x00000008ff0b7819 */ /* 0x004fe4000001160a */
[----:B------:R-:W-:-:S04]  /*6280*/  LOP3.LUT R10, R4, 0xff, RZ, 0xc0, !PT ;  /* 0x000000ff040a7812 */ /* 0x000fc800078ec0ff */
[----:B------:R-:W-:Y:S01]  /*6290*/  PRMT R14, R10, 0x5410, R11 ;  /* 0x000054100a0e7816 */ /* 0x000fe2000000000b */
[----:B------:R-:W-:Y:S01]  /*62a0*/  FFMA.FTZ R11, R195, c[0x0][0x23c], -R0 ;  /* 0x00008f00c30b7a23 */ /* 0x000fe20000010800 */
[----:B------:R-:W-:Y:S01]  /*62b0*/  SHF.R.U32.HI R10, RZ, 0x10, R4 ;  /* 0x00000010ff0a7819 */ /* 0x000fe20000011604 */
[----:B-1----:R-:W-:Y:S02]  /*62c0*/  FFMA.FTZ R12, R104, c[0x0][0x23c], -R2 ;  /* 0x00008f00680c7a23 */ /* 0x002fe40000010802 */
[----:B------:R-:W-:Y:S01]  /*62d0*/  MUFU.EX2 R243, R11 ;  /* 0x0000000b00f37308 */ /* 0x000fe20000000800 */
[----:B------:R-:W-:-:S07]  /*62e0*/  IMAD.MOV.U32 R104, RZ, RZ, R232 ;  /* 0x000000ffff687224 */ /* 0x000fce00078e00e8 */
[----:B------:R1:W-:Y:S02]  /*62f0*/  MUFU.EX2 R246, R12 ;  /* 0x0000000c00f67308 */ /* 0x0003e40000000800 */
[----:B-1----:R-:W-:Y:S02]  /*6300*/  SHF.R.U32.HI R12, RZ, 0x18, R4 ;  /* 0x00000018ff0c7819 */ /* 0x002fe40000011604 */
[----:B------:R-:W-:Y:S02]  /*6310*/  LOP3.LUT R4, R5, UR17, R16, 0x96, !PT ;  /* 0x0000001105047c12 */ /* 0x000fe4000f8e9610 */
[----:B------:R-:W-:Y:S01]  /*6320*/  LOP3.LUT R5, R10, 0xff, RZ, 0xc0, !PT ;  /* 0x000000ff0a057812 */ /* 0x000fe200078ec0ff */
[----:B------:R-:W-:Y:S01]  /*6330*/  FFMA.FTZ R10, R194, c[0x0][0x23c], -R0 ;  /* 0x00008f00c20a7a23 */ /* 0x000fe20000010800 */
[----:B------:R-:W-:Y:S02]  /*6340*/  SHF.R.U32.HI R11, RZ, 0x18, R4 ;  /* 0x00000018ff0b7819 */ /* 0x000fe40000011604 */
[----:B------:R-:W-:Y:S01]  /*6350*/  PRMT R15, R5, 0x5410, R12 ;  /* 0x00005410050f7816 */ /* 0x000fe2000000000c */
[----:B------:R1:W2:Y:S01]  /*6360*/  MUFU.EX2 R241, R10 ;  /* 0x0000000a00f17308 */ /* 0x0002a20000000800 */
[----:B------:R-:W-:-:S02]  /*6370*/  LOP3.LUT R5, R4, 0xffff, RZ, 0xc0, !PT ;  /* 0x0000ffff04057812 */ /* 0x000fc400078ec0ff */
[----:B------:R-:W-:Y:S02]  /*6380*/  LOP3.LUT R12, R4, 0xff, RZ, 0xc0, !PT ;  /* 0x000000ff040c7812 */ /* 0x000fe400078ec0ff */
[----:B-1----:R-:W-:Y:S02]  /*6390*/  SHF.R.U32.HI R10, RZ, 0x10, R4 ;  /* 0x00000010ff0a7819 */ /* 0x002fe40000011604 */
[----:B------:R-:W-:Y:S02]  /*63a0*/  SHF.R.U32.HI R4, RZ, 0x8, R5 ;  /* 0x00000008ff047819 */ /* 0x000fe40000011605 */
[----:B------:R-:W-:Y:S01]  /*63b0*/  LOP3.LUT R5, R10, 0xff, RZ, 0xc0, !PT ;  /* 0x000000ff0a057812 */ /* 0x000fe200078ec0ff */
[----:B------:R-:W-:Y:S01]  /*63c0*/  FFMA.FTZ R10, R109, c[0x0][0x23c], -R0 ;  /* 0x00008f006d0a7a23 */ /* 0x000fe20000010800 */
[----:B------:R-:W-:Y:S01]  /*63d0*/  PRMT R4, R12, 0x5410, R4 ;  /* 0x000054100c047816 */ /* 0x000fe20000000004 */
[----:B------:R-:W-:Y:S01]  /*63e0*/  IMAD.MOV.U32 R109, RZ, RZ, R141 ;  /* 0x000000ffff6d7224 */ /* 0x000fe200078e008d */
[----:B------:R-:W-:Y:S01]  /*63f0*/  PRMT R11, R5, 0x5410, R11 ;  /* 0x00005410050b7816 */ /* 0x000fe2000000000b */
[----:B------:R1:W-:Y:S01]  /*6400*/  MUFU.EX2 R242, R10 ;  /* 0x0000000a00f27308 */ /* 0x0003e20000000800 */
[----:B---3--:R-:W-:Y:S01]  /*6410*/  F2FP.BF16.PACK_AB R5, R245, R244 ;  /* 0x000000f4f505723e */ /* 0x008fe200000010ff */
[----:B------:R-:W-:-:S05]  /*6420*/  HSET2.LE.AND R4, R4, R120, PT ;  /* 0x0000007804047233 */ /* 0x000fca0003803000 */
[----:B------:R-:W-:Y:S01]  /*6430*/  LOP3.LUT R12, R4, R5, RZ, 0xc0, !PT ;  /* 0x00000005040c7212 */ /* 0x000fe200078ec0ff */
[--C-:B------:R-:W-:Y:S01]  /*6440*/  HSET2.LE.AND R4, R11, R120.reuse, PT ;  /* 0x000000780b047233 */ /* 0x100fe20003803000 */
[----:B--2---:R-:W-:Y:S01]  /*6450*/  F2FP.BF16.PACK_AB R5, R241, R243 ;  /* 0x000000f3f105723e */ /* 0x004fe200000010ff */
[----:B------:R-:W-:Y:S02]  /*6460*/  FFMA.FTZ R11, R110, c[0x0][0x23c], -R24 ;  /* 0x00008f006e0b7a23 */ /* 0x000fe40000010818 */
[----:B------:R-:W-:Y:S01]  /*6470*/  IMAD.MOV.U32 R110, RZ, RZ, R140 ;  /* 0x000000ffff6e7224 */ /* 0x000fe200078e008c */
[----:B------:R-:W-:Y:S01]  /*6480*/  LOP3.LUT R13, R4, R5, RZ, 0xc0, !PT ;  /* 0x00000005040d7212 */ /* 0x000fe200078ec0ff */
[--C-:B------:R-:W-:Y:S01]  /*6490*/  HSET2.LE.AND R4, R14, R120.reuse, PT ;  /* 0x000000780e047233 */ /* 0x100fe20003803000 */
[----:B------:R-:W-:Y:S01]  /*64a0*/  F2FP.BF16.PACK_AB R5, R246, R247 ;  /* 0x000000f7f605723e */ /* 0x000fe200000010ff */
[----:B-1----:R-:W-:Y:S01]  /*64b0*/  FFMA.FTZ R10, R105, c[0x0][0x23c], -R0 ;  /* 0x00008f00690a7a23 */ /* 0x002fe20000010800 */
[----:B------:R-:W-:Y:S01]  /*64c0*/  MUFU.EX2 R235, R11 ;  /* 0x0000000b00eb7308 */ /* 0x000fe20000000800 */
[----:B------:R-:W-:Y:S01]  /*64d0*/  IMAD.MOV.U32 R105, RZ, RZ, R233 ;  /* 0x000000ffff697224 */ /* 0x000fe200078e00e9 */
[----:B------:R-:W-:Y:S01]  /*64e0*/  LOP3.LUT R14, R4, R5, RZ, 0xc0, !PT ;  /* 0x00000005040e7212 */ /* 0x000fe200078ec0ff */
[----:B------:R-:W-:-:S05]  /*64f0*/  HSET2.LE.AND R4, R15, R120, PT ;  /* 0x000000780f047233 */ /* 0x000fca0003803000 */
[----:B------:R-:W1:Y:S02]  /*6500*/  MUFU.EX2 R240, R10 ;  /* 0x0000000a00f07308 */ /* 0x000e640000000800 */
[----:B-1----:R-:W-:Y:S01]  /*6510*/  F2FP.BF16.PACK_AB R5, R240, R242 ;  /* 0x000000f2f005723e */ /* 0x002fe200000010ff */
[----:B------:R-:W-:Y:S02]  /*6520*/  FFMA.FTZ R10, R108, c[0x0][0x23c], -R25 ;  /* 0x00008f006c0a7a23 */ /* 0x000fe40000010819 */
[----:B------:R-:W-:Y:S01]  /*6530*/  IMAD.MOV.U32 R108, RZ, RZ, R237 ;  /* 0x000000ffff6c7224 */ /* 0x000fe200078e00ed */
[----:B------:R-:W-:Y:S01]  /*6540*/  LOP3.LUT R15, R4, R5, RZ, 0xc0, !PT ;  /* 0x00000005040f7212 */ /* 0x000fe200078ec0ff */
[----:B------:R-:W-:Y:S01]  /*6550*/  FFMA.FTZ R4, R116, c[0x0][0x23c], -R25 ;  /* 0x00008f0074047a23 */ /* 0x000fe20000010819 */
[----:B------:R-:W-:Y:S01]  /*6560*/  LOP3.LUT R5, R27, UR7, R34, 0x96, !PT ;  /* 0x000000071b057c12 */ /* 0x000fe2000f8e9622 */
[----:B------:R-:W-:Y:S01]  /*6570*/  IMAD.MOV.U32 R116, RZ, RZ, R238 ;  /* 0x000000ffff747224 */ /* 0x000fe200078e00ee */
[----:B------:R-:W-:Y:S01]  /*6580*/  MUFU.EX2 R237, R10 ;  /* 0x0000000a00ed7308 */ /* 0x000fe20000000800 */
[----:B------:R-:W-:-:S02]  /*6590*/  IMAD.MOV.U32 R27, RZ, RZ, R239 ;  /* 0x000000ffff1b7224 */ /* 0x000fc400078e00ef */
[C---:B------:R-:W-:Y:S05]  /*65a0*/  HMMA.16816.F32.BF16 R40, R12.reuse, R20, R68 ;  /* 0x000000140c28723c */ /* 0x040fea0000041844 */
[----:B------:R1:W-:Y:S03]  /*65b0*/  MUFU.EX2 R238, R4 ;  /* 0x0000000400ee7308 */ /* 0x0003e60000000800 */
[C---:B------:R-:W-:Y:S08]  /*65c0*/  HMMA.16816.F32.BF16 R44, R12.reuse, R22, R44 ;  /* 0x000000160c2c723c */ /* 0x040ff0000004182c */
[----:B------:R-:W-:Y:S01]  /*65d0*/  HMMA.16816.F32.BF16 R52, R12, R28, R84 ;  /* 0x0000001c0c34723c */ /* 0x000fe20000041854 */
[----:B-1----:R-:W-:-:S02]  /*65e0*/  FFMA.FTZ R4, R111, c[0x0][0x23c], -R25 ;  /* 0x00008f006f047a23 */ /* 0x002fc40000010819 */
[----:B------:R-:W-:-:S05]  /*65f0*/  IMAD.MOV.U32 R111, RZ, RZ, R236 ;  /* 0x000000ffff6f7224 */ /* 0x000fca00078e00ec */
[----:B------:R-:W-:Y:S01]  /*6600*/  HMMA.16816.F32.BF16 R48, R12, R30, R48 ;  /* 0x0000001e0c30723c */ /* 0x000fe20000041830 */
[----:B------:R1:W-:Y:S01]  /*6610*/  MUFU.EX2 R239, R4 ;  /* 0x0000000400ef7308 */ /* 0x0003e20000000800 */
[----:B------:R-:W-:Y:S01]  /*6620*/  LDSM.16.MT88.4 R28, [R206+0x4c00] ;  /* 0x004c0000ce1c783b */ /* 0x000fe20000004200 */
[----:B------:R-:W-:Y:S02]  /*6630*/  IMAD.MOV.U32 R86, RZ, RZ, R96 ;  /* 0x000000ffff567224 */ /* 0x000fe400078e0060 */
[----:B------:R-:W-:Y:S02]  /*6640*/  IMAD.MOV.U32 R96, RZ, RZ, R229 ;  /* 0x000000ffff607224 */ /* 0x000fe400078e00e5 */
[----:B------:R-:W-:Y:S02]  /*6650*/  IMAD.MOV.U32 R87, RZ, RZ, R95 ;  /* 0x000000ffff577224 */ /* 0x000fe400078e005f */
[----:B------:R-:W-:Y:S02]  /*6660*/  IMAD.MOV.U32 R95, RZ, RZ, R228 ;  /* 0x000000ffff5f7224 */ /* 0x000fe400078e00e4 */
[----:B------:R-:W-:-:S02]  /*6670*/  IMAD.MOV.U32 R85, RZ, RZ, R143 ;  /* 0x000000ffff557224 */ /* 0x000fc400078e008f */
[----:B------:R-:W-:Y:S02]  /*6680*/  IMAD.MOV.U32 R84, RZ, RZ, R142 ;  /* 0x000000ffff547224 */ /* 0x000fe400078e008e */
[----:B-1----:R-:W-:Y:S02]  /*6690*/  FFMA.FTZ R4, R107, c[0x0][0x23c], -R25 ;  /* 0x00008f006b047a23 */ /* 0x002fe40000010819 */
[----:B------:R-:W-:Y:S02]  /*66a0*/  IMAD.MOV.U32 R107, RZ, RZ, R234 ;  /* 0x000000ffff6b7224 */ /* 0x000fe400078e00ea */
[----:B------:R1:W-:Y:S02]  /*66b0*/  MUFU.EX2 R236, R4 ;  /* 0x0000000400ec7308 */ /* 0x0003e40000000800 */
[----:B-1----:R-:W-:-:S05]  /*66c0*/  IMAD.WIDE.U32 R4, R5, -0x2daee0ad, RZ ;  /* 0xd2511f5305047825 */ /* 0x002fca00078e00ff */
[----:B------:R-:W-:Y:S02]  /*66d0*/  LOP3.LUT R10, R5, UR16, R32, 0x96, !PT ;  /* 0x00000010050a7c12 */ /* 0x000fe4000f8e9620 */
[C---:B------:R-:W-:Y:S01]  /*66e0*/  LOP3.LUT R5, R4.reuse, 0xffff, RZ, 0xc0, !PT ;  /* 0x0000ffff04057812 */ /* 0x040fe200078ec0ff */
[----:B------:R-:W1:Y:S01]  /*66f0*/  LDSM.16.MT88.4 R32, [R205+0x4c00] ;  /* 0x004c0000cd20783b */ /* 0x000e620000004200 */
[--C-:B------:R-:W-:Y:S02]  /*6700*/  SHF.R.U32.HI R13, RZ, 0x18, R10.reuse ;  /* 0x00000018ff0d7819 */ /* 0x100fe4000001160a */
[----:B------:R-:W-:Y:S02]  /*6710*/  SHF.R.U32.HI R12, RZ, 0x8, R5 ;  /* 0x00000008ff0c7819 */ /* 0x000fe40000011605 */
[----:B------:R-:W-:Y:S02]  /*6720*/  SHF.R.U32.HI R5, RZ, 0x10, R10 ;  /* 0x00000010ff057819 */ /* 0x000fe4000001160a */
[----:B------:R-:W-:-:S02]  /*6730*/  LOP3.LUT R18, R4, 0xff, RZ, 0xc0, !PT ;  /* 0x000000ff04127812 */ /* 0x000fc400078ec0ff */
[----:B------:R-:W-:Y:S02]  /*6740*/  LOP3.LUT R5, R5, 0xff, RZ, 0xc0, !PT ;  /* 0x000000ff05057812 */ /* 0x000fe400078ec0ff */
[--C-:B------:R-:W-:Y:S02]  /*6750*/  SHF.R.U32.HI R16, RZ, 0x10, R4.reuse ;  /* 0x00000010ff107819 */ /* 0x100fe40000011604 */
[----:B------:R-:W-:Y:S01]  /*6760*/  SHF.R.U32.HI R17, RZ, 0x18, R4 ;  /* 0x00000018ff117819 */ /* 0x000fe20000011604 */
[--C-:B------:R-:W-:Y:S01]  /*6770*/  FFMA.FTZ R4, R112, c[0x0][0x23c], -R24.reuse ;  /* 0x00008f0070047a23 */ /* 0x100fe20000010818 */
[C---:B------:R-:W-:Y:S02]  /*6780*/  LOP3.LUT R11, R10.reuse, 0xffff, RZ, 0xc0, !PT ;  /* 0x0000ffff0a0b7812 */ /* 0x040fe400078ec0ff */
[----:B------:R-:W-:Y:S01]  /*6790*/  LOP3.LUT R15, R10, 0xff, RZ, 0xc0, !PT ;  /* 0x000000ff0a0f7812 */ /* 0x000fe200078ec0ff */
[--C-:B------:R-:W-:Y:S01]  /*67a0*/  FFMA.FTZ R10, R118, c[0x0][0x23c], -R24.reuse ;  /* 0x00008f00760a7a23 */ /* 0x100fe20000010818 */
[----:B------:R-:W-:Y:S01]  /*67b0*/  PRMT R13, R5, 0x5410, R13 ;  /* 0x00005410050d7816 */ /* 0x000fe2000000000d */
[----:B------:R-:W-:Y:S01]  /*67c0*/  FFMA.FTZ R5, R114, c[0x0][0x23c], -R24 ;  /* 0x00008f0072057a23 */ /* 0x000fe20000010818 */
[----:B------:R2:W3:Y:S01]  /*67d0*/  MUFU.EX2 R234, R4 ;  /* 0x0000000400ea7308 */ /* 0x0004e20000000800 */
[----:B------:R-:W-:-:S02]  /*67e0*/  SHF.R.U32.HI R11, RZ, 0x8, R11 ;  /* 0x00000008ff0b7819 */ /* 0x000fc4000001160b */
[----:B------:R-:W-:-:S05]  /*67f0*/  LOP3.LUT R14, R16, 0xff, RZ, 0xc0, !PT ;  /* 0x000000ff100e7812 */ /* 0x000fca00078ec0ff */
[----:B------:R4:W-:Y:S01]  /*6800*/  MUFU.EX2 R233, R10 ;  /* 0x0000000a00e97308 */ /* 0x0009e20000000800 */
[----:B--2---:R-:W-:-:S07]  /*6810*/  PRMT R4, R18, 0x5410, R12 ;  /* 0x0000541012047816 */ /* 0x004fce000000000c */
[----:B------:R2:W1:Y:S01]  /*6820*/  MUFU.EX2 R232, R5 ;  /* 0x0000000500e87308 */ /* 0x0004620000000800 */
[----:B------:R-:W-:Y:S02]  /*6830*/  PRMT R12, R15, 0x5410, R11 ;  /* 0x000054100f0c7816 */ /* 0x000fe4000000000b */
[----:B---3--:R-:W-:Y:S01]  /*6840*/  F2FP.BF16.PACK_AB R11, R234, R235 ;  /* 0x000000ebea0b723e */ /* 0x008fe200000010ff */
[----:B------:R-:W-:Y:S01]  /*6850*/  HSET2.LE.AND R4, R4, R120, PT ;  /* 0x0000007804047233 */ /* 0x000fe20003803000 */
[----:B----4-:R-:W-:-:S05]  /*6860*/  PRMT R10, R14, 0x5410, R17 ;  /* 0x000054100e0a7816 */ /* 0x010fca0000000011 */
[----:B------:R-:W-:Y:S01]  /*6870*/  HSET2.LE.AND R10, R10, R120, PT ;  /* 0x000000780a0a7233 */ /* 0x000fe20003803000 */
[----:B--2---:R-:W-:-:S04]  /*6880*/  F2FP.BF16.PACK_AB R5, R237, R236 ;  /* 0x000000eced05723e */ /* 0x004fc800000010ff */
[----:B------:R-:W-:Y:S01]  /*6890*/  LOP3.LUT R15, R10, R11, RZ, 0xc0, !PT ;  /* 0x0000000b0a0f7212 */ /* 0x000fe200078ec0ff */
[----:B------:R-:W-:Y:S01]  /*68a0*/  FFMA.FTZ R10, R197, c[0x0][0x23c], -R2 ;  /* 0x00008f00c50a7a23 */ /* 0x000fe20000010802 */
[----:B------:R-:W-:Y:S01]  /*68b0*/  LOP3.LUT R14, R4, R5, RZ, 0xc0, !PT ;  /* 0x00000005040e7212 */ /* 0x000fe200078ec0ff */
[--C-:B------:R-:W-:Y:S01]  /*68c0*/  HSET2.LE.AND R4, R12, R120.reuse, PT ;  /* 0x000000780c047233 */ /* 0x100fe20003803000 */
[----:B------:R-:W-:Y:S01]  /*68d0*/  F2FP.BF16.PACK_AB R5, R239, R238 ;  /* 0x000000eeef05723e */ /* 0x000fe200000010ff */
[----:B------:R2:W-:Y:S01]  /*68e0*/  MUFU.EX2 R231, R10 ;  /* 0x0000000a00e77308 */ /* 0x0005e20000000800 */
[----:B------:R-:W-:Y:S02]  /*68f0*/  FFMA.FTZ R11, R119, c[0x0][0x23c], -R0 ;  /* 0x00008f00770b7a23 */ /* 0x000fe40000010800 */
[----:B------:R-:W-:Y:S01]  /*6900*/  LOP3.LUT R12, R4, R5, RZ, 0xc0, !PT ;  /* 0x00000005040c7212 */ /* 0x000fe200078ec0ff */
[----:B------:R-:W-:Y:S01]  /*6910*/  HSET2.LE.AND R4, R13, R120, PT ;  /* 0x000000780d047233 */ /* 0x000fe20003803000 */
[----:B-1----:R-:W-:-:S03]  /*6920*/  F2FP.BF16.PACK_AB R5, R232, R233 ;  /* 0x000000e9e805723e */ /* 0x002fc600000010ff */
[----:B------:R-:W-:Y:S01]  /*6930*/  MUFU.EX2 R202, R11 ;  /* 0x0000000b00ca7308 */ /* 0x000fe20000000800 */
[----:B------:R-:W-:Y:S01]  /*6940*/  LOP3.LUT R13, R4, R5, RZ, 0xc0, !PT ;  /* 0x00000005040d7212 */ /* 0x000fe200078ec0ff */
[----:B------:R-:W-:-:S06]  /*6950*/  FFMA.FTZ R4, R115, c[0x0][0x23c], -R2 ;  /* 0x00008f0073047a23 */ /* 0x000fcc0000010802 */
[----:B------:R1:W-:Y:S01]  /*6960*/  MUFU.EX2 R229, R4 ;  /* 0x0000000400e57308 */ /* 0x0003e20000000800 */
[--C-:B--2---:R-:W-:Y:S01]  /*6970*/  FFMA.FTZ R10, R196, c[0x0][0x23c], -R2.reuse ;  /* 0x00008f00c40a7a23 */ /* 0x104fe20000010802 */
[C---:B------:R-:W-:Y:S06]  /*6980*/  HMMA.16816.F32.BF16 R76, R12.reuse, R32, R76 ;  /* 0x000000200c4c723c */ /* 0x040fec000004184c */
[----:B------:R-:W-:Y:S02]  /*6990*/  MUFU.EX2 R230, R10 ;  /* 0x0000000a00e67308 */ /* 0x000fe40000000800 */
[----:B------:R-:W-:Y:S01]  /*69a0*/  HMMA.16816.F32.BF16 R72, R12, R34, R72 ;  /* 0x000000220c48723c */ /* 0x000fe20000041848 */
[----:B-1----:R-:W-:-:S07]  /*69b0*/  FFMA.FTZ R4, R113, c[0x0][0x23c], -R2 ;  /* 0x00008f0071047a23 */ /* 0x002fce0000010802 */
[C---:B------:R-:W-:Y:S01]  /*69c0*/  HMMA.16816.F32.BF16 R68, R12.reuse, R28, R80 ;  /* 0x0000001c0c44723c */ /* 0x040fe20000041850 */
[----:B------:R1:W2:Y:S07]  /*69d0*/  MUFU.EX2 R228, R4 ;  /* 0x0000000400e47308 */ /* 0x0002ae0000000800 */
[----:B------:R-:W-:Y:S07]  /*69e0*/  HMMA.16816.F32.BF16 R56, R12, R30, R56 ;  /* 0x0000001e0c38723c */ /* 0x000fee0000041838 */
[----:B------:R-:W-:-:S02]  /*69f0*/  FFMA.FTZ R13, R117, c[0x0][0x23c], -R0 ;  /* 0x00008f00750d7a23 */ /* 0x000fc40000010800 */
[----:B-1----:R-:W-:Y:S02]  /*6a00*/  FFMA.FTZ R4, R198, c[0x0][0x23c], -R0 ;  /* 0x00008f00c6047a23 */ /* 0x002fe40000010800 */
[----:B------:R-:W1:Y:S08]  /*6a10*/  MUFU.EX2 R198, R13 ;  /* 0x0000000d00c67308 */ /* 0x000e700000000800 */
[----:B------:R3:W-:Y:S02]  /*6a20*/  MUFU.EX2 R227, R4 ;  /* 0x0000000400e37308 */ /* 0x0007e40000000800 */
[----:B---3--:R-:W-:-:S05]  /*6a30*/  IMAD.WIDE.U32 R4, R19, -0x2daee0ad, RZ ;  /* 0xd2511f5313047825 */ /* 0x008fca00078e00ff */
[----:B------:R-:W-:Y:S02]  /*6a40*/  LOP3.LUT R10, R5, UR16, R36, 0x96, !PT ;  /* 0x00000010050a7c12 */ /* 0x000fe4000f8e9624 */
[C---:B------:R-:W-:Y:S02]  /*6a50*/  LOP3.LUT R5, R4.reuse, 0xffff, RZ, 0xc0, !PT ;  /* 0x0000ffff04057812 */ /* 0x040fe400078ec0ff */
[----:B------:R-:W-:Y:S02]  /*6a60*/  LOP3.LUT R14, R4, 0xff, RZ, 0xc0, !PT ;  /* 0x000000ff040e7812 */ /* 0x000fe400078ec0ff */
[--C-:B------:R-:W-:Y:S02]  /*6a70*/  SHF.R.U32.HI R11, RZ, 0x10, R4.reuse ;  /* 0x00000010ff0b7819 */ /* 0x100fe40000011604 */
[----:B------:R-:W-:Y:S02]  /*6a80*/  SHF.R.U32.HI R15, RZ, 0x18, R4 ;  /* 0x00000018ff0f7819 */ /* 0x000fe40000011604 */
[----:B------:R-:W-:-:S02]  /*6a90*/  SHF.R.U32.HI R12, RZ, 0x8, R5 ;  /* 0x00000008ff0c7819 */ /* 0x000fc40000011605 */
[----:B------:R-:W-:Y:S02]  /*6aa0*/  LOP3.LUT R4, R10, 0xffff, RZ, 0xc0, !PT ;  /* 0x0000ffff0a047812 */ /* 0x000fe400078ec0ff */
[----:B------:R-:W-:Y:S02]  /*6ab0*/  LOP3.LUT R5, R11, 0xff, RZ, 0xc0, !PT ;  /* 0x000000ff0b057812 */ /* 0x000fe400078ec0ff */
[----:B------:R-:W-:Y:S01]  /*6ac0*/  PRMT R14, R14, 0x5410, R12 ;  /* 0x000054100e0e7816 */ /* 0x000fe2000000000c */
[----:B------:R-:W-:Y:S01]  /*6ad0*/  FFMA.FTZ R12, R199, c[0x0][0x23c], -R0 ;  /* 0x00008f00c70c7a23 */ /* 0x000fe20000010800 */
[----:B------:R-:W-:Y:S01]  /*6ae0*/  LOP3.LUT R13, R10, 0xff, RZ, 0xc0, !PT ;  /* 0x000000ff0a0d7812 */ /* 0x000fe200078ec0ff */
[----:B------:R-:W-:Y:S01]  /*6af0*/  IMAD.MOV.U32 R199, RZ, RZ, R85 ;  /* 0x000000ffffc77224 */ /* 0x000fe200078e0055 */
[----:B------:R-:W-:Y:S01]  /*6b00*/  SHF.R.U32.HI R11, RZ, 0x8, R4 ;  /* 0x00000008ff0b7819 */ /* 0x000fe20000011604 */
[----:B------:R3:W4:Y:S01]  /*6b10*/  MUFU.EX2 R197, R12 ;  /* 0x0000000c00c57308 */ /* 0x0007220000000800 */
[----:B------:R-:W-:-:S02]  /*6b20*/  SHF.R.U32.HI R4, RZ, 0x10, R10 ;  /* 0x00000010ff047819 */ /* 0x000fc4000001160a */
[----:B------:R-:W-:Y:S02]  /*6b30*/  PRMT R13, R13, 0x5410, R11 ;  /* 0x000054100d0d7816 */ /* 0x000fe4000000000b */
[----:B------:R-:W-:Y:S02]  /*6b40*/  SHF.R.U32.HI R11, RZ, 0x18, R10 ;  /* 0x00000018ff0b7819 */ /* 0x000fe4000001160a */
[----:B------:R-:W-:Y:S01]  /*6b50*/  LOP3.LUT R10, R4, 0xff, RZ, 0xc0, !PT ;  /* 0x000000ff040a7812 */ /* 0x000fe200078ec0ff */
[--C-:B------:R-:W-:Y:S01]  /*6b60*/  HSET2.LE.AND R4, R14, R120.reuse, PT ;  /* 0x000000780e047233 */ /* 0x100fe20003803000 */
[----:B------:R-:W-:Y:S02]  /*6b70*/  PRMT R15, R5, 0x5410, R15 ;  /* 0x00005410050f7816 */ /* 0x000fe4000000000f */
[----:B--2---:R-:W-:Y:S02]  /*6b80*/  F2FP.BF16.PACK_AB R5, R228, R229 ;  /* 0x000000e5e405723e */ /* 0x004fe400000010ff */
[----:B------:R-:W-:Y:S01]  /*6b90*/  PRMT R11, R10, 0x5410, R11 ;  /* 0x000054100a0b7816 */ /* 0x000fe2000000000b */
[--C-:B------:R-:W-:Y:S01]  /*6ba0*/  HSET2.LE.AND R10, R13, R120.reuse, PT ;  /* 0x000000780d0a7233 */ /* 0x100fe20003803000 */
[----:B------:R-:W-:Y:S01]  /*6bb0*/  LOP3.LUT R14, R4, R5, RZ, 0xc0, !PT ;  /* 0x00000005040e7212 */ /* 0x000fe200078ec0ff */
[----:B---3--:R-:W-:Y:S01]  /*6bc0*/  IMAD.U32 R12, RZ, RZ, UR5 ;  /* 0x00000005ff0c7e24 */ /* 0x008fe2000f8e00ff */
[--C-:B------:R-:W-:Y:S01]  /*6bd0*/  HSET2.LE.AND R4, R15, R120.reuse, PT ;  /* 0x000000780f047233 */ /* 0x100fe20003803000 */
[----:B-1----:R-:W-:Y:S01]  /*6be0*/  F2FP.BF16.PACK_AB R5, R198, R202 ;  /* 0x000000cac605723e */ /* 0x002fe200000010ff */
[----:B------:R-:W-:Y:S01]  /*6bf0*/  HSET2.LE.AND R13, R11, R120, PT ;  /* 0x000000780b0d7233 */ /* 0x000fe20003803000 */
[----:B------:R-:W-:-:S02]  /*6c00*/  F2FP.BF16.PACK_AB R11, R230, R231 ;  /* 0x000000e7e60b723e */ /* 0x000fc400000010ff */
[----:B------:R-:W-:Y:S02]  /*6c10*/  LOP3.LUT R12, R121, UR33, R12, 0x96, !PT ;  /* 0x00000021790c7c12 */ /* 0x000fe4000f8e960c */
[----:B------:R-:W-:Y:S02]  /*6c20*/  LOP3.LUT R15, R4, R5, RZ, 0xc0, !PT ;  /* 0x00000005040f7212 */ /* 0x000fe400078ec0ff */
[----:B----4-:R-:W-:Y:S01]  /*6c30*/  F2FP.BF16.PACK_AB R16, R197, R227 ;  /* 0x000000e3c510723e */ /* 0x010fe200000010ff */
[----:B------:R-:W-:Y:S01]  /*6c40*/  IMAD.WIDE.U32 R22, R12, -0x326172a9, RZ ;  /* 0xcd9e8d570c167825 */ /* 0x000fe200078e00ff */
[----:B------:R-:W-:Y:S02]  /*6c50*/  LOP3.LUT R12, R10, R11, RZ, 0xc0, !PT ;  /* 0x0000000b0a0c7212 */ /* 0x000fe400078ec0ff */
[----:B------:R-:W-:Y:S02]  /*6c60*/  LOP3.LUT R13, R13, R16, RZ, 0xc0, !PT ;  /* 0x000000100d0d7212 */ /* 0x000fe400078ec0ff */
[----:B------:R-:W-:-:S02]  /*6c70*/  LOP3.LUT R4, R23, UR15, R90, 0x96, !PT ;  /* 0x0000000f17047c12 */ /* 0x000fc4000f8e965a */
[----:B------:R-:W-:-:S03]  /*6c80*/  LOP3.LUT R10, R67, UR13, R22, 0x96, !PT ;  /* 0x0000000d430a7c12 */ /* 0x000fc6000f8e9616 */
[----:B------:R-:W-:Y:S01]  /*6c90*/  IMAD.WIDE.U32 R4, R4, -0x2daee0ad, RZ ;  /* 0xd2511f5304047825 */ /* 0x000fe200078e00ff */
[----:B------:R-:W-:Y:S03]  /*6ca0*/  HMMA.16816.F32.BF16 R40, R12, R32, R40 ;  /* 0x000000200c28723c */ /* 0x000fe60000041828 */
[----:B------:R-:W-:Y:S01]  /*6cb0*/  IMAD.WIDE.U32 R10, R10, -0x2daee0ad, RZ ;  /* 0xd2511f530a0a7825 */ /* 0x000fe200078e00ff */
[----:B------:R-:W-:-:S04]  /*6cc0*/  LOP3.LUT R5, R5, UR12, R92, 0x96, !PT ;  /* 0x0000000c05057c12 */ /* 0x000fc8000f8e965c */
[----:B------:R-:W-:Y:S01]  /*6cd0*/  LOP3.LUT R11, R11, UR10, R4, 0x96, !PT ;  /* 0x0000000a0b0b7c12 */ /* 0x000fe2000f8e9604 */
[----:B------:R-:W-:Y:S01]  /*6ce0*/  IMAD.WIDE.U32 R4, R5, -0x326172a9, RZ ;  /* 0xcd9e8d5705047825 */ /* 0x000fe200078e00ff */
[----:B------:R-:W-:Y:S01]  /*6cf0*/  HMMA.16816.F32.BF16 R44, R12, R34, R44 ;  /* 0x000000220c2c723c */ /* 0x000fe2000004182c */
[----:B------:R-:W-:Y:S02]  /*6d00*/  LDSM.16.MT88.4 R32, [R206+0x5000] ;  /* 0x00500000ce20783b */ /* 0x000fe40000004200 */
[----:B------:R-:W-:Y:S01]  /*6d10*/  IMAD.WIDE.U32 R20, R11, -0x326172a9, RZ ;  /* 0xcd9e8d570b147825 */ /* 0x000fe200078e00ff */
[----:B------:R-:W-:-:S03]  /*6d20*/  LOP3.LUT R5, R5, UR11, R66, 0x96, !PT ;  /* 0x0000000b05057c12 */ /* 0x000fc6000f8e9642 */
[----:B------:R-:W-:Y:S01]  /*6d30*/  FFMA.FTZ R11, R128, c[0x0][0x23c], -R25 ;  /* 0x00008f00800b7a23 */ /* 0x000fe20000010819 */
[----:B------:R-:W-:Y:S01]  /*6d40*/  LOP3.LUT R16, R21, UR9, R4, 0x96, !PT ;  /* 0x0000000915107c12 */ /* 0x000fe2000f8e9604 */
[----:B------:R-:W-:Y:S01]  /*6d50*/  IMAD.WIDE.U32 R4, R5, -0x2daee0ad, RZ ;  /* 0xd2511f5305047825 */ /* 0x000fe200078e00ff */
[----:B------:R-:W-:Y:S01]  /*6d60*/  HMMA.16816.F32.BF16 R52, R12, R28, R52 ;  /* 0x0000001c0c34723c */ /* 0x000fe20000041834 */
[----:B------:R1:W-:Y:S02]  /*6d70*/  MUFU.EX2 R196, R11 ;  /* 0x0000000b00c47308 */ /* 0x0003e40000000800 */
[----:B------:R-:W-:-:S05]  /*6d80*/  IMAD.WIDE.U32 R36, R16, -0x2daee0ad, RZ ;  /* 0xd2511f5310247825 */ /* 0x000fca00078e00ff */
[----:B------:R-:W-:Y:S01]  /*6d90*/  LOP3.LUT R4, R37, UR6, R4, 0x96, !PT ;  /* 0x0000000625047c12 */ /* 0x000fe2000f8e9604 */
[----:B------:R-:W-:Y:S01]  /*6da0*/  HMMA.16816.F32.BF16 R48, R12, R30, R48 ;  /* 0x0000001e0c30723c */ /* 0x000fe20000041830 */
[----:B------:R-:W2:Y:S06]  /*6db0*/  LDSM.16.MT88.4 R28, [R205+0x5000] ;  /* 0x00500000cd1c783b */ /* 0x000eac0000004200 */
[----:B------:R-:W-:Y:S02]  /*6dc0*/  FFMA.FTZ R12, R127, c[0x0][0x23c], -R24 ;  /* 0x00008f007f0c7a23 */ /* 0x000fe40000010818 */
[----:B-1----:R-:W-:-:S02]  /*6dd0*/  FFMA.FTZ R11, R124, c[0x0][0x23c], -R25 ;  /* 0x00008f007c0b7a23 */ /* 0x002fc40000010819 */
[----:B------:R1:W-:Y:S08]  /*6de0*/  MUFU.EX2 R191, R12 ;  /* 0x0000000c00bf7308 */ /* 0x0003f00000000800 */
[----:B------:R3:W-:Y:S01]  /*6df0*/  MUFU.EX2 R195, R11 ;  /* 0x0000000b00c37308 */ /* 0x0007e20000000800 */
[----:B-1----:R-:W-:-:S07]  /*6e00*/  FFMA.FTZ R12, R126, c[0x0][0x23c], -R24 ;  /* 0x00008f007e0c7a23 */ /* 0x002fce0000010818 */
[----:B------:R-:W-:Y:S01]  /*6e10*/  MUFU.EX2 R192, R12 ;  /* 0x0000000c00c07308 */ /* 0x000fe20000000800 */
[----:B---3--:R-:W-:Y:S01]  /*6e20*/  LOP3.LUT R11, R5, UR8, R10, 0x96, !PT ;  /* 0x00000008050b7c12 */ /* 0x008fe2000f8e960a */
[----:B------:R-:W-:Y:S02]  /*6e30*/  FFMA.FTZ R10, R122, c[0x0][0x23c], -R25 ;  /* 0x00008f007a0a7a23 */ /* 0x000fe40000010819 */
[----:B------:R-:W-:-:S04]  /*6e40*/  IMAD.WIDE.U32 R4, R4, -0x326172a9, RZ ;  /* 0xcd9e8d5704047825 */ /* 0x000fc800078e00ff */
[----:B------:R1:W-:Y:S01]  /*6e50*/  MUFU.EX2 R194, R10 ;  /* 0x0000000a00c27308 */ /* 0x0003e20000000800 */
[----:B------:R-:W-:Y:S01]  /*6e60*/  IMAD.WIDE.U32 R16, R11, -0x326172a9, RZ ;  /* 0xcd9e8d570b107825 */ /* 0x000fe200078e00ff */
[----:B------:R-:W-:Y:S02]  /*6e70*/  LOP3.LUT R13, R4, 0xff, RZ, 0xc0, !PT ;  /* 0x000000ff040d7812 */ /* 0x000fe400078ec0ff */
[----:B------:R-:W-:Y:S01]  /*6e80*/  SHF.R.U32.HI R15, RZ, 0x18, R4 ;  /* 0x00000018ff0f7819 */ /* 0x000fe20000011604 */
[----:B------:R-:W-:Y:S01]  /*6e90*/  FFMA.FTZ R11, R123, c[0x0][0x23c], -R25 ;  /* 0x00008f007b0b7a23 */ /* 0x000fe20000010819 */
[----:B------:R-:W-:-:S03]  /*6ea0*/  LOP3.LUT R26, R17, UR7, R20, 0x96, !PT ;  /* 0x00000007111a7c12 */ /* 0x000fc6000f8e9614 */
[----:B------:R3:W4:Y:S01]  /*6eb0*/  MUFU.EX2 R193, R11 ;  /* 0x0000000b00c17308 */ /* 0x0007220000000800 */
[----:B-1----:R-:W-:Y:S02]  /*6ec0*/  LOP3.LUT R10, R4, 0xffff, RZ, 0xc0, !PT ;  /* 0x0000ffff040a7812 */ /* 0x002fe400078ec0ff */
[----:B------:R-:W-:-:S04]  /*6ed0*/  LOP3.LUT R5, R5, UR17, R16, 0x96, !PT ;  /* 0x0000001105057c12 */ /* 0x000fc8000f8e9610 */
[----:B------:R-:W-:Y:S02]  /*6ee0*/  LOP3.LUT R14, R5, 0xff, RZ, 0xc0, !PT ;  /* 0x000000ff050e7812 */ /* 0x000fe400078ec0ff */
[----:B---3--:R-:W-:Y:S02]  /*6ef0*/  SHF.R.U32.HI R11, RZ, 0x8, R10 ;  /* 0x00000008ff0b7819 */ /* 0x008fe4000001160a */
[----:B------:R-:W-:Y:S02]  /*6f00*/  SHF.R.U32.HI R10, RZ, 0x10, R4 ;  /* 0x00000010ff0a7819 */ /* 0x000fe40000011604 */
[----:B------:R-:W-:Y:S02]  /*6f10*/  PRMT R18, R13, 0x5410, R11 ;  /* 0x000054100d127816 */ /* 0x000fe4000000000b */
[----:B------:R-:W-:Y:S02]  /*6f20*/  LOP3.LUT R13, R10, 0xff, RZ, 0xc0, !PT ;  /* 0x000000ff0a0d7812 */ /* 0x000fe400078ec0ff */
[----:B------:R-:W-:-:S02]  /*6f30*/  LOP3.LUT R4, R5, 0xffff, RZ, 0xc0, !PT ;  /* 0x0000ffff05047812 */ /* 0x000fc400078ec0ff */
[--C-:B------:R-:W-:Y:S02]  /*6f40*/  SHF.R.U32.HI R10, RZ, 0x10, R5.reuse ;  /* 0x00000010ff0a7819 */ /* 0x100fe40000011605 */
[----:B------:R-:W-:Y:S02]  /*6f50*/  SHF.R.U32.HI R11, RZ, 0x8, R4 ;  /* 0x00000008ff0b7819 */ /* 0x000fe40000011604 */
[----:B------:R-:W-:Y:S01]  /*6f60*/  LOP3.LUT R4, R10, 0xff, RZ, 0xc0, !PT ;  /* 0x000000ff0a047812 */ /* 0x000fe200078ec0ff */
[--C-:B------:R-:W-:Y:S01]  /*6f70*/  FFMA.FTZ R10, R125, c[0x0][0x23c], -R24.reuse ;  /* 0x00008f007d0a7a23 */ /* 0x100fe20000010818 */
[----:B------:R-:W-:Y:S02]  /*6f80*/  SHF.R.U32.HI R5, RZ, 0x18, R5 ;  /* 0x00000018ff057819 */ /* 0x000fe40000011605 */
[----:B------:R-:W-:Y:S01]  /*6f90*/  PRMT R12, R13, 0x5410, R15 ;  /* 0x000054100d0c7816 */ /* 0x000fe2000000000f */
[----:B------:R-:W1:Y:S01]  /*6fa0*/  MUFU.EX2 R190, R10 ;  /* 0x0000000a00be7308 */ /* 0x000e620000000800 */
[----:B------:R-:W-:Y:S01]  /*6fb0*/  PRMT R13, R14, 0x5410, R11 ;  /* 0x000054100e0d7816 */ /* 0x000fe2000000000b */
[----:B------:R-:W-:Y:S01]  /*6fc0*/  FFMA.FTZ R11, R129, c[0x0][0x23c], -R24 ;  /* 0x00008f00810b7a23 */ /* 0x000fe20000010818 */
[----:B------:R-:W-:Y:S01]  /*6fd0*/  PRMT R16, R4, 0x5410, R5 ;  /* 0x0000541004107816 */ /* 0x000fe20000000005 */
[----:B------:R-:W-:Y:S01]  /*6fe0*/  HSET2.LE.AND R4, R18, R120, PT ;  /* 0x0000007812047233 */ /* 0x000fe20003803000 */
[----:B----4-:R-:W-:-:S03]  /*6ff0*/  F2FP.BF16.PACK_AB R5, R193, R194 ;  /* 0x000000c2c105723e */ /* 0x010fc600000010ff */
[----:B------:R3:W4:Y:S01]  /*7000*/  MUFU.EX2 R189, R11 ;  /* 0x0000000b00bd7308 */ /* 0x0007220000000800 */
[----:B------:R-:W-:Y:S01]  /*7010*/  LOP3.LUT R14, R4, R5, RZ, 0xc0, !PT ;  /* 0x00000005040e7212 */ /* 0x000fe200078ec0ff */
[--C-:B------:R-:W-:Y:S01]  /*7020*/  HSET2.LE.AND R4, R12, R120.reuse, PT ;  /* 0x000000780c047233 */ /* 0x100fe20003803000 */
[----:B-1----:R-:W-:Y:S02]  /*7030*/  F2FP.BF16.PACK_AB R5, R190, R192 ;  /* 0x000000c0be05723e */ /* 0x002fe400000010ff */
[----:B------:R-:W-:Y:S02]  /*7040*/  LOP3.LUT R10, R63, UR13, R22, 0x96, !PT ;  /* 0x0000000d3f0a7c12 */ /* 0x000fe4000f8e9616 */
[----:B------:R-:W-:Y:S01]  /*7050*/  LOP3.LUT R15, R4, R5, RZ, 0xc0, !PT ;  /* 0x00000005040f7212 */ /* 0x000fe200078ec0ff */
[----:B------:R-:W-:Y:S01]  /*7060*/  HSET2.LE.AND R4, R13, R120, PT ;  /* 0x000000780d047233 */ /* 0x000fe20003803000 */
[----:B------:R-:W-:Y:S01]  /*7070*/  F2FP.BF16.PACK_AB R5, R195, R196 ;  /* 0x000000c4c305723e */ /* 0x000fe200000010ff */
[----:B---3--:R-:W-:-:S03]  /*7080*/  IMAD.WIDE.U32 R10, R10, -0x2daee0ad, RZ ;  /* 0xd2511f530a0a7825 */ /* 0x008fc600078e00ff */
[----:B------:R-:W-:Y:S01]  /*7090*/  LOP3.LUT R12, R4, R5, RZ, 0xc0, !PT ;  /* 0x00000005040c7212 */ /* 0x000fe200078ec0ff */
[----:B------:R-:W-:Y:S01]  /*70a0*/  HSET2.LE.AND R4, R16, R120, PT ;  /* 0x0000007810047233 */ /* 0x000fe20003803000 */
[----:B----4-:R-:W-:-:S04]  /*70b0*/  F2FP.BF16.PACK_AB R5, R189, R191 ;  /* 0x000000bfbd05723e */ /* 0x010fc800000010ff */
[----:B------:R-:W-:Y:S02]  /*70c0*/  LOP3.LUT R13, R4, R5, RZ, 0xc0, !PT ;  /* 0x00000005040d7212 */ /* 0x000fe400078ec0ff */
[----:B------:R-:W-:-:S05]  /*70d0*/  LOP3.LUT R4, R23, UR15, R158, 0x96, !PT ;  /* 0x0000000f17047c12 */ /* 0x000fca000f8e969e */
[----:B------:R-:W-:Y:S01]  /*70e0*/  IMAD.WIDE.U32 R4, R4, -0x2daee0ad, RZ ;  /* 0xd2511f5304047825 */ /* 0x000fe200078e00ff */
[C---:B--2---:R-:W-:Y:S04]  /*70f0*/  HMMA.16816.F32.BF16 R76, R12.reuse, R28, R76 ;  /* 0x0000001c0c4c723c */ /* 0x044fe8000004184c */
[----:B------:R-:W-:Y:S02]  /*7100*/  LOP3.LUT R5, R5, UR12, R88, 0x96, !PT ;  /* 0x0000000c05057c12 */ /* 0x000fe4000f8e9658 */
[----:B------:R-:W-:Y:S02]  /*7110*/  LOP3.LUT R4, R11, UR10, R4, 0x96, !PT ;  /* 0x0000000a0b047c12 */ /* 0x000fe4000f8e9604 */
[C---:B------:R-:W-:Y:S08]  /*7120*/  HMMA.16816.F32.BF16 R72, R12.reuse, R30, R72 ;  /* 0x0000001e0c48723c */ /* 0x040ff00000041848 */
[C---:B------:R-:W-:Y:S08]  /*7130*/  HMMA.16816.F32.BF16 R68, R12.reuse, R32, R68 ;  /* 0x000000200c44723c */ /* 0x040ff00000041844 */
[----:B------:R-:W-:Y:S07]  /*7140*/  HMMA.16816.F32.BF16 R56, R12, R34, R56 ;  /* 0x000000220c38723c */ /* 0x000fee0000041838 */
[----:B------:R-:W-:-:S04]  /*7150*/  IMAD.WIDE.U32 R12, R5, -0x326172a9, RZ ;  /* 0xcd9e8d57050c7825 */ /* 0x000fc800078e00ff */
[----:B------:R-:W-:Y:S01]  /*7160*/  IMAD.WIDE.U32 R4, R4, -0x326172a9, RZ ;  /* 0xcd9e8d5704047825 */ /* 0x000fe200078e00ff */
[----:B------:R-:W-:-:S04]  /*7170*/  LOP3.LUT R11, R13, UR11, R62, 0x96, !PT ;  /* 0x0000000b0d0b7c12 */ /* 0x000fc8000f8e963e */
[----:B------:R-:W-:Y:S01]  /*7180*/  LOP3.LUT R14, R5, UR9, R12, 0x96, !PT ;  /* 0x00000009050e7c12 */ /* 0x000fe2000f8e960c */
[----:B------:R-:W-:-:S04]  /*7190*/  IMAD.WIDE.U32 R12, R11, -0x2daee0ad, RZ ;  /* 0xd2511f530b0c7825 */ /* 0x000fc800078e00ff */
[----:B------:R-:W-:Y:S01]  /*71a0*/  IMAD.WIDE.U32 R38, R14, -0x2daee0ad, RZ ;  /* 0xd2511f530e267825 */ /* 0x000fe200078e00ff */
[----:B------:R-:W-:-:S04]  /*71b0*/  LOP3.LUT R5, R13, UR8, R10, 0x96, !PT ;  /* 0x000000080d057c12 */ /* 0x000fc8000f8e960a */
[----:B------:R-:W-:Y:S01]  /*71c0*/  LOP3.LUT R12, R39, UR6, R12, 0x96, !PT ;  /* 0x00000006270c7c12 */ /* 0x000fe2000f8e960c */
[----:B------:R-:W-:-:S05]  /*71d0*/  IMAD.WIDE.U32 R10, R5, -0x326172a9, RZ ;  /* 0xcd9e8d57050a7825 */ /* 0x000fca00078e00ff */
[----:B------:R-:W-:Y:S01]  /*71e0*/  LOP3.LUT R39, R11, UR7, R4, 0x96, !PT ;  /* 0x000000070b277c12 */ /* 0x000fe2000f8e9604 */
[----:B------:R-:W-:-:S04]  /*71f0*/  IMAD.WIDE.U32 R4, R12, -0x326172a9, RZ ;  /* 0xcd9e8d570c047825 */ /* 0x000fc800078e00ff */
[----:B------:R-:W-:Y:S01]  /*7200*/  FFMA.FTZ R11, R200, c[0x0][0x23c], -R2 ;  /* 0x00008f00c80b7a23 */ /* 0x000fe20000010802 */
[----:B------:R-:W-:Y:S01]  /*7210*/  LOP3.LUT R10, R5, UR17, R10, 0x96, !PT ;  /* 0x00000011050a7c12 */ /* 0x000fe2000f8e960a */
[----:B------:R-:W-:Y:S01]  /*7220*/  IMAD.MOV.U32 R200, RZ, RZ, R116 ;  /* 0x000000ffffc87224 */ /* 0x000fe200078e0074 */
[C---:B------:R-:W-:Y:S01]  /*7230*/  LOP3.LUT R5, R4.reuse, 0xffff, RZ, 0xc0, !PT ;  /* 0x0000ffff04057812 */ /* 0x040fe200078ec0ff */
[----:B------:R1:W-:Y:S01]  /*7240*/  MUFU.EX2 R188, R11 ;  /* 0x0000000b00bc7308 */ /* 0x0003e20000000800 */
[--C-:B------:R-:W-:Y:S02]  /*7250*/  SHF.R.U32.HI R13, RZ, 0x10, R4.reuse ;  /* 0x00000010ff0d7819 */ /* 0x100fe40000011604 */
[----:B------:R-:W-:Y:S02]  /*7260*/  LOP3.LUT R14, R4, 0xff, RZ, 0xc0, !PT ;  /* 0x000000ff040e7812 */ /* 0x000fe400078ec0ff */
[----:B------:R-:W-:Y:S02]  /*7270*/  SHF.R.U32.HI R12, RZ, 0x18, R4 ;  /* 0x00000018ff0c7819 */ /* 0x000fe40000011604 */
[----:B------:R-:W-:-:S02]  /*7280*/  SHF.R.U32.HI R5, RZ, 0x8, R5 ;  /* 0x00000008ff057819 */ /* 0x000fc40000011605 */
[----:B------:R-:W-:Y:S02]  /*7290*/  LOP3.LUT R4, R13, 0xff, RZ, 0xc0, !PT ;  /* 0x000000ff0d047812 */ /* 0x000fe400078ec0ff */
[----:B------:R-:W-:Y:S01]  /*72a0*/  PRMT R14, R14, 0x5410, R5 ;  /* 0x000054100e0e7816 */ /* 0x000fe20000000005 */
[----:B------:R-:W-:Y:S01]  /*72b0*/  FFMA.FTZ R5, R130, c[0x0][0x23c], -R2 ;  /* 0x00008f0082057a23 */ /* 0x000fe20000010802 */
[----:B------:R-:W-:Y:S01]  /*72c0*/  PRMT R13, R4, 0x5410, R12 ;  /* 0x00005410040d7816 */ /* 0x000fe2000000000c */
[----:B------:R-:W-:Y:S01]  /*72d0*/  IMAD.MOV.U32 R130, RZ, RZ, R86 ;  /* 0x000000ffff827224 */ /* 0x000fe200078e0056 */
[----:B------:R-:W-:Y:S01]  /*72e0*/  LOP3.LUT R4, R10, 0xffff, RZ, 0xc0, !PT ;  /* 0x0000ffff0a047812 */ /* 0x000fe200078ec0ff */
[----:B-1----:R-:W-:Y:S01]  /*72f0*/  FFMA.FTZ R11, R134, c[0x0][0x23c], -R2 ;  /* 0x00008f00860b7a23 */ /* 0x002fe20000010802 */
[----:B------:R1:W-:Y:S08]  /*7300*/  MUFU.EX2 R129, R5 ;  /* 0x0000000500817308 */ /* 0x0003f00000000800 */
[----:B------:R2:W3:Y:S01]  /*7310*/  MUFU.EX2 R134, R11 ;  /* 0x0000000b00867308 */ /* 0x0004e20000000800 */
[----:B-1----:R-:W-:-:S02]  /*7320*/  SHF.R.U32.HI R5, RZ, 0x8, R4 ;  /* 0x00000008ff057819 */ /* 0x002fc40000011604 */
[----:B------:R-:W-:-:S04]  /*7330*/  LOP3.LUT R4, R10, 0xff, RZ, 0xc0, !PT ;  /* 0x000000ff0a047812 */ /* 0x000fc800078ec0ff */
[----:B------:R-:W-:Y:S01]  /*7340*/  PRMT R12, R4, 0x5410, R5 ;  /* 0x00005410040c7816 */ /* 0x000fe20000000005 */
[----:B------:R-:W-:Y:S01]  /*7350*/  FFMA.FTZ R4, R201, c[0x0][0x23c], -R0 ;  /* 0x00008f00c9047a23 */ /* 0x000fe20000010800 */
[----:B------:R-:W-:Y:S01]  /*7360*/  SHF.R.U32.HI R5, RZ, 0x18, R10 ;  /* 0x00000018ff057819 */ /* 0x000fe2000001160a */
[----:B--2---:R-:W-:Y:S02]  /*7370*/  FFMA.FTZ R11, R132, c[0x0][0x23c], -R2 ;  /* 0x00008f00840b7a23 */ /* 0x004fe40000010802 */
[----:B------:R-:W-:Y:S01]  /*7380*/  MUFU.EX2 R127, R4 ;  /* 0x00000004007f7308 */ /* 0x000fe20000000800 */
[----:B------:R-:W-:-:S07]  /*7390*/  IMAD.MOV.U32 R201, RZ, RZ, R108 ;  /* 0x000000ffffc97224 */ /* 0x000fce00078e006c */
[----:B------:R1:W-:Y:S02]  /*73a0*/  MUFU.EX2 R132, R11 ;  /* 0x0000000b00847308 */ /* 0x0003e40000000800 */
[----:B-1----:R-:W-:Y:S02]  /*73b0*/  FFMA.FTZ R11, R203, c[0x0][0x23c], -R0 ;  /* 0x00008f00cb0b7a23 */ /* 0x002fe40000010800 */
[----:B------:R-:W-:-:S04]  /*73c0*/  IMAD.MOV.U32 R203, RZ, RZ, R87 ;  /* 0x000000ffffcb7224 */ /* 0x000fc800078e0057 */
[----:B------:R1:W2:Y:S02]  /*73d0*/  MUFU.EX2 R128, R11 ;  /* 0x0000000b00807308 */ /* 0x0002a40000000800 */
[----:B-1----:R-:W-:Y:S01]  /*73e0*/  SHF.R.U32.HI R11, RZ, 0x10, R10 ;  /* 0x00000010ff0b7819 */ /* 0x002fe2000001160a */
[----:B------:R-:W-:Y:S02]  /*73f0*/  FFMA.FTZ R10, R133, c[0x0][0x23c], -R0 ;  /* 0x00008f00850a7a23 */ /* 0x000fe40000010800 */
[----:B------:R-:W-:Y:S01]  /*7400*/  IMAD.MOV.U32 R133, RZ, RZ, R111 ;  /* 0x000000ffff857224 */ /* 0x000fe200078e006f */
[----:B------:R-:W-:Y:S02]  /*7410*/  LOP3.LUT R4, R11, 0xff, RZ, 0xc0, !PT ;  /* 0x000000ff0b047812 */ /* 0x000fe400078ec0ff */
[----:B------:R1:W-:Y:S02]  /*7420*/  MUFU.EX2 R126, R10 ;  /* 0x0000000a007e7308 */ /* 0x0003e40000000800 */
[----:B------:R-:W-:Y:S01]  /*7430*/  PRMT R11, R4, 0x5410, R5 ;  /* 0x00005410040b7816 */ /* 0x000fe20000000005 */
[----:B------:R-:W-:Y:S01]  /*7440*/  HSET2.LE.AND R4, R12, R120, PT ;  /* 0x000000780c047233 */ /* 0x000fe20003803000 */
[----:B---3--:R-:W-:-:S04]  /*7450*/  F2FP.BF16.PACK_AB R5, R134, R188 ;  /* 0x000000bc8605723e */ /* 0x008fc800000010ff */
[----:B------:R-:W-:Y:S01]  /*7460*/  LOP3.LUT R16, R4, R5, RZ, 0xc0, !PT ;  /* 0x0000000504107212 */ /* 0x000fe200078ec0ff */
[----:B------:R-:W-:Y:S01]  /*7470*/  HSET2.LE.AND R4, R11, R120, PT ;  /* 0x000000780b047233 */ /* 0x000fe20003803000 */
[----:B--2---:R-:W-:-:S04]  /*7480*/  F2FP.BF16.PACK_AB R5, R127, R128 ;  /* 0x000000807f05723e */ /* 0x004fc800000010ff */
[----:B------:R-:W-:Y:S01]  /*7490*/  LOP3.LUT R17, R4, R5, RZ, 0xc0, !PT ;  /* 0x0000000504117212 */ /* 0x000fe200078ec0ff */
[----:B-1----:R-:W-:Y:S01]  /*74a0*/  FFMA.FTZ R10, R131, c[0x0][0x23c], -R0 ;  /* 0x00008f00830a7a23 */ /* 0x002fe20000010800 */
[--C-:B------:R-:W-:Y:S01]  /*74b0*/  HSET2.LE.AND R4, R14, R120.reuse, PT ;  /* 0x000000780e047233 */ /* 0x100fe20003803000 */
[----:B------:R-:W-:Y:S01]  /*74c0*/  F2FP.BF16.PACK_AB R5, R129, R132 ;  /* 0x000000848105723e */ /* 0x000fe200000010ff */
[----:B------:R-:W-:Y:S01]  /*74d0*/  IMAD.MOV.U32 R131, RZ, RZ, R109 ;  /* 0x000000ffff837224 */ /* 0x000fe200078e006d */
[----:B------:R-:W1:Y:S02]  /*74e0*/  MUFU.EX2 R125, R10 ;  /* 0x0000000a007d7308 */ /* 0x000e640000000800 */
[----:B------:R-:W-:Y:S01]  /*74f0*/  LOP3.LUT R18, R4, R5, RZ, 0xc0, !PT ;  /* 0x0000000504127212 */ /* 0x000fe200078ec0ff */
[----:B------:R-:W-:Y:S01]  /*7500*/  HSET2.LE.AND R4, R13, R120, PT ;  /* 0x000000780d047233 */ /* 0x000fe20003803000 */
[----:B-1----:R-:W-:-:S04]  /*7510*/  F2FP.BF16.PACK_AB R5, R125, R126 ;  /* 0x0000007e7d05723e */ /* 0x002fc800000010ff */
[----:B------:R-:W-:Y:S01]  /*7520*/  LOP3.LUT R19, R4, R5, RZ, 0xc0, !PT ;  /* 0x0000000504137212 */ /* 0x000fe200078ec0ff */
[----:B------:R-:W-:Y:S02]  /*7530*/  IMAD.U32 R4, RZ, RZ, UR29 ;  /* 0x0000001dff047e24 */ /* 0x000fe4000f8e00ff */
[----:B------:R-:W-:Y:S02]  /*7540*/  FFMA.FTZ R5, R148, c[0x0][0x23c], -R2 ;  /* 0x00008f0094057a23 */ /* 0x000fe40000010802 */
[----:B------:R-:W-:Y:S01]  /*7550*/  IMAD.MOV.U32 R148, RZ, RZ, R110 ;  /* 0x000000ffff947224 */ /* 0x000fe200078e006e */
[----:B------:R-:W-:Y:S01]  /*7560*/  LOP3.LUT R4, R121, UR33, R4, 0x96, !PT ;  /* 0x0000002179047c12 */ /* 0x000fe2000f8e9604 */
[----:B------:R1:W-:Y:S01]  /*7570*/  MUFU.EX2 R123, R5 ;  /* 0x00000005007b7308 */ /* 0x0003e20000000800 */
[----:B------:R-:W-:Y:S01]  /*7580*/  HMMA.16816.F32.BF16 R80, R16, R30, R44 ;  /* 0x0000001e1050723c */ /* 0x000fe2000004182c */
[----:B------:R-:W2:Y:S02]  /*7590*/  LDSM.16.MT88.4 R44, [R205+0x5400] ;  /* 0x00540000cd2c783b */ /* 0x000ea40000004200 */
[----:B------:R-:W-:-:S05]  /*75a0*/  IMAD.WIDE.U32 R10, R4, -0x326172a9, RZ ;  /* 0xcd9e8d57040a7825 */ /* 0x000fca00078e00ff */
[C---:B------:R-:W-:Y:S01]  /*75b0*/  LOP3.LUT R4, R11.reuse, UR15, R158, 0x96, !PT ;  /* 0x0000000f0b047c12 */ /* 0x040fe2000f8e969e */
[----:B------:R-:W-:Y:S01]  /*75c0*/  HMMA.16816.F32.BF16 R140, R16, R28, R40 ;  /* 0x0000001c108c723c */ /* 0x000fe20000041828 */
[----:B------:R-:W-:Y:S01]  /*75d0*/  LOP3.LUT R20, R11, UR15, R90, 0x96, !PT ;  /* 0x0000000f0b147c12 */ /* 0x000fe2000f8e965a */
[--C-:B------:R-:W-:Y:S01]  /*75e0*/  FFMA.FTZ R11, R147, c[0x0][0x23c], -R25.reuse ;  /* 0x00008f00930b7a23 */ /* 0x100fe20000010819 */
[--C-:B------:R-:W-:Y:S01]  /*75f0*/  LOP3.LUT R22, R67, UR13, R10.reuse, 0x96, !PT ;  /* 0x0000000d43167c12 */ /* 0x100fe2000f8e960a */
[----:B------:R-:W-:Y:S01]  /*7600*/  IMAD.WIDE.U32 R12, R4, -0x2daee0ad, RZ ;  /* 0xd2511f53040c7825 */ /* 0x000fe200078e00ff */
[----:B------:R-:W-:Y:S01]  /*7610*/  LOP3.LUT R4, R63, UR13, R10, 0x96, !PT ;  /* 0x0000000d3f047c12 */ /* 0x000fe2000f8e960a */
[----:B------:R-:W-:Y:S02]  /*7620*/  MUFU.EX2 R121, R11 ;  /* 0x0000000b00797308 */ /* 0x000fe40000000800 */
[----:B-1----:R-:W-:Y:S01]  /*7630*/  FFMA.FTZ R5, R145, c[0x0][0x23c], -R2 ;  /* 0x00008f0091057a23 */ /* 0x002fe20000010802 */
[----:B------:R-:W-:Y:S01]  /*7640*/  LOP3.LUT R14, R13, UR12, R88, 0x96, !PT ;  /* 0x0000000c0d0e7c12 */ /* 0x000fe2000f8e9658 */
[----:B------:R-:W-:-:S02]  /*7650*/  FFMA.FTZ R10, R135, c[0x0][0x23c], -R25 ;  /* 0x00008f00870a7a23 */ /* 0x000fc40000010819 */
[----:B------:R-:W-:Y:S02]  /*7660*/  IMAD.WIDE.U32 R20, R20, -0x2daee0ad, RZ ;  /* 0xd2511f5314147825 */ /* 0x000fe400078e00ff */
[----:B------:R1:W-:Y:S02]  /*7670*/  MUFU.EX2 R124, R5 ;  /* 0x00000005007c7308 */ /* 0x0003e40000000800 */
[----:B------:R-:W-:-:S04]  /*7680*/  IMAD.WIDE.U32 R14, R14, -0x326172a9, RZ ;  /* 0xcd9e8d570e0e7825 */ /* 0x000fc800078e00ff */
[----:B------:R-:W-:Y:S02]  /*7690*/  IMAD.WIDE.U32 R22, R22, -0x2daee0ad, RZ ;  /* 0xd2511f5316167825 */ /* 0x000fe400078e00ff */
[----:B------:R-:W-:Y:S02]  /*76a0*/  MUFU.EX2 R119, R10 ;  /* 0x0000000a00777308 */ /* 0x000fe40000000800 */
[----:B------:R-:W-:Y:S01]  /*76b0*/  IMAD.MOV.U32 R43, RZ, RZ, R27 ;  /* 0x000000ffff2b7224 */ /* 0x000fe200078e001b */
[----:B------:R-:W-:Y:S01]  /*76c0*/  LOP3.LUT R27, R21, UR12, R92, 0x96, !PT ;  /* 0x0000000c151b7c12 */ /* 0x000fe2000f8e965c */
[----:B------:R-:W-:Y:S02]  /*76d0*/  IMAD.MOV.U32 R42, RZ, RZ, R157 ;  /* 0x000000ffff2a7224 */ /* 0x000fe400078e009d */
[----:B------:R-:W-:Y:S02]  /*76e0*/  IMAD.MOV.U32 R145, RZ, RZ, R43 ;  /* 0x000000ffff917224 */ /* 0x000fe400078e002b */
[----:B-1----:R-:W-:-:S02]  /*76f0*/  FFMA.FTZ R5, R149, c[0x0][0x23c], -R25 ;  /* 0x00008f0095057a23 */ /* 0x002fc40000010819 */
[----:B------:R-:W-:Y:S02]  /*7700*/  IMAD.MOV.U32 R149, RZ, RZ, R84 ;  /* 0x000000ffff957224 */ /* 0x000fe400078e0054 */
[----:B------:R1:W-:Y:S01]  /*7710*/  MUFU.EX2 R122, R5 ;  /* 0x00000005007a7308 */ /* 0x0003e20000000800 */
[----:B------:R-:W-:Y:S01]  /*7720*/  HMMA.16816.F32.BF16 R84, R16, R34, R48 ;  /* 0x000000221054723c */ /* 0x000fe20000041830 */
[----:B------:R-:W3:Y:S01]  /*7730*/  LDSM.16.MT88.4 R48, [R206+0x5400] ;  /* 0x00540000ce30783b */ /* 0x000ee20000004200 */
[----:B------:R-:W-:Y:S02]  /*7740*/  IMAD.MOV.U32 R28, RZ, RZ, R133 ;  /* 0x000000ffff1c7224 */ /* 0x000fe400078e0085 */
[----:B------:R-:W-:Y:S02]  /*7750*/  IMAD.MOV.U32 R40, RZ, RZ, R201 ;  /* 0x000000ffff287224 */ /* 0x000fe400078e00c9 */
[----:B------:R-:W-:Y:S02]  /*7760*/  IMAD.MOV.U32 R41, RZ, RZ, R203 ;  /* 0x000000ffff297224 */ /* 0x000fe400078e00cb */
[----:B------:R-:W-:-:S02]  /*7770*/  IMAD.MOV.U32 R43, RZ, RZ, R107 ;  /* 0x000000ffff2b7224 */ /* 0x000fc400078e006b */
[----:B------:R-:W-:Y:S02]  /*7780*/  IMAD.MOV.U32 R133, RZ, RZ, R105 ;  /* 0x000000ffff857224 */ /* 0x000fe400078e0069 */
[----:B------:R-:W-:Y:S02]  /*7790*/  IMAD.MOV.U32 R201, RZ, RZ, R104 ;  /* 0x000000ffffc97224 */ /* 0x000fe400078e0068 */
[----:B------:R-:W-:Y:S02]  /*77a0*/  IMAD.MOV.U32 R203, RZ, RZ, R102 ;  /* 0x000000ffffcb7224 */ /* 0x000fe400078e0066 */
[----:B-1----:R-:W-:-:S04]  /*77b0*/  IMAD.WIDE.U32 R4, R4, -0x2daee0ad, RZ ;  /* 0xd2511f5304047825 */ /* 0x002fc800078e00ff */
[----:B------:R-:W-:Y:S01]  /*77c0*/  IMAD.MOV.U32 R105, RZ, RZ, R97 ;  /* 0x000000ffff697224 */ /* 0x000fe200078e0061 */
[----:B------:R-:W-:Y:S01]  /*77d0*/  LOP3.LUT R5, R5, UR10, R12, 0x96, !PT ;  /* 0x0000000a05057c12 */ /* 0x000fe2000f8e960c */
[----:B------:R-:W-:Y:S01]  /*77e0*/  IMAD.MOV.U32 R104, RZ, RZ, R99 ;  /* 0x000000ffff687224 */ /* 0x000fe200078e0063 */
[----:B------:R-:W-:Y:S01]  /*77f0*/  LOP3.LUT R12, R15, UR11, R62, 0x96, !PT ;  /* 0x0000000b0f0c7c12 */ /* 0x000fe2000f8e963e */
[----:B------:R-:W-:Y:S02]  /*7800*/  IMAD.MOV.U32 R102, RZ, RZ, R60 ;  /* 0x000000ffff667224 */ /* 0x000fe400078e003c */
[----:B------:R-:W-:-:S04]  /*7810*/  IMAD.WIDE.U32 R10, R5, -0x326172a9, RZ ;  /* 0xcd9e8d57050a7825 */ /* 0x000fc800078e00ff */
[----:B------:R-:W-:Y:S02]  /*7820*/  FFMA.FTZ R5, R146, c[0x0][0x23c], -R25 ;  /* 0x00008f0092057a23 */ /* 0x000fe40000010819 */
[----:B------:R-:W-:Y:S02]  /*7830*/  IMAD.WIDE.U32 R12, R12, -0x2daee0ad, RZ ;  /* 0xd2511f530c0c7825 */ /* 0x000fe400078e00ff */
[----:B------:R1:W-:Y:S02]  /*7840*/  MUFU.EX2 R118, R5 ;  /* 0x0000000500767308 */ /* 0x0003e40000000800 */
[----:B------:R-:W-:Y:S01]  /*7850*/  IMAD.MOV.U32 R99, RZ, RZ, R64 ;  /* 0x000000ffff637224 */ /* 0x000fe200078e0040 */
[----:B------:R-:W-:Y:S01]  /*7860*/  LOP3.LUT R4, R13, UR8, R4, 0x96, !PT ;  /* 0x000000080d047c12 */ /* 0x000fe2000f8e9604 */
[----:B------:R-:W-:Y:S02]  /*7870*/  FFMA.FTZ R13, R168, c[0x0][0x23c], -R24 ;  /* 0x00008f00a80d7a23 */ /* 0x000fe40000010818 */
[----:B------:R-:W-:-:S02]  /*7880*/  IMAD.MOV.U32 R97, RZ, RZ, R163 ;  /* 0x000000ffff617224 */ /* 0x000fc400078e00a3 */
[----:B------:R-:W-:Y:S01]  /*7890*/  MUFU.EX2 R115, R13 ;  /* 0x0000000d00737308 */ /* 0x000fe20000000800 */
[----:B------:R-:W-:Y:S02]  /*78a0*/  IMAD.MOV.U32 R60, RZ, RZ, R162 ;  /* 0x000000ffff3c7224 */ /* 0x000fe400078e00a2 */
[----:B------:R-:W-:Y:S02]  /*78b0*/  IMAD.MOV.U32 R64, RZ, RZ, R161 ;  /* 0x000000ffff407224 */ /* 0x000fe400078e00a1 */
[----:B------:R-:W-:Y:S01]  /*78c0*/  IMAD.MOV.U32 R135, RZ, RZ, R104 ;  /* 0x000000ffff877224 */ /* 0x000fe200078e0068 */
[----:B-1----:R-:W-:Y:S01]  /*78d0*/  LOP3.LUT R5, R11, UR9, R14, 0x96, !PT ;  /* 0x000000090b057c12 */ /* 0x002fe2000f8e960e */
[----:B------:R-:W-:Y:S02]  /*78e0*/  FFMA.FTZ R11, R218, c[0x0][0x23c], -R24 ;  /* 0x00008f00da0b7a23 */ /* 0x000fe40000010818 */
[----:B------:R-:W-:Y:S02]  /*78f0*/  IMAD.WIDE.U32 R14, R4, -0x326172a9, RZ ;  /* 0xcd9e8d57040e7825 */ /* 0x000fe400078e00ff */
[----:B------:R1:W-:Y:S02]  /*7900*/  MUFU.EX2 R117, R11 ;  /* 0x0000000b00757308 */ /* 0x0003e40000000800 */
[----:B------:R-:W-:Y:S01]  /*7910*/  IMAD.WIDE.U32 R30, R5, -0x2daee0ad, RZ ;  /* 0xd2511f53051e7825 */ /* 0x000fe200078e00ff */
[----:B------:R-:W-:-:S03]  /*7920*/  LOP3.LUT R37, R15, UR7, R10, 0x96, !PT ;  /* 0x000000070f257c12 */ /* 0x000fc6000f8e960a */
[----:B------:R-:W-:Y:S01]  /*7930*/  IMAD.WIDE.U32 R4, R26, -0x2daee0ad, RZ ;  /* 0xd2511f531a047825 */ /* 0x000fe200078e00ff */
[----:B------:R-:W-:-:S03]  /*7940*/  LOP3.LUT R26, R23, UR10, R20, 0x96, !PT ;  /* 0x0000000a171a7c12 */ /* 0x000fc6000f8e9614 */
[----:B------:R-:W-:Y:S01]  /*7950*/  FFMA.FTZ R10, R156, c[0x0][0x23c], -R24 ;  /* 0x00008f009c0a7a23 */ /* 0x000fe20000010818 */
[C---:B------:R-:W-:Y:S01]  /*7960*/  LOP3.LUT R20, R4.reuse, 0xff, RZ, 0xc0, !PT ;  /* 0x000000ff04147812 */ /* 0x040fe200078ec0ff */
[----:B------:R-:W-:Y:S01]  /*7970*/  HMMA.16816.F32.BF16 R156, R16, R32, R52 ;  /* 0x00000020109c723c */ /* 0x000fe20000041834 */
[--C-:B------:R-:W-:Y:S01]  /*7980*/  SHF.R.U32.HI R15, RZ, 0x10, R4.reuse ;  /* 0x00000010ff0f7819 */ /* 0x100fe20000011604 */
[----:B------:R4:W-:Y:S01]  /*7990*/  MUFU.EX2 R116, R10 ;  /* 0x0000000a00747308 */ /* 0x0009e20000000800 */
[----:B------:R-:W-:Y:S01]  /*79a0*/  SHF.R.U32.HI R21, RZ, 0x18, R4 ;  /* 0x00000018ff157819 */ /* 0x000fe20000011604 */
[----:B------:R-:W-:Y:S01]  /*79b0*/  IMAD.MOV.U32 R218, RZ, RZ, R105 ;  /* 0x000000ffffda7224 */ /* 0x000fe200078e0069 */
[----:B-1----:R-:W-:Y:S02]  /*79c0*/  LOP3.LUT R11, R31, UR6, R12, 0x96, !PT ;  /* 0x000000061f0b7c12 */ /* 0x002fe4000f8e960c */
[----:B------:R-:W-:Y:S01]  /*79d0*/  LOP3.LUT R12, R5, UR16, R36, 0x96, !PT ;  /* 0x00000010050c7c12 */ /* 0x000fe2000f8e9624 */
[----:B------:R-:W-:Y:S01]  /*79e0*/  FFMA.FTZ R18, R171, c[0x0][0x23c], -R2 ;  /* 0x00008f00ab127a23 */ /* 0x000fe20000010802 */
[----:B------:R-:W-:-:S02]  /*79f0*/  LOP3.LUT R5, R4, 0xffff, RZ, 0xc0, !PT ;  /* 0x0000ffff04057812 */ /* 0x000fc400078ec0ff */
[----:B------:R-:W-:Y:S01]  /*7a00*/  LOP3.LUT R4, R12, 0xffff, RZ, 0xc0, !PT ;  /* 0x0000ffff0c047812 */ /* 0x000fe200078ec0ff */
[----:B------:R-:W-:Y:S01]  /*7a10*/  MUFU.EX2 R111, R18 ;  /* 0x00000012006f7308 */ /* 0x000fe20000000800 */
[----:B------:R-:W-:Y:S02]  /*7a20*/  SHF.R.U32.HI R5, RZ, 0x8, R5 ;  /* 0x00000008ff057819 */ /* 0x000fe40000011605 */
[----:B------:R-:W-:Y:S02]  /*7a30*/  SHF.R.U32.HI R4, RZ, 0x8, R4 ;  /* 0x00000008ff047819 */ /* 0x000fe40000011604 */
[----:B------:R-:W-:Y:S01]  /*7a40*/  PRMT R23, R20, 0x5410, R5 ;  /* 0x0000541014177816 */ /* 0x000fe20000000005 */
[----:B----4-:R-:W-:Y:S01]  /*7a50*/  IMAD.WIDE.U32 R10, R11, -0x326172a9, RZ ;  /* 0xcd9e8d570b0a7825 */ /* 0x010fe200078e00ff */
[----:B------:R-:W-:Y:S02]  /*7a60*/  LOP3.LUT R13, R15, 0xff, RZ, 0xc0, !PT ;  /* 0x000000ff0f0d7812 */ /* 0x000fe400078ec0ff */
[----:B------:R-:W-:Y:S01]  /*7a70*/  SHF.R.U32.HI R15, RZ, 0x18, R12 ;  /* 0x00000018ff0f7819 */ /* 0x000fe2000001160c */
[----:B------:R-:W-:Y:S01]  /*7a80*/  FFMA.FTZ R5, R169, c[0x0][0x23c], -R24 ;  /* 0x00008f00a9057a23 */ /* 0x000fe20000010818 */
[----:B------:R-:W-:-:S02]  /*7a90*/  LOP3.LUT R20, R11, UR17, R14, 0x96, !PT ;  /* 0x000000110b147c12 */ /* 0x000fc4000f8e960e */
[----:B------:R-:W-:Y:S01]  /*7aa0*/  LOP3.LUT R14, R12, 0xff, RZ, 0xc0, !PT ;  /* 0x000000ff0c0e7812 */ /* 0x000fe200078ec0ff */
[----:B------:R1:W4:Y:S01]  /*7ab0*/  MUFU.EX2 R114, R5 ;  /* 0x0000000500727308 */ /* 0x0003220000000800 */
[----:B------:R-:W-:Y:S01]  /*7ac0*/  PRMT R16, R13, 0x5410, R21 ;  /* 0x000054100d107816 */ /* 0x000fe20000000015 */
[----:B------:R-:W-:Y:S01]  /*7ad0*/  FFMA.FTZ R13, R170, c[0x0][0x23c], -R2 ;  /* 0x00008f00aa0d7a23 */ /* 0x000fe20000010802 */
[----:B------:R-:W-:Y:S01]  /*7ae0*/  PRMT R4, R14, 0x5410, R4 ;  /* 0x000054100e047816 */ /* 0x000fe20000000004 */
[--C-:B------:R-:W-:Y:S01]  /*7af0*/  HSET2.LE.AND R14, R23, R120.reuse, PT ;  /* 0x00000078170e7233 */ /* 0x100fe20003803000 */
[C---:B------:R-:W-:Y:S01]  /*7b00*/  LOP3.LUT R21, R10.reuse, 0xffff, RZ, 0xc0, !PT ;  /* 0x0000ffff0a157812 */ /* 0x040fe200078ec0ff */
[--C-:B------:R-:W-:Y:S01]  /*7b10*/  HSET2.LE.AND R16, R16, R120.reuse, PT ;  /* 0x0000007810107233 */ /* 0x100fe20003803000 */
[----:B------:R-:W-:Y:S01]  /*7b20*/  LOP3.LUT R31, R10, 0xff, RZ, 0xc0, !PT ;  /* 0x000000ff0a1f7812 */ /* 0x000fe200078ec0ff */
[----:B------:R-:W-:Y:S01]  /*7b30*/  HSET2.LE.AND R4, R4, R120, PT ;  /* 0x0000007804047233 */ /* 0x000fe20003803000 */
[----:B------:R2:W-:Y:S01]  /*7b40*/  MUFU.EX2 R113, R13 ;  /* 0x0000000d00717308 */ /* 0x0005e20000000800 */
[----:B------:R-:W-:-:S02]  /*7b50*/  SHF.R.U32.HI R23, RZ, 0x10, R10 ;  /* 0x00000010ff177819 */ /* 0x000fc4000001160a */
[----:B------:R-:W-:Y:S01]  /*7b60*/  SHF.R.U32.HI R29, RZ, 0x18, R10 ;  /* 0x00000018ff1d7819 */ /* 0x000fe2000001160a */
[----:B------:R-:W-:Y:S01]  /*7b70*/  IMAD.WIDE.U32 R10, R26, -0x326172a9, RZ ;  /* 0xcd9e8d571a0a7825 */ /* 0x000fe200078e00ff */
[----:B-1----:R-:W-:Y:S02]  /*7b80*/  SHF.R.U32.HI R5, RZ, 0x10, R12 ;  /* 0x00000010ff057819 */ /* 0x002fe4000001160c */
[----:B----4-:R-:W-:Y:S02]  /*7b90*/  F2FP.BF16.PACK_AB R17, R114, R115 ;  /* 0x000000737211723e */ /* 0x010fe400000010ff */
[----:B------:R-:W-:Y:S02]  /*7ba0*/  LOP3.LUT R12, R5, 0xff, RZ, 0xc0, !PT ;  /* 0x000000ff050c7812 */ /* 0x000fe400078ec0ff */
[----:B------:R-:W-:Y:S02]  /*7bb0*/  F2FP.BF16.PACK_AB R5, R121, R122 ;  /* 0x0000007a7905723e */ /* 0x000fe400000010ff */
[----:B------:R-:W-:Y:S01]  /*7bc0*/  PRMT R15, R12, 0x5410, R15 ;  /* 0x000054100c0f7816 */ /* 0x000fe2000000000f */
[----:B--2---:R-:W-:Y:S01]  /*7bd0*/  FFMA.FTZ R13, R150, c[0x0][0x23c], -R2 ;  /* 0x00008f00960d7a23 */ /* 0x004fe20000010802 */
[----:B------:R-:W-:-:S02]  /*7be0*/  LOP3.LUT R12, R4, R5, RZ, 0xc0, !PT ;  /* 0x00000005040c7212 */ /* 0x000fc400078ec0ff */
[----:B------:R-:W-:Y:S01]  /*7bf0*/  F2FP.BF16.PACK_AB R5, R116, R117 ;  /* 0x000000757405723e */ /* 0x000fe200000010ff */
[----:B------:R-:W-:Y:S01]  /*7c00*/  HSET2.LE.AND R4, R15, R120, PT ;  /* 0x000000780f047233 */ /* 0x000fe20003803000 */
[----:B------:R1:W2:Y:S01]  /*7c10*/  MUFU.EX2 R112, R13 ;  /* 0x0000000d00707308 */ /* 0x0002a20000000800 */
[----:B------:R-:W-:-:S04]  /*7c20*/  F2FP.BF16.PACK_AB R15, R118, R119 ;  /* 0x00000077760f723e */ /* 0x000fc800000010ff */
[----:B------:R-:W-:Y:S02]  /*7c30*/  LOP3.LUT R14, R14, R15, RZ, 0xc0, !PT ;  /* 0x0000000f0e0e7212 */ /* 0x000fe400078ec0ff */
[----:B------:R-:W-:Y:S01]  /*7c40*/  LOP3.LUT R15, R16, R17, RZ, 0xc0, !PT ;  /* 0x00000011100f7212 */ /* 0x000fe200078ec0ff */
[----:B------:R-:W-:-:S04]  /*7c50*/  FFMA.FTZ R16, R144, c[0x0][0x23c], -R2 ;  /* 0x00008f0090107a23 */ /* 0x000fc80000010802 */
[----:B------:R4:W-:Y:S01]  /*7c60*/  MUFU.EX2 R109, R16 ;  /* 0x00000010006d7308 */ /* 0x0009e20000000800 */
[----:B-1----:R-:W-:Y:S01]  /*7c70*/  LOP3.LUT R13, R4, R5, RZ, 0xc0, !PT ;  /* 0x00000005040d7212 */ /* 0x002fe200078ec0ff */
[----:B------:R-:W-:Y:S02]  /*7c80*/  FFMA.FTZ R4, R155, c[0x0][0x23c], -R2 ;  /* 0x00008f009b047a23 */ /* 0x000fe40000010802 */
[----:B------:R-:W-:-:S04]  /*7c90*/  IMAD.MOV.U32 R155, RZ, RZ, R28 ;  /* 0x000000ffff9b7224 */ /* 0x000fc800078e001c */
[----:B------:R1:W-:Y:S01]  /*7ca0*/  MUFU.EX2 R110, R4 ;  /* 0x00000004006e7308 */ /* 0x0003e20000000800 */
[----:B------:R-:W-:Y:S01]  /*7cb0*/  IMAD.MOV.U32 R28, RZ, RZ, R41 ;  /* 0x000000ffff1c7224 */ /* 0x000fe200078e0029 */
[C---:B------:R-:W-:Y:S01]  /*7cc0*/  HMMA.16816.F32.BF16 R76, R12.reuse, R44, R76 ;  /* 0x0000002c0c4c723c */ /* 0x040fe2000004184c */
[----:B------:R-:W-:Y:S02]  /*7cd0*/  IMAD.MOV.U32 R41, RZ, RZ, R43 ;  /* 0x000000ffff297224 */ /* 0x000fe400078e002b */
[----:B------:R-:W-:Y:S02]  /*7ce0*/  IMAD.MOV.U32 R43, RZ, RZ, R201 ;  /* 0x000000ffff2b7224 */ /* 0x000fe400078e00c9 */
[----:B----4-:R-:W-:Y:S02]  /*7cf0*/  FFMA.FTZ R16, R139, c[0x0][0x23c], -R2 ;  /* 0x00008f008b107a23 */ /* 0x010fe40000010802 */
[----:B------:R-:W-:Y:S01]  /*7d00*/  IMAD.MOV.U32 R201, RZ, RZ, R60 ;  /* 0x000000ffffc97224 */ /* 0x000fe200078e003c */
[----:B------:R-:W-:Y:S01]  /*7d10*/  HMMA.16816.F32.BF16 R72, R12, R46, R72 ;  /* 0x0000002e0c48723c */ /* 0x000fe20000041848 */
[----:B------:R4:W-:Y:S01]  /*7d20*/  MUFU.EX2 R108, R16 ;  /* 0x00000010006c7308 */ /* 0x0009e20000000800 */
[----:B------:R-:W-:-:S02]  /*7d30*/  IMAD.MOV.U32 R139, RZ, RZ, R28 ;  /* 0x000000ffff8b7224 */ /* 0x000fc400078e001c */
        /* <DEDUP_REMOVED lines=8> */
[----:B------:R-:W-:Y:S01]  /*7dc0*/  IMAD.WIDE.U32 R18, R11, -0x2daee0ad, RZ ;  /* 0xd2511f530b127825 */ /* 0x000fe200078e00ff */
[----:B------:R-:W-:-:S03]  /*7dd0*/  LOP3.LUT R5, R5, UR8, R22, 0x96, !PT ;  /* 0x0000000805057c12 */ /* 0x000fc6000f8e9616 */
[----:B------:R-:W-:Y:S01]  /*7de0*/  FFMA.FTZ R11, R154, c[0x0][0x23c], -R2 ;  /* 0x00008f009a0b7a23 */ /* 0x000fe20000010802 */
[----:B------:R-:W-:Y:S01]  /*7df0*/  LOP3.LUT R4, R19, UR6, R4, 0x96, !PT ;  /* 0x0000000613047c12 */ /* 0x000fe2000f8e9604 */
[----:B----4-:R-:W-:Y:S02]  /*7e00*/  IMAD.WIDE.U32 R16, R5, -0x326172a9, RZ ;  /* 0xcd9e8d5705107825 */ /* 0x010fe400078e00ff */
[----:B------:R1:W-:Y:S02]  /*7e10*/  MUFU.EX2 R107, R11 ;  /* 0x0000000b006b7308 */ /* 0x0003e40000000800 */
[----:B------:R-:W-:Y:S01]  /*7e20*/  IMAD.MOV.U32 R154, RZ, RZ, R42 ;  /* 0x000000ffff9a7224 */ /* 0x000fe200078e002a */
[----:B------:R-:W-:Y:S01]  /*7e30*/  LOP3.LUT R19, R17, UR7, R10, 0x96, !PT ;  /* 0x0000000711137c12 */ /* 0x000fe2000f8e960a */
[----:B------:R-:W-:Y:S02]  /*7e40*/  IMAD.MOV.U32 R42, RZ, RZ, R130 ;  /* 0x000000ffff2a7224 */ /* 0x000fe400078e0082 */
[----:B------:R-:W-:-:S02]  /*7e50*/  FFMA.FTZ R17, R153, c[0x0][0x23c], -R2 ;  /* 0x00008f0099117a23 */ /* 0x000fc40000010802 */
[----:B------:R-:W-:Y:S02]  /*7e60*/  IMAD.MOV.U32 R153, RZ, RZ, R145 ;  /* 0x000000ffff997224 */ /* 0x000fe400078e0091 */
[----:B------:R-:W-:Y:S02]  /*7e70*/  IMAD.MOV.U32 R130, RZ, RZ, R65 ;  /* 0x000000ffff827224 */ /* 0x000fe400078e0041 */
[----:B------:R-:W-:Y:S02]  /*7e80*/  IMAD.MOV.U32 R145, RZ, RZ, R40 ;  /* 0x000000ffff917224 */ /* 0x000fe400078e0028 */
[----:B------:R-:W-:Y:S02]  /*7e90*/  IMAD.MOV.U32 R65, RZ, RZ, R160 ;  /* 0x000000ffff417224 */ /* 0x000fe400078e00a0 */
[----:B------:R-:W-:Y:S01]  /*7ea0*/  IMAD.MOV.U32 R40, RZ, RZ, R42 ;  /* 0x000000ffff287224 */ /* 0x000fe200078e002a */
[----:B---3--:R-:W-:Y:S01]  /*7eb0*/  HMMA.16816.F32.BF16 R160, R12, R48, R68 ;  /* 0x000000300ca0723c */ /* 0x008fe20000041844 */
[----:B------:R-:W-:-:S04]  /*7ec0*/  IMAD.WIDE.U32 R4, R4, -0x326172a9, RZ ;  /* 0xcd9e8d5704047825 */ /* 0x000fc800078e00ff */
[----:B------:R-:W-:Y:S01]  /*7ed0*/  IMAD.MOV.U32 R42, RZ, RZ, R133 ;  /* 0x000000ffff2a7224 */ /* 0x000fe200078e0085 */
[----:B------:R-:W-:Y:S01]  /*7ee0*/  LOP3.LUT R16, R5, UR17, R16, 0x96, !PT ;  /* 0x0000001105107c12 */ /* 0x000fe2000f8e9610 */
[----:B------:R-:W-:Y:S01]  /*7ef0*/  IMAD.MOV.U32 R133, RZ, RZ, R203 ;  /* 0x000000ffff857224 */ /* 0x000fe200078e00cb */
[----:B------:R-:W-:Y:S01]  /*7f00*/  LOP3.LUT R27, R4, 0xff, RZ, 0xc0, !PT ;  /* 0x000000ff041b7812 */ /* 0x000fe200078ec0ff */
[----:B------:R-:W-:Y:S01]  /*7f10*/  IMAD.MOV.U32 R203, RZ, RZ, R97 ;  /* 0x000000ffffcb7224 */ /* 0x000fe200078e0061 */
[----:B------:R-:W-:Y:S01]  /*7f20*/  SHF.R.U32.HI R26, RZ, 0x10, R4 ;  /* 0x00000010ff1a7819 */ /* 0x000fe20000011604 */
[----:B------:R-:W-:Y:S01]  /*7f30*/  IMAD.MOV.U32 R97, RZ, RZ, R64 ;  /* 0x000000ffff617224 */ /* 0x000fe200078e0040 */
[----:B------:R-:W-:Y:S01]  /*7f40*/  SHF.R.U32.HI R28, RZ, 0x18, R4 ;  /* 0x00000018ff1c7819 */ /* 0x000fe20000011604 */
[----:B------:R-:W-:Y:S02]  /*7f50*/  IMAD.MOV.U32 R60, RZ, RZ, R65 ;  /* 0x000000ffff3c7224 */ /* 0x000fe400078e0041 */
[----:B------:R-:W-:Y:S01]  /*7f60*/  HMMA.16816.F32.BF16 R64, R12, R50, R56 ;  /* 0x000000320c40723c */ /* 0x000fe20000041838 */
[----:B------:R-:W-:-:S02]  /*7f70*/  IMAD.MOV.U32 R169, RZ, RZ, R42 ;  /* 0x000000ffffa97224 */ /* 0x000fc400078e002a */
[----:B------:R-:W-:Y:S02]  /*7f80*/  IMAD.MOV.U32 R42, RZ, RZ, R98 ;  /* 0x000000ffff2a7224 */ /* 0x000fe400078e0062 */
[----:B-1----:R-:W-:Y:S02]  /*7f90*/  IMAD.WIDE.U32 R10, R39, -0x2daee0ad, RZ ;  /* 0xd2511f53270a7825 */ /* 0x002fe400078e00ff */
[----:B------:R-:W-:Y:S02]  /*7fa0*/  LOP3.LUT R14, R4, 0xffff, RZ, 0xc0, !PT ;  /* 0x0000ffff040e7812 */ /* 0x000fe400078ec0ff */
[--C-:B------:R-:W-:Y:S01]  /*7fb0*/  FFMA.FTZ R5, R151, c[0x0][0x23c], -R2.reuse ;  /* 0x00008f0097057a23 */ /* 0x100fe20000010802 */
[----:B------:R-:W-:Y:S01]  /*7fc0*/  SHF.R.U32.HI R4, RZ, 0x8, R21 ;  /* 0x00000008ff047819 */ /* 0x000fe20000011615 */
[----:B------:R-:W-:Y:S01]  /*7fd0*/  FFMA.FTZ R13, R152, c[0x0][0x23c], -R2 ;  /* 0x00008f00980d7a23 */ /* 0x000fe20000010802 */
[----:B------:R-:W-:Y:S01]  /*7fe0*/  LOP3.LUT R2, R23, 0xff, RZ, 0xc0, !PT ;  /* 0x000000ff17027812 */ /* 0x000fe200078ec0ff */
[----:B------:R-:W-:Y:S01]  /*7ff0*/  IMAD.MOV.U32 R152, RZ, RZ, R97 ;  /* 0x000000ffff987224 */ /* 0x000fe200078e0061 */
[----:B------:R1:W-:Y:S01]  /*8000*/  MUFU.EX2 R105, R5 ;  /* 0x0000000500697308 */ /* 0x0003e20000000800 */
[----:B------:R-:W-:Y:S01]  /*8010*/  IMAD.MOV.U32 R97, RZ, RZ, R60 ;  /* 0x000000ffff617224 */ /* 0x000fe200078e003c */
[----:B------:R-:W-:Y:S01]  /*8020*/  PRMT R59, R2, 0x5410, R29 ;  /* 0x00005410023b7816 */ /* 0x000fe2000000001d */
[----:B------:R-:W-:Y:S01]  /*8030*/  FFMA.FTZ R2, R220, c[0x0][0x23c], -R0 ;  /* 0x00008f00dc027a23 */ /* 0x000fe20000010800 */
[----:B------:R-:W-:Y:S01]  /*8040*/  PRMT R60, R31, 0x5410, R4 ;  /* 0x000054101f3c7816 */ /* 0x000fe20000000004 */
[----:B------:R-:W-:Y:S01]  /*8050*/  IMAD.MOV.U32 R95, RZ, RZ, R96 ;  /* 0x000000ffff5f7224 */ /* 0x000fe200078e0060 */
[C---:B------:R-:W-:Y:S01]  /*8060*/  LOP3.LUT R15, R10.reuse, 0xffff, RZ, 0xc0, !PT ;  /* 0x0000ffff0a0f7812 */ /* 0x040fe200078ec0ff */
[----:B------:R-:W-:Y:S01]  /*8070*/  IMAD.MOV.U32 R220, RZ, RZ, R103 ;  /* 0x000000ffffdc7224 */ /* 0x000fe200078e0067 */
[----:B------:R3:W-:Y:S01]  /*8080*/  MUFU.EX2 R98, R2 ;  /* 0x0000000200627308 */ /* 0x0007e20000000800 */
[----:B------:R-:W-:Y:S01]  /*8090*/  LOP3.LUT R12, R11, UR16, R38, 0x96, !PT ;  /* 0x000000100b0c7c12 */ /* 0x000fe2000f8e9626 */
[----:B------:R-:W-:Y:S01]  /*80a0*/  IMAD.MOV.U32 R170, RZ, RZ, R41 ;  /* 0x000000ffffaa7224 */ /* 0x000fe200078e0029 */
[----:B------:R-:W-:Y:S01]  /*80b0*/  LOP3.LUT R23, R10, 0xff, RZ, 0xc0, !PT ;  /* 0x000000ff0a177812 */ /* 0x000fe200078ec0ff */
[----:B------:R-:W-:Y:S01]  /*80c0*/  IMAD.MOV.U32 R56, RZ, RZ, R106 ;  /* 0x000000ffff387224 */ /* 0x000fe200078e006a */
[----:B------:R-:W-:Y:S01]  /*80d0*/  SHF.R.U32.HI R21, RZ, 0x10, R10 ;  /* 0x00000010ff157819 */ /* 0x000fe2000001160a */
[----:B------:R-:W-:Y:S01]  /*80e0*/  IMAD.MOV.U32 R171, RZ, RZ, R40 ;  /* 0x000000ffffab7224 */ /* 0x000fe200078e0028 */
[----:B------:R-:W-:Y:S01]  /*80f0*/  SHF.R.U32.HI R22, RZ, 0x18, R10 ;  /* 0x00000018ff167819 */ /* 0x000fe2000001160a */
[----:B-1----:R-:W-:Y:S01]  /*8100*/  IMAD.WIDE.U32 R4, R19, -0x2daee0ad, RZ ;  /* 0xd2511f5313047825 */ /* 0x002fe200078e00ff */
[----:B------:R1:W-:Y:S03]  /*8110*/  MUFU.EX2 R106, R17 ;  /* 0x00000011006a7308 */ /* 0x0003e60000000800 */
[----:B------:R-:W-:Y:S01]  /*8120*/  IMAD.WIDE.U32 R10, R37, -0x2daee0ad, RZ ;  /* 0xd2511f53250a7825 */ /* 0x000fe200078e00ff */
[----:B------:R-:W-:-:S02]  /*8130*/  LOP3.LUT R33, R4, 0xffff, RZ, 0xc0, !PT ;  /* 0x0000ffff04217812 */ /* 0x000fc400078ec0ff */
[----:B------:R-:W-:Y:S01]  /*8140*/  LOP3.LUT R39, R4, 0xff, RZ, 0xc0, !PT ;  /* 0x000000ff04277812 */ /* 0x000fe200078ec0ff */
[----:B---3--:R-:W-:Y:S01]  /*8150*/  FFMA.FTZ R2, R219, c[0x0][0x23c], -R0 ;  /* 0x00008f00db027a23 */ /* 0x008fe20000010800 */
[----:B------:R-:W-:Y:S01]  /*8160*/  SHF.R.U32.HI R34, RZ, 0x10, R4 ;  /* 0x00000010ff227819 */ /* 0x000fe20000011604 */
[----:B------:R-:W-:Y:S01]  /*8170*/  IMAD.MOV.U32 R219, RZ, RZ, R102 ;  /* 0x000000ffffdb7224 */ /* 0x000fe200078e0066 */
[----:B------:R-:W-:Y:S01]  /*8180*/  SHF.R.U32.HI R35, RZ, 0x18, R4 ;  /* 0x00000018ff237819 */ /* 0x000fe20000011604 */
[----:B------:R3:W-:Y:S01]  /*8190*/  MUFU.EX2 R96, R2 ;  /* 0x0000000200607308 */ /* 0x0007e20000000800 */
[----:B------:R-:W-:Y:S01]  /*81a0*/  FFMA.FTZ R4, R174, c[0x0][0x23c], -R0 ;  /* 0x00008f00ae047a23 */ /* 0x000fe20000010800 */
[----:B------:R-:W-:Y:S01]  /*81b0*/  LOP3.LUT R18, R5, UR16, R18, 0x96, !PT ;  /* 0x0000001005127c12 */ /* 0x000fe2000f8e9612 */
[----:B------:R-:W-:Y:S01]  /*81c0*/  IMAD.MOV.U32 R174, RZ, RZ, R97 ;  /* 0x000000ffffae7224 */ /* 0x000fe200078e0061 */
[----:B------:R-:W-:Y:S01]  /*81d0*/  LOP3.LUT R29, R10, 0xffff, RZ, 0xc0, !PT ;  /* 0x0000ffff0a1d7812 */ /* 0x000fe200078ec0ff */
[----:B------:R-:W-:Y:S01]  /*81e0*/  FFMA.FTZ R5, R172, c[0x0][0x23c], -R0 ;  /* 0x00008f00ac057a23 */ /* 0x000fe20000010800 */
[----:B-1----:R-:W-:Y:S01]  /*81f0*/  LOP3.LUT R17, R11, UR16, R30, 0x96, !PT ;  /* 0x000000100b117c12 */ /* 0x002fe2000f8e961e */
[----:B------:R-:W-:Y:S01]  /*8200*/  IMAD.MOV.U32 R172, RZ, RZ, R101 ;  /* 0x000000ffffac7224 */ /* 0x000fe200078e0065 */
[----:B------:R1:W-:Y:S01]  /*8210*/  MUFU.EX2 R97, R4 ;  /* 0x0000000400617308 */ /* 0x0003e20000000800 */
[----:B------:R-:W-:Y:S01]  /*8220*/  LOP3.LUT R32, R10, 0xff, RZ, 0xc0, !PT ;  /* 0x000000ff0a207812 */ /* 0x000fe200078ec0ff */
[----:B------:R-:W-:Y:S01]  /*8230*/  IMAD.MOV.U32 R150, RZ, RZ, R99 ;  /* 0x000000ffff967224 */ /* 0x000fe200078e0063 */
[--C-:B------:R-:W-:Y:S01]  /*8240*/  SHF.R.U32.HI R30, RZ, 0x10, R10.reuse ;  /* 0x00000010ff1e7819 */ /* 0x100fe2000001160a */
[----:B------:R-:W-:Y:S01]  /*8250*/  IMAD.MOV.U32 R151, RZ, RZ, R145 ;  /* 0x000000ffff977224 */ /* 0x000fe200078e0091 */
[----:B------:R-:W-:-:S02]  /*8260*/  SHF.R.U32.HI R31, RZ, 0x18, R10 ;  /* 0x00000018ff1f7819 */ /* 0x000fc4000001160a */
[----:B------:R-:W-:Y:S01]  /*8270*/  LOP3.LUT R10, R21, 0xff, RZ, 0xc0, !PT ;  /* 0x000000ff150a7812 */ /* 0x000fe200078ec0ff */
[----:B------:R4:W2:Y:S01]  /*8280*/  MUFU.EX2 R102, R5 ;  /* 0x0000000500667308 */ /* 0x0008a20000000800 */
[----:B---3--:R-:W-:Y:S02]  /*8290*/  LOP3.LUT R2, R20, 0xffff, RZ, 0xc0, !PT ;  /* 0x0000ffff14027812 */ /* 0x008fe400078ec0ff */
[----:B------:R-:W-:Y:S02]  /*82a0*/  LOP3.LUT R11, R12, 0xff, RZ, 0xc0, !PT ;  /* 0x000000ff0c0b7812 */ /* 0x000fe400078ec0ff */
[----:B-1----:R-:W-:-:S03]  /*82b0*/  SHF.R.U32.HI R4, RZ, 0x8, R2 ;  /* 0x00000008ff047819 */ /* 0x002fc60000011602 */
[----:B------:R1:W-:Y:S01]  /*82c0*/  MUFU.EX2 R104, R13 ;  /* 0x0000000d00687308 */ /* 0x0003e20000000800 */
[----:B------:R-:W-:-:S04]  /*82d0*/  LOP3.LUT R2, R20, 0xff, RZ, 0xc0, !PT ;  /* 0x000000ff14027812 */ /* 0x000fc800078ec0ff */
[----:B------:R-:W-:Y:S01]  /*82e0*/  PRMT R58, R2, 0x5410, R4 ;  /* 0x00005410023a7816 */ /* 0x000fe20000000004 */
[----:B------:R-:W-:Y:S01]  /*82f0*/  FFMA.FTZ R4, R175, c[0x0][0x23c], -R0 ;  /* 0x00008f00af047a23 */ /* 0x000fe20000010800 */
[--C-:B------:R-:W-:Y:S01]  /*8300*/  SHF.R.U32.HI R2, RZ, 0x10, R20.reuse ;  /* 0x00000010ff027819 */ /* 0x100fe20000011614 */
[----:B------:R-:W-:Y:S01]  /*8310*/  IMAD.MOV.U32 R175, RZ, RZ, R43 ;  /* 0x000000ffffaf7224 */ /* 0x000fe200078e002b */
[----:B----4-:R-:W-:Y:S01]  /*8320*/  SHF.R.U32.HI R5, RZ, 0x18, R20 ;  /* 0x00000018ff057819 */ /* 0x010fe20000011614 */
[----:B------:R3:W-:Y:S01]  /*8330*/  MUFU.EX2 R103, R4 ;  /* 0x0000000400677308 */ /* 0x0007e20000000800 */
[----:B------:R-:W-:-:S04]  /*8340*/  LOP3.LUT R2, R2, 0xff, RZ, 0xc0, !PT ;  /* 0x000000ff02027812 */ /* 0x000fc800078ec0ff */
[----:B------:R-:W-:Y:S01]  /*8350*/  PRMT R57, R2, 0x5410, R5 ;  /* 0x0000541002397816 */ /* 0x000fe20000000005 */
[----:B------:R-:W-:Y:S01]  /*8360*/  FFMA.FTZ R5, R164, c[0x0][0x23c], -R0 ;  /* 0x00008f00a4057a23 */ /* 0x000fe20000010800 */
[----:B------:R-:W-:Y:S01]  /*8370*/  SHF.R.U32.HI R2, RZ, 0x8, R14 ;  /* 0x00000008ff027819 */ /* 0x000fe2000001160e */
[----:B------:R-:W-:Y:S01]  /*8380*/  IMAD.MOV.U32 R164, RZ, RZ, R95 ;  /* 0x000000ffffa47224 */ /* 0x000fe200078e005f */
[----:B-1----:R-:W-:Y:S01]  /*8390*/  PRMT R13, R10, 0x5410, R22 ;  /* 0x000054100a0d7816 */ /* 0x002fe20000000016 */
[----:B------:R1:W-:Y:S01]  /*83a0*/  MUFU.EX2 R99, R5 ;  /* 0x0000000500637308 */ /* 0x0003e20000000800 */
[----:B------:R-:W-:Y:S01]  /*83b0*/  PRMT R41, R27, 0x5410, R2 ;  /* 0x000054101b297816 */ /* 0x000fe20000000002 */
[----:B------:R-:W-:Y:S01]  /*83c0*/  FFMA.FTZ R22, R187, c[0x0][0x23c], -R24 ;  /* 0x00008f00bb167a23 */ /* 0x000fe20000010818 */
[----:B------:R-:W-:Y:S02]  /*83d0*/  LOP3.LUT R2, R26, 0xff, RZ, 0xc0, !PT ;  /* 0x000000ff1a027812 */ /* 0x000fe400078ec0ff */
[----:B------:R-:W-:Y:S01]  /*83e0*/  SHF.R.U32.HI R10, RZ, 0x18, R12 ;  /* 0x00000018ff0a7819 */ /* 0x000fe2000001160c */
[----:B---3--:R-:W-:Y:S01]  /*83f0*/  FFMA.FTZ R4, R173, c[0x0][0x23c], -R0 ;  /* 0x00008f00ad047a23 */ /* 0x008fe20000010800 */
[----:B------:R-:W-:Y:S01]  /*8400*/  PRMT R40, R2, 0x5410, R28 ;  /* 0x0000541002287816 */ /* 0x000fe2000000001c */
[----:B------:R-:W-:Y:S01]  /*8410*/  IMAD.MOV.U32 R173, RZ, RZ, R42 ;  /* 0x000000ffffad7224 */ /* 0x000fe200078e002a */
[----:B------:R-:W-:Y:S01]  /*8420*/  LOP3.LUT R2, R12, 0xffff, RZ, 0xc0, !PT ;  /* 0x0000ffff0c027812 */ /* 0x000fe200078ec0ff */
[----:B------:R3:W-:Y:S01]  /*8430*/  MUFU.EX2 R101, R4 ;  /* 0x0000000400657308 */ /* 0x0007e20000000800 */
[----:B-1----:R-:W-:Y:S01]  /*8440*/  SHF.R.U32.HI R5, RZ, 0x10, R12 ;  /* 0x00000010ff057819 */ /* 0x002fe2000001160c */
[----:B---3--:R-:W-:-:S02]  /*8450*/  FFMA.FTZ R4, R165, c[0x0][0x23c], -R0 ;  /* 0x00008f00a5047a23 */ /* 0x008fc40000010800 */
[----:B------:R-:W-:-:S04]  /*8460*/  IMAD.MOV.U32 R165, RZ, RZ, R100 ;  /* 0x000000ffffa57224 */ /* 0x000fc800078e0064 */
[----:B------:R1:W-:Y:S02]  /*8470*/  MUFU.EX2 R100, R4 ;  /* 0x0000000400647308 */ /* 0x0003e40000000800 */
[----:B-1----:R-:W-:-:S04]  /*8480*/  SHF.R.U32.HI R4, RZ, 0x8, R15 ;  /* 0x00000008ff047819 */ /* 0x002fc8000001160f */
[----:B------:R-:W-:Y:S01]  /*8490*/  PRMT R14, R23, 0x5410, R4 ;  /* 0x00005410170e7816 */ /* 0x000fe20000000004 */
[----:B------:R-:W-:Y:S02]  /*84a0*/  FFMA.FTZ R4, R166, c[0x0][0x23c], -R0 ;  /* 0x00008f00a6047a23 */ /* 0x000fe40000010800 */
[----:B------:R-:W-:Y:S02]  /*84b0*/  IMAD.MOV.U32 R166, RZ, RZ, R94 ;  /* 0x000000ffffa67224 */ /* 0x000fe400078e005e */
[----:B------:R1:W-:Y:S01]  /*84c0*/  MUFU.EX2 R95, R4 ;  /* 0x00000004005f7308 */ /* 0x0003e20000000800 */
[----:B------:R-:W-:Y:S01]  /*84d0*/  FFMA.FTZ R23, R186, c[0x0][0x23c], -R24 ;  /* 0x00008f00ba177a23 */ /* 0x000fe20000010818 */
[----:B-1----:R-:W-:Y:S02]  /*84e0*/  SHF.R.U32.HI R4, RZ, 0x8, R2 ;  /* 0x00000008ff047819 */ /* 0x002fe40000011602 */
[----:B------:R-:W-:Y:S01]  /*84f0*/  LOP3.LUT R2, R5, 0xff, RZ, 0xc0, !PT ;  /* 0x000000ff05027812 */ /* 0x000fe200078ec0ff */
[----:B------:R-:W-:Y:S01]  /*8500*/  FFMA.FTZ R5, R167, c[0x0][0x23c], -R0 ;  /* 0x00008f00a7057a23 */ /* 0x000fe20000010800 */
[----:B------:R-:W-:Y:S01]  /*8510*/  PRMT R19, R11, 0x5410, R4 ;  /* 0x000054100b137816 */ /* 0x000fe20000000004 */
[----:B------:R-:W-:Y:S01]  /*8520*/  FFMA.FTZ R11, R221, c[0x0][0x23c], -R25 ;  /* 0x00008f00dd0b7a23 */ /* 0x000fe20000010819 */
[----:B------:R-:W-:Y:S01]  /*8530*/  PRMT R12, R2, 0x5410, R10 ;  /* 0x00005410020c7816 */ /* 0x000fe2000000000a */
[----:B------:R-:W-:Y:S01]  /*8540*/  HSET2.LE.AND R2, R14, R120, PT ;  /* 0x000000780e027233 */ /* 0x000fe20003803000 */
[----:B--2---:R-:W-:Y:S01]  /*8550*/  F2FP.BF16.PACK_AB R4, R112, R113 ;  /* 0x000000717004723e */ /* 0x004fe200000010ff */
[----:B------:R1:W-:Y:S01]  /*8560*/  MUFU.EX2 R94, R5 ;  /* 0x00000005005e7308 */ /* 0x0003e20000000800 */
[----:B------:R-:W-:-:S02]  /*8570*/  F2FP.BF16.PACK_AB R10, R102, R97 ;  /* 0x00000061660a723e */ /* 0x000fc400000010ff */
[----:B------:R-:W-:Y:S01]  /*8580*/  LOP3.LUT R14, R2, R4, RZ, 0xc0, !PT ;  /* 0x00000004020e7212 */ /* 0x000fe200078ec0ff */
[--C-:B------:R-:W-:Y:S01]  /*8590*/  HSET2.LE.AND R2, R19, R120.reuse, PT ;  /* 0x0000007813027233 */ /* 0x100fe20003803000 */
[----:B------:R-:W-:Y:S02]  /*85a0*/  F2FP.BF16.PACK_AB R4, R124, R123 ;  /* 0x0000007b7c04723e */ /* 0x000fe400000010ff */
[----:B------:R-:W-:Y:S01]  /*85b0*/  SHF.R.U32.HI R19, RZ, 0x18, R16 ;  /* 0x00000018ff137819 */ /* 0x000fe20000011610 */
[----:B------:R2:W-:Y:S01]  /*85c0*/  MUFU.EX2 R93, R11 ;  /* 0x0000000b005d7308 */ /* 0x0005e20000000800 */
[----:B-1----:R-:W-:-:S05]  /*85d0*/  HSET2.LE.AND R5, R13, R120, PT ;  /* 0x000000780d057233 */ /* 0x002fca0003803000 */
[----:B------:R-:W-:Y:S01]  /*85e0*/  LOP3.LUT R15, R5, R10, RZ, 0xc0, !PT ;  /* 0x0000000a050f7212 */ /* 0x000fe200078ec0ff */
[----:B------:R-:W-:Y:S01]  /*85f0*/  HSET2.LE.AND R5, R12, R120, PT ;  /* 0x000000780c057233 */ /* 0x000fe20003803000 */
[----:B------:R-:W-:Y:S01]  /*8600*/  LOP3.LUT R12, R2, R4, RZ, 0xc0, !PT ;  /* 0x00000004020c7212 */ /* 0x000fe200078ec0ff */
[--C-:B------:R-:W-:Y:S01]  /*8610*/  FFMA.FTZ R4, R178, c[0x0][0x23c], -R25.reuse ;  /* 0x00008f00b2047a23 */ /* 0x100fe20000010819 */
[----:B------:R-:W-:Y:S01]  /*8620*/  LOP3.LUT R2, R16, 0xffff, RZ, 0xc0, !PT ;  /* 0x0000ffff10027812 */ /* 0x000fe200078ec0ff */
[----:B------:R-:W-:Y:S01]  /*8630*/  FFMA.FTZ R10, R179, c[0x0][0x23c], -R25 ;  /* 0x00008f00b30a7a23 */ /* 0x000fe20000010819 */
[----:B--2---:R-:W-:Y:S01]  /*8640*/  SHF.R.U32.HI R11, RZ, 0x8, R29 ;  /* 0x00000008ff0b7819 */ /* 0x004fe2000001161d */
[----:B------:R1:W-:Y:S03]  /*8650*/  MUFU.EX2 R91, R4 ;  /* 0x00000004005b7308 */ /* 0x0003e60000000800 */
[----:B------:R-:W-:-:S02]  /*8660*/  PRMT R43, R32, 0x5410, R11 ;  /* 0x00005410202b7816 */ /* 0x000fc4000000000b */
[----:B------:R-:W-:-:S03]  /*8670*/  SHF.R.U32.HI R11, RZ, 0x8, R33 ;  /* 0x00000008ff0b7819 */ /* 0x000fc60000011621 */
[----:B------:R2:W3:Y:S01]  /*8680*/  MUFU.EX2 R92, R10 ;  /* 0x0000000a005c7308 */ /* 0x0004e20000000800 */
[----:B------:R-:W-:Y:S01]  /*8690*/  PRMT R39, R39, 0x5410, R11 ;  /* 0x0000541027277816 */ /* 0x000fe2000000000b */
[----:B------:R-:W-:Y:S01]  /*86a0*/  FFMA.FTZ R11, R182, c[0x0][0x23c], -R24 ;  /* 0x00008f00b60b7a23 */ /* 0x000fe20000010818 */
[----:B-1----:R-:W-:-:S05]  /*86b0*/  SHF.R.U32.HI R4, RZ, 0x8, R2 ;  /* 0x00000008ff047819 */ /* 0x002fca0000011602 */
[----:B------:R-:W-:Y:S01]  /*86c0*/  MUFU.EX2 R69, R11 ;  /* 0x0000000b00457308 */ /* 0x000fe20000000800 */
[----:B------:R-:W-:-:S04]  /*86d0*/  LOP3.LUT R2, R16, 0xff, RZ, 0xc0, !PT ;  /* 0x000000ff10027812 */ /* 0x000fc800078ec0ff */
[----:B------:R-:W-:Y:S01]  /*86e0*/  PRMT R21, R2, 0x5410, R4 ;  /* 0x0000541002157816 */ /* 0x000fe20000000004 */
[----:B------:R-:W-:Y:S01]  /*86f0*/  FFMA.FTZ R4, R222, c[0x0][0x23c], -R24 ;  /* 0x00008f00de047a23 */ /* 0x000fe20000010818 */
[----:B--2---:R-:W-:Y:S02]  /*8700*/  F2FP.BF16.PACK_AB R10, R96, R98 ;  /* 0x00000062600a723e */ /* 0x004fe400000010ff */
[----:B------:R-:W-:Y:S01]  /*8710*/  SHF.R.U32.HI R2, RZ, 0x10, R16 ;  /* 0x00000010ff027819 */ /* 0x000fe20000011610 */
[----:B------:R1:W-:Y:S01]  /*8720*/  MUFU.EX2 R89, R4 ;  /* 0x0000000400597308 */ /* 0x0003e20000000800 */
[----:B------:R-:W-:Y:S01]  /*8730*/  LOP3.LUT R13, R5, R10, RZ, 0xc0, !PT ;  /* 0x0000000a050d7212 */ /* 0x000fe200078ec0ff */
[----:B------:R-:W-:Y:S01]  /*8740*/  FFMA.FTZ R5, R180, c[0x0][0x23c], -R25 ;  /* 0x00008f00b4057a23 */ /* 0x000fe20000010819 */
[----:B------:R-:W-:Y:S02]  /*8750*/  LOP3.LUT R16, R2, 0xff, RZ, 0xc0, !PT ;  /* 0x000000ff02107812 */ /* 0x000fe400078ec0ff */
[----:B------:R-:W-:-:S02]  /*8760*/  LOP3.LUT R2, R17, 0xffff, RZ, 0xc0, !PT ;  /* 0x0000ffff11027812 */ /* 0x000fc400078ec0ff */
[----:B------:R-:W-:Y:S01]  /*8770*/  LOP3.LUT R10, R30, 0xff, RZ, 0xc0, !PT ;  /* 0x000000ff1e0a7812 */ /* 0x000fe200078ec0ff */
[----:B------:R2:W-:Y:S01]  /*8780*/  MUFU.EX2 R90, R5 ;  /* 0x00000005005a7308 */ /* 0x0005e20000000800 */
[----:B------:R-:W-:Y:S01]  /*8790*/  SHF.R.U32.HI R2, RZ, 0x8, R2 ;  /* 0x00000008ff027819 */ /* 0x000fe20000011602 */
[C---:B------:R-:W-:Y:S01]  /*87a0*/  HMMA.16816.F32.BF16 R156, R12.reuse, R48, R156 ;  /* 0x000000300c9c723c */ /* 0x040fe2000004189c */
[----:B------:R-:W-:Y:S01]  /*87b0*/  PRMT R42, R10, 0x5410, R31 ;  /* 0x000054100a2a7816 */ /* 0x000fe2000000001f */
[----:B------:R-:W-:Y:S01]  /*87c0*/  FFMA.FTZ R10, R181, c[0x0][0x23c], -R24 ;  /* 0x00008f00b50a7a23 */ /* 0x000fe20000010818 */
[----:B------:R-:W-:Y:S01]  /*87d0*/  LDSM.16.MT88.4 R28, [R206+0x5800] ;  /* 0x00580000ce1c783b */ /* 0x000fe20000004200 */
[----:B------:R-:W-:Y:S02]  /*87e0*/  PRMT R20, R16, 0x5410, R19 ;  /* 0x0000541010147816 */ /* 0x000fe40000000013 */
[----:B-1----:R-:W-:Y:S01]  /*87f0*/  LOP3.LUT R4, R34, 0xff, RZ, 0xc0, !PT ;  /* 0x000000ff22047812 */ /* 0x002fe200078ec0ff */
[----:B------:R1:W4:Y:S01]  /*8800*/  MUFU.EX2 R88, R10 ;  /* 0x0000000a00587308 */ /* 0x0003220000000800 */
[----:B------:R-:W-:Y:S01]  /*8810*/  SHF.R.U32.HI R19, RZ, 0x18, R17 ;  /* 0x00000018ff137819 */ /* 0x000fe20000011611 */
[----:B------:R-:W-:Y:S01]  /*8820*/  HMMA.16816.F32.BF16 R140, R12, R44, R140 ;  /* 0x0000002c0c8c723c */ /* 0x000fe2000004188c */
[----:B------:R-:W-:-:S02]  /*8830*/  PRMT R38, R4, 0x5410, R35 ;  /* 0x0000541004267816 */ /* 0x000fc40000000023 */
[----:B------:R-:W3:Y:S01]  /*8840*/  LDSM.16.MT88.4 R32, [R205+0x5800] ;  /* 0x00580000cd20783b */ /* 0x000ee20000004200 */
[--C-:B------:R-:W-:Y:S02]  /*8850*/  SHF.R.U32.HI R4, RZ, 0x10, R18.reuse ;  /* 0x00000010ff047819 */ /* 0x100fe40000011612 */
[----:B--2---:R-:W-:Y:S02]  /*8860*/  LOP3.LUT R5, R17, 0xff, RZ, 0xc0, !PT ;  /* 0x000000ff11057812 */ /* 0x004fe400078ec0ff */
[----:B------:R-:W-:Y:S01]  /*8870*/  SHF.R.U32.HI R16, RZ, 0x18, R18 ;  /* 0x00000018ff107819 */ /* 0x000fe20000011612 */
[C---:B------:R-:W-:Y:S01]  /*8880*/  HMMA.16816.F32.BF16 R52, R12.reuse, R46, R80 ;  /* 0x0000002e0c34723c */ /* 0x040fe20000041850 */
[----:B------:R-:W-:Y:S01]  /*8890*/  PRMT R37, R5, 0x5410, R2 ;  /* 0x0000541005257816 */ /* 0x000fe20000000002 */
[----:B------:R-:W-:Y:S01]  /*88a0*/  FFMA.FTZ R2, R223, c[0x0][0x23c], -R24 ;  /* 0x00008f00df027a23 */ /* 0x000fe20000010818 */
[----:B------:R-:W-:Y:S02]  /*88b0*/  SHF.R.U32.HI R5, RZ, 0x10, R17 ;  /* 0x00000010ff057819 */ /* 0x000fe40000011611 */
[----:B------:R-:W-:Y:S01]  /*88c0*/  LOP3.LUT R17, R18, 0xff, RZ, 0xc0, !PT ;  /* 0x000000ff12117812 */ /* 0x000fe200078ec0ff */
[----:B------:R2:W2:Y:S01]  /*88d0*/  MUFU.EX2 R70, R2 ;  /* 0x0000000200467308 */ /* 0x0004a20000000800 */
[----:B-1----:R-:W-:Y:S01]  /*88e0*/  LOP3.LUT R10, R5, 0xff, RZ, 0xc0, !PT ;  /* 0x000000ff050a7812 */ /* 0x002fe200078ec0ff */
[----:B------:R-:W-:Y:S03]  /*88f0*/  HMMA.16816.F32.BF16 R48, R12, R50, R84 ;  /* 0x000000320c30723c */ /* 0x000fe60000041854 */
[----:B------:R-:W-:Y:S01]  /*8900*/  PRMT R36, R10, 0x5410, R19 ;  /* 0x000054100a247816 */ /* 0x000fe20000000013 */
[----:B------:R-:W-:-:S04]  /*8910*/  FFMA.FTZ R10, R177, c[0x0][0x23c], -R0 ;  /* 0x00008f00b10a7a23 */ /* 0x000fc80000010800 */
[----:B------:R1:W-:Y:S01]  /*8920*/  MUFU.EX2 R68, R10 ;  /* 0x0000000a00447308 */ /* 0x0003e20000000800 */
[----:B--2---:R-:W-:-:S04]  /*8930*/  LOP3.LUT R2, R18, 0xffff, RZ, 0xc0, !PT ;  /* 0x0000ffff12027812 */ /* 0x004fc800078ec0ff */
[----:B------:R-:W-:Y:S02]  /*8940*/  SHF.R.U32.HI R5, RZ, 0x8, R2 ;  /* 0x00000008ff057819 */ /* 0x000fe40000011602 */
[----:B------:R-:W-:Y:S01]  /*8950*/  LOP3.LUT R2, R4, 0xff, RZ, 0xc0, !PT ;  /* 0x000000ff04027812 */ /* 0x000fe200078ec0ff */
[----:B------:R-:W-:Y:S01]  /*8960*/  FFMA.FTZ R4, R176, c[0x0][0x23c], -R0 ;  /* 0x00008f00b0047a23 */ /* 0x000fe20000010800 */
[--C-:B------:R-:W-:Y:S01]  /*8970*/  HSET2.LE.AND R0, R21, R120.reuse, PT ;  /* 0x0000007815007233 */ /* 0x100fe20003803000 */
[----:B------:R-:W-:Y:S01]  /*8980*/  PRMT R27, R17, 0x5410, R5 ;  /* 0x00005410111b7816 */ /* 0x000fe20000000005 */
[--C-:B-1----:R-:W-:Y:S01]  /*8990*/  FFMA.FTZ R10, R224, c[0x0][0x23c], -R25.reuse ;  /* 0x00008f00e00a7a23 */ /* 0x102fe20000010819 */
[----:B------:R-:W-:Y:S01]  /*89a0*/  PRMT R26, R2, 0x5410, R16 ;  /* 0x00005410021a7816 */ /* 0x000fe20000000010 */
[----:B------:R1:W2:Y:S01]  /*89b0*/  MUFU.EX2 R71, R4 ;  /* 0x0000000400477308 */ /* 0x0002a20000000800 */
[----:B---3--:R-:W-:Y:S01]  /*89c0*/  F2FP.BF16.PACK_AB R2, R92, R93 ;  /* 0x0000005d5c02723e */ /* 0x008fe200000010ff */
[--C-:B------:R-:W-:Y:S01]  /*89d0*/  FFMA.FTZ R21, R226, c[0x0][0x23c], -R24.reuse ;  /* 0x00008f00e2157a23 */ /* 0x100fe20000010818 */
[----:B----4-:R-:W-:Y:S01]  /*89e0*/  F2FP.BF16.PACK_AB R5, R88, R89 ;  /* 0x000000595805723e */ /* 0x010fe200000010ff */
[----:B------:R-:W-:Y:S01]  /*89f0*/  FFMA.FTZ R24, R184, c[0x0][0x23c], -R24 ;  /* 0x00008f00b8187a23 */ /* 0x000fe20000010818 */
[----:B------:R-:W-:Y:S01]  /*8a00*/  LOP3.LUT R16, R0, R2, RZ, 0xc0, !PT ;  /* 0x0000000200107212 */ /* 0x000fe200078ec0ff */
[----:B------:R-:W-:Y:S01]  /*8a10*/  HSET2.LE.AND R0, R41, R120, PT ;  /* 0x0000007829007233 */ /* 0x000fe20003803000 */
[----:B------:R-:W-:Y:S01]  /*8a20*/  F2FP.BF16.PACK_AB R2, R90, R91 ;  /* 0x0000005b5a02723e */ /* 0x000fe200000010ff */
[----:B------:R-:W-:Y:S03]  /*8a30*/  MUFU.EX2 R63, R10 ;  /* 0x0000000a003f7308 */ /* 0x000fe60000000800 */
[----:B------:R-:W-:Y:S01]  /*8a40*/  LOP3.LUT R18, R0, R2, RZ, 0xc0, !PT ;  /* 0x0000000200127212 */ /* 0x000fe200078ec0ff */
[----:B------:R-:W-:-:S02]  /*8a50*/  FFMA.FTZ R2, R225, c[0x0][0x23c], -R25 ;  /* 0x00008f00e1027a23 */ /* 0x000fc40000010819 */
[----:B------:R-:W-:Y:S01]  /*8a60*/  FFMA.FTZ R0, R185, c[0x0][0x23c], -R25 ;  /* 0x00008f00b9007a23 */ /* 0x000fe20000010819 */
[--C-:B-1----:R-:W-:Y:S01]  /*8a70*/  HSET2.LE.AND R4, R20, R120.reuse, PT ;  /* 0x0000007814047233 */ /* 0x102fe20003803000 */
[----:B------:R1:W3:Y:S04]  /*8a80*/  MUFU.EX2 R62, R2 ;  /* 0x00000002003e7308 */ /* 0x0002e80000000800 */
[----:B------:R-:W-:Y:S01]  /*8a90*/  LOP3.LUT R17, R4, R5, RZ, 0xc0, !PT ;  /* 0x0000000504117212 */ /* 0x000fe200078ec0ff */
[----:B------:R-:W-:Y:S01]  /*8aa0*/  HSET2.LE.AND R4, R40, R120, PT ;  /* 0x0000007828047233 */ /* 0x000fe20003803000 */
[----:B------:R-:W-:-:S04]  /*8ab0*/  F2FP.BF16.PACK_AB R5, R69, R70 ;  /* 0x000000464505723e */ /* 0x000fc800000010ff */
[----:B------:R-:W-:Y:S01]  /*8ac0*/  LOP3.LUT R19, R4, R5, RZ, 0xc0, !PT ;  /* 0x0000000504137212 */ /* 0x000fe200078ec0ff */
[----:B------:R-:W-:Y:S02]  /*8ad0*/  FFMA.FTZ R5, R183, c[0x0][0x23c], -R25 ;  /* 0x00008f00b7057a23 */ /* 0x000fe40000010819 */
[----:B-1----:R-:W-:Y:S01]  /*8ae0*/  FADD.FTZ R2, R164, R166 ;  /* 0x000000a6a4027221 */ /* 0x002fe20000010000 */
[--C-:B------:R-:W-:Y:S01]  /*8af0*/  HSET2.LE.AND R10, R58, R120.reuse, PT ;  /* 0x000000783a0a7233 */ /* 0x100fe20003803000 */
[----:B------:R-:W-:Y:S01]  /*8b00*/  IMAD.MOV.U32 R164, RZ, RZ, R165 ;  /* 0x000000ffffa47224 */ /* 0x000fe200078e00a5 */
[----:B------:R-:W-:Y:S01]  /*8b10*/  HSET2.LE.AND R4, R59, R120, PT ;  /* 0x000000783b047233 */ /* 0x000fe20003803000 */
[----:B------:R-:W-:Y:S01]  /*8b20*/  IMAD.MOV.U32 R165, RZ, RZ, R174 ;  /* 0x000000ffffa57224 */ /* 0x000fe200078e00ae */
[----:B------:R-:W-:Y:S01]  /*8b30*/  F2FP.BF16.PACK_AB R11, R110, R111 ;  /* 0x0000006f6e0b723e */ /* 0x000fe200000010ff */
[----:B------:R-:W-:Y:S01]  /*8b40*/  IMAD.MOV.U32 R174, RZ, RZ, R219 ;  /* 0x000000ffffae7224 */ /* 0x000fe200078e00db */
[----:B------:R-:W-:Y:S01]  /*8b50*/  HMMA.16816.F32.BF16 R144, R16, R32, R76 ;  /* 0x000000201090723c */ /* 0x000fe2000004184c */
[----:B------:R-:W-:-:S02]  /*8b60*/  IMAD.MOV.U32 R219, RZ, RZ, R220 ;  /* 0x000000ffffdb7224 */ /* 0x000fc400078e00dc */
[----:B------:R-:W-:Y:S02]  /*8b70*/  IMAD.MOV.U32 R220, RZ, RZ, R152 ;  /* 0x000000ffffdc7224 */ /* 0x000fe400078e0098 */
[----:B------:R-:W-:Y:S02]  /*8b80*/  IMAD.MOV.U32 R152, RZ, RZ, R151 ;  /* 0x000000ffff987224 */ /* 0x000fe400078e0097 */
[----:B------:R-:W-:Y:S02]  /*8b90*/  IMAD.MOV.U32 R151, RZ, RZ, R56 ;  /* 0x000000ffff977224 */ /* 0x000fe400078e0038 */
[----:B------:R-:W-:Y:S01]  /*8ba0*/  IMAD.MOV.U32 R166, RZ, RZ, R164 ;  /* 0x000000ffffa67224 */ /* 0x000fe200078e00a4 */
[----:B------:R1:W-:Y:S01]  /*8bb0*/  MUFU.EX2 R58, R5 ;  /* 0x00000005003a7308 */ /* 0x0003e20000000800 */
[----:B------:R-:W-:Y:S02]  /*8bc0*/  IMAD.MOV.U32 R56, RZ, RZ, R149 ;  /* 0x000000ffff387224 */ /* 0x000fe400078e0095 */
[----:B------:R-:W-:-:S02]  /*8bd0*/  IMAD.MOV.U32 R164, RZ, RZ, R174 ;  /* 0x000000ffffa47224 */ /* 0x000fc400078e00ae */
[----:B------:R-:W-:Y:S02]  /*8be0*/  IMAD.MOV.U32 R149, RZ, RZ, R7 ;  /* 0x000000ffff957224 */ /* 0x000fe400078e0007 */
[----:B------:R-:W-:Y:S02]  /*8bf0*/  IMAD.MOV.U32 R174, RZ, RZ, R219 ;  /* 0x000000ffffae7224 */ /* 0x000fe400078e00db */
[----:B------:R-:W-:Y:S01]  /*8c00*/  FADD.FTZ R25, R6, R61 ;  /* 0x0000003d06197221 */ /* 0x000fe20000010000 */
[C---:B------:R-:W-:Y:S01]  /*8c10*/  HMMA.16816.F32.BF16 R160, R16.reuse, R28, R160 ;  /* 0x0000001c10a0723c */ /* 0x040fe200000418a0 */
[----:B------:R-:W-:Y:S01]  /*8c20*/  IMAD.MOV.U32 R219, RZ, RZ, R220 ;  /* 0x000000ffffdb7224 */ /* 0x000fe200078e00dc */
[----:B------:R-:W-:Y:S01]  /*8c30*/  HSET2.LE.AND R13, R57, R120, PT ;  /* 0x00000078390d7233 */ /* 0x000fe20003803000 */
[----:B------:R-:W-:Y:S02]  /*8c40*/  IMAD.MOV.U32 R220, RZ, RZ, R152 ;  /* 0x000000ffffdc7224 */ /* 0x000fe400078e0098 */
[----:B------:R-:W-:Y:S01]  /*8c50*/  IMAD.MOV.U32 R221, RZ, RZ, R153 ;  /* 0x000000ffffdd7224 */ /* 0x000fe200078e0099 */
[----:B-1----:R-:W-:Y:S01]  /*8c60*/  F2FP.BF16.PACK_AB R5, R99, R100 ;  /* 0x000000646305723e */ /* 0x002fe200000010ff */
[----:B------:R-:W-:Y:S01]  /*8c70*/  FADD.FTZ R41, R150, R56 ;  /* 0x0000003896297221 */ /* 0x000fe20000010000 */
[----:B------:R-:W-:Y:S01]  /*8c80*/  HMMA.16816.F32.BF16 R44, R16, R30, R64 ;  /* 0x0000001e102c723c */ /* 0x000fe20000041840 */
[----:B------:R-:W-:Y:S01]  /*8c90*/  IMAD.MOV.U32 R152, RZ, RZ, R151 ;  /* 0x000000ffff987224 */ /* 0x000fe200078e0097 */
[----:B------:R-:W-:Y:S01]  /*8ca0*/  LOP3.LUT R15, R4, R5, RZ, 0xc0, !PT ;  /* 0x00000005040f7212 */ /* 0x000fe200078ec0ff */
[----:B------:R-:W-:-:S02]  /*8cb0*/  FADD.FTZ R56, R148, R149 ;  /* 0x0000009594387221 */ /* 0x000fc40000010000 */
[----:B------:R-:W-:Y:S01]  /*8cc0*/  FADD.FTZ R40, R166, R2 ;  /* 0x00000002a6287221 */ /* 0x000fe20000010000 */
[----:B------:R1:W-:Y:S01]  /*8cd0*/  MUFU.EX2 R61, R0 ;  /* 0x00000000003d7308 */ /* 0x0003e20000000800 */
[----:B------:R-:W-:Y:S01]  /*8ce0*/  IMAD.MOV.U32 R166, RZ, RZ, R174 ;  /* 0x000000ffffa67224 */ /* 0x000fe200078e00ae */
[----:B------:R-:W-:Y:S01]  /*8cf0*/  HMMA.16816.F32.BF16 R148, R16, R34, R72 ;  /* 0x000000221094723c */ /* 0x000fe20000041848 */
[----:B------:R-:W-:Y:S01]  /*8d00*/  IMAD.MOV.U32 R167, RZ, RZ, R219 ;  /* 0x000000ffffa77224 */ /* 0x000fe200078e00db */
[----:B------:R-:W-:Y:S01]  /*8d10*/  LOP3.LUT R12, R10, R11, RZ, 0xc0, !PT ;  /* 0x0000000b0a0c7212 */ /* 0x000fe200078ec0ff */
[----:B------:R-:W-:Y:S01]  /*8d20*/  FADD.FTZ R5, R155, R25 ;  /* 0x000000199b057221 */ /* 0x000fe20000010000 */
[----:B------:R-:W-:Y:S01]  /*8d30*/  F2FP.BF16.PACK_AB R2, R108, R109 ;  /* 0x0000006d6c02723e */ /* 0x000fe200000010ff */
[----:B------:R4:W5:Y:S01]  /*8d40*/  LDL.LU R7, [R1+0x6c] ;  /* 0x00006c0001077983 */ /* 0x0009620000300800 */
[----:B------:R2:W-:Y:S01]  /*8d50*/  MUFU.EX2 R57, R21 ;  /* 0x0000001500397308 */ /* 0x0005e20000000800 */
[----:B------:R-:W-:-:S02]  /*8d60*/  HSET2.LE.AND R16, R27, R120, PT ;  /* 0x000000781b107233 */ /* 0x000fc40003803000 */
[--C-:B------:R-:W-:Y:S01]  /*8d70*/  HSET2.LE.AND R18, R26, R120.reuse, PT ;  /* 0x000000781a127233 */ /* 0x100fe20003803000 */
[----:B------:R-:W-:Y:S01]  /*8d80*/  FADD.FTZ R11, R221, R41 ;  /* 0x00000029dd0b7221 */ /* 0x000fe20000010000 */
[----:B-1----:R-:W-:-:S03]  /*8d90*/  HSET2.LE.AND R0, R60, R120, PT ;  /* 0x000000783c007233 */ /* 0x002fc60003803000 */
[----:B------:R1:W1:Y:S01]  /*8da0*/  MUFU.EX2 R27, R22 ;  /* 0x00000016001b7308 */ /* 0x0002620000000800 */
[----:B------:R-:W-:Y:S02]  /*8db0*/  FADD.FTZ R10, R166, R40 ;  /* 0x00000028a60a7221 */ /* 0x000fe40000010000 */
[----:B------:R-:W-:Y:S02]  /*8dc0*/  IMAD.MOV.U32 R174, RZ, RZ, R154 ;  /* 0x000000ffffae7224 */ /* 0x000fe400078e009a */
[----:B------:R-:W-:-:S03]  /*8dd0*/  FADD.FTZ R5, R164, R5 ;  /* 0x00000005a4057221 */ /* 0x000fc60000010000 */
[----:B------:R-:W-:Y:S01]  /*8de0*/  MUFU.EX2 R24, R24 ;  /* 0x0000001800187308 */ /* 0x000fe20000000800 */
[----:B------:R-:W-:Y:S01]  /*8df0*/  IMAD.MOV.U32 R219, RZ, RZ, R152 ;  /* 0x000000ffffdb7224 */ /* 0x000fe200078e0098 */
[----:B------:R-:W-:Y:S01]  /*8e00*/  LOP3.LUT R14, R0, R2, RZ, 0xc0, !PT ;  /* 0x00000002000e7212 */ /* 0x000fe200078ec0ff */
[--C-:B------:R-:W-:Y:S01]  /*8e10*/  HSET2.LE.AND R2, R43, R120.reuse, PT ;  /* 0x000000782b027233 */ /* 0x100fe20003803000 */
[----:B------:R-:W-:Y:S01]  /*8e20*/  F2FP.BF16.PACK_AB R20, R101, R103 ;  /* 0x000000676514723e */ /* 0x000fe200000010ff */
[--C-:B------:R-:W-:Y:S01]  /*8e30*/  HSET2.LE.AND R4, R37, R120.reuse, PT ;  /* 0x0000007825047233 */ /* 0x100fe20003803000 */
[----:B------:R4:W5:Y:S01]  /*8e40*/  LDL.LU R6, [R1+0x68] ;  /* 0x0000680001067983 */ /* 0x0009620000300800 */
[----:B--2---:R-:W-:Y:S01]  /*8e50*/  FADD.FTZ R21, R165, R11 ;  /* 0x0000000ba5157221 */ /* 0x004fe20000010000 */
[----:B------:R2:W2:Y:S01]  /*8e60*/  MUFU.EX2 R26, R23 ;  /* 0x00000017001a7308 */ /* 0x0004a20000000800 */
[----:B-1----:R-:W-:Y:S01]  /*8e70*/  FADD.FTZ R22, R167, R56 ;  /* 0x00000038a7167221 */ /* 0x002fe20000010000 */
[--C-:B------:R-:W-:Y:S01]  /*8e80*/  HSET2.LE.AND R0, R42, R120.reuse, PT ;  /* 0x000000782a007233 */ /* 0x100fe20003803000 */
[----:B------:R-:W-:Y:S01]  /*8e90*/  FADD.FTZ R21, R174, R21 ;  /* 0x00000015ae157221 */ /* 0x000fe20000010000 */
[--C-:B------:R-:W-:Y:S01]  /*8ea0*/  HSET2.LE.AND R17, R36, R120.reuse, PT ;  /* 0x0000007824117233 */ /* 0x100fe20003803000 */
[----:B------:R-:W-:Y:S01]  /*8eb0*/  FADD.FTZ R25, R173, R22 ;  /* 0x00000016ad197221 */ /* 0x000fe20000010000 */
[----:B------:R-:W-:Y:S01]  /*8ec0*/  F2FP.BF16.PACK_AB R11, R106, R107 ;  /* 0x0000006b6a0b723e */ /* 0x000fe200000010ff */
[----:B------:R-:W-:Y:S01]  /*8ed0*/  FADD.FTZ R22, R172, R5 ;  /* 0x00000005ac167221 */ /* 0x000fe20000010000 */
[----:B------:R-:W-:Y:S01]  /*8ee0*/  F2FP.BF16.PACK_AB R5, R68, R71 ;  /* 0x000000474405723e */ /* 0x000fe200000010ff */
[----:B------:R-:W-:Y:S01]  /*8ef0*/  IMAD.MOV.U32 R173, RZ, RZ, R219 ;  /* 0x000000ffffad7224 */ /* 0x000fe200078e00db */
[----:B------:R-:W-:Y:S01]  /*8f00*/  LOP3.LUT R13, R13, R20, RZ, 0xc0, !PT ;  /* 0x000000140d0d7212 */ /* 0x000fe200078ec0ff */
[----:B------:R-:W-:Y:S01]  /*8f10*/  IMAD.MOV.U32 R219, RZ, RZ, R170 ;  /* 0x000000ffffdb7224 */ /* 0x000fe200078e00aa */
[--C-:B------:R-:W-:Y:S01]  /*8f20*/  HSET2.LE.AND R20, R38, R120.reuse, PT ;  /* 0x0000007826147233 */ /* 0x100fe20003803000 */
[----:B------:R-:W-:Y:S01]  /*8f30*/  IMAD.MOV.U32 R174, RZ, RZ, R171 ;  /* 0x000000ffffae7224 */ /* 0x000fe200078e00ab */
[----:B------:R-:W-:Y:S01]  /*8f40*/  LOP3.LUT R171, R0, R5, RZ, 0xc0, !PT ;  /* 0x0000000500ab7212 */ /* 0x000fe200078ec0ff */
[----:B------:R-:W-:Y:S01]  /*8f50*/  IMAD.MOV.U32 R172, RZ, RZ, R139 ;  /* 0x000000ffffac7224 */ /* 0x000fe200078e008b */
[----:B---3--:R-:W-:Y:S01]  /*8f60*/  F2FP.BF16.PACK_AB R0, R62, R63 ;  /* 0x0000003f3e00723e */ /* 0x008fe200000010ff */
[----:B--2---:R-:W-:Y:S01]  /*8f70*/  FADD.FTZ R23, R175, R10 ;  /* 0x0000000aaf177221 */ /* 0x004fe20000010000 */
[----:B------:R-:W-:Y:S01]  /*8f80*/  F2FP.BF16.PACK_AB R10, R104, R105 ;  /* 0x00000069680a723e */ /* 0x000fe200000010ff */
[----:B------:R-:W-:Y:S01]  /*8f90*/  IMAD.MOV.U32 R175, RZ, RZ, R220 ;  /* 0x000000ffffaf7224 */ /* 0x000fe200078e00dc */
[----:B------:R-:W-:Y:S01]  /*8fa0*/  HSET2.LE.AND R19, R39, R120, PT ;  /* 0x0000007827137233 */ /* 0x000fe20003803000 */
[----:B------:R-:W-:Y:S01]  /*8fb0*/  IMAD.MOV.U32 R139, RZ, RZ, R168 ;  /* 0x000000ffff8b7224 */ /* 0x000fe200078e00a8 */
[----:B------:R-:W-:Y:S01]  /*8fc0*/  LOP3.LUT R170, R2, R10, RZ, 0xc0, !PT ;  /* 0x0000000a02aa7212 */ /* 0x000fe200078ec0ff */
[----:B------:R-:W-:Y:S01]  /*8fd0*/  IMAD.MOV.U32 R220, RZ, RZ, R169 ;  /* 0x000000ffffdc7224 */ /* 0x000fe200078e00a9 */
[----:B------:R-:W-:Y:S01]  /*8fe0*/  F2FP.BF16.PACK_AB R2, R94, R95 ;  /* 0x0000005f5e02723e */ /* 0x000fe200000010ff */
[----:B------:R-:W-:Y:S01]  /*8ff0*/  FADD.FTZ R5, R174, R21 ;  /* 0x00000015ae057221 */ /* 0x000fe20000010000 */
[----:B------:R-:W-:Y:S01]  /*9000*/  LOP3.LUT R168, R4, R11, RZ, 0xc0, !PT ;  /* 0x0000000b04a87212 */ /* 0x000fe200078ec0ff */
[----:B------:R-:W-:Y:S01]  /*9010*/  HMMA.16816.F32.BF16 R140, R12, R32, R140 ;  /* 0x000000200c8c723c */ /* 0x000fe2000004188c */
[----:B------:R-:W-:Y:S01]  /*9020*/  F2FP.BF16.PACK_AB R4, R27, R57 ;  /* 0x000000391b04723e */ /* 0x000fe200000010ff */
[----:B------:R-:W1:Y:S01]  /*9030*/  LDSM.16.MT88.4 R152, [R205+0x5c00] ;  /* 0x005c0000cd98783b */ /* 0x000e620000004200 */
[----:B------:R-:W-:-:S02]  /*9040*/  LOP3.LUT R169, R17, R2, RZ, 0xc0, !PT ;  /* 0x0000000211a97212 */ /* 0x000fc400078ec0ff */
[----:B------:R-:W-:Y:S01]  /*9050*/  LOP3.LUT R164, R16, R0, RZ, 0xc0, !PT ;  /* 0x0000000010a47212 */ /* 0x000fe200078ec0ff */
[----:B------:R-:W2:Y:S01]  /*9060*/  LDSM.16.MT88.4 R36, [R206+0x5c00] ;  /* 0x005c0000ce24783b */ /* 0x000ea20000004200 */
[----:B------:R-:W-:Y:S01]  /*9070*/  F2FP.BF16.PACK_AB R2, R24, R26 ;  /* 0x0000001a1802723e */ /* 0x000fe200000010ff */
[C---:B------:R-:W-:Y:S01]  /*9080*/  HMMA.16816.F32.BF16 R156, R12.reuse, R28, R156 ;  /* 0x0000001c0c9c723c */ /* 0x040fe2000004189c */
[----:B------:R-:W-:Y:S02]  /*9090*/  F2FP.BF16.PACK_AB R0, R58, R61 ;  /* 0x0000003d3a00723e */ /* 0x000fe400000010ff */
[----:B------:R-:W-:Y:S01]  /*90a0*/  LOP3.LUT R165, R18, R4, RZ, 0xc0, !PT ;  /* 0x0000000412a57212 */ /* 0x000fe200078ec0ff */
[----:B------:R-:W-:Y:S01]  /*90b0*/  FADD.FTZ R4, R173, R25 ;  /* 0x00000019ad047221 */ /* 0x000fe20000010000 */
[----:B------:R-:W-:Y:S01]  /*90c0*/  LOP3.LUT R167, R20, R2, RZ, 0xc0, !PT ;  /* 0x0000000214a77212 */ /* 0x000fe200078ec0ff */
[----:B------:R-:W-:Y:S01]  /*90d0*/  FADD.FTZ R2, R175, R23 ;  /* 0x00000017af027221 */ /* 0x000fe20000010000 */
[----:B------:R-:W-:Y:S01]  /*90e0*/  LOP3.LUT R166, R19, R0, RZ, 0xc0, !PT ;  /* 0x0000000013a67212 */ /* 0x000fe200078ec0ff */
        /* <DEDUP_REMOVED lines=16> */
[----:B-1----:R-:W-:Y:S01]  /*91f0*/  HMMA.16816.F32.BF16 R144, R164, R152, R144 ;  /* 0x00000098a490723c */ /* 0x002fe20000041890 */
        /* <DEDUP_REMOVED lines=14> */
[----:B--2---:R-:W-:Y:S01]  /*92e0*/  HMMA.16816.F32.BF16 R160, R164, R36, R160 ;  /* 0x00000024a4a0723c */ /* 0x004fe200000418a0 */
        /* <DEDUP_REMOVED lines=83> */
[----:B------:R4:W-:Y:S01]  /*9820*/  STL [R1+0x18], R5 ;  /* 0x0000180501007387 */ /* 0x0009e20000100800 */
[----:B------:R-:W-:-:S03]  /*9830*/  FADD.FTZ R2, R58, R2 ;  /* 0x000000023a027221 */ /* 0x000fc60000010000 */
[----:B------:R4:W-:Y:S04]  /*9840*/  STL [R1+0x20], R4 ;  /* 0x0000200401007387 */ /* 0x0009e80000100800 */
[----:B------:R4:W-:Y:S04]  /*9850*/  STL [R1+0x24], R0 ;  /* 0x0000240001007387 */ /* 0x0009e80000100800 */
[----:B------:R4:W-:Y:S01]  /*9860*/  STL [R1+0x1c], R2 ;  /* 0x00001c0201007387 */ /* 0x0009e20000100800 */
[----:B------:R-:W-:Y:S05]  /*9870*/  @!P0 BRA `(.L_x_187) ;  /* 0x0000867000008947 */ /* 0x000fea0003800000 */
[----:B------:R-:W2:Y:S04]  /*9880*/  LDL.64 R130, [R1+0x30] ;  /* 0x0000300001827983 */ /* 0x000ea80000100a00 */
[----:B------:R-:W3:Y:S01]  /*9890*/  LDL.64 R200, [R1+0x10] ;  /* 0x0000100001c87983 */ /* 0x000ee20000100a00 */
[----:B------:R-:W-:Y:S01]  /*98a0*/  UIADD3 UR5, UR30, -0x2, URZ ;  /* 0xfffffffe1e057890 */ /* 0x000fe2000fffe03f */
[----:B------:R-:W-:-:S04]  /*98b0*/  DEPBAR.LE SB0, 0x0 ;  /* 0x000080000000791a */ /* 0x000fc80000000000 */
[----:B------:R-:W-:Y:S01]  /*98c0*/  USHF.R.S32.HI UR28, URZ, 0x1f, UR5 ;  /* 0x0000001f3f1c7899 */ /* 0x000fe20008011405 */
[----:B----4-:R-:W-:Y:S01]  /*98d0*/  IMAD.U32 R4, RZ, RZ, UR5 ;  /* 0x00000005ff047e24 */ /* 0x010fe2000f8e00ff */
[----:B------:R-:W-:Y:S01]  /*98e0*/  UIMAD UR5, UR21, UR5, URZ ;  /* 0x00000005150572a4 */ /* 0x000fe2000f8e023f */
[----:B------:R-:W-:Y:S01]  /*98f0*/  IMAD.U32 R2, RZ, RZ, UR4 ;  /* 0x00000004ff027e24 */ /* 0x000fe2000f8e00ff */
[----:B------:R-:W-:Y:S01]  /*9900*/  UISETP.GE.AND UP0, UPT, UR30, 0x3, UPT ;  /* 0x000000031e00788c */ /* 0x000fe2000bf06270 */
[----:B------:R-:W-:Y:S01]  /*9910*/  IMAD.U32 R10, RZ, RZ, UR4 ;  /* 0x00000004ff0a7e24 */ /* 0x000fe2000f8e00ff */
[----:B------:R-:W-:Y:S01]  /*9920*/  UIMAD UR5, UR28, UR22, UR5 ;  /* 0x000000161c0572a4 */ /* 0x000fe2000f8e0205 */
[----:B------:R-:W-:Y:S01]  /*9930*/  IMAD.U32 R19, RZ, RZ, UR4 ;  /* 0x00000004ff137e24 */ /* 0x000fe2000f8e00ff */
[----:B------:R-:W-:Y:S01]  /*9940*/  UIADD3 UR28, UR30, -0x2, URZ ;  /* 0xfffffffe1e1c7890 */ /* 0x000fe2000fffe03f */
[----:B------:R-:W-:Y:S01]  /*9950*/  BAR.SYNC.DEFER_BLOCKING 0x0 ;  /* 0x0000000000007b1d */ /* 0x000fe20000010000 */
[----:B--2---:R-:W-:Y:S01]  /*9960*/  ISETP.GE.AND P1, PT, R130, c[0x0][0x220], PT ;  /* 0x0000880082007a0c */ /* 0x004fe20003f26270 */
[----:B---3--:R-:W-:-:S05]  /*9970*/  IMAD.WIDE.U32 R4, R4, UR22, R200 ;  /* 0x0000001604047c25 */ /* 0x008fca000f8e00c8 */
[----:B------:R-:W-:-:S07]  /*9980*/  IADD3 R5, R5, UR5, RZ ;  /* 0x0000000505057c10 */ /* 0x000fce000fffe0ff */
[----:B------:R-:W-:Y:S01]  /*9990*/  @!P1 IMAD.MOV.U32 R11, RZ, RZ, c[0x0][0x1a4] ;  /* 0x00006900ff0b9624 */ /* 0x000fe200078e00ff */
[----:B------:R-:W-:Y:S01]  /*99a0*/  @!P1 LEA R2, P2, R2, R4, 0x6 ;  /* 0x0000000402029211 */ /* 0x000fe200078430ff */
[----:B------:R-:W-:Y:S01]  /*99b0*/  @!P1 IMAD.MOV.U32 R18, RZ, RZ, c[0x0][0x1a4] ;  /* 0x00006900ff129624 */ /* 0x000fe200078e00ff */
[----:B------:R-:W-:Y:S01]  /*99c0*/  @!P1 IADD3 R0, P0, R4, UR24, RZ ;  /* 0x0000001804009c10 */ /* 0x000fe2000ff1e0ff */
[----:B------:R-:W-:Y:S01]  /*99d0*/  @P1 STS [R217+0x4000], RZ ;  /* 0x004000ffd9001388 */ /* 0x000fe20000000800 */
[----:B------:R-:W-:Y:S02]  /*99e0*/  @!P1 LEA.HI.X R11, R10, R5, R11, 0x6, P2 ;  /* 0x000000050a0b9211 */ /* 0x000fe400010f340b */
[----:B------:R-:W-:Y:S01]  /*99f0*/  @!P1 LEA R16, P3, R4, c[0x0][0x170], 0x1 ;  /* 0x00005c0004109a11 */ /* 0x000fe200078608ff */
[----:B------:R-:W-:Y:S01]  /*9a00*/  @P1 STS [R217+0x4004], RZ ;  /* 0x004004ffd9001388 */ /* 0x000fe20000000800 */
[----:B------:R-:W-:Y:S02]  /*9a10*/  @!P1 IADD3.X R10, R5, UR23, RZ, P0, !PT ;  /* 0x00000017050a9c10 */ /* 0x000fe400087fe4ff */
[----:B------:R-:W-:Y:S01]  /*9a20*/  @!P1 LEA R14, P2, R0, c[0x0][0x170], 0x1 ;  /* 0x00005c00000e9a11 */ /* 0x000fe200078408ff */
[----:B------:R-:W-:Y:S01]  /*9a30*/  @P1 STS.64 [R217+0x4008], RZ ;  /* 0x004008ffd9001388 */ /* 0x000fe20000000a00 */
[--C-:B------:R-:W-:Y:S01]  /*9a40*/  @!P1 LEA.HI.X R17, R4, c[0x0][0x174], R5.reuse, 0x1, P3 ;  /* 0x00005d0004119a11 */ /* 0x100fe200018f0c05 */
[----:B------:R-:W-:Y:S01]  /*9a50*/  @!P1 IMAD.WIDE.U32 R4, R19, 0x60, R4 ;  /* 0x0000006013049825 */ /* 0x000fe200078e0004 */
[----:B------:R-:W-:-:S02]  /*9a60*/  @!P1 LEA.HI.X R15, R0, c[0x0][0x174], R10, 0x1, P2 ;  /* 0x00005d00000f9a11 */ /* 0x000fc400010f0c0a */
[----:B------:R-:W-:Y:S01]  /*9a70*/  @!P1 LEA R12, P0, R2, c[0x0][0x170], 0x1 ;  /* 0x00005c00020c9a11 */ /* 0x000fe200078008ff */
[----:B------:R-:W-:Y:S01]  /*9a80*/  @!P1 IMAD R0, R18, 0x60, RZ ;  /* 0x0000006012009824 */ /* 0x000fe200078e02ff */
[----:B------:R-:W-:Y:S01]  /*9a90*/  @!PT LDS RZ, [RZ] ;  /* 0x00000000fffff984 */ /* 0x000fe20000000800 */
[----:B------:R-:W-:Y:S01]  /*9aa0*/  @!PT LDS RZ, [RZ] ;  /* 0x00000000fffff984 */ /* 0x000fe20000000800 */
[----:B------:R-:W-:Y:S01]  /*9ab0*/  @!PT LDS RZ, [RZ] ;  /* 0x00000000fffff984 */ /* 0x000fe20000000800 */
[----:B------:R1:W-:Y:S02]  /*9ac0*/  @!P1 LDGSTS.E.BYPASS.LTC128B.128 [R217+0x4000], [R16.64] ;  /* 0x0400000010d99fae */ /* 0x0003e4000b901d5a */
[----:B------:R-:W-:Y:S01]  /*9ad0*/  @!P1 LEA.HI.X R13, R2, c[0x0][0x174], R11, 0x1, P0 ;  /* 0x00005d00020d9a11 */ /* 0x000fe200000f0c0b */
[----:B------:R-:W-:Y:S01]  /*9ae0*/  @!P1 IMAD.IADD R0, R0, 0x1, R5 ;  /* 0x0000000100009824 */ /* 0x000fe200078e0205 */
[C---:B------:R-:W-:Y:S01]  /*9af0*/  @!P1 LEA R10, P0, R4.reuse, c[0x0][0x170], 0x1 ;  /* 0x00005c00040a9a11 */ /* 0x040fe200078008ff */
[----:B------:R-:W-:Y:S03]  /*9b00*/  @P1 STS.128 [R217+0x4800], RZ ;  /* 0x004800ffd9001388 */ /* 0x000fe60000000c00 */
[----:B------:R-:W-:Y:S01]  /*9b10*/  @!P1 LEA.HI.X R11, R4, c[0x0][0x174], R0, 0x1, P0 ;  /* 0x00005d00040b9a11 */ /* 0x000fe200000f0c00 */
[----:B------:R-:W-:Y:S01]  /*9b20*/  @!PT LDS RZ, [RZ] ;  /* 0x00000000fffff984 */ /* 0x000fe20000000800 */
[----:B------:R-:W-:Y:S01]  /*9b30*/  @!PT LDS RZ, [RZ] ;  /* 0x00000000fffff984 */ /* 0x000fe20000000800 */
[----:B------:R-:W-:Y:S01]  /*9b40*/  @!PT LDS RZ, [RZ] ;  /* 0x00000000fffff984 */ /* 0x000fe20000000800 */
[----:B------:R2:W-:Y:S01]  /*9b50*/  @!P1 LDGSTS.E.BYPASS.LTC128B.128 [R217+0x4800], [R14.64] ;  /* 0x048000000ed99fae */ /* 0x0005e2000b901d5a */
[----:B------:R-:W-:-:S03]  /*9b60*/  IMAD.U32 R0, RZ, RZ, UR28 ;  /* 0x0000001cff007e24 */ /* 0x000fc6000f8e00ff */
        /* <DEDUP_REMOVED lines=12> */
[----:B------:R-:W3:Y:S04]  /*9c30*/  LDSM.16.M88.4 R20, [R207+0x1000] ;  /* 0x00100000cf14783b */ /* 0x000ee80000000200 */
[----:B-1----:R-:W-:Y:S04]  /*9c40*/  LDSM.16.M88.4 R16, [R208] ;  /* 0x00000000d010783b */ /* 0x002fe80000000200 */
[----:B------:R-:W1:Y:S04]  /*9c50*/  LDSM.16.M88.4 R40, [R209] ;  /* 0x00000000d128783b */ /* 0x000e680000000200 */
[----:B--2---:R-:W2:Y:S04]  /*9c60*/  LDSM.16.M88.4 R12, [R208+0x1000] ;  /* 0x00100000d00c783b */ /* 0x004ea80000000200 */
[----:B------:R-:W1:Y:S04]  /*9c70*/  LDSM.16.M88.4 R76, [R204+0x3400] ;  /* 0x00340000cc4c783b */ /* 0x000e680000000200 */
[----:B------:R-:W1:Y:S04]  /*9c80*/  LDSM.16.M88.4 R48, [R204+0x2400] ;  /* 0x00240000cc30783b */ /* 0x000e680000000200 */
[----:B------:R-:W2:Y:S04]  /*9c90*/  LDSM.16.M88.4 R56, [R204+0x2c00] ;  /* 0x002c0000cc38783b */ /* 0x000ea80000000200 */
[----:B------:R-:W2:Y:S04]  /*9ca0*/  LDSM.16.M88.4 R60, [R204+0x2800] ;  /* 0x00280000cc3c783b */ /* 0x000ea80000000200 */
[----:B------:R-:W2:Y:S01]  /*9cb0*/  LDSM.16.M88.4 R52, [R204+0x3000] ;  /* 0x00300000cc34783b */ /* 0x000ea20000000200 */
[-C--:B----4-:R-:W-:Y:S03]  /*9cc0*/  HMMA.16816.F32.BF16 R36, R24, R28.reuse, RZ ;  /* 0x0000001c1824723c */ /* 0x090fe600000418ff */
[----:B------:R-:W4:Y:S04]  /*9cd0*/  LDSM.16.M88.4 R72, [R204+0x3800] ;  /* 0x00380000cc48783b */ /* 0x000f280000000200 */
[----:B------:R-:W4:Y:S01]  /*9ce0*/  LDSM.16.M88.4 R68, [R212] ;  /* 0x00000000d444783b */ /* 0x000f220000000200 */
[C---:B---3--:R-:W-:Y:S03]  /*9cf0*/  HMMA.16816.F32.BF16 R32, R20.reuse, R28, RZ ;  /* 0x0000001c1420723c */ /* 0x048fe600000418ff */
[----:B------:R-:W3:Y:S04]  /*9d00*/  S2R R2, SR_TID.X ;  /* 0x0000000000027919 */ /* 0x000ee80000002100 */
[----:B------:R-:W-:Y:S01]  /*9d10*/  LDSM.16.M88.4 R44, [R213] ;  /* 0x00000000d52c783b */ /* 0x000fe20000000200 */
[----:B------:R-:W-:Y:S03]  /*9d20*/  HMMA.16816.F32.BF16 R176, R20, R30, RZ ;  /* 0x0000001e14b0723c */ /* 0x000fe600000418ff */
[----:B------:R-:W-:Y:S04]  /*9d30*/  LDSM.16.M88.4 R64, [R211] ;  /* 0x00000000d340783b */ /* 0x000fe80000000200 */
[----:B------:R-:W0:Y:S01]  /*9d40*/  LDGDEPBAR ;  /* 0x00000000000079af */ /* 0x000e220000000000 */
[----:B-1----:R-:W-:Y:S03]  /*9d50*/  HMMA.16816.F32.BF16 R188, R16, R40, R36 ;  /* 0x0000002810bc723c */ /* 0x002fe60000041824 */
[----:B------:R-:W1:Y:S05]  /*9d60*/  LDSM.16.M88.4 R36, [R216] ;  /* 0x00000000d824783b */ /* 0x000e6a0000000200 */
[----:B------:R-:W-:Y:S01]  /*9d70*/  HMMA.16816.F32.BF16 R132, R24, R30, RZ ;  /* 0x0000001e1884723c */ /* 0x000fe200000418ff */
[----:B------:R-:W1:Y:S01]  /*9d80*/  LDSM.16.M88.4 R28, [R214] ;  /* 0x00000000d61c783b */ /* 0x000e620000000200 */
[----:B---3--:R-:W-:-:S05]  /*9d90*/  IMAD.SHL.U32 R2, R2, 0x2, RZ ;  /* 0x0000000202027824 */ /* 0x008fca00078e00ff */
[----:B------:R-:W-:Y:S01]  /*9da0*/  LOP3.LUT R2, R2, 0x6, RZ, 0xc0, !PT ;  /* 0x0000000602027812 */ /* 0x000fe200078ec0ff */
[----:B--2---:R-:W-:Y:S01]  /*9db0*/  HMMA.16816.F32.BF16 R232, R12, R40, R32 ;  /* 0x000000280ce8723c */ /* 0x004fe20000041820 */
[----:B------:R-:W2:Y:S03]  /*9dc0*/  LDSM.16.M88.4 R32, [R215] ;  /* 0x00000000d720783b */ /* 0x000ea60000000200 */
[----:B------:R-:W-:-:S04]  /*9dd0*/  IMAD R0, R0, 0x80, R2 ;  /* 0x0000008000007824 */ /* 0x000fc800078e0202 */
[----:B------:R-:W-:Y:S01]  /*9de0*/  HMMA.16816.F32.BF16 R84, R20, R76, RZ ;  /* 0x0000004c1454723c */ /* 0x000fe200000418ff */
[C---:B-----5:R-:W-:Y:S02]  /*9df0*/  ISETP.GE.AND P4, PT, R0.reuse, R6, PT ;  /* 0x000000060000720c */ /* 0x060fe40003f86270 */
[----:B------:R-:W-:Y:S02]  /*9e00*/  ISETP.GE.AND P2, PT, R0, R7, PT ;  /* 0x000000070000720c */ /* 0x000fe40003f46270 */
[----:B------:R-:W-:Y:S02]  /*9e10*/  FSEL R188, R188, -INF , !P4 ;  /* 0xff800000bcbc7808 */ /* 0x000fe40006000000 */
[----:B------:R-:W-:Y:S01]  /*9e20*/  FSEL R190, R190, -INF , !P2 ;  /* 0xff800000bebe7808 */ /* 0x000fe20005000000 */
[----:B------:R-:W-:Y:S01]  /*9e30*/  HMMA.16816.F32.BF16 R124, R24, R48, RZ ;  /* 0x00000030187c723c */ /* 0x000fe200000418ff */
[C---:B------:R-:W-:Y:S02]  /*9e40*/  IADD3 R11, R0.reuse, 0x68, RZ ;  /* 0x00000068000b7810 */ /* 0x040fe40007ffe0ff */
[----:B------:R-:W-:-:S02]  /*9e50*/  IADD3 R4, R0, 0x71, RZ ;  /* 0x0000007100047810 */ /* 0x000fc40007ffe0ff */
[C---:B------:R-:W-:Y:S02]  /*9e60*/  IADD3 R5, R0.reuse, 0x70, RZ ;  /* 0x0000007000057810 */ /* 0x040fe40007ffe0ff */
[----:B------:R-:W-:Y:S01]  /*9e70*/  IADD3 R10, R0, 0x69, RZ ;  /* 0x00000069000a7810 */ /* 0x000fe20007ffe0ff */
[----:B------:R-:W-:Y:S01]  /*9e80*/  HMMA.16816.F32.BF16 R120, R20, R48, RZ ;  /* 0x000000301478723c */ /* 0x000fe200000418ff */
[----:B------:R-:W-:-:S07]  /*9e90*/  ISETP.GE.AND P5, PT, R4, R6, PT ;  /* 0x000000060400720c */ /* 0x000fce0003fa6270 */
[C---:B------:R-:W-:Y:S08]  /*9ea0*/  HMMA.16816.F32.BF16 R104, R24.reuse, R56, RZ ;  /* 0x000000381868723c */ /* 0x040ff000000418ff */
[----:B------:R-:W-:Y:S08]  /*9eb0*/  HMMA.16816.F32.BF16 R88, R24, R76, RZ ;  /* 0x0000004c1858723c */ /* 0x000ff000000418ff */
[-C--:B------:R-:W-:Y:S08]  /*9ec0*/  HMMA.16816.F32.BF16 R172, R20, R50.reuse, RZ ;  /* 0x0000003214ac723c */ /* 0x080ff000000418ff */
[C---:B------:R-:W-:Y:S08]  /*9ed0*/  HMMA.16816.F32.BF16 R128, R24.reuse, R50, RZ ;  /* 0x000000321880723c */ /* 0x040ff000000418ff */
[-C--:B------:R-:W-:Y:S08]  /*9ee0*/  HMMA.16816.F32.BF16 R112, R24, R60.reuse, RZ ;  /* 0x0000003c1870723c */ /* 0x080ff000000418ff */
[C---:B------:R-:W-:Y:S08]  /*9ef0*/  HMMA.16816.F32.BF16 R108, R20.reuse, R60, RZ ;  /* 0x0000003c146c723c */ /* 0x040ff000000418ff */
[C---:B------:R-:W-:Y:S08]  /*9f00*/  HMMA.16816.F32.BF16 R100, R20.reuse, R56, RZ ;  /* 0x000000381464723c */ /* 0x040ff000000418ff */
[-C--:B------:R-:W-:Y:S08]  /*9f10*/  HMMA.16816.F32.BF16 R116, R20, R62.reuse, RZ ;  /* 0x0000003e1474723c */ /* 0x080ff000000418ff */
[C---:B------:R-:W-:Y:S08]  /*9f20*/  HMMA.16816.F32.BF16 R60, R24.reuse, R62, RZ ;  /* 0x0000003e183c723c */ /* 0x040ff000000418ff */
[----:B------:R-:W-:Y:S08]  /*9f30*/  HMMA.16816.F32.BF16 R96, R24, R52, RZ ;  /* 0x000000341860723c */ /* 0x000ff000000418ff */
[----:B----4-:R-:W-:Y:S08]  /*9f40*/  HMMA.16816.F32.BF16 R48, R20, R72, RZ ;  /* 0x000000481430723c */ /* 0x010ff000000418ff */
[C---:B------:R-:W-:Y:S08]  /*9f50*/  HMMA.16816.F32.BF16 R196, R12.reuse, R68, R84 ;  /* 0x000000440cc4723c */ /* 0x040ff00000041854 */
[-C--:B------:R-:W-:Y:S08]  /*9f60*/  HMMA.16816.F32.BF16 R176, R12, R42.reuse, R176 ;  /* 0x0000002a0cb0723c */ /* 0x080ff000000418b0 */
[----:B------:R-:W-:Y:S08]  /*9f70*/  HMMA.16816.F32.BF16 R84, R16, R42, R132 ;  /* 0x0000002a1054723c */ /* 0x000ff00000041884 */
[-C--:B------:R-:W-:Y:S08]  /*9f80*/  HMMA.16816.F32.BF16 R40, R20, R58.reuse, RZ ;  /* 0x0000003a1428723c */ /* 0x080ff000000418ff */
[----:B------:R-:W-:Y:S08]  /*9f90*/  HMMA.16816.F32.BF16 R56, R24, R58, RZ ;  /* 0x0000003a1838723c */ /* 0x000ff000000418ff */
[----:B------:R-:W-:Y:S07]  /*9fa0*/  HMMA.16816.F32.BF16 R92, R20, R52, RZ ;  /* 0x00000034145c723c */ /* 0x000fee00000418ff */
[----:B------:R-:W-:Y:S01]  /*9fb0*/  IADD3 R52, R0, 0x1, RZ ;  /* 0x0000000100347810 */ /* 0x000fe20007ffe0ff */
[----:B-1----:R-:W-:Y:S03]  /*9fc0*/  HMMA.16816.F32.BF16 R184, R16, R36, R124 ;  /* 0x0000002410b8723c */ /* 0x002fe6000004187c */
[----:B------:R-:W-:-:S02]  /*9fd0*/  ISETP.GE.AND P3, PT, R52, R6, PT ;  /* 0x000000063400720c */ /* 0x000fc40003f66270 */
[----:B------:R-:W-:Y:S02]  /*9fe0*/  ISETP.GE.AND P0, PT, R52, R7, PT ;  /* 0x000000073400720c */ /* 0x000fe40003f06270 */
[----:B------:R-:W-:Y:S01]  /*9ff0*/  FSEL R189, R189, -INF , !P3 ;  /* 0xff800000bdbd7808 */ /* 0x000fe20005800000 */
[----:B------:R-:W-:Y:S01]  /*a000*/  HMMA.16816.F32.BF16 R80, R24, R72, RZ ;  /* 0x000000481850723c */ /* 0x000fe200000418ff */
[----:B------:R-:W-:-:S07]  /*a010*/  FSEL R191, R191, -INF , !P0 ;  /* 0xff800000bfbf7808 */ /* 0x000fce0004000000 */
[----:B------:R-:W-:Y:S08]  /*a020*/  HMMA.16816.F32.BF16 R228, R12, R36, R120 ;  /* 0x000000240ce4723c */ /* 0x000ff00000041878 */
[C---:B------:R-:W-:Y:S08]  /*a030*/  HMMA.16816.F32.BF16 R120, R16.reuse, R28, R104 ;  /* 0x0000001c1078723c */ /* 0x040ff00000041868 */
[C---:B------:R-:W-:Y:S08]  /*a040*/  HMMA.16816.F32.BF16 R104, R16.reuse, R68, R88 ;  /* 0x000000441068723c */ /* 0x040ff00000041858 */
[----:B--2---:R-:W-:Y:S08]  /*a050*/  HMMA.16816.F32.BF16 R180, R16, R32, R112 ;  /* 0x0000002010b4723c */ /* 0x004ff00000041870 */
[-C--:B------:R-:W-:Y:S08]  /*a060*/  HMMA.16816.F32.BF16 R172, R12, R38.reuse, R172 ;  /* 0x000000260cac723c */ /* 0x080ff000000418ac */
[----:B------:R-:W-:Y:S08]  /*a070*/  HMMA.16816.F32.BF16 R88, R16, R38, R128 ;  /* 0x000000261058723c */ /* 0x000ff00000041880 */
[----:B------:R-:W-:Y:S08]  /*a080*/  HMMA.16816.F32.BF16 R36, R20, R54, RZ ;  /* 0x000000361424723c */ /* 0x000ff000000418ff */
[C---:B------:R-:W-:Y:S07]  /*a090*/  HMMA.16816.F32.BF16 R220, R12.reuse, R28, R100 ;  /* 0x0000001c0cdc723c */ /* 0x040fee0000041864 */
[C---:B------:R-:W-:Y:S01]  /*a0a0*/  IADD3 R29, R0.reuse, 0x60, RZ ;  /* 0x00000060001d7810 */ /* 0x040fe20007ffe0ff */
[----:B------:R-:W-:Y:S01]  /*a0b0*/  HMMA.16816.F32.BF16 R224, R12, R32, R108 ;  /* 0x000000200ce0723c */ /* 0x000fe2000004186c */
[----:B------:R-:W-:-:S07]  /*a0c0*/  IADD3 R28, R0, 0x61, RZ ;  /* 0x00000061001c7810 */ /* 0x000fce0007ffe0ff */
[-C--:B------:R-:W-:Y:S08]  /*a0d0*/  HMMA.16816.F32.BF16 R124, R12, R34.reuse, R116 ;  /* 0x000000220c7c723c */ /* 0x080ff00000041874 */
[----:B------:R-:W-:Y:S01]  /*a0e0*/  HMMA.16816.F32.BF16 R100, R16, R34, R60 ;  /* 0x000000221064723c */ /* 0x000fe2000004183c */
[----:B------:R-:W-:Y:S07]  /*a0f0*/  LDSM.16.M88.4 R60, [R210] ;  /* 0x00000000d23c783b */ /* 0x000fee0000000200 */
[----:B------:R-:W-:Y:S08]  /*a100*/  HMMA.16816.F32.BF16 R32, R24, R54, RZ ;  /* 0x000000361820723c */ /* 0x000ff000000418ff */
[----:B------:R-:W-:Y:S08]  /*a110*/  HMMA.16816.F32.BF16 R108, R16, R44, R96 ;  /* 0x0000002c106c723c */ /* 0x000ff00000041860 */
[----:B------:R-:W-:Y:S07]  /*a120*/  HMMA.16816.F32.BF16 R192, R12, R64, R48 ;  /* 0x000000400cc0723c */ /* 0x000fee0000041830 */
[C---:B------:R-:W-:Y:S01]  /*a130*/  IADD3 R49, R0.reuse, 0x10, RZ ;  /* 0x0000001000317810 */ /* 0x040fe20007ffe0ff */
[----:B------:R-:W-:Y:S01]  /*a140*/  HMMA.16816.F32.BF16 R96, R16, R30, R56 ;  /* 0x0000001e1060723c */ /* 0x000fe20000041838 */
[----:B------:R-:W-:Y:S01]  /*a150*/  IADD3 R48, R0, 0x11, RZ ;  /* 0x0000001100307810 */ /* 0x000fe20007ffe0ff */
[----:B------:R-:W1:Y:S01]  /*a160*/  LDSM.16.M88.4 R56, [R204+0x3c00] ;  /* 0x003c0000cc38783b */ /* 0x000e620000000200 */
[----:B------:R-:W-:Y:S01]  /*a170*/  ISETP.GE.AND P4, PT, R49, R6, PT ;  /* 0x000000063100720c */ /* 0x000fe20003f86270 */
[----:B------:R-:W-:-:S04]  /*a180*/  DEPBAR.LE SB0, 0x0 ;  /* 0x000080000000791a */ /* 0x000fc80000000000 */
[----:B------:R-:W-:Y:S01]  /*a190*/  HMMA.16816.F32.BF16 R200, R12, R44, R92 ;  /* 0x0000002c0cc8723c */ /* 0x000fe2000004185c */
[C---:B------:R-:W-:Y:S02]  /*a1a0*/  ISETP.GE.AND P3, PT, R48.reuse, R6, PT ;  /* 0x000000063000720c */ /* 0x040fe40003f66270 */
[-C--:B------:R-:W-:Y:S02]  /*a1b0*/  ISETP.GE.AND P2, PT, R49, R7.reuse, PT ;  /* 0x000000073100720c */ /* 0x080fe40003f46270 */
[----:B------:R-:W-:Y:S02]  /*a1c0*/  ISETP.GE.AND P0, PT, R48, R7, PT ;  /* 0x000000073000720c */ /* 0x000fe40003f06270 */
[C---:B------:R-:W-:Y:S01]  /*a1d0*/  IADD3 R45, R0.reuse, 0x20, RZ ;  /* 0x00000020002d7810 */ /* 0x040fe20007ffe0ff */
[----:B------:R-:W-:Y:S01]  /*a1e0*/  HMMA.16816.F32.BF16 R80, R16, R64, R80 ;  /* 0x000000401050723c */ /* 0x000fe20000041850 */
[----:B------:R-:W-:Y:S02]  /*a1f0*/  IADD3 R44, R0, 0x21, RZ ;  /* 0x00000021002c7810 */ /* 0x000fe40007ffe0ff */
[----:B------:R-:W-:-:S02]  /*a200*/  FSEL R184, R184, -INF , !P4 ;  /* 0xff800000b8b87808 */ /* 0x000fc40006000000 */
[----:B------:R-:W-:Y:S02]  /*a210*/  FSEL R185, R185, -INF , !P3 ;  /* 0xff800000b9b97808 */ /* 0x000fe40005800000 */
[----:B------:R-:W-:Y:S01]  /*a220*/  FSEL R186, R186, -INF , !P2 ;  /* 0xff800000baba7808 */ /* 0x000fe20005000000 */
[C---:B------:R-:W-:Y:S01]  /*a230*/  HMMA.16816.F32.BF16 R116, R12.reuse, R30, R40 ;  /* 0x0000001e0c74723c */ /* 0x040fe20000041828 */
[----:B------:R-:W-:Y:S02]  /*a240*/  FSEL R187, R187, -INF , !P0 ;  /* 0xff800000bbbb7808 */ /* 0x000fe40004000000 */
[CC--:B------:R-:W-:Y:S02]  /*a250*/  ISETP.GE.AND P4, PT, R45.reuse, R6.reuse, PT ;  /* 0x000000062d00720c */ /* 0x0c0fe40003f86270 */
[C---:B------:R-:W-:Y:S02]  /*a260*/  ISETP.GE.AND P3, PT, R44.reuse, R6, PT ;  /* 0x000000062c00720c */ /* 0x040fe40003f66270 */
[-C--:B------:R-:W-:Y:S01]  /*a270*/  ISETP.GE.AND P2, PT, R45, R7.reuse, PT ;  /* 0x000000072d00720c */ /* 0x080fe20003f46270 */
[----:B------:R-:W-:Y:S01]  /*a280*/  HMMA.16816.F32.BF16 R112, R12, R46, R36 ;  /* 0x0000002e0c70723c */ /* 0x000fe20000041824 */
[----:B------:R-:W-:-:S02]  /*a290*/  ISETP.GE.AND P0, PT, R44, R7, PT ;  /* 0x000000072c00720c */ /* 0x000fc40003f06270 */
[C---:B------:R-:W-:Y:S02]  /*a2a0*/  IADD3 R41, R0.reuse, 0x30, RZ ;  /* 0x0000003000297810 */ /* 0x040fe40007ffe0ff */
[----:B------:R-:W-:Y:S02]  /*a2b0*/  IADD3 R40, R0, 0x31, RZ ;  /* 0x0000003100287810 */ /* 0x000fe40007ffe0ff */
[----:B------:R-:W-:Y:S01]  /*a2c0*/  FSEL R180, R180, -INF , !P4 ;  /* 0xff800000b4b47808 */ /* 0x000fe20006000000 */
[----:B------:R-:W-:Y:S01]  /*a2d0*/  HMMA.16816.F32.BF16 R92, R16, R46, R32 ;  /* 0x0000002e105c723c */ /* 0x000fe20000041820 */
        /* <DEDUP_REMOVED lines=41> */
[CC--:B------:R-:W-:Y:S01]  /*a570*/  ISETP.GE.AND P4, PT, R51.reuse, R6.reuse, PT ;  /* 0x000000063300720c */ /* 0x0c0fe20003f86270 */
[----:B------:R-:W-:Y:S01]  /*a580*/  HMMA.16816.F32.BF16 R80, R24, R78, RZ ;  /* 0x0000004e1850723c */ /* 0x000fe200000418ff */
[C---:B------:R-:W-:Y:S01]  /*a590*/  ISETP.GE.AND P3, PT, R50.reuse, R6, PT ;  /* 0x000000063200720c */ /* 0x040fe20003f66270 */
[----:B------:R2:W-:Y:S01]  /*a5a0*/  STL [R1+0x4], R2 ;  /* 0x0000040201007387 */ /* 0x0005e20000100800 */
[-C--:B------:R-:W-:Y:S02]  /*a5b0*/  ISETP.GE.AND P2, PT, R51, R7.reuse, PT ;  /* 0x000000073300720c */ /* 0x080fe40003f46270 */
[----:B------:R-:W-:-:S02]  /*a5c0*/  ISETP.GE.AND P0, PT, R50, R7, PT ;  /* 0x000000073200720c */ /* 0x000fc40003f06270 */
[C---:B------:R-:W-:Y:S01]  /*a5d0*/  IADD3 R47, R0.reuse, 0x18, RZ ;  /* 0x00000018002f7810 */ /* 0x040fe20007ffe0ff */
[----:B------:R-:W-:Y:S01]  /*a5e0*/  HMMA.16816.F32.BF16 R76, R20, R78, RZ ;  /* 0x0000004e144c723c */ /* 0x000fe200000418ff */
[----:B------:R-:W-:Y:S02]  /*a5f0*/  IADD3 R46, R0, 0x19, RZ ;  /* 0x00000019002e7810 */ /* 0x000fe40007ffe0ff */
[----:B------:R-:W-:Y:S02]  /*a600*/  FSEL R65, R84, -INF , !P4 ;  /* 0xff80000054417808 */ /* 0x000fe40006000000 */
[----:B------:R-:W-:Y:S02]  /*a610*/  FSEL R68, R85, -INF , !P3 ;  /* 0xff80000055447808 */ /* 0x000fe40005800000 */
[----:B------:R-:W-:Y:S02]  /*a620*/  FSEL R69, R86, -INF , !P2 ;  /* 0xff80000056457808 */ /* 0x000fe40005000000 */
[----:B------:R-:W-:-:S02]  /*a630*/  FSEL R104, R87, -INF , !P0 ;  /* 0xff80000057687808 */ /* 0x000fc40004000000 */
[CC--:B------:R-:W-:Y:S01]  /*a640*/  ISETP.GE.AND P4, PT, R47.reuse, R6.reuse, PT ;  /* 0x000000062f00720c */ /* 0x0c0fe20003f86270 */
[----:B------:R-:W-:Y:S01]  /*a650*/  HMMA.16816.F32.BF16 R84, R24, R74, RZ ;  /* 0x0000004a1854723c */ /* 0x000fe200000418ff */
[C---:B------:R-:W-:Y:S02]  /*a660*/  ISETP.GE.AND P3, PT, R46.reuse, R6, PT ;  /* 0x000000062e00720c */ /* 0x040fe40003f66270 */
[-C--:B------:R-:W-:Y:S02]  /*a670*/  ISETP.GE.AND P2, PT, R47, R7.reuse, PT ;  /* 0x000000072f00720c */ /* 0x080fe40003f46270 */
[----:B------:R-:W-:Y:S02]  /*a680*/  ISETP.GE.AND P0, PT, R46, R7, PT ;  /* 0x000000072e00720c */ /* 0x000fe40003f06270 */
[----:B------:R-:W-:Y:S01]  /*a690*/  FSEL R105, R88, -INF , !P4 ;  /* 0xff80000058697808 */ /* 0x000fe20006000000 */
[----:B------:R-:W-:Y:S01]  /*a6a0*/  HMMA.16816.F32.BF16 R80, R16, R70, R80 ;  /* 0x000000461050723c */ /* 0x000fe20000041850 */
[----:B------:R-:W-:-:S02]  /*a6b0*/  FSEL R106, R89, -INF , !P3 ;  /* 0xff800000596a7808 */ /* 0x000fc40005800000 */
[----:B------:R-:W-:Y:S02]  /*a6c0*/  FSEL R107, R90, -INF , !P2 ;  /* 0xff8000005a6b7808 */ /* 0x000fe40005000000 */
[----:B------:R-:W-:Y:S02]  /*a6d0*/  FSEL R108, R91, -INF , !P0 ;  /* 0xff8000005b6c7808 */ /* 0x000fe40004000000 */
[C---:B------:R-:W-:Y:S01]  /*a6e0*/  IADD3 R42, R0.reuse, 0x29, RZ ;  /* 0x00000029002a7810 */ /* 0x040fe20007ffe0ff */
[----:B-1----:R-:W-:Y:S01]  /*a6f0*/  HMMA.16816.F32.BF16 R88, R24, R56, RZ ;  /* 0x000000381858723c */ /* 0x002fe200000418ff */
[----:B------:R-:W-:Y:S02]  /*a700*/  IADD3 R43, R0, 0x28, RZ ;  /* 0x00000028002b7810 */ /* 0x000fe40007ffe0ff */
[----:B------:R-:W-:Y:S02]  /*a710*/  ISETP.GE.AND P0, PT, R42, R7, PT ;  /* 0x000000072a00720c */ /* 0x000fe40003f06270 */
[----:B------:R-:W-:-:S02]  /*a720*/  IADD3 R38, R0, 0x39, RZ ;  /* 0x0000003900267810 */ /* 0x000fc40007ffe0ff */
[----:B------:R-:W-:Y:S01]  /*a730*/  FSEL R103, R103, -INF , !P0 ;  /* 0xff80000067677808 */ /* 0x000fe20004000000 */
[----:B------:R-:W-:Y:S01]  /*a740*/  HMMA.16816.F32.BF16 R84, R16, R66, R84 ;  /* 0x000000421054723c */ /* 0x000fe20000041854 */
[C---:B------:R-:W-:Y:S02]  /*a750*/  ISETP.GE.AND P4, PT, R43.reuse, R6, PT ;  /* 0x000000062b00720c */ /* 0x040fe40003f86270 */
[-C--:B------:R-:W-:Y:S02]  /*a760*/  ISETP.GE.AND P0, PT, R38, R7.reuse, PT ;  /* 0x000000072600720c */ /* 0x080fe40003f06270 */
[C---:B------:R-:W-:Y:S02]  /*a770*/  IADD3 R39, R0.reuse, 0x38, RZ ;  /* 0x0000003800277810 */ /* 0x040fe40007ffe0ff */
[----:B------:R-:W-:Y:S01]  /*a780*/  IADD3 R34, R0, 0x49, RZ ;  /* 0x0000004900227810 */ /* 0x000fe20007ffe0ff */
[----:B------:R-:W-:Y:S01]  /*a790*/  HMMA.16816.F32.BF16 R72, R20, R74, RZ ;  /* 0x0000004a1448723c */ /* 0x000fe200000418ff */
[----:B------:R-:W-:-:S02]  /*a7a0*/  ISETP.GE.AND P2, PT, R43, R7, PT ;  /* 0x000000072b00720c */ /* 0x000fc40003f46270 */
[----:B------:R-:W-:Y:S02]  /*a7b0*/  FSEL R100, R100, -INF , !P4 ;  /* 0xff80000064647808 */ /* 0x000fe40006000000 */
[----:B------:R-:W-:Y:S02]  /*a7c0*/  FSEL R99, R99, -INF , !P0 ;  /* 0xff80000063637808 */ /* 0x000fe40004000000 */
[----:B------:R-:W-:Y:S01]  /*a7d0*/  ISETP.GE.AND P4, PT, R39, R6, PT ;  /* 0x000000062700720c */ /* 0x000fe20003f86270 */
[----:B------:R-:W-:Y:S01]  /*a7e0*/  HMMA.16816.F32.BF16 R88, R16, R60, R88 ;  /* 0x0000003c1058723c */ /* 0x000fe20000041858 */
[----:B------:R-:W-:Y:S02]  /*a7f0*/  ISETP.GE.AND P0, PT, R34, R7, PT ;  /* 0x000000072200720c */ /* 0x000fe40003f06270 */
[----:B------:R-:W-:Y:S02]  /*a800*/  FSEL R102, R102, -INF , !P2 ;  /* 0xff80000066667808 */ /* 0x000fe40005000000 */
[----:B------:R-:W-:-:S02]  /*a810*/  IADD3 R35, R0, 0x48, RZ ;  /* 0x0000004800237810 */ /* 0x000fc40007ffe0ff */
[----:B------:R-:W-:Y:S01]  /*a820*/  IADD3 R30, R0, 0x59, RZ ;  /* 0x00000059001e7810 */ /* 0x000fe20007ffe0ff */
[C---:B------:R-:W-:Y:S01]  /*a830*/  HMMA.16816.F32.BF16 R76, R12.reuse, R70, R76 ;  /* 0x000000460c4c723c */ /* 0x040fe2000004184c */
[-C--:B------:R-:W-:Y:S02]  /*a840*/  ISETP.GE.AND P2, PT, R39, R7.reuse, PT ;  /* 0x000000072700720c */ /* 0x080fe40003f46270 */
[----:B------:R-:W-:Y:S02]  /*a850*/  FSEL R96, R96, -INF , !P4 ;  /* 0xff80000060607808 */ /* 0x000fe40006000000 */
[----:B------:R-:W-:Y:S02]  /*a860*/  FSEL R95, R95, -INF , !P0 ;  /* 0xff8000005f5f7808 */ /* 0x000fe40004000000 */
[----:B------:R-:W-:Y:S01]  /*a870*/  ISETP.GE.AND P4, PT, R35, R6, PT ;  /* 0x000000062300720c */ /* 0x000fe20003f86270 */
[----:B------:R-:W-:Y:S01]  /*a880*/  HMMA.16816.F32.BF16 R72, R12, R66, R72 ;  /* 0x000000420c48723c */ /* 0x000fe20000041848 */
[----:B------:R-:W-:-:S02]  /*a890*/  ISETP.GE.AND P0, PT, R30, R7, PT ;  /* 0x000000071e00720c */ /* 0x000fc40003f06270 */
[----:B------:R-:W-:Y:S02]  /*a8a0*/  FSEL R98, R98, -INF , !P2 ;  /* 0xff80000062627808 */ /* 0x000fe40005000000 */
[----:B------:R-:W-:Y:S01]  /*a8b0*/  IADD3 R31, R0, 0x58, RZ ;  /* 0x00000058001f7810 */ /* 0x000fe20007ffe0ff */
[----:B------:R-:W-:Y:S01]  /*a8c0*/  BAR.SYNC.DEFER_BLOCKING 0x0 ;  /* 0x0000000000007b1d */ /* 0x000fe20000010000 */
[----:B------:R-:W-:Y:S01]  /*a8d0*/  ISETP.GE.AND P2, PT, R35, R7, PT ;  /* 0x000000072300720c */ /* 0x000fe20003f46270 */
[----:B------:R-:W-:Y:S01]  /*a8e0*/  HMMA.16816.F32.BF16 R24, R24, R58, RZ ;  /* 0x0000003a1818723c */ /* 0x000fe200000418ff */
[----:B------:R-:W-:Y:S02]  /*a8f0*/  FSEL R218, R92, -INF , !P4 ;  /* 0xff8000005cda7808 */ /* 0x000fe40006000000 */
[----:B------:R-:W-:Y:S02]  /*a900*/  FSEL R122, R83, -INF , !P0 ;  /* 0xff800000537a7808 */ /* 0x000fe40004000000 */
[----:B------:R-:W-:-:S02]  /*a910*/  ISETP.GE.AND P4, PT, R31, R6, PT ;  /* 0x000000061f00720c */ /* 0x000fc40003f86270 */
[----:B------:R-:W-:Y:S02]  /*a920*/  ISETP.GE.AND P0, PT, R11, R6, PT ;  /* 0x000000060b00720c */ /* 0x000fe40003f06270 */
[----:B------:R-:W-:Y:S02]  /*a930*/  FSEL R94, R94, -INF , !P2 ;  /* 0xff8000005e5e7808 */ /* 0x000fe40005000000 */
[----:B------:R-:W-:Y:S02]  /*a940*/  ISETP.GE.AND P2, PT, R31, R7, PT ;  /* 0x000000071f00720c */ /* 0x000fe40003f46270 */
[----:B------:R-:W-:Y:S02]  /*a950*/  FSEL R236, R80, -INF , !P4 ;  /* 0xff80000050ec7808 */ /* 0x000fe40006000000 */
[----:B------:R-:W-:Y:S02]  /*a960*/  FSEL R83, R84, -INF , !P0 ;  /* 0xff80000054537808 */ /* 0x000fe40004000000 */
[----:B------:R-:W-:-:S02]  /*a970*/  ISETP.GE.AND P4, PT, R0, R8, PT ;  /* 0x000000080000720c */ /* 0x000fc40003f86270 */
[----:B------:R-:W-:Y:S02]  /*a980*/  ISETP.GE.AND P0, PT, R4, R7, PT ;  /* 0x000000070400720c */ /* 0x000fe40003f06270 */
[----:B------:R-:W-:Y:S02]  /*a990*/  FSEL R111, R82, -INF , !P2 ;  /* 0xff800000526f7808 */ /* 0x000fe40005000000 */
[----:B------:R-:W-:Y:S01]  /*a9a0*/  ISETP.GE.AND P2, PT, R0, R9, PT ;  /* 0x000000090000720c */ /* 0x000fe20003f46270 */
[----:B------:R-:W-:Y:S01]  /*a9b0*/  HMMA.16816.F32.BF16 R16, R16, R62, R24 ;  /* 0x0000003e1010723c */ /* 0x000fe20000041818 */
[----:B------:R-:W-:Y:S02]  /*a9c0*/  FSEL R109, R91, -INF , !P0 ;  /* 0xff8000005b6d7808 */ /* 0x000fe40004000000 */
[----:B------:R-:W-:Y:S02]  /*a9d0*/  FSEL R53, R232, -INF , !P4 ;  /* 0xff800000e8357808 */ /* 0x000fe40006000000 */
[----:B------:R-:W-:-:S02]  /*a9e0*/  ISETP.GE.AND P0, PT, R52, R8, PT ;  /* 0x000000083400720c */ /* 0x000fc40003f06270 */
[-C--:B------:R-:W-:Y:S02]  /*a9f0*/  ISETP.GE.AND P4, PT, R52, R9.reuse, PT ;  /* 0x000000093400720c */ /* 0x080fe40003f86270 */
[----:B------:R-:W-:Y:S02]  /*aa00*/  FSEL R55, R234, -INF , !P2 ;  /* 0xff800000ea377808 */ /* 0x000fe40005000000 */
[----:B------:R-:W-:Y:S02]  /*aa10*/  ISETP.GE.AND P2, PT, R51, R8, PT ;  /* 0x000000083300720c */ /* 0x000fe40003f46270 */
        /* <DEDUP_REMOVED lines=21> */
[CC--:B------:R-:W-:Y:S02]  /*ab70*/  ISETP.GE.AND P0, PT, R46.reuse, R8.reuse, PT ;  /* 0x000000082e00720c */ /* 0x0c0fe40003f06270 */
[----:B------:R-:W-:Y:S02]  /*ab80*/  ISETP.GE.AND P4, PT, R46, R9, PT ;  /* 0x000000092e00720c */ /* 0x000fe40003f86270 */
        /* <DEDUP_REMOVED lines=40> */
[----:B------:R-:W-:Y:S02]  /*ae10*/  ISETP.GE.AND P3, PT, R42, R6, PT ;  /* 0x000000062a00720c */ /* 0x000fe40003f66270 */
[-C--:B------:R-:W-:Y:S02]  /*ae20*/  ISETP.GE.AND P0, PT, R36, R9.reuse, PT ;  /* 0x000000092400720c */ /* 0x080fe40003f06270 */
[C---:B------:R-:W-:Y:S02]  /*ae30*/  ISETP.GE.AND P4, PT, R35.reuse, R8, PT ;  /* 0x000000082300720c */ /* 0x040fe40003f86270 */
[----:B------:R-:W-:Y:S02]  /*ae40*/  ISETP.GE.AND P2, PT, R35, R9, PT ;  /* 0x000000092300720c */ /* 0x000fe40003f46270 */
[----:B------:R-:W-:Y:S02]  /*ae50*/  FSEL R101, R101, -INF , !P3 ;  /* 0xff80000065657808 */ /* 0x000fe40005800000 */
[----:B------:R-:W-:-:S02]  /*ae60*/  FSEL R250, R203, -INF , !P0 ;  /* 0xff800000cbfa7808 */ /* 0x000fc40004000000 */
[----:B------:R-:W-:Y:S02]  /*ae70*/  FSEL R242, R112, -INF , !P4 ;  /* 0xff80000070f27808 */ /* 0x000fe40006000000 */
[----:B------:R-:W-:Y:S02]  /*ae80*/  FSEL R248, R114, -INF , !P2 ;  /* 0xff80000072f87808 */ /* 0x000fe40005000000 */
[----:B------:R-:W-:Y:S02]  /*ae90*/  ISETP.GE.AND P3, PT, R38, R6, PT ;  /* 0x000000062600720c */ /* 0x000fe40003f66270 */
[CC--:B------:R-:W-:Y:S01]  /*aea0*/  ISETP.GE.AND P0, PT, R34.reuse, R8.reuse, PT ;  /* 0x000000082200720c */ /* 0x0c0fe20003f06270 */
[----:B------:R-:W-:Y:S01]  /*aeb0*/  HMMA.16816.F32.BF16 R36, R20, R56, RZ ;  /* 0x000000381424723c */ /* 0x000fe200000418ff */
[----:B------:R-:W-:Y:S02]  /*aec0*/  ISETP.GE.AND P4, PT, R34, R9, PT ;  /* 0x000000092200720c */ /* 0x000fe40003f86270 */
[----:B------:R-:W-:-:S02]  /*aed0*/  ISETP.GE.AND P2, PT, R33, R8, PT ;  /* 0x000000082100720c */ /* 0x000fc40003f46270 */
[----:B------:R-:W-:Y:S02]  /*aee0*/  FSEL R97, R97, -INF , !P3 ;  /* 0xff80000061617808 */ /* 0x000fe40005800000 */
[----:B------:R-:W-:Y:S02]  /*aef0*/  FSEL R234, R113, -INF , !P0 ;  /* 0xff80000071ea7808 */ /* 0x000fe40004000000 */
[----:B------:R-:W-:Y:S02]  /*af00*/  FSEL R247, R115, -INF , !P4 ;  /* 0xff80000073f77808 */ /* 0x000fe40006000000 */
[----:B------:R-:W-:Y:S02]  /*af10*/  FSEL R232, R196, -INF , !P2 ;  /* 0xff800000c4e87808 */ /* 0x000fe40005000000 */
[----:B------:R-:W-:Y:S02]  /*af20*/  ISETP.GE.AND P3, PT, R34, R6, PT ;  /* 0x000000062200720c */ /* 0x000fe40003f66270 */
[----:B------:R-:W-:-:S02]  /*af30*/  ISETP.GE.AND P0, PT, R33, R9, PT ;  /* 0x000000092100720c */ /* 0x000fc40003f06270 */
[CC--:B------:R-:W-:Y:S02]  /*af40*/  ISETP.GE.AND P4, PT, R32.reuse, R8.reuse, PT ;  /* 0x000000082000720c */ /* 0x0c0fe40003f86270 */
[-C--:B------:R-:W-:Y:S02]  /*af50*/  ISETP.GE.AND P2, PT, R32, R9.reuse, PT ;  /* 0x000000092000720c */ /* 0x080fe40003f46270 */
[----:B------:R-:W-:Y:S01]  /*af60*/  HMMA.16816.F32.BF16 R32, R20, R58, RZ ;  /* 0x0000003a1420723c */ /* 0x000fe200000418ff */
        /* <DEDUP_REMOVED lines=8> */
[----:B------:R-:W-:Y:S02]  /*aff0*/  ISETP.GE.AND P0, PT, R28, R8, PT ;  /* 0x000000081c00720c */ /* 0x000fe40003f06270 */
[----:B------:R-:W-:Y:S02]  /*b000*/  FSEL R237, R81, -INF , !P3 ;  /* 0xff80000051ed7808 */ /* 0x000fe40005800000 */
[----:B------:R-:W-:Y:S02]  /*b010*/  FSEL R196, R193, -INF , !P0 ;  /* 0xff800000c1c47808 */ /* 0x000fe40004000000 */
[----:B------:R-:W-:-:S02]  /*b020*/  ISETP.GE.AND P0, PT, R11, R9, PT ;  /* 0x000000090b00720c */ /* 0x000fc40003f06270 */
[----:B------:R-:W-:Y:S01]  /*b030*/  ISETP.GE.AND P3, PT, R5, R6, PT ;  /* 0x000000060500720c */ /* 0x000fe20003f66270 */
[----:B------:R-:W-:Y:S01]  /*b040*/  HMMA.16816.F32.BF16 R12, R12, R62, R32 ;  /* 0x0000003e0c0c723c */ /* 0x000fe20000041820 */
[----:B------:R-:W-:Y:S02]  /*b050*/  FSEL R243, R199, -INF , !P2 ;  /* 0xff800000c7f37808 */ /* 0x000fe40005000000 */
[----:B------:R-:W-:Y:S02]  /*b060*/  FSEL R198, R74, -INF , !P0 ;  /* 0xff8000004ac67808 */ /* 0x000fe40004000000 */
[----:B------:R-:W-:Y:S02]  /*b070*/  FSEL R239, R88, -INF , !P3 ;  /* 0xff80000058ef7808 */ /* 0x000fe40005800000 */
[----:B------:R-:W-:Y:S02]  /*b080*/  FSEL R203, R197, -INF , !P4 ;  /* 0xff800000c5cb7808 */ /* 0x000fe40006000000 */
[----:B------:R-:W-:-:S02]  /*b090*/  ISETP.GE.AND P2, PT, R30, R8, PT ;  /* 0x000000081e00720c */ /* 0x000fc40003f46270 */
[----:B------:R-:W-:Y:S02]  /*b0a0*/  ISETP.GE.AND P0, PT, R5, R8, PT ;  /* 0x000000080500720c */ /* 0x000fe40003f06270 */
[----:B--2---:R-:W-:Y:S02]  /*b0b0*/  IADD3 R2, R0, 0x78, RZ ;  /* 0x0000007800027810 */ /* 0x004fe40007ffe0ff */
[----:B------:R-:W-:Y:S02]  /*b0c0*/  ISETP.GE.AND P3, PT, R10, R6, PT ;  /* 0x000000060a00720c */ /* 0x000fe40003f66270 */
[----:B------:R-:W-:Y:S02]  /*b0d0*/  ISETP.GE.AND P4, PT, R31, R9, PT ;  /* 0x000000091f00720c */ /* 0x000fe40003f86270 */
[----:B------:R-:W-:Y:S02]  /*b0e0*/  FSEL R200, R77, -INF , !P2 ;  /* 0xff8000004dc87808 */ /* 0x000fe40005000000 */
[----:B------:R-:W-:-:S02]  /*b0f0*/  FSEL R139, R20, -INF , !P0 ;  /* 0xff800000148b7808 */ /* 0x000fc40004000000 */
[----:B------:R-:W-:Y:S02]  /*b100*/  FSEL R235, R78, -INF , !P4 ;  /* 0xff8000004eeb7808 */ /* 0x000fe40006000000 */
[----:B------:R-:W-:Y:S02]  /*b110*/  FSEL R77, R85, -INF , !P3 ;  /* 0xff800000554d7808 */ /* 0x000fe40005800000 */
[-C--:B------:R-:W-:Y:S02]  /*b120*/  ISETP.GE.AND P0, PT, R2, R8.reuse, PT ;  /* 0x000000080200720c */ /* 0x080fe40003f06270 */
[C---:B------:R-:W-:Y:S02]  /*b130*/  ISETP.GE.AND P4, PT, R29.reuse, R8, PT ;  /* 0x000000081d00720c */ /* 0x040fe40003f86270 */
[-C--:B------:R-:W-:Y:S02]  /*b140*/  ISETP.GE.AND P2, PT, R29, R9.reuse, PT ;  /* 0x000000091d00720c */ /* 0x080fe40003f46270 */
[----:B------:R-:W-:-:S02]  /*b150*/  ISETP.GE.AND P3, PT, R28, R9, PT ;  /* 0x000000091c00720c */ /* 0x000fc40003f66270 */
[----:B------:R-:W-:Y:S02]  /*b160*/  FSEL R84, R12, -INF , !P0 ;  /* 0xff8000000c547808 */ /* 0x000fe40004000000 */
[----:B------:R-:W-:Y:S02]  /*b170*/  FSEL R197, R192, -INF , !P4 ;  /* 0xff800000c0c57808 */ /* 0x000fe40006000000 */
[----:B------:R-:W-:Y:S02]  /*b180*/  FSEL R201, R194, -INF , !P2 ;  /* 0xff800000c2c97808 */ /* 0x000fe40005000000 */
[----:B------:R-:W-:Y:S02]  /*b190*/  FSEL R199, R195, -INF , !P3 ;  /* 0xff800000c3c77808 */ /* 0x000fe40005800000 */
[----:B------:R-:W-:Y:S02]  /*b1a0*/  ISETP.GE.AND P0, PT, R2, R9, PT ;  /* 0x000000090200720c */ /* 0x000fe40003f06270 */
[----:B------:R-:W-:-:S02]  /*b1b0*/  ISETP.GE.AND P4, PT, R11, R7, PT ;  /* 0x000000070b00720c */ /* 0x000fc40003f86270 */
[-C--:B------:R-:W-:Y:S02]  /*b1c0*/  ISETP.GE.AND P2, PT, R11, R8.reuse, PT ;  /* 0x000000080b00720c */ /* 0x080fe40003f46270 */
[----:B------:R-:W-:Y:S02]  /*b1d0*/  ISETP.GE.AND P3, PT, R10, R8, PT ;  /* 0x000000080a00720c */ /* 0x000fe40003f66270 */
[----:B------:R-:W-:Y:S02]  /*b1e0*/  FSEL R178, R14, -INF , !P0 ;  /* 0xff8000000eb27808 */ /* 0x000fe40004000000 */
[----:B------:R-:W-:Y:S02]  /*b1f0*/  FSEL R80, R86, -INF , !P4 ;  /* 0xff80000056507808 */ /* 0x000fe40006000000 */
[----:B------:R-:W-:Y:S02]  /*b200*/  FSEL R193, R72, -INF , !P2 ;  /* 0xff80000048c17808 */ /* 0x000fe40005000000 */
[----:B------:R-:W-:-:S02]  /*b210*/  FSEL R192, R73, -INF , !P3 ;  /* 0xff80000049c07808 */ /* 0x000fc40005800000 */
[----:B------:R-:W-:Y:S02]  /*b220*/  PLOP3.LUT P0, PT, PT, PT, UP0, 0x80, 0x0 ;  /* 0x000000000000781c */ /* 0x000fe40003f0f008 */
[C---:B------:R-:W-:Y:S02]  /*b230*/  ISETP.GE.AND P4, PT, R10.reuse, R7, PT ;  /* 0x000000070a00720c */ /* 0x040fe40003f86270 */
[-C--:B------:R-:W-:Y:S02]  /*b240*/  ISETP.GE.AND P2, PT, R10, R9.reuse, PT ;  /* 0x000000090a00720c */ /* 0x080fe40003f46270 */
[----:B------:R-:W-:Y:S02]  /*b250*/  ISETP.GE.AND P3, PT, R5, R9, PT ;  /* 0x000000090500720c */ /* 0x000fe40003f66270 */
[----:B------:R-:W-:Y:S02]  /*b260*/  IADD3 R0, R0, 0x79, RZ ;  /* 0x0000007900007810 */ /* 0x000fe40007ffe0ff */
[----:B------:R-:W-:-:S02]  /*b270*/  FSEL R89, R89, -INF , !P5 ;  /* 0xff80000059597808 */ /* 0x000fc40006800000 */
[----:B------:R-:W-:Y:S02]  /*b280*/  FSEL R195, R75, -INF , !P2 ;  /* 0xff8000004bc37808 */ /* 0x000fe40005000000 */
[----:B------:R-:W-:Y:S02]  /*b290*/  FSEL R79, R87, -INF , !P4 ;  /* 0xff800000574f7808 */ /* 0x000fe40006000000 */
[----:B------:R-:W-:Y:S02]  /*b2a0*/  FSEL R194, R22, -INF , !P3 ;  /* 0xff80000016c27808 */ /* 0x000fe40005800000 */
[----:B------:R-:W-:Y:S02]  /*b2b0*/  ISETP.GE.AND P5, PT, R5, R7, PT ;  /* 0x000000070500720c */ /* 0x000fe40003fa6270 */
[C---:B------:R-:W-:Y:S02]  /*b2c0*/  ISETP.GE.AND P4, PT, R4.reuse, R8, PT ;  /* 0x000000080400720c */ /* 0x040fe40003f86270 */
[----:B------:R-:W-:-:S02]  /*b2d0*/  ISETP.GE.AND P2, PT, R4, R9, PT ;  /* 0x000000090400720c */ /* 0x000fc40003f46270 */
[----:B------:R-:W-:Y:S02]  /*b2e0*/  ISETP.GE.AND P3, PT, R0, R8, PT ;  /* 0x000000080000720c */ /* 0x000fe40003f66270 */
[----:B------:R-:W-:Y:S02]  /*b2f0*/  FSEL R120, R90, -INF , !P5 ;  /* 0xff8000005a787808 */ /* 0x000fe40006800000 */
[----:B------:R-:W-:Y:S02]  /*b300*/  FSEL R82, R21, -INF , !P4 ;  /* 0xff80000015527808 */ /* 0x000fe40006000000 */
[----:B------:R-:W-:Y:S02]  /*b310*/  FSEL R81, R13, -INF , !P3 ;  /* 0xff8000000d517808 */ /* 0x000fe40005800000 */
[----:B------:R-:W-:Y:S02]  /*b320*/  FSEL R179, R23, -INF , !P2 ;  /* 0xff80000017b37808 */ /* 0x000fe40005000000 */
[----:B------:R-:W-:-:S02]  /*b330*/  ISETP.GE.AND P6, PT, R2, R6, PT ;  /* 0x000000060200720c */ /* 0x000fc40003fc6270 */
        /* <DEDUP_REMOVED lines=8> */
[----:B------:R-:W-:Y:S01]  /*b3c0*/  FSEL R93, R19, -INF , !P3 ;  /* 0xff800000135d7808 */ /* 0x000fe20005800000 */
[----:B------:R-:W-:Y:S05]  /*b3d0*/  @!P0 BRA `(.L_x_188) ;  /* 0x000003a000008947 */ /* 0x000fea0003800000 */
[----:B------:R-:W2:Y:S04]  /*b3e0*/  LDL.64 R44, [R1+0x40] ;  /* 0x00004000012c7983 */ /* 0x000ea80000100a00 */
[----:B------:R-:W3:Y:S01]  /*b3f0*/  LDL.64 R46, [R1+0x38] ;  /* 0x00003800012e7983 */ /* 0x000ee20000100a00 */
[----:B------:R-:W-:Y:S01]  /*b400*/  UIADD3 UR31, UR30, -0x3, URZ ;  /* 0xfffffffd1e1f7890 */ /* 0x000fe2000fffe03f */
[----:B------:R-:W-:Y:S01]  /*b410*/  IMAD.MOV.U32 R13, RZ, RZ, c[0x0][0x198] ;  /* 0x00006600ff0d7624 */ /* 0x000fe200078e00ff */
[----:B------:R-:W-:Y:S01]  /*b420*/  ULDC.64 UR4, c[0x0][0x198] ;  /* 0x0000660000047ab9 */ /* 0x000fe20000000a00 */
[----:B------:R-:W-:Y:S01]  /*b430*/  @!P1 IMAD.MOV.U32 R12, RZ, RZ, c[0x0][0x19c] ;  /* 0x00006700ff0c9624 */ /* 0x000fe200078e00ff */
[----:B------:R-:W-:Y:S01]  /*b440*/  USHF.R.S32.HI UR29, URZ, 0x1f, UR31 ;  /* 0x0000001f3f1d7899 */ /* 0x000fe2000801141f */
[----:B------:R1:W-:Y:S01]  /*b450*/  @P1 STS [R217+0x2000], RZ ;  /* 0x002000ffd9001388 */ /* 0x0003e20000000800 */
[----:B------:R-:W-:Y:S01]  /*b460*/  UIMAD.WIDE.U32 UR34, UR31, UR4, URZ ;  /* 0x000000041f2272a5 */ /* 0x000fe2000f8e003f */
[----:B------:R-:W-:Y:S01]  /*b470*/  BSSY B0, `(.L_x_189) ;  /* 0x000002f000007945 */ /* 0x000fe20003800000 */
[----:B------:R-:W-:Y:S01]  /*b480*/  UIMAD UR29, UR29, UR4, URZ ;  /* 0x000000041d1d72a4 */ /* 0x000fe2000f8e023f */
[----:B------:R1:W-:Y:S03]  /*b490*/  @P1 STS [R217+0x2004], RZ ;  /* 0x002004ffd9001388 */ /* 0x0003e60000000800 */
[----:B------:R-:W-:Y:S01]  /*b4a0*/  UIMAD UR5, UR31, UR5, UR29 ;  /* 0x000000051f0572a4 */ /* 0x000fe2000f8e021d */
[----:B------:R-:W-:Y:S01]  /*b4b0*/  IMAD.U32 R4, RZ, RZ, UR34 ;  /* 0x00000022ff047e24 */ /* 0x000fe2000f8e00ff */
[----:B------:R1:W-:Y:S01]  /*b4c0*/  @P1 STS.64 [R217+0x2008], RZ ;  /* 0x002008ffd9001388 */ /* 0x0003e20000000a00 */
[----:B------:R-:W-:Y:S01]  /*b4d0*/  IMAD.U32 R5, RZ, RZ, UR34 ;  /* 0x00000022ff057e24 */ /* 0x000fe2000f8e00ff */
[----:B------:R-:W-:-:S06]  /*b4e0*/  UIADD3 UR5, UR35, UR5, URZ ;  /* 0x0000000523057290 */ /* 0x000fcc000fffe03f */
[----:B------:R-:W-:Y:S01]  /*b4f0*/  IMAD.U32 R2, RZ, RZ, UR5 ;  /* 0x00000005ff027e24 */ /* 0x000fe2000f8e00ff */
[----:B--2---:R-:W-:-:S04]  /*b500*/  LEA R4, P3, R4, R44, 0x7 ;  /* 0x0000002c04047211 */ /* 0x004fc800078638ff */
[C---:B------:R-:W-:Y:S02]  /*b510*/  @!P1 IADD3 R0, P2, R4.reuse, UR20, RZ ;  /* 0x0000001404009c10 */ /* 0x040fe4000ff5e0ff */
[----:B---3--:R-:W-:Y:S02]  /*b520*/  LEA.HI.X R5, R5, R47, R2, 0x7, P3 ;  /* 0x0000002f05057211 */ /* 0x008fe400018f3c02 */
[----:B------:R-:W-:Y:S02]  /*b530*/  @!P1 LEA R2, P3, R13, R4, 0x6 ;  /* 0x000000040d029211 */ /* 0x000fe400078630ff */
[----:B------:R-:W-:Y:S02]  /*b540*/  @!P1 LEA R10, P5, R4, c[0x0][0x168], 0x1 ;  /* 0x00005a00040a9a11 */ /* 0x000fe400078a08ff */
        /* <DEDUP_REMOVED lines=33> */
.L_x_190:
[----:B------:R-:W-:Y:S05]  /*b760*/  BSYNC B0 ;  /* 0x0000000000007941 */ /* 0x000fea0003800000 */
.L_x_189:
[----:B------:R-:W0:Y:S02]  /*b770*/  LDGDEPBAR ;  /* 0x00000000000079af */ /* 0x000e240000000000 */
.L_x_188:
[----:B-1----:R-:W2:Y:S04]  /*b780*/  LDL.LU R6, [R1+0x18] ;  /* 0x0000180001067983 */ /* 0x002ea80000300800 */
[----:B------:R-:W3:Y:S04]  /*b790*/  LDL.LU R7, [R1+0x24] ;  /* 0x0000240001077983 */ /* 0x000ee80000300800 */
[----:B------:R-:W4:Y:S04]  /*b7a0*/  LDL R5, [R1+0x60] ;  /* 0x0000600001057983 */ /* 0x000f280000100800 */
[----:B------:R-:W2:Y:S04]  /*b7b0*/  LDL R22, [R1+0x8] ;  /* 0x0000080001167983 */ /* 0x000ea80000100800 */
[----:B------:R-:W3:Y:S04]  /*b7c0*/  LDL R8, [R1+0x50] ;  /* 0x0000500001087983 */ /* 0x000ee80000100800 */
[----:B------:R1:W-:Y:S04]  /*b7d0*/  STL [R1+0x94], R217 ;  /* 0x000094d901007387 */ /* 0x0003e80000100800 */
[----:B------:R-:W-:Y:S04]  /*b7e0*/  STL [R1+0x90], R216 ;  /* 0x000090d801007387 */ /* 0x000fe80000100800 */
        /* <DEDUP_REMOVED lines=10> */
[----:B------:R-:W3:Y:S04]  /*b890*/  LDL R23, [R1] ;  /* 0x0000000001177983 */ /* 0x000ee80000100800 */
[----:B-1----:R-:W3:Y:S01]  /*b8a0*/  LDL.LU R217, [R1+0x4] ;  /* 0x0000040001d97983 */ /* 0x002ee20000300800 */
[----:B------:R-:W-:Y:S01]  /*b8b0*/  FMNMX.FTZ R0, R136, R53, !PT ;  /* 0x0000003588007209 */ /* 0x000fe20007810000 */
[----:B------:R-:W-:Y:S01]  /*b8c0*/  USHF.L.U32 UR4, UR28, 0x2, URZ ;  /* 0x000000021c047899 */ /* 0x000fe2000800063f */
[----:B------:R-:W1:Y:S01]  /*b8d0*/  LDC.U8 R88, c[0x0][0x2d8] ;  /* 0x0000b600ff587b82 */ /* 0x000e620000000000 */
[----:B------:R-:W-:Y:S01]  /*b8e0*/  IMAD.MOV.U32 R57, RZ, RZ, R129 ;  /* 0x000000ffff397224 */ /* 0x000fe200078e0081 */
[----:B------:R-:W-:Y:S01]  /*b8f0*/  FMNMX.FTZ R0, R52, R0, !PT ;  /* 0x0000000034007209 */ /* 0x000fe20007810000 */
[----:B------:R-:W-:Y:S01]  /*b900*/  IMAD.MOV.U32 R58, RZ, RZ, R111 ;  /* 0x000000ffff3a7224 */ /* 0x000fe200078e006f */
[----:B------:R-:W-:Y:S02]  /*b910*/  LDSM.16.MT88.4 R32, [R205+0x4000] ;  /* 0x00400000cd20783b */ /* 0x000fe40000004200 */
[----:B------:R-:W-:-:S04]  /*b920*/  FMNMX.FTZ R0, R51, R0, !PT ;  /* 0x0000000033007209 */ /* 0x000fc80007810000 */
[----:B------:R-:W-:-:S04]  /*b930*/  FMNMX.FTZ R0, R50, R0, !PT ;  /* 0x0000000032007209 */ /* 0x000fc80007810000 */
        /* <DEDUP_REMOVED lines=47> */
[----:B------:R-:W-:Y:S01]  /*bc30*/  FMNMX.FTZ R0, R235, R0, !PT ;  /* 0x00000000eb007209 */ /* 0x000fe20007810000 */
[----:B------:R-:W-:Y:S01]  /*bc40*/  IMAD.U32 R2, RZ, RZ, UR33 ;  /* 0x00000021ff027e24 */ /* 0x000fe2000f8e00ff */
[----:B------:R-:W-:Y:S02]  /*bc50*/  FMNMX.FTZ R4, R82, R4, !PT ;  /* 0x0000000452047209 */ /* 0x000fe40007810000 */
[----:B------:R-:W-:-:S02]  /*bc60*/  FMNMX.FTZ R0, R233, R0, !PT ;  /* 0x00000000e9007209 */ /* 0x000fc40007810000 */
[----:B------:R-:W-:Y:S01]  /*bc70*/  FMNMX.FTZ R4, R84, R4, !PT ;  /* 0x0000000454047209 */ /* 0x000fe20007810000 */
[----:B----4-:R-:W-:-:S05]  /*bc80*/  IMAD.WIDE.U32 R86, R5, -0x326172a9, RZ ;  /* 0xcd9e8d5705567825 */ /* 0x010fca00078e00ff */
[----:B--2---:R-:W-:Y:S01]  /*bc90*/  LOP3.LUT R5, R87, R22, RZ, 0x3c, !PT ;  /* 0x0000001657057212 */ /* 0x004fe200078e3cff */
[----:B---3--:R-:W-:-:S04]  /*bca0*/  IMAD.WIDE.U32 R74, R8, -0x2daee0ad, RZ ;  /* 0xd2511f53084a7825 */ /* 0x008fc800078e00ff */
[----:B------:R-:W-:-:S04]  /*bcb0*/  IMAD.WIDE.U32 R72, R5, -0x2daee0ad, RZ ;  /* 0xd2511f5305487825 */ /* 0x000fc800078e00ff */
[----:B------:R-:W-:Y:S01]  /*bcc0*/  IMAD.MOV.U32 R21, RZ, RZ, R6 ;  /* 0x000000ffff157224 */ /* 0x000fe200078e0006 */
[----:B------:R-:W-:Y:S02]  /*bcd0*/  LOP3.LUT R6, R75, UR4, R2, 0x96, !PT ;  /* 0x000000044b067c12 */ /* 0x000fe4000f8e9602 */
[----:B------:R-:W-:Y:S02]  /*bce0*/  FMNMX.FTZ R2, R201, R0, !PT ;  /* 0x00000000c9027209 */ /* 0x000fe40007810000 */
[----:B------:R-:W-:Y:S02]  /*bcf0*/  LOP3.LUT R5, R73, UR14, R74, 0x96, !PT ;  /* 0x0000000e49057c12 */ /* 0x000fe4000f8e964a */
[----:B------:R-:W-:Y:S02]  /*bd00*/  FMNMX.FTZ R0, R81, R4, !PT ;  /* 0x0000000451007209 */ /* 0x000fe40007810000 */
[----:B------:R-:W-:Y:S01]  /*bd10*/  FMNMX.FTZ R2, R199, R2, !PT ;  /* 0x00000002c7027209 */ /* 0x000fe20007810000 */
[----:B------:R-:W-:-:S02]  /*bd20*/  IMAD.WIDE.U32 R14, R6, -0x326172a9, RZ ;  /* 0xcd9e8d57060e7825 */ /* 0x000fc400078e00ff */
[----:B------:R-:W2:Y:S01]  /*bd30*/  SHFL.BFLY PT, R9, R0, 0x2, 0x1f ;  /* 0x0c401f0000097f89 */ /* 0x000ea200000e0000 */
[----:B------:R-:W-:Y:S01]  /*bd40*/  FMNMX.FTZ R2, R198, R2, !PT ;  /* 0x00000002c6027209 */ /* 0x000fe20007810000 */
[----:B------:R-:W-:Y:S01]  /*bd50*/  IMAD.WIDE.U32 R38, R5, -0x326172a9, RZ ;  /* 0xcd9e8d5705267825 */ /* 0x000fe200078e00ff */
[----:B------:R-:W-:Y:S02]  /*bd60*/  LOP3.LUT R4, R15, UR15, R86, 0x96, !PT ;  /* 0x0000000f0f047c12 */ /* 0x000fe4000f8e9656 */
[----:B------:R-:W-:Y:S02]  /*bd70*/  FMNMX.FTZ R2, R195, R2, !PT ;  /* 0x00000002c3027209 */ /* 0x000fe40007810000 */
[----:B------:R-:W-:Y:S01]  /*bd80*/  LOP3.LUT R6, R39, UR13, R14, 0x96, !PT ;  /* 0x0000000d27067c12 */ /* 0x000fe2000f8e960e */
[----:B------:R-:W-:Y:S01]  /*bd90*/  IMAD.MOV.U32 R20, RZ, RZ, R7 ;  /* 0x000000ffff147224 */ /* 0x000fe200078e0007 */
[----:B------:R-:W-:Y:S01]  /*bda0*/  FMNMX.FTZ R2, R194, R2, !PT ;  /* 0x00000002c2027209 */ /* 0x000fe20007810000 */
[----:B------:R-:W-:-:S04]  /*bdb0*/  IMAD.WIDE.U32 R4, R4, -0x2daee0ad, RZ ;  /* 0xd2511f5304047825 */ /* 0x000fc800078e00ff */
[----:B------:R-:W-:Y:S01]  /*bdc0*/  IMAD.WIDE.U32 R6, R6, -0x2daee0ad, RZ ;  /* 0xd2511f5306067825 */ /* 0x000fe200078e00ff */
[----:B------:R-:W-:-:S04]  /*bdd0*/  FMNMX.FTZ R8, R179, R2, !PT ;  /* 0x00000002b3087209 */ /* 0x000fc80007810000 */
[----:B------:R-:W-:Y:S02]  /*bde0*/  LOP3.LUT R2, R7, UR10, R4, 0x96, !PT ;  /* 0x0000000a07027c12 */ /* 0x000fe4000f8e9604 */
[----:B------:R-:W-:-:S03]  /*bdf0*/  FMNMX.FTZ R7, R178, R8, !PT ;  /* 0x00000008b2077209 */ /* 0x000fc60007810000 */
[----:B------:R-:W-:Y:S01]  /*be00*/  IMAD.WIDE.U32 R30, R2, -0x326172a9, RZ ;  /* 0xcd9e8d57021e7825 */ /* 0x000fe200078e00ff */
[----:B------:R-:W-:Y:S02]  /*be10*/  FMNMX.FTZ R2, R177, R7, !PT ;  /* 0x00000007b1027209 */ /* 0x000fe40007810000 */
[----:B------:R-:W-:Y:S02]  /*be20*/  LOP3.LUT R5, R5, UR12, R72, 0x96, !PT ;  /* 0x0000000c05057c12 */ /* 0x000fe4000f8e9648 */
[----:B--2---:R-:W-:Y:S01]  /*be30*/  FMNMX.FTZ R7, R0, R9, !PT ;  /* 0x0000000900077209 */ /* 0x004fe20007810000 */
[----:B------:R-:W2:Y:S02]  /*be40*/  SHFL.BFLY PT, R10, R2, 0x2, 0x1f ;  /* 0x0c401f00020a7f89 */ /* 0x000ea400000e0000 */
[----:B------:R-:W-:Y:S02]  /*be50*/  IMAD.WIDE.U32 R4, R5, -0x326172a9, RZ ;  /* 0xcd9e8d5705047825 */ /* 0x000fe400078e00ff */
[----:B------:R-:W3:Y:S03]  /*be60*/  SHFL.BFLY PT, R12, R7, 0x1, 0x1f ;  /* 0x0c201f00070c7f89 */ /* 0x000ee600000e0000 */
[----:B------:R-:W-:-:S02]  /*be70*/  LOP3.LUT R5, R5, UR11, R38, 0x96, !PT ;  /* 0x0000000b05057c12 */ /* 0x000fc4000f8e9626 */
[----:B------:R-:W-:-:S03]  /*be80*/  LOP3.LUT R0, R31, UR9, R4, 0x96, !PT ;  /* 0x000000091f007c12 */ /* 0x000fc6000f8e9604 */
[----:B------:R-:W-:-:S04]  /*be90*/  IMAD.WIDE.U32 R4, R5, -0x2daee0ad, RZ ;  /* 0xd2511f5305047825 */ /* 0x000fc800078e00ff */
[----:B------:R-:W-:Y:S01]  /*bea0*/  IMAD.WIDE.U32 R40, R0, -0x2daee0ad, RZ ;  /* 0xd2511f5300287825 */ /* 0x000fe200078e00ff */
[----:B------:R-:W-:Y:S02]  /*beb0*/  LOP3.LUT R0, R5, UR8, R6, 0x96, !PT ;  /* 0x0000000805007c12 */ /* 0x000fe4000f8e9606 */
[----:B------:R-:W-:Y:S02]  /*bec0*/  FMNMX.FTZ R6, R138, R188, !PT ;  /* 0x000000bc8a067209 */ /* 0x000fe40007810000 */
[----:B------:R-:W-:Y:S02]  /*bed0*/  LOP3.LUT R4, R41, UR6, R4, 0x96, !PT ;  /* 0x0000000629047c12 */ /* 0x000fe4000f8e9604 */
[----:B------:R-:W-:Y:S01]  /*bee0*/  FMNMX.FTZ R6, R189, R6, !PT ;  /* 0x00000006bd067209 */ /* 0x000fe20007810000 */
[----:B------:R-:W-:Y:S01]  /*bef0*/  IMAD.WIDE.U32 R26, R0, -0x326172a9, RZ ;  /* 0xcd9e8d57001a7825 */ /* 0x000fe200078e00ff */
[----:B--2---:R-:W-:-:S03]  /*bf00*/  FMNMX.FTZ R2, R2, R10, !PT ;  /* 0x0000000a02027209 */ /* 0x004fc60007810000 */
[----:B------:R-:W-:Y:S01]  /*bf10*/  IMAD.WIDE.U32 R4, R4, -0x326172a9, RZ ;  /* 0xcd9e8d5704047825 */ /* 0x000fe200078e00ff */
[----:B------:R-:W-:Y:S02]  /*bf20*/  FMNMX.FTZ R6, R65, R6, !PT ;  /* 0x0000000641067209 */ /* 0x000fe40007810000 */
[----:B---3--:R-:W-:Y:S02]  /*bf30*/  FMNMX.FTZ R87, R7, R12, !PT ;  /* 0x0000000c07577209 */ /* 0x008fe40007810000 */
[----:B------:R-:W-:Y:S01]  /*bf40*/  LOP3.LUT R0, R5, UR17, R26, 0x96, !PT ;  /* 0x0000001105007c12 */ /* 0x000fe2000f8e961a */
[----:B------:R-:W2:Y:S01]  /*bf50*/  SHFL.BFLY PT, R12, R2, 0x1, 0x1f ;  /* 0x0c201f00020c7f89 */ /* 0x000ea200000e0000 */
[----:B------:R-:W-:Y:S02]  /*bf60*/  LOP3.LUT R8, R4, 0xffff, RZ, 0xc0, !PT ;  /* 0x0000ffff04087812 */ /* 0x000fe400078ec0ff */
[----:B------:R-:W-:Y:S02]  /*bf70*/  FMNMX.FTZ R5, R68, R6, !PT ;  /* 0x0000000644057209 */ /* 0x000fe40007810000 */
[----:B------:R-:W-:-:S02]  /*bf80*/  FMNMX.FTZ R6, R137, R190, !PT ;  /* 0x000000be89067209 */ /* 0x000fc40007810000 */
[----:B------:R-:W-:Y:S02]  /*bf90*/  FMNMX.FTZ R5, R184, R5, !PT ;  /* 0x00000005b8057209 */ /* 0x000fe40007810000 */
[----:B------:R-:W-:Y:S02]  /*bfa0*/  LOP3.LUT R9, R4, 0xff, RZ, 0xc0, !PT ;  /* 0x000000ff04097812 */ /* 0x000fe400078ec0ff */
[--C-:B------:R-:W-:Y:S02]  /*bfb0*/  SHF.R.U32.HI R11, RZ, 0x10, R4.reuse ;  /* 0x00000010ff0b7819 */ /* 0x100fe40000011604 */
[----:B------:R-:W-:Y:S02]  /*bfc0*/  SHF.R.U32.HI R13, RZ, 0x18, R4 ;  /* 0x00000018ff0d7819 */ /* 0x000fe40000011604 */
[----:B------:R-:W-:Y:S02]  /*bfd0*/  SHF.R.U32.HI R4, RZ, 0x8, R8 ;  /* 0x00000008ff047819 */ /* 0x000fe40000011608 */
[----:B------:R-:W-:Y:S01]  /*bfe0*/  FMNMX.FTZ R5, R185, R5, !PT ;  /* 0x00000005b9057209 */ /* 0x000fe20007810000 */
[----:B------:R-:W-:Y:S01]  /*bff0*/  FMUL.FTZ R28, R87, c[0x0][0x23c] ;  /* 0x00008f00571c7a20 */ /* 0x000fe20000410000 */
[----:B------:R-:W-:-:S02]  /*c000*/  FMNMX.FTZ R6, R191, R6, !PT ;  /* 0x00000006bf067209 */ /* 0x000fc40007810000 */
[----:B------:R-:W-:Y:S02]  /*c010*/  FSETP.NEU.FTZ.AND P2, PT, R87, -INF , PT ;  /* 0xff8000005700780b */ /* 0x000fe40003f5d000 */
[----:B------:R-:W-:Y:S02]  /*c020*/  PRMT R16, R9, 0x5410, R4 ;  /* 0x0000541009107816 */ /* 0x000fe40000000004 */
[----:B------:R-:W-:Y:S02]  /*c030*/  FMNMX.FTZ R7, R105, R5, !PT ;  /* 0x0000000569077209 */ /* 0x000fe40007810000 */
[----:B------:R-:W-:Y:S02]  /*c040*/  LOP3.LUT R4, R0, 0xffff, RZ, 0xc0, !PT ;  /* 0x0000ffff00047812 */ /* 0x000fe400078ec0ff */
[----:B------:R-:W-:Y:S02]  /*c050*/  FMNMX.FTZ R9, R69, R6, !PT ;  /* 0x0000000645097209 */ /* 0x000fe40007810000 */
[----:B------:R-:W-:-:S02]  /*c060*/  FSEL R28, R28, RZ, P2 ;  /* 0x000000ff1c1c7208 */ /* 0x000fc40001000000 */
[----:B------:R-:W-:Y:S02]  /*c070*/  LOP3.LUT R5, R11, 0xff, RZ, 0xc0, !PT ;  /* 0x000000ff0b057812 */ /* 0x000fe400078ec0ff */
[----:B------:R-:W-:Y:S02]  /*c080*/  FMNMX.FTZ R7, R106, R7, !PT ;  /* 0x000000076a077209 */ /* 0x000fe40007810000 */
[----:B------:R-:W-:Y:S02]  /*c090*/  SHF.R.U32.HI R8, RZ, 0x8, R4 ;  /* 0x00000008ff087819 */ /* 0x000fe40000011604 */
[----:B------:R-:W-:Y:S01]  /*c0a0*/  FMNMX.FTZ R4, R104, R9, !PT ;  /* 0x0000000968047209 */ /* 0x000fe20007810000 */
[----:B------:R-:W-:Y:S01]  /*c0b0*/  FFMA.FTZ R6, R53, c[0x0][0x23c], -R28 ;  /* 0x00008f0035067a23 */ /* 0x000fe2000001081c */
[----:B------:R-:W-:Y:S02]  /*c0c0*/  PRMT R11, R5, 0x5410, R13 ;  /* 0x00005410050b7816 */ /* 0x000fe4000000000d */
[----:B------:R-:W-:-:S02]  /*c0d0*/  FMNMX.FTZ R5, R180, R7, !PT ;  /* 0x00000007b4057209 */ /* 0x000fc40007810000 */
[----:B------:R-:W-:Y:S01]  /*c0e0*/  FMNMX.FTZ R4, R186, R4, !PT ;  /* 0x00000004ba047209 */ /* 0x000fe20007810000 */
[----:B------:R3:W-:Y:S01]  /*c0f0*/  MUFU.EX2 R210, R6 ;  /* 0x0000000600d27308 */ /* 0x0007e20000000800 */
[----:B------:R-:W-:Y:S02]  /*c100*/  FMNMX.FTZ R5, R181, R5, !PT ;  /* 0x00000005b5057209 */ /* 0x000fe40007810000 */
[----:B--2---:R-:W-:Y:S01]  /*c110*/  FMNMX.FTZ R85, R2, R12, !PT ;  /* 0x0000000c02557209 */ /* 0x004fe20007810000 */
[--C-:B------:R-:W-:Y:S01]  /*c120*/  FFMA.FTZ R2, R51, c[0x0][0x23c], -R28.reuse ;  /* 0x00008f0033027a23 */ /* 0x100fe2000001081c */
[----:B------:R-:W-:Y:S02]  /*c130*/  FMNMX.FTZ R4, R187, R4, !PT ;  /* 0x00000004bb047209 */ /* 0x000fe40007810000 */
[----:B------:R-:W-:Y:S01]  /*c140*/  FMNMX.FTZ R5, R100, R5, !PT ;  /* 0x0000000564057209 */ /* 0x000fe20007810000 */
[----:B------:R2:W-:Y:S01]  /*c150*/  MUFU.EX2 R121, R2 ;  /* 0x0000000200797308 */ /* 0x0005e20000000800 */
[C---:B------:R-:W-:Y:S01]  /*c160*/  FMUL.FTZ R29, R85.reuse, c[0x0][0x23c] ;  /* 0x00008f00551d7a20 */ /* 0x040fe20000410000 */
[----:B------:R-:W-:Y:S01]  /*c170*/  FSETP.NEU.FTZ.AND P1, PT, R85, -INF , PT ;  /* 0xff8000005500780b */ /* 0x000fe20003f3d000 */
[----:B---3--:R-:W-:Y:S01]  /*c180*/  FFMA.FTZ R6, R52, c[0x0][0x23c], -R28 ;  /* 0x00008f0034067a23 */ /* 0x008fe2000001081c */
[----:B------:R-:W-:-:S04]  /*c190*/  FMNMX.FTZ R5, R101, R5, !PT ;  /* 0x0000000565057209 */ /* 0x000fc80007810000 */
[----:B------:R3:W-:Y:S01]  /*c1a0*/  MUFU.EX2 R208, R6 ;  /* 0x0000000600d07308 */ /* 0x0007e20000000800 */
[----:B------:R-:W-:Y:S02]  /*c1b0*/  LOP3.LUT R10, R0, 0xff, RZ, 0xc0, !PT ;  /* 0x000000ff000a7812 */ /* 0x000fe400078ec0ff */
[--C-:B--2---:R-:W-:Y:S02]  /*c1c0*/  SHF.R.U32.HI R2, RZ, 0x10, R0.reuse ;  /* 0x00000010ff027819 */ /* 0x104fe40000011600 */
[----:B------:R-:W-:Y:S02]  /*c1d0*/  SHF.R.U32.HI R7, RZ, 0x18, R0 ;  /* 0x00000018ff077819 */ /* 0x000fe40000011600 */
[----:B------:R-:W-:Y:S02]  /*c1e0*/  LOP3.LUT R0, R2, 0xff, RZ, 0xc0, !PT ;  /* 0x000000ff02007812 */ /* 0x000fe400078ec0ff */
[----:B------:R-:W-:Y:S02]  /*c1f0*/  FSEL R29, R29, RZ, P1 ;  /* 0x000000ff1d1d7208 */ /* 0x000fe40000800000 */
[----:B---3--:R-:W-:Y:S01]  /*c200*/  FMNMX.FTZ R6, R107, R4, !PT ;  /* 0x000000046b067209 */ /* 0x008fe20007810000 */
[----:B------:R-:W-:-:S03]  /*c210*/  FFMA.FTZ R4, R50, c[0x0][0x23c], -R28 ;  /* 0x00008f0032047a23 */ /* 0x000fc6000001081c */
[----:B------:R-:W-:Y:S01]  /*c220*/  FMNMX.FTZ R2, R108, R6, !PT ;  /* 0x000000066c027209 */ /* 0x000fe20007810000 */
[----:B------:R2:W3:Y:S01]  /*c230*/  MUFU.EX2 R129, R4 ;  /* 0x0000000400817308 */ /* 0x0004e20000000800 */
[----:B------:R-:W-:Y:S02]  /*c240*/  PRMT R10, R10, 0x5410, R8 ;  /* 0x000054100a0a7816 */ /* 0x000fe40000000008 */
[----:B------:R-:W-:Y:S02]  /*c250*/  FMNMX.FTZ R2, R182, R2, !PT ;  /* 0x00000002b6027209 */ /* 0x000fe40007810000 */
[----:B------:R-:W-:Y:S01]  /*c260*/  PRMT R8, R0, 0x5410, R7 ;  /* 0x0000541000087816 */ /* 0x000fe20000000007 */
[--C-:B------:R-:W-:Y:S01]  /*c270*/  FFMA.FTZ R0, R49, c[0x0][0x23c], -R29.reuse ;  /* 0x00008f0031007a23 */ /* 0x100fe2000001081d */
[----:B------:R-:W-:Y:S02]  /*c280*/  FMNMX.FTZ R2, R183, R2, !PT ;  /* 0x00000002b7027209 */ /* 0x000fe40007810000 */
[----:B--2---:R-:W-:Y:S01]  /*c290*/  FMNMX.FTZ R4, R133, R5, !PT ;  /* 0x0000000585047209 */ /* 0x004fe20007810000 */
[----:B------:R-:W-:-:S03]  /*c2a0*/  FFMA.FTZ R5, R54, c[0x0][0x23c], -R29 ;  /* 0x00008f0036057a23 */ /* 0x000fc6000001081d */
[----:B------:R-:W-:Y:S01]  /*c2b0*/  FMNMX.FTZ R4, R132, R4, !PT ;  /* 0x0000000484047209 */ /* 0x000fe20007810000 */
[----:B------:R2:W-:Y:S03]  /*c2c0*/  MUFU.EX2 R67, R5 ;  /* 0x0000000500437308 */ /* 0x0005e60000000800 */
[----:B------:R-:W-:Y:S02]  /*c2d0*/  FMNMX.FTZ R4, R96, R4, !PT ;  /* 0x0000000460047209 */ /* 0x000fe40007810000 */
[----:B------:R-:W-:-:S03]  /*c2e0*/  FMNMX.FTZ R2, R102, R2, !PT ;  /* 0x0000000266027209 */ /* 0x000fc60007810000 */
[----:B------:R4:W3:Y:S01]  /*c2f0*/  MUFU.EX2 R111, R0 ;  /* 0x00000000006f7308 */ /* 0x0008e20000000800 */
[----:B------:R-:W-:Y:S02]  /*c300*/  FSEL R6, R87, RZ, P2 ;  /* 0x000000ff57067208 */ /* 0x000fe40001000000 */
[----:B--2---:R-:W-:Y:S02]  /*c310*/  FSEL R5, R85, RZ, P1 ;  /* 0x000000ff55057208 */ /* 0x004fe40000800000 */
[----:B-1----:R-:W-:-:S03]  /*c320*/  PRMT R88, R88, 0x7054, R88 ;  /* 0x0000705458587816 */ /* 0x002fc60000000058 */
[----:B------:R-:W-:Y:S01]  /*c330*/  FADD.FTZ R5, R3, -R5 ;  /* 0x8000000503057221 */ /* 0x000fe20000010000 */
[----:B----4-:R-:W-:Y:S01]  /*c340*/  FMNMX.FTZ R0, R97, R4, !PT ;  /* 0x0000000461007209 */ /* 0x010fe20007810000 */
[--C-:B------:R-:W-:Y:S01]  /*c350*/  FFMA.FTZ R3, R55, c[0x0][0x23c], -R29.reuse ;  /* 0x00008f0037037a23 */ /* 0x100fe2000001081d */
[----:B------:R-:W-:Y:S02]  /*c360*/  FMNMX.FTZ R4, R103, R2, !PT ;  /* 0x0000000267047209 */ /* 0x000fe40007810000 */
[----:B------:R-:W-:Y:S01]  /*c370*/  FMNMX.FTZ R2, R238, R0, !PT ;  /* 0x00000000ee027209 */ /* 0x000fe20007810000 */
[----:B------:R1:W-:Y:S01]  /*c380*/  MUFU.EX2 R123, R3 ;  /* 0x00000003007b7308 */ /* 0x0003e20000000800 */
[----:B------:R-:W-:Y:S01]  /*c390*/  FADD.FTZ R7, R136, -R6 ;  /* 0x8000000688077221 */ /* 0x000fe20000010000 */
[----:B------:R-:W-:Y:S01]  /*c3a0*/  HSET2.LE.AND R6, R16, R88, PT ;  /* 0x0000005810067233 */ /* 0x000fe20003803000 */
[----:B---3--:R-:W-:Y:S01]  /*c3b0*/  F2FP.BF16.PACK_AB R0, R129, R121 ;  /* 0x000000798100723e */ /* 0x008fe200000010ff */
[----:B------:R-:W-:Y:S01]  /*c3c0*/  IMAD.MOV.U32 R112, RZ, RZ, R128 ;  /* 0x000000ffff707224 */ /* 0x000fe200078e0080 */
[----:B------:R-:W2:Y:S02]  /*c3d0*/  LDSM.16.MT88.4 R16, [R206+0x4000] ;  /* 0x00400000ce10783b */ /* 0x000ea40000004200 */
[----:B------:R-:W-:Y:S01]  /*c3e0*/  LOP3.LUT R6, R6, R0, RZ, 0xc0, !PT ;  /* 0x0000000006067212 */ /* 0x000fe200078ec0ff */
[----:B------:R-:W-:Y:S01]  /*c3f0*/  FFMA.FTZ R0, R64, c[0x0][0x23c], -R29 ;  /* 0x00008f0040007a23 */ /* 0x000fe2000001081d */
[----:B-1----:R-:W-:-:S02]  /*c400*/  FMNMX.FTZ R3, R240, R2, !PT ;  /* 0x00000002f0037209 */ /* 0x002fc40007810000 */
[----:B------:R-:W-:Y:S02]  /*c410*/  FMNMX.FTZ R2, R134, R4, !PT ;  /* 0x0000000486027209 */ /* 0x000fe40007810000 */
[----:B------:R-:W-:Y:S02]  /*c420*/  FMNMX.FTZ R3, R218, R3, !PT ;  /* 0x00000003da037209 */ /* 0x000fe40007810000 */
[----:B------:R-:W-:Y:S02]  /*c430*/  FMNMX.FTZ R2, R135, R2, !PT ;  /* 0x0000000287027209 */ /* 0x000fe40007810000 */
[----:B------:R-:W-:Y:S01]  /*c440*/  FMNMX.FTZ R4, R219, R3, !PT ;  /* 0x00000003db047209 */ /* 0x000fe20007810000 */
[----:B------:R1:W3:Y:S01]  /*c450*/  MUFU.EX2 R207, R0 ;  /* 0x0000000000cf7308 */ /* 0x0002e20000000800 */
[----:B------:R-:W-:Y:S01]  /*c460*/  FMNMX.FTZ R3, R98, R2, !PT ;  /* 0x0000000262037209 */ /* 0x000fe20007810000 */
[----:B------:R-:W-:Y:S01]  /*c470*/  FMUL.FTZ R7, R7, c[0x0][0x23c] ;  /* 0x00008f0007077a20 */ /* 0x000fe20000410000 */
[----:B------:R-:W-:-:S02]  /*c480*/  FMNMX.FTZ R4, R244, R4, !PT ;  /* 0x00000004f4047209 */ /* 0x000fc40007810000 */
[----:B------:R-:W-:Y:S02]  /*c490*/  F2FP.BF16.PACK_AB R2, R111, R67 ;  /* 0x000000436f02723e */ /* 0x000fe400000010ff */
[----:B------:R-:W-:Y:S01]  /*c4a0*/  FMNMX.FTZ R3, R99, R3, !PT ;  /* 0x0000000363037209 */ /* 0x000fe20007810000 */
[----:B------:R4:W2:Y:S01]  /*c4b0*/  MUFU.EX2 R176, R7 ;  /* 0x0000000700b07308 */ /* 0x0008a20000000800 */
[----:B------:R-:W-:Y:S01]  /*c4c0*/  FMNMX.FTZ R4, R246, R4, !PT ;  /* 0x00000004f6047209 */ /* 0x000fe20007810000 */
[----:B-1----:R-:W-:Y:S01]  /*c4d0*/  HSET2.LE.AND R0, R11, R88, PT ;  /* 0x000000580b007233 */ /* 0x002fe20003803000 */
[----:B------:R-:W-:-:S04]  /*c4e0*/  IMAD.MOV.U32 R56, RZ, RZ, R94 ;  /* 0x000000ffff387224 */ /* 0x000fc800078e005e */
[----:B----4-:R-:W-:Y:S02]  /*c4f0*/  LOP3.LUT R7, R0, R2, RZ, 0xc0, !PT ;  /* 0x0000000200077212 */ /* 0x010fe400078ec0ff */
[----:B------:R-:W-:Y:S01]  /*c500*/  FMNMX.FTZ R0, R112, R3, !PT ;  /* 0x0000000370007209 */ /* 0x000fe20007810000 */
[----:B------:R-:W-:Y:S01]  /*c510*/  FMUL.FTZ R3, R5, c[0x0][0x23c] ;  /* 0x00008f0005037a20 */ /* 0x000fe20000410000 */
[----:B------:R-:W-:Y:S02]  /*c520*/  FMNMX.FTZ R2, R236, R4, !PT ;  /* 0x00000004ec027209 */ /* 0x000fe40007810000 */
[----:B------:R-:W-:Y:S01]  /*c530*/  FMNMX.FTZ R4, R57, R0, !PT ;  /* 0x0000000039047209 */ /* 0x000fe20007810000 */
[----:B------:R1:W4:Y:S01]  /*c540*/  MUFU.EX2 R136, R3 ;  /* 0x0000000300887308 */ /* 0x0003220000000800 */
[----:B------:R-:W-:Y:S01]  /*c550*/  FMNMX.FTZ R2, R237, R2, !PT ;  /* 0x00000002ed027209 */ /* 0x000fe20007810000 */
[----:B------:R-:W-:Y:S01]  /*c560*/  IMAD.MOV.U32 R66, RZ, RZ, R95 ;  /* 0x000000ffff427224 */ /* 0x000fe200078e005f */
[----:B------:R-:W-:-:S02]  /*c570*/  HSET2.LE.AND R0, R10, R88, PT ;  /* 0x000000580a007233 */ /* 0x000fc40003803000 */
[----:B-1----:R-:W-:Y:S01]  /*c580*/  HSET2.LE.AND R3, R8, R88, PT ;  /* 0x0000005808037233 */ /* 0x002fe20003803000 */
[----:B------:R-:W-:Y:S02]  /*c590*/  FMNMX.FTZ R8, R56, R4, !PT ;  /* 0x0000000438087209 */ /* 0x000fe40007810000 */
[----:B------:R-:W-:Y:S02]  /*c5a0*/  FMNMX.FTZ R4, R249, R2, !PT ;  /* 0x00000002f9047209 */ /* 0x000fe40007810000 */
[----:B------:R-:W-:Y:S02]  /*c5b0*/  F2FP.BF16.PACK_AB R2, R208, R210 ;  /* 0x000000d2d002723e */ /* 0x000fe400000010ff */
[----:B------:R-:W-:Y:S02]  /*c5c0*/  FMNMX.FTZ R8, R66, R8, !PT ;  /* 0x0000000842087209 */ /* 0x000fe40007810000 */
[----:B------:R-:W-:Y:S02]  /*c5d0*/  FMNMX.FTZ R9, R252, R4, !PT ;  /* 0x00000004fc097209 */ /* 0x000fe40007810000 */
[----:B------:R-:W-:-:S02]  /*c5e0*/  LOP3.LUT R4, R0, R2, RZ, 0xc0, !PT ;  /* 0x0000000200047212 */ /* 0x000fc400078ec0ff */
[----:B------:R-:W-:Y:S02]  /*c5f0*/  FMNMX.FTZ R0, R130, R8, !PT ;  /* 0x0000000882007209 */ /* 0x000fe40007810000 */
[----:B---3--:R-:W-:Y:S02]  /*c600*/  F2FP.BF16.PACK_AB R5, R207, R123 ;  /* 0x0000007bcf05723e */ /* 0x008fe400000010ff */
[----:B------:R-:W-:Y:S01]  /*c610*/  FMNMX.FTZ R0, R131, R0, !PT ;  /* 0x0000000083007209 */ /* 0x000fe20007810000 */
[-C--:B--2---:R-:W-:Y:S01]  /*c620*/  FMUL.FTZ R144, R144, R176.reuse ;  /* 0x000000b090907220 */ /* 0x084fe20000410000 */
[----:B------:R-:W-:Y:S01]  /*c630*/  LOP3.LUT R5, R3, R5, RZ, 0xc0, !PT ;  /* 0x0000000503057212 */ /* 0x000fe200078ec0ff */
[----:B------:R-:W-:Y:S01]  /*c640*/  FMUL.FTZ R145, R145, R176 ;  /* 0x000000b091917220 */ /* 0x000fe20000410000 */
[----:B------:R-:W-:Y:S01]  /*c650*/  FMNMX.FTZ R0, R58, R0, !PT ;  /* 0x000000003a007209 */ /* 0x000fe20007810000 */
[-C--:B----4-:R-:W-:Y:S02]  /*c660*/  FMUL.FTZ R146, R146, R136.reuse ;  /* 0x0000008892927220 */ /* 0x090fe40000410000 */
[----:B------:R-:W-:Y:S01]  /*c670*/  FMUL.FTZ R147, R147, R136 ;  /* 0x0000008893937220 */ /* 0x000fe20000410000 */
[----:B------:R-:W-:-:S02]  /*c680*/  FMNMX.FTZ R0, R122, R0, !PT ;  /* 0x000000007a007209 */ /* 0x000fc40007810000 */
[----:B------:R-:W-:Y:S02]  /*c690*/  FMNMX.FTZ R3, R83, R9, !PT ;  /* 0x0000000953037209 */ /* 0x000fe40007810000 */
[----:B------:R-:W-:Y:S02]  /*c6a0*/  FMNMX.FTZ R0, R217, R0, !PT ;  /* 0x00000000d9007209 */ /* 0x000fe40007810000 */
[----:B------:R-:W-:Y:S01]  /*c6b0*/  HMMA.16816.F32.BF16 R44, R4, R32, R144 ;  /* 0x00000020042c723c */ /* 0x000fe20000041890 */
[----:B------:R-:W-:-:S06]  /*c6c0*/  FMNMX.FTZ R3, R77, R3, !PT ;  /* 0x000000034d037209 */ /* 0x000fcc0007810000 */
[----:B------:R-:W-:-:S04]  /*c6d0*/  MOV R147, R110 ;  /* 0x0000006e00937202 */ /* 0x000fc80000000f00 */
[----:B------:R-:W-:Y:S02]  /*c6e0*/  FMNMX.FTZ R2, R147, R0, !PT ;  /* 0x0000000093027209 */ /* 0x000fe40007810000 */
[----:B------:R-:W-:Y:S02]  /*c6f0*/  FMNMX.FTZ R3, R239, R3, !PT ;  /* 0x00000003ef037209 */ /* 0x000fe40007810000 */
[----:B------:R-:W-:Y:S02]  /*c700*/  FMNMX.FTZ R2, R80, R2, !PT ;  /* 0x0000000250027209 */ /* 0x000fe40007810000 */
[----:B------:R-:W-:Y:S02]  /*c710*/  FMNMX.FTZ R3, R89, R3, !PT ;  /* 0x0000000359037209 */ /* 0x000fe40007810000 */
[----:B------:R-:W-:Y:S01]  /*c720*/  FMNMX.FTZ R2, R79, R2, !PT ;  /* 0x000000024f027209 */ /* 0x000fe20007810000 */
[----:B------:R-:W-:Y:S01]  /*c730*/  IMAD.WIDE.U32 R94, R23, -0x326172a9, RZ ;  /* 0xcd9e8d57175e7825 */ /* 0x000fe200078e00ff */
[----:B------:R-:W-:-:S02]  /*c740*/  FMNMX.FTZ R3, R78, R3, !PT ;  /* 0x000000034e037209 */ /* 0x000fc40007810000 */
[----:B------:R-:W-:Y:S01]  /*c750*/  FMNMX.FTZ R2, R120, R2, !PT ;  /* 0x0000000278027209 */ /* 0x000fe20007810000 */
[-C--:B------:R-:W-:Y:S02]  /*c760*/  FMUL.FTZ R148, R148, R176.reuse ;  /* 0x000000b094947220 */ /* 0x080fe40000410000 */
[----:B------:R-:W-:Y:S02]  /*c770*/  FMUL.FTZ R149, R149, R176 ;  /* 0x000000b095957220 */ /* 0x000fe40000410000 */
[-C--:B------:R-:W-:Y:S02]  /*c780*/  FMUL.FTZ R150, R150, R136.reuse ;  /* 0x0000008896967220 */ /* 0x080fe40000410000 */
[----:B------:R-:W-:Y:S02]  /*c790*/  FMUL.FTZ R151, R151, R136 ;  /* 0x0000008897977220 */ /* 0x000fe40000410000 */
[-C--:B------:R-:W-:Y:S02]  /*c7a0*/  FMUL.FTZ R160, R160, R176.reuse ;  /* 0x000000b0a0a07220 */ /* 0x080fe40000410000 */
[----:B------:R-:W-:-:S02]  /*c7b0*/  FMUL.FTZ R161, R161, R176 ;  /* 0x000000b0a1a17220 */ /* 0x000fc40000410000 */
[-C--:B------:R-:W-:Y:S02]  /*c7c0*/  FMUL.FTZ R162, R162, R136.reuse ;  /* 0x00000088a2a27220 */ /* 0x080fe40000410000 */
[----:B------:R-:W-:Y:S02]  /*c7d0*/  FMUL.FTZ R163, R163, R136 ;  /* 0x00000088a3a37220 */ /* 0x000fe40000410000 */
[-C--:B------:R-:W-:Y:S02]  /*c7e0*/  FMUL.FTZ R164, R164, R176.reuse ;  /* 0x000000b0a4a47220 */ /* 0x080fe40000410000 */
[----:B------:R-:W-:Y:S02]  /*c7f0*/  FMUL.FTZ R165, R165, R176 ;  /* 0x000000b0a5a57220 */ /* 0x000fe40000410000 */
[-C--:B------:R-:W-:Y:S02]  /*c800*/  FMUL.FTZ R166, R166, R136.reuse ;  /* 0x00000088a6a67220 */ /* 0x080fe40000410000 */
[----:B------:R-:W-:Y:S01]  /*c810*/  FMUL.FTZ R167, R167, R136 ;  /* 0x00000088a7a77220 */ /* 0x000fe20000410000 */
[----:B------:R-:W-:-:S02]  /*c820*/  FMNMX.FTZ R0, R76, R3, !PT ;  /* 0x000000034c007209 */ /* 0x000fc40007810000 */
[----:B------:R-:W-:Y:S02]  /*c830*/  FMNMX.FTZ R2, R109, R2, !PT ;  /* 0x000000026d027209 */ /* 0x000fe40007810000 */
[----:B------:R-:W-:Y:S01]  /*c840*/  LOP3.LUT R3, R95, R22, RZ, 0x3c, !PT ;  /* 0x000000165f037212 */ /* 0x000fe200078e3cff */
[----:B------:R-:W-:Y:S01]  /*c850*/  HMMA.16816.F32.BF16 R148, R4, R34, R148 ;  /* 0x000000220494723c */ /* 0x000fe20000041894 */
[----:B------:R-:W-:-:S03]  /*c860*/  FMNMX.FTZ R2, R92, R2, !PT ;  /* 0x000000025c027209 */ /* 0x000fc60007810000 */
[----:B------:R-:W-:-:S04]  /*c870*/  IMAD.WIDE.U32 R48, R3, -0x2daee0ad, RZ ;  /* 0xd2511f5303307825 */ /* 0x000fc800078e00ff */
[----:B------:R-:W-:Y:S01]  /*c880*/  HMMA.16816.F32.BF16 R60, R4, R16, R160 ;  /* 0x00000010043c723c */ /* 0x000fe200000418a0 */
[----:B------:R-:W-:-:S07]  /*c890*/  LOP3.LUT R3, R49, UR14, R74, 0x96, !PT ;  /* 0x0000000e31037c12 */ /* 0x000fce000f8e964a */
[----:B------:R-:W-:Y:S01]  /*c8a0*/  HMMA.16816.F32.BF16 R52, R4, R18, R164 ;  /* 0x000000120434723c */ /* 0x000fe200000418a4 */
[----:B------:R-:W1:Y:S06]  /*c8b0*/  SHFL.BFLY PT, R7, R0, 0x2, 0x1f ;  /* 0x0c401f0000077f89 */ /* 0x000e6c00000e0000 */
[----:B------:R-:W-:Y:S01]  /*c8c0*/  FMNMX.FTZ R6, R93, R2, !PT ;  /* 0x000000025d067209 */ /* 0x000fe20007810000 */
[----:B------:R-:W-:-:S04]  /*c8d0*/  IMAD.WIDE.U32 R36, R3, -0x326172a9, RZ ;  /* 0xcd9e8d5703247825 */ /* 0x000fc800078e00ff */
[----:B------:R-:W2:Y:S01]  /*c8e0*/  SHFL.BFLY PT, R8, R6, 0x2, 0x1f ;  /* 0x0c401f0006087f89 */ /* 0x000ea200000e0000 */
[----:B------:R-:W-:Y:S02]  /*c8f0*/  LOP3.LUT R2, R15, UR15, R94, 0x96, !PT ;  /* 0x0000000f0f027c12 */ /* 0x000fe4000f8e965e */
[----:B------:R-:W-:-:S03]  /*c900*/  LOP3.LUT R4, R37, UR13, R14, 0x96, !PT ;  /* 0x0000000d25047c12 */ /* 0x000fc6000f8e960e */
[----:B------:R-:W-:-:S04]  /*c910*/  IMAD.WIDE.U32 R2, R2, -0x2daee0ad, RZ ;  /* 0xd2511f5302027825 */ /* 0x000fc800078e00ff */
[----:B------:R-:W-:Y:S01]  /*c920*/  IMAD.WIDE.U32 R4, R4, -0x2daee0ad, RZ ;  /* 0xd2511f5304047825 */ /* 0x000fe200078e00ff */
[----:B-1----:R-:W-:-:S04]  /*c930*/  FMNMX.FTZ R7, R0, R7, !PT ;  /* 0x0000000700077209 */ /* 0x002fc80007810000 */
[----:B------:R-:W-:Y:S02]  /*c940*/  LOP3.LUT R0, R5, UR10, R2, 0x96, !PT ;  /* 0x0000000a05007c12 */ /* 0x000fe4000f8e9602 */
[----:B------:R-:W-:Y:S01]  /*c950*/  LOP3.LUT R3, R3, UR12, R48, 0x96, !PT ;  /* 0x0000000c03037c12 */ /* 0x000fe2000f8e9630 */
[----:B------:R-:W1:Y:S02]  /*c960*/  SHFL.BFLY PT, R9, R7, 0x1, 0x1f ;  /* 0x0c201f0007097f89 */ /* 0x000e6400000e0000 */
[----:B------:R-:W-:Y:S01]  /*c970*/  IMAD.WIDE.U32 R24, R0, -0x326172a9, RZ ;  /* 0xcd9e8d5700187825 */ /* 0x000fe200078e00ff */
[----:B--2---:R-:W-:-:S03]  /*c980*/  FMNMX.FTZ R0, R6, R8, !PT ;  /* 0x0000000806007209 */ /* 0x004fc60007810000 */
[----:B------:R-:W-:Y:S02]  /*c990*/  IMAD.WIDE.U32 R2, R3, -0x326172a9, RZ ;  /* 0xcd9e8d5703027825 */ /* 0x000fe400078e00ff */
[----:B------:R-:W2:Y:S03]  /*c9a0*/  SHFL.BFLY PT, R8, R0, 0x1, 0x1f ;  /* 0x0c201f0000087f89 */ /* 0x000ea600000e0000 */
[----:B------:R-:W-:Y:S02]  /*c9b0*/  LOP3.LUT R3, R3, UR11, R36, 0x96, !PT ;  /* 0x0000000b03037c12 */ /* 0x000fe4000f8e9624 */
[----:B------:R-:W-:Y:S01]  /*c9c0*/  LOP3.LUT R5, R25, UR9, R2, 0x96, !PT ;  /* 0x0000000919057c12 */ /* 0x000fe2000f8e9602 */
[----:B------:R-:W-:Y:S02]  /*c9d0*/  IMAD.MOV.U32 R42, RZ, RZ, R21 ;  /* 0x000000ffff2a7224 */ /* 0x000fe400078e0015 */
[----:B------:R-:W-:-:S02]  /*c9e0*/  IMAD.MOV.U32 R43, RZ, RZ, R20 ;  /* 0x000000ffff2b7224 */ /* 0x000fc400078e0014 */
[----:B------:R-:W-:-:S04]  /*c9f0*/  IMAD.WIDE.U32 R2, R3, -0x2daee0ad, RZ ;  /* 0xd2511f5303027825 */ /* 0x000fc800078e00ff */
[----:B------:R-:W-:Y:S01]  /*ca00*/  IMAD.WIDE.U32 R20, R5, -0x2daee0ad, RZ ;  /* 0xd2511f5305147825 */ /* 0x000fe200078e00ff */
[----:B------:R-:W-:-:S04]  /*ca10*/  LOP3.LUT R10, R3, UR8, R4, 0x96, !PT ;  /* 0x00000008030a7c12 */ /* 0x000fc8000f8e9604 */
[----:B------:R-:W-:Y:S02]  /*ca20*/  LOP3.LUT R2, R21, UR6, R2, 0x96, !PT ;  /* 0x0000000615027c12 */ /* 0x000fe4000f8e9602 */
[----:B-1----:R-:W-:-:S03]  /*ca30*/  FMNMX.FTZ R50, R7, R9, !PT ;  /* 0x0000000907327209 */ /* 0x002fc60007810000 */
[----:B------:R-:W-:Y:S01]  /*ca40*/  IMAD.WIDE.U32 R2, R2, -0x326172a9, RZ ;  /* 0xcd9e8d5702027825 */ /* 0x000fe200078e00ff */
[----:B--2---:R-:W-:-:S04]  /*ca50*/  FMNMX.FTZ R49, R0, R8, !PT ;  /* 0x0000000800317209 */ /* 0x004fc80007810000 */
[----:B------:R-:W-:Y:S01]  /*ca60*/  LOP3.LUT R4, R2, 0xffff, RZ, 0xc0, !PT ;  /* 0x0000ffff02047812 */ /* 0x000fe200078ec0ff */
[C---:B------:R-:W-:Y:S01]  /*ca70*/  FMUL.FTZ R6, R50.reuse, c[0x0][0x23c] ;  /* 0x00008f0032067a20 */ /* 0x040fe20000410000 */
[----:B------:R-:W-:Y:S02]  /*ca80*/  SHF.R.U32.HI R0, RZ, 0x10, R2 ;  /* 0x00000010ff007819 */ /* 0x000fe40000011602 */
[----:B------:R-:W-:Y:S02]  /*ca90*/  FSETP.NEU.FTZ.AND P2, PT, R50, -INF , PT ;  /* 0xff8000003200780b */ /* 0x000fe40003f5d000 */
[----:B------:R-:W-:Y:S01]  /*caa0*/  SHF.R.U32.HI R5, RZ, 0x8, R4 ;  /* 0x00000008ff057819 */ /* 0x000fe20000011604 */
[----:B------:R-:W-:Y:S01]  /*cab0*/  IMAD.WIDE.U32 R10, R10, -0x326172a9, RZ ;  /* 0xcd9e8d570a0a7825 */ /* 0x000fe200078e00ff */
[----:B------:R-:W-:Y:S02]  /*cac0*/  LOP3.LUT R4, R2, 0xff, RZ, 0xc0, !PT ;  /* 0x000000ff02047812 */ /* 0x000fe400078ec0ff */
[----:B------:R-:W-:-:S02]  /*cad0*/  LOP3.LUT R0, R0, 0xff, RZ, 0xc0, !PT ;  /* 0x000000ff00007812 */ /* 0x000fc400078ec0ff */
[----:B------:R-:W-:Y:S02]  /*cae0*/  SHF.R.U32.HI R2, RZ, 0x18, R2 ;  /* 0x00000018ff027819 */ /* 0x000fe40000011602 */
[----:B------:R-:W-:Y:S02]  /*caf0*/  FSEL R22, R6, RZ, P2 ;  /* 0x000000ff06167208 */ /* 0x000fe40001000000 */
[----:B------:R-:W-:Y:S01]  /*cb00*/  PRMT R7, R0, 0x5410, R2 ;  /* 0x0000541000077816 */ /* 0x000fe20000000002 */
[----:B------:R-:W-:Y:S01]  /*cb10*/  FMUL.FTZ R0, R49, c[0x0][0x23c] ;  /* 0x00008f0031007a20 */ /* 0x000fe20000410000 */
[----:B------:R-:W-:Y:S01]  /*cb20*/  PRMT R6, R4, 0x5410, R5 ;  /* 0x0000541004067816 */ /* 0x000fe20000000005 */
[----:B------:R-:W-:Y:S01]  /*cb30*/  FFMA.FTZ R4, R188, c[0x0][0x23c], -R22 ;  /* 0x00008f00bc047a23 */ /* 0x000fe20000010816 */
[----:B------:R-:W-:Y:S01]  /*cb40*/  LOP3.LUT R2, R3, UR17, R10, 0x96, !PT ;  /* 0x0000001103027c12 */ /* 0x000fe2000f8e960a */
[----:B------:R-:W-:Y:S01]  /*cb50*/  FFMA.FTZ R3, R65, c[0x0][0x23c], -R22 ;  /* 0x00008f0041037a23 */ /* 0x000fe20000010816 */
[----:B------:R-:W-:Y:S01]  /*cb60*/  FSETP.NEU.FTZ.AND P1, PT, R49, -INF , PT ;  /* 0xff8000003100780b */ /* 0x000fe20003f3d000 */
[----:B------:R1:W-:Y:S03]  /*cb70*/  MUFU.EX2 R73, R4 ;  /* 0x0000000400497308 */ /* 0x0003e60000000800 */
[----:B------:R-:W-:-:S02]  /*cb80*/  FSEL R23, R0, RZ, P1 ;  /* 0x000000ff00177208 */ /* 0x000fc40000800000 */
[----:B------:R-:W-:-:S03]  /*cb90*/  LOP3.LUT R0, R2, 0xffff, RZ, 0xc0, !PT ;  /* 0x0000ffff02007812 */ /* 0x000fc600078ec0ff */
[----:B------:R2:W-:Y:S01]  /*cba0*/  MUFU.EX2 R204, R3 ;  /* 0x0000000300cc7308 */ /* 0x0005e20000000800 */
[----:B-1----:R-:W-:-:S07]  /*cbb0*/  FFMA.FTZ R4, R189, c[0x0][0x23c], -R22 ;  /* 0x00008f00bd047a23 */ /* 0x002fce0000010816 */
[----:B------:R1:W-:Y:S01]  /*cbc0*/  MUFU.EX2 R188, R4 ;  /* 0x0000000400bc7308 */ /* 0x0003e20000000800 */
[----:B--2---:R-:W-:-:S07]  /*cbd0*/  FFMA.FTZ R3, R68, c[0x0][0x23c], -R22 ;  /* 0x00008f0044037a23 */ /* 0x004fce0000010816 */
[----:B------:R2:W3:Y:S01]  /*cbe0*/  MUFU.EX2 R145, R3 ;  /* 0x0000000300917308 */ /* 0x0004e20000000800 */
[----:B-1----:R-:W-:-:S07]  /*cbf0*/  FFMA.FTZ R4, R190, c[0x0][0x23c], -R23 ;  /* 0x00008f00be047a23 */ /* 0x002fce0000010817 */
[----:B------:R1:W-:Y:S01]  /*cc00*/  MUFU.EX2 R211, R4 ;  /* 0x0000000400d37308 */ /* 0x0003e20000000800 */
[----:B--2---:R-:W-:Y:S02]  /*cc10*/  SHF.R.U32.HI R3, RZ, 0x8, R0 ;  /* 0x00000008ff037819 */ /* 0x004fe40000011600 */
[----:B------:R-:W-:-:S04]  /*cc20*/  LOP3.LUT R0, R2, 0xff, RZ, 0xc0, !PT ;  /* 0x000000ff02007812 */ /* 0x000fc800078ec0ff */
[----:B-1----:R-:W-:Y:S01]  /*cc30*/  PRMT R4, R0, 0x5410, R3 ;  /* 0x0000541000047816 */ /* 0x002fe20000000003 */
[--C-:B------:R-:W-:Y:S01]  /*cc40*/  FFMA.FTZ R0, R69, c[0x0][0x23c], -R23.reuse ;  /* 0x00008f0045007a23 */ /* 0x100fe20000010817 */
[--C-:B------:R-:W-:Y:S02]  /*cc50*/  SHF.R.U32.HI R3, RZ, 0x10, R2.reuse ;  /* 0x00000010ff037819 */ /* 0x100fe40000011602 */
[----:B------:R-:W-:Y:S01]  /*cc60*/  SHF.R.U32.HI R2, RZ, 0x18, R2 ;  /* 0x00000018ff027819 */ /* 0x000fe20000011602 */
[----:B------:R1:W-:Y:S02]  /*cc70*/  MUFU.EX2 R216, R0 ;  /* 0x0000000000d87308 */ /* 0x0003e40000000800 */
[----:B-1----:R-:W-:Y:S01]  /*cc80*/  LOP3.LUT R0, R3, 0xff, RZ, 0xc0, !PT ;  /* 0x000000ff03007812 */ /* 0x002fe200078ec0ff */
[----:B------:R-:W-:-:S03]  /*cc90*/  FFMA.FTZ R3, R104, c[0x0][0x23c], -R23 ;  /* 0x00008f0068037a23 */ /* 0x000fc60000010817 */
[----:B------:R-:W-:Y:S02]  /*cca0*/  PRMT R5, R0, 0x5410, R2 ;  /* 0x0000541000057816 */ /* 0x000fe40000000002 */
[----:B------:R1:W2:Y:S01]  /*ccb0*/  MUFU.EX2 R144, R3 ;  /* 0x0000000300907308 */ /* 0x0002a20000000800 */
[----:B------:R-:W-:Y:S01]  /*ccc0*/  FSEL R2, R50, RZ, P2 ;  /* 0x000000ff32027208 */ /* 0x000fe20001000000 */
[----:B------:R-:W-:-:S04]  /*ccd0*/  FFMA.FTZ R0, R191, c[0x0][0x23c], -R23 ;  /* 0x00008f00bf007a23 */ /* 0x000fc80000010817 */
[----:B------:R-:W-:Y:S02]  /*cce0*/  FADD.FTZ R2, R138, -R2 ;  /* 0x800000028a027221 */ /* 0x000fe40000010000 */
[----:B------:R4:W2:Y:S02]  /*ccf0*/  MUFU.EX2 R138, R0 ;  /* 0x00000000008a7308 */ /* 0x0008a40000000800 */
[----:B------:R-:W-:Y:S01]  /*cd00*/  FMUL.FTZ R8, R2, c[0x0][0x23c] ;  /* 0x00008f0002087a20 */ /* 0x000fe20000410000 */
[----:B---3--:R-:W-:Y:S02]  /*cd10*/  F2FP.BF16.PACK_AB R2, R145, R204 ;  /* 0x000000cc9102723e */ /* 0x008fe400000010ff */
[----:B-1----:R-:W-:Y:S01]  /*cd20*/  FSEL R3, R49, RZ, P1 ;  /* 0x000000ff31037208 */ /* 0x002fe20000800000 */
[----:B----4-:R-:W-:-:S04]  /*cd30*/  HSET2.LE.AND R0, R6, R88, PT ;  /* 0x0000005806007233 */ /* 0x010fc80003803000 */
[----:B------:R-:W-:Y:S01]  /*cd40*/  FADD.FTZ R3, R137, -R3 ;  /* 0x8000000389037221 */ /* 0x000fe20000010000 */
[----:B------:R-:W-:Y:S01]  /*cd50*/  LOP3.LUT R6, R0, R2, RZ, 0xc0, !PT ;  /* 0x0000000200067212 */ /* 0x000fe200078ec0ff */
[----:B------:R-:W-:Y:S01]  /*cd60*/  HSET2.LE.AND R0, R7, R88, PT ;  /* 0x0000005807007233 */ /* 0x000fe20003803000 */
[----:B--2---:R-:W-:Y:S01]  /*cd70*/  F2FP.BF16.PACK_AB R2, R144, R216 ;  /* 0x000000d89002723e */ /* 0x004fe200000010ff */
[----:B------:R-:W-:-:S03]  /*cd80*/  FMUL.FTZ R3, R3, c[0x0][0x23c] ;  /* 0x00008f0003037a20 */ /* 0x000fc60000410000 */
[----:B------:R-:W-:Y:S01]  /*cd90*/  LOP3.LUT R7, R0, R2, RZ, 0xc0, !PT ;  /* 0x0000000200077212 */ /* 0x000fe200078ec0ff */
[--C-:B------:R-:W-:Y:S01]  /*cda0*/  HSET2.LE.AND R0, R4, R88.reuse, PT ;  /* 0x0000005804007233 */ /* 0x100fe20003803000 */
[----:B------:R-:W-:Y:S01]  /*cdb0*/  F2FP.BF16.PACK_AB R2, R188, R73 ;  /* 0x00000049bc02723e */ /* 0x000fe200000010ff */
[----:B------:R-:W1:Y:S03]  /*cdc0*/  MUFU.EX2 R51, R8 ;  /* 0x0000000800337308 */ /* 0x000e660000000800 */
[----:B------:R-:W-:Y:S01]  /*cdd0*/  LOP3.LUT R4, R0, R2, RZ, 0xc0, !PT ;  /* 0x0000000200047212 */ /* 0x000fe200078ec0ff */
[----:B------:R-:W-:-:S04]  /*cde0*/  HSET2.LE.AND R0, R5, R88, PT ;  /* 0x0000005805007233 */ /* 0x000fc80003803000 */
[----:B------:R-:W2:Y:S01]  /*cdf0*/  MUFU.EX2 R115, R3 ;  /* 0x0000000300737308 */ /* 0x000ea20000000800 */
[----:B------:R-:W-:-:S04]  /*ce00*/  F2FP.BF16.PACK_AB R2, R138, R211 ;  /* 0x000000d38a02723e */ /* 0x000fc800000010ff */
[----:B------:R-:W-:Y:S01]  /*ce10*/  LOP3.LUT R5, R0, R2, RZ, 0xc0, !PT ;  /* 0x0000000200057212 */ /* 0x000fe200078ec0ff */
[----:B------:R-:W-:Y:S01]  /*ce20*/  FFMA.FTZ R0, R228, c[0x0][0x23c], -R28 ;  /* 0x00008f00e4007a23 */ /* 0x000fe2000001081c */
[----:B------:R-:W-:Y:S01]  /*ce30*/  LOP3.LUT R2, R27, UR7, R30, 0x96, !PT ;  /* 0x000000071b027c12 */ /* 0x000fe2000f8e961e */
[-C--:B-1----:R-:W-:Y:S02]  /*ce40*/  FMUL.FTZ R140, R140, R51.reuse ;  /* 0x000000338c8c7220 */ /* 0x082fe40000410000 */
[----:B------:R1:W-:Y:S01]  /*ce50*/  MUFU.EX2 R12, R0 ;  /* 0x00000000000c7308 */ /* 0x0003e20000000800 */
[-C--:B------:R-:W-:Y:S02]  /*ce60*/  FMUL.FTZ R141, R141, R51.reuse ;  /* 0x000000338d8d7220 */ /* 0x080fe40000410000 */
[-C--:B------:R-:W-:Y:S02]  /*ce70*/  FMUL.FTZ R152, R152, R51.reuse ;  /* 0x0000003398987220 */ /* 0x080fe40000410000 */
[----:B------:R-:W-:-:S02]  /*ce80*/  FMUL.FTZ R153, R153, R51 ;  /* 0x0000003399997220 */ /* 0x000fc40000410000 */
[-C--:B--2---:R-:W-:Y:S02]  /*ce90*/  FMUL.FTZ R142, R142, R115.reuse ;  /* 0x000000738e8e7220 */ /* 0x084fe40000410000 */
[-C--:B------:R-:W-:Y:S02]  /*cea0*/  FMUL.FTZ R143, R143, R115.reuse ;  /* 0x000000738f8f7220 */ /* 0x080fe40000410000 */
[-C--:B------:R-:W-:Y:S02]  /*ceb0*/  FMUL.FTZ R154, R154, R115.reuse ;  /* 0x000000739a9a7220 */ /* 0x080fe40000410000 */
[----:B------:R-:W-:Y:S02]  /*cec0*/  FMUL.FTZ R155, R155, R115 ;  /* 0x000000739b9b7220 */ /* 0x000fe40000410000 */
[----:B------:R-:W-:Y:S02]  /*ced0*/  FMUL.FTZ R156, R156, R51 ;  /* 0x000000339c9c7220 */ /* 0x000fe40000410000 */
[----:B-1----:R-:W-:-:S02]  /*cee0*/  FFMA.FTZ R0, R229, c[0x0][0x23c], -R28 ;  /* 0x00008f00e5007a23 */ /* 0x002fc4000001081c */
[----:B------:R-:W-:Y:S02]  /*cef0*/  FMUL.FTZ R157, R157, R51 ;  /* 0x000000339d9d7220 */ /* 0x000fe40000410000 */
[-C--:B------:R-:W-:Y:S02]  /*cf00*/  FMUL.FTZ R158, R158, R115.reuse ;  /* 0x000000739e9e7220 */ /* 0x080fe40000410000 */
[----:B------:R-:W-:Y:S02]  /*cf10*/  FMUL.FTZ R159, R159, R115 ;  /* 0x000000739f9f7220 */ /* 0x000fe40000410000 */
[-C--:B------:R-:W-:Y:S02]  /*cf20*/  FMUL.FTZ R168, R168, R51.reuse ;  /* 0x00000033a8a87220 */ /* 0x080fe40000410000 */
[----:B------:R-:W-:Y:S02]  /*cf30*/  FMUL.FTZ R169, R169, R51 ;  /* 0x00000033a9a97220 */ /* 0x000fe40000410000 */
[----:B------:R-:W-:-:S02]  /*cf40*/  FMUL.FTZ R170, R170, R115 ;  /* 0x00000073aaaa7220 */ /* 0x000fc40000410000 */
[----:B------:R-:W-:Y:S01]  /*cf50*/  FMUL.FTZ R171, R171, R115 ;  /* 0x00000073abab7220 */ /* 0x000fe20000410000 */
[----:B------:R1:W-:Y:S01]  /*cf60*/  MUFU.EX2 R110, R0 ;  /* 0x00000000006e7308 */ /* 0x0003e20000000800 */
[----:B------:R-:W-:Y:S01]  /*cf70*/  IMAD.WIDE.U32 R2, R2, -0x2daee0ad, RZ ;  /* 0xd2511f5302027825 */ /* 0x000fe200078e00ff */
[C---:B------:R-:W-:Y:S08]  /*cf80*/  HMMA.16816.F32.BF16 R140, R4.reuse, R32, R140 ;  /* 0x00000020048c723c */ /* 0x040ff0000004188c */
[----:B------:R-:W-:Y:S01]  /*cf90*/  HMMA.16816.F32.BF16 R152, R4, R34, R152 ;  /* 0x000000220498723c */ /* 0x000fe20000041898 */
[----:B-1----:R-:W-:-:S07]  /*cfa0*/  FFMA.FTZ R0, R172, c[0x0][0x23c], -R28 ;  /* 0x00008f00ac007a23 */ /* 0x002fce000001081c */
[C---:B------:R-:W-:Y:S01]  /*cfb0*/  HMMA.16816.F32.BF16 R156, R4.reuse, R16, R156 ;  /* 0x00000010049c723c */ /* 0x040fe2000004189c */
[----:B------:R1:W-:Y:S07]  /*cfc0*/  MUFU.EX2 R128, R0 ;  /* 0x0000000000807308 */ /* 0x0003ee0000000800 */
[----:B------:R-:W-:Y:S01]  /*cfd0*/  HMMA.16816.F32.BF16 R168, R4, R18, R168 ;  /* 0x0000001204a8723c */ /* 0x000fe200000418a8 */
[----:B------:R-:W-:Y:S01]  /*cfe0*/  SHF.R.U32.HI R8, RZ, 0x18, R2 ;  /* 0x00000018ff087819 */ /* 0x000fe20000011602 */
[----:B------:R-:W-:Y:S05]  /*cff0*/  LDSM.16.MT88.4 R16, [R206+0x4400] ;  /* 0x00440000ce10783b */ /* 0x000fea0000004200 */
[----:B------:R-:W-:Y:S01]  /*d000*/  FFMA.FTZ R4, R173, c[0x0][0x23c], -R28 ;  /* 0x00008f00ad047a23 */ /* 0x000fe2000001081c */
[----:B-1----:R-:W-:-:S03]  /*d010*/  LOP3.LUT R0, R2, 0xffff, RZ, 0xc0, !PT ;  /* 0x0000ffff02007812 */ /* 0x002fc600078ec0ff */
[----:B------:R1:W2:Y:S01]  /*d020*/  MUFU.EX2 R213, R4 ;  /* 0x0000000400d57308 */ /* 0x0002a20000000800 */
[----:B------:R-:W-:Y:S01]  /*d030*/  LOP3.LUT R6, R2, 0xff, RZ, 0xc0, !PT ;  /* 0x000000ff02067812 */ /* 0x000fe200078ec0ff */
[----:B------:R-:W-:Y:S01]  /*d040*/  FFMA.FTZ R5, R230, c[0x0][0x23c], -R29 ;  /* 0x00008f00e6057a23 */ /* 0x000fe2000001081d */
[----:B-1----:R-:W-:Y:S02]  /*d050*/  SHF.R.U32.HI R4, RZ, 0x8, R0 ;  /* 0x00000008ff047819 */ /* 0x002fe40000011600 */
[----:B------:R-:W-:Y:S02]  /*d060*/  LOP3.LUT R0, R3, UR16, R40, 0x96, !PT ;  /* 0x0000001003007c12 */ /* 0x000fe4000f8e9628 */
[----:B------:R-:W-:Y:S02]  /*d070*/  SHF.R.U32.HI R3, RZ, 0x10, R2 ;  /* 0x00000010ff037819 */ /* 0x000fe40000011602 */
[----:B------:R-:W-:Y:S02]  /*d080*/  PRMT R10, R6, 0x5410, R4 ;  /* 0x00005410060a7816 */ /* 0x000fe40000000004 */
[----:B------:R-:W-:-:S02]  /*d090*/  LOP3.LUT R2, R0, 0xffff, RZ, 0xc0, !PT ;  /* 0x0000ffff00027812 */ /* 0x000fc400078ec0ff */
[----:B------:R-:W-:Y:S02]  /*d0a0*/  LOP3.LUT R6, R3, 0xff, RZ, 0xc0, !PT ;  /* 0x000000ff03067812 */ /* 0x000fe400078ec0ff */
[----:B------:R-:W-:Y:S02]  /*d0b0*/  SHF.R.U32.HI R3, RZ, 0x10, R0 ;  /* 0x00000010ff037819 */ /* 0x000fe40000011600 */
[----:B------:R-:W-:Y:S01]  /*d0c0*/  SHF.R.U32.HI R4, RZ, 0x8, R2 ;  /* 0x00000008ff047819 */ /* 0x000fe20000011602 */
[----:B------:R1:W-:Y:S01]  /*d0d0*/  MUFU.EX2 R212, R5 ;  /* 0x0000000500d47308 */ /* 0x0003e20000000800 */
[----:B------:R-:W-:Y:S02]  /*d0e0*/  LOP3.LUT R7, R0, 0xff, RZ, 0xc0, !PT ;  /* 0x000000ff00077812 */ /* 0x000fe400078ec0ff */
[----:B------:R-:W-:Y:S02]  /*d0f0*/  SHF.R.U32.HI R2, RZ, 0x18, R0 ;  /* 0x00000018ff027819 */ /* 0x000fe40000011600 */
[----:B------:R-:W-:Y:S01]  /*d100*/  LOP3.LUT R0, R3, 0xff, RZ, 0xc0, !PT ;  /* 0x000000ff03007812 */ /* 0x000fe200078ec0ff */
[----:B------:R-:W-:-:S04]  /*d110*/  FFMA.FTZ R3, R175, c[0x0][0x23c], -R29 ;  /* 0x00008f00af037a23 */ /* 0x000fc8000001081d */
[----:B------:R-:W-:Y:S01]  /*d120*/  MUFU.EX2 R26, R3 ;  /* 0x00000003001a7308 */ /* 0x000fe20000000800 */
[----:B-1----:R-:W-:-:S07]  /*d130*/  FFMA.FTZ R5, R174, c[0x0][0x23c], -R29 ;  /* 0x00008f00ae057a23 */ /* 0x002fce000001081d */
[----:B------:R1:W3:Y:S01]  /*d140*/  MUFU.EX2 R209, R5 ;  /* 0x0000000500d17308 */ /* 0x0002e20000000800 */
[----:B------:R-:W-:Y:S01]  /*d150*/  PRMT R9, R0, 0x5410, R2 ;  /* 0x0000541000097816 */ /* 0x000fe20000000002 */
[----:B------:R-:W-:Y:S01]  /*d160*/  HSET2.LE.AND R0, R10, R88, PT ;  /* 0x000000580a007233 */ /* 0x000fe20003803000 */
[----:B--2---:R-:W-:Y:S01]  /*d170*/  F2FP.BF16.PACK_AB R2, R213, R128 ;  /* 0x00000080d502723e */ /* 0x004fe200000010ff */
[----:B------:R-:W-:Y:S02]  /*d180*/  IMAD.MOV.U32 R175, RZ, RZ, R12 ;  /* 0x000000ffffaf7224 */ /* 0x000fe400078e000c */
[----:B------:R-:W2:Y:S01]  /*d190*/  LDSM.16.MT88.4 R12, [R205+0x4400] ;  /* 0x00440000cd0c783b */ /* 0x000ea20000004200 */
[----:B-1----:R-:W-:Y:S02]  /*d1a0*/  PRMT R5, R6, 0x5410, R8 ;  /* 0x0000541006057816 */ /* 0x002fe40000000008 */
[----:B------:R-:W-:Y:S01]  /*d1b0*/  PRMT R8, R7, 0x5410, R4 ;  /* 0x0000541007087816 */ /* 0x000fe20000000004 */
[----:B------:R-:W-:Y:S01]  /*d1c0*/  FFMA.FTZ R4, R231, c[0x0][0x23c], -R29 ;  /* 0x00008f00e7047a23 */ /* 0x000fe2000001081d */
[----:B------:R-:W-:-:S03]  /*d1d0*/  LOP3.LUT R6, R0, R2, RZ, 0xc0, !PT ;  /* 0x0000000200067212 */ /* 0x000fc600078ec0ff */
[----:B------:R1:W4:Y:S01]  /*d1e0*/  MUFU.EX2 R35, R4 ;  /* 0x0000000400237308 */ /* 0x0003220000000800 */
[----:B------:R-:W-:Y:S01]  /*d1f0*/  HSET2.LE.AND R0, R5, R88, PT ;  /* 0x0000005805007233 */ /* 0x000fe20003803000 */
[----:B---3--:R-:W-:-:S04]  /*d200*/  F2FP.BF16.PACK_AB R2, R26, R209 ;  /* 0x000000d11a02723e */ /* 0x008fc800000010ff */
[----:B------:R-:W-:Y:S01]  /*d210*/  LOP3.LUT R7, R0, R2, RZ, 0xc0, !PT ;  /* 0x0000000200077212 */ /* 0x000fe200078ec0ff */
[----:B------:R-:W-:Y:S01]  /*d220*/  HSET2.LE.AND R0, R8, R88, PT ;  /* 0x0000005808007233 */ /* 0x000fe20003803000 */
[----:B------:R-:W-:-:S04]  /*d230*/  F2FP.BF16.PACK_AB R2, R110, R175 ;  /* 0x000000af6e02723e */ /* 0x000fc800000010ff */
[----:B-1----:R-:W-:Y:S01]  /*d240*/  LOP3.LUT R4, R0, R2, RZ, 0xc0, !PT ;  /* 0x0000000200047212 */ /* 0x002fe200078ec0ff */
[----:B------:R-:W-:Y:S01]  /*d250*/  HSET2.LE.AND R0, R9, R88, PT ;  /* 0x0000005809007233 */ /* 0x000fe20003803000 */
[----:B----4-:R-:W-:-:S04]  /*d260*/  F2FP.BF16.PACK_AB R2, R35, R212 ;  /* 0x000000d42302723e */ /* 0x010fc800000010ff */
[----:B------:R-:W-:Y:S01]  /*d270*/  LOP3.LUT R5, R0, R2, RZ, 0xc0, !PT ;  /* 0x0000000200057212 */ /* 0x000fe200078ec0ff */
[----:B------:R-:W-:-:S04]  /*d280*/  FFMA.FTZ R0, R184, c[0x0][0x23c], -R22 ;  /* 0x00008f00b8007a23 */ /* 0x000fc80000010816 */
[----:B------:R1:W-:Y:S01]  /*d290*/  MUFU.EX2 R189, R0 ;  /* 0x0000000000bd7308 */ /* 0x0003e20000000800 */
[----:B------:R-:W-:Y:S01]  /*d2a0*/  LOP3.LUT R2, R11, UR7, R24, 0x96, !PT ;  /* 0x000000070b027c12 */ /* 0x000fe2000f8e9618 */
[----:B-1----:R-:W-:-:S06]  /*d2b0*/  FFMA.FTZ R0, R185, c[0x0][0x23c], -R22 ;  /* 0x00008f00b9007a23 */ /* 0x002fcc0000010816 */
[----:B------:R1:W-:Y:S01]  /*d2c0*/  MUFU.EX2 R104, R0 ;  /* 0x0000000000687308 */ /* 0x0003e20000000800 */
[----:B------:R-:W-:-:S04]  /*d2d0*/  IMAD.WIDE.U32 R2, R2, -0x2daee0ad, RZ ;  /* 0xd2511f5302027825 */ /* 0x000fc800078e00ff */
[----:B-1----:R-:W-:-:S04]  /*d2e0*/  FFMA.FTZ R0, R105, c[0x0][0x23c], -R22 ;  /* 0x00008f0069007a23 */ /* 0x002fc80000010816 */
[----:B------:R1:W-:Y:S01]  /*d2f0*/  MUFU.EX2 R34, R0 ;  /* 0x0000000000227308 */ /* 0x0003e20000000800 */
[----:B------:R-:W-:Y:S02]  /*d300*/  IMAD.MOV.U32 R164, RZ, RZ, R57 ;  /* 0x000000ffffa47224 */ /* 0x000fe400078e0039 */
[----:B------:R-:W-:Y:S01]  /*d310*/  IMAD.MOV.U32 R191, RZ, RZ, R56 ;  /* 0x000000ffffbf7224 */ /* 0x000fe200078e0038 */
[----:B--2---:R-:W-:Y:S01]  /*d320*/  HMMA.16816.F32.BF16 R44, R4, R12, R44 ;  /* 0x0000000c042c723c */ /* 0x004fe2000004182c */
[----:B------:R-:W-:Y:S02]  /*d330*/  IMAD.MOV.U32 R56, RZ, RZ, R43 ;  /* 0x000000ffff387224 */ /* 0x000fe400078e002b */
[----:B-1----:R-:W-:-:S04]  /*d340*/  FFMA.FTZ R0, R106, c[0x0][0x23c], -R22 ;  /* 0x00008f006a007a23 */ /* 0x002fc80000010816 */
[----:B------:R1:W-:Y:S01]  /*d350*/  MUFU.EX2 R137, R0 ;  /* 0x0000000000897308 */ /* 0x0003e20000000800 */
[----:B------:R-:W-:Y:S01]  /*d360*/  IMAD.MOV.U32 R57, RZ, RZ, R42 ;  /* 0x000000ffff397224 */ /* 0x000fe200078e002a */
[C---:B------:R-:W-:Y:S08]  /*d370*/  HMMA.16816.F32.BF16 R60, R4.reuse, R16, R60 ;  /* 0x00000010043c723c */ /* 0x040ff0000004183c */
[----:B------:R-:W-:Y:S01]  /*d380*/  HMMA.16816.F32.BF16 R40, R4, R14, R148 ;  /* 0x0000000e0428723c */ /* 0x000fe20000041894 */
[----:B-1----:R-:W-:-:S07]  /*d390*/  FFMA.FTZ R0, R107, c[0x0][0x23c], -R23 ;  /* 0x00008f006b007a23 */ /* 0x002fce0000010817 */
[----:B------:R-:W-:Y:S01]  /*d3a0*/  HMMA.16816.F32.BF16 R52, R4, R18, R52 ;  /* 0x000000120434723c */ /* 0x000fe20000041834 */
[----:B------:R1:W-:Y:S06]  /*d3b0*/  MUFU.EX2 R215, R0 ;  /* 0x0000000000d77308 */ /* 0x0003ec0000000800 */
[--C-:B------:R-:W-:Y:S01]  /*d3c0*/  SHF.R.U32.HI R5, RZ, 0x10, R2.reuse ;  /* 0x00000010ff057819 */ /* 0x100fe20000011602 */
[----:B------:R-:W-:Y:S01]  /*d3d0*/  FFMA.FTZ R6, R108, c[0x0][0x23c], -R23 ;  /* 0x00008f006c067a23 */ /* 0x000fe20000010817 */
[----:B------:R-:W-:Y:S02]  /*d3e0*/  LOP3.LUT R7, R2, 0xff, RZ, 0xc0, !PT ;  /* 0x000000ff02077812 */ /* 0x000fe400078ec0ff */
[----:B------:R-:W-:-:S02]  /*d3f0*/  SHF.R.U32.HI R4, RZ, 0x18, R2 ;  /* 0x00000018ff047819 */ /* 0x000fc40000011602 */
[----:B-1----:R-:W-:Y:S02]  /*d400*/  LOP3.LUT R0, R3, UR16, R20, 0x96, !PT ;  /* 0x0000001003007c12 */ /* 0x002fe4000f8e9614 */
[----:B------:R-:W-:Y:S02]  /*d410*/  LOP3.LUT R3, R2, 0xffff, RZ, 0xc0, !PT ;  /* 0x0000ffff02037812 */ /* 0x000fe400078ec0ff */
[----:B------:R-:W-:Y:S02]  /*d420*/  LOP3.LUT R2, R5, 0xff, RZ, 0xc0, !PT ;  /* 0x000000ff05027812 */ /* 0x000fe400078ec0ff */
[----:B------:R-:W-:Y:S01]  /*d430*/  SHF.R.U32.HI R3, RZ, 0x8, R3 ;  /* 0x00000008ff037819 */ /* 0x000fe20000011603 */
[----:B------:R1:W2:Y:S01]  /*d440*/  MUFU.EX2 R90, R6 ;  /* 0x00000006005a7308 */ /* 0x0002a20000000800 */
[----:B------:R-:W-:Y:S02]  /*d450*/  FFMA.FTZ R5, R186, c[0x0][0x23c], -R23 ;  /* 0x00008f00ba057a23 */ /* 0x000fe40000010817 */
[----:B------:R-:W-:-:S02]  /*d460*/  PRMT R8, R7, 0x5410, R3 ;  /* 0x0000541007087816 */ /* 0x000fc40000000003 */
[----:B------:R-:W-:Y:S02]  /*d470*/  PRMT R7, R2, 0x5410, R4 ;  /* 0x0000541002077816 */ /* 0x000fe40000000004 */
[--C-:B------:R-:W-:Y:S02]  /*d480*/  SHF.R.U32.HI R4, RZ, 0x10, R0.reuse ;  /* 0x00000010ff047819 */ /* 0x100fe40000011600 */
[C---:B------:R-:W-:Y:S01]  /*d490*/  LOP3.LUT R2, R0.reuse, 0xffff, RZ, 0xc0, !PT ;  /* 0x0000ffff00027812 */ /* 0x040fe200078ec0ff */
[----:B------:R3:W-:Y:S01]  /*d4a0*/  MUFU.EX2 R151, R5 ;  /* 0x0000000500977308 */ /* 0x0007e20000000800 */
[----:B------:R-:W-:Y:S02]  /*d4b0*/  SHF.R.U32.HI R3, RZ, 0x18, R0 ;  /* 0x00000018ff037819 */ /* 0x000fe40000011600 */
[----:B------:R-:W-:Y:S02]  /*d4c0*/  SHF.R.U32.HI R2, RZ, 0x8, R2 ;  /* 0x00000008ff027819 */ /* 0x000fe40000011602 */
[----:B-1----:R-:W-:-:S02]  /*d4d0*/  LOP3.LUT R6, R0, 0xff, RZ, 0xc0, !PT ;  /* 0x000000ff00067812 */ /* 0x002fc400078ec0ff */
[----:B------:R-:W-:-:S04]  /*d4e0*/  LOP3.LUT R0, R4, 0xff, RZ, 0xc0, !PT ;  /* 0x000000ff04007812 */ /* 0x000fc800078ec0ff */
[----:B------:R-:W-:Y:S01]  /*d4f0*/  PRMT R4, R0, 0x5410, R3 ;  /* 0x0000541000047816 */ /* 0x000fe20000000003 */
[----:B---3--:R-:W-:Y:S01]  /*d500*/  FFMA.FTZ R5, R187, c[0x0][0x23c], -R23 ;  /* 0x00008f00bb057a23 */ /* 0x008fe20000010817 */
[----:B------:R-:W-:-:S03]  /*d510*/  HSET2.LE.AND R0, R8, R88, PT ;  /* 0x0000005808007233 */ /* 0x000fc60003803000 */
[----:B------:R1:W3:Y:S01]  /*d520*/  MUFU.EX2 R150, R5 ;  /* 0x0000000500967308 */ /* 0x0002e20000000800 */
[----:B------:R-:W-:Y:S01]  /*d530*/  HSET2.LE.AND R3, R7, R88, PT ;  /* 0x0000005807037233 */ /* 0x000fe20003803000 */
[----:B--2---:R-:W-:Y:S01]  /*d540*/  F2FP.BF16.PACK_AB R7, R90, R215 ;  /* 0x000000d75a07723e */ /* 0x004fe200000010ff */
[----:B------:R-:W-:-:S03]  /*d550*/  UIADD3 UR5, UR4, 0x1, URZ ;  /* 0x0000000104057890 */ /* 0x000fc6000fffe03f */
[----:B------:R-:W-:Y:S02]  /*d560*/  LOP3.LUT R7, R3, R7, RZ, 0xc0, !PT ;  /* 0x0000000703077212 */ /* 0x000fe400078ec0ff */
[----:B-1----:R-:W-:Y:S02]  /*d570*/  PRMT R5, R6, 0x5410, R2 ;  /* 0x0000541006057816 */ /* 0x002fe40000000002 */
[----:B------:R-:W-:-:S04]  /*d580*/  F2FP.BF16.PACK_AB R2, R137, R34 ;  /* 0x000000228902723e */ /* 0x000fc800000010ff */
[----:B------:R-:W-:Y:S01]  /*d590*/  LOP3.LUT R6, R0, R2, RZ, 0xc0, !PT ;  /* 0x0000000200067212 */ /* 0x000fe200078ec0ff */
[--C-:B------:R-:W-:Y:S01]  /*d5a0*/  HSET2.LE.AND R0, R5, R88.reuse, PT ;  /* 0x0000005805007233 */ /* 0x100fe20003803000 */
[----:B------:R-:W-:Y:S01]  /*d5b0*/  F2FP.BF16.PACK_AB R2, R104, R189 ;  /* 0x000000bd6802723e */ /* 0x000fe200000010ff */
[----:B------:R-:W-:-:S03]  /*d5c0*/  HSET2.LE.AND R3, R4, R88, PT ;  /* 0x0000005804037233 */ /* 0x000fc60003803000 */
[----:B------:R-:W-:Y:S01]  /*d5d0*/  LOP3.LUT R4, R0, R2, RZ, 0xc0, !PT ;  /* 0x0000000200047212 */ /* 0x000fe200078ec0ff */
[----:B------:R-:W-:-:S05]  /*d5e0*/  IMAD.U32 R0, RZ, RZ, UR5 ;  /* 0x00000005ff007e24 */ /* 0x000fca000f8e00ff */
[----:B------:R-:W-:-:S05]  /*d5f0*/  LOP3.LUT R0, R75, UR33, R0, 0x96, !PT ;  /* 0x000000214b007c12 */ /* 0x000fca000f8e9600 */
[----:B------:R-:W-:Y:S01]  /*d600*/  IMAD.WIDE.U32 R10, R0, -0x326172a9, RZ ;  /* 0xcd9e8d57000a7825 */ /* 0x000fe200078e00ff */
[----:B---3--:R-:W-:-:S04]  /*d610*/  F2FP.BF16.PACK_AB R5, R150, R151 ;  /* 0x000000979605723e */ /* 0x008fc800000010ff */
[----:B------:R-:W-:Y:S02]  /*d620*/  LOP3.LUT R2, R11, UR15, R86, 0x96, !PT ;  /* 0x0000000f0b027c12 */ /* 0x000fe4000f8e9656 */
[----:B------:R-:W-:Y:S02]  /*d630*/  LOP3.LUT R0, R39, UR13, R10, 0x96, !PT ;  /* 0x0000000d27007c12 */ /* 0x000fe4000f8e960a */
[----:B------:R-:W-:Y:S01]  /*d640*/  LOP3.LUT R5, R3, R5, RZ, 0xc0, !PT ;  /* 0x0000000503057212 */ /* 0x000fe200078ec0ff */
        /* <DEDUP_REMOVED lines=8> */
[----:B------:R-:W-:Y:S02]  /*d6d0*/  FFMA.FTZ R0, R224, c[0x0][0x23c], -R28 ;  /* 0x00008f00e0007a23 */ /* 0x000fe4000001081c */
[----:B------:R-:W-:-:S04]  /*d6e0*/  IMAD.WIDE.U32 R2, R3, -0x2daee0ad, RZ ;  /* 0xd2511f5303027825 */ /* 0x000fc800078e00ff */
[----:B------:R-:W-:Y:S01]  /*d6f0*/  IMAD.WIDE.U32 R30, R9, -0x2daee0ad, RZ ;  /* 0xd2511f53091e7825 */ /* 0x000fe200078e00ff */
[----:B------:R1:W-:Y:S01]  /*d700*/  MUFU.EX2 R149, R0 ;  /* 0x0000000000957308 */ /* 0x0003e20000000800 */
[C---:B------:R-:W-:Y:S03]  /*d710*/  HMMA.16816.F32.BF16 R140, R4.reuse, R12, R140 ;  /* 0x0000000c048c723c */ /* 0x040fe6000004188c */
[----:B------:R-:W-:Y:S01]  /*d720*/  LOP3.LUT R2, R31, UR6, R2, 0x96, !PT ;  /* 0x000000061f027c12 */ /* 0x000fe2000f8e9602 */
[----:B------:R-:W-:Y:S02]  /*d730*/  IMAD.MOV.U32 R165, RZ, RZ, R58 ;  /* 0x000000ffffa57224 */ /* 0x000fe400078e003a */
[----:B------:R-:W-:Y:S02]  /*d740*/  IMAD.MOV.U32 R70, RZ, RZ, R57 ;  /* 0x000000ffff467224 */ /* 0x000fe400078e0039 */
[----:B------:R-:W-:Y:S01]  /*d750*/  IMAD.MOV.U32 R71, RZ, RZ, R56 ;  /* 0x000000ffff477224 */ /* 0x000fe200078e0038 */
[----:B------:R-:W-:Y:S01]  /*d760*/  HMMA.16816.F32.BF16 R152, R4, R14, R152 ;  /* 0x0000000e0498723c */ /* 0x000fe20000041898 */
[----:B------:R-:W2:Y:S01]  /*d770*/  LDSM.16.MT88.4 R12, [R206+0x4800] ;  /* 0x00480000ce0c783b */ /* 0x000ea20000004200 */
[----:B-1----:R-:W-:-:S06]  /*d780*/  FFMA.FTZ R0, R225, c[0x0][0x23c], -R28 ;  /* 0x00008f00e1007a23 */ /* 0x002fcc000001081c */
[C---:B------:R-:W-:Y:S01]  /*d790*/  HMMA.16816.F32.BF16 R56, R4.reuse, R16, R156 ;  /* 0x000000100438723c */ /* 0x040fe2000004189c */
[----:B------:R1:W-:Y:S07]  /*d7a0*/  MUFU.EX2 R114, R0 ;  /* 0x0000000000727308 */ /* 0x0003ee0000000800 */
[----:B------:R-:W-:Y:S01]  /*d7b0*/  HMMA.16816.F32.BF16 R168, R4, R18, R168 ;  /* 0x0000001204a8723c */ /* 0x000fe200000418a8 */
[----:B------:R-:W3:Y:S06]  /*d7c0*/  LDSM.16.MT88.4 R16, [R205+0x4800] ;  /* 0x00480000cd10783b */ /* 0x000eec0000004200 */
[----:B------:R-:W-:Y:S01]  /*d7d0*/  FFMA.FTZ R4, R124, c[0x0][0x23c], -R28 ;  /* 0x00008f007c047a23 */ /* 0x000fe2000001081c */
[----:B-1----:R-:W-:Y:S01]  /*d7e0*/  LOP3.LUT R0, R3, UR8, R8, 0x96, !PT ;  /* 0x0000000803007c12 */ /* 0x002fe2000f8e9608 */
[----:B------:R-:W-:-:S02]  /*d7f0*/  IMAD.WIDE.U32 R2, R2, -0x326172a9, RZ ;  /* 0xcd9e8d5702027825 */ /* 0x000fc400078e00ff */
[----:B------:R1:W-:Y:S02]  /*d800*/  MUFU.EX2 R172, R4 ;  /* 0x0000000400ac7308 */ /* 0x0003e40000000800 */
[----:B------:R-:W-:Y:S01]  /*d810*/  IMAD.WIDE.U32 R20, R0, -0x326172a9, RZ ;  /* 0xcd9e8d5700147825 */ /* 0x000fe200078e00ff */
[C---:B------:R-:W-:Y:S02]  /*d820*/  LOP3.LUT R0, R2.reuse, 0xffff, RZ, 0xc0, !PT ;  /* 0x0000ffff02007812 */ /* 0x040fe400078ec0ff */
[--C-:B------:R-:W-:Y:S02]  /*d830*/  SHF.R.U32.HI R6, RZ, 0x10, R2.reuse ;  /* 0x00000010ff067819 */ /* 0x100fe40000011602 */
[----:B------:R-:W-:Y:S02]  /*d840*/  LOP3.LUT R7, R2, 0xff, RZ, 0xc0, !PT ;  /* 0x000000ff02077812 */ /* 0x000fe400078ec0ff */
[----:B------:R-:W-:Y:S01]  /*d850*/  SHF.R.U32.HI R5, RZ, 0x18, R2 ;  /* 0x00000018ff057819 */ /* 0x000fe20000011602 */
[----:B-1----:R-:W-:Y:S01]  /*d860*/  FFMA.FTZ R4, R125, c[0x0][0x23c], -R28 ;  /* 0x00008f007d047a23 */ /* 0x002fe2000001081c */
[----:B------:R-:W-:-:S03]  /*d870*/  LOP3.LUT R2, R3, UR17, R20, 0x96, !PT ;  /* 0x0000001103027c12 */ /* 0x000fc6000f8e9614 */
[----:B------:R1:W4:Y:S01]  /*d880*/  MUFU.EX2 R174, R4 ;  /* 0x0000000400ae7308 */ /* 0x0003220000000800 */
[----:B------:R-:W-:Y:S01]  /*d890*/  LOP3.LUT R3, R6, 0xff, RZ, 0xc0, !PT ;  /* 0x000000ff06037812 */ /* 0x000fe200078ec0ff */
[--C-:B------:R-:W-:Y:S01]  /*d8a0*/  FFMA.FTZ R6, R126, c[0x0][0x23c], -R29.reuse ;  /* 0x00008f007e067a23 */ /* 0x100fe2000001081d */
[----:B-1----:R-:W-:Y:S01]  /*d8b0*/  SHF.R.U32.HI R4, RZ, 0x8, R0 ;  /* 0x00000008ff047819 */ /* 0x002fe20000011600 */
[----:B------:R-:W-:-:S03]  /*d8c0*/  FFMA.FTZ R0, R226, c[0x0][0x23c], -R29 ;  /* 0x00008f00e2007a23 */ /* 0x000fc6000001081d */
[----:B------:R-:W-:Y:S01]  /*d8d0*/  PRMT R9, R7, 0x5410, R4 ;  /* 0x0000541007097816 */ /* 0x000fe20000000004 */
[----:B------:R1:W-:Y:S01]  /*d8e0*/  MUFU.EX2 R185, R0 ;  /* 0x0000000000b97308 */ /* 0x0003e20000000800 */
[----:B------:R-:W-:Y:S02]  /*d8f0*/  PRMT R7, R3, 0x5410, R5 ;  /* 0x0000541003077816 */ /* 0x000fe40000000005 */
[----:B------:R-:W-:Y:S02]  /*d900*/  SHF.R.U32.HI R3, RZ, 0x10, R2 ;  /* 0x00000010ff037819 */ /* 0x000fe40000011602 */
[----:B-1----:R-:W-:-:S04]  /*d910*/  LOP3.LUT R0, R2, 0xffff, RZ, 0xc0, !PT ;  /* 0x0000ffff02007812 */ /* 0x002fc800078ec0ff */
[----:B------:R-:W-:Y:S02]  /*d920*/  SHF.R.U32.HI R5, RZ, 0x8, R0 ;  /* 0x00000008ff057819 */ /* 0x000fe40000011600 */
[----:B------:R-:W-:Y:S01]  /*d930*/  LOP3.LUT R0, R3, 0xff, RZ, 0xc0, !PT ;  /* 0x000000ff03007812 */ /* 0x000fe200078ec0ff */
[----:B------:R-:W-:Y:S01]  /*d940*/  FFMA.FTZ R3, R127, c[0x0][0x23c], -R29 ;  /* 0x00008f007f037a23 */ /* 0x000fe2000001081d */
[----:B------:R1:W-:Y:S01]  /*d950*/  MUFU.EX2 R214, R6 ;  /* 0x0000000600d67308 */ /* 0x0003e20000000800 */
[----:B------:R-:W-:Y:S02]  /*d960*/  LOP3.LUT R4, R2, 0xff, RZ, 0xc0, !PT ;  /* 0x000000ff02047812 */ /* 0x000fe400078ec0ff */
[----:B------:R-:W-:-:S05]  /*d970*/  SHF.R.U32.HI R2, RZ, 0x18, R2 ;  /* 0x00000018ff027819 */ /* 0x000fca0000011602 */
[----:B------:R-:W2:Y:S01]  /*d980*/  MUFU.EX2 R113, R3 ;  /* 0x0000000300717308 */ /* 0x000ea20000000800 */
[----:B------:R-:W-:Y:S01]  /*d990*/  PRMT R5, R4, 0x5410, R5 ;  /* 0x0000541004057816 */ /* 0x000fe20000000005 */
[----:B------:R-:W-:Y:S01]  /*d9a0*/  FFMA.FTZ R4, R227, c[0x0][0x23c], -R29 ;  /* 0x00008f00e3047a23 */ /* 0x000fe2000001081d */
[----:B------:R-:W-:Y:S01]  /*d9b0*/  PRMT R8, R0, 0x5410, R2 ;  /* 0x0000541000087816 */ /* 0x000fe20000000002 */
[----:B------:R-:W-:Y:S01]  /*d9c0*/  HSET2.LE.AND R0, R9, R88, PT ;  /* 0x0000005809007233 */ /* 0x000fe20003803000 */
[----:B----4-:R-:W-:-:S03]  /*d9d0*/  F2FP.BF16.PACK_AB R2, R174, R172 ;  /* 0x000000acae02723e */ /* 0x010fc600000010ff */
[----:B------:R4:W3:Y:S01]  /*d9e0*/  MUFU.EX2 R190, R4 ;  /* 0x0000000400be7308 */ /* 0x0008e20000000800 */
[----:B-1----:R-:W-:Y:S01]  /*d9f0*/  LOP3.LUT R6, R0, R2, RZ, 0xc0, !PT ;  /* 0x0000000200067212 */ /* 0x002fe200078ec0ff */
[----:B------:R-:W-:Y:S01]  /*da00*/  HSET2.LE.AND R0, R7, R88, PT ;  /* 0x0000005807007233 */ /* 0x000fe20003803000 */
[----:B--2---:R-:W-:-:S04]  /*da10*/  F2FP.BF16.PACK_AB R2, R113, R214 ;  /* 0x000000d67102723e */ /* 0x004fc800000010ff */
[----:B------:R-:W-:Y:S01]  /*da20*/  LOP3.LUT R7, R0, R2, RZ, 0xc0, !PT ;  /* 0x0000000200077212 */ /* 0x000fe200078ec0ff */
[----:B------:R-:W-:Y:S01]  /*da30*/  HSET2.LE.AND R0, R5, R88, PT ;  /* 0x0000005805007233 */ /* 0x000fe20003803000 */
[----:B------:R-:W-:-:S04]  /*da40*/  F2FP.BF16.PACK_AB R2, R114, R149 ;  /* 0x000000957202723e */ /* 0x000fc800000010ff */
[----:B----4-:R-:W-:Y:S01]  /*da50*/  LOP3.LUT R4, R0, R2, RZ, 0xc0, !PT ;  /* 0x0000000200047212 */ /* 0x010fe200078ec0ff */
[----:B------:R-:W-:Y:S01]  /*da60*/  HSET2.LE.AND R0, R8, R88, PT ;  /* 0x0000005808007233 */ /* 0x000fe20003803000 */
[----:B---3--:R-:W-:-:S04]  /*da70*/  F2FP.BF16.PACK_AB R2, R190, R185 ;  /* 0x000000b9be02723e */ /* 0x008fc800000010ff */
[----:B------:R-:W-:Y:S02]  /*da80*/  LOP3.LUT R5, R0, R2, RZ, 0xc0, !PT ;  /* 0x0000000200057212 */ /* 0x000fe400078ec0ff */
[----:B------:R-:W-:Y:S01]  /*da90*/  LOP3.LUT R0, R11, UR15, R94, 0x96, !PT ;  /* 0x0000000f0b007c12 */ /* 0x000fe2000f8e965e */
[----:B------:R-:W-:Y:S01]  /*daa0*/  IMAD.MOV.U32 R187, RZ, RZ, R122 ;  /* 0x000000ffffbb7224 */ /* 0x000fe200078e007a */
[----:B------:R-:W-:Y:S01]  /*dab0*/  LOP3.LUT R2, R37, UR13, R10, 0x96, !PT ;  /* 0x0000000d25027c12 */ /* 0x000fe2000f8e960a */
[----:B------:R-:W-:Y:S01]  /*dac0*/  IMAD.MOV.U32 R224, RZ, RZ, R109 ;  /* 0x000000ffffe07224 */ /* 0x000fe200078e006d */
[----:B------:R-:W-:Y:S01]  /*dad0*/  MOV R163, R66 ;  /* 0x0000004200a37202 */ /* 0x000fe20000000f00 */
[----:B------:R-:W-:Y:S01]  /*dae0*/  IMAD.MOV.U32 R122, RZ, RZ, R71 ;  /* 0x000000ffff7a7224 */ /* 0x000fe200078e0047 */
[----:B------:R-:W-:Y:S01]  /*daf0*/  HMMA.16816.F32.BF16 R60, R4, R12, R60 ;  /* 0x0000000c043c723c */ /* 0x000fe2000004183c */
[----:B------:R-:W-:Y:S02]  /*db00*/  IMAD.MOV.U32 R109, RZ, RZ, R70 ;  /* 0x000000ffff6d7224 */ /* 0x000fe400078e0046 */
[----:B------:R-:W-:-:S02]  /*db10*/  IMAD.MOV.U32 R146, RZ, RZ, R67 ;  /* 0x000000ffff927224 */ /* 0x000fc400078e0043 */
[----:B------:R-:W-:-:S03]  /*db20*/  IMAD.WIDE.U32 R2, R2, -0x2daee0ad, RZ ;  /* 0xd2511f5302027825 */ /* 0x000fc600078e00ff */
[C---:B------:R-:W-:Y:S08]  /*db30*/  HMMA.16816.F32.BF16 R68, R4.reuse, R16, R44 ;  /* 0x000000100444723c */ /* 0x040ff0000004182c */
[C---:B------:R-:W-:Y:S08]  /*db40*/  HMMA.16816.F32.BF16 R64, R4.reuse, R18, R40 ;  /* 0x000000120440723c */ /* 0x040ff00000041828 */
[----:B------:R-:W-:Y:S07]  /*db50*/  HMMA.16816.F32.BF16 R52, R4, R14, R52 ;  /* 0x0000000e0434723c */ /* 0x000fee0000041834 */
[----:B------:R-:W-:-:S05]  /*db60*/  IMAD.WIDE.U32 R4, R0, -0x2daee0ad, RZ ;  /* 0xd2511f5300047825 */ /* 0x000fca00078e00ff */
[----:B------:R-:W-:Y:S02]  /*db70*/  LOP3.LUT R5, R5, UR12, R48, 0x96, !PT ;  /* 0x0000000c05057c12 */ /* 0x000fe4000f8e9630 */
[----:B------:R-:W-:-:S03]  /*db80*/  LOP3.LUT R0, R3, UR10, R4, 0x96, !PT ;  /* 0x0000000a03007c12 */ /* 0x000fc6000f8e9604 */
[----:B------:R-:W-:-:S04]  /*db90*/  IMAD.WIDE.U32 R4, R5, -0x326172a9, RZ ;  /* 0xcd9e8d5705047825 */ /* 0x000fc800078e00ff */
[----:B------:R-:W-:Y:S01]  /*dba0*/  IMAD.WIDE.U32 R24, R0, -0x326172a9, RZ ;  /* 0xcd9e8d5700187825 */ /* 0x000fe200078e00ff */
[----:B------:R-:W-:-:S04]  /*dbb0*/  LOP3.LUT R3, R5, UR11, R36, 0x96, !PT ;  /* 0x0000000b05037c12 */ /* 0x000fc8000f8e9624 */
[----:B------:R-:W-:Y:S01]  /*dbc0*/  LOP3.LUT R0, R25, UR9, R4, 0x96, !PT ;  /* 0x0000000919007c12 */ /* 0x000fe2000f8e9604 */
[----:B------:R-:W-:Y:S01]  /*dbd0*/  FFMA.FTZ R6, R180, c[0x0][0x23c], -R22 ;  /* 0x00008f00b4067a23 */ /* 0x000fe20000010816 */
[----:B------:R-:W-:Y:S01]  /*dbe0*/  MOV R186, R26 ;  /* 0x0000001a00ba7202 */ /* 0x000fe20000000f00 */
[----:B------:R-:W-:-:S04]  /*dbf0*/  IMAD.WIDE.U32 R4, R3, -0x2daee0ad, RZ ;  /* 0xd2511f5303047825 */ /* 0x000fc800078e00ff */
[----:B------:R-:W-:Y:S01]  /*dc00*/  IMAD.WIDE.U32 R26, R0, -0x2daee0ad, RZ ;  /* 0xd2511f53001a7825 */ /* 0x000fe200078e00ff */
[----:B------:R1:W-:Y:S03]  /*dc10*/  MUFU.EX2 R148, R6 ;  /* 0x0000000600947308 */ /* 0x0003e60000000800 */
[----:B------:R-:W-:Y:S01]  /*dc20*/  FFMA.FTZ R0, R181, c[0x0][0x23c], -R22 ;  /* 0x00008f00b5007a23 */ /* 0x000fe20000010816 */
[----:B-1----:R-:W-:Y:S02]  /*dc30*/  LOP3.LUT R6, R5, UR8, R2, 0x96, !PT ;  /* 0x0000000805067c12 */ /* 0x002fe4000f8e9602 */
[----:B------:R-:W-:Y:S02]  /*dc40*/  LOP3.LUT R2, R27, UR6, R4, 0x96, !PT ;  /* 0x000000061b027c12 */ /* 0x000fe4000f8e9604 */
[----:B------:R1:W2:Y:S03]  /*dc50*/  MUFU.EX2 R230, R0 ;  /* 0x0000000000e67308 */ /* 0x0002a60000000800 */
[----:B------:R-:W-:-:S04]  /*dc60*/  IMAD.WIDE.U32 R2, R2, -0x326172a9, RZ ;  /* 0xcd9e8d5702027825 */ /* 0x000fc800078e00ff */
[----:B------:R-:W-:-:S04]  /*dc70*/  FFMA.FTZ R4, R100, c[0x0][0x23c], -R22 ;  /* 0x00008f0064047a23 */ /* 0x000fc80000010816 */
[----:B------:R3:W-:Y:S01]  /*dc80*/  MUFU.EX2 R159, R4 ;  /* 0x00000004009f7308 */ /* 0x0007e20000000800 */
[----:B-1----:R-:W-:Y:S01]  /*dc90*/  LOP3.LUT R0, R2, 0xffff, RZ, 0xc0, !PT ;  /* 0x0000ffff02007812 */ /* 0x002fe200078ec0ff */
[----:B------:R-:W-:Y:S02]  /*dca0*/  FFMA.FTZ R5, R101, c[0x0][0x23c], -R22 ;  /* 0x00008f0065057a23 */ /* 0x000fe40000010816 */
[----:B------:R-:W-:Y:S01]  /*dcb0*/  IMAD.WIDE.U32 R10, R6, -0x326172a9, RZ ;  /* 0xcd9e8d57060a7825 */ /* 0x000fe200078e00ff */
[----:B---3--:R-:W-:Y:S02]  /*dcc0*/  SHF.R.U32.HI R4, RZ, 0x8, R0 ;  /* 0x00000008ff047819 */ /* 0x008fe40000011600 */
[----:B------:R-:W-:-:S04]  /*dcd0*/  LOP3.LUT R0, R2, 0xff, RZ, 0xc0, !PT ;  /* 0x000000ff02007812 */ /* 0x000fc800078ec0ff */
[----:B------:R-:W-:Y:S02]  /*dce0*/  PRMT R8, R0, 0x5410, R4 ;  /* 0x0000541000087816 */ /* 0x000fe40000000004 */
[----:B------:R-:W-:Y:S01]  /*dcf0*/  SHF.R.U32.HI R0, RZ, 0x10, R2 ;  /* 0x00000010ff007819 */ /* 0x000fe20000011602 */
[----:B------:R1:W-:Y:S03]  /*dd00*/  MUFU.EX2 R231, R5 ;  /* 0x0000000500e77308 */ /* 0x0003e60000000800 */
[----:B------:R-:W-:Y:S01]  /*dd10*/  LOP3.LUT R0, R0, 0xff, RZ, 0xc0, !PT ;  /* 0x000000ff00007812 */ /* 0x000fe200078ec0ff */
[----:B------:R-:W-:Y:S02]  /*dd20*/  FFMA.FTZ R4, R182, c[0x0][0x23c], -R23 ;  /* 0x00008f00b6047a23 */ /* 0x000fe40000010817 */
[----:B------:R-:W-:Y:S02]  /*dd30*/  IMAD.MOV.U32 R181, RZ, RZ, R163 ;  /* 0x000000ffffb57224 */ /* 0x000fe400078e00a3 */
[----:B------:R-:W-:Y:S01]  /*dd40*/  IMAD.MOV.U32 R173, RZ, RZ, R146 ;  /* 0x000000ffffad7224 */ /* 0x000fe200078e0092 */
[----:B-1----:R-:W-:-:S02]  /*dd50*/  SHF.R.U32.HI R5, RZ, 0x18, R2 ;  /* 0x00000018ff057819 */ /* 0x002fc40000011602 */
[----:B------:R-:W-:Y:S01]  /*dd60*/  LOP3.LUT R2, R3, UR17, R10, 0x96, !PT ;  /* 0x0000001103027c12 */ /* 0x000fe2000f8e960a */
[----:B------:R-:W-:Y:S01]  /*dd70*/  FFMA.FTZ R3, R183, c[0x0][0x23c], -R23 ;  /* 0x00008f00b7037a23 */ /* 0x000fe20000010817 */
[----:B------:R-:W-:Y:S02]  /*dd80*/  PRMT R7, R0, 0x5410, R5 ;  /* 0x0000541000077816 */ /* 0x000fe40000000005 */
[----:B------:R-:W-:Y:S01]  /*dd90*/  LOP3.LUT R0, R2, 0xffff, RZ, 0xc0, !PT ;  /* 0x0000ffff02007812 */ /* 0x000fe200078ec0ff */
[----:B------:R1:W-:Y:S01]  /*dda0*/  MUFU.EX2 R163, R3 ;  /* 0x0000000300a37308 */ /* 0x0003e20000000800 */
[----:B------:R-:W-:Y:S02]  /*ddb0*/  SHF.R.U32.HI R5, RZ, 0x18, R2 ;  /* 0x00000018ff057819 */ /* 0x000fe40000011602 */
[----:B------:R-:W-:-:S05]  /*ddc0*/  SHF.R.U32.HI R0, RZ, 0x8, R0 ;  /* 0x00000008ff007819 */ /* 0x000fca0000011600 */
[----:B------:R3:W4:Y:S01]  /*ddd0*/  MUFU.EX2 R146, R4 ;  /* 0x0000000400927308 */ /* 0x0007220000000800 */
[----:B-1----:R-:W-:Y:S02]  /*dde0*/  SHF.R.U32.HI R3, RZ, 0x10, R2 ;  /* 0x00000010ff037819 */ /* 0x002fe40000011602 */
[----:B---3--:R-:W-:Y:S02]  /*ddf0*/  LOP3.LUT R4, R2, 0xff, RZ, 0xc0, !PT ;  /* 0x000000ff02047812 */ /* 0x008fe400078ec0ff */
[----:B------:R-:W-:Y:S01]  /*de00*/  LOP3.LUT R2, R3, 0xff, RZ, 0xc0, !PT ;  /* 0x000000ff03027812 */ /* 0x000fe200078ec0ff */
[----:B------:R-:W-:Y:S01]  /*de10*/  FFMA.FTZ R3, R102, c[0x0][0x23c], -R23 ;  /* 0x00008f0066037a23 */ /* 0x000fe20000010817 */
[----:B------:R-:W-:-:S03]  /*de20*/  PRMT R0, R4, 0x5410, R0 ;  /* 0x0000541004007816 */ /* 0x000fc60000000000 */
[----:B------:R1:W-:Y:S01]  /*de30*/  MUFU.EX2 R226, R3 ;  /* 0x0000000300e27308 */ /* 0x0003e20000000800 */
[----:B------:R-:W-:Y:S01]  /*de40*/  PRMT R5, R2, 0x5410, R5 ;  /* 0x0000541002057816 */ /* 0x000fe20000000005 */
[----:B------:R-:W-:Y:S01]  /*de50*/  HSET2.LE.AND R0, R0, R88, PT ;  /* 0x0000005800007233 */ /* 0x000fe20003803000 */
[----:B--2---:R-:W-:-:S04]  /*de60*/  F2FP.BF16.PACK_AB R2, R230, R148 ;  /* 0x00000094e602723e */ /* 0x004fc800000010ff */
[----:B------:R-:W-:Y:S01]  /*de70*/  LOP3.LUT R4, R0, R2, RZ, 0xc0, !PT ;  /* 0x0000000200047212 */ /* 0x000fe200078ec0ff */
[----:B------:R-:W-:Y:S01]  /*de80*/  HSET2.LE.AND R0, R5, R88, PT ;  /* 0x0000005805007233 */ /* 0x000fe20003803000 */
[----:B-1----:R-:W-:-:S04]  /*de90*/  FFMA.FTZ R3, R103, c[0x0][0x23c], -R23 ;  /* 0x00008f0067037a23 */ /* 0x002fc80000010817 */
[----:B------:R-:W1:Y:S01]  /*dea0*/  MUFU.EX2 R225, R3 ;  /* 0x0000000300e17308 */ /* 0x000e620000000800 */
[----:B----4-:R-:W-:-:S04]  /*deb0*/  F2FP.BF16.PACK_AB R2, R163, R146 ;  /* 0x00000092a302723e */ /* 0x010fc800000010ff */
[----:B------:R-:W-:Y:S01]  /*dec0*/  LOP3.LUT R5, R0, R2, RZ, 0xc0, !PT ;  /* 0x0000000200057212 */ /* 0x000fe200078ec0ff */
[----:B------:R-:W-:Y:S01]  /*ded0*/  HSET2.LE.AND R0, R8, R88, PT ;  /* 0x0000005808007233 */ /* 0x000fe20003803000 */
[----:B------:R-:W-:-:S04]  /*dee0*/  F2FP.BF16.PACK_AB R2, R231, R159 ;  /* 0x0000009fe702723e */ /* 0x000fc800000010ff */
[----:B------:R-:W-:Y:S01]  /*def0*/  LOP3.LUT R6, R0, R2, RZ, 0xc0, !PT ;  /* 0x0000000200067212 */ /* 0x000fe200078ec0ff */
[----:B------:R-:W-:Y:S01]  /*df00*/  HSET2.LE.AND R0, R7, R88, PT ;  /* 0x0000005807007233 */ /* 0x000fe20003803000 */
[----:B-1----:R-:W-:-:S04]  /*df10*/  F2FP.BF16.PACK_AB R2, R225, R226 ;  /* 0x000000e2e102723e */ /* 0x002fc800000010ff */
[----:B------:R-:W-:Y:S01]  /*df20*/  LOP3.LUT R7, R0, R2, RZ, 0xc0, !PT ;  /* 0x0000000200077212 */ /* 0x000fe200078ec0ff */
[----:B------:R-:W-:Y:S01]  /*df30*/  FFMA.FTZ R0, R220, c[0x0][0x23c], -R28 ;  /* 0x00008f00dc007a23 */ /* 0x000fe2000001081c */
[----:B------:R-:W-:-:S03]  /*df40*/  LOP3.LUT R2, R21, UR7, R32, 0x96, !PT ;  /* 0x0000000715027c12 */ /* 0x000fc6000f8e9620 */
[----:B------:R1:W-:Y:S02]  /*df50*/  MUFU.EX2 R161, R0 ;  /* 0x0000000000a17308 */ /* 0x0003e40000000800 */
[----:B------:R-:W-:Y:S01]  /*df60*/  IMAD.WIDE.U32 R2, R2, -0x2daee0ad, RZ ;  /* 0xd2511f5302027825 */ /* 0x000fe200078e00ff */
[----:B------:R-:W-:Y:S03]  /*df70*/  HMMA.16816.F32.BF16 R40, R4, R16, R140 ;  /* 0x000000100428723c */ /* 0x000fe6000004188c */
[----:B-1----:R-:W-:-:S04]  /*df80*/  FFMA.FTZ R0, R221, c[0x0][0x23c], -R28 ;  /* 0x00008f00dd007a23 */ /* 0x002fc8000001081c */
[----:B------:R1:W-:Y:S01]  /*df90*/  MUFU.EX2 R162, R0 ;  /* 0x0000000000a27308 */ /* 0x0003e20000000800 */
[C---:B------:R-:W-:Y:S08]  /*dfa0*/  HMMA.16816.F32.BF16 R44, R4.reuse, R18, R152 ;  /* 0x00000012042c723c */ /* 0x040ff00000041898 */
[C---:B------:R-:W-:Y:S08]  /*dfb0*/  HMMA.16816.F32.BF16 R56, R4.reuse, R12, R56 ;  /* 0x0000000c0438723c */ /* 0x040ff00000041838 */
[----:B------:R-:W-:Y:S01]  /*dfc0*/  HMMA.16816.F32.BF16 R168, R4, R14, R168 ;  /* 0x0000000e04a8723c */ /* 0x000fe200000418a8 */
[----:B-1----:R-:W-:Y:S01]  /*dfd0*/  FFMA.FTZ R0, R116, c[0x0][0x23c], -R28 ;  /* 0x00008f0074007a23 */ /* 0x002fe2000001081c */
[----:B------:R-:W-:Y:S01]  /*dfe0*/  SHF.R.U32.HI R8, RZ, 0x18, R2 ;  /* 0x00000018ff087819 */ /* 0x000fe20000011602 */
[----:B------:R-:W-:Y:S01]  /*dff0*/  IMAD.MOV.U32 R100, RZ, RZ, R147 ;  /* 0x000000ffff647224 */ /* 0x000fe200078e0093 */
[----:B------:R-:W-:Y:S01]  /*e000*/  MOV R143, R34 ;  /* 0x00000022008f7202 */ /* 0x000fe20000000f00 */
[----:B------:R1:W-:Y:S01]  /*e010*/  MUFU.EX2 R227, R0 ;  /* 0x0000000000e37308 */ /* 0x0003e20000000800 */
[----:B------:R-:W-:Y:S01]  /*e020*/  IMAD.MOV.U32 R221, RZ, RZ, R35 ;  /* 0x000000ffffdd7224 */ /* 0x000fe200078e0023 */
[----:B------:R-:W2:Y:S01]  /*e030*/  LDSM.16.MT88.4 R16, [R205+0x4c00] ;  /* 0x004c0000cd10783b */ /* 0x000ea20000004200 */
[----:B------:R-:W-:Y:S01]  /*e040*/  FFMA.FTZ R4, R117, c[0x0][0x23c], -R28 ;  /* 0x00008f0075047a23 */ /* 0x000fe2000001081c */
[----:B------:R-:W-:Y:S01]  /*e050*/  LOP3.LUT R6, R2, 0xff, RZ, 0xc0, !PT ;  /* 0x000000ff02067812 */ /* 0x000fe200078ec0ff */
[----:B------:R-:W-:Y:S01]  /*e060*/  FFMA.FTZ R5, R222, c[0x0][0x23c], -R29 ;  /* 0x00008f00de057a23 */ /* 0x000fe2000001081d */
[----:B------:R-:W3:Y:S02]  /*e070*/  LDSM.16.MT88.4 R32, [R206+0x4c00] ;  /* 0x004c0000ce20783b */ /* 0x000ee40000004200 */
[----:B------:R4:W2:Y:S01]  /*e080*/  MUFU.EX2 R158, R4 ;  /* 0x00000004009e7308 */ /* 0x0008a20000000800 */
[----:B-1----:R-:W-:-:S04]  /*e090*/  LOP3.LUT R0, R2, 0xffff, RZ, 0xc0, !PT ;  /* 0x0000ffff02007812 */ /* 0x002fc800078ec0ff */
[----:B----4-:R-:W-:Y:S02]  /*e0a0*/  SHF.R.U32.HI R4, RZ, 0x8, R0 ;  /* 0x00000008ff047819 */ /* 0x010fe40000011600 */
[----:B------:R-:W-:Y:S02]  /*e0b0*/  LOP3.LUT R0, R3, UR16, R30, 0x96, !PT ;  /* 0x0000001003007c12 */ /* 0x000fe4000f8e961e */
[----:B------:R-:W-:Y:S02]  /*e0c0*/  SHF.R.U32.HI R3, RZ, 0x10, R2 ;  /* 0x00000010ff037819 */ /* 0x000fe40000011602 */
[----:B------:R-:W-:Y:S02]  /*e0d0*/  PRMT R10, R6, 0x5410, R4 ;  /* 0x00005410060a7816 */ /* 0x000fe40000000004 */
[----:B------:R-:W-:Y:S02]  /*e0e0*/  LOP3.LUT R2, R0, 0xffff, RZ, 0xc0, !PT ;  /* 0x0000ffff00027812 */ /* 0x000fe400078ec0ff */
[----:B------:R-:W-:-:S02]  /*e0f0*/  LOP3.LUT R6, R3, 0xff, RZ, 0xc0, !PT ;  /* 0x000000ff03067812 */ /* 0x000fc400078ec0ff */
        /* <DEDUP_REMOVED lines=9> */
[----:B------:R1:W4:Y:S01]  /*e190*/  MUFU.EX2 R229, R5 ;  /* 0x0000000500e57308 */ /* 0x0003220000000800 */
[----:B------:R-:W-:Y:S01]  /*e1a0*/  PRMT R9, R0, 0x5410, R2 ;  /* 0x0000541000097816 */ /* 0x000fe20000000002 */
[----:B------:R-:W-:Y:S01]  /*e1b0*/  HSET2.LE.AND R0, R10, R88, PT ;  /* 0x000000580a007233 */ /* 0x000fe20003803000 */
[----:B--2---:R-:W-:Y:S02]  /*e1c0*/  F2FP.BF16.PACK_AB R2, R158, R227 ;  /* 0x000000e39e02723e */ /* 0x004fe400000010ff */
[----:B-1----:R-:W-:Y:S02]  /*e1d0*/  PRMT R5, R6, 0x5410, R8 ;  /* 0x0000541006057816 */ /* 0x002fe40000000008 */
[----:B------:R-:W-:Y:S01]  /*e1e0*/  PRMT R8, R7, 0x5410, R4 ;  /* 0x0000541007087816 */ /* 0x000fe20000000004 */
[----:B------:R-:W-:Y:S01]  /*e1f0*/  FFMA.FTZ R4, R223, c[0x0][0x23c], -R29 ;  /* 0x00008f00df047a23 */ /* 0x000fe2000001081d */
[----:B------:R-:W-:-:S03]  /*e200*/  LOP3.LUT R6, R0, R2, RZ, 0xc0, !PT ;  /* 0x0000000200067212 */ /* 0x000fc600078ec0ff */
[----:B------:R1:W2:Y:S01]  /*e210*/  MUFU.EX2 R160, R4 ;  /* 0x0000000400a07308 */ /* 0x0002a20000000800 */
[----:B------:R-:W-:Y:S01]  /*e220*/  HSET2.LE.AND R0, R5, R88, PT ;  /* 0x0000005805007233 */ /* 0x000fe20003803000 */
[----:B----4-:R-:W-:-:S04]  /*e230*/  F2FP.BF16.PACK_AB R2, R228, R229 ;  /* 0x000000e5e402723e */ /* 0x010fc800000010ff */
[----:B------:R-:W-:Y:S01]  /*e240*/  LOP3.LUT R7, R0, R2, RZ, 0xc0, !PT ;  /* 0x0000000200077212 */ /* 0x000fe200078ec0ff */
[----:B------:R-:W-:Y:S01]  /*e250*/  HSET2.LE.AND R0, R8, R88, PT ;  /* 0x0000005808007233 */ /* 0x000fe20003803000 */
[----:B------:R-:W-:-:S04]  /*e260*/  F2FP.BF16.PACK_AB R2, R162, R161 ;  /* 0x000000a1a202723e */ /* 0x000fc800000010ff */
[----:B-1----:R-:W-:Y:S01]  /*e270*/  LOP3.LUT R4, R0, R2, RZ, 0xc0, !PT ;  /* 0x0000000200047212 */ /* 0x002fe200078ec0ff */
[----:B------:R-:W-:Y:S01]  /*e280*/  HSET2.LE.AND R0, R9, R88, PT ;  /* 0x0000005809007233 */ /* 0x000fe20003803000 */
[----:B--2---:R-:W-:-:S04]  /*e290*/  F2FP.BF16.PACK_AB R2, R160, R147 ;  /* 0x00000093a002723e */ /* 0x004fc800000010ff */
[----:B------:R-:W-:Y:S01]  /*e2a0*/  LOP3.LUT R5, R0, R2, RZ, 0xc0, !PT ;  /* 0x0000000200057212 */ /* 0x000fe200078ec0ff */
[----:B------:R-:W-:Y:S02]  /*e2b0*/  FFMA.FTZ R0, R133, c[0x0][0x23c], -R22 ;  /* 0x00008f0085007a23 */ /* 0x000fe40000010816 */
[----:B------:R-:W-:Y:S02]  /*e2c0*/  IMAD.MOV.U32 R182, RZ, RZ, R145 ;  /* 0x000000ffffb67224 */ /* 0x000fe400078e0091 */
[----:B------:R1:W-:Y:S01]  /*e2d0*/  MUFU.EX2 R145, R0 ;  /* 0x0000000000917308 */ /* 0x0003e20000000800 */
[----:B------:R-:W-:Y:S01]  /*e2e0*/  LOP3.LUT R2, R11, UR7, R24, 0x96, !PT ;  /* 0x000000070b027c12 */ /* 0x000fe2000f8e9618 */
[----:B------:R-:W-:Y:S01]  /*e2f0*/  IMAD.MOV.U32 R184, RZ, RZ, R129 ;  /* 0x000000ffffb87224 */ /* 0x000fe200078e0081 */
[----:B------:R-:W-:Y:S01]  /*e300*/  MOV R180, R128 ;  /* 0x0000008000b47202 */ /* 0x000fe20000000f00 */
[----:B------:R-:W-:Y:S02]  /*e310*/  IMAD.MOV.U32 R103, RZ, RZ, R130 ;  /* 0x000000ffff677224 */ /* 0x000fe400078e0082 */
[----:B------:R-:W-:-:S04]  /*e320*/  IMAD.WIDE.U32 R2, R2, -0x2daee0ad, RZ ;  /* 0xd2511f5302027825 */ /* 0x000fc800078e00ff */
[----:B-1----:R-:W-:-:S04]  /*e330*/  FFMA.FTZ R0, R132, c[0x0][0x23c], -R22 ;  /* 0x00008f0084007a23 */ /* 0x002fc80000010816 */
[----:B------:R1:W-:Y:S01]  /*e340*/  MUFU.EX2 R155, R0 ;  /* 0x00000000009b7308 */ /* 0x0003e20000000800 */
[----:B------:R-:W-:Y:S01]  /*e350*/  IMAD.MOV.U32 R101, RZ, RZ, R123 ;  /* 0x000000ffff657224 */ /* 0x000fe200078e007b */
[----:B------:R-:W-:Y:S01]  /*e360*/  HMMA.16816.F32.BF16 R116, R4, R16, R68 ;  /* 0x000000100474723c */ /* 0x000fe20000041844 */
[----:B------:R-:W-:Y:S02]  /*e370*/  IMAD.MOV.U32 R142, RZ, RZ, R122 ;  /* 0x000000ffff8e7224 */ /* 0x000fe400078e007a */
[----:B------:R-:W-:Y:S02]  /*e380*/  IMAD.MOV.U32 R141, RZ, RZ, R121 ;  /* 0x000000ffff8d7224 */ /* 0x000fe400078e0079 */
[----:B------:R-:W-:Y:S02]  /*e390*/  IMAD.MOV.U32 R140, RZ, RZ, R131 ;  /* 0x000000ffff8c7224 */ /* 0x000fe400078e0083 */
[----:B------:R-:W-:Y:S02]  /*e3a0*/  IMAD.MOV.U32 R157, RZ, RZ, R120 ;  /* 0x000000ffff9d7224 */ /* 0x000fe400078e0078 */
[----:B-1----:R-:W-:-:S04]  /*e3b0*/  FFMA.FTZ R0, R96, c[0x0][0x23c], -R22 ;  /* 0x00008f0060007a23 */ /* 0x002fc80000010816 */
[----:B------:R1:W-:Y:S01]  /*e3c0*/  MUFU.EX2 R154, R0 ;  /* 0x00000000009a7308 */ /* 0x0003e20000000800 */
[----:B------:R-:W-:Y:S01]  /*e3d0*/  HMMA.16816.F32.BF16 R120, R4, R18, R64 ;  /* 0x000000120478723c */ /* 0x000fe20000041840 */
[----:B------:R-:W-:-:S07]  /*e3e0*/  IMAD.MOV.U32 R183, RZ, RZ, R144 ;  /* 0x000000ffffb77224 */ /* 0x000fce00078e0090 */
[----:B---3--:R-:W-:Y:S01]  /*e3f0*/  HMMA.16816.F32.BF16 R124, R4, R32, R60 ;  /* 0x00000020047c723c */ /* 0x008fe2000004183c */
[----:B-1----:R-:W-:-:S07]  /*e400*/  FFMA.FTZ R0, R97, c[0x0][0x23c], -R22 ;  /* 0x00008f0061007a23 */ /* 0x002fce0000010816 */
[----:B------:R-:W-:Y:S01]  /*e410*/  HMMA.16816.F32.BF16 R128, R4, R34, R52 ;  /* 0x000000220480723c */ /* 0x000fe20000041834 */
[----:B------:R1:W2:Y:S06]  /*e420*/  MUFU.EX2 R167, R0 ;  /* 0x0000000000a77308 */ /* 0x0002ac0000000800 */
[----:B------:R-:W-:Y:S01]  /*e430*/  FFMA.FTZ R4, R134, c[0x0][0x23c], -R23 ;  /* 0x00008f0086047a23 */ /* 0x000fe20000010817 */
[----:B------:R-:W-:Y:S02]  /*e440*/  LOP3.LUT R6, R2, 0xff, RZ, 0xc0, !PT ;  /* 0x000000ff02067812 */ /* 0x000fe400078ec0ff */
[----:B------:R-:W-:Y:S01]  /*e450*/  SHF.R.U32.HI R5, RZ, 0x18, R2 ;  /* 0x00000018ff057819 */ /* 0x000fe20000011602 */
[----:B------:R3:W-:Y:S01]  /*e460*/  MUFU.EX2 R144, R4 ;  /* 0x0000000400907308 */ /* 0x0007e20000000800 */
[----:B-1----:R-:W-:-:S02]  /*e470*/  LOP3.LUT R0, R3, UR16, R26, 0x96, !PT ;  /* 0x0000001003007c12 */ /* 0x002fc4000f8e961a */
[----:B------:R-:W-:Y:S02]  /*e480*/  LOP3.LUT R3, R2, 0xffff, RZ, 0xc0, !PT ;  /* 0x0000ffff02037812 */ /* 0x000fe400078ec0ff */
[----:B---3--:R-:W-:Y:S02]  /*e490*/  SHF.R.U32.HI R4, RZ, 0x10, R2 ;  /* 0x00000010ff047819 */ /* 0x008fe40000011602 */
[----:B------:R-:W-:Y:S01]  /*e4a0*/  SHF.R.U32.HI R2, RZ, 0x8, R3 ;  /* 0x00000008ff027819 */ /* 0x000fe20000011603 */
[----:B------:R-:W-:Y:S01]  /*e4b0*/  FFMA.FTZ R3, R98, c[0x0][0x23c], -R23 ;  /* 0x00008f0062037a23 */ /* 0x000fe20000010817 */
[----:B------:R-:W-:Y:S02]  /*e4c0*/  LOP3.LUT R4, R4, 0xff, RZ, 0xc0, !PT ;  /* 0x000000ff04047812 */ /* 0x000fe400078ec0ff */
[----:B------:R-:W-:Y:S02]  /*e4d0*/  PRMT R6, R6, 0x5410, R2 ;  /* 0x0000541006067816 */ /* 0x000fe40000000002 */
[----:B------:R-:W-:Y:S01]  /*e4e0*/  LOP3.LUT R2, R0, 0xffff, RZ, 0xc0, !PT ;  /* 0x0000ffff00027812 */ /* 0x000fe200078ec0ff */
[----:B------:R1:W-:Y:S01]  /*e4f0*/  MUFU.EX2 R153, R3 ;  /* 0x0000000300997308 */ /* 0x0003e20000000800 */
[----:B------:R-:W-:Y:S01]  /*e500*/  PRMT R8, R4, 0x5410, R5 ;  /* 0x0000541004087816 */ /* 0x000fe20000000005 */
[----:B------:R-:W-:Y:S01]  /*e510*/  FFMA.FTZ R4, R99, c[0x0][0x23c], -R23 ;  /* 0x00008f0063047a23 */ /* 0x000fe20000010817 */
[----:B------:R-:W-:-:S05]  /*e520*/  LOP3.LUT R5, R0, 0xff, RZ, 0xc0, !PT ;  /* 0x000000ff00057812 */ /* 0x000fca00078ec0ff */
[----:B------:R3:W4:Y:S01]  /*e530*/  MUFU.EX2 R166, R4 ;  /* 0x0000000400a67308 */ /* 0x0007220000000800 */
[----:B-1----:R-:W-:-:S04]  /*e540*/  SHF.R.U32.HI R3, RZ, 0x8, R2 ;  /* 0x00000008ff037819 */ /* 0x002fc80000011602 */
[----:B------:R-:W-:Y:S01]  /*e550*/  PRMT R7, R5, 0x5410, R3 ;  /* 0x0000541005077816 */ /* 0x000fe20000000003 */
[----:B------:R-:W-:Y:S01]  /*e560*/  FFMA.FTZ R5, R135, c[0x0][0x23c], -R23 ;  /* 0x00008f0087057a23 */ /* 0x000fe20000010817 */
[----:B------:R-:W-:-:S03]  /*e570*/  SHF.R.U32.HI R2, RZ, 0x10, R0 ;  /* 0x00000010ff027819 */ /* 0x000fc60000011600 */
[----:B------:R1:W1:Y:S01]  /*e580*/  MUFU.EX2 R152, R5 ;  /* 0x0000000500987308 */ /* 0x0002620000000800 */
[----:B---3--:R-:W-:Y:S01]  /*e590*/  SHF.R.U32.HI R4, RZ, 0x18, R0 ;  /* 0x00000018ff047819 */ /* 0x008fe20000011600 */
[----:B------:R-:W-:Y:S01]  /*e5a0*/  HSET2.LE.AND R0, R6, R88, PT ;  /* 0x0000005806007233 */ /* 0x000fe20003803000 */
[----:B------:R-:W-:Y:S02]  /*e5b0*/  LOP3.LUT R3, R2, 0xff, RZ, 0xc0, !PT ;  /* 0x000000ff02037812 */ /* 0x000fe400078ec0ff */
[----:B--2---:R-:W-:Y:S01]  /*e5c0*/  F2FP.BF16.PACK_AB R2, R167, R154 ;  /* 0x0000009aa702723e */ /* 0x004fe200000010ff */
[----:B------:R-:W-:-:S03]  /*e5d0*/  UIADD3 UR5, UR4, 0x2, URZ ;  /* 0x0000000204057890 */ /* 0x000fc6000fffe03f */
[----:B------:R-:W-:Y:S01]  /*e5e0*/  LOP3.LUT R6, R0, R2, RZ, 0xc0, !PT ;  /* 0x0000000200067212 */ /* 0x000fe200078ec0ff */
[--C-:B------:R-:W-:Y:S01]  /*e5f0*/  HSET2.LE.AND R0, R8, R88.reuse, PT ;  /* 0x0000005808007233 */ /* 0x100fe20003803000 */
[----:B----4-:R-:W-:Y:S02]  /*e600*/  F2FP.BF16.PACK_AB R2, R166, R153 ;  /* 0x00000099a602723e */ /* 0x010fe400000010ff */
[----:B-1----:R-:W-:Y:S01]  /*e610*/  PRMT R5, R3, 0x5410, R4 ;  /* 0x0000541003057816 */ /* 0x002fe20000000004 */
[--C-:B------:R-:W-:Y:S01]  /*e620*/  HSET2.LE.AND R3, R7, R88.reuse, PT ;  /* 0x0000005807037233 */ /* 0x100fe20003803000 */
[----:B------:R-:W-:Y:S02]  /*e630*/  F2FP.BF16.PACK_AB R4, R155, R145 ;  /* 0x000000919b04723e */ /* 0x000fe400000010ff */
[----:B------:R-:W-:Y:S01]  /*e640*/  LOP3.LUT R7, R0, R2, RZ, 0xc0, !PT ;  /* 0x0000000200077212 */ /* 0x000fe200078ec0ff */
[----:B------:R-:W-:Y:S01]  /*e650*/  HSET2.LE.AND R0, R5, R88, PT ;  /* 0x0000005805007233 */ /* 0x000fe20003803000 */
[----:B------:R-:W-:Y:S01]  /*e660*/  LOP3.LUT R4, R3, R4, RZ, 0xc0, !PT ;  /* 0x0000000403047212 */ /* 0x000fe200078ec0ff */
[----:B------:R-:W-:Y:S01]  /*e670*/  UIADD3 UR4, UR4, 0x3, URZ ;  /* 0x0000000304047890 */ /* 0x000fe2000fffe03f */
[----:B------:R-:W-:Y:S01]  /*e680*/  F2FP.BF16.PACK_AB R2, R152, R144 ;  /* 0x000000909802723e */ /* 0x000fe200000010ff */
[----:B------:R-:W-:-:S03]  /*e690*/  IMAD.U32 R3, RZ, RZ, UR5 ;  /* 0x00000005ff037e24 */ /* 0x000fc6000f8e00ff */
[----:B------:R-:W-:Y:S01]  /*e6a0*/  LOP3.LUT R5, R0, R2, RZ, 0xc0, !PT ;  /* 0x0000000200057212 */ /* 0x000fe200078ec0ff */
[----:B------:R-:W-:Y:S01]  /*e6b0*/  IMAD.U32 R2, RZ, RZ, UR4 ;  /* 0x00000004ff027e24 */ /* 0x000fe2000f8e00ff */
[----:B------:R-:W-:-:S04]  /*e6c0*/  LOP3.LUT R0, R75, UR33, R3, 0x96, !PT ;  /* 0x000000214b007c12 */ /* 0x000fc8000f8e9603 */
[----:B------:R-:W-:Y:S01]  /*e6d0*/  LOP3.LUT R2, R75, UR33, R2, 0x96, !PT ;  /* 0x000000214b027c12 */ /* 0x000fe2000f8e9602 */
[----:B------:R-:W-:-:S04]  /*e6e0*/  IMAD.WIDE.U32 R8, R0, -0x326172a9, RZ ;  /* 0xcd9e8d5700087825 */ /* 0x000fc800078e00ff */
[----:B------:R-:W-:Y:S01]  /*e6f0*/  IMAD.WIDE.U32 R2, R2, -0x326172a9, RZ ;  /* 0xcd9e8d5702027825 */ /* 0x000fe200078e00ff */
[----:B------:R-:W-:Y:S02]  /*e700*/  LOP3.LUT R0, R9, UR15, R94, 0x96, !PT ;  /* 0x0000000f09007c12 */ /* 0x000fe4000f8e965e */
[----:B------:R-:W-:Y:S01]  /*e710*/  LOP3.LUT R10, R37, UR13, R8, 0x96, !PT ;  /* 0x0000000d250a7c12 */ /* 0x000fe2000f8e9608 */
[----:B------:R-:W-:Y:S01]  /*e720*/  IMAD.MOV.U32 R156, RZ, RZ, R104 ;  /* 0x000000ffff9c7224 */ /* 0x000fe200078e0068 */
[----:B------:R-:W-:Y:S01]  /*e730*/  LOP3.LUT R14, R9, UR15, R86, 0x96, !PT ;  /* 0x0000000f090e7c12 */ /* 0x000fe2000f8e9656 */
[----:B------:R-:W-:Y:S01]  /*e740*/  HMMA.16816.F32.BF16 R104, R4, R18, R44 ;  /* 0x000000120468723c */ /* 0x000fe2000004182c */
[----:B------:R-:W-:Y:S01]  /*e750*/  LOP3.LUT R13, R39, UR13, R8, 0x96, !PT ;  /* 0x0000000d270d7c12 */ /* 0x000fe2000f8e9608 */
[----:B------:R-:W-:Y:S01]  /*e760*/  IMAD.WIDE.U32 R8, R0, -0x2daee0ad, RZ ;  /* 0xd2511f5300087825 */ /* 0x000fe200078e00ff */
[----:B------:R-:W-:-:S04]  /*e770*/  LOP3.LUT R11, R3, UR15, R94, 0x96, !PT ;  /* 0x0000000f030b7c12 */ /* 0x000fc8000f8e965e */
[----:B------:R-:W-:Y:S01]  /*e780*/  IMAD.WIDE.U32 R18, R10, -0x2daee0ad, RZ ;  /* 0xd2511f530a127825 */ /* 0x000fe200078e00ff */
[----:B------:R-:W-:Y:S02]  /*e790*/  LOP3.LUT R0, R37, UR13, R2, 0x96, !PT ;  /* 0x0000000d25007c12 */ /* 0x000fe4000f8e9602 */
[----:B------:R-:W-:Y:S02]  /*e7a0*/  LOP3.LUT R24, R9, UR12, R48, 0x96, !PT ;  /* 0x0000000c09187c12 */ /* 0x000fe4000f8e9630 */
[----:B------:R-:W-:Y:S01]  /*e7b0*/  LOP3.LUT R15, R19, UR10, R8, 0x96, !PT ;  /* 0x0000000a130f7c12 */ /* 0x000fe2000f8e9608 */
[----:B------:R-:W-:Y:S01]  /*e7c0*/  IMAD.WIDE.U32 R8, R11, -0x2daee0ad, RZ ;  /* 0xd2511f530b087825 */ /* 0x000fe200078e00ff */
[----:B------:R-:W-:Y:S01]  /*e7d0*/  LOP3.LUT R12, R3, UR15, R86, 0x96, !PT ;  /* 0x0000000f030c7c12 */ /* 0x000fe2000f8e9656 */
[----:B------:R-:W-:Y:S01]  /*e7e0*/  HMMA.16816.F32.BF16 R60, R4, R16, R40 ;  /* 0x00000010043c723c */ /* 0x000fe20000041828 */
[----:B------:R-:W-:Y:S01]  /*e7f0*/  LOP3.LUT R10, R39, UR13, R2, 0x96, !PT ;  /* 0x0000000d270a7c12 */ /* 0x000fe2000f8e9602 */
[----:B------:R-:W-:-:S02]  /*e800*/  IMAD.MOV.U32 R102, RZ, RZ, R111 ;  /* 0x000000ffff667224 */ /* 0x000fc400078e006f */
[----:B------:R-:W-:Y:S02]  /*e810*/  IMAD.MOV.U32 R220, RZ, RZ, R110 ;  /* 0x000000ffffdc7224 */ /* 0x000fe400078e006e */
[----:B------:R-:W-:Y:S02]  /*e820*/  IMAD.MOV.U32 R222, RZ, RZ, R109 ;  /* 0x000000ffffde7224 */ /* 0x000fe400078e006d */
[----:B------:R-:W-:Y:S01]  /*e830*/  IMAD.WIDE.U32 R16, R0, -0x2daee0ad, RZ ;  /* 0xd2511f5300107825 */ /* 0x000fe200078e00ff */
[----:B------:R-:W-:Y:S01]  /*e840*/  HMMA.16816.F32.BF16 R108, R4, R32, R56 ;  /* 0x00000020046c723c */ /* 0x000fe20000041838 */
[----:B------:R-:W-:Y:S02]  /*e850*/  LOP3.LUT R0, R9, UR12, R48, 0x96, !PT ;  /* 0x0000000c09007c12 */ /* 0x000fe4000f8e9630 */
[----:B------:R-:W-:-:S04]  /*e860*/  IMAD.WIDE.U32 R2, R14, -0x2daee0ad, RZ ;  /* 0xd2511f530e027825 */ /* 0x000fc800078e00ff */
[----:B------:R-:W-:Y:S01]  /*e870*/  IMAD.WIDE.U32 R20, R13, -0x2daee0ad, RZ ;  /* 0xd2511f530d147825 */ /* 0x000fe200078e00ff */
[----:B------:R-:W-:Y:S01]  /*e880*/  HMMA.16816.F32.BF16 R168, R4, R34, R168 ;  /* 0x0000002204a8723c */ /* 0x000fe200000418a8 */
[----:B------:R-:W-:Y:S02]  /*e890*/  LOP3.LUT R11, R17, UR10, R8, 0x96, !PT ;  /* 0x0000000a110b7c12 */ /* 0x000fe4000f8e9608 */
[----:B------:R-:W-:-:S04]  /*e8a0*/  LOP3.LUT R19, R3, UR12, R72, 0x96, !PT ;  /* 0x0000000c03137c12 */ /* 0x000fc8000f8e9648 */
[----:B------:R-:W-:Y:S01]  /*e8b0*/  IMAD.WIDE.U32 R4, R12, -0x2daee0ad, RZ ;  /* 0xd2511f530c047825 */ /* 0x000fe200078e00ff */
[----:B------:R-:W-:-:S03]  /*e8c0*/  LOP3.LUT R14, R21, UR10, R2, 0x96, !PT ;  /* 0x0000000a150e7c12 */ /* 0x000fc6000f8e9602 */
[----:B------:R-:W-:Y:S01]  /*e8d0*/  IMAD.WIDE.U32 R12, R10, -0x2daee0ad, RZ ;  /* 0xd2511f530a0c7825 */ /* 0x000fe200078e00ff */
[----:B------:R-:W-:-:S03]  /*e8e0*/  LOP3.LUT R17, R5, UR12, R72, 0x96, !PT ;  /* 0x0000000c05117c12 */ /* 0x000fc6000f8e9648 */
[----:B------:R-:W-:-:S04]  /*e8f0*/  IMAD.WIDE.U32 R2, R24, -0x326172a9, RZ ;  /* 0xcd9e8d5718027825 */ /* 0x000fc800078e00ff */
[----:B------:R-:W-:-:S04]  /*e900*/  IMAD.WIDE.U32 R8, R15, -0x326172a9, RZ ;  /* 0xcd9e8d570f087825 */ /* 0x000fc800078e00ff */
[----:B------:R-:W-:Y:S01]  /*e910*/  IMAD.WIDE.U32 R6, R0, -0x326172a9, RZ ;  /* 0xcd9e8d5700067825 */ /* 0x000fe200078e00ff */
[----:B------:R-:W-:-:S03]  /*e920*/  LOP3.LUT R0, R13, UR10, R4, 0x96, !PT ;  /* 0x0000000a0d007c12 */ /* 0x000fc6000f8e9604 */
[----:B------:R-:W-:Y:S01]  /*e930*/  IMAD.WIDE.U32 R10, R11, -0x326172a9, RZ ;  /* 0xcd9e8d570b0a7825 */ /* 0x000fe200078e00ff */
[----:B------:R-:W-:Y:S02]  /*e940*/  LOP3.LUT R13, R3, UR11, R36, 0x96, !PT ;  /* 0x0000000b030d7c12 */ /* 0x000fe4000f8e9624 */
[----:B------:R-:W-:Y:S01]  /*e950*/  LOP3.LUT R9, R9, UR9, R2, 0x96, !PT ;  /* 0x0000000909097c12 */ /* 0x000fe2000f8e9602 */
[----:B------:R-:W-:-:S04]  /*e960*/  IMAD.WIDE.U32 R4, R19, -0x326172a9, RZ ;  /* 0xcd9e8d5713047825 */ /* 0x000fc800078e00ff */
[----:B------:R-:W-:Y:S01]  /*e970*/  IMAD.WIDE.U32 R14, R14, -0x326172a9, RZ ;  /* 0xcd9e8d570e0e7825 */ /* 0x000fe200078e00ff */
[----:B------:R-:W-:-:S03]  /*e980*/  LOP3.LUT R7, R7, UR11, R36, 0x96, !PT ;  /* 0x0000000b07077c12 */ /* 0x000fc6000f8e9624 */
[----:B------:R-:W-:-:S04]  /*e990*/  IMAD.WIDE.U32 R2, R17, -0x326172a9, RZ ;  /* 0xcd9e8d5711027825 */ /* 0x000fc800078e00ff */
[----:B------:R-:W-:Y:S01]  /*e9a0*/  IMAD.WIDE.U32 R24, R0, -0x326172a9, RZ ;  /* 0xcd9e8d5700187825 */ /* 0x000fe200078e00ff */
[----:B------:R-:W-:Y:S02]  /*e9b0*/  LOP3.LUT R0, R11, UR9, R6, 0x96, !PT ;  /* 0x000000090b007c12 */ /* 0x000fe4000f8e9606 */
[----:B------:R-:W-:Y:S01]  /*e9c0*/  LOP3.LUT R6, R5, UR11, R38, 0x96, !PT ;  /* 0x0000000b05067c12 */ /* 0x000fe2000f8e9626 */
[----:B------:R-:W-:Y:S01]  /*e9d0*/  IMAD.WIDE.U32 R26, R9, -0x2daee0ad, RZ ;  /* 0xd2511f53091a7825 */ /* 0x000fe200078e00ff */
[----:B------:R-:W-:-:S03]  /*e9e0*/  LOP3.LUT R11, R15, UR9, R4, 0x96, !PT ;  /* 0x000000090f0b7c12 */ /* 0x000fc6000f8e9604 */
        /* <DEDUP_REMOVED lines=10> */
[----:B------:R-:W-:-:S04]  /*ea90*/  IMAD.WIDE.U32 R16, R11, -0x2daee0ad, RZ ;  /* 0xd2511f530b107825 */ /* 0x000fc800078e00ff */
[----:B------:R-:W-:-:S04]  /*eaa0*/  IMAD.WIDE.U32 R4, R5, -0x326172a9, RZ ;  /* 0xcd9e8d5705047825 */ /* 0x000fc800078e00ff */
[----:B------:R-:W-:Y:S01]  /*eab0*/  IMAD.WIDE.U32 R2, R0, -0x326172a9, RZ ;  /* 0xcd9e8d5700027825 */ /* 0x000fe200078e00ff */
[----:B------:R-:W-:Y:S02]  /*eac0*/  LOP3.LUT R15, R7, UR8, R20, 0x96, !PT ;  /* 0x00000008070f7c12 */ /* 0x000fe4000f8e9614 */
[----:B------:R-:W-:Y:S01]  /*ead0*/  LOP3.LUT R0, R17, UR6, R6, 0x96, !PT ;  /* 0x0000000611007c12 */ /* 0x000fe2000f8e9606 */
[----:B------:R-:W-:Y:S01]  /*eae0*/  IMAD.WIDE.U32 R6, R19, -0x2daee0ad, RZ ;  /* 0xd2511f5313067825 */ /* 0x000fe200078e00ff */
[----:B------:R-:W-:Y:S02]  /*eaf0*/  LOP3.LUT R37, R5, UR7, R8, 0x96, !PT ;  /* 0x0000000705257c12 */ /* 0x000fe4000f8e9608 */
[----:B------:R-:W-:Y:S01]  /*eb00*/  LOP3.LUT R11, R3, UR17, R4, 0x96, !PT ;  /* 0x00000011030b7c12 */ /* 0x000fe2000f8e9604 */
[----:B------:R-:W-:Y:S01]  /*eb10*/  IMAD.WIDE.U32 R4, R13, -0x326172a9, RZ ;  /* 0xcd9e8d570d047825 */ /* 0x000fe200078e00ff */
[C---:B------:R-:W-:Y:S02]  /*eb20*/  LOP3.LUT R17, R2.reuse, 0xffff, RZ, 0xc0, !PT ;  /* 0x0000ffff02117812 */ /* 0x040fe400078ec0ff */
[----:B------:R-:W-:-:S02]  /*eb30*/  LOP3.LUT R36, R2, 0xff, RZ, 0xc0, !PT ;  /* 0x000000ff02247812 */ /* 0x000fc400078ec0ff */
[--C-:B------:R-:W-:Y:S02]  /*eb40*/  SHF.R.U32.HI R33, RZ, 0x10, R2.reuse ;  /* 0x00000010ff217819 */ /* 0x100fe40000011602 */
[----:B------:R-:W-:Y:S01]  /*eb50*/  SHF.R.U32.HI R35, RZ, 0x18, R2 ;  /* 0x00000018ff237819 */ /* 0x000fe20000011602 */
[----:B------:R-:W-:Y:S01]  /*eb60*/  IMAD.WIDE.U32 R2, R9, -0x326172a9, RZ ;  /* 0xcd9e8d5709027825 */ /* 0x000fe200078e00ff */
[----:B------:R-:W-:-:S03]  /*eb70*/  LOP3.LUT R12, R7, UR8, R12, 0x96, !PT ;  /* 0x00000008070c7c12 */ /* 0x000fc6000f8e960c */
[----:B------:R-:W-:Y:S01]  /*eb80*/  IMAD.WIDE.U32 R8, R21, -0x2daee0ad, RZ ;  /* 0xd2511f5315087825 */ /* 0x000fe200078e00ff */
[----:B------:R-:W-:Y:S02]  /*eb90*/  LOP3.LUT R34, R5, UR7, R10, 0x96, !PT ;  /* 0x0000000705227c12 */ /* 0x000fe4000f8e960a */
[----:B------:R-:W-:Y:S01]  /*eba0*/  LOP3.LUT R7, R3, UR17, R4, 0x96, !PT ;  /* 0x0000001103077c12 */ /* 0x000fe2000f8e9604 */
[----:B------:R-:W-:Y:S01]  /*ebb0*/  IMAD.WIDE.U32 R4, R15, -0x326172a9, RZ ;  /* 0xcd9e8d570f047825 */ /* 0x000fe200078e00ff */
[C---:B------:R-:W-:Y:S02]  /*ebc0*/  LOP3.LUT R13, R2.reuse, 0xffff, RZ, 0xc0, !PT ;  /* 0x0000ffff020d7812 */ /* 0x040fe400078ec0ff */
[----:B------:R-:W-:Y:S02]  /*ebd0*/  LOP3.LUT R32, R2, 0xff, RZ, 0xc0, !PT ;  /* 0x000000ff02207812 */ /* 0x000fe400078ec0ff */
[--C-:B------:R-:W-:Y:S02]  /*ebe0*/  SHF.R.U32.HI R31, RZ, 0x10, R2.reuse ;  /* 0x00000010ff1f7819 */ /* 0x100fe40000011602 */
[----:B------:R-:W-:Y:S01]  /*ebf0*/  SHF.R.U32.HI R27, RZ, 0x18, R2 ;  /* 0x00000018ff1b7819 */ /* 0x000fe20000011602 */
[----:B------:R-:W-:Y:S01]  /*ec00*/  IMAD.WIDE.U32 R2, R0, -0x326172a9, RZ ;  /* 0xcd9e8d5700027825 */ /* 0x000fe200078e00ff */
[----:B------:R-:W-:-:S02]  /*ec10*/  LOP3.LUT R0, R9, UR6, R6, 0x96, !PT ;  /* 0x0000000609007c12 */ /* 0x000fc4000f8e9606 */
        /* <DEDUP_REMOVED lines=9> */
[----:B------:R-:W-:Y:S02]  /*ecb0*/  LOP3.LUT R0, R33, 0xff, RZ, 0xc0, !PT ;  /* 0x000000ff21007812 */ /* 0x000fe400078ec0ff */
[----:B------:R-:W-:Y:S02]  /*ecc0*/  LOP3.LUT R9, R3, UR17, R4, 0x96, !PT ;  /* 0x0000001103097c12 */ /* 0x000fe4000f8e9604 */
[----:B------:R-:W-:Y:S02]  /*ecd0*/  SHF.R.U32.HI R4, RZ, 0x8, R17 ;  /* 0x00000008ff047819 */ /* 0x000fe40000011611 */
[C---:B------:R-:W-:Y:S02]  /*ece0*/  LOP3.LUT R5, R2.reuse, 0xffff, RZ, 0xc0, !PT ;  /* 0x0000ffff02057812 */ /* 0x040fe400078ec0ff */
[----:B------:R-:W-:Y:S02]  /*ecf0*/  LOP3.LUT R17, R2, 0xff, RZ, 0xc0, !PT ;  /* 0x000000ff02117812 */ /* 0x000fe400078ec0ff */
[----:B------:R-:W-:-:S02]  /*ed00*/  SHF.R.U32.HI R15, RZ, 0x10, R2 ;  /* 0x00000010ff0f7819 */ /* 0x000fc40000011602 */
[----:B------:R-:W-:Y:S01]  /*ed10*/  SHF.R.U32.HI R14, RZ, 0x18, R2 ;  /* 0x00000018ff0e7819 */ /* 0x000fe20000011602 */
[----:B------:R-:W-:Y:S01]  /*ed20*/  IMAD.WIDE.U32 R2, R37, -0x2daee0ad, RZ ;  /* 0xd2511f5325027825 */ /* 0x000fe200078e00ff */
[----:B------:R-:W-:Y:S02]  /*ed30*/  PRMT R42, R0, 0x5410, R35 ;  /* 0x00005410002a7816 */ /* 0x000fe40000000023 */
[----:B------:R-:W-:Y:S02]  /*ed40*/  PRMT R43, R36, 0x5410, R4 ;  /* 0x00005410242b7816 */ /* 0x000fe40000000004 */
[----:B------:R-:W-:Y:S02]  /*ed50*/  LOP3.LUT R0, R31, 0xff, RZ, 0xc0, !PT ;  /* 0x000000ff1f007812 */ /* 0x000fe400078ec0ff */
[----:B------:R-:W-:Y:S02]  /*ed60*/  LOP3.LUT R10, R3, UR16, R26, 0x96, !PT ;  /* 0x00000010030a7c12 */ /* 0x000fe4000f8e961a */
[----:B------:R-:W-:-:S02]  /*ed70*/  LOP3.LUT R33, R2, 0xffff, RZ, 0xc0, !PT ;  /* 0x0000ffff02217812 */ /* 0x000fc400078ec0ff */
[----:B------:R-:W-:Y:S02]  /*ed80*/  LOP3.LUT R35, R2, 0xff, RZ, 0xc0, !PT ;  /* 0x000000ff02237812 */ /* 0x000fe400078ec0ff */
[--C-:B------:R-:W-:Y:S02]  /*ed90*/  SHF.R.U32.HI R36, RZ, 0x10, R2.reuse ;  /* 0x00000010ff247819 */ /* 0x100fe40000011602 */
[----:B------:R-:W-:Y:S01]  /*eda0*/  SHF.R.U32.HI R37, RZ, 0x18, R2 ;  /* 0x00000018ff257819 */ /* 0x000fe20000011602 */
[----:B------:R-:W-:Y:S01]  /*edb0*/  IMAD.WIDE.U32 R2, R34, -0x2daee0ad, RZ ;  /* 0xd2511f5322027825 */ /* 0x000fe200078e00ff */
[----:B------:R-:W-:Y:S02]  /*edc0*/  MOV R52, R103 ;  /* 0x0000006700347202 */ /* 0x000fe40000000f00 */
[----:B------:R-:W-:Y:S02]  /*edd0*/  SHF.R.U32.HI R4, RZ, 0x8, R13 ;  /* 0x00000008ff047819 */ /* 0x000fe4000001160d */
[----:B------:R-:W-:-:S02]  /*ede0*/  PRMT R103, R0, 0x5410, R27 ;  /* 0x0000541000677816 */ /* 0x000fc4000000001b */
[----:B------:R-:W-:Y:S01]  /*edf0*/  LOP3.LUT R0, R20, 0xff, RZ, 0xc0, !PT ;  /* 0x000000ff14007812 */ /* 0x000fe200078ec0ff */
[----:B------:R-:W-:Y:S01]  /*ee00*/  IMAD.MOV.U32 R134, RZ, RZ, R112 ;  /* 0x000000ffff867224 */ /* 0x000fe200078e0070 */
[----:B------:R-:W-:Y:S02]  /*ee10*/  LOP3.LUT R13, R3, UR16, R30, 0x96, !PT ;  /* 0x00000010030d7c12 */ /* 0x000fe4000f8e961e */
[----:B------:R-:W-:Y:S02]  /*ee20*/  PRMT R112, R32, 0x5410, R4 ;  /* 0x0000541020707816 */ /* 0x000fe40000000004 */
[C---:B------:R-:W-:Y:S02]  /*ee30*/  LOP3.LUT R26, R2.reuse, 0xffff, RZ, 0xc0, !PT ;  /* 0x0000ffff021a7812 */ /* 0x040fe400078ec0ff */
[----:B------:R-:W-:Y:S02]  /*ee40*/  LOP3.LUT R31, R2, 0xff, RZ, 0xc0, !PT ;  /* 0x000000ff021f7812 */ /* 0x000fe400078ec0ff */
[----:B------:R-:W-:-:S02]  /*ee50*/  SHF.R.U32.HI R30, RZ, 0x10, R2 ;  /* 0x00000010ff1e7819 */ /* 0x000fc40000011602 */
[----:B------:R-:W-:Y:S01]  /*ee60*/  SHF.R.U32.HI R27, RZ, 0x18, R2 ;  /* 0x00000018ff1b7819 */ /* 0x000fe20000011602 */
[----:B------:R-:W-:Y:S01]  /*ee70*/  IMAD.WIDE.U32 R2, R25, -0x2daee0ad, RZ ;  /* 0xd2511f5319027825 */ /* 0x000fe200078e00ff */
[----:B------:R-:W-:Y:S02]  /*ee80*/  SHF.R.U32.HI R4, RZ, 0x8, R18 ;  /* 0x00000008ff047819 */ /* 0x000fe40000011612 */
[----:B------:R-:W-:Y:S02]  /*ee90*/  PRMT R34, R0, 0x5410, R19 ;  /* 0x0000541000227816 */ /* 0x000fe40000000013 */
[----:B------:R-:W-:Y:S02]  /*eea0*/  SHF.R.U32.HI R0, RZ, 0x8, R5 ;  /* 0x00000008ff007819 */ /* 0x000fe40000011605 */
[----:B------:R-:W-:Y:S02]  /*eeb0*/  PRMT R38, R21, 0x5410, R4 ;  /* 0x0000541015267816 */ /* 0x000fe40000000004 */
[----:B------:R-:W-:-:S02]  /*eec0*/  LOP3.LUT R18, R2, 0xffff, RZ, 0xc0, !PT ;  /* 0x0000ffff02127812 */ /* 0x000fc400078ec0ff */
[----:B------:R-:W-:Y:S02]  /*eed0*/  LOP3.LUT R20, R2, 0xff, RZ, 0xc0, !PT ;  /* 0x000000ff02147812 */ /* 0x000fe400078ec0ff */
[--C-:B------:R-:W-:Y:S02]  /*eee0*/  SHF.R.U32.HI R19, RZ, 0x10, R2.reuse ;  /* 0x00000010ff137819 */ /* 0x100fe40000011602 */
[----:B------:R-:W-:Y:S01]  /*eef0*/  SHF.R.U32.HI R21, RZ, 0x18, R2 ;  /* 0x00000018ff157819 */ /* 0x000fe20000011602 */
[----:B------:R-:W-:Y:S01]  /*ef00*/  FFMA.FTZ R2, R238, c[0x0][0x23c], -R22 ;  /* 0x00008f00ee027a23 */ /* 0x000fe20000010816 */
[----:B------:R-:W-:Y:S02]  /*ef10*/  PRMT R95, R17, 0x5410, R0 ;  /* 0x00005410115f7816 */ /* 0x000fe40000000000 */
[----:B------:R-:W-:Y:S01]  /*ef20*/  LOP3.LUT R0, R15, 0xff, RZ, 0xc0, !PT ;  /* 0x000000ff0f007812 */ /* 0x000fe200078ec0ff */
[----:B------:R-:W-:Y:S02]  /*ef30*/  IMAD.MOV.U32 R133, RZ, RZ, R165 ;  /* 0x000000ffff857224 */ /* 0x000fe400078e00a5 */
[----:B------:R1:W-:Y:S01]  /*ef40*/  MUFU.EX2 R165, R2 ;  /* 0x0000000200a57308 */ /* 0x0003e20000000800 */
[----:B------:R-:W-:Y:S01]  /*ef50*/  PRMT R94, R0, 0x5410, R14 ;  /* 0x00005410005e7816 */ /* 0x000fe2000000000e */
[----:B------:R-:W-:Y:S01]  /*ef60*/  FFMA.FTZ R0, R218, c[0x0][0x23c], -R22 ;  /* 0x00008f00da007a23 */ /* 0x000fe20000010816 */
[----:B------:R-:W-:Y:S01]  /*ef70*/  LOP3.LUT R12, R3, UR16, R16, 0x96, !PT ;  /* 0x00000010030c7c12 */ /* 0x000fe2000f8e9610 */
[----:B------:R-:W-:-:S02]  /*ef80*/  IMAD.MOV.U32 R71, RZ, RZ, R185 ;  /* 0x000000ffff477224 */ /* 0x000fc400078e00b9 */
[----:B------:R-:W-:Y:S02]  /*ef90*/  IMAD.MOV.U32 R97, RZ, RZ, R164 ;  /* 0x000000ffff617224 */ /* 0x000fe400078e00a4 */
[----:B------:R2:W-:Y:S01]  /*efa0*/  MUFU.EX2 R185, R0 ;  /* 0x0000000000b97308 */ /* 0x0005e20000000800 */
[----:B-1----:R-:W-:-:S07]  /*efb0*/  FFMA.FTZ R2, R240, c[0x0][0x23c], -R22 ;  /* 0x00008f00f0027a23 */ /* 0x002fce0000010816 */
[----:B------:R1:W-:Y:S01]  /*efc0*/  MUFU.EX2 R164, R2 ;  /* 0x0000000200a47308 */ /* 0x0003e20000000800 */
[----:B------:R-:W-:Y:S02]  /*efd0*/  IMAD.MOV.U32 R67, RZ, RZ, R187 ;  /* 0x000000ffff437224 */ /* 0x000fe400078e00bb */
[----:B--2---:R-:W-:-:S05]  /*efe0*/  FFMA.FTZ R0, R219, c[0x0][0x23c], -R22 ;  /* 0x00008f00db007a23 */ /* 0x004fca0000010816 */
[----:B------:R2:W-:Y:S01]  /*eff0*/  MUFU.EX2 R187, R0 ;  /* 0x0000000000bb7308 */ /* 0x0005e20000000800 */
[----:B-1----:R-:W-:-:S05]  /*f000*/  IMAD.WIDE.U32 R2, R24, -0x2daee0ad, RZ ;  /* 0xd2511f5318027825 */ /* 0x002fca00078e00ff */
[C---:B------:R-:W-:Y:S02]  /*f010*/  LOP3.LUT R14, R2.reuse, 0xffff, RZ, 0xc0, !PT ;  /* 0x0000ffff020e7812 */ /* 0x040fe400078ec0ff */
[----:B------:R-:W-:Y:S02]  /*f020*/  LOP3.LUT R15, R2, 0xff, RZ, 0xc0, !PT ;  /* 0x000000ff020f7812 */ /* 0x000fe400078ec0ff */
[--C-:B------:R-:W-:Y:S02]  /*f030*/  SHF.R.U32.HI R16, RZ, 0x10, R2.reuse ;  /* 0x00000010ff107819 */ /* 0x100fe40000011602 */
[----:B------:R-:W-:Y:S02]  /*f040*/  SHF.R.U32.HI R17, RZ, 0x18, R2 ;  /* 0x00000018ff117819 */ /* 0x000fe40000011602 */
[----:B--2---:R-:W-:Y:S02]  /*f050*/  LOP3.LUT R0, R11, 0xffff, RZ, 0xc0, !PT ;  /* 0x0000ffff0b007812 */ /* 0x004fe400078ec0ff */
[----:B------:R-:W-:-:S02]  /*f060*/  SHF.R.U32.HI R2, RZ, 0x10, R11 ;  /* 0x00000010ff027819 */ /* 0x000fc4000001160b */
[----:B------:R-:W-:Y:S02]  /*f070*/  LOP3.LUT R8, R3, UR16, R8, 0x96, !PT ;  /* 0x0000001003087c12 */ /* 0x000fe4000f8e9608 */
[----:B------:R-:W-:Y:S01]  /*f080*/  SHF.R.U32.HI R3, RZ, 0x8, R0 ;  /* 0x00000008ff037819 */ /* 0x000fe20000011600 */
[----:B------:R-:W-:Y:S01]  /*f090*/  IMAD.MOV.U32 R53, RZ, RZ, R140 ;  /* 0x000000ffff357224 */ /* 0x000fe200078e008c */
[----:B------:R-:W-:Y:S01]  /*f0a0*/  LOP3.LUT R0, R2, 0xff, RZ, 0xc0, !PT ;  /* 0x000000ff02007812 */ /* 0x000fe200078ec0ff */
[----:B------:R-:W-:Y:S01]  /*f0b0*/  FFMA.FTZ R2, R244, c[0x0][0x23c], -R22 ;  /* 0x00008f00f4027a23 */ /* 0x000fe20000010816 */
[----:B------:R-:W-:Y:S01]  /*f0c0*/  SHF.R.U32.HI R4, RZ, 0x18, R11 ;  /* 0x00000018ff047819 */ /* 0x000fe2000001160b */
[----:B------:R-:W-:Y:S02]  /*f0d0*/  IMAD.MOV.U32 R140, RZ, RZ, R141 ;  /* 0x000000ffff8c7224 */ /* 0x000fe400078e008d */
[----:B------:R-:W-:Y:S02]  /*f0e0*/  IMAD.MOV.U32 R141, RZ, RZ, R182 ;  /* 0x000000ffff8d7224 */ /* 0x000fe400078e00b6 */
[----:B------:R-:W-:Y:S01]  /*f0f0*/  IMAD.MOV.U32 R182, RZ, RZ, R186 ;  /* 0x000000ffffb67224 */ /* 0x000fe200078e00ba */
[----:B------:R-:W-:Y:S01]  /*f100*/  PRMT R39, R0, 0x5410, R4 ;  /* 0x0000541000277816 */ /* 0x000fe20000000004 */
[----:B------:R1:W-:Y:S01]  /*f110*/  MUFU.EX2 R186, R2 ;  /* 0x0000000200ba7308 */ /* 0x0003e20000000800 */
[----:B------:R-:W-:Y:S01]  /*f120*/  LOP3.LUT R0, R7, 0xffff, RZ, 0xc0, !PT ;  /* 0x0000ffff07007812 */ /* 0x000fe200078ec0ff */
[----:B------:R-:W-:Y:S01]  /*f130*/  IMAD.MOV.U32 R65, RZ, RZ, R188 ;  /* 0x000000ffff417224 */ /* 0x000fe200078e00bc */
[----:B------:R-:W-:Y:S01]  /*f140*/  LOP3.LUT R5, R11, 0xff, RZ, 0xc0, !PT ;  /* 0x000000ff0b057812 */ /* 0x000fe200078ec0ff */
[----:B------:R-:W-:-:S02]  /*f150*/  IMAD.MOV.U32 R70, RZ, RZ, R142 ;  /* 0x000000ffff467224 */ /* 0x000fc400078e008e */
[----:B------:R-:W-:Y:S01]  /*f160*/  IMAD.MOV.U32 R142, RZ, RZ, R100 ;  /* 0x000000ffff8e7224 */ /* 0x000fe200078e0064 */
[----:B------:R-:W-:Y:S01]  /*f170*/  PRMT R40, R5, 0x5410, R3 ;  /* 0x0000541005287816 */ /* 0x000fe20000000003 */
[----:B-1----:R-:W-:-:S04]  /*f180*/  FFMA.FTZ R2, R246, c[0x0][0x23c], -R22 ;  /* 0x00008f00f6027a23 */ /* 0x002fc80000010816 */
[----:B------:R1:W-:Y:S01]  /*f190*/  MUFU.EX2 R188, R2 ;  /* 0x0000000200bc7308 */ /* 0x0003e20000000800 */
[----:B------:R-:W-:Y:S02]  /*f1a0*/  FFMA.FTZ R3, R236, c[0x0][0x23c], -R22 ;  /* 0x00008f00ec037a23 */ /* 0x000fe40000010816 */
[----:B------:R-:W-:Y:S02]  /*f1b0*/  IMAD.MOV.U32 R55, RZ, RZ, R189 ;  /* 0x000000ffff377224 */ /* 0x000fe400078e00bd */
[----:B------:R-:W-:Y:S01]  /*f1c0*/  IMAD.MOV.U32 R64, RZ, RZ, R220 ;  /* 0x000000ffff407224 */ /* 0x000fe200078e00dc */
[----:B-1----:R-:W-:Y:S02]  /*f1d0*/  SHF.R.U32.HI R2, RZ, 0x8, R0 ;  /* 0x00000008ff027819 */ /* 0x002fe40000011600 */
[----:B------:R-:W-:-:S04]  /*f1e0*/  LOP3.LUT R0, R7, 0xff, RZ, 0xc0, !PT ;  /* 0x000000ff07007812 */ /* 0x000fc800078ec0ff */
[----:B------:R-:W-:Y:S01]  /*f1f0*/  PRMT R100, R0, 0x5410, R2 ;  /* 0x0000541000647816 */ /* 0x000fe20000000002 */
[----:B------:R-:W-:Y:S01]  /*f200*/  FFMA.FTZ R2, R237, c[0x0][0x23c], -R22 ;  /* 0x00008f00ed027a23 */ /* 0x000fe20000010816 */
[----:B------:R-:W-:Y:S01]  /*f210*/  SHF.R.U32.HI R0, RZ, 0x10, R7 ;  /* 0x00000010ff007819 */ /* 0x000fe20000011607 */
[----:B------:R1:W-:Y:S03]  /*f220*/  MUFU.EX2 R189, R3 ;  /* 0x0000000300bd7308 */ /* 0x0003e60000000800 */
[----:B------:R-:W-:Y:S01]  /*f230*/  LOP3.LUT R0, R0, 0xff, RZ, 0xc0, !PT ;  /* 0x000000ff00007812 */ /* 0x000fe200078ec0ff */
[----:B------:R-:W-:-:S04]  /*f240*/  IMAD.MOV.U32 R96, RZ, RZ, R191 ;  /* 0x000000ffff607224 */ /* 0x000fc800078e00bf */
[----:B------:R2:W-:Y:S01]  /*f250*/  MUFU.EX2 R220, R2 ;  /* 0x0000000200dc7308 */ /* 0x0005e20000000800 */
[----:B-1----:R-:W-:-:S04]  /*f260*/  SHF.R.U32.HI R3, RZ, 0x18, R7 ;  /* 0x00000018ff037819 */ /* 0x002fc80000011607 */
[----:B------:R-:W-:Y:S01]  /*f270*/  PRMT R98, R0, 0x5410, R3 ;  /* 0x0000541000627816 */ /* 0x000fe20000000003 */
[----:B--2---:R-:W-:Y:S01]  /*f280*/  FFMA.FTZ R2, R249, c[0x0][0x23c], -R22 ;  /* 0x00008f00f9027a23 */ /* 0x004fe20000010816 */
[----:B------:R-:W-:-:S03]  /*f290*/  LOP3.LUT R0, R6, 0xffff, RZ, 0xc0, !PT ;  /* 0x0000ffff06007812 */ /* 0x000fc600078ec0ff */
[----:B------:R1:W-:Y:S01]  /*f2a0*/  MUFU.EX2 R191, R2 ;  /* 0x0000000200bf7308 */ /* 0x0003e20000000800 */
[----:B------:R-:W-:Y:S02]  /*f2b0*/  SHF.R.U32.HI R3, RZ, 0x8, R0 ;  /* 0x00000008ff037819 */ /* 0x000fe40000011600 */
[--C-:B------:R-:W-:Y:S02]  /*f2c0*/  SHF.R.U32.HI R4, RZ, 0x18, R6.reuse ;  /* 0x00000018ff047819 */ /* 0x100fe40000011606 */
[----:B-1----:R-:W-:-:S04]  /*f2d0*/  SHF.R.U32.HI R2, RZ, 0x10, R6 ;  /* 0x00000010ff027819 */ /* 0x002fc80000011606 */
[----:B------:R-:W-:Y:S01]  /*f2e0*/  LOP3.LUT R0, R2, 0xff, RZ, 0xc0, !PT ;  /* 0x000000ff02007812 */ /* 0x000fe200078ec0ff */
[----:B------:R-:W-:-:S03]  /*f2f0*/  FFMA.FTZ R2, R252, c[0x0][0x23c], -R22 ;  /* 0x00008f00fc027a23 */ /* 0x000fc60000010816 */
[----:B------:R-:W-:Y:S01]  /*f300*/  PRMT R25, R0, 0x5410, R4 ;  /* 0x0000541000197816 */ /* 0x000fe20000000004 */
[----:B------:R1:W-:Y:S01]  /*f310*/  MUFU.EX2 R219, R2 ;  /* 0x0000000200db7308 */ /* 0x0003e20000000800 */
[----:B------:R-:W-:Y:S02]  /*f320*/  LOP3.LUT R0, R9, 0xffff, RZ, 0xc0, !PT ;  /* 0x0000ffff09007812 */ /* 0x000fe400078ec0ff */
[----:B------:R-:W-:Y:S01]  /*f330*/  LOP3.LUT R5, R6, 0xff, RZ, 0xc0, !PT ;  /* 0x000000ff06057812 */ /* 0x000fe200078ec0ff */
[----:B-1----:R-:W-:-:S04]  /*f340*/  FFMA.FTZ R2, R83, c[0x0][0x23c], -R22 ;  /* 0x00008f0053027a23 */ /* 0x002fc80000010816 */
[----:B------:R1:W-:Y:S01]  /*f350*/  MUFU.EX2 R218, R2 ;  /* 0x0000000200da7308 */ /* 0x0003e20000000800 */
[----:B------:R-:W-:Y:S01]  /*f360*/  IMAD.MOV.U32 R66, RZ, RZ, R224 ;  /* 0x000000ffff427224 */ /* 0x000fe200078e00e0 */
[----:B------:R-:W-:Y:S01]  /*f370*/  PRMT R32, R5, 0x5410, R3 ;  /* 0x0000541005207816 */ /* 0x000fe20000000003 */
[----:B------:R-:W-:Y:S01]  /*f380*/  FFMA.FTZ R3, R77, c[0x0][0x23c], -R22 ;  /* 0x00008f004d037a23 */ /* 0x000fe20000010816 */
[----:B-1----:R-:W-:Y:S02]  /*f390*/  SHF.R.U32.HI R2, RZ, 0x8, R0 ;  /* 0x00000008ff027819 */ /* 0x002fe40000011600 */
[----:B------:R-:W-:-:S04]  /*f3a0*/  LOP3.LUT R0, R9, 0xff, RZ, 0xc0, !PT ;  /* 0x000000ff09007812 */ /* 0x000fc800078ec0ff */
[----:B------:R-:W-:Y:S01]  /*f3b0*/  PRMT R86, R0, 0x5410, R2 ;  /* 0x0000541000567816 */ /* 0x000fe20000000002 */
[----:B------:R-:W-:Y:S01]  /*f3c0*/  FFMA.FTZ R2, R239, c[0x0][0x23c], -R22 ;  /* 0x00008f00ef027a23 */ /* 0x000fe20000010816 */
[----:B------:R-:W-:-:S03]  /*f3d0*/  SHF.R.U32.HI R0, RZ, 0x10, R9 ;  /* 0x00000010ff007819 */ /* 0x000fc60000011609 */
[----:B------:R1:W-:Y:S01]  /*f3e0*/  MUFU.EX2 R224, R2 ;  /* 0x0000000200e07308 */ /* 0x0003e20000000800 */
[----:B------:R-:W-:Y:S01]  /*f3f0*/  SHF.R.U32.HI R4, RZ, 0x18, R9 ;  /* 0x00000018ff047819 */ /* 0x000fe20000011609 */
[----:B------:R-:W-:Y:S01]  /*f400*/  FFMA.FTZ R41, R222, R51, R73 ;  /* 0x00000033de297223 */ /* 0x000fe20000010049 */
[----:B------:R-:W-:Y:S01]  /*f410*/  LOP3.LUT R0, R0, 0xff, RZ, 0xc0, !PT ;  /* 0x000000ff00007812 */ /* 0x000fe200078ec0ff */
[----:B------:R-:W-:-:S04]  /*f420*/  IMAD.MOV.U32 R132, RZ, RZ, R181 ;  /* 0x000000ffff847224 */ /* 0x000fc800078e00b5 */
[----:B------:R2:W-:Y:S01]  /*f430*/  MUFU.EX2 R222, R3 ;  /* 0x0000000300de7308 */ /* 0x0005e20000000800 */
[----:B------:R-:W-:Y:S02]  /*f440*/  PRMT R83, R0, 0x5410, R4 ;  /* 0x0000541000537816 */ /* 0x000fe40000000004 */
[----:B-1----:R-:W-:-:S04]  /*f450*/  SHF.R.U32.HI R2, RZ, 0x8, R33 ;  /* 0x00000008ff027819 */ /* 0x002fc80000011621 */
[----:B------:R-:W-:Y:S02]  /*f460*/  PRMT R77, R35, 0x5410, R2 ;  /* 0x00005410234d7816 */ /* 0x000fe40000000002 */
[----:B------:R-:W-:Y:S01]  /*f470*/  SHF.R.U32.HI R2, RZ, 0x8, R26 ;  /* 0x00000008ff027819 */ /* 0x000fe2000001161a */
[----:B--2---:R-:W-:Y:S02]  /*f480*/  FFMA.FTZ R3, R89, c[0x0][0x23c], -R22 ;  /* 0x00008f0059037a23 */ /* 0x004fe40000010816 */
[----:B------:R-:W-:Y:S01]  /*f490*/  IMAD.MOV.U32 R181, RZ, RZ, R114 ;  /* 0x000000ffffb57224 */ /* 0x000fe200078e0072 */
[----:B------:R-:W-:Y:S01]  /*f4a0*/  PRMT R114, R31, 0x5410, R2 ;  /* 0x000054101f727816 */ /* 0x000fe20000000002 */
[----:B------:R-:W-:Y:S01]  /*f4b0*/  FFMA.FTZ R0, R78, c[0x0][0x23c], -R22 ;  /* 0x00008f004e007a23 */ /* 0x000fe20000010816 */
[----:B------:R1:W-:Y:S01]  /*f4c0*/  MUFU.EX2 R223, R3 ;  /* 0x0000000300df7308 */ /* 0x0003e20000000800 */
[----:B------:R-:W-:Y:S01]  /*f4d0*/  FFMA.FTZ R2, R134, c[0x0][0x23c], -R23 ;  /* 0x00008f0086027a23 */ /* 0x000fe20000010817 */
[----:B------:R-:W-:Y:S01]  /*f4e0*/  MOV R134, R96 ;  /* 0x0000006000867202 */ /* 0x000fe20000000f00 */
[----:B------:R-:W-:-:S02]  /*f4f0*/  IMAD.MOV.U32 R69, RZ, RZ, R221 ;  /* 0x000000ffff457224 */ /* 0x000fc400078e00dd */
[----:B------:R-:W-:Y:S02]  /*f500*/  IMAD.MOV.U32 R99, RZ, RZ, R97 ;  /* 0x000000ffff637224 */ /* 0x000fe400078e0061 */
[----:B------:R-:W-:Y:S01]  /*f510*/  IMAD.MOV.U32 R96, RZ, RZ, R52 ;  /* 0x000000ffff607224 */ /* 0x000fe200078e0034 */
[----:B------:R2:W-:Y:S01]  /*f520*/  MUFU.EX2 R221, R0 ;  /* 0x0000000000dd7308 */ /* 0x0005e20000000800 */
[----:B------:R-:W-:Y:S02]  /*f530*/  IMAD.MOV.U32 R97, RZ, RZ, R132 ;  /* 0x000000ffff617224 */ /* 0x000fe400078e0084 */
[----:B------:R-:W-:Y:S01]  /*f540*/  IMAD.MOV.U32 R132, RZ, RZ, R53 ;  /* 0x000000ffff847224 */ /* 0x000fe200078e0035 */
[----:B-1----:R-:W-:Y:S01]  /*f550*/  LOP3.LUT R3, R36, 0xff, RZ, 0xc0, !PT ;  /* 0x000000ff24037812 */ /* 0x002fe200078ec0ff */
[----:B------:R-:W-:Y:S02]  /*f560*/  IMAD.MOV.U32 R68, RZ, RZ, R113 ;  /* 0x000000ffff447224 */ /* 0x000fe400078e0071 */
[----:B------:R-:W-:Y:S01]  /*f570*/  IMAD.MOV.U32 R74, RZ, RZ, R134 ;  /* 0x000000ffff4a7224 */ /* 0x000fe200078e0086 */
[----:B------:R-:W-:Y:S01]  /*f580*/  PRMT R75, R3, 0x5410, R37 ;  /* 0x00005410034b7816 */ /* 0x000fe20000000025 */
[----:B------:R-:W-:Y:S01]  /*f590*/  FFMA.FTZ R3, R99, c[0x0][0x23c], -R23 ;  /* 0x00008f0063037a23 */ /* 0x000fe20000010817 */
[----:B--2---:R-:W-:Y:S01]  /*f5a0*/  LOP3.LUT R0, R30, 0xff, RZ, 0xc0, !PT ;  /* 0x000000ff1e007812 */ /* 0x004fe200078ec0ff */
[----:B------:R-:W-:Y:S01]  /*f5b0*/  IMAD.MOV.U32 R52, RZ, RZ, R64 ;  /* 0x000000ffff347224 */ /* 0x000fe200078e0040 */
[----:B------:R-:W-:Y:S01]  /*f5c0*/  MOV R134, R96 ;  /* 0x0000006000867202 */ /* 0x000fe20000000f00 */
[----:B------:R-:W-:Y:S01]  /*f5d0*/  IMAD.MOV.U32 R135, RZ, RZ, R97 ;  /* 0x000000ffff877224 */ /* 0x000fe200078e0061 */
[----:B------:R-:W-:Y:S01]  /*f5e0*/  PRMT R113, R0, 0x5410, R27 ;  /* 0x0000541000717816 */ /* 0x000fe2000000001b */
[----:B------:R-:W-:Y:S01]  /*f5f0*/  IMAD.MOV.U32 R64, RZ, RZ, R143 ;  /* 0x000000ffff407224 */ /* 0x000fe200078e008f */
[----:B------:R-:W-:Y:S01]  /*f600*/  SHF.R.U32.HI R0, RZ, 0x8, R18 ;  /* 0x00000008ff007819 */ /* 0x000fe20000011612 */
[----:B------:R-:W-:Y:S01]  /*f610*/  IMAD.MOV.U32 R97, RZ, RZ, R132 ;  /* 0x000000ffff617224 */ /* 0x000fe200078e0084 */
[----:B------:R1:W-:Y:S01]  /*f620*/  MUFU.EX2 R143, R2 ;  /* 0x00000002008f7308 */ /* 0x0003e20000000800 */
[----:B------:R-:W-:-:S02]  /*f630*/  IMAD.MOV.U32 R96, RZ, RZ, R133 ;  /* 0x000000ffff607224 */ /* 0x000fc400078e0085 */
[----:B------:R-:W-:Y:S02]  /*f640*/  IMAD.MOV.U32 R132, RZ, RZ, R68 ;  /* 0x000000ffff847224 */ /* 0x000fe400078e0044 */
[----:B------:R-:W-:Y:S01]  /*f650*/  IMAD.MOV.U32 R133, RZ, RZ, R158 ;  /* 0x000000ffff857224 */ /* 0x000fe200078e009e */
[----:B------:R-:W-:Y:S01]  /*f660*/  MOV R54, R190 ;  /* 0x000000be00367202 */ /* 0x000fe20000000f00 */
[----:B------:R-:W-:Y:S01]  /*f670*/  IMAD.MOV.U32 R53, RZ, RZ, R69 ;  /* 0x000000ffff357224 */ /* 0x000fe200078e0045 */
[----:B------:R2:W-:Y:S01]  /*f680*/  MUFU.EX2 R158, R3 ;  /* 0x00000003009e7308 */ /* 0x0005e20000000800 */
[----:B------:R-:W-:Y:S02]  /*f690*/  PRMT R69, R20, 0x5410, R0 ;  /* 0x0000541014457816 */ /* 0x000fe40000000000 */
[----:B------:R-:W-:Y:S02]  /*f6a0*/  SHF.R.U32.HI R0, RZ, 0x8, R14 ;  /* 0x00000008ff007819 */ /* 0x000fe4000001160e */
[----:B-1----:R-:W-:Y:S01]  /*f6b0*/  LOP3.LUT R2, R19, 0xff, RZ, 0xc0, !PT ;  /* 0x000000ff13027812 */ /* 0x002fe200078ec0ff */
[----:B------:R-:W-:-:S03]  /*f6c0*/  IMAD.MOV.U32 R47, RZ, RZ, R135 ;  /* 0x000000ffff2f7224 */ /* 0x000fc600078e0087 */
[----:B------:R-:W-:Y:S01]  /*f6d0*/  PRMT R68, R2, 0x5410, R21 ;  /* 0x0000541002447816 */ /* 0x000fe20000000015 */
[----:B--2---:R-:W-:Y:S02]  /*f6e0*/  FFMA.FTZ R3, R74, c[0x0][0x23c], -R23 ;  /* 0x00008f004a037a23 */ /* 0x004fe40000010817 */
[----:B------:R-:W-:Y:S02]  /*f6f0*/  IMAD.MOV.U32 R74, RZ, RZ, R134 ;  /* 0x000000ffff4a7224 */ /* 0x000fe400078e0086 */
[----:B------:R-:W-:Y:S01]  /*f700*/  IMAD.MOV.U32 R134, RZ, RZ, R96 ;  /* 0x000000ffff867224 */ /* 0x000fe200078e0060 */
[----:B------:R-:W-:Y:S01]  /*f710*/  MOV R96, R132 ;  /* 0x0000008400607202 */ /* 0x000fe20000000f00 */
[----:B------:R-:W-:Y:S01]  /*f720*/  IMAD.MOV.U32 R132, RZ, RZ, R133 ;  /* 0x000000ffff847224 */ /* 0x000fe200078e0085 */
[----:B------:R-:W-:Y:S01]  /*f730*/  LOP3.LUT R2, R16, 0xff, RZ, 0xc0, !PT ;  /* 0x000000ff10027812 */ /* 0x000fe200078ec0ff */
[----:B------:R-:W-:Y:S01]  /*f740*/  IMAD.MOV.U32 R133, RZ, RZ, R54 ;  /* 0x000000ffff857224 */ /* 0x000fe200078e0036 */
[----:B------:R-:W-:Y:S01]  /*f750*/  PRMT R99, R15, 0x5410, R0 ;  /* 0x000054100f637816 */ /* 0x000fe20000000000 */
[----:B------:R-:W-:Y:S01]  /*f760*/  FFMA.FTZ R4, R76, c[0x0][0x23c], -R22 ;  /* 0x00008f004c047a23 */ /* 0x000fe20000010816 */
[----:B------:R-:W-:Y:S01]  /*f770*/  LOP3.LUT R0, R10, 0xffff, RZ, 0xc0, !PT ;  /* 0x0000ffff0a007812 */ /* 0x000fe200078ec0ff */
[----:B------:R-:W-:-:S02]  /*f780*/  IMAD.MOV.U32 R135, RZ, RZ, R97 ;  /* 0x000000ffff877224 */ /* 0x000fc400078e0061 */
[----:B------:R-:W-:Y:S01]  /*f790*/  IMAD.MOV.U32 R54, RZ, RZ, R55 ;  /* 0x000000ffff367224 */ /* 0x000fe200078e0037 */
[----:B------:R-:W-:Y:S01]  /*f7a0*/  PRMT R97, R2, 0x5410, R17 ;  /* 0x0000541002617816 */ /* 0x000fe20000000011 */
[----:B------:R-:W-:Y:S02]  /*f7b0*/  IMAD.MOV.U32 R55, RZ, RZ, R65 ;  /* 0x000000ffff377224 */ /* 0x000fe400078e0041 */
[----:B------:R-:W-:Y:S01]  /*f7c0*/  IMAD.MOV.U32 R46, RZ, RZ, R74 ;  /* 0x000000ffff2e7224 */ /* 0x000fe200078e004a */
[----:B------:R1:W-:Y:S01]  /*f7d0*/  MUFU.EX2 R190, R4 ;  /* 0x0000000400be7308 */ /* 0x0003e20000000800 */
[----:B------:R-:W-:Y:S01]  /*f7e0*/  IMAD.MOV.U32 R65, RZ, RZ, R172 ;  /* 0x000000ffff417224 */ /* 0x000fe200078e00ac */
[----:B------:R-:W-:Y:S01]  /*f7f0*/  LOP3.LUT R5, R12, 0xff, RZ, 0xc0, !PT ;  /* 0x000000ff0c057812 */ /* 0x000fe200078ec0ff */
[----:B------:R-:W-:Y:S01]  /*f800*/  IMAD.MOV.U32 R74, RZ, RZ, R134 ;  /* 0x000000ffff4a7224 */ /* 0x000fe200078e0086 */
[----:B------:R-:W2:Y:S01]  /*f810*/  LDSM.16.MT88.4 R16, [R205+0x5000] ;  /* 0x00500000cd10783b */ /* 0x000ea20000004200 */
[----:B------:R-:W-:-:S02]  /*f820*/  FFMA.FTZ R2, R47, c[0x0][0x23c], -R23 ;  /* 0x00008f002f027a23 */ /* 0x000fc40000010817 */
[----:B------:R-:W-:Y:S01]  /*f830*/  IMAD.MOV.U32 R134, RZ, RZ, R132 ;  /* 0x000000ffff867224 */ /* 0x000fe200078e0084 */
[----:B------:R3:W-:Y:S01]  /*f840*/  MUFU.EX2 R172, R3 ;  /* 0x0000000300ac7308 */ /* 0x0007e20000000800 */
[----:B------:R-:W-:Y:S01]  /*f850*/  IMAD.MOV.U32 R47, RZ, RZ, R135 ;  /* 0x000000ffff2f7224 */ /* 0x000fe200078e0087 */
[----:B------:R-:W-:Y:S01]  /*f860*/  MOV R135, R96 ;  /* 0x0000006000877202 */ /* 0x000fe20000000f00 */
[----:B------:R-:W-:Y:S02]  /*f870*/  IMAD.MOV.U32 R132, RZ, RZ, R54 ;  /* 0x000000ffff847224 */ /* 0x000fe400078e0036 */
[----:B------:R-:W-:Y:S02]  /*f880*/  IMAD.MOV.U32 R54, RZ, RZ, R55 ;  /* 0x000000ffff367224 */ /* 0x000fe400078e0037 */
[----:B------:R-:W-:Y:S01]  /*f890*/  IMAD.MOV.U32 R96, RZ, RZ, R133 ;  /* 0x000000ffff607224 */ /* 0x000fe200078e0085 */
[----:B-1----:R-:W-:Y:S01]  /*f8a0*/  SHF.R.U32.HI R4, RZ, 0x8, R0 ;  /* 0x00000008ff047819 */ /* 0x002fe20000011600 */
[----:B------:R-:W-:Y:S01]  /*f8b0*/  IMAD.MOV.U32 R55, RZ, RZ, R65 ;  /* 0x000000ffff377224 */ /* 0x000fe200078e0041 */
[----:B------:R-:W-:Y:S01]  /*f8c0*/  SHF.R.U32.HI R0, RZ, 0x10, R10 ;  /* 0x00000010ff007819 */ /* 0x000fe2000001160a */
[----:B------:R-:W-:-:S02]  /*f8d0*/  IMAD.MOV.U32 R133, RZ, RZ, R66 ;  /* 0x000000ffff857224 */ /* 0x000fc400078e0042 */
[----:B------:R-:W-:Y:S01]  /*f8e0*/  IMAD.MOV.U32 R65, RZ, RZ, R67 ;  /* 0x000000ffff417224 */ /* 0x000fe200078e0043 */
[----:B---3--:R-:W-:Y:S01]  /*f8f0*/  LOP3.LUT R3, R10, 0xff, RZ, 0xc0, !PT ;  /* 0x000000ff0a037812 */ /* 0x008fe200078ec0ff */
[----:B------:R-:W-:Y:S01]  /*f900*/  IMAD.MOV.U32 R66, RZ, RZ, R71 ;  /* 0x000000ffff427224 */ /* 0x000fe200078e0047 */
[----:B------:R-:W-:Y:S01]  /*f910*/  MOV R67, R174 ;  /* 0x000000ae00437202 */ /* 0x000fe20000000f00 */
[----:B------:R-:W-:Y:S01]  /*f920*/  IMAD.MOV.U32 R71, RZ, RZ, R217 ;  /* 0x000000ffff477224 */ /* 0x000fe200078e00d9 */
[----:B------:R-:W-:Y:S01]  /*f930*/  PRMT R72, R3, 0x5410, R4 ;  /* 0x0000541003487816 */ /* 0x000fe20000000004 */
[----:B------:R1:W-:Y:S01]  /*f940*/  MUFU.EX2 R174, R2 ;  /* 0x0000000200ae7308 */ /* 0x0003e20000000800 */
[----:B------:R-:W-:Y:S01]  /*f950*/  IMAD.MOV.U32 R45, RZ, RZ, R74 ;  /* 0x000000ffff2d7224 */ /* 0x000fe200078e004a */
[----:B------:R-:W-:Y:S01]  /*f960*/  SHF.R.U32.HI R4, RZ, 0x18, R10 ;  /* 0x00000018ff047819 */ /* 0x000fe2000001160a */
[----:B------:R-:W-:Y:S01]  /*f970*/  FFMA.FTZ R3, R46, c[0x0][0x23c], -R23 ;  /* 0x00008f002e037a23 */ /* 0x000fe20000010817 */
[----:B------:R3:W5:Y:S01]  /*f980*/  LDL.LU R217, [R1+0x94] ;  /* 0x0000940001d97983 */ /* 0x0007620000300800 */
[----:B------:R-:W-:-:S02]  /*f990*/  IMAD.MOV.U32 R44, RZ, RZ, R47 ;  /* 0x000000ffff2c7224 */ /* 0x000fc400078e002f */
[----:B------:R-:W-:Y:S02]  /*f9a0*/  IMAD.MOV.U32 R74, RZ, RZ, R135 ;  /* 0x000000ffff4a7224 */ /* 0x000fe400078e0087 */
[----:B------:R-:W-:Y:S01]  /*f9b0*/  IMAD.MOV.U32 R47, RZ, RZ, R134 ;  /* 0x000000ffff2f7224 */ /* 0x000fe200078e0086 */
[----:B------:R-:W-:Y:S01]  /*f9c0*/  MOV R134, R65 ;  /* 0x0000004100867202 */ /* 0x000fe20000000f00 */
[----:B------:R-:W-:Y:S02]  /*f9d0*/  IMAD.MOV.U32 R46, RZ, RZ, R96 ;  /* 0x000000ffff2e7224 */ /* 0x000fe400078e0060 */
[----:B------:R-:W-:Y:S01]  /*f9e0*/  IMAD.MOV.U32 R135, RZ, RZ, R132 ;  /* 0x000000ffff877224 */ /* 0x000fe200078e0084 */
[----:B-1----:R-:W-:Y:S01]  /*f9f0*/  LOP3.LUT R2, R0, 0xff, RZ, 0xc0, !PT ;  /* 0x000000ff00027812 */ /* 0x002fe200078ec0ff */
[----:B------:R-:W-:Y:S01]  /*fa00*/  IMAD.MOV.U32 R96, RZ, RZ, R133 ;  /* 0x000000ffff607224 */ /* 0x000fe200078e0085 */
[----:B------:R-:W-:Y:S01]  /*fa10*/  LOP3.LUT R0, R13, 0xffff, RZ, 0xc0, !PT ;  /* 0x0000ffff0d007812 */ /* 0x000fe200078ec0ff */
[----:B------:R-:W-:-:S02]  /*fa20*/  IMAD.MOV.U32 R133, RZ, RZ, R67 ;  /* 0x000000ffff857224 */ /* 0x000fc400078e0043 */
[----:B------:R-:W-:Y:S01]  /*fa30*/  IMAD.MOV.U32 R65, RZ, RZ, R71 ;  /* 0x000000ffff417224 */ /* 0x000fe200078e0047 */
[----:B------:R-:W-:Y:S01]  /*fa40*/  PRMT R71, R2, 0x5410, R4 ;  /* 0x0000541002477816 */ /* 0x000fe20000000004 */
[----:B------:R-:W-:Y:S01]  /*fa50*/  IMAD.MOV.U32 R67, RZ, RZ, R142 ;  /* 0x000000ffff437224 */ /* 0x000fe200078e008e */
[----:B------:R-:W-:Y:S01]  /*fa60*/  SHF.R.U32.HI R2, RZ, 0x8, R0 ;  /* 0x00000008ff027819 */ /* 0x000fe20000011600 */
[----:B------:R-:W-:Y:S01]  /*fa70*/  IMAD.MOV.U32 R58, RZ, RZ, R45 ;  /* 0x000000ffff3a7224 */ /* 0x000fe200078e002d */
[----:B------:R-:W-:Y:S01]  /*fa80*/  LOP3.LUT R0, R13, 0xff, RZ, 0xc0, !PT ;  /* 0x000000ff0d007812 */ /* 0x000fe200078ec0ff */
[----:B------:R-:W-:Y:S01]  /*fa90*/  IMAD.MOV.U32 R132, RZ, RZ, R66 ;  /* 0x000000ffff847224 */ /* 0x000fe200078e0042 */
[----:B------:R-:W-:Y:S01]  /*faa0*/  MOV R45, R135 ;  /* 0x00000087002d7202 */ /* 0x000fe20000000f00 */
[----:B------:R-:W-:Y:S02]  /*fab0*/  IMAD.MOV.U32 R135, RZ, RZ, R133 ;  /* 0x000000ffff877224 */ /* 0x000fe400078e0085 */
[----:B------:R-:W-:-:S02]  /*fac0*/  IMAD.MOV.U32 R66, RZ, RZ, R141 ;  /* 0x000000ffff427224 */ /* 0x000fc400078e008d */
[----:B------:R-:W-:Y:S02]  /*fad0*/  IMAD.MOV.U32 R142, RZ, RZ, R173 ;  /* 0x000000ffff8e7224 */ /* 0x000fe400078e00ad */
[----:B------:R-:W-:Y:S01]  /*fae0*/  IMAD.MOV.U32 R133, RZ, RZ, R67 ;  /* 0x000000ffff857224 */ /* 0x000fe200078e0043 */
[----:B------:R1:W-:Y:S01]  /*faf0*/  MUFU.EX2 R173, R3 ;  /* 0x0000000300ad7308 */ /* 0x0003e20000000800 */
[----:B------:R-:W-:Y:S01]  /*fb00*/  IMAD.MOV.U32 R67, RZ, RZ, R101 ;  /* 0x000000ffff437224 */ /* 0x000fe200078e0065 */
[----:B------:R-:W-:Y:S01]  /*fb10*/  PRMT R101, R0, 0x5410, R2 ;  /* 0x0000541000657816 */ /* 0x000fe20000000002 */
[----:B------:R-:W-:Y:S01]  /*fb20*/  IMAD.MOV.U32 R59, RZ, RZ, R134 ;  /* 0x000000ffff3b7224 */ /* 0x000fe200078e0086 */
[----:B------:R-:W-:Y:S01]  /*fb30*/  SHF.R.U32.HI R0, RZ, 0x10, R13 ;  /* 0x00000010ff007819 */ /* 0x000fe2000001160d */
[----:B------:R-:W-:Y:S02]  /*fb40*/  IMAD.MOV.U32 R134, RZ, RZ, R132 ;  /* 0x000000ffff867224 */ /* 0x000fe400078e0084 */
[----:B------:R-:W-:-:S02]  /*fb50*/  IMAD.MOV.U32 R132, RZ, RZ, R66 ;  /* 0x000000ffff847224 */ /* 0x000fc400078e0042 */
[----:B------:R-:W-:Y:S01]  /*fb60*/  IMAD.MOV.U32 R66, RZ, RZ, R180 ;  /* 0x000000ffff427224 */ /* 0x000fe200078e00b4 */
[----:B------:R-:W-:Y:S01]  /*fb70*/  LOP3.LUT R0, R0, 0xff, RZ, 0xc0, !PT ;  /* 0x000000ff00007812 */ /* 0x000fe200078ec0ff */
[----:B-1----:R-:W-:Y:S02]  /*fb80*/  FFMA.FTZ R3, R44, c[0x0][0x23c], -R23 ;  /* 0x00008f002c037a23 */ /* 0x002fe40000010817 */
[----:B------:R-:W-:Y:S02]  /*fb90*/  IMAD.MOV.U32 R44, RZ, RZ, R65 ;  /* 0x000000ffff2c7224 */ /* 0x000fe400078e0041 */
[----:B------:R1:W-:Y:S01]  /*fba0*/  MUFU.EX2 R180, R3 ;  /* 0x0000000300b47308 */ /* 0x0003e20000000800 */
[----:B------:R-:W-:Y:S02]  /*fbb0*/  FFMA.FTZ R2, R58, c[0x0][0x23c], -R23 ;  /* 0x00008f003a027a23 */ /* 0x000fe40000010817 */
[----:B------:R-:W-:Y:S02]  /*fbc0*/  IMAD.MOV.U32 R57, RZ, RZ, R59 ;  /* 0x000000ffff397224 */ /* 0x000fe400078e003b */
[----:B------:R-:W-:-:S02]  /*fbd0*/  IMAD.MOV.U32 R58, RZ, RZ, R44 ;  /* 0x000000ffff3a7224 */ /* 0x000fc400078e002c */
[----:B------:R-:W-:Y:S02]  /*fbe0*/  IMAD.MOV.U32 R59, RZ, RZ, R133 ;  /* 0x000000ffff3b7224 */ /* 0x000fe400078e0085 */
[----:B------:R-:W-:Y:S02]  /*fbf0*/  IMAD.MOV.U32 R133, RZ, RZ, R102 ;  /* 0x000000ffff857224 */ /* 0x000fe400078e0066 */
[----:B------:R-:W-:Y:S01]  /*fc00*/  IMAD.MOV.U32 R44, RZ, RZ, R157 ;  /* 0x000000ffff2c7224 */ /* 0x000fe200078e009d */
[----:B-1----:R-:W-:Y:S01]  /*fc10*/  SHF.R.U32.HI R3, RZ, 0x18, R13 ;  /* 0x00000018ff037819 */ /* 0x002fe2000001160d */
[----:B------:R-:W-:Y:S02]  /*fc20*/  IMAD.MOV.U32 R157, RZ, RZ, R175 ;  /* 0x000000ffff9d7224 */ /* 0x000fe400078e00af */
[----:B------:R1:W-:Y:S01]  /*fc30*/  MUFU.EX2 R175, R2 ;  /* 0x0000000200af7308 */ /* 0x0003e20000000800 */
[----:B------:R-:W-:Y:S02]  /*fc40*/  PRMT R102, R0, 0x5410, R3 ;  /* 0x0000541000667816 */ /* 0x000fe40000000003 */
[----:B------:R-:W-:Y:S01]  /*fc50*/  LOP3.LUT R0, R12, 0xffff, RZ, 0xc0, !PT ;  /* 0x0000ffff0c007812 */ /* 0x000fe200078ec0ff */
[----:B------:R-:W-:-:S03]  /*fc60*/  IMAD.MOV.U32 R73, RZ, RZ, R58 ;  /* 0x000000ffff497224 */ /* 0x000fc600078e003a */
[----:B------:R-:W-:Y:S01]  /*fc70*/  SHF.R.U32.HI R3, RZ, 0x8, R0 ;  /* 0x00000008ff037819 */ /* 0x000fe20000011600 */
[----:B------:R-:W-:Y:S01]  /*fc80*/  IMAD.MOV.U32 R48, RZ, RZ, R59 ;  /* 0x000000ffff307224 */ /* 0x000fe200078e003b */
[----:B------:R-:W-:Y:S02]  /*fc90*/  MOV R56, R44 ;  /* 0x0000002c00387202 */ /* 0x000fe40000000f00 */
[----:B-1----:R-:W-:-:S04]  /*fca0*/  SHF.R.U32.HI R2, RZ, 0x10, R12 ;  /* 0x00000010ff027819 */ /* 0x002fc8000001160c */
[----:B------:R-:W-:Y:S01]  /*fcb0*/  LOP3.LUT R0, R2, 0xff, RZ, 0xc0, !PT ;  /* 0x000000ff02007812 */ /* 0x000fe200078ec0ff */
[----:B------:R-:W-:Y:S02]  /*fcc0*/  FFMA.FTZ R2, R57, c[0x0][0x23c], -R23 ;  /* 0x00008f0039027a23 */ /* 0x000fe40000010817 */
[----:B------:R-:W-:Y:S02]  /*fcd0*/  IMAD.MOV.U32 R57, RZ, RZ, R45 ;  /* 0x000000ffff397224 */ /* 0x000fe400078e002d */
[----:B------:R-:W-:Y:S02]  /*fce0*/  IMAD.MOV.U32 R45, RZ, RZ, R47 ;  /* 0x000000ffff2d7224 */ /* 0x000fe400078e002f */
[----:B------:R-:W-:Y:S02]  /*fcf0*/  IMAD.MOV.U32 R44, RZ, RZ, R46 ;  /* 0x000000ffff2c7224 */ /* 0x000fe400078e002e */
[----:B------:R-:W-:Y:S02]  /*fd00*/  IMAD.MOV.U32 R47, RZ, RZ, R181 ;  /* 0x000000ffff2f7224 */ /* 0x000fe400078e00b5 */
[----:B------:R-:W-:Y:S01]  /*fd10*/  IMAD.MOV.U32 R46, RZ, RZ, R74 ;  /* 0x000000ffff2e7224 */ /* 0x000fe200078e004a */
[----:B------:R1:W-:Y:S01]  /*fd20*/  MUFU.EX2 R181, R2 ;  /* 0x0000000200b57308 */ /* 0x0003e20000000800 */
[----:B------:R-:W-:Y:S01]  /*fd30*/  IMAD.MOV.U32 R51, RZ, RZ, R48 ;  /* 0x000000ffff337224 */ /* 0x000fe200078e0030 */
[----:B------:R-:W-:Y:S01]  /*fd40*/  MOV R48, R57 ;  /* 0x0000003900307202 */ /* 0x000fe20000000f00 */
[----:B------:R-:W-:Y:S01]  /*fd50*/  IMAD.MOV.U32 R74, RZ, RZ, R214 ;  /* 0x000000ffff4a7224 */ /* 0x000fe200078e00d6 */
[----:B------:R-:W-:Y:S01]  /*fd60*/  PRMT R58, R5, 0x5410, R3 ;  /* 0x00005410053a7816 */ /* 0x000fe20000000003 */
[----:B------:R-:W-:-:S02]  /*fd70*/  IMAD.MOV.U32 R57, RZ, RZ, R45 ;  /* 0x000000ffff397224 */ /* 0x000fc400078e002d */
[----:B------:R-:W-:Y:S02]  /*fd80*/  IMAD.MOV.U32 R45, RZ, RZ, R47 ;  /* 0x000000ffff2d7224 */ /* 0x000fe400078e002f */
[--C-:B------:R-:W-:Y:S02]  /*fd90*/  FFMA.FTZ R3, R51, c[0x0][0x23c], -R23.reuse ;  /* 0x00008f0033037a23 */ /* 0x100fe40000010817 */
[----:B-1----:R-:W-:Y:S02]  /*fda0*/  FFMA.FTZ R2, R73, c[0x0][0x23c], -R23 ;  /* 0x00008f0049027a23 */ /* 0x002fe40000010817 */
[----:B------:R-:W-:Y:S02]  /*fdb0*/  IMAD.MOV.U32 R73, RZ, RZ, R56 ;  /* 0x000000ffff497224 */ /* 0x000fe400078e0038 */
[----:B------:R-:W-:Y:S02]  /*fdc0*/  IMAD.MOV.U32 R56, RZ, RZ, R44 ;  /* 0x000000ffff387224 */ /* 0x000fe400078e002c */
[----:B------:R-:W-:-:S02]  /*fdd0*/  IMAD.MOV.U32 R44, RZ, RZ, R46 ;  /* 0x000000ffff2c7224 */ /* 0x000fc400078e002e */
[----:B------:R-:W-:Y:S02]  /*fde0*/  IMAD.MOV.U32 R46, RZ, RZ, R74 ;  /* 0x000000ffff2e7224 */ /* 0x000fe400078e004a */
[----:B------:R-:W-:Y:S02]  /*fdf0*/  IMAD.MOV.U32 R11, RZ, RZ, R73 ;  /* 0x000000ffff0b7224 */ /* 0x000fe400078e0049 */
[----:B------:R-:W-:Y:S02]  /*fe00*/  IMAD.MOV.U32 R74, RZ, RZ, R134 ;  /* 0x000000ffff4a7224 */ /* 0x000fe400078e0086 */
[----:B------:R-:W-:Y:S02]  /*fe10*/  IMAD.MOV.U32 R24, RZ, RZ, R48 ;  /* 0x000000ffff187224 */ /* 0x000fe400078e0030 */
[----:B------:R-:W-:Y:S02]  /*fe20*/  IMAD.MOV.U32 R47, RZ, RZ, R135 ;  /* 0x000000ffff2f7224 */ /* 0x000fe400078e0087 */
[----:B------:R-:W-:-:S02]  /*fe30*/  IMAD.MOV.U32 R240, RZ, RZ, R56 ;  /* 0x000000fffff07224 */ /* 0x000fc400078e0038 */
[----:B------:R-:W-:Y:S01]  /*fe40*/  IMAD.MOV.U32 R51, RZ, RZ, R44 ;  /* 0x000000ffff337224 */ /* 0x000fe200078e002c */
[----:B------:R-:W-:Y:S01]  /*fe50*/  MOV R134, R213 ;  /* 0x000000d500867202 */ /* 0x000fe20000000f00 */
[----:B------:R-:W-:Y:S02]  /*fe60*/  IMAD.MOV.U32 R135, RZ, RZ, R182 ;  /* 0x000000ffff877224 */ /* 0x000fe400078e00b6 */
[----:B------:R-:W-:Y:S02]  /*fe70*/  IMAD.MOV.U32 R48, RZ, RZ, R45 ;  /* 0x000000ffff307224 */ /* 0x000fe400078e002d */
[----:B------:R-:W-:Y:S01]  /*fe80*/  FFMA.FTZ R89, R11, c[0x0][0x23c], -R23 ;  /* 0x00008f000b597a23 */ /* 0x000fe20000010817 */
[----:B------:R-:W-:Y:S01]  /*fe90*/  MOV R44, R74 ;  /* 0x0000004a002c7202 */ /* 0x000fe20000000f00 */
[----:B------:R-:W-:Y:S02]  /*fea0*/  IMAD.MOV.U32 R238, RZ, RZ, R57 ;  /* 0x000000ffffee7224 */ /* 0x000fe400078e0039 */
[----:B------:R-:W-:-:S02]  /*feb0*/  IMAD.MOV.U32 R56, RZ, RZ, R46 ;  /* 0x000000ffff387224 */ /* 0x000fc400078e002e */
[----:B------:R-:W-:Y:S02]  /*fec0*/  IMAD.MOV.U32 R11, RZ, RZ, R24 ;  /* 0x000000ffff0b7224 */ /* 0x000fe400078e0018 */
[----:B------:R-:W-:Y:S02]  /*fed0*/  IMAD.MOV.U32 R57, RZ, RZ, R47 ;  /* 0x000000ffff397224 */ /* 0x000fe400078e002f */
[----:B------:R-:W-:Y:S01]  /*fee0*/  IMAD.MOV.U32 R24, RZ, RZ, R240 ;  /* 0x000000ffff187224 */ /* 0x000fe200078e00f0 */
[----:B------:R-:W-:Y:S01]  /*fef0*/  MOV R240, R51 ;  /* 0x0000003300f07202 */ /* 0x000fe20000000f00 */
        /* <DEDUP_REMOVED lines=9> */
[----:B------:R-:W-:Y:S02]  /*ff90*/  IMAD.MOV.U32 R44, RZ, RZ, R45 ;  /* 0x000000ffff2c7224 */ /* 0x000fe400078e002d */
[----:B------:R-:W-:Y:S02]  /*ffa0*/  IMAD.MOV.U32 R134, RZ, RZ, R90 ;  /* 0x000000ffff867224 */ /* 0x000fe400078e005a */
[----:B------:R-:W-:Y:S02]  /*ffb0*/  IMAD.MOV.U32 R45, RZ, RZ, R46 ;  /* 0x000000ffff2d7224 */ /* 0x000fe400078e002e */
[----:B------:R-:W-:Y:S02]  /*ffc0*/  IMAD.MOV.U32 R46, RZ, RZ, R47 ;  /* 0x000000ffff2e7224 */ /* 0x000fe400078e002f */
[----:B------:R-:W-:Y:S01]  /*ffd0*/  IMAD.MOV.U32 R47, RZ, RZ, R74 ;  /* 0x000000ffff2f7224 */ /* 0x000fe200078e004a */
[----:B------:R-:W-:Y:S01]  /*ffe0*/  MOV R74, R135 ;  /* 0x00000087004a7202 */ /* 0x000fe20000000f00 */
[----:B------:R-:W-:Y:S01]  /*fff0*/  IMAD.MOV.U32 R135, RZ, RZ, R134 ;  /* 0x000000ffff877224 */ /* 0x000fe200078e0086 */
[----:B------:R-:W-:Y:S01]  /*10000*/  MOV R65, R215 ;  /* 0x000000d700417202 */ /* 0x000fe20000000f00 */
[----:B------:R-:W-:-:S02]  /*10010*/  IMAD.MOV.U32 R134, RZ, RZ, R133 ;  /* 0x000000ffff867224 */ /* 0x000fc400078e0085 */
[----:B------:R-:W-:Y:S02]  /*10020*/  IMAD.MOV.U32 R133, RZ, RZ, R52 ;  /* 0x000000ffff857224 */ /* 0x000fe400078e0034 */
[----:B------:R-:W-:Y:S02]  /*10030*/  IMAD.MOV.U32 R52, RZ, RZ, R53 ;  /* 0x000000ffff347224 */ /* 0x000fe400078e0035 */
[----:B------:R-:W-:Y:S02]  /*10040*/  IMAD.MOV.U32 R53, RZ, RZ, R64 ;  /* 0x000000ffff357224 */ /* 0x000fe400078e0040 */
[----:B------:R-:W-:Y:S02]  /*10050*/  IMAD.MOV.U32 R64, RZ, RZ, R65 ;  /* 0x000000ffff407224 */ /* 0x000fe400078e0041 */
[----:B------:R-:W-:Y:S02]  /*10060*/  IMAD.MOV.U32 R141, RZ, RZ, R216 ;  /* 0x000000ffff8d7224 */ /* 0x000fe400078e00d8 */
[----:B------:R-:W-:Y:S01]  /*10070*/  IMAD.MOV.U32 R65, RZ, RZ, R66 ;  /* 0x000000ffff417224 */ /* 0x000fe200078e0042 */
[----:B------:R-:W-:Y:S01]  /*10080*/  MOV R66, R67 ;  /* 0x0000004300427202 */ /* 0x000fe20000000f00 */
[----:B------:R-:W-:Y:S01]  /*10090*/  IMAD.MOV.U32 R67, RZ, RZ, R70 ;  /* 0x000000ffff437224 */ /* 0x000fe200078e0046 */
[----:B------:R3:W5:Y:S01]  /*100a0*/  LDL.LU R216, [R1+0x90] ;  /* 0x0000900001d87983 */ /* 0x0007620000300800 */
[----:B------:R-:W-:-:S02]  /*100b0*/  IMAD.MOV.U32 R70, RZ, RZ, R140 ;  /* 0x000000ffff467224 */ /* 0x000fc400078e008c */
[----:B------:R-:W-:Y:S01]  /*100c0*/  IMAD.MOV.U32 R140, RZ, RZ, R141 ;  /* 0x000000ffff8c7224 */ /* 0x000fe200078e008d */
[----:B------:R3:W5:Y:S01]  /*100d0*/  LDL.LU R215, [R1+0x8c] ;  /* 0x00008c0001d77983 */ /* 0x0007620000300800 */
[----:B------:R-:W-:Y:S02]  /*100e0*/  IMAD.MOV.U32 R141, RZ, RZ, R142 ;  /* 0x000000ffff8d7224 */ /* 0x000fe400078e008e */
[----:B------:R-:W-:Y:S01]  /*100f0*/  IMAD.MOV.U32 R142, RZ, RZ, R156 ;  /* 0x000000ffff8e7224 */ /* 0x000fe200078e009c */
[----:B------:R3:W5:Y:S01]  /*10100*/  LDL.LU R214, [R1+0x88] ;  /* 0x0000880001d67983 */ /* 0x0007620000300800 */
[----:B------:R-:W-:-:S03]  /*10110*/  IMAD.MOV.U32 R156, RZ, RZ, R212 ;  /* 0x000000ffff9c7224 */ /* 0x000fc600078e00d4 */
[----:B------:R3:W5:Y:S04]  /*10120*/  LDL.LU R213, [R1+0x84] ;  /* 0x0000840001d57983 */ /* 0x0007680000300800 */
[----:B------:R3:W5:Y:S04]  /*10130*/  LDL.LU R212, [R1+0x80] ;  /* 0x0000800001d47983 */ /* 0x0007680000300800 */
[----:B------:R-:W4:Y:S01]  /*10140*/  LDL.LU R26, [R1+0x20] ;  /* 0x00002000011a7983 */ /* 0x000f220000300800 */
[----:B------:R-:W-:-:S04]  /*10150*/  SHF.R.U32.HI R4, RZ, 0x18, R12 ;  /* 0x00000018ff047819 */ /* 0x000fc8000001160c */
[----:B------:R-:W-:Y:S02]  /*10160*/  PRMT R59, R0, 0x5410, R4 ;  /* 0x00005410003b7816 */ /* 0x000fe40000000004 */
[----:B------:R-:W-:Y:S01]  /*10170*/  LOP3.LUT R0, R8, 0xffff, RZ, 0xc0, !PT ;  /* 0x0000ffff08007812 */ /* 0x000fe200078ec0ff */
[----:B------:R1:W-:Y:S01]  /*10180*/  MUFU.EX2 R182, R2 ;  /* 0x0000000200b67308 */ /* 0x0003e20000000800 */
[----:B------:R-:W-:Y:S01]  /*10190*/  IMAD.MOV.U32 R30, RZ, RZ, R211 ;  /* 0x000000ffff1e7224 */ /* 0x000fe200078e00d3 */
[----:B------:R-:W-:Y:S01]  /*101a0*/  MOV R22, R66 ;  /* 0x0000004200167202 */ /* 0x000fe20000000f00 */
[----:B------:R-:W-:Y:S01]  /*101b0*/  IMAD.MOV.U32 R36, RZ, RZ, R67 ;  /* 0x000000ffff247224 */ /* 0x000fe200078e0043 */
[----:B------:R-:W-:Y:S01]  /*101c0*/  MOV R6, R51 ;  /* 0x0000003300067202 */ /* 0x000fe20000000f00 */
[----:B------:R-:W-:Y:S01]  /*101d0*/  IMAD.MOV.U32 R35, RZ, RZ, R46 ;  /* 0x000000ffff237224 */ /* 0x000fe200078e002e */
[----:B------:R3:W5:Y:S02]  /*101e0*/  LDL.LU R211, [R1+0x7c] ;  /* 0x00007c0001d37983 */ /* 0x0007640000300800 */
[----:B------:R2:W-:Y:S01]  /*101f0*/  MUFU.EX2 R183, R3 ;  /* 0x0000000300b77308 */ /* 0x0005e20000000800 */
[----:B------:R-:W-:Y:S01]  /*10200*/  IMAD.MOV.U32 R33, RZ, RZ, R45 ;  /* 0x000000ffff217224 */ /* 0x000fe200078e002d */
[----:B-1----:R-:W-:-:S02]  /*10210*/  SHF.R.U32.HI R2, RZ, 0x8, R0 ;  /* 0x00000008ff027819 */ /* 0x002fc40000011600 */
[----:B------:R-:W-:Y:S01]  /*10220*/  LOP3.LUT R0, R8, 0xff, RZ, 0xc0, !PT ;  /* 0x000000ff08007812 */ /* 0x000fe200078ec0ff */
[----:B------:R-:W-:-:S03]  /*10230*/  IMAD.MOV.U32 R239, RZ, RZ, R44 ;  /* 0x000000ffffef7224 */ /* 0x000fc600078e002c */
[----:B------:R-:W-:Y:S02]  /*10240*/  PRMT R90, R0, 0x5410, R2 ;  /* 0x00005410005a7816 */ /* 0x000fe40000000002 */
[--C-:B------:R-:W-:Y:S02]  /*10250*/  SHF.R.U32.HI R0, RZ, 0x10, R8.reuse ;  /* 0x00000010ff007819 */ /* 0x100fe40000011608 */
[----:B--2---:R-:W-:Y:S01]  /*10260*/  SHF.R.U32.HI R3, RZ, 0x18, R8 ;  /* 0x00000018ff037819 */ /* 0x004fe20000011608 */
[----:B------:R-:W-:Y:S02]  /*10270*/  IMAD.MOV.U32 R252, RZ, RZ, R57 ;  /* 0x000000fffffc7224 */ /* 0x000fe400078e0039 */
[----:B------:R-:W-:Y:S01]  /*10280*/  FFMA.FTZ R2, R80, c[0x0][0x23c], -R23 ;  /* 0x00008f0050027a23 */ /* 0x000fe20000010817 */
[----:B------:R-:W-:Y:S01]  /*10290*/  LOP3.LUT R0, R0, 0xff, RZ, 0xc0, !PT ;  /* 0x000000ff00007812 */ /* 0x000fe200078ec0ff */
[----:B----4-:R-:W-:Y:S02]  /*102a0*/  FFMA.FTZ R8, R26, R115, R30 ;  /* 0x000000731a087223 */ /* 0x010fe4000001001e */
        /* <DEDUP_REMOVED lines=8> */
[----:B------:R-:W2:Y:S01]  /*10330*/  LDL.LU R11, [R1+0x1c] ;  /* 0x00001c00010b7983 */ /* 0x000ea20000300800 */
[----:B------:R1:W-:Y:S01]  /*10340*/  MUFU.EX2 R184, R2 ;  /* 0x0000000200b87308 */ /* 0x0003e20000000800 */
[----:B------:R-:W-:-:S02]  /*10350*/  IMAD.MOV.U32 R44, RZ, RZ, R133 ;  /* 0x000000ffff2c7224 */ /* 0x000fc400078e0085 */
[----:B------:R-:W-:Y:S02]  /*10360*/  IMAD.MOV.U32 R246, RZ, RZ, R48 ;  /* 0x000000fffff67224 */ /* 0x000fe400078e0030 */
[----:B------:R-:W-:Y:S02]  /*10370*/  IMAD.MOV.U32 R48, RZ, RZ, R134 ;  /* 0x000000ffff307224 */ /* 0x000fe400078e0086 */
[--C-:B-1----:R-:W-:Y:S01]  /*10380*/  FFMA.FTZ R2, R91, c[0x0][0x23c], -R28.reuse ;  /* 0x00008f005b027a23 */ /* 0x102fe2000001081c */
[----:B------:R-:W-:Y:S01]  /*10390*/  PRMT R91, R0, 0x5410, R3 ;  /* 0x00005410005b7816 */ /* 0x000fe20000000003 */
[----:B------:R-:W-:Y:S02]  /*103a0*/  FFMA.FTZ R0, R241, c[0x0][0x23c], -R28 ;  /* 0x00008f00f1007a23 */ /* 0x000fe4000001081c */
[----:B------:R1:W-:Y:S01]  /*103b0*/  MUFU.EX2 R132, R2 ;  /* 0x0000000200847308 */ /* 0x0003e20000000800 */
[----:B------:R-:W-:Y:S02]  /*103c0*/  IMAD.MOV.U32 R7, RZ, RZ, R140 ;  /* 0x000000ffff077224 */ /* 0x000fe400078e008c */
[----:B------:R-:W-:-:S05]  /*103d0*/  IMAD.MOV.U32 R134, RZ, RZ, R142 ;  /* 0x000000ffff867224 */ /* 0x000fca00078e008e */
[----:B------:R4:W-:Y:S01]  /*103e0*/  MUFU.EX2 R133, R0 ;  /* 0x0000000000857308 */ /* 0x0009e20000000800 */
[----:B------:R-:W-:Y:S01]  /*103f0*/  MOV R236, R74 ;  /* 0x0000004a00ec7202 */ /* 0x000fe20000000f00 */
[----:B-1----:R-:W-:Y:S01]  /*10400*/  FFMA.FTZ R2, R242, c[0x0][0x23c], -R28 ;  /* 0x00008f00f2027a23 */ /* 0x002fe2000001081c */
[----:B------:R-:W-:-:S05]  /*10410*/  MOV R37, R36 ;  /* 0x0000002400257202 */ /* 0x000fca0000000f00 */
[----:B------:R1:W-:Y:S01]  /*10420*/  MUFU.EX2 R140, R2 ;  /* 0x00000002008c7308 */ /* 0x0003e20000000800 */
[----:B----4-:R-:W-:-:S07]  /*10430*/  FFMA.FTZ R0, R234, c[0x0][0x23c], -R28 ;  /* 0x00008f00ea007a23 */ /* 0x010fce000001081c */
[----:B------:R4:W3:Y:S01]  /*10440*/  MUFU.EX2 R142, R0 ;  /* 0x00000000008e7308 */ /* 0x0008e20000000800 */
[----:B------:R-:W-:Y:S02]  /*10450*/  IMAD.MOV.U32 R51, RZ, RZ, R135 ;  /* 0x000000ffff337224 */ /* 0x000fe400078e0087 */
[----:B------:R-:W-:Y:S02]  /*10460*/  IMAD.MOV.U32 R135, RZ, RZ, R141 ;  /* 0x000000ffff877224 */ /* 0x000fe400078e008d */
[----:B------:R-:W-:Y:S02]  /*10470*/  FFMA.FTZ R74, R139, c[0x0][0x23c], -R28 ;  /* 0x00008f008b4a7a23 */ /* 0x000fe4000001081c */
[--C-:B-1----:R-:W-:Y:S02]  /*10480*/  FFMA.FTZ R2, R248, c[0x0][0x23c], -R29.reuse ;  /* 0x00008f00f8027a23 */ /* 0x102fe4000001081d */
[----:B------:R-:W-:Y:S02]  /*10490*/  IMAD.MOV.U32 R36, RZ, RZ, R22 ;  /* 0x000000ffff247224 */ /* 0x000fe400078e0016 */
[----:B------:R-:W-:Y:S01]  /*104a0*/  MUFU.EX2 R139, R2 ;  /* 0x00000002008b7308 */ /* 0x000fe20000000800 */
[----:B----4-:R-:W-:-:S02]  /*104b0*/  FFMA.FTZ R0, R247, c[0x0][0x23c], -R29 ;  /* 0x00008f00f7007a23 */ /* 0x010fc4000001081d */
[----:B------:R-:W-:-:S05]  /*104c0*/  IMAD.MOV.U32 R22, RZ, RZ, R33 ;  /* 0x000000ffff167224 */ /* 0x000fca00078e0021 */
[----:B------:R1:W4:Y:S01]  /*104d0*/  MUFU.EX2 R141, R0 ;  /* 0x00000000008d7308 */ /* 0x0003220000000800 */
[----:B------:R-:W-:Y:S02]  /*104e0*/  IMAD.MOV.U32 R33, RZ, RZ, R54 ;  /* 0x000000ffff217224 */ /* 0x000fe400078e0036 */
[--C-:B------:R-:W-:Y:S02]  /*104f0*/  FFMA.FTZ R3, R251, c[0x0][0x23c], -R29.reuse ;  /* 0x00008f00fb037a23 */ /* 0x100fe4000001081d */
[----:B------:R-:W-:Y:S02]  /*10500*/  FFMA.FTZ R4, R250, c[0x0][0x23c], -R29 ;  /* 0x00008f00fa047a23 */ /* 0x000fe4000001081d */
[----:B------:R-:W-:Y:S02]  /*10510*/  FFMA.FTZ R5, R232, c[0x0][0x23c], -R28 ;  /* 0x00008f00e8057a23 */ /* 0x000fe4000001081c */
[----:B------:R-:W-:Y:S01]  /*10520*/  IMAD.MOV.U32 R232, RZ, RZ, R33 ;  /* 0x000000ffffe87224 */ /* 0x000fe200078e0021 */
[----:B------:R-:W-:Y:S01]  /*10530*/  MUFU.EX2 R115, R3 ;  /* 0x0000000300737308 */ /* 0x000fe20000000800 */
[----:B------:R-:W-:-:S02]  /*10540*/  IMAD.MOV.U32 R33, RZ, RZ, R134 ;  /* 0x000000ffff217224 */ /* 0x000fc400078e0086 */
[----:B------:R-:W-:Y:S02]  /*10550*/  IMAD.MOV.U32 R30, RZ, RZ, R26 ;  /* 0x000000ffff1e7224 */ /* 0x000fe400078e001a */
[----:B------:R-:W-:-:S03]  /*10560*/  IMAD.MOV.U32 R26, RZ, RZ, R35 ;  /* 0x000000ffff1a7224 */ /* 0x000fc600078e0023 */
[----:B------:R4:W4:Y:S01]  /*10570*/  MUFU.EX2 R134, R4 ;  /* 0x0000000400867308 */ /* 0x0009220000000800 */
[----:B------:R-:W-:Y:S01]  /*10580*/  IMAD.MOV.U32 R35, RZ, RZ, R6 ;  /* 0x000000ffff237224 */ /* 0x000fe200078e0006 */
[--C-:B-1----:R-:W-:Y:S01]  /*10590*/  HSET2.LE.AND R0, R38, R88.reuse, PT ;  /* 0x0000005826007233 */ /* 0x102fe20003803000 */
[----:B------:R-:W-:Y:S01]  /*105a0*/  IMAD.MOV.U32 R6, RZ, RZ, R138 ;  /* 0x000000ffff067224 */ /* 0x000fe200078e008a */
[----:B---3--:R-:W-:Y:S01]  /*105b0*/  F2FP.BF16.PACK_AB R2, R142, R140 ;  /* 0x0000008c8e02723e */ /* 0x008fe200000010ff */
[----:B------:R-:W-:Y:S01]  /*105c0*/  FFMA.FTZ R10, R30, R136, R37 ;  /* 0x000000881e0a7223 */ /* 0x000fe20000010025 */
[----:B------:R-:W-:Y:S01]  /*105d0*/  MOV R242, R7 ;  /* 0x0000000700f27202 */ /* 0x000fe20000000f00 */
[--C-:B------:R-:W-:Y:S01]  /*105e0*/  FFMA.FTZ R73, R79, c[0x0][0x23c], -R23.reuse ;  /* 0x00008f004f497a23 */ /* 0x100fe20000010817 */
[----:B------:R-:W-:Y:S01]  /*105f0*/  HSET2.LE.AND R7, R34, R88, PT ;  /* 0x0000005822077233 */ /* 0x000fe20003803000 */
[--C-:B------:R-:W-:Y:S02]  /*10600*/  FFMA.FTZ R96, R96, c[0x0][0x23c], -R23.reuse ;  /* 0x00008f0060607a23 */ /* 0x100fe40000010817 */
[----:B------:R-:W-:-:S02]  /*10610*/  FFMA.FTZ R92, R92, c[0x0][0x23c], -R23 ;  /* 0x00008f005c5c7a23 */ /* 0x000fc40000010817 */
[----:B------:R-:W-:Y:S02]  /*10620*/  FFMA.FTZ R93, R93, c[0x0][0x23c], -R23 ;  /* 0x00008f005d5d7a23 */ /* 0x000fe40000010817 */
[----:B------:R-:W-:Y:S02]  /*10630*/  IMAD.MOV.U32 R30, RZ, RZ, R22 ;  /* 0x000000ffff1e7224 */ /* 0x000fe400078e0016 */
[----:B------:R-:W-:Y:S01]  /*10640*/  IMAD.MOV.U32 R234, RZ, RZ, R6 ;  /* 0x000000ffffea7224 */ /* 0x000fe200078e0006 */
[----:B------:R-:W-:Y:S01]  /*10650*/  LOP3.LUT R6, R0, R2, RZ, 0xc0, !PT ;  /* 0x0000000200067212 */ /* 0x000fe200078ec0ff */
[----:B------:R-:W1:Y:S01]  /*10660*/  LDSM.16.MT88.4 R20, [R206+0x5000] ;  /* 0x00500000ce14783b */ /* 0x000e620000004200 */
[----:B----4-:R-:W-:Y:S01]  /*10670*/  F2FP.BF16.PACK_AB R4, R141, R139 ;  /* 0x0000008b8d04723e */ /* 0x010fe200000010ff */
[--C-:B------:R-:W-:Y:S01]  /*10680*/  HSET2.LE.AND R0, R32, R88.reuse, PT ;  /* 0x0000005820007233 */ /* 0x100fe20003803000 */
[----:B------:R-:W-:Y:S01]  /*10690*/  F2FP.BF16.PACK_AB R2, R133, R132 ;  /* 0x000000848502723e */ /* 0x000fe200000010ff */
[----:B------:R-:W-:Y:S01]  /*106a0*/  IMAD.MOV.U32 R241, RZ, RZ, R135 ;  /* 0x000000fffff17224 */ /* 0x000fe200078e0087 */
[----:B------:R-:W-:Y:S01]  /*106b0*/  LOP3.LUT R7, R7, R4, RZ, 0xc0, !PT ;  /* 0x0000000407077212 */ /* 0x000fe200078ec0ff */
[--C-:B------:R-:W-:Y:S01]  /*106c0*/  FFMA.FTZ R13, R200, c[0x0][0x23c], -R28.reuse ;  /* 0x00008f00c80d7a23 */ /* 0x100fe2000001081c */
[----:B------:R-:W-:Y:S01]  /*106d0*/  LOP3.LUT R4, R0, R2, RZ, 0xc0, !PT ;  /* 0x0000000200047212 */ /* 0x000fe200078ec0ff */
[----:B------:R-:W-:Y:S01]  /*106e0*/  FFMA.FTZ R12, R202, c[0x0][0x23c], -R28 ;  /* 0x00008f00ca0c7a23 */ /* 0x000fe2000001081c */
[----:B------:R-:W-:Y:S01]  /*106f0*/  HSET2.LE.AND R0, R25, R88, PT ;  /* 0x0000005819007233 */ /* 0x000fe20003803000 */
[----:B------:R-:W-:Y:S01]  /*10700*/  IMAD.MOV.U32 R200, RZ, RZ, R234 ;  /* 0x000000ffffc87224 */ /* 0x000fe200078e00ea */
[----:B------:R-:W-:Y:S01]  /*10710*/  F2FP.BF16.PACK_AB R2, R134, R115 ;  /* 0x000000738602723e */ /* 0x000fe200000010ff */
[----:B------:R-:W-:-:S02]  /*10720*/  FFMA.FTZ R9, R203, c[0x0][0x23c], -R28 ;  /* 0x00008f00cb097a23 */ /* 0x000fc4000001081c */
[----:B------:R-:W-:Y:S02]  /*10730*/  IMAD.MOV.U32 R202, RZ, RZ, R242 ;  /* 0x000000ffffca7224 */ /* 0x000fe400078e00f2 */
[----:B------:R-:W-:Y:S01]  /*10740*/  IMAD.MOV.U32 R203, RZ, RZ, R241 ;  /* 0x000000ffffcb7224 */ /* 0x000fe200078e00f1 */
[----:B------:R3:W-:Y:S01]  /*10750*/  MUFU.EX2 R135, R5 ;  /* 0x0000000500877308 */ /* 0x0007e20000000800 */
[----:B------:R-:W-:Y:S02]  /*10760*/  IMAD.MOV.U32 R27, RZ, RZ, R157 ;  /* 0x000000ffff1b7224 */ /* 0x000fe400078e009d */
[----:B------:R-:W-:Y:S02]  /*10770*/  FADD.FTZ R8, R200, R8 ;  /* 0x00000008c8087221 */ /* 0x000fe40000010000 */
[----:B------:R-:W-:Y:S02]  /*10780*/  IMAD.MOV.U32 R45, RZ, RZ, R52 ;  /* 0x000000ffff2d7224 */ /* 0x000fe400078e0034 */
[----:B------:R-:W-:Y:S01]  /*10790*/  IMAD.MOV.U32 R37, RZ, RZ, R35 ;  /* 0x000000ffff257224 */ /* 0x000fe200078e0023 */
[----:B------:R4:W1:Y:S01]  /*107a0*/  MUFU.EX2 R157, R9 ;  /* 0x00000009009d7308 */ /* 0x0008620000000800 */
[----:B------:R-:W-:-:S02]  /*107b0*/  IMAD.MOV.U32 R200, RZ, RZ, R202 ;  /* 0x000000ffffc87224 */ /* 0x000fc400078e00ca */
[----:B------:R-:W-:Y:S02]  /*107c0*/  IMAD.MOV.U32 R52, RZ, RZ, R64 ;  /* 0x000000ffff347224 */ /* 0x000fe400078e0040 */
[----:B------:R-:W-:Y:S02]  /*107d0*/  IMAD.MOV.U32 R202, RZ, RZ, R203 ;  /* 0x000000ffffca7224 */ /* 0x000fe400078e00cb */
[----:B------:R-:W-:Y:S01]  /*107e0*/  IMAD.MOV.U32 R237, RZ, RZ, R47 ;  /* 0x000000ffffed7224 */ /* 0x000fe200078e002f */
[----:B---3--:R-:W-:Y:S01]  /*107f0*/  LOP3.LUT R5, R0, R2, RZ, 0xc0, !PT ;  /* 0x0000000200057212 */ /* 0x008fe200078ec0ff */
[----:B------:R-:W-:Y:S02]  /*10800*/  IMAD.MOV.U32 R244, RZ, RZ, R56 ;  /* 0x000000fffff47224 */ /* 0x000fe400078e0038 */
[----:B------:R-:W-:Y:S02]  /*10810*/  IMAD.MOV.U32 R241, RZ, RZ, R30 ;  /* 0x000000fffff17224 */ /* 0x000fe400078e001e */
[----:B------:R-:W-:-:S02]  /*10820*/  FFMA.FTZ R56, R196, c[0x0][0x23c], -R28 ;  /* 0x00008f00c4387a23 */ /* 0x000fc4000001081c */
[----:B----4-:R-:W-:Y:S02]  /*10830*/  FADD.FTZ R9, R232, R41 ;  /* 0x00000029e8097221 */ /* 0x010fe40000010000 */
[----:B------:R-:W-:Y:S01]  /*10840*/  IMAD.MOV.U32 R232, RZ, RZ, R27 ;  /* 0x000000ffffe87224 */ /* 0x000fe200078e001b */
[----:B------:R-:W-:Y:S01]  /*10850*/  MOV R27, R36 ;  /* 0x00000024001b7202 */ /* 0x000fe20000000f00 */
[----:B------:R-:W-:Y:S02]  /*10860*/  IMAD.MOV.U32 R234, RZ, RZ, R37 ;  /* 0x000000ffffea7224 */ /* 0x000fe400078e0025 */
[----:B------:R-:W-:Y:S02]  /*10870*/  IMAD.MOV.U32 R30, RZ, RZ, R236 ;  /* 0x000000ffff1e7224 */ /* 0x000fe400078e00ec */
[----:B------:R-:W-:Y:S02]  /*10880*/  FFMA.FTZ R14, R197, c[0x0][0x23c], -R28 ;  /* 0x00008f00c50e7a23 */ /* 0x000fe4000001081c */
[----:B------:R-:W-:Y:S01]  /*10890*/  IMAD.MOV.U32 R54, RZ, RZ, R137 ;  /* 0x000000ffff367224 */ /* 0x000fe200078e0089 */
[----:B------:R-:W-:Y:S01]  /*108a0*/  MOV R137, R49 ;  /* 0x0000003100897202 */ /* 0x000fe20000000f00 */
[----:B------:R-:W-:Y:S01]  /*108b0*/  IMAD.MOV.U32 R236, RZ, RZ, R45 ;  /* 0x000000ffffec7224 */ /* 0x000fe200078e002d */
[----:B------:R-:W-:Y:S01]  /*108c0*/  MOV R45, R52 ;  /* 0x00000034002d7202 */ /* 0x000fe20000000f00 */
[----:B------:R-:W-:-:S02]  /*108d0*/  FADD.FTZ R0, R207, R10 ;  /* 0x0000000acf007221 */ /* 0x000fc40000010000 */
[----:B------:R-:W-:Y:S02]  /*108e0*/  IMAD.MOV.U32 R196, RZ, RZ, R202 ;  /* 0x000000ffffc47224 */ /* 0x000fe400078e00ca */
[----:B------:R-:W-:Y:S02]  /*108f0*/  IMAD.MOV.U32 R47, RZ, RZ, R70 ;  /* 0x000000ffff2f7224 */ /* 0x000fe400078e0046 */
[----:B------:R-:W-:Y:S02]  /*10900*/  IMAD.MOV.U32 R138, RZ, RZ, R50 ;  /* 0x000000ffff8a7224 */ /* 0x000fe400078e0032 */
[----:B------:R-:W-:Y:S02]  /*10910*/  IMAD.MOV.U32 R242, RZ, RZ, R26 ;  /* 0x000000fffff27224 */ /* 0x000fe400078e001a */
[----:B------:R-:W-:Y:S02]  /*10920*/  IMAD.MOV.U32 R37, RZ, RZ, R237 ;  /* 0x000000ffff257224 */ /* 0x000fe400078e00ed */
[----:B------:R-:W-:-:S02]  /*10930*/  @P0 IMAD.MOV.U32 R137, RZ, RZ, R49 ;  /* 0x000000ffff890224 */ /* 0x000fc400078e0031 */
[----:B------:R-:W-:Y:S02]  /*10940*/  @P0 IMAD.MOV.U32 R138, RZ, RZ, R50 ;  /* 0x000000ffff8a0224 */ /* 0x000fe400078e0032 */
[----:B------:R-:W-:Y:S02]  /*10950*/  IMAD.MOV.U32 R26, RZ, RZ, R51 ;  /* 0x000000ffff1a7224 */ /* 0x000fe400078e0033 */
[----:B------:R-:W-:Y:S02]  /*10960*/  IMAD.MOV.U32 R36, RZ, RZ, R48 ;  /* 0x000000ffff247224 */ /* 0x000fe400078e0030 */
[----:B------:R-:W-:Y:S01]  /*10970*/  IMAD.MOV.U32 R52, RZ, RZ, R159 ;  /* 0x000000ffff347224 */ /* 0x000fe200078e009f */
[----:B------:R-:W-:Y:S01]  /*10980*/  HMMA.16816.F32.BF16 R48, R4, R16, R116 ;  /* 0x000000100430723c */ /* 0x000fe20000041874 */
[----:B------:R-:W-:Y:S01]  /*10990*/  IMAD.MOV.U32 R203, RZ, RZ, R232 ;  /* 0x000000ffffcb7224 */ /* 0x000fe200078e00e8 */
[----:B------:R3:W-:Y:S01]  /*109a0*/  MUFU.EX2 R159, R13 ;  /* 0x0000000d009f7308 */ /* 0x0007e20000000800 */
[----:B------:R-:W-:Y:S01]  /*109b0*/  IMAD.MOV.U32 R232, RZ, RZ, R234 ;  /* 0x000000ffffe87224 */ /* 0x000fe200078e00ea */
[----:B------:R-:W-:Y:S01]  /*109c0*/  MOV R234, R27 ;  /* 0x0000001b00ea7202 */ /* 0x000fe20000000f00 */
[----:B------:R-:W-:-:S02]  /*109d0*/  IMAD.MOV.U32 R27, RZ, RZ, R37 ;  /* 0x000000ffff1b7224 */ /* 0x000fc400078e0025 */
[----:B------:R-:W-:-:S03]  /*109e0*/  IMAD.MOV.U32 R46, RZ, RZ, R53 ;  /* 0x000000ffff2e7224 */ /* 0x000fc600078e0035 */
[----:B------:R-:W-:Y:S01]  /*109f0*/  MUFU.EX2 R119, R14 ;  /* 0x0000000e00777308 */ /* 0x000fe20000000800 */
[----:B------:R-:W-:Y:S02]  /*10a00*/  IMAD.MOV.U32 R249, RZ, RZ, R24 ;  /* 0x000000fffff97224 */ /* 0x000fe400078e0018 */
[----:B------:R-:W-:Y:S02]  /*10a10*/  IMAD.MOV.U32 R53, RZ, RZ, R65 ;  /* 0x000000ffff357224 */ /* 0x000fe400078e0041 */
[----:B------:R-:W-:Y:S02]  /*10a20*/  FFMA.FTZ R57, R193, c[0x0][0x23c], -R28 ;  /* 0x00008f00c1397a23 */ /* 0x000fe4000001081c */
[----:B---3--:R-:W-:Y:S01]  /*10a30*/  FADD.FTZ R13, R196, R0 ;  /* 0x00000000c40d7221 */ /* 0x008fe20000010000 */
[----:B------:R-:W-:Y:S01]  /*10a40*/  HSET2.LE.AND R0, R40, R88, PT ;  /* 0x0000005828007233 */ /* 0x000fe20003803000 */
[--C-:B------:R-:W-:Y:S02]  /*10a50*/  FFMA.FTZ R64, R192, c[0x0][0x23c], -R28.reuse ;  /* 0x00008f00c0407a23 */ /* 0x100fe4000001081c */
[----:B------:R-:W-:-:S02]  /*10a60*/  FFMA.FTZ R76, R82, c[0x0][0x23c], -R28 ;  /* 0x00008f00524c7a23 */ /* 0x000fc4000001081c */
[--C-:B------:R-:W-:Y:S02]  /*10a70*/  FFMA.FTZ R78, R84, c[0x0][0x23c], -R28.reuse ;  /* 0x00008f00544e7a23 */ /* 0x100fe4000001081c */
[----:B------:R-:W-:Y:S02]  /*10a80*/  FFMA.FTZ R79, R81, c[0x0][0x23c], -R28 ;  /* 0x00008f00514f7a23 */ /* 0x000fe4000001081c */
[--C-:B------:R-:W-:Y:S02]  /*10a90*/  FFMA.FTZ R15, R245, c[0x0][0x23c], -R29.reuse ;  /* 0x00008f00f50f7a23 */ /* 0x100fe4000001081d */
[--C-:B------:R-:W-:Y:S02]  /*10aa0*/  FFMA.FTZ R24, R243, c[0x0][0x23c], -R29.reuse ;  /* 0x00008f00f3187a23 */ /* 0x100fe4000001081d */
[--C-:B------:R-:W-:Y:S02]  /*10ab0*/  FFMA.FTZ R28, R235, c[0x0][0x23c], -R29.reuse ;  /* 0x00008f00eb1c7a23 */ /* 0x100fe4000001081d */
[----:B------:R-:W-:-:S02]  /*10ac0*/  FFMA.FTZ R31, R233, c[0x0][0x23c], -R29 ;  /* 0x00008f00e91f7a23 */ /* 0x000fc4000001081d */
[--C-:B------:R-:W-:Y:S02]  /*10ad0*/  FFMA.FTZ R65, R201, c[0x0][0x23c], -R29.reuse ;  /* 0x00008f00c9417a23 */ /* 0x100fe4000001081d */
[--C-:B------:R-:W-:Y:S02]  /*10ae0*/  FFMA.FTZ R66, R199, c[0x0][0x23c], -R29.reuse ;  /* 0x00008f00c7427a23 */ /* 0x100fe4000001081d */
[--C-:B------:R-:W-:Y:S02]  /*10af0*/  FFMA.FTZ R67, R198, c[0x0][0x23c], -R29.reuse ;  /* 0x00008f00c6437a23 */ /* 0x100fe4000001081d */
[--C-:B------:R-:W-:Y:S02]  /*10b00*/  FFMA.FTZ R70, R195, c[0x0][0x23c], -R29.reuse ;  /* 0x00008f00c3467a23 */ /* 0x100fe4000001081d */
[--C-:B------:R-:W-:Y:S02]  /*10b10*/  FFMA.FTZ R80, R194, c[0x0][0x23c], -R29.reuse ;  /* 0x00008f00c2507a23 */ /* 0x100fe4000001081d */
[----:B------:R-:W-:-:S02]  /*10b20*/  FFMA.FTZ R81, R179, c[0x0][0x23c], -R29 ;  /* 0x00008f00b3517a23 */ /* 0x000fc4000001081d */
[--C-:B------:R-:W-:Y:S02]  /*10b30*/  FFMA.FTZ R82, R178, c[0x0][0x23c], -R29.reuse ;  /* 0x00008f00b2527a23 */ /* 0x100fe4000001081d */
[----:B------:R-:W-:Y:S02]  /*10b40*/  FFMA.FTZ R84, R177, c[0x0][0x23c], -R29 ;  /* 0x00008f00b1547a23 */ /* 0x000fe4000001081d */
[----:B------:R-:W-:Y:S02]  /*10b50*/  IMAD.MOV.U32 R37, RZ, RZ, R30 ;  /* 0x000000ffff257224 */ /* 0x000fe400078e001e */
[----:B------:R-:W-:Y:S02]  /*10b60*/  IMAD.MOV.U32 R197, RZ, RZ, R203 ;  /* 0x000000ffffc57224 */ /* 0x000fe400078e00cb */
[----:B------:R-:W-:Y:S01]  /*10b70*/  FADD.FTZ R30, R204, R9 ;  /* 0x00000009cc1e7221 */ /* 0x000fe20000010000 */
[----:B------:R-:W-:Y:S01]  /*10b80*/  HSET2.LE.AND R9, R39, R88, PT ;  /* 0x0000005827097233 */ /* 0x000fe20003803000 */
[----:B------:R-:W-:-:S02]  /*10b90*/  FADD.FTZ R29, R200, R8 ;  /* 0x00000008c81d7221 */ /* 0x000fc40000010000 */
[----:B------:R-:W-:Y:S02]  /*10ba0*/  IMAD.MOV.U32 R202, RZ, RZ, R234 ;  /* 0x000000ffffca7224 */ /* 0x000fe400078e00ea */
[----:B------:R-:W-:Y:S01]  /*10bb0*/  IMAD.MOV.U32 R203, RZ, RZ, R27 ;  /* 0x000000ffffcb7224 */ /* 0x000fe200078e001b */
[----:B------:R-:W-:Y:S01]  /*10bc0*/  F2FP.BF16.PACK_AB R10, R158, R143 ;  /* 0x0000008f9e0a723e */ /* 0x000fe200000010ff */
[----:B------:R-:W-:Y:S02]  /*10bd0*/  IMAD.MOV.U32 R234, RZ, RZ, R26 ;  /* 0x000000ffffea7224 */ /* 0x000fe400078e001a */
[----:B------:R-:W-:Y:S02]  /*10be0*/  IMAD.MOV.U32 R27, RZ, RZ, R36 ;  /* 0x000000ffff1b7224 */ /* 0x000fe400078e0024 */
[----:B------:R-:W-:Y:S02]  /*10bf0*/  IMAD.MOV.U32 R26, RZ, RZ, R236 ;  /* 0x000000ffff1a7224 */ /* 0x000fe400078e00ec */
[----:B------:R-:W-:-:S02]  /*10c00*/  IMAD.MOV.U32 R237, RZ, RZ, R44 ;  /* 0x000000ffffed7224 */ /* 0x000fc400078e002c */
[----:B------:R-:W-:Y:S02]  /*10c10*/  IMAD.MOV.U32 R44, RZ, RZ, R46 ;  /* 0x000000ffff2c7224 */ /* 0x000fe400078e002e */
[----:B------:R-:W-:Y:S02]  /*10c20*/  IMAD.MOV.U32 R245, RZ, RZ, R202 ;  /* 0x000000fffff57224 */ /* 0x000fe400078e00ca */
[----:B------:R-:W-:Y:S01]  /*10c30*/  IMAD.MOV.U32 R247, RZ, RZ, R203 ;  /* 0x000000fffff77224 */ /* 0x000fe200078e00cb */
[----:B------:R-:W-:Y:S01]  /*10c40*/  LOP3.LUT R9, R9, R10, RZ, 0xc0, !PT ;  /* 0x0000000a09097212 */ /* 0x000fe200078ec0ff */
[----:B------:R-:W-:Y:S02]  /*10c50*/  IMAD.MOV.U32 R35, RZ, RZ, R156 ;  /* 0x000000ffff237224 */ /* 0x000fe400078e009c */
[----:B------:R-:W-:Y:S01]  /*10c60*/  IMAD.MOV.U32 R46, RZ, RZ, R53 ;  /* 0x000000ffff2e7224 */ /* 0x000fe200078e0035 */
[----:B------:R3:W-:Y:S01]  /*10c70*/  MUFU.EX2 R156, R12 ;  /* 0x0000000c009c7308 */ /* 0x0007e20000000800 */
[----:B------:R-:W-:-:S02]  /*10c80*/  IMAD.MOV.U32 R3, RZ, RZ, R85 ;  /* 0x000000ffff037224 */ /* 0x000fc400078e0055 */
[----:B------:R-:W-:Y:S01]  /*10c90*/  IMAD.MOV.U32 R200, RZ, RZ, R232 ;  /* 0x000000ffffc87224 */ /* 0x000fe200078e00e8 */
[----:B------:R-:W-:Y:S01]  /*10ca0*/  MOV R232, R37 ;  /* 0x0000002500e87202 */ /* 0x000fe20000000f00 */
[----:B------:R-:W-:Y:S02]  /*10cb0*/  @P0 IMAD.MOV.U32 R3, RZ, RZ, R85 ;  /* 0x000000ffff030224 */ /* 0x000fe400078e0055 */
[----:B------:R-:W-:Y:S01]  /*10cc0*/  IMAD.MOV.U32 R248, RZ, RZ, R27 ;  /* 0x000000fffff87224 */ /* 0x000fe200078e001b */
[----:B------:R4:W-:Y:S01]  /*10cd0*/  MUFU.EX2 R118, R24 ;  /* 0x0000001800767308 */ /* 0x0009e20000000800 */
[----:B------:R-:W-:Y:S02]  /*10ce0*/  IMAD.MOV.U32 R196, RZ, RZ, R26 ;  /* 0x000000ffffc47224 */ /* 0x000fe400078e001a */
[----:B------:R-:W-:Y:S02]  /*10cf0*/  IMAD.MOV.U32 R37, RZ, RZ, R237 ;  /* 0x000000ffff257224 */ /* 0x000fe400078e00ed */
[----:B------:R-:W-:Y:S01]  /*10d00*/  IMAD.MOV.U32 R36, RZ, RZ, R44 ;  /* 0x000000ffff247224 */ /* 0x000fe200078e002c */
[----:B---3--:R-:W-:-:S02]  /*10d10*/  F2FP.BF16.PACK_AB R12, R174, R172 ;  /* 0x000000acae0c723e */ /* 0x008fc400000010ff */
[----:B------:R-:W-:Y:S01]  /*10d20*/  MUFU.EX2 R117, R28 ;  /* 0x0000001c00757308 */ /* 0x000fe20000000800 */
[----:B--2---:R-:W-:Y:S01]  /*10d30*/  FFMA.FTZ R11, R11, R176, R210 ;  /* 0x000000b00b0b7223 */ /* 0x004fe200000100d2 */
[----:B----4-:R-:W2:Y:S03]  /*10d40*/  LDSM.16.MT88.4 R24, [R205+0x5400] ;  /* 0x00540000cd18783b */ /* 0x010ea60000004200 */
[----:B------:R-:W-:-:S03]  /*10d50*/  FADD.FTZ R2, R208, R11 ;  /* 0x0000000bd0027221 */ /* 0x000fc60000010000 */
[----:B------:R3:W-:Y:S01]  /*10d60*/  MUFU.EX2 R85, R31 ;  /* 0x0000001f00557308 */ /* 0x0007e20000000800 */
[----:B------:R-:W-:Y:S01]  /*10d70*/  IMAD.MOV.U32 R237, RZ, RZ, R45 ;  /* 0x000000ffffed7224 */ /* 0x000fe200078e002d */
[----:B------:R-:W-:Y:S01]  /*10d80*/  MOV R192, R197 ;  /* 0x000000c500c07202 */ /* 0x000fe20000000f00 */
[----:B------:R-:W-:Y:S01]  /*10d90*/  FADD.FTZ R14, R47, R2 ;  /* 0x000000022f0e7221 */ /* 0x000fe20000010000 */
[----:B------:R-:W-:Y:S01]  /*10da0*/  F2FP.BF16.PACK_AB R2, R164, R165 ;  /* 0x000000a5a402723e */ /* 0x000fe200000010ff */
[----:B------:R-:W-:Y:S01]  /*10db0*/  IMAD.MOV.U32 R236, RZ, RZ, R46 ;  /* 0x000000ffffec7224 */ /* 0x000fe200078e002e */
[----:B------:R4:W5:Y:S02]  /*10dc0*/  LDL.LU R210, [R1+0x78] ;  /* 0x0000780001d27983 */ /* 0x0009640000300800 */
[----:B------:R-:W-:Y:S01]  /*10dd0*/  LOP3.LUT R8, R0, R2, RZ, 0xc0, !PT ;  /* 0x0000000200087212 */ /* 0x000fe200078ec0ff */
[--C-:B------:R-:W-:Y:S01]  /*10de0*/  HSET2.LE.AND R0, R43, R88.reuse, PT ;  /* 0x000000582b007233 */ /* 0x100fe20003803000 */
[----:B------:R-:W-:Y:S01]  /*10df0*/  F2FP.BF16.PACK_AB R2, R187, R185 ;  /* 0x000000b9bb02723e */ /* 0x000fe200000010ff */
[----:B------:R-:W-:-:S03]  /*10e00*/  HSET2.LE.AND R11, R42, R88, PT ;  /* 0x000000582a0b7233 */ /* 0x000fc60003803000 */
[----:B------:R-:W-:Y:S01]  /*10e10*/  LOP3.LUT R10, R0, R2, RZ, 0xc0, !PT ;  /* 0x00000002000a7212 */ /* 0x000fe200078ec0ff */
[----:B------:R-:W-:Y:S02]  /*10e20*/  FADD.FTZ R2, R245, R30 ;  /* 0x0000001ef5027221 */ /* 0x000fe40000010000 */
[----:B------:R-:W-:Y:S02]  /*10e30*/  FADD.FTZ R0, R247, R29 ;  /* 0x0000001df7007221 */ /* 0x000fe40000010000 */
[----:B---3--:R-:W3:Y:S01]  /*10e40*/  LDSM.16.MT88.4 R28, [R206+0x5400] ;  /* 0x00540000ce1c783b */ /* 0x008ee20000004200 */
[----:B------:R-:W-:Y:S01]  /*10e50*/  IMAD.MOV.U32 R53, RZ, RZ, R209 ;  /* 0x000000ffff357224 */ /* 0x000fe200078e00d1 */
[----:B------:R-:W2:Y:S01]  /*10e60*/  MUFU.EX2 R116, R15 ;  /* 0x0000000f00747308 */ /* 0x000ea20000000800 */
[----:B------:R-:W-:Y:S01]  /*10e70*/  LOP3.LUT R11, R11, R12, RZ, 0xc0, !PT ;  /* 0x0000000c0b0b7212 */ /* 0x000fe200078ec0ff */
[----:B------:R-:W-:Y:S01]  /*10e80*/  IMAD.MOV.U32 R251, RZ, RZ, R200 ;  /* 0x000000fffffb7224 */ /* 0x000fe200078e00c8 */
[----:B------:R-:W-:Y:S01]  /*10e90*/  MOV R197, R36 ;  /* 0x0000002400c57202 */ /* 0x000fe20000000f00 */
[----:B------:R-:W-:Y:S01]  /*10ea0*/  IMAD.MOV.U32 R250, RZ, RZ, R232 ;  /* 0x000000fffffa7224 */ /* 0x000fe200078e00e8 */
[----:B------:R-:W-:Y:S01]  /*10eb0*/  HMMA.16816.F32.BF16 R44, R4, R18, R120 ;  /* 0x00000012042c723c */ /* 0x000fe20000041878 */
[----:B------:R-:W-:Y:S01]  /*10ec0*/  IMAD.MOV.U32 R200, RZ, RZ, R237 ;  /* 0x000000ffffc87224 */ /* 0x000fe200078e00ed */
[----:B------:R4:W5:Y:S01]  /*10ed0*/  LDL.LU R209, [R1+0x74] ;  /* 0x0000740001d17983 */ /* 0x0009620000300800 */
[----:B------:R-:W-:-:S02]  /*10ee0*/  IMAD.MOV.U32 R202, RZ, RZ, R236 ;  /* 0x000000ffffca7224 */ /* 0x000fc400078e00ec */
[----:B------:R-:W-:Y:S02]  /*10ef0*/  IMAD.MOV.U32 R193, RZ, RZ, R37 ;  /* 0x000000ffffc17224 */ /* 0x000fe400078e0025 */
[----:B------:R-:W-:Y:S01]  /*10f00*/  IMAD.MOV.U32 R203, RZ, RZ, R53 ;  /* 0x000000ffffcb7224 */ /* 0x000fe200078e0035 */
[----:B-1----:R-:W-:Y:S01]  /*10f10*/  HMMA.16816.F32.BF16 R36, R4, R22, R128 ;  /* 0x000000160424723c */ /* 0x002fe20000041880 */
[----:B------:R-:W-:Y:S02]  /*10f20*/  IMAD.MOV.U32 R237, RZ, RZ, R52 ;  /* 0x000000ffffed7224 */ /* 0x000fe400078e0034 */
[----:B------:R-:W-:Y:S01]  /*10f30*/  FADD.FTZ R0, R151, R0 ;  /* 0x0000000097007221 */ /* 0x000fe20000010000 */
[--C-:B------:R-:W-:Y:S01]  /*10f40*/  HSET2.LE.AND R12, R68, R88.reuse, PT ;  /* 0x00000058440c7233 */ /* 0x100fe20003803000 */
[----:B------:R-:W-:Y:S02]  /*10f50*/  IMAD.MOV.U32 R232, RZ, RZ, R54 ;  /* 0x000000ffffe87224 */ /* 0x000fe400078e0036 */
[----:B------:R-:W-:Y:S01]  /*10f60*/  IMAD.MOV.U32 R136, RZ, RZ, R87 ;  /* 0x000000ffff887224 */ /* 0x000fe200078e0057 */
[----:B------:R-:W-:Y:S01]  /*10f70*/  HMMA.16816.F32.BF16 R40, R8, R16, R60 ;  /* 0x000000100828723c */ /* 0x000fe2000004183c */
[----:B------:R-:W-:Y:S01]  /*10f80*/  IMAD.MOV.U32 R236, RZ, RZ, R55 ;  /* 0x000000ffffec7224 */ /* 0x000fe200078e0037 */
[----:B------:R-:W-:Y:S01]  /*10f90*/  MUFU.EX2 R65, R65 ;  /* 0x0000004100417308 */ /* 0x000fe20000000800 */
[----:B------:R-:W-:Y:S01]  /*10fa0*/  FADD.FTZ R2, R251, R2 ;  /* 0x00000002fb027221 */ /* 0x000fe20000010000 */
[----:B------:R4:W5:Y:S04]  /*10fb0*/  LDL.LU R208, [R1+0x70] ;  /* 0x0000700001d07983 */ /* 0x0009680000300800 */
[-C--:B------:R-:W-:Y:S01]  /*10fc0*/  HMMA.16816.F32.BF16 R52, R4, R20.reuse, R124 ;  /* 0x000000140434723c */ /* 0x080fe2000004187c */
[----:B------:R-:W-:Y:S01]  /*10fd0*/  FADD.FTZ R16, R150, R0 ;  /* 0x0000000096107221 */ /* 0x000fe20000010000 */
[--C-:B------:R-:W-:Y:S01]  /*10fe0*/  HSET2.LE.AND R0, R58, R88.reuse, PT ;  /* 0x000000583a007233 */ /* 0x100fe20003803000 */
[----:B------:R-:W-:Y:S01]  /*10ff0*/  FADD.FTZ R17, R33, R2 ;  /* 0x0000000221117221 */ /* 0x000fe20000010000 */
[----:B------:R-:W-:Y:S01]  /*11000*/  @P0 MOV R136, R87 ;  /* 0x0000005700880202 */ /* 0x000fe20000000f00 */
[----:B------:R-:W-:Y:S01]  /*11010*/  MUFU.EX2 R68, R57 ;  /* 0x0000003900447308 */ /* 0x000fe20000000800 */
[----:B------:R4:W5:Y:S01]  /*11020*/  LDL.LU R207, [R1+0x6c] ;  /* 0x00006c0001cf7983 */ /* 0x0009620000300800 */
[----:B------:R-:W-:Y:S01]  /*11030*/  FADD.FTZ R4, R248, R13 ;  /* 0x0000000df8047221 */ /* 0x000fe20000010000 */
[----:B------:R-:W-:Y:S01]  /*11040*/  F2FP.BF16.PACK_AB R2, R157, R135 ;  /* 0x000000879d02723e */ /* 0x000fe200000010ff */
[----:B------:R-:W-:Y:S01]  /*11050*/  FADD.FTZ R5, R250, R14 ;  /* 0x0000000efa057221 */ /* 0x000fe20000010000 */
[C---:B------:R-:W-:Y:S01]  /*11060*/  HMMA.16816.F32.BF16 R60, R8.reuse, R20, R108 ;  /* 0x00000014083c723c */ /* 0x040fe2000004186c */
[----:B------:R-:W-:Y:S01]  /*11070*/  FADD.FTZ R4, R35, R4 ;  /* 0x0000000423047221 */ /* 0x000fe20000010000 */
[--C-:B------:R-:W-:Y:S01]  /*11080*/  HSET2.LE.AND R6, R69, R88.reuse, PT ;  /* 0x0000005845067233 */ /* 0x100fe20003803000 */
[----:B------:R-:W-:Y:S01]  /*11090*/  FADD.FTZ R5, R192, R5 ;  /* 0x00000005c0057221 */ /* 0x000fe20000010000 */
[----:B------:R1:W1:Y:S01]  /*110a0*/  MUFU.EX2 R87, R56 ;  /* 0x0000003800577308 */ /* 0x0002620000000800 */
[----:B------:R-:W-:Y:S01]  /*110b0*/  FADD.FTZ R14, R196, R4 ;  /* 0x00000004c40e7221 */ /* 0x000fe20000010000 */
[----:B------:R-:W-:Y:S01]  /*110c0*/  LOP3.LUT R4, R0, R2, RZ, 0xc0, !PT ;  /* 0x0000000200047212 */ /* 0x000fe200078ec0ff */
[----:B------:R-:W-:Y:S01]  /*110d0*/  HSET2.LE.AND R0, R59, R88, PT ;  /* 0x000000583b007233 */ /* 0x000fe20003803000 */
[----:B--2---:R-:W-:Y:S01]  /*110e0*/  F2FP.BF16.PACK_AB R2, R118, R116 ;  /* 0x000000747602723e */ /* 0x004fe200000010ff */
[----:B------:R-:W-:Y:S01]  /*110f0*/  FADD.FTZ R15, R193, R5 ;  /* 0x00000005c10f7221 */ /* 0x000fe20000010000 */
[----:B------:R-:W-:Y:S01]  /*11100*/  HMMA.16816.F32.BF16 R32, R8, R18, R104 ;  /* 0x000000120820723c */ /* 0x000fe20000041868 */
[----:B------:R-:W-:Y:S01]  /*11110*/  F2FP.BF16.PACK_AB R7, R159, R156 ;  /* 0x0000009c9f07723e */ /* 0x000fe200000010ff */
[----:B------:R-:W2:Y:S01]  /*11120*/  MUFU.EX2 R66, R66 ;  /* 0x0000004200427308 */ /* 0x000ea20000000800 */
[----:B------:R-:W-:Y:S01]  /*11130*/  LOP3.LUT R5, R0, R2, RZ, 0xc0, !PT ;  /* 0x0000000200057212 */ /* 0x000fe200078ec0ff */
[----:B------:R-:W-:Y:S01]  /*11140*/  FADD.FTZ R2, R197, R17 ;  /* 0x00000011c5027221 */ /* 0x000fe20000010000 */
[----:B------:R4:W5:Y:S01]  /*11150*/  LDL.LU R204, [R1+0x68] ;  /* 0x0000680001cc7983 */ /* 0x0009620000300800 */
[----:B------:R-:W-:-:S02]  /*11160*/  FADD.FTZ R0, R200, R16 ;  /* 0x00000010c8007221 */ /* 0x000fc40000010000 */
[----:B-1----:R-:W-:Y:S01]  /*11170*/  HMMA.16816.F32.BF16 R56, R8, R22, R168 ;  /* 0x000000160838723c */ /* 0x002fe200000418a8 */
[----:B------:R-:W-:Y:S01]  /*11180*/  F2FP.BF16.PACK_AB R13, R85, R117 ;  /* 0x00000075550d723e */ /* 0x000fe200000010ff */
[----:B------:R-:W1:Y:S01]  /*11190*/  MUFU.EX2 R64, R64 ;  /* 0x0000004000407308 */ /* 0x000e620000000800 */
[----:B------:R-:W-:Y:S01]  /*111a0*/  LOP3.LUT R6, R6, R7, RZ, 0xc0, !PT ;  /* 0x0000000706067212 */ /* 0x000fe200078ec0ff */
[----:B------:R-:W1:Y:S03]  /*111b0*/  LDSM.16.MT88.4 R20, [R205+0x5800] ;  /* 0x00580000cd14783b */ /* 0x000e660000004200 */
[----:B------:R-:W-:Y:S02]  /*111c0*/  FADD.FTZ R8, R202, R15 ;  /* 0x0000000fca087221 */ /* 0x000fe40000010000 */
[----:B------:R-:W-:Y:S02]  /*111d0*/  FADD.FTZ R9, R232, R2 ;  /* 0x00000002e8097221 */ /* 0x000fe40000010000 */
[----:B------:R-:W-:-:S02]  /*111e0*/  FADD.FTZ R2, R234, R0 ;  /* 0x00000000ea027221 */ /* 0x000fc40000010000 */
[----:B------:R-:W-:Y:S01]  /*111f0*/  FADD.FTZ R0, R242, R8 ;  /* 0x00000008f2007221 */ /* 0x000fe20000010000 */
[----:B------:R-:W-:Y:S01]  /*11200*/  LOP3.LUT R7, R12, R13, RZ, 0xc0, !PT ;  /* 0x0000000d0c077212 */ /* 0x000fe200078ec0ff */
[----:B------:R-:W-:Y:S02]  /*11210*/  FADD.FTZ R10, R203, R14 ;  /* 0x0000000ecb0a7221 */ /* 0x000fe40000010000 */
[----:B------:R-:W-:Y:S01]  /*11220*/  FADD.FTZ R16, R149, R0 ;  /* 0x0000000095107221 */ /* 0x000fe20000010000 */
[--C-:B------:R-:W-:Y:S01]  /*11230*/  HSET2.LE.AND R0, R77, R88.reuse, PT ;  /* 0x000000584d007233 */ /* 0x100fe20003803000 */
[----:B------:R-:W-:Y:S01]  /*11240*/  FADD.FTZ R17, R146, R2 ;  /* 0x0000000292117221 */ /* 0x000fe20000010000 */
[----:B------:R-:W-:Y:S01]  /*11250*/  F2FP.BF16.PACK_AB R2, R220, R189 ;  /* 0x000000bddc02723e */ /* 0x000fe200000010ff */
[----:B------:R-:W-:Y:S01]  /*11260*/  FADD.FTZ R15, R241, R10 ;  /* 0x0000000af10f7221 */ /* 0x000fe20000010000 */
[--C-:B------:R-:W-:Y:S01]  /*11270*/  HSET2.LE.AND R11, R75, R88.reuse, PT ;  /* 0x000000584b0b7233 */ /* 0x100fe20003803000 */
[----:B------:R-:W-:Y:S01]  /*11280*/  FADD.FTZ R18, R148, R9 ;  /* 0x0000000994127221 */ /* 0x000fe20000010000 */
[--C-:B------:R-:W-:Y:S01]  /*11290*/  HSET2.LE.AND R9, R72, R88.reuse, PT ;  /* 0x0000005848097233 */ /* 0x100fe20003803000 */
[----:B------:R-:W-:Y:S01]  /*112a0*/  F2FP.BF16.PACK_AB R8, R181, R175 ;  /* 0x000000afb508723e */ /* 0x000fe200000010ff */
[----:B------:R-:W-:Y:S01]  /*112b0*/  HSET2.LE.AND R13, R71, R88, PT ;  /* 0x00000058470d7233 */ /* 0x000fe20003803000 */
[----:B------:R-:W-:Y:S01]  /*112c0*/  F2FP.BF16.PACK_AB R12, R188, R186 ;  /* 0x000000babc0c723e */ /* 0x000fe200000010ff */
[----:B------:R-:W-:Y:S01]  /*112d0*/  HMMA.16816.F32.BF16 R148, R4, R26, R44 ;  /* 0x0000001a0494723c */ /* 0x000fe2000004182c */
[----:B------:R-:W-:-:S02]  /*112e0*/  F2FP.BF16.PACK_AB R14, R180, R173 ;  /* 0x000000adb40e723e */ /* 0x000fc400000010ff */
[----:B------:R-:W-:Y:S01]  /*112f0*/  LOP3.LUT R10, R0, R2, RZ, 0xc0, !PT ;  /* 0x00000002000a7212 */ /* 0x000fe200078ec0ff */
[----:B------:R-:W-:Y:S01]  /*11300*/  FADD.FTZ R0, R239, R15 ;  /* 0x0000000fef007221 */ /* 0x000fe20000010000 */
[----:B------:R-:W-:Y:S01]  /*11310*/  LOP3.LUT R11, R11, R8, RZ, 0xc0, !PT ;  /* 0x000000080b0b7212 */ /* 0x000fe200078ec0ff */
[----:B------:R-:W-:Y:S02]  /*11320*/  FADD.FTZ R2, R163, R17 ;  /* 0x00000011a3027221 */ /* 0x000fe40000010000 */
[----:B------:R-:W-:Y:S01]  /*11330*/  HMMA.16816.F32.BF16 R48, R4, R24, R48 ;  /* 0x000000180430723c */ /* 0x000fe20000041830 */
[----:B------:R-:W-:Y:S02]  /*11340*/  LOP3.LUT R8, R9, R12, RZ, 0xc0, !PT ;  /* 0x0000000c09087212 */ /* 0x000fe400078ec0ff */
[----:B------:R-:W-:-:S05]  /*11350*/  LOP3.LUT R9, R13, R14, RZ, 0xc0, !PT ;  /* 0x0000000e0d097212 */ /* 0x000fca00078ec0ff */
[----:B---3--:R-:W-:Y:S01]  /*11360*/  HMMA.16816.F32.BF16 R52, R4, R28, R52 ;  /* 0x0000001c0434723c */ /* 0x008fe20000041834 */
[----:B------:R-:W-:-:S07]  /*11370*/  FADD.FTZ R2, R226, R2 ;  /* 0x00000002e2027221 */ /* 0x000fce0000010000 */
[----:B------:R-:W-:Y:S07]  /*11380*/  HMMA.16816.F32.BF16 R44, R4, R30, R36 ;  /* 0x0000001e042c723c */ /* 0x000fee0000041824 */
[----:B------:R-:W-:Y:S02]  /*11390*/  FADD.FTZ R6, R252, R16 ;  /* 0x00000010fc067221 */ /* 0x000fe40000010000 */
[----:B------:R-:W-:Y:S02]  /*113a0*/  FADD.FTZ R5, R249, R0 ;  /* 0x00000000f9057221 */ /* 0x000fe40000010000 */
[----:B------:R-:W-:-:S02]  /*113b0*/  FADD.FTZ R0, R236, R6 ;  /* 0x00000006ec007221 */ /* 0x000fc40000010000 */
[----:B------:R-:W-:Y:S01]  /*113c0*/  FADD.FTZ R4, R230, R18 ;  /* 0x00000012e6047221 */ /* 0x000fe20000010000 */
[C---:B------:R-:W-:Y:S01]  /*113d0*/  HMMA.16816.F32.BF16 R40, R8.reuse, R24, R40 ;  /* 0x000000180828723c */ /* 0x040fe20000041828 */
[----:B------:R-:W-:Y:S01]  /*113e0*/  FADD.FTZ R14, R244, R0 ;  /* 0x00000000f40e7221 */ /* 0x000fe20000010000 */
[--C-:B------:R-:W-:Y:S01]  /*113f0*/  HSET2.LE.AND R0, R86, R88.reuse, PT ;  /* 0x0000005856007233 */ /* 0x100fe20003803000 */
[----:B------:R-:W-:Y:S02]  /*11400*/  FADD.FTZ R4, R237, R4 ;  /* 0x00000004ed047221 */ /* 0x000fe40000010000 */
[----:B------:R-:W-:Y:S01]  /*11410*/  FADD.FTZ R15, R225, R2 ;  /* 0x00000002e10f7221 */ /* 0x000fe20000010000 */
[----:B------:R-:W-:Y:S02]  /*11420*/  F2FP.BF16.PACK_AB R2, R87, R119 ;  /* 0x000000775702723e */ /* 0x000fe400000010ff */
[----:B------:R-:W-:Y:S01]  /*11430*/  HMMA.16816.F32.BF16 R32, R8, R26, R32 ;  /* 0x0000001a0820723c */ /* 0x000fe20000041820 */
[----:B------:R-:W3:Y:S01]  /*11440*/  LDSM.16.MT88.4 R24, [R206+0x5800] ;  /* 0x00580000ce18783b */ /* 0x000ee20000004200 */
[----:B------:R-:W-:Y:S01]  /*11450*/  FADD.FTZ R13, R246, R5 ;  /* 0x00000005f60d7221 */ /* 0x000fe20000010000 */
[--C-:B------:R-:W-:Y:S01]  /*11460*/  HSET2.LE.AND R5, R83, R88.reuse, PT ;  /* 0x0000005853057233 */ /* 0x100fe20003803000 */
[----:B------:R-:W-:Y:S01]  /*11470*/  FADD.FTZ R16, R231, R4 ;  /* 0x00000004e7107221 */ /* 0x000fe20000010000 */
[----:B------:R-:W-:Y:S01]  /*11480*/  LOP3.LUT R4, R0, R2, RZ, 0xc0, !PT ;  /* 0x0000000200047212 */ /* 0x000fe200078ec0ff */
[----:B------:R-:W-:Y:S01]  /*11490*/  HSET2.LE.AND R0, R95, R88, PT ;  /* 0x000000585f007233 */ /* 0x000fe20003803000 */
[----:B--2---:R-:W-:-:S02]  /*114a0*/  F2FP.BF16.PACK_AB R6, R66, R65 ;  /* 0x000000414206723e */ /* 0x004fc400000010ff */
[----:B-1----:R-:W-:Y:S01]  /*114b0*/  F2FP.BF16.PACK_AB R2, R64, R68 ;  /* 0x000000444002723e */ /* 0x002fe200000010ff */
[C---:B------:R-:W-:Y:S01]  /*114c0*/  HMMA.16816.F32.BF16 R36, R8.reuse, R28, R60 ;  /* 0x0000001c0824723c */ /* 0x040fe2000004183c */
[----:B------:R-:W-:Y:S01]  /*114d0*/  LOP3.LUT R5, R5, R6, RZ, 0xc0, !PT ;  /* 0x0000000605057212 */ /* 0x000fe200078ec0ff */
[----:B------:R-:W1:Y:S01]  /*114e0*/  MUFU.EX2 R73, R73 ;  /* 0x0000004900497308 */ /* 0x000e620000000800 */
[----:B------:R-:W-:Y:S01]  /*114f0*/  LOP3.LUT R6, R0, R2, RZ, 0xc0, !PT ;  /* 0x0000000200067212 */ /* 0x000fe200078ec0ff */
[----:B------:R-:W-:Y:S02]  /*11500*/  FADD.FTZ R0, R240, R13 ;  /* 0x0000000df0007221 */ /* 0x000fe40000010000 */
[----:B------:R-:W-:Y:S02]  /*11510*/  FADD.FTZ R2, R144, R15 ;  /* 0x0000000f90027221 */ /* 0x000fe40000010000 */
[----:B------:R-:W-:Y:S02]  /*11520*/  HMMA.16816.F32.BF16 R28, R8, R30, R56 ;  /* 0x0000001e081c723c */ /* 0x000fe40000041838 */
[----:B------:R-:W-:Y:S05]  /*11530*/  MUFU.EX2 R67, R67 ;  /* 0x0000004300437308 */ /* 0x000fea0000000800 */
[----:B------:R-:W-:-:S03]  /*11540*/  FADD.FTZ R10, R161, R14 ;  /* 0x0000000ea10a7221 */ /* 0x000fc60000010000 */
[----:B------:R-:W2:Y:S01]  /*11550*/  MUFU.EX2 R70, R70 ;  /* 0x0000004600467308 */ /* 0x000ea20000000800 */
[----:B------:R-:W-:Y:S02]  /*11560*/  FADD.FTZ R9, R147, R0 ;  /* 0x0000000093097221 */ /* 0x000fe40000010000 */
[----:B------:R-:W-:Y:S02]  /*11570*/  FADD.FTZ R0, R162, R10 ;  /* 0x0000000aa2007221 */ /* 0x000fe40000010000 */
[----:B------:R-:W-:Y:S02]  /*11580*/  FADD.FTZ R2, R152, R2 ;  /* 0x0000000298027221 */ /* 0x000fe40000010000 */
[----:B------:R-:W-:Y:S02]  /*11590*/  FADD.FTZ R8, R145, R16 ;  /* 0x0000001091087221 */ /* 0x000fe40000010000 */
[----:B------:R-:W-:Y:S01]  /*115a0*/  FADD.FTZ R14, R227, R0 ;  /* 0x00000000e30e7221 */ /* 0x000fe20000010000 */
[--C-:B------:R-:W-:Y:S01]  /*115b0*/  HSET2.LE.AND R0, R112, R88.reuse, PT ;  /* 0x0000005870007233 */ /* 0x100fe20003803000 */
[----:B------:R-:W-:Y:S01]  /*115c0*/  FADD.FTZ R15, R153, R2 ;  /* 0x00000002990f7221 */ /* 0x000fe20000010000 */
[----:B------:R-:W-:Y:S01]  /*115d0*/  F2FP.BF16.PACK_AB R2, R222, R218 ;  /* 0x000000dade02723e */ /* 0x000fe200000010ff */
[----:B------:R-:W-:Y:S01]  /*115e0*/  FADD.FTZ R8, R155, R8 ;  /* 0x000000089b087221 */ /* 0x000fe20000010000 */
[--C-:B------:R-:W-:Y:S01]  /*115f0*/  HSET2.LE.AND R11, R103, R88.reuse, PT ;  /* 0x00000058670b7233 */ /* 0x100fe20003803000 */
[----:B------:R-:W-:Y:S01]  /*11600*/  MUFU.EX2 R74, R74 ;  /* 0x0000004a004a7308 */ /* 0x000fe20000000800 */
[----:B------:R-:W-:Y:S01]  /*11610*/  LOP3.LUT R10, R0, R2, RZ, 0xc0, !PT ;  /* 0x00000002000a7212 */ /* 0x000fe200078ec0ff */
[----:B------:R-:W-:Y:S01]  /*11620*/  FADD.FTZ R16, R154, R8 ;  /* 0x000000089a107221 */ /* 0x000fe20000010000 */
[----:B-1----:R-:W-:Y:S01]  /*11630*/  F2FP.BF16.PACK_AB R8, R73, R184 ;  /* 0x000000b84908723e */ /* 0x002fe200000010ff */
[--C-:B------:R-:W-:Y:S01]  /*11640*/  HSET2.LE.AND R0, R100, R88.reuse, PT ;  /* 0x0000005864007233 */ /* 0x100fe20003803000 */
[----:B------:R-:W-:Y:S01]  /*11650*/  F2FP.BF16.PACK_AB R2, R219, R191 ;  /* 0x000000bfdb02723e */ /* 0x000fe200000010ff */
[----:B------:R-:W-:-:S02]  /*11660*/  HSET2.LE.AND R7, R94, R88, PT ;  /* 0x000000585e077233 */ /* 0x000fc40003803000 */
[----:B------:R-:W1:Y:S01]  /*11670*/  MUFU.EX2 R76, R76 ;  /* 0x0000004c004c7308 */ /* 0x000e620000000800 */
[----:B--2---:R-:W-:Y:S01]  /*11680*/  F2FP.BF16.PACK_AB R12, R70, R67 ;  /* 0x00000043460c723e */ /* 0x004fe200000010ff */
[----:B------:R-:W-:Y:S01]  /*11690*/  FADD.FTZ R13, R160, R9 ;  /* 0x00000009a00d7221 */ /* 0x000fe20000010000 */
[----:B------:R-:W-:Y:S01]  /*116a0*/  LOP3.LUT R11, R11, R8, RZ, 0xc0, !PT ;  /* 0x000000080b0b7212 */ /* 0x000fe200078ec0ff */
[----:B------:R-:W2:Y:S01]  /*116b0*/  LDSM.16.MT88.4 R152, [R205+0x5c00] ;  /* 0x005c0000cd98783b */ /* 0x000ea20000004200 */
[----:B------:R-:W-:Y:S01]  /*116c0*/  LOP3.LUT R8, R0, R2, RZ, 0xc0, !PT ;  /* 0x0000000200087212 */ /* 0x000fe200078ec0ff */
[----:B------:R-:W-:Y:S01]  /*116d0*/  FADD.FTZ R0, R229, R13 ;  /* 0x0000000de5007221 */ /* 0x000fe20000010000 */
[----:B------:R-:W-:Y:S01]  /*116e0*/  LOP3.LUT R7, R7, R12, RZ, 0xc0, !PT ;  /* 0x0000000c07077212 */ /* 0x000fe200078ec0ff */
[----:B------:R-:W-:Y:S01]  /*116f0*/  MUFU.EX2 R80, R80 ;  /* 0x0000005000507308 */ /* 0x000fe20000000800 */
[----:B------:R-:W-:Y:S01]  /*11700*/  FADD.FTZ R2, R167, R16 ;  /* 0x00000010a7027221 */ /* 0x000fe20000010000 */
[--C-:B------:R-:W-:Y:S01]  /*11710*/  HSET2.LE.AND R9, R98, R88.reuse, PT ;  /* 0x0000005862097233 */ /* 0x100fe20003803000 */
[----:B------:R-:W-:Y:S01]  /*11720*/  F2FP.BF16.PACK_AB R12, R183, R182 ;  /* 0x000000b6b70c723e */ /* 0x000fe200000010ff */
[----:B------:R-:W-:Y:S01]  /*11730*/  FADD.FTZ R0, R228, R0 ;  /* 0x00000000e4007221 */ /* 0x000fe20000010000 */
[----:B------:R-:W1:Y:S03]  /*11740*/  LDSM.16.MT88.4 R16, [R206+0x5c00] ;  /* 0x005c0000ce10783b */ /* 0x000e660000004200 */
[----:B------:R-:W1:Y:S01]  /*11750*/  MUFU.EX2 R81, R81 ;  /* 0x0000005100517308 */ /* 0x000e620000000800 */
[----:B------:R-:W-:Y:S01]  /*11760*/  FADD.FTZ R2, R165, R2 ;  /* 0x00000002a5027221 */ /* 0x000fe20000010000 */
[C---:B------:R-:W-:Y:S06]  /*11770*/  HMMA.16816.F32.BF16 R144, R4.reuse, R20, R48 ;  /* 0x000000140490723c */ /* 0x040fec0000041830 */
[----:B------:R-:W-:Y:S01]  /*11780*/  MUFU.EX2 R82, R82 ;  /* 0x0000005200527308 */ /* 0x000fe20000000800 */
[----:B------:R-:W-:Y:S01]  /*11790*/  LOP3.LUT R9, R9, R12, RZ, 0xc0, !PT ;  /* 0x0000000c09097212 */ /* 0x000fe200078ec0ff */
[C---:B------:R-:W-:Y:S06]  /*117a0*/  HMMA.16816.F32.BF16 R148, R4.reuse, R22, R148 ;  /* 0x000000160494723c */ /* 0x040fec0000041894 */
[----:B------:R-:W1:Y:S01]  /*117b0*/  MUFU.EX2 R84, R84 ;  /* 0x0000005400547308 */ /* 0x000e620000000800 */
[----:B------:R-:W-:Y:S01]  /*117c0*/  FADD.FTZ R12, R115, R0 ;  /* 0x00000000730c7221 */ /* 0x000fe20000010000 */
[C---:B---3--:R-:W-:Y:S06]  /*117d0*/  HMMA.16816.F32.BF16 R160, R4.reuse, R24, R52 ;  /* 0x0000001804a0723c */ /* 0x048fec0000041834 */
[----:B------:R-:W-:Y:S02]  /*117e0*/  MUFU.EX2 R78, R78 ;  /* 0x0000004e004e7308 */ /* 0x000fe40000000800 */
[----:B------:R-:W-:Y:S06]  /*117f0*/  HMMA.16816.F32.BF16 R44, R4, R26, R44 ;  /* 0x0000001a042c723c */ /* 0x000fec000004182c */
[----:B------:R-:W3:Y:S01]  /*11800*/  MUFU.EX2 R79, R79 ;  /* 0x0000004f004f7308 */ /* 0x000ee20000000800 */
[----:B------:R-:W-:Y:S01]  /*11810*/  FADD.FTZ R5, R166, R15 ;  /* 0x0000000fa6057221 */ /* 0x000fe20000010000 */
[----:B------:R-:W-:Y:S01]  /*11820*/  HSET2.LE.AND R0, R90, R88, PT ;  /* 0x000000585a007233 */ /* 0x000fe20003803000 */
[----:B------:R-:W-:-:S02]  /*11830*/  FADD.FTZ R4, R238, R14 ;  /* 0x0000000eee047221 */ /* 0x000fc40000010000 */
[----:B------:R-:W-:Y:S01]  /*11840*/  FADD.FTZ R15, R164, R2 ;  /* 0x00000002a40f7221 */ /* 0x000fe20000010000 */
[----:B-1----:R-:W-:Y:S01]  /*11850*/  F2FP.BF16.PACK_AB R2, R76, R74 ;  /* 0x0000004a4c02723e */ /* 0x002fe200000010ff */
[----:B------:R-:W-:Y:S02]  /*11860*/  FADD.FTZ R4, R132, R4 ;  /* 0x0000000484047221 */ /* 0x000fe40000010000 */
[----:B------:R-:W-:Y:S01]  /*11870*/  FADD.FTZ R5, R143, R5 ;  /* 0x000000058f057221 */ /* 0x000fe20000010000 */
[----:B------:R-:W-:Y:S01]  /*11880*/  LOP3.LUT R164, R0, R2, RZ, 0xc0, !PT ;  /* 0x0000000200a47212 */ /* 0x000fe200078ec0ff */
[--C-:B------:R-:W-:Y:S01]  /*11890*/  HSET2.LE.AND R0, R91, R88.reuse, PT ;  /* 0x000000585b007233 */ /* 0x100fe20003803000 */
[----:B------:R-:W-:Y:S01]  /*118a0*/  FADD.FTZ R13, R133, R4 ;  /* 0x00000004850d7221 */ /* 0x000fe20000010000 */
[--C-:B------:R-:W-:Y:S01]  /*118b0*/  HSET2.LE.AND R6, R97, R88.reuse, PT ;  /* 0x0000005861067233 */ /* 0x100fe20003803000 */
[----:B------:R-:W-:Y:S01]  /*118c0*/  F2FP.BF16.PACK_AB R2, R81, R80 ;  /* 0x000000505102723e */ /* 0x000fe200000010ff */
[----:B------:R-:W-:Y:S01]  /*118d0*/  FADD.FTZ R14, R158, R5 ;  /* 0x000000059e0e7221 */ /* 0x000fe20000010000 */
[----:B------:R-:W-:Y:S01]  /*118e0*/  HSET2.LE.AND R4, R99, R88, PT ;  /* 0x0000005863047233 */ /* 0x000fe20003803000 */
[----:B------:R-:W-:-:S02]  /*118f0*/  F2FP.BF16.PACK_AB R7, R84, R82 ;  /* 0x000000525407723e */ /* 0x000fc400000010ff */
[----:B---3--:R-:W-:Y:S02]  /*11900*/  F2FP.BF16.PACK_AB R5, R79, R78 ;  /* 0x0000004e4f05723e */ /* 0x008fe400000010ff */
[----:B------:R-:W-:Y:S01]  /*11910*/  LOP3.LUT R165, R0, R2, RZ, 0xc0, !PT ;  /* 0x0000000200a57212 */ /* 0x000fe200078ec0ff */
[----:B------:R-:W-:Y:S01]  /*11920*/  FADD.FTZ R2, R185, R15 ;  /* 0x0000000fb9027221 */ /* 0x000fe20000010000 */
[----:B------:R-:W-:Y:S01]  /*11930*/  LOP3.LUT R167, R6, R7, RZ, 0xc0, !PT ;  /* 0x0000000706a77212 */ /* 0x000fe200078ec0ff */
[----:B------:R-:W-:Y:S01]  /*11940*/  HMMA.16816.F32.BF16 R40, R8, R20, R40 ;  /* 0x000000140828723c */ /* 0x000fe20000041828 */
[----:B------:R-:W-:Y:S01]  /*11950*/  LOP3.LUT R166, R4, R5, RZ, 0xc0, !PT ;  /* 0x0000000504a67212 */ /* 0x000fe200078ec0ff */
[----:B------:R-:W-:Y:S01]  /*11960*/  FADD.FTZ R6, R140, R13 ;  /* 0x0000000d8c067221 */ /* 0x000fe20000010000 */
[----:B------:R-:W-:Y:S01]  /*11970*/  MUFU.EX2 R21, R89 ;  /* 0x0000005900157308 */ /* 0x000fe20000000800 */
[----:B------:R-:W-:Y:S02]  /*11980*/  FADD.FTZ R0, R134, R12 ;  /* 0x0000000c86007221 */ /* 0x000fe40000010000 */
[----:B------:R-:W-:-:S02]  /*11990*/  FADD.FTZ R5, R172, R14 ;  /* 0x0000000eac057221 */ /* 0x000fc40000010000 */
[----:B------:R-:W-:-:S03]  /*119a0*/  FADD.FTZ R2, R187, R2 ;  /* 0x00000002bb027221 */ /* 0x000fc60000010000 */
[----:B------:R-:W1:Y:S01]  /*119b0*/  MUFU.EX2 R13, R96 ;  /* 0x00000060000d7308 */ /* 0x000e620000000800 */
[----:B------:R-:W-:Y:S02]  /*119c0*/  FADD.FTZ R4, R139, R0 ;  /* 0x000000008b047221 */ /* 0x000fe40000010000 */
[----:B------:R-:W-:-:S05]  /*119d0*/  FADD.FTZ R0, R174, R5 ;  /* 0x00000005ae007221 */ /* 0x000fca0000010000 */
[----:B------:R-:W-:Y:S01]  /*119e0*/  MUFU.EX2 R20, R92 ;  /* 0x0000005c00147308 */ /* 0x000fe20000000800 */
[----:B------:R-:W-:-:S07]  /*119f0*/  FADD.FTZ R2, R186, R2 ;  /* 0x00000002ba027221 */ /* 0x000fce0000010000 */
[----:B------:R-:W3:Y:S01]  /*11a00*/  MUFU.EX2 R14, R93 ;  /* 0x0000005d000e7308 */ /* 0x000ee20000000800 */
[----:B------:R-:W-:Y:S01]  /*11a10*/  HMMA.16816.F32.BF16 R32, R8, R22, R32 ;  /* 0x000000160820723c */ /* 0x000fe20000041820 */
[----:B------:R-:W-:Y:S01]  /*11a20*/  FADD.FTZ R12, R188, R2 ;  /* 0x00000002bc0c7221 */ /* 0x000fe20000010000 */
[----:B------:R-:W-:Y:S01]  /*11a30*/  F2FP.BF16.PACK_AB R2, R190, R221 ;  /* 0x000000ddbe02723e */ /* 0x000fe200000010ff */
[----:B------:R-:W-:-:S05]  /*11a40*/  FADD.FTZ R4, R141, R4 ;  /* 0x000000048d047221 */ /* 0x000fca0000010000 */
[----:B------:R-:W-:Y:S01]  /*11a50*/  HMMA.16816.F32.BF16 R36, R8, R24, R36 ;  /* 0x000000180824723c */ /* 0x000fe20000041824 */
[----:B------:R-:W-:-:S07]  /*11a60*/  FADD.FTZ R6, R142, R6 ;  /* 0x000000068e067221 */ /* 0x000fce0000010000 */
[----:B------:R-:W-:Y:S07]  /*11a70*/  HMMA.16816.F32.BF16 R28, R8, R26, R28 ;  /* 0x0000001a081c723c */ /* 0x000fee000004181c */
[----:B------:R-:W-:Y:S01]  /*11a80*/  FADD.FTZ R11, R173, R0 ;  /* 0x00000000ad0b7221 */ /* 0x000fe20000010000 */
[--C-:B------:R-:W-:Y:S01]  /*11a90*/  HSET2.LE.AND R0, R114, R88.reuse, PT ;  /* 0x0000005872007233 */ /* 0x100fe20003803000 */
[----:B------:R-:W-:Y:S01]  /*11aa0*/  FADD.FTZ R9, R116, R4 ;  /* 0x0000000474097221 */ /* 0x000fe20000010000 */
[--C-:B------:R-:W-:Y:S01]  /*11ab0*/  HSET2.LE.AND R8, R102, R88.reuse, PT ;  /* 0x0000005866087233 */ /* 0x100fe20003803000 */
[----:B------:R-:W-:Y:S01]  /*11ac0*/  FADD.FTZ R10, R135, R6 ;  /* 0x00000006870a7221 */ /* 0x000fe20000010000 */
[--C-:B------:R-:W-:Y:S01]  /*11ad0*/  HSET2.LE.AND R4, R113, R88.reuse, PT ;  /* 0x0000005871047233 */ /* 0x100fe20003803000 */
[----:B------:R-:W-:Y:S01]  /*11ae0*/  LOP3.LUT R170, R0, R2, RZ, 0xc0, !PT ;  /* 0x0000000200aa7212 */ /* 0x000fe200078ec0ff */
[----:B------:R-:W-:Y:S01]  /*11af0*/  HSET2.LE.AND R6, R101, R88, PT ;  /* 0x0000005865067233 */ /* 0x000fe20003803000 */
[----:B-1----:R-:W-:-:S02]  /*11b00*/  F2FP.BF16.PACK_AB R0, R13, R21 ;  /* 0x000000150d00723e */ /* 0x002fc400000010ff */
[----:B---3--:R-:W-:Y:S02]  /*11b10*/  F2FP.BF16.PACK_AB R5, R14, R20 ;  /* 0x000000140e05723e */ /* 0x008fe400000010ff */
[----:B------:R-:W-:Y:S01]  /*11b20*/  F2FP.BF16.PACK_AB R7, R223, R224 ;  /* 0x000000e0df07723e */ /* 0x000fe200000010ff */
[----:B------:R-:W-:Y:S01]  /*11b30*/  FADD.FTZ R2, R180, R11 ;  /* 0x0000000bb4027221 */ /* 0x000fe20000010000 */
[----:B------:R-:W-:Y:S01]  /*11b40*/  LOP3.LUT R169, R8, R0, RZ, 0xc0, !PT ;  /* 0x0000000008a97212 */ /* 0x000fe200078ec0ff */
[----:B------:R-:W-:Y:S01]  /*11b50*/  FADD.FTZ R0, R157, R10 ;  /* 0x0000000a9d007221 */ /* 0x000fe20000010000 */
[----:B------:R-:W-:Y:S01]  /*11b60*/  LOP3.LUT R171, R4, R5, RZ, 0xc0, !PT ;  /* 0x0000000504ab7212 */ /* 0x000fe200078ec0ff */
[----:B------:R-:W-:Y:S01]  /*11b70*/  FADD.FTZ R4, R118, R9 ;  /* 0x0000000976047221 */ /* 0x000fe20000010000 */
[----:B------:R-:W-:Y:S01]  /*11b80*/  LOP3.LUT R168, R6, R7, RZ, 0xc0, !PT ;  /* 0x0000000706a87212 */ /* 0x000fe200078ec0ff */
        /* <DEDUP_REMOVED lines=39> */
[----:B------:R-:W-:Y:S01]  /*11e00*/  FADD.FTZ R0, R84, R0 ;  /* 0x0000000054007221 */ /* 0x000fe20000010000 */
[----:B------:R4:W-:Y:S04]  /*11e10*/  STL [R1+0x18], R5 ;  /* 0x0000180501007387 */ /* 0x0009e80000100800 */
[----:B------:R4:W-:Y:S04]  /*11e20*/  STL [R1+0x20], R4 ;  /* 0x0000200401007387 */ /* 0x0009e80000100800 */
[----:B------:R4:W-:Y:S04]  /*11e30*/  STL [R1+0x1c], R2 ;  /* 0x00001c0201007387 */ /* 0x0009e80000100800 */
[----:B------:R4:W-:Y:S01]  /*11e40*/  STL [R1+0x24], R0 ;  /* 0x0000240001007387 */ /* 0x0009e20000100800 */
[----:B--2---:R-:W-:Y:S01]  /*11e50*/  HMMA.16816.F32.BF16 R144, R164, R152, R144 ;  /* 0x00000098a490723c */ /* 0x004fe20000041890 */
[----:B------:R-:W-:-:S07]  /*11e60*/  @UP0 UIADD3 UR30, UR30, -0x3, URZ ;  /* 0xfffffffd1e1e0890 */ /* 0x000fce000fffe03f */
[----:B------:R-:W-:Y:S08]  /*11e70*/  HMMA.16816.F32.BF16 R148, R164, R154, R148 ;  /* 0x0000009aa494723c */ /* 0x000ff00000041894 */
[----:B------:R-:W-:Y:S08]  /*11e80*/  HMMA.16816.F32.BF16 R140, R168, R152, R40 ;  /* 0x00000098a88c723c */ /* 0x000ff00000041828 */
[----:B------:R-:W-:Y:S08]  /*11e90*/  HMMA.16816.F32.BF16 R160, R164, R16, R160 ;  /* 0x00000010a4a0723c */ /* 0x000ff000000418a0 */
[C---:B------:R-:W-:Y:S08]  /*11ea0*/  HMMA.16816.F32.BF16 R152, R168.reuse, R154, R32 ;  /* 0x0000009aa898723c */ /* 0x040ff00000041820 */
[----:B------:R-:W-:Y:S08]  /*11eb0*/  HMMA.16816.F32.BF16 R156, R168, R16, R36 ;  /* 0x00000010a89c723c */ /* 0x000ff00000041824 */
[-C--:B------:R-:W-:Y:S08]  /*11ec0*/  HMMA.16816.F32.BF16 R164, R164, R18.reuse, R44 ;  /* 0x00000012a4a4723c */ /* 0x080ff0000004182c */
[----:B------:R-:W-:Y:S01]  /*11ed0*/  HMMA.16816.F32.BF16 R168, R168, R18, R28 ;  /* 0x00000012a8a8723c */ /* 0x000fe2000004181c */
[----:B------:R-:W-:Y:S11]  /*11ee0*/  @P0 BRA `(.L_x_191) ;  /* 0x0000001000000947 */ /* 0x000ff60003800000 */
.L_x_187:
[----:B----4-:R-:W-:-:S12]  /*11ef0*/  UIADD3 UR30, UR28, -0x1, URZ ;  /* 0xffffffff1c1e7890 */ /* 0x010fd8000fffe03f */
.L_x_191:
[----:B----4-:R-:W-:-:S13]  /*11f00*/  ISETP.LE.AND P0, PT, RZ, UR30, PT ;  /* 0x0000001eff007c0c */ /* 0x010fda000bf03270 */
[----:B------:R-:W-:Y:S05]  /*11f10*/  @!P0 BRA `(.L_x_192) ;  /* 0x0000635000008947 */ /* 0x000fea0003800000 */
[----:B------:R-:W2:Y:S01]  /*11f20*/  LDL.LU R10, [R1+0x60] ;  /* 0x00006000010a7983 */ /* 0x000ea20000300800 */
[----:B------:R-:W-:Y:S01]  /*11f30*/  MOV R135, R3 ;  /* 0x0000000300877202 */ /* 0x000fe20000000f00 */
[----:B------:R-:W1:Y:S01]  /*11f40*/  LDC.U8 R220, c[0x0][0x2d8] ;  /* 0x0000b600ffdc7b82 */ /* 0x000e620000000000 */
[----:B------:R-:W-:Y:S01]  /*11f50*/  ULDC.64 UR4, c[0x0][0x1a0] ;  /* 0x0000680000047ab9 */ /* 0x000fe20000000a00 */
[----:B------:R-:W3:Y:S01]  /*11f60*/  LDL.64 R8, [R1+0x30] ;  /* 0x0000300001087983 */ /* 0x000ee20000100a00 */
[----:B------:R-:W-:Y:S01]  /*11f70*/  USHF.L.U64.HI UR28, UR4, 0x6, UR5 ;  /* 0x00000006041c7899 */ /* 0x000fe20008010205 */
[----:B------:R-:W-:Y:S01]  /*11f80*/  MOV R133, R137 ;  /* 0x0000008900857202 */ /* 0x000fe20000000f00 */
[----:B------:R-:W-:Y:S01]  /*11f90*/  USHF.L.U32 UR29, UR4, 0x6, URZ ;  /* 0x00000006041d7899 */ /* 0x000fe2000800063f */
[----:B------:R-:W4:Y:S01]  /*11fa0*/  LDL.LU R2, [R1+0x8] ;  /* 0x0000080001027983 */ /* 0x000f220000300800 */
[----:B------:R-:W-:Y:S01]  /*11fb0*/  UIMAD.WIDE.U32 UR36, UR4, 0x60, URZ ;  /* 0x00000060042478a5 */ /* 0x000fe2000f8e003f */
[----:B------:R-:W-:Y:S01]  /*11fc0*/  MOV R132, R138 ;  /* 0x0000008a00847202 */ /* 0x000fe20000000f00 */
[----:B------:R-:W-:Y:S01]  /*11fd0*/  UIMAD UR35, UR5, 0x60, URZ ;  /* 0x00000060052378a4 */ /* 0x000fe2000f8e023f */
[----:B------:R-:W3:Y:S01]  /*11fe0*/  LDL.LU R0, [R1+0x50] ;  /* 0x0000500001007983 */ /* 0x000ee20000300800 */
[----:B------:R-:W-:Y:S01]  /*11ff0*/  IMAD.MOV.U32 R134, RZ, RZ, R136 ;  /* 0x000000ffff867224 */ /* 0x000fe200078e0088 */
[----:B------:R-:W-:-:S02]  /*12000*/  ULDC.64 UR4, c[0x0][0x198] ;  /* 0x0000660000047ab9 */ /* 0x000fc40000000a00 */
[----:B-----5:R-:W3:Y:S01]  /*12010*/  LDL.LU.64 R6, [R1+0x10] ;  /* 0x0000100001067983 */ /* 0x020ee20000300a00 */
[----:B------:R-:W-:Y:S02]  /*12020*/  UIMAD.WIDE.U32 UR42, UR4, 0x60, URZ ;  /* 0x00000060042a78a5 */ /* 0x000fe4000f8e003f */
[----:B------:R-:W-:Y:S01]  /*12030*/  UIMAD UR39, UR5, 0x60, URZ ;  /* 0x00000060052778a4 */ /* 0x000fe2000f8e023f */
[----:B------:R-:W3:Y:S01]  /*12040*/  LDL.LU.64 R4, [R1+0x58] ;  /* 0x0000580001047983 */ /* 0x000ee20000300a00 */
[----:B------:R-:W-:Y:S02]  /*12050*/  USHF.L.U64.HI UR31, UR4, 0x6, UR5 ;  /* 0x00000006041f7899 */ /* 0x000fe40008010205 */
[----:B------:R-:W-:Y:S01]  /*12060*/  USHF.L.U32 UR38, UR4, 0x6, URZ ;  /* 0x0000000604267899 */ /* 0x000fe2000800063f */
[----:B------:R-:W3:Y:S01]  /*12070*/  LDL.LU R11, [R1] ;  /* 0x00000000010b7983 */ /* 0x000ee20000300800 */
[----:B------:R-:W-:Y:S01]  /*12080*/  UIADD3 UR35, UR35, UR37, URZ ;  /* 0x0000002523237290 */ /* 0x000fe2000fffe03f */
[----:B-1----:R-:W-:Y:S01]  /*12090*/  PRMT R220, R220, 0x7054, R220 ;  /* 0x00007054dcdc7816 */ /* 0x002fe200000000dc */
[----:B------:R-:W-:Y:S01]  /*120a0*/  UIADD3 UR39, UR39, UR43, URZ ;  /* 0x0000002b27277290 */ /* 0x000fe2000fffe03f */
[----:B--2---:R-:W-:-:S05]  /*120b0*/  IMAD.WIDE.U32 R226, R10, -0x326172a9, RZ ;  /* 0xcd9e8d570ae27825 */ /* 0x004fca00078e00ff */
[----:B----4-:R-:W-:Y:S01]  /*120c0*/  LOP3.LUT R222, R227, R2, RZ, 0x3c, !PT ;  /* 0x00000002e3de7212 */ /* 0x010fe200078e3cff */
[----:B---3--:R-:W-:Y:S02]  /*120d0*/  IMAD.MOV.U32 R3, RZ, RZ, R7 ;  /* 0x000000ffff037224 */ /* 0x008fe400078e0007 */
[----:B------:R-:W-:-:S05]  /*120e0*/  IMAD.WIDE.U32 R228, R11, -0x326172a9, RZ ;  /* 0xcd9e8d570be47825 */ /* 0x000fca00078e00ff */
[----:B------:R-:W-:Y:S02]  /*120f0*/  LOP3.LUT R224, R229, R2, RZ, 0x3c, !PT ;  /* 0x00000002e5e07212 */ /* 0x000fe400078e3cff */
[----:B------:R-:W-:-:S05]  /*12100*/  MOV R2, R4 ;  /* 0x0000000400027202 */ /* 0x000fca0000000f00 */
[----:B------:R1:W-:Y:S01]  /*12110*/  STL.64 [R1+0x28], R2 ;  /* 0x0000280201007387 */ /* 0x0003e20000100a00 */
[----:B------:R-:W-:Y:S01]  /*12120*/  ISETP.GE.AND P0, PT, R8, c[0x0][0x220], PT ;  /* 0x0000880008007a0c */ /* 0x000fe20003f06270 */
[----:B------:R-:W-:-:S04]  /*12130*/  IMAD.WIDE.U32 R218, R0, -0x2daee0ad, RZ ;  /* 0xd2511f5300da7825 */ /* 0x000fc800078e00ff */
[----:B------:R-:W-:-:S04]  /*12140*/  IMAD.WIDE.U32 R224, R224, -0x2daee0ad, RZ ;  /* 0xd2511f53e0e07825 */ /* 0x000fc800078e00ff */
[----:B------:R-:W-:Y:S01]  /*12150*/  IMAD.WIDE.U32 R222, R222, -0x2daee0ad, RZ ;  /* 0xd2511f53dede7825 */ /* 0x000fe200078e00ff */
[----:B------:R-:W-:Y:S05]  /*12160*/  BRA `(.L_x_193) ;  /* 0x0000034000007947 */ /* 0x000fea0003800000 */
.L_x_195:
[----:B------:R-:W2:Y:S01]  /*12170*/  LDL.64 R232, [R1+0x40] ;  /* 0x0000400001e87983 */ /* 0x000ea20000100a00 */
[----:B------:R-:W-:Y:S02]  /*12180*/  ULDC.64 UR4, c[0x0][0x198] ;  /* 0x0000660000047ab9 */ /* 0x000fe40000000a00 */
[----:B------:R-:W-:Y:S01]  /*12190*/  UIADD3 UR40, UR30, -0x1, URZ ;  /* 0xffffffff1e287890 */ /* 0x000fe2000fffe03f */
[----:B------:R-:W3:Y:S03]  /*121a0*/  LDL.64 R230, [R1+0x38] ;  /* 0x0000380001e67983 */ /* 0x000ee60000100a00 */
[----:B------:R-:W-:Y:S01]  /*121b0*/  USHF.R.S32.HI UR34, URZ, 0x1f, UR40 ;  /* 0x0000001f3f227899 */ /* 0x000fe20008011428 */
[----:B------:R1:W-:Y:S01]  /*121c0*/  @P0 STS [R217+0x2000], RZ ;  /* 0x002000ffd9000388 */ /* 0x0003e20000000800 */
[----:B------:R-:W-:Y:S02]  /*121d0*/  UIMAD.WIDE.U32 UR44, UR40, UR4, URZ ;  /* 0x00000004282c72a5 */ /* 0x000fe4000f8e003f */
[----:B------:R-:W-:Y:S01]  /*121e0*/  UIMAD UR34, UR34, UR4, URZ ;  /* 0x00000004222272a4 */ /* 0x000fe2000f8e023f */
[----:B------:R1:W-:Y:S03]  /*121f0*/  @P0 STS [R217+0x2004], RZ ;  /* 0x002004ffd9000388 */ /* 0x0003e60000000800 */
[----:B------:R-:W-:Y:S01]  /*12200*/  UIMAD UR34, UR40, UR5, UR34 ;  /* 0x00000005282272a4 */ /* 0x000fe2000f8e0222 */
[----:B------:R1:W-:Y:S01]  /*12210*/  @P0 STS.64 [R217+0x2008], RZ ;  /* 0x002008ffd9000388 */ /* 0x0003e20000000a00 */
[----:B------:R-:W-:Y:S02]  /*12220*/  IMAD.U32 R0, RZ, RZ, UR44 ;  /* 0x0000002cff007e24 */ /* 0x000fe4000f8e00ff */
[----:B------:R-:W-:Y:S01]  /*12230*/  UIADD3 UR34, UR45, UR34, URZ ;  /* 0x000000222d227290 */ /* 0x000fe2000fffe03f */
[----:B------:R-:W-:Y:S05]  /*12240*/  IMAD.U32 R136, RZ, RZ, UR44 ;  /* 0x0000002cff887e24 */ /* 0x000fea000f8e00ff */
[----:B------:R-:W-:Y:S01]  /*12250*/  IMAD.U32 R2, RZ, RZ, UR34 ;  /* 0x00000022ff027e24 */ /* 0x000fe2000f8e00ff */
[----:B--2---:R-:W-:Y:S04]  /*12260*/  LEA R0, P3, R0, R232, 0x7 ;  /* 0x000000e800007211 */ /* 0x004fe800078638ff */
[----:B------:R-:W-:Y:S02]  /*12270*/  @!P0 LEA R174, P6, R0, c[0x0][0x168], 0x1 ;  /* 0x00005a0000ae8a11 */ /* 0x000fe400078c08ff */
[----:B---3--:R-:W-:Y:S02]  /*12280*/  LEA.HI.X R2, R136, R231, R2, 0x7, P3 ;  /* 0x000000e788027211 */ /* 0x008fe400018f3c02 */
[C---:B------:R-:W-:Y:S02]  /*12290*/  @!P0 IADD3 R3, P4, R0.reuse, UR20, RZ ;  /* 0x0000001400038c10 */ /* 0x040fe4000ff9e0ff */
[----:B------:R-:W-:Y:S02]  /*122a0*/  @!P0 LEA.HI.X R175, R0, c[0x0][0x16c], R2, 0x1, P6 ;  /* 0x00005b0000af8a11 */ /* 0x000fe400030f0c02 */
[C---:B------:R-:W-:Y:S02]  /*122b0*/  @!P0 LEA R172, P5, R3.reuse, c[0x0][0x168], 0x1 ;  /* 0x00005a0003ac8a11 */ /* 0x040fe400078a08ff */
[----:B------:R-:W-:Y:S01]  /*122c0*/  @!P0 IADD3.X R139, R2, UR19, RZ, P4, !PT ;  /* 0x00000013028b8c10 */ /* 0x000fe2000a7fe4ff */
        /* <DEDUP_REMOVED lines=16> */
[----:B------:R-:W-:Y:S02]  /*123d0*/  @!P0 LEA R136, P2, R176, c[0x0][0x168], 0x1 ;  /* 0x00005a00b0888a11 */ /* 0x000fe400078408ff */
[----:B------:R-:W-:Y:S01]  /*123e0*/  @!P0 IADD3.X R178, R2, UR39, RZ, P3, !PT ;  /* 0x0000002702b28c10 */ /* 0x000fe20009ffe4ff */
[----:B------:R-:W-:Y:S01]  /*123f0*/  @!PT LDS RZ, [RZ] ;  /* 0x00000000fffff984 */ /* 0x000fe20000000800 */
[----:B------:R-:W-:Y:S01]  /*12400*/  @!PT LDS RZ, [RZ] ;  /* 0x00000000fffff984 */ /* 0x000fe20000000800 */
[----:B------:R-:W-:Y:S01]  /*12410*/  @!PT LDS RZ, [RZ] ;  /* 0x00000000fffff984 */ /* 0x000fe20000000800 */
[----:B------:R1:W-:Y:S03]  /*12420*/  @!P0 LDGSTS.E.BYPASS.LTC128B.128 [R217+0x3000], [R138.64] ;  /* 0x030000008ad98fae */ /* 0x0003e6000b901d5a */
[----:B------:R-:W-:Y:S01]  /*12430*/  @!P0 LEA.HI.X R137, R176, c[0x0][0x16c], R178, 0x1, P2 ;  /* 0x00005b00b0898a11 */ /* 0x000fe200010f0cb2 */
[----:B------:R1:W-:Y:S04]  /*12440*/  @P0 STS.128 [R217+0x3800], RZ ;  /* 0x003800ffd9000388 */ /* 0x0003e80000000c00 */
[----:B------:R-:W-:Y:S01]  /*12450*/  @!PT LDS RZ, [RZ] ;  /* 0x00000000fffff984 */ /* 0x000fe20000000800 */
[----:B------:R-:W-:Y:S01]  /*12460*/  @!PT LDS RZ, [RZ] ;  /* 0x00000000fffff984 */ /* 0x000fe20000000800 */
[----:B------:R-:W-:Y:S01]  /*12470*/  @!PT LDS RZ, [RZ] ;  /* 0x00000000fffff984 */ /* 0x000fe20000000800 */
[----:B------:R1:W-:Y:S04]  /*12480*/  @!P0 LDGSTS.E.BYPASS.LTC128B.128 [R217+0x3800], [R136.64] ;  /* 0x0380000088d98fae */ /* 0x0003e8000b901d5a */
[----:B------:R-:W0:Y:S01]  /*12490*/  LDGDEPBAR ;  /* 0x00000000000079af */ /* 0x000e220000000000 */
[----:B------:R-:W-:-:S05]  /*124a0*/  BRA `(.L_x_194) ;  /* 0x0000086000007947 */ /* 0x000fca0003800000 */
.L_x_193:
[----:B------:R-:W2:Y:S01]  /*124b0*/  LDL.64 R4, [R1+0x28] ;  /* 0x0000280001047983 */ /* 0x000ea20000100a00 */
[----:B------:R-:W-:Y:S04]  /*124c0*/  DEPBAR.LE SB0, 0x0 ;  /* 0x000080000000791a */ /* 0x000fe80000000000 */
[----:B------:R-:W-:Y:S01]  /*124d0*/  USHF.R.S32.HI UR5, URZ, 0x1f, UR30 ;  /* 0x0000001f3f057899 */ /* 0x000fe2000801141e */
[----:B------:R-:W-:Y:S01]  /*124e0*/  BAR.SYNC.DEFER_BLOCKING 0x0 ;  /* 0x0000000000007b1d */ /* 0x000fe20000010000 */
[----:B------:R-:W-:Y:S01]  /*124f0*/  UIMAD UR4, UR21, UR30, URZ ;  /* 0x0000001e150472a4 */ /* 0x000fe2000f8e023f */
[----:B-1----:R-:W-:Y:S03]  /*12500*/  IMAD.U32 R2, RZ, RZ, UR30 ;  /* 0x0000001eff027e24 */ /* 0x002fe6000f8e00ff */
[----:B------:R-:W-:Y:S01]  /*12510*/  UIMAD UR4, UR5, UR22, UR4 ;  /* 0x00000016050472a4 */ /* 0x000fe2000f8e0204 */
[----:B------:R-:W-:Y:S06]  /*12520*/  @P0 STS [R217+0x4000], RZ ;  /* 0x004000ffd9000388 */ /* 0x000fec0000000800 */
[----:B------:R-:W-:Y:S06]  /*12530*/  @P0 STS [R217+0x4004], RZ ;  /* 0x004004ffd9000388 */ /* 0x000fec0000000800 */
[----:B------:R-:W-:Y:S01]  /*12540*/  @P0 STS.64 [R217+0x4008], RZ ;  /* 0x004008ffd9000388 */ /* 0x000fe20000000a00 */
[----:B--2---:R-:W-:Y:S05]  /*12550*/  IMAD.WIDE.U32 R2, R2, UR22, R4 ;  /* 0x0000001602027c25 */ /* 0x004fea000f8e0004 */
[C---:B------:R-:W-:Y:S02]  /*12560*/  @!P0 LEA R10, P4, R2.reuse, c[0x0][0x170], 0x1 ;  /* 0x00005c00020a8a11 */ /* 0x040fe400078808ff */
[----:B------:R-:W-:Y:S02]  /*12570*/  IADD3 R0, R3, UR4, RZ ;  /* 0x0000000403007c10 */ /* 0x000fe4000fffe0ff */
[C---:B------:R-:W-:Y:S02]  /*12580*/  @!P0 IADD3 R3, P3, R2.reuse, UR24, RZ ;  /* 0x0000001802038c10 */ /* 0x040fe4000ff7e0ff */
[----:B------:R-:W-:Y:S02]  /*12590*/  @!P0 LEA.HI.X R11, R2, c[0x0][0x174], R0, 0x1, P4 ;  /* 0x00005d00020b8a11 */ /* 0x000fe400020f0c00 */
[----:B------:R-:W-:Y:S02]  /*125a0*/  @!P0 IADD3.X R7, R0, UR23, RZ, P3, !PT ;  /* 0x0000001700078c10 */ /* 0x000fe40009ffe4ff */
[C---:B------:R-:W-:Y:S01]  /*125b0*/  @!P0 LEA R8, P3, R3.reuse, c[0x0][0x170], 0x1 ;  /* 0x00005c0003088a11 */ /* 0x040fe200078608ff */
[----:B------:R-:W-:Y:S01]  /*125c0*/  @!PT LDS RZ, [RZ] ;  /* 0x00000000fffff984 */ /* 0x000fe20000000800 */
[----:B------:R-:W-:Y:S01]  /*125d0*/  @!PT LDS RZ, [RZ] ;  /* 0x00000000fffff984 */ /* 0x000fe20000000800 */
[----:B------:R-:W-:Y:S01]  /*125e0*/  @!PT LDS RZ, [RZ] ;  /* 0x00000000fffff984 */ /* 0x000fe20000000800 */
[----:B------:R1:W-:Y:S01]  /*125f0*/  @!P0 LDGSTS.E.BYPASS.LTC128B.128 [R217+0x4000], [R10.64] ;  /* 0x040000000ad98fae */ /* 0x0003e2000b901d5a */
[----:B------:R-:W-:Y:S02]  /*12600*/  @!P0 IADD3 R5, P2, R2, UR29, RZ ;  /* 0x0000001d02058c10 */ /* 0x000fe4000ff5e0ff */
[----:B------:R-:W-:Y:S02]  /*12610*/  @!P0 LEA.HI.X R9, R3, c[0x0][0x174], R7, 0x1, P3 ;  /* 0x00005d0003098a11 */ /* 0x000fe400018f0c07 */
[----:B------:R-:W-:Y:S01]  /*12620*/  @!P0 IADD3.X R13, R0, UR28, RZ, P2, !PT ;  /* 0x0000001c000d8c10 */ /* 0x000fe200097fe4ff */
[----:B------:R-:W-:Y:S01]  /*12630*/  @P0 STS.128 [R217+0x4800], RZ ;  /* 0x004800ffd9000388 */ /* 0x000fe20000000c00 */
[C---:B------:R-:W-:Y:S02]  /*12640*/  @!P0 LEA R6, P2, R5.reuse, c[0x0][0x170], 0x1 ;  /* 0x00005c0005068a11 */ /* 0x040fe400078408ff */
[----:B------:R-:W-:Y:S02]  /*12650*/  @!P0 IADD3 R12, P1, R2, UR36, RZ ;  /* 0x00000024020c8c10 */ /* 0x000fe4000ff3e0ff */
[----:B------:R-:W-:Y:S01]  /*12660*/  @!P0 LEA.HI.X R7, R5, c[0x0][0x174], R13, 0x1, P2 ;  /* 0x00005d0005078a11 */ /* 0x000fe200010f0c0d */
[----:B------:R-:W-:Y:S01]  /*12670*/  @!PT LDS RZ, [RZ] ;  /* 0x00000000fffff984 */ /* 0x000fe20000000800 */
[----:B------:R-:W-:Y:S01]  /*12680*/  @!PT LDS RZ, [RZ] ;  /* 0x00000000fffff984 */ /* 0x000fe20000000800 */
[----:B------:R-:W-:Y:S01]  /*12690*/  @!PT LDS RZ, [RZ] ;  /* 0x00000000fffff984 */ /* 0x000fe20000000800 */
[----:B------:R1:W-:Y:S01]  /*126a0*/  @!P0 LDGSTS.E.BYPASS.LTC128B.128 [R217+0x4800], [R8.64] ;  /* 0x0480000008d98fae */ /* 0x0003e2000b901d5a */
[----:B------:R-:W-:Y:S02]  /*126b0*/  @!P0 IADD3.X R14, R0, UR35, RZ, P1, !PT ;  /* 0x00000023000e8c10 */ /* 0x000fe40008ffe4ff */
[C---:B------:R-:W-:Y:S03]  /*126c0*/  @!P0 LEA R4, P1, R12.reuse, c[0x0][0x170], 0x1 ;  /* 0x00005c000c048a11 */ /* 0x040fe600078208ff */
[----:B------:R-:W-:Y:S01]  /*126d0*/  @P0 STS.128 [R217+0x5000], RZ ;  /* 0x005000ffd9000388 */ /* 0x000fe20000000c00 */
[----:B------:R-:W-:Y:S02]  /*126e0*/  @!P0 LEA.HI.X R5, R12, c[0x0][0x174], R14, 0x1, P1 ;  /* 0x00005d000c058a11 */ /* 0x000fe400008f0c0e */
[----:B------:R-:W-:Y:S03]  /*126f0*/  ISETP.LT.AND P1, PT, RZ, UR30, PT ;  /* 0x0000001eff007c0c */ /* 0x000fe6000bf21270 */
        /* <DEDUP_REMOVED lines=97> */
.L_x_194:
[----:B------:R-:W-:Y:S01]  /*12d10*/  FMNMX.FTZ R0, R4, R132, !PT ;  /* 0x0000008404007209 */ /* 0x000fe20007810000 */
[----:B------:R-:W-:Y:S01]  /*12d20*/  USHF.L.U32 UR5, UR30, 0x2, URZ ;  /* 0x000000021e057899 */ /* 0x000fe2000800063f */
[--C-:B------:R-:W-:Y:S01]  /*12d30*/  LOP3.LUT R180, R223, UR14, R218.reuse, 0x96, !PT ;  /* 0x0000000edfb47c12 */ /* 0x100fe2000f8e96da */
[----:B------:R-:W-:Y:S01]  /*12d40*/  UIADD3 UR30, UR30, -0x1, URZ ;  /* 0xffffffff1e1e7890 */ /* 0x000fe2000fffe03f */
[----:B------:R-:W-:Y:S01]  /*12d50*/  FMNMX.FTZ R2, R5, R0, !PT ;  /* 0x0000000005027209 */ /* 0x000fe20007810000 */
[----:B------:R-:W-:Y:S01]  /*12d60*/  UIADD3 UR4, UR5, 0x1, URZ ;  /* 0x0000000105047890 */ /* 0x000fe2000fffe03f */
[----:B------:R-:W-:Y:S01]  /*12d70*/  FMNMX.FTZ R0, R6, R133, !PT ;  /* 0x0000008506007209 */ /* 0x000fe20007810000 */
[----:B------:R-:W-:Y:S01]  /*12d80*/  IMAD.WIDE.U32 R180, R180, -0x326172a9, RZ ;  /* 0xcd9e8d57b4b47825 */ /* 0x000fe200078e00ff */
        /* <DEDUP_REMOVED lines=97> */
[----:B------:R-:W1:Y:S01]  /*133a0*/  SHFL.BFLY PT, R172, R138, 0x2, 0x1f ;  /* 0x0c401f008aac7f89 */ /* 0x000e6200000e0000 */
[----:B------:R-:W-:Y:S02]  /*133b0*/  FMNMX.FTZ R0, R95, R0, !PT ;  /* 0x000000005f007209 */ /* 0x000fe40007810000 */
[----:B------:R-:W-:Y:S02]  /*133c0*/  LOP3.LUT R178, R225, UR14, R218, 0x96, !PT ;  /* 0x0000000ee1b27c12 */ /* 0x000fe4000f8e96da */
[----:B------:R-:W-:Y:S02]  /*133d0*/  FMNMX.FTZ R3, R99, R3, !PT ;  /* 0x0000000363037209 */ /* 0x000fe40007810000 */
[----:B------:R-:W-:Y:S01]  /*133e0*/  FMNMX.FTZ R2, R92, R2, !PT ;  /* 0x000000025c027209 */ /* 0x000fe20007810000 */
[----:B------:R-:W-:Y:S01]  /*133f0*/  IMAD.WIDE.U32 R178, R178, -0x326172a9, RZ ;  /* 0xcd9e8d57b2b27825 */ /* 0x000fe200078e00ff */
        /* <DEDUP_REMOVED lines=14> */
[----:B-1----:R-:W-:Y:S02]  /*134e0*/  FMNMX.FTZ R138, R138, R172, !PT ;  /* 0x000000ac8a8a7209 */ /* 0x002fe40007810000 */
[----:B------:R-:W-:Y:S02]  /*134f0*/  FMNMX.FTZ R0, R126, R0, !PT ;  /* 0x000000007e007209 */ /* 0x000fe40007810000 */
[----:B------:R-:W-:Y:S01]  /*13500*/  FMNMX.FTZ R2, R121, R2, !PT ;  /* 0x0000000279027209 */ /* 0x000fe20007810000 */
[----:B------:R-:W1:Y:S01]  /*13510*/  SHFL.BFLY PT, R172, R138, 0x1, 0x1f ;  /* 0x0c201f008aac7f89 */ /* 0x000e6200000e0000 */
[----:B------:R-:W-:Y:S02]  /*13520*/  FMNMX.FTZ R0, R127, R0, !PT ;  /* 0x000000007f007209 */ /* 0x000fe40007810000 */
[----:B------:R-:W-:Y:S02]  /*13530*/  FMNMX.FTZ R136, R124, R2, !PT ;  /* 0x000000027c887209 */ /* 0x000fe40007810000 */
[----:B------:R-:W-:Y:S02]  /*13540*/  FMNMX.FTZ R3, R114, R3, !PT ;  /* 0x0000000372037209 */ /* 0x000fe40007810000 */
[----:B------:R-:W-:Y:S01]  /*13550*/  FMNMX.FTZ R136, R125, R136, !PT ;  /* 0x000000887d887209 */ /* 0x000fe20007810000 */
[----:B------:R-:W2:Y:S01]  /*13560*/  SHFL.BFLY PT, R2, R0, 0x2, 0x1f ;  /* 0x0c401f0000027f89 */ /* 0x000ea200000e0000 */
[----:B------:R-:W-:Y:S04]  /*13570*/  FMNMX.FTZ R3, R115, R3, !PT ;  /* 0x0000000373037209 */ /* 0x000fe80007810000 */
[----:B------:R-:W-:Y:S03]  /*13580*/  FMNMX.FTZ R3, R118, R3, !PT ;  /* 0x0000000376037209 */ /* 0x000fe60007810000 */
[----:B------:R-:W3:Y:S01]  /*13590*/  SHFL.BFLY PT, R139, R136, 0x2, 0x1f ;  /* 0x0c401f00888b7f89 */ /* 0x000ee200000e0000 */
[----:B------:R-:W-:Y:S04]  /*135a0*/  FMNMX.FTZ R3, R119, R3, !PT ;  /* 0x0000000377037209 */ /* 0x000fe80007810000 */
[----:B------:R-:W-:Y:S02]  /*135b0*/  FMNMX.FTZ R3, R130, R3, !PT ;  /* 0x0000000382037209 */ /* 0x000fe40007810000 */
[----:B-1----:R-:W-:Y:S02]  /*135c0*/  FMNMX.FTZ R138, R138, R172, !PT ;  /* 0x000000ac8a8a7209 */ /* 0x002fe40007810000 */
[----:B------:R-:W-:Y:S02]  /*135d0*/  FMNMX.FTZ R3, R131, R3, !PT ;  /* 0x0000000383037209 */ /* 0x000fe40007810000 */
[----:B------:R-:W-:Y:S03]  /*135e0*/  FSETP.NEU.FTZ.AND P2, PT, R138, -INF , PT ;  /* 0xff8000008a00780b */ /* 0x000fe60003f5d000 */
[----:B------:R-:W1:Y:S01]  /*135f0*/  SHFL.BFLY PT, R137, R3, 0x2, 0x1f ;  /* 0x0c401f0003897f89 */ /* 0x000e6200000e0000 */
[----:B--2---:R-:W-:Y:S01]  /*13600*/  FMNMX.FTZ R2, R0, R2, !PT ;  /* 0x0000000200027209 */ /* 0x004fe20007810000 */
[----:B------:R-:W-:Y:S04]  /*13610*/  FADD.FTZ R0, -R138, R132 ;  /* 0x000000848a007221 */ /* 0x000fe80000010100 */
[----:B------:R-:W-:Y:S01]  /*13620*/  FMUL.FTZ R0, R0, c[0x0][0x23c] ;  /* 0x00008f0000007a20 */ /* 0x000fe20000410000 */
[----:B---3--:R-:W-:Y:S03]  /*13630*/  FMNMX.FTZ R136, R136, R139, !PT ;  /* 0x0000008b88887209 */ /* 0x008fe60007810000 */
[----:B------:R2:W-:Y:S02]  /*13640*/  MUFU.EX2 R139, R0 ;  /* 0x00000000008b7308 */ /* 0x0005e40000000800 */
[----:B------:R-:W3:Y:S01]  /*13650*/  SHFL.BFLY PT, R174, R136, 0x1, 0x1f ;  /* 0x0c201f0088ae7f89 */ /* 0x000ee200000e0000 */
[----:B-1----:R-:W-:Y:S07]  /*13660*/  FMNMX.FTZ R137, R3, R137, !PT ;  /* 0x0000008903897209 */ /* 0x002fee0007810000 */
[----:B------:R-:W1:Y:S08]  /*13670*/  SHFL.BFLY PT, R3, R2, 0x1, 0x1f ;  /* 0x0c201f0002037f89 */ /* 0x000e7000000e0000 */
[----:B------:R-:W4:Y:S01]  /*13680*/  SHFL.BFLY PT, R173, R137, 0x1, 0x1f ;  /* 0x0c201f0089ad7f89 */ /* 0x000f2200000e0000 */
[----:B---3--:R-:W-:Y:S02]  /*13690*/  FMNMX.FTZ R136, R136, R174, !PT ;  /* 0x000000ae88887209 */ /* 0x008fe40007810000 */
[----:B-1----:R-:W-:Y:S05]  /*136a0*/  FMNMX.FTZ R3, R2, R3, !PT ;  /* 0x0000000302037209 */ /* 0x002fea0007810000 */
[----:B------:R-:W-:Y:S01]  /*136b0*/  FMUL.FTZ R176, R3, c[0x0][0x23c] ;  /* 0x00008f0003b07a20 */ /* 0x000fe20000410000 */
[----:B----4-:R-:W-:Y:S05]  /*136c0*/  FMNMX.FTZ R137, R137, R173, !PT ;  /* 0x000000ad89897209 */ /* 0x010fea0007810000 */
[C---:B--2---:R-:W-:Y:S02]  /*136d0*/  FADD.FTZ R0, -R137.reuse, R133 ;  /* 0x0000008589007221 */ /* 0x044fe40000010100 */
[C---:B------:R-:W-:Y:S02]  /*136e0*/  FMUL.FTZ R133, R137.reuse, c[0x0][0x23c] ;  /* 0x00008f0089857a20 */ /* 0x040fe40000410000 */
[----:B------:R-:W-:Y:S04]  /*136f0*/  FMUL.FTZ R0, R0, c[0x0][0x23c] ;  /* 0x00008f0000007a20 */ /* 0x000fe80000410000 */
[----:B------:R1:W-:Y:S02]  /*13700*/  MUFU.EX2 R132, R0 ;  /* 0x0000000000847308 */ /* 0x0003e40000000800 */
[----:B-1----:R-:W-:Y:S02]  /*13710*/  FADD.FTZ R0, -R136, R134 ;  /* 0x0000008688007221 */ /* 0x002fe40000010100 */
[----:B------:R-:W-:Y:S02]  /*13720*/  FMUL.FTZ R134, R138, c[0x0][0x23c] ;  /* 0x00008f008a867a20 */ /* 0x000fe40000410000 */
[----:B------:R-:W-:Y:S03]  /*13730*/  FMUL.FTZ R0, R0, c[0x0][0x23c] ;  /* 0x00008f0000007a20 */ /* 0x000fe60000410000 */
[----:B------:R-:W-:Y:S01]  /*13740*/  FSEL R134, R134, RZ, P2 ;  /* 0x000000ff86867208 */ /* 0x000fe20001000000 */
[----:B------:R1:W-:Y:S01]  /*13750*/  MUFU.EX2 R2, R0 ;  /* 0x0000000000027308 */ /* 0x0003e20000000800 */
[----:B------:R-:W-:Y:S03]  /*13760*/  FSETP.NEU.FTZ.AND P2, PT, R137, -INF , PT ;  /* 0xff8000008900780b */ /* 0x000fe60003f5d000 */
[--C-:B------:R-:W-:Y:S01]  /*13770*/  FFMA.FTZ R20, R20, c[0x0][0x23c], -R134.reuse ;  /* 0x00008f0014147a23 */ /* 0x100fe20000010886 */
[----:B------:R-:W-:Y:S01]  /*13780*/  FSEL R133, R133, RZ, P2 ;  /* 0x000000ff85857208 */ /* 0x000fe20001000000 */
[--C-:B------:R-:W-:Y:S01]  /*13790*/  FFMA.FTZ R21, R21, c[0x0][0x23c], -R134.reuse ;  /* 0x00008f0015157a23 */ /* 0x100fe20000010886 */
[----:B------:R-:W-:Y:S01]  /*137a0*/  FSETP.NEU.FTZ.AND P2, PT, R136, -INF , PT ;  /* 0xff8000008800780b */ /* 0x000fe20003f5d000 */
[--C-:B------:R-:W-:Y:S02]  /*137b0*/  FFMA.FTZ R4, R4, c[0x0][0x23c], -R134.reuse ;  /* 0x00008f0004047a23 */ /* 0x100fe40000010886 */
[----:B------:R-:W-:Y:S01]  /*137c0*/  MUFU.EX2 R252, R20 ;  /* 0x0000001400fc7308 */ /* 0x000fe20000000800 */
        /* <DEDUP_REMOVED lines=36> */
[----:B------:R-:W-:Y:S02]  /*13a10*/  FFMA.FTZ R134, R117, c[0x0][0x23c], -R134 ;  /* 0x00008f0075867a23 */ /* 0x000fe40000010886 */
[--C-:B------:R-:W-:Y:S02]  /*13a20*/  FFMA.FTZ R39, R39, c[0x0][0x23c], -R133.reuse ;  /* 0x00008f0027277a23 */ /* 0x100fe40000010885 */
[----:B------:R-:W-:Y:S02]  /*13a30*/  FFMA.FTZ R131, R131, c[0x0][0x23c], -R133 ;  /* 0x00008f0083837a23 */ /* 0x000fe40000010885 */
[----:B-1----:R-:W-:Y:S02]  /*13a40*/  FADD.FTZ R0, -R3, R135 ;  /* 0x0000008703007221 */ /* 0x002fe40000010100 */
[----:B------:R-:W-:Y:S01]  /*13a50*/  FMUL.FTZ R135, R136, c[0x0][0x23c] ;  /* 0x00008f0088877a20 */ /* 0x000fe20000410000 */
[----:B------:R-:W-:Y:S01]  /*13a60*/  MUFU.EX2 R231, R21 ;  /* 0x0000001500e77308 */ /* 0x000fe20000000800 */
[----:B--2---:R-:W-:Y:S02]  /*13a70*/  IMAD.U32 R4, RZ, RZ, UR33 ;  /* 0x00000021ff047e24 */ /* 0x004fe4000f8e00ff */
[--C-:B------:R-:W-:Y:S01]  /*13a80*/  FFMA.FTZ R18, R18, c[0x0][0x23c], -R133.reuse ;  /* 0x00008f0012127a23 */ /* 0x100fe20000010885 */
[----:B------:R-:W-:Y:S01]  /*13a90*/  FSEL R135, R135, RZ, P2 ;  /* 0x000000ff87877208 */ /* 0x000fe20001000000 */
[--C-:B------:R-:W-:Y:S01]  /*13aa0*/  FFMA.FTZ R19, R19, c[0x0][0x23c], -R133.reuse ;  /* 0x00008f0013137a23 */ /* 0x100fe20000010885 */
[----:B------:R-:W-:Y:S01]  /*13ab0*/  FSETP.NEU.FTZ.AND P2, PT, R3, -INF , PT ;  /* 0xff8000000300780b */ /* 0x000fe20003f5d000 */
[----:B------:R-:W-:Y:S01]  /*13ac0*/  FFMA.FTZ R35, R35, c[0x0][0x23c], -R133 ;  /* 0x00008f0023237a23 */ /* 0x000fe20000010885 */
[----:B------:R-:W-:Y:S01]  /*13ad0*/  LOP3.LUT R4, R219, UR5, R4, 0x96, !PT ;  /* 0x00000005db047c12 */ /* 0x000fe2000f8e9604 */
[--C-:B------:R-:W-:Y:S01]  /*13ae0*/  FFMA.FTZ R44, R44, c[0x0][0x23c], -R135.reuse ;  /* 0x00008f002c2c7a23 */ /* 0x100fe20000010887 */
[----:B------:R-:W-:Y:S01]  /*13af0*/  MUFU.EX2 R199, R18 ;  /* 0x0000001200c77308 */ /* 0x000fe20000000800 */
[--C-:B------:R-:W-:Y:S01]  /*13b00*/  FFMA.FTZ R45, R45, c[0x0][0x23c], -R135.reuse ;  /* 0x00008f002d2d7a23 */ /* 0x100fe20000010887 */
[----:B------:R-:W-:Y:S01]  /*13b10*/  FSEL R176, R176, RZ, P2 ;  /* 0x000000ffb0b07208 */ /* 0x000fe20001000000 */
        /* <DEDUP_REMOVED lines=25> */
[----:B-1----:R-:W-:Y:S04]  /*13cb0*/  IMAD.WIDE.U32 R8, R4, -0x326172a9, RZ ;  /* 0xcd9e8d5704087825 */ /* 0x002fe800078e00ff */
[--C-:B------:R-:W-:Y:S01]  /*13cc0*/  FFMA.FTZ R111, R111, c[0x0][0x23c], -R176.reuse ;  /* 0x00008f006f6f7a23 */ /* 0x100fe200000108b0 */
[----:B------:R-:W1:Y:S01]  /*13cd0*/  MUFU.EX2 R200, R19 ;  /* 0x0000001300c87308 */ /* 0x000e620000000800 */
[----:B------:R-:W-:Y:S01]  /*13ce0*/  FFMA.FTZ R11, R11, c[0x0][0x23c], -R176 ;  /* 0x00008f000b0b7a23 */ /* 0x000fe200000108b0 */
[----:B------:R-:W-:Y:S01]  /*13cf0*/  LOP3.LUT R4, R9, UR15, R228, 0x96, !PT ;  /* 0x0000000f09047c12 */ /* 0x000fe2000f8e96e4 */
[--C-:B------:R-:W-:Y:S01]  /*13d00*/  FFMA.FTZ R13, R13, c[0x0][0x23c], -R135.reuse ;  /* 0x00008f000d0d7a23 */ /* 0x100fe20000010887 */
[----:B--2---:R-:W-:Y:S01]  /*13d10*/  LOP3.LUT R10, R179, UR13, R8, 0x96, !PT ;  /* 0x0000000db30a7c12 */ /* 0x004fe2000f8e9608 */
[----:B------:R-:W-:Y:S01]  /*13d20*/  FFMA.FTZ R14, R14, c[0x0][0x23c], -R176 ;  /* 0x00008f000e0e7a23 */ /* 0x000fe200000108b0 */
[----:B------:R-:W-:Y:S01]  /*13d30*/  LOP3.LUT R8, R181, UR13, R8, 0x96, !PT ;  /* 0x0000000db5087c12 */ /* 0x000fe2000f8e9608 */
[--C-:B------:R-:W-:Y:S02]  /*13d40*/  FFMA.FTZ R15, R15, c[0x0][0x23c], -R176.reuse ;  /* 0x00008f000f0f7a23 */ /* 0x100fe400000108b0 */
[----:B------:R-:W-:Y:S01]  /*13d50*/  FMUL.FTZ R0, R0, c[0x0][0x23c] ;  /* 0x00008f0000007a20 */ /* 0x000fe20000410000 */
[----:B------:R2:W-:Y:S01]  /*13d60*/  MUFU.EX2 R236, R11 ;  /* 0x0000000b00ec7308 */ /* 0x0005e20000000800 */
[--C-:B------:R-:W-:Y:S02]  /*13d70*/  FFMA.FTZ R25, R25, c[0x0][0x23c], -R135.reuse ;  /* 0x00008f0019197a23 */ /* 0x100fe40000010887 */
[--C-:B------:R-:W-:Y:S02]  /*13d80*/  FFMA.FTZ R27, R27, c[0x0][0x23c], -R176.reuse ;  /* 0x00008f001b1b7a23 */ /* 0x100fe400000108b0 */
[--C-:B------:R-:W-:Y:S02]  /*13d90*/  FFMA.FTZ R30, R30, c[0x0][0x23c], -R176.reuse ;  /* 0x00008f001e1e7a23 */ /* 0x100fe400000108b0 */
[----:B------:R-:W-:Y:S02]  /*13da0*/  FFMA.FTZ R29, R29, c[0x0][0x23c], -R135 ;  /* 0x00008f001d1d7a23 */ /* 0x000fe40000010887 */
        /* <DEDUP_REMOVED lines=10> */
[----:B------:R-:W-:Y:S02]  /*13e50*/  FFMA.FTZ R43, R43, c[0x0][0x23c], -R176 ;  /* 0x00008f002b2b7a23 */ /* 0x000fe400000108b0 */
[--C-:B------:R-:W-:Y:S02]  /*13e60*/  FFMA.FTZ R66, R66, c[0x0][0x23c], -R133.reuse ;  /* 0x00008f0042427a23 */ /* 0x100fe40000010885 */
[--C-:B------:R-:W-:Y:S01]  /*13e70*/  FFMA.FTZ R67, R67, c[0x0][0x23c], -R133.reuse ;  /* 0x00008f0043437a23 */ /* 0x100fe20000010885 */
[----:B------:R4:W-:Y:S01]  /*13e80*/  MUFU.EX2 R237, R7 ;  /* 0x0000000700ed7308 */ /* 0x0009e20000000800 */
[----:B------:R-:W-:Y:S04]  /*13e90*/  IMAD.WIDE.U32 R4, R4, -0x2daee0ad, RZ ;  /* 0xd2511f5304047825 */ /* 0x000fe800078e00ff */
[----:B--2---:R-:W-:Y:S01]  /*13ea0*/  IMAD.WIDE.U32 R10, R10, -0x2daee0ad, RZ ;  /* 0xd2511f530a0a7825 */ /* 0x004fe200078e00ff */
[----:B------:R-:W-:Y:S03]  /*13eb0*/  LOP3.LUT R5, R5, UR12, R224, 0x96, !PT ;  /* 0x0000000c05057c12 */ /* 0x000fe6000f8e96e0 */
[--C-:B------:R-:W-:Y:S01]  /*13ec0*/  FFMA.FTZ R54, R54, c[0x0][0x23c], -R133.reuse ;  /* 0x00008f0036367a23 */ /* 0x100fe20000010885 */
[----:B------:R2:W5:Y:S01]  /*13ed0*/  MUFU.EX2 R191, R14 ;  /* 0x0000000e00bf7308 */ /* 0x0005620000000800 */
[----:B------:R-:W-:Y:S01]  /*13ee0*/  LOP3.LUT R16, R11, UR10, R4, 0x96, !PT ;  /* 0x0000000a0b107c12 */ /* 0x000fe2000f8e9604 */
[----:B------:R-:W-:Y:S02]  /*13ef0*/  FFMA.FTZ R55, R55, c[0x0][0x23c], -R133 ;  /* 0x00008f0037377a23 */ /* 0x000fe40000010885 */
[----:B---3--:R-:W-:Y:S01]  /*13f00*/  IMAD.U32 R6, RZ, RZ, UR4 ;  /* 0x00000004ff067e24 */ /* 0x008fe2000f8e00ff */
[----:B------:R-:W-:Y:S01]  /*13f10*/  UIADD3 UR4, UR5, 0x2, URZ ;  /* 0x0000000205047890 */ /* 0x000fe2000fffe03f */
[----:B------:R-:W-:Y:S01]  /*13f20*/  FFMA.FTZ R60, R60, c[0x0][0x23c], -R135 ;  /* 0x00008f003c3c7a23 */ /* 0x000fe20000010887 */
[----:B------:R-:W-:Y:S01]  /*13f30*/  UIADD3 UR5, UR5, 0x3, URZ ;  /* 0x0000000305057890 */ /* 0x000fe2000fffe03f */
[----:B------:R-:W-:Y:S01]  /*13f40*/  FFMA.FTZ R62, R62, c[0x0][0x23c], -R176 ;  /* 0x00008f003e3e7a23 */ /* 0x000fe200000108b0 */
[----:B------:R-:W-:Y:S01]  /*13f50*/  LOP3.LUT R6, R219, UR33, R6, 0x96, !PT ;  /* 0x00000021db067c12 */ /* 0x000fe2000f8e9606 */
[----:B------:R3:W-:Y:S01]  /*13f60*/  MUFU.EX2 R239, R15 ;  /* 0x0000000f00ef7308 */ /* 0x0007e20000000800 */
[----:B------:R-:W-:Y:S01]  /*13f70*/  IMAD.WIDE.U32 R4, R5, -0x326172a9, RZ ;  /* 0xcd9e8d5705047825 */ /* 0x000fe200078e00ff */
[----:B----4-:R-:W-:Y:S03]  /*13f80*/  LOP3.LUT R7, R9, UR15, R226, 0x96, !PT ;  /* 0x0000000f09077c12 */ /* 0x010fe6000f8e96e2 */
[----:B------:R-:W-:Y:S04]  /*13f90*/  IMAD.WIDE.U32 R8, R8, -0x2daee0ad, RZ ;  /* 0xd2511f5308087825 */ /* 0x000fe800078e00ff */
[----:B------:R-:W-:Y:S01]  /*13fa0*/  IMAD.WIDE.U32 R12, R7, -0x2daee0ad, RZ ;  /* 0xd2511f53070c7825 */ /* 0x000fe200078e00ff */
[----:B------:R-:W-:Y:S01]  /*13fb0*/  MUFU.EX2 R221, R35 ;  /* 0x0000002300dd7308 */ /* 0x000fe20000000800 */
[----:B------:R-:W-:Y:S02]  /*13fc0*/  LOP3.LUT R7, R5, UR11, R178, 0x96, !PT ;  /* 0x0000000b05077c12 */ /* 0x000fe4000f8e96b2 */
[----:B------:R-:W-:Y:S01]  /*13fd0*/  IMAD.WIDE.U32 R196, R6, -0x326172a9, RZ ;  /* 0xcd9e8d5706c47825 */ /* 0x000fe200078e00ff */
[----:B------:R-:W-:Y:S02]  /*13fe0*/  LOP3.LUT R6, R13, UR12, R222, 0x96, !PT ;  /* 0x0000000c0d067c12 */ /* 0x000fe4000f8e96de */
[----:B------:R-:W-:Y:S01]  /*13ff0*/  LOP3.LUT R12, R9, UR10, R12, 0x96, !PT ;  /* 0x0000000a090c7c12 */ /* 0x000fe2000f8e960c */
[----:B------:R-:W-:Y:S01]  /*14000*/  IMAD.WIDE.U32 R16, R16, -0x326172a9, RZ ;  /* 0xcd9e8d5710107825 */ /* 0x000fe200078e00ff */
[----:B------:R-:W-:Y:S02]  /*14010*/  LOP3.LUT R18, R179, UR13, R196, 0x96, !PT ;  /* 0x0000000db3127c12 */ /* 0x000fe4000f8e96c4 */
[----:B------:R-:W-:Y:S01]  /*14020*/  MUFU.EX2 R248, R22 ;  /* 0x0000001600f87308 */ /* 0x000fe20000000800 */
[----:B------:R-:W-:Y:S01]  /*14030*/  FFMA.FTZ R34, R34, c[0x0][0x23c], -R133 ;  /* 0x00008f0022227a23 */ /* 0x000fe20000010885 */
[----:B------:R-:W-:Y:S01]  /*14040*/  LOP3.LUT R172, R17, UR9, R4, 0x96, !PT ;  /* 0x0000000911ac7c12 */ /* 0x000fe2000f8e9604 */
[----:B------:R-:W-:Y:S01]  /*14050*/  IMAD.WIDE.U32 R182, R6, -0x326172a9, RZ ;  /* 0xcd9e8d5706b67825 */ /* 0x000fe200078e00ff */
[----:B------:R-:W-:Y:S03]  /*14060*/  LOP3.LUT R4, R197, UR15, R228, 0x96, !PT ;  /* 0x0000000fc5047c12 */ /* 0x000fe6000f8e96e4 */
[----:B------:R-:W-:Y:S01]  /*14070*/  IMAD.WIDE.U32 R18, R18, -0x2daee0ad, RZ ;  /* 0xd2511f5312127825 */ /* 0x000fe200078e00ff */
[----:B------:R-:W-:Y:S02]  /*14080*/  LOP3.LUT R174, R183, UR11, R180, 0x96, !PT ;  /* 0x0000000bb7ae7c12 */ /* 0x000fe4000f8e96b4 */
[----:B------:R-:W-:Y:S01]  /*14090*/  MUFU.EX2 R233, R34 ;  /* 0x0000002200e97308 */ /* 0x000fe20000000800 */
[----:B------:R-:W-:Y:S04]  /*140a0*/  IMAD.WIDE.U32 R12, R12, -0x326172a9, RZ ;  /* 0xcd9e8d570c0c7825 */ /* 0x000fe800078e00ff */
[----:B------:R-:W-:Y:S01]  /*140b0*/  IMAD.WIDE.U32 R4, R4, -0x2daee0ad, RZ ;  /* 0xd2511f5304047825 */ /* 0x000fe200078e00ff */
[----:B------:R-:W-:Y:S03]  /*140c0*/  LOP3.LUT R11, R13, UR9, R182, 0x96, !PT ;  /* 0x000000090d0b7c12 */ /* 0x000fe6000f8e96b6 */
[----:B------:R-:W-:Y:S01]  /*140d0*/  IMAD.WIDE.U32 R172, R172, -0x2daee0ad, RZ ;  /* 0xd2511f53acac7825 */ /* 0x000fe200078e00ff */
[----:B------:R4:W-:Y:S01]  /*140e0*/  MUFU.EX2 R251, R23 ;  /* 0x0000001700fb7308 */ /* 0x0009e20000000800 */
[----:B--2---:R-:W-:Y:S02]  /*140f0*/  LOP3.LUT R14, R19, UR10, R4, 0x96, !PT ;  /* 0x0000000a130e7c12 */ /* 0x004fe4000f8e9604 */
[----:B------:R-:W-:Y:S01]  /*14100*/  IMAD.WIDE.U32 R6, R7, -0x2daee0ad, RZ ;  /* 0xd2511f5307067825 */ /* 0x000fe200078e00ff */
[----:B------:R-:W-:Y:S03]  /*14110*/  LOP3.LUT R9, R5, UR12, R224, 0x96, !PT ;  /* 0x0000000c05097c12 */ /* 0x000fe6000f8e96e0 */
[----:B------:R-:W-:Y:S01]  /*14120*/  IMAD.WIDE.U32 R174, R174, -0x2daee0ad, RZ ;  /* 0xd2511f53aeae7825 */ /* 0x000fe200078e00ff */
[----:B------:R-:W-:Y:S02]  /*14130*/  LOP3.LUT R4, R7, UR8, R10, 0x96, !PT ;  /* 0x0000000807047c12 */ /* 0x000fe4000f8e960a */
[----:B------:R-:W-:Y:S01]  /*14140*/  MUFU.EX2 R241, R24 ;  /* 0x0000001800f17308 */ /* 0x000fe20000000800 */
[----:B------:R-:W-:Y:S01]  /*14150*/  LOP3.LUT R6, R173, UR6, R6, 0x96, !PT ;  /* 0x00000006ad067c12 */ /* 0x000fe2000f8e9606 */
[----:B------:R-:W-:Y:S01]  /*14160*/  IMAD.WIDE.U32 R10, R11, -0x2daee0ad, RZ ;  /* 0xd2511f530b0a7825 */ /* 0x000fe200078e00ff */
[----:B------:R-:W-:Y:S02]  /*14170*/  LOP3.LUT R17, R175, UR8, R8, 0x96, !PT ;  /* 0x00000008af117c12 */ /* 0x000fe4000f8e9608 */
[----:B-1----:R-:W-:Y:S01]  /*14180*/  F2FP.BF16.PACK_AB R175, R200, R199 ;  /* 0x000000c7c8af723e */ /* 0x002fe200000010ff */
[----:B---3--:R-:W-:Y:S01]  /*14190*/  IMAD.WIDE.U32 R14, R14, -0x326172a9, RZ ;  /* 0xcd9e8d570e0e7825 */ /* 0x008fe200078e00ff */
[----:B------:R-:W-:Y:S03]  /*141a0*/  LOP3.LUT R174, R11, UR6, R174, 0x96, !PT ;  /* 0x000000060bae7c12 */ /* 0x000fe6000f8e96ae */
[----:B------:R-:W1:Y:S01]  /*141b0*/  MUFU.EX2 R0, R0 ;  /* 0x0000000000007308 */ /* 0x000e620000000800 */
[----:B------:R-:W-:Y:S01]  /*141c0*/  IMAD.WIDE.U32 R8, R9, -0x326172a9, RZ ;  /* 0xcd9e8d5709087825 */ /* 0x000fe200078e00ff */
[----:B----4-:R-:W2:Y:S03]  /*141d0*/  LDSM.16.MT88.4 R20, [R205+0x4000] ;  /* 0x00400000cd14783b */ /* 0x010ea60000004200 */
[----:B------:R-:W-:Y:S01]  /*141e0*/  IMAD.WIDE.U32 R6, R6, -0x326172a9, RZ ;  /* 0xcd9e8d5706067825 */ /* 0x000fe200078e00ff */
[----:B------:R-:W-:Y:S02]  /*141f0*/  LOP3.LUT R19, R9, UR11, R178, 0x96, !PT ;  /* 0x0000000b09137c12 */ /* 0x000fe4000f8e96b2 */
[----:B------:R-:W-:Y:S01]  /*14200*/  LOP3.LUT R13, R15, UR9, R8, 0x96, !PT ;  /* 0x000000090f0d7c12 */ /* 0x000fe2000f8e9608 */
[----:B------:R-:W-:Y:S01]  /*14210*/  IMAD.WIDE.U32 R4, R4, -0x326172a9, RZ ;  /* 0xcd9e8d5704047825 */ /* 0x000fe200078e00ff */
[----:B------:R3:W4:Y:S01]  /*14220*/  MUFU.EX2 R245, R25 ;  /* 0x0000001900f57308 */ /* 0x0007220000000800 */
[----:B------:R-:W-:Y:S02]  /*14230*/  SHF.R.U32.HI R32, RZ, 0x10, R6 ;  /* 0x00000010ff207819 */ /* 0x000fe40000011606 */
[----:B------:R-:W-:Y:S01]  /*14240*/  LOP3.LUT R11, R6, 0xffff, RZ, 0xc0, !PT ;  /* 0x0000ffff060b7812 */ /* 0x000fe200078ec0ff */
[----:B------:R-:W-:Y:S01]  /*14250*/  IMAD.WIDE.U32 R192, R13, -0x2daee0ad, RZ ;  /* 0xd2511f530dc07825 */ /* 0x000fe200078e00ff */
[----:B------:R-:W-:Y:S02]  /*14260*/  LOP3.LUT R173, R5, UR7, R16, 0x96, !PT ;  /* 0x0000000705ad7c12 */ /* 0x000fe4000f8e9610 */
[----:B------:R-:W-:Y:S01]  /*14270*/  LOP3.LUT R9, R7, UR17, R4, 0x96, !PT ;  /* 0x0000001107097c12 */ /* 0x000fe2000f8e9604 */
[----:B------:R-:W-:Y:S01]  /*14280*/  IMAD.WIDE.U32 R4, R174, -0x326172a9, RZ ;  /* 0xcd9e8d57ae047825 */ /* 0x000fe200078e00ff */
[----:B------:R-:W-:Y:S01]  /*14290*/  SHF.R.U32.HI R34, RZ, 0x18, R6 ;  /* 0x00000018ff227819 */ /* 0x000fe20000011606 */
[----:B------:R-:W-:Y:S01]  /*142a0*/  MUFU.EX2 R240, R27 ;  /* 0x0000001b00f07308 */ /* 0x000fe20000000800 */
[----:B------:R-:W-:Y:S01]  /*142b0*/  LOP3.LUT R33, R6, 0xff, RZ, 0xc0, !PT ;  /* 0x000000ff06217812 */ /* 0x000fe200078ec0ff */
[----:B------:R-:W-:Y:S01]  /*142c0*/  IMAD.WIDE.U32 R16, R17, -0x326172a9, RZ ;  /* 0xcd9e8d5711107825 */ /* 0x000fe200078e00ff */
[C---:B------:R-:W-:Y:S02]  /*142d0*/  LOP3.LUT R15, R4.reuse, 0xff, RZ, 0xc0, !PT ;  /* 0x000000ff040f7812 */ /* 0x040fe400078ec0ff */
[----:B------:R-:W-:Y:S01]  /*142e0*/  SHF.R.U32.HI R13, RZ, 0x18, R4 ;  /* 0x00000018ff0d7819 */ /* 0x000fe20000011604 */
[----:B------:R-:W-:Y:S01]  /*142f0*/  IMAD.WIDE.U32 R6, R19, -0x2daee0ad, RZ ;  /* 0xd2511f5313067825 */ /* 0x000fe200078e00ff */
[----:B------:R-:W-:Y:S02]  /*14300*/  LOP3.LUT R8, R5, UR17, R16, 0x96, !PT ;  /* 0x0000001105087c12 */ /* 0x000fe4000f8e9610 */
[----:B------:R-:W-:Y:S01]  /*14310*/  LOP3.LUT R17, R17, UR7, R12, 0x96, !PT ;  /* 0x0000000711117c12 */ /* 0x000fe2000f8e960c */
[----:B------:R1:W-:Y:S01]  /*14320*/  MUFU.EX2 R244, R28 ;  /* 0x0000001c00f47308 */ /* 0x0003e20000000800 */
[----:B------:R-:W-:Y:S01]  /*14330*/  SHF.R.U32.HI R12, RZ, 0x10, R4 ;  /* 0x00000010ff0c7819 */ /* 0x000fe20000011604 */
[----:B------:R-:W-:Y:S01]  /*14340*/  FFMA.FTZ R61, R61, c[0x0][0x23c], -R135 ;  /* 0x00008f003d3d7a23 */ /* 0x000fe20000010887 */
[----:B------:R-:W-:Y:S01]  /*14350*/  LOP3.LUT R5, R4, 0xffff, RZ, 0xc0, !PT ;  /* 0x0000ffff04057812 */ /* 0x000fe200078ec0ff */
[----:B------:R-:W-:Y:S01]  /*14360*/  FFMA.FTZ R63, R63, c[0x0][0x23c], -R176 ;  /* 0x00008f003f3f7a23 */ /* 0x000fe200000108b0 */
[----:B------:R-:W-:Y:S01]  /*14370*/  LOP3.LUT R18, R7, UR8, R18, 0x96, !PT ;  /* 0x0000000807127c12 */ /* 0x000fe2000f8e9612 */
[----:B------:R-:W-:Y:S01]  /*14380*/  FFMA.FTZ R58, R58, c[0x0][0x23c], -R176 ;  /* 0x00008f003a3a7a23 */ /* 0x000fe200000108b0 */
[----:B------:R-:W-:Y:S01]  /*14390*/  LOP3.LUT R19, R193, UR6, R6, 0x96, !PT ;  /* 0x00000006c1137c12 */ /* 0x000fe2000f8e9606 */
[--C-:B------:R-:W-:Y:S01]  /*143a0*/  FFMA.FTZ R59, R59, c[0x0][0x23c], -R176.reuse ;  /* 0x00008f003b3b7a23 */ /* 0x100fe200000108b0 */
[----:B------:R-:W-:Y:S01]  /*143b0*/  SHF.R.U32.HI R4, RZ, 0x8, R11 ;  /* 0x00000008ff047819 */ /* 0x000fe2000001160b */
[----:B------:R-:W1:Y:S01]  /*143c0*/  MUFU.EX2 R243, R29 ;  /* 0x0000001d00f37308 */ /* 0x000e620000000800 */
[----:B------:R-:W-:Y:S01]  /*143d0*/  SHF.R.U32.HI R7, RZ, 0x8, R5 ;  /* 0x00000008ff077819 */ /* 0x000fe20000011605 */
[--C-:B------:R-:W-:Y:S01]  /*143e0*/  FFMA.FTZ R75, R75, c[0x0][0x23c], -R176.reuse ;  /* 0x00008f004b4b7a23 */ /* 0x100fe200000108b0 */
[----:B------:R-:W-:Y:S01]  /*143f0*/  LOP3.LUT R6, R12, 0xff, RZ, 0xc0, !PT ;  /* 0x000000ff0c067812 */ /* 0x000fe200078ec0ff */
[----:B------:R-:W-:Y:S01]  /*14400*/  FFMA.FTZ R77, R77, c[0x0][0x23c], -R135 ;  /* 0x00008f004d4d7a23 */ /* 0x000fe20000010887 */
[----:B------:R-:W-:Y:S01]  /*14410*/  PRMT R35, R15, 0x5410, R7 ;  /* 0x000054100f237816 */ /* 0x000fe20000000007 */
[----:B------:R-:W-:Y:S01]  /*14420*/  FFMA.FTZ R74, R74, c[0x0][0x23c], -R176 ;  /* 0x00008f004a4a7a23 */ /* 0x000fe200000108b0 */
[----:B------:R-:W-:Y:S01]  /*14430*/  PRMT R33, R33, 0x5410, R4 ;  /* 0x0000541021217816 */ /* 0x000fe20000000004 */
[----:B------:R-:W-:Y:S01]  /*14440*/  IMAD.WIDE.U32 R4, R173, -0x2daee0ad, RZ ;  /* 0xd2511f53ad047825 */ /* 0x000fe200078e00ff */
[----:B------:R-:W-:Y:S01]  /*14450*/  PRMT R183, R6, 0x5410, R13 ;  /* 0x0000541006b77816 */ /* 0x000fe2000000000d */
[----:B------:R-:W1:Y:S01]  /*14460*/  MUFU.EX2 R235, R26 ;  /* 0x0000001a00eb7308 */ /* 0x000e620000000800 */
[----:B------:R-:W-:Y:S01]  /*14470*/  LOP3.LUT R11, R32, 0xff, RZ, 0xc0, !PT ;  /* 0x000000ff200b7812 */ /* 0x000fe200078ec0ff */
[----:B------:R-:W-:Y:S01]  /*14480*/  IMAD.WIDE.U32 R6, R17, -0x2daee0ad, RZ ;  /* 0xd2511f5311067825 */ /* 0x000fe200078e00ff */
[----:B------:R-:W-:Y:S02]  /*14490*/  LOP3.LUT R12, R5, UR16, R172, 0x96, !PT ;  /* 0x00000010050c7c12 */ /* 0x000fe4000f8e96ac */
[----:B------:R-:W-:Y:S01]  /*144a0*/  LOP3.LUT R17, R4, 0xffff, RZ, 0xc0, !PT ;  /* 0x0000ffff04117812 */ /* 0x000fe200078ec0ff */
[----:B------:R-:W-:Y:S01]  /*144b0*/  FFMA.FTZ R76, R76, c[0x0][0x23c], -R135 ;  /* 0x00008f004c4c7a23 */ /* 0x000fe20000010887 */
[----:B------:R-:W-:Y:S01]  /*144c0*/  SHF.R.U32.HI R190, RZ, 0x18, R6 ;  /* 0x00000018ffbe7819 */ /* 0x000fe20000011606 */
[----:B------:R-:W-:Y:S01]  /*144d0*/  FFMA.FTZ R82, R82, c[0x0][0x23c], -R133 ;  /* 0x00008f0052527a23 */ /* 0x000fe20000010885 */
[--C-:B------:R-:W-:Y:S01]  /*144e0*/  SHF.R.U32.HI R184, RZ, 0x10, R4.reuse ;  /* 0x00000010ffb87819 */ /* 0x100fe20000011604 */
[----:B------:R-:W-:Y:S01]  /*144f0*/  MUFU.EX2 R84, R84 ;  /* 0x0000005400547308 */ /* 0x000fe20000000800 */
[----:B------:R-:W-:Y:S01]  /*14500*/  LOP3.LUT R186, R4, 0xff, RZ, 0xc0, !PT ;  /* 0x000000ff04ba7812 */ /* 0x000fe200078ec0ff */
[----:B------:R-:W-:Y:S01]  /*14510*/  FFMA.FTZ R72, R72, c[0x0][0x23c], -R135 ;  /* 0x00008f0048487a23 */ /* 0x000fe20000010887 */
[----:B------:R-:W-:Y:S01]  /*14520*/  SHF.R.U32.HI R185, RZ, 0x18, R4 ;  /* 0x00000018ffb97819 */ /* 0x000fe20000011604 */
[----:B------:R-:W-:Y:S01]  /*14530*/  IMAD.WIDE.U32 R4, R18, -0x326172a9, RZ ;  /* 0xcd9e8d5712047825 */ /* 0x000fe200078e00ff */
[C---:B------:R-:W-:Y:S02]  /*14540*/  LOP3.LUT R187, R6.reuse, 0xffff, RZ, 0xc0, !PT ;  /* 0x0000ffff06bb7812 */ /* 0x040fe400078ec0ff */
[----:B------:R-:W-:Y:S01]  /*14550*/  LOP3.LUT R188, R6, 0xff, RZ, 0xc0, !PT ;  /* 0x000000ff06bc7812 */ /* 0x000fe200078ec0ff */
[--C-:B------:R-:W-:Y:S01]  /*14560*/  FFMA.FTZ R98, R98, c[0x0][0x23c], -R133.reuse ;  /* 0x00008f0062627a23 */ /* 0x100fe20000010885 */
[----:B------:R-:W-:Y:S01]  /*14570*/  SHF.R.U32.HI R189, RZ, 0x10, R6 ;  /* 0x00000010ffbd7819 */ /* 0x000fe20000011606 */
[----:B------:R-:W-:Y:S01]  /*14580*/  MUFU.EX2 R85, R85 ;  /* 0x0000005500557308 */ /* 0x000fe20000000800 */
[----:B------:R-:W-:Y:S01]  /*14590*/  LOP3.LUT R6, R9, 0xffff, RZ, 0xc0, !PT ;  /* 0x0000ffff09067812 */ /* 0x000fe200078ec0ff */
[----:B------:R-:W-:Y:S01]  /*145a0*/  FFMA.FTZ R99, R99, c[0x0][0x23c], -R133 ;  /* 0x00008f0063637a23 */ /* 0x000fe20000010885 */
[----:B------:R-:W-:Y:S01]  /*145b0*/  PRMT R34, R11, 0x5410, R34 ;  /* 0x000054100b227816 */ /* 0x000fe20000000022 */
[----:B------:R-:W-:Y:S01]  /*145c0*/  FFMA.FTZ R92, R92, c[0x0][0x23c], -R135 ;  /* 0x00008f005c5c7a23 */ /* 0x000fe20000010887 */
[----:B------:R-:W-:Y:S01]  /*145d0*/  SHF.R.U32.HI R11, RZ, 0x10, R9 ;  /* 0x00000010ff0b7819 */ /* 0x000fe20000011609 */
[----:B------:R-:W-:Y:S01]  /*145e0*/  FFMA.FTZ R93, R93, c[0x0][0x23c], -R135 ;  /* 0x00008f005d5d7a23 */ /* 0x000fe20000010887 */
[----:B------:R-:W-:Y:S01]  /*145f0*/  LOP3.LUT R16, R9, 0xff, RZ, 0xc0, !PT ;  /* 0x000000ff09107812 */ /* 0x000fe200078ec0ff */
[----:B------:R-:W-:Y:S01]  /*14600*/  FFMA.FTZ R90, R90, c[0x0][0x23c], -R176 ;  /* 0x00008f005a5a7a23 */ /* 0x000fe200000108b0 */
[----:B------:R-:W-:Y:S01]  /*14610*/  SHF.R.U32.HI R6, RZ, 0x8, R6 ;  /* 0x00000008ff067819 */ /* 0x000fe20000011606 */
[----:B------:R-:W-:Y:S01]  /*14620*/  MUFU.EX2 R98, R98 ;  /* 0x0000006200627308 */ /* 0x000fe20000000800 */
[----:B------:R-:W-:Y:S01]  /*14630*/  LOP3.LUT R198, R5, UR7, R14, 0x96, !PT ;  /* 0x0000000705c67c12 */ /* 0x000fe2000f8e960e */
[----:B------:R-:W-:Y:S01]  /*14640*/  FFMA.FTZ R91, R91, c[0x0][0x23c], -R176 ;  /* 0x00008f005b5b7a23 */ /* 0x000fe200000108b0 */
[----:B------:R-:W-:Y:S01]  /*14650*/  LOP3.LUT R5, R8, 0xffff, RZ, 0xc0, !PT ;  /* 0x0000ffff08057812 */ /* 0x000fe200078ec0ff */
[--C-:B------:R-:W-:Y:S01]  /*14660*/  FFMA.FTZ R102, R102, c[0x0][0x23c], -R133.reuse ;  /* 0x00008f0066667a23 */ /* 0x100fe20000010885 */
[----:B------:R-:W-:Y:S01]  /*14670*/  LOP3.LUT R14, R8, 0xff, RZ, 0xc0, !PT ;  /* 0x000000ff080e7812 */ /* 0x000fe200078ec0ff */
[----:B------:R-:W-:Y:S01]  /*14680*/  FFMA.FTZ R103, R103, c[0x0][0x23c], -R133 ;  /* 0x00008f0067677a23 */ /* 0x000fe20000010885 */
[----:B------:R-:W-:Y:S01]  /*14690*/  LOP3.LUT R177, R7, UR16, R10, 0x96, !PT ;  /* 0x0000001007b17c12 */ /* 0x000fe2000f8e960a */
[----:B------:R-:W-:Y:S01]  /*146a0*/  FFMA.FTZ R106, R106, c[0x0][0x23c], -R176 ;  /* 0x00008f006a6a7a23 */ /* 0x000fe200000108b0 */
[----:B------:R-:W-:Y:S01]  /*146b0*/  SHF.R.U32.HI R15, RZ, 0x18, R9 ;  /* 0x00000018ff0f7819 */ /* 0x000fe20000011609 */
[----:B------:R-:W-:Y:S01]  /*146c0*/  MUFU.EX2 R99, R99 ;  /* 0x0000006300637308 */ /* 0x000fe20000000800 */
[----:B------:R-:W-:Y:S01]  /*146d0*/  SHF.R.U32.HI R10, RZ, 0x10, R8 ;  /* 0x00000010ff0a7819 */ /* 0x000fe20000011608 */
[----:B------:R-:W-:Y:S01]  /*146e0*/  FFMA.FTZ R107, R107, c[0x0][0x23c], -R176 ;  /* 0x00008f006b6b7a23 */ /* 0x000fe200000108b0 */
[----:B------:R-:W-:Y:S01]  /*146f0*/  SHF.R.U32.HI R13, RZ, 0x18, R8 ;  /* 0x00000018ff0d7819 */ /* 0x000fe20000011608 */
[----:B------:R-:W-:Y:S01]  /*14700*/  IMAD.WIDE.U32 R8, R19, -0x326172a9, RZ ;  /* 0xcd9e8d5713087825 */ /* 0x000fe200078e00ff */
[----:B------:R-:W-:Y:S02]  /*14710*/  LOP3.LUT R11, R11, 0xff, RZ, 0xc0, !PT ;  /* 0x000000ff0b0b7812 */ /* 0x000fe400078ec0ff */
[----:B------:R-:W-:Y:S01]  /*14720*/  PRMT R6, R16, 0x5410, R6 ;  /* 0x0000541010067816 */ /* 0x000fe20000000006 */
[----:B-----5:R-:W-:Y:S01]  /*14730*/  IMAD.MOV.U32 R16, RZ, RZ, R191 ;  /* 0x000000ffff107224 */ /* 0x020fe200078e00bf */
[----:B------:R-:W-:Y:S01]  /*14740*/  SHF.R.U32.HI R7, RZ, 0x8, R5 ;  /* 0x00000008ff077819 */ /* 0x000fe20000011605 */
[----:B------:R-:W-:Y:S01]  /*14750*/  MUFU.EX2 R94, R94 ;  /* 0x0000005e005e7308 */ /* 0x000fe20000000800 */
[----:B------:R-:W-:Y:S01]  /*14760*/  LOP3.LUT R5, R10, 0xff, RZ, 0xc0, !PT ;  /* 0x000000ff0a057812 */ /* 0x000fe200078ec0ff */
[--C-:B------:R-:W-:Y:S01]  /*14770*/  HSET2.LE.AND R6, R6, R220.reuse, PT ;  /* 0x000000dc06067233 */ /* 0x100fe20003803000 */
[----:B------:R-:W-:Y:S01]  /*14780*/  PRMT R11, R11, 0x5410, R15 ;  /* 0x000054100b0b7816 */ /* 0x000fe2000000000f */
[----:B-1----:R-:W-:Y:S01]  /*14790*/  FMUL.FTZ R10, R0, R146 ;  /* 0x00000092000a7220 */ /* 0x002fe20000410000 */
[----:B------:R-:W-:Y:S01]  /*147a0*/  LOP3.LUT R182, R9, UR17, R4, 0x96, !PT ;  /* 0x0000001109b67c12 */ /* 0x000fe2000f8e9604 */
[--C-:B------:R-:W-:Y:S01]  /*147b0*/  HSET2.LE.AND R4, R33, R220.reuse, PT ;  /* 0x000000dc21047233 */ /* 0x100fe20003803000 */
[----:B------:R-:W-:Y:S01]  /*147c0*/  F2FP.BF16.PACK_AB R174, R242, R202 ;  /* 0x000000caf2ae723e */ /* 0x000fe200000010ff */
[--C-:B------:R-:W-:Y:S01]  /*147d0*/  HSET2.LE.AND R173, R11, R220.reuse, PT ;  /* 0x000000dc0bad7233 */ /* 0x100fe20003803000 */
[----:B------:R-:W-:Y:S01]  /*147e0*/  PRMT R7, R14, 0x5410, R7 ;  /* 0x000054100e077816 */ /* 0x000fe20000000007 */
[----:B------:R-:W-:Y:S01]  /*147f0*/  MUFU.EX2 R95, R95 ;  /* 0x0000005f005f7308 */ /* 0x000fe20000000800 */
[----:B------:R-:W-:Y:S01]  /*14800*/  F2FP.BF16.PACK_AB R172, R238, R250 ;  /* 0x000000faeeac723e */ /* 0x000fe200000010ff */
[----:B------:R-:W-:Y:S01]  /*14810*/  FMUL.FTZ R11, R0, R147 ;  /* 0x00000093000b7220 */ /* 0x000fe20000410000 */
[----:B------:R-:W-:Y:S01]  /*14820*/  PRMT R13, R5, 0x5410, R13 ;  /* 0x00005410050d7816 */ /* 0x000fe2000000000d */
[--C-:B------:R-:W-:Y:S01]  /*14830*/  HSET2.LE.AND R5, R34, R220.reuse, PT ;  /* 0x000000dc22057233 */ /* 0x100fe20003803000 */
[----:B------:R-:W-:Y:S01]  /*14840*/  LOP3.LUT R174, R4, R174, RZ, 0xc0, !PT ;  /* 0x000000ae04ae7212 */ /* 0x000fe200078ec0ff */
[--C-:B------:R-:W-:Y:S01]  /*14850*/  HSET2.LE.AND R32, R7, R220.reuse, PT ;  /* 0x000000dc07207233 */ /* 0x100fe20003803000 */
[----:B------:R-:W-:Y:S01]  /*14860*/  F2FP.BF16.PACK_AB R4, R237, R249 ;  /* 0x000000f9ed04723e */ /* 0x000fe200000010ff */
[--C-:B------:R-:W-:Y:S01]  /*14870*/  HSET2.LE.AND R33, R13, R220.reuse, PT ;  /* 0x000000dc0d217233 */ /* 0x100fe20003803000 */
[----:B------:R-:W-:Y:S01]  /*14880*/  LOP3.LUT R172, R6, R172, RZ, 0xc0, !PT ;  /* 0x000000ac06ac7212 */ /* 0x000fe200078ec0ff */
[----:B------:R-:W-:Y:S01]  /*14890*/  MUFU.EX2 R88, R88 ;  /* 0x0000005800587308 */ /* 0x000fe20000000800 */
[----:B------:R-:W-:Y:S01]  /*148a0*/  LOP3.LUT R6, R197, UR15, R226, 0x96, !PT ;  /* 0x0000000fc5067c12 */ /* 0x000fe2000f8e96e2 */
[----:B------:R-:W-:Y:S01]  /*148b0*/  IMAD.MOV.U32 R197, RZ, RZ, R239 ;  /* 0x000000ffffc57224 */ /* 0x000fe200078e00ef */
[----:B------:R-:W-:Y:S01]  /*148c0*/  LOP3.LUT R175, R5, R175, RZ, 0xc0, !PT ;  /* 0x000000af05af7212 */ /* 0x000fe200078ec0ff */
[----:B------:R-:W-:Y:S01]  /*148d0*/  FMUL.FTZ R7, R132, R143 ;  /* 0x0000008f84077220 */ /* 0x000fe20000410000 */
[----:B------:R-:W-:Y:S01]  /*148e0*/  F2FP.BF16.PACK_AB R5, R246, R247 ;  /* 0x000000f7f605723e */ /* 0x000fe200000010ff */
[----:B------:R-:W-:Y:S01]  /*148f0*/  IMAD.WIDE.U32 R18, R6, -0x2daee0ad, RZ ;  /* 0xd2511f5306127825 */ /* 0x000fe200078e00ff */
[----:B------:R-:W-:Y:S02]  /*14900*/  LOP3.LUT R24, R181, UR13, R196, 0x96, !PT ;  /* 0x0000000db5187c12 */ /* 0x000fe4000f8e96c4 */
[----:B------:R-:W-:Y:S01]  /*14910*/  LOP3.LUT R173, R173, R4, RZ, 0xc0, !PT ;  /* 0x00000004adad7212 */ /* 0x000fe200078ec0ff */
[----:B------:R1:W-:Y:S01]  /*14920*/  MUFU.EX2 R239, R30 ;  /* 0x0000001e00ef7308 */ /* 0x0003e20000000800 */
[----:B------:R-:W-:Y:S01]  /*14930*/  F2FP.BF16.PACK_AB R4, R236, R234 ;  /* 0x000000eaec04723e */ /* 0x000fe200000010ff */
[----:B------:R-:W-:Y:S01]  /*14940*/  FMUL.FTZ R6, R132, R142 ;  /* 0x0000008e84067220 */ /* 0x000fe20000410000 */
[----:B------:R-:W-:Y:S01]  /*14950*/  LOP3.LUT R32, R32, R5, RZ, 0xc0, !PT ;  /* 0x0000000520207212 */ /* 0x000fe200078ec0ff */
[--C-:B------:R-:W-:Y:S01]  /*14960*/  HSET2.LE.AND R5, R35, R220.reuse, PT ;  /* 0x000000dc23057233 */ /* 0x100fe20003803000 */
[----:B------:R-:W-:Y:S01]  /*14970*/  F2FP.BF16.PACK_AB R34, R201, R203 ;  /* 0x000000cbc922723e */ /* 0x000fe200000010ff */
[--C-:B------:R-:W-:Y:S01]  /*14980*/  HSET2.LE.AND R35, R183, R220.reuse, PT ;  /* 0x000000dcb7237233 */ /* 0x100fe20003803000 */
[----:B------:R-:W-:Y:S01]  /*14990*/  LOP3.LUT R33, R33, R4, RZ, 0xc0, !PT ;  /* 0x0000000421217212 */ /* 0x000fe200078ec0ff */
[----:B---3--:R-:W-:Y:S01]  /*149a0*/  IMAD.WIDE.U32 R24, R24, -0x2daee0ad, RZ ;  /* 0xd2511f5318187825 */ /* 0x008fe200078e00ff */
[----:B------:R-:W-:Y:S01]  /*149b0*/  F2FP.BF16.PACK_AB R4, R197, R16 ;  /* 0x00000010c504723e */ /* 0x000fe200000010ff */
[----:B------:R-:W-:Y:S01]  /*149c0*/  MUFU.EX2 R89, R89 ;  /* 0x0000005900597308 */ /* 0x000fe20000000800 */
[----:B------:R-:W-:Y:S01]  /*149d0*/  LOP3.LUT R34, R5, R34, RZ, 0xc0, !PT ;  /* 0x0000002205227212 */ /* 0x000fe200078ec0ff */
[----:B------:R-:W-:Y:S01]  /*149e0*/  FMUL.FTZ R5, R139, R141 ;  /* 0x0000008d8b057220 */ /* 0x000fe20000410000 */
[----:B------:R-:W-:Y:S01]  /*149f0*/  LOP3.LUT R35, R35, R4, RZ, 0xc0, !PT ;  /* 0x0000000423237212 */ /* 0x000fe200078ec0ff */
[----:B------:R-:W-:Y:S01]  /*14a00*/  FMUL.FTZ R4, R139, R140 ;  /* 0x0000008c8b047220 */ /* 0x000fe20000410000 */
[C---:B------:R-:W-:Y:S01]  /*14a10*/  LOP3.LUT R195, R8.reuse, 0xff, RZ, 0xc0, !PT ;  /* 0x000000ff08c37812 */ /* 0x040fe200078ec0ff */
[----:B------:R-:W3:Y:S01]  /*14a20*/  LDSM.16.MT88.4 R140, [R206+0x4000] ;  /* 0x00400000ce8c783b */ /* 0x000ee20000004200 */
[----:B------:R-:W-:Y:S01]  /*14a30*/  SHF.R.U32.HI R193, RZ, 0x18, R8 ;  /* 0x00000018ffc17819 */ /* 0x000fe20000011608 */
[----:B------:R-:W-:Y:S01]  /*14a40*/  IMAD.MOV.U32 R196, RZ, RZ, R236 ;  /* 0x000000ffffc47224 */ /* 0x000fe200078e00ec */
[----:B------:R-:W-:Y:S01]  /*14a50*/  LOP3.LUT R191, R8, 0xffff, RZ, 0xc0, !PT ;  /* 0x0000ffff08bf7812 */ /* 0x000fe200078ec0ff */
[----:B------:R-:W-:Y:S01]  /*14a60*/  MUFU.EX2 R236, R51 ;  /* 0x0000003300ec7308 */ /* 0x000fe20000000800 */
[-C--:B--2---:R-:W-:Y:S01]  /*14a70*/  HMMA.16816.F32.BF16 R4, R172, R20.reuse, R4 ;  /* 0x00000014ac04723c */ /* 0x084fe20000041804 */
[C---:B------:R-:W-:Y:S01]  /*14a80*/  FMUL.FTZ R9, R2.reuse, R145 ;  /* 0x0000009102097220 */ /* 0x040fe20000410000 */
[----:B------:R-:W-:Y:S01]  /*14a90*/  SHF.R.U32.HI R194, RZ, 0x10, R8 ;  /* 0x00000010ffc27819 */ /* 0x000fe20000011608 */
[----:B------:R-:W-:Y:S01]  /*14aa0*/  FMUL.FTZ R8, R2, R144 ;  /* 0x0000009002087220 */ /* 0x000fe20000410000 */
[----:B------:R-:W-:Y:S01]  /*14ab0*/  LOP3.LUT R13, R184, 0xff, RZ, 0xc0, !PT ;  /* 0x000000ffb80d7812 */ /* 0x000fe200078ec0ff */
[----:B------:R-:W-:Y:S01]  /*14ac0*/  FFMA.FTZ R108, R108, c[0x0][0x23c], -R135 ;  /* 0x00008f006c6c7a23 */ /* 0x000fe20000010887 */
[----:B------:R-:W-:Y:S01]  /*14ad0*/  SHF.R.U32.HI R14, RZ, 0x8, R17 ;  /* 0x00000008ff0e7819 */ /* 0x000fe20000011611 */
[----:B------:R-:W-:Y:S01]  /*14ae0*/  FFMA.FTZ R109, R109, c[0x0][0x23c], -R135 ;  /* 0x00008f006d6d7a23 */ /* 0x000fe20000010887 */
[----:B------:R-:W-:Y:S01]  /*14af0*/  PRMT R147, R13, 0x5410, R185 ;  /* 0x000054100d937816 */ /* 0x000fe200000000b9 */
[----:B------:R-:W-:Y:S01]  /*14b00*/  MUFU.EX2 R96, R96 ;  /* 0x0000006000607308 */ /* 0x000fe20000000800 */
[C---:B------:R-:W-:Y:S02]  /*14b10*/  HMMA.16816.F32.BF16 R8, R32.reuse, R20, R8 ;  /* 0x000000142008723c */ /* 0x040fe40000041808 */
[----:B------:R-:W-:Y:S01]  /*14b20*/  SHF.R.U32.HI R15, RZ, 0x8, R187 ;  /* 0x00000008ff0f7819 */ /* 0x000fe200000116bb */
[----:B------:R-:W-:Y:S01]  /*14b30*/  IMAD.MOV.U32 R187, RZ, RZ, R242 ;  /* 0x000000ffffbb7224 */ /* 0x000fe200078e00f2 */
[C---:B------:R-:W-:Y:S01]  /*14b40*/  LOP3.LUT R13, R12.reuse, 0xffff, RZ, 0xc0, !PT ;  /* 0x0000ffff0c0d7812 */ /* 0x040fe200078ec0ff */
[----:B------:R-:W-:Y:S01]  /*14b50*/  IMAD.MOV.U32 R185, RZ, RZ, R237 ;  /* 0x000000ffffb97224 */ /* 0x000fe200078e00ed */
[----:B------:R-:W-:Y:S01]  /*14b60*/  LOP3.LUT R28, R12, 0xff, RZ, 0xc0, !PT ;  /* 0x000000ff0c1c7812 */ /* 0x000fe200078ec0ff */
[----:B------:R-:W-:Y:S01]  /*14b70*/  FFMA.FTZ R130, R130, c[0x0][0x23c], -R133 ;  /* 0x00008f0082827a23 */ /* 0x000fe20000010885 */
[----:B-1----:R-:W-:Y:S01]  /*14b80*/  LOP3.LUT R30, R25, UR10, R18, 0x96, !PT ;  /* 0x0000000a191e7c12 */ /* 0x002fe2000f8e9612 */
[----:B------:R-:W-:Y:S03]  /*14b90*/  MUFU.EX2 R242, R49 ;  /* 0x0000003100f27308 */ /* 0x000fe60000000800 */
[----:B------:R-:W-:Y:S01]  /*14ba0*/  SHF.R.U32.HI R27, RZ, 0x18, R12 ;  /* 0x00000018ff1b7819 */ /* 0x000fe2000001160c */
[----:B------:R-:W-:Y:S01]  /*14bb0*/  FMUL.FTZ R18, R132, R154 ;  /* 0x0000009a84127220 */ /* 0x000fe20000410000 */
[----:B------:R-:W-:Y:S01]  /*14bc0*/  SHF.R.U32.HI R25, RZ, 0x8, R13 ;  /* 0x00000008ff197819 */ /* 0x000fe2000001160d */
[----:B------:R-:W-:Y:S01]  /*14bd0*/  FMUL.FTZ R13, R2, R149 ;  /* 0x00000095020d7220 */ /* 0x000fe20000410000 */
[----:B------:R-:W-:Y:S01]  /*14be0*/  PRMT R184, R186, 0x5410, R14 ;  /* 0x00005410bab87816 */ /* 0x000fe2000000000e */
[----:B------:R-:W-:Y:S01]  /*14bf0*/  FMUL.FTZ R14, R0, R150 ;  /* 0x00000096000e7220 */ /* 0x000fe20000410000 */
[----:B------:R-:W-:Y:S01]  /*14c00*/  PRMT R188, R188, 0x5410, R15 ;  /* 0x00005410bcbc7816 */ /* 0x000fe2000000000f */
[----:B------:R-:W1:Y:S01]  /*14c10*/  MUFU.EX2 R237, R31 ;  /* 0x0000001f00ed7308 */ /* 0x000e620000000800 */
[----:B------:R-:W-:Y:S01]  /*14c20*/  FMUL.FTZ R15, R0, R151 ;  /* 0x00000097000f7220 */ /* 0x000fe20000410000 */
[----:B------:R-:W-:Y:S01]  /*14c30*/  SHF.R.U32.HI R17, RZ, 0x10, R12 ;  /* 0x00000010ff117819 */ /* 0x000fe2000001160c */
[----:B------:R-:W-:Y:S01]  /*14c40*/  FMUL.FTZ R12, R2, R148 ;  /* 0x00000094020c7220 */ /* 0x000fe20000410000 */
[----:B------:R-:W-:Y:S01]  /*14c50*/  LOP3.LUT R29, R189, 0xff, RZ, 0xc0, !PT ;  /* 0x000000ffbd1d7812 */ /* 0x000fe200078ec0ff */
[----:B------:R-:W-:Y:S01]  /*14c60*/  IMAD.MOV.U32 R189, RZ, RZ, R16 ;  /* 0x000000ffffbd7224 */ /* 0x000fe200078e0010 */
[----:B------:R-:W-:Y:S01]  /*14c70*/  LOP3.LUT R16, R177, 0xffff, RZ, 0xc0, !PT ;  /* 0x0000ffffb1107812 */ /* 0x000fe200078ec0ff */
[----:B------:R-:W-:Y:S01]  /*14c80*/  IMAD.MOV.U32 R186, RZ, RZ, R246 ;  /* 0x000000ffffba7224 */ /* 0x000fe200078e00f6 */
[----:B------:R-:W-:Y:S01]  /*14c90*/  PRMT R148, R28, 0x5410, R25 ;  /* 0x000054101c947816 */ /* 0x000fe20000000019 */
[----:B------:R-:W-:Y:S01]  /*14ca0*/  FMUL.FTZ R25, R2, R161 ;  /* 0x000000a102197220 */ /* 0x000fe20000410000 */
[----:B------:R2:W5:Y:S01]  /*14cb0*/  MUFU.EX2 R246, R48 ;  /* 0x0000003000f67308 */ /* 0x0005620000000800 */
[-C--:B------:R-:W-:Y:S01]  /*14cc0*/  HMMA.16816.F32.BF16 R12, R32, R22.reuse, R12 ;  /* 0x00000016200c723c */ /* 0x080fe2000004180c */
[----:B------:R-:W-:Y:S01]  /*14cd0*/  LOP3.LUT R183, R19, UR12, R222, 0x96, !PT ;  /* 0x0000000c13b77c12 */ /* 0x000fe2000f8e96de */
[----:B------:R-:W-:Y:S01]  /*14ce0*/  FMUL.FTZ R19, R132, R155 ;  /* 0x0000009b84137220 */ /* 0x000fe20000410000 */
[----:B------:R-:W-:Y:S01]  /*14cf0*/  LOP3.LUT R21, R17, 0xff, RZ, 0xc0, !PT ;  /* 0x000000ff11157812 */ /* 0x000fe200078ec0ff */
[C---:B------:R-:W-:Y:S01]  /*14d00*/  FMUL.FTZ R17, R139.reuse, R153 ;  /* 0x000000998b117220 */ /* 0x040fe20000410000 */
[----:B------:R-:W-:Y:S01]  /*14d10*/  SHF.R.U32.HI R20, RZ, 0x8, R16 ;  /* 0x00000008ff147819 */ /* 0x000fe20000011610 */
[----:B------:R-:W-:Y:S01]  /*14d20*/  FMUL.FTZ R16, R139, R152 ;  /* 0x000000988b107220 */ /* 0x000fe20000410000 */
[----:B------:R-:W-:Y:S01]  /*14d30*/  PRMT R150, R29, 0x5410, R190 ;  /* 0x000054101d967816 */ /* 0x000fe200000000be */
[----:B------:R-:W-:Y:S01]  /*14d40*/  IMAD.MOV.U32 R151, RZ, RZ, R238 ;  /* 0x000000ffff977224 */ /* 0x000fe200078e00ee */
[----:B------:R-:W-:Y:S03]  /*14d50*/  MUFU.EX2 R97, R97 ;  /* 0x0000006100617308 */ /* 0x000fe60000000800 */
[----:B------:R-:W-:Y:S01]  /*14d60*/  LOP3.LUT R26, R177, 0xff, RZ, 0xc0, !PT ;  /* 0x000000ffb11a7812 */ /* 0x000fe200078ec0ff */
[C---:B------:R-:W-:Y:S01]  /*14d70*/  HMMA.16816.F32.BF16 R16, R172.reuse, R22, R16 ;  /* 0x00000016ac10723c */ /* 0x040fe20000041810 */
[----:B------:R-:W-:Y:S01]  /*14d80*/  IMAD.MOV.U32 R190, RZ, RZ, R231 ;  /* 0x000000ffffbe7224 */ /* 0x000fe200078e00e7 */
[----:B------:R-:W-:Y:S01]  /*14d90*/  PRMT R145, R21, 0x5410, R27 ;  /* 0x0000541015917816 */ /* 0x000fe2000000001b */
[----:B------:R-:W-:Y:S01]  /*14da0*/  FMUL.FTZ R21, R139, R157 ;  /* 0x0000009d8b157220 */ /* 0x000fe20000410000 */
[----:B------:R-:W-:Y:S01]  /*14db0*/  PRMT R149, R26, 0x5410, R20 ;  /* 0x000054101a957816 */ /* 0x000fe20000000014 */
[----:B------:R-:W-:Y:S01]  /*14dc0*/  FMUL.FTZ R26, R0, R162 ;  /* 0x000000a2001a7220 */ /* 0x000fe20000410000 */
[----:B------:R1:W1:Y:S01]  /*14dd0*/  MUFU.EX2 R238, R50 ;  /* 0x0000003200ee7308 */ /* 0x0002620000000800 */
[----:B------:R-:W-:Y:S01]  /*14de0*/  IMAD.WIDE.U32 R22, R183, -0x326172a9, RZ ;  /* 0xcd9e8d57b7167825 */ /* 0x000fe200078e00ff */
[--C-:B------:R-:W-:Y:S04]  /*14df0*/  SHF.R.U32.HI R20, RZ, 0x10, R177.reuse ;  /* 0x00000010ff147819 */ /* 0x100fe800000116b1 */
[----:B------:R-:W-:Y:S01]  /*14e00*/  LOP3.LUT R28, R23, UR11, R180, 0x96, !PT ;  /* 0x0000000b171c7c12 */ /* 0x000fe2000f8e96b4 */
[----:B--2---:R-:W-:Y:S01]  /*14e10*/  IMAD.WIDE.U32 R48, R30, -0x326172a9, RZ ;  /* 0xcd9e8d571e307825 */ /* 0x004fe200078e00ff */
[----:B------:R-:W-:Y:S02]  /*14e20*/  SHF.R.U32.HI R177, RZ, 0x18, R177 ;  /* 0x00000018ffb17819 */ /* 0x000fe400000116b1 */
[----:B------:R-:W-:Y:S01]  /*14e30*/  MUFU.EX2 R231, R45 ;  /* 0x0000002d00e77308 */ /* 0x000fe20000000800 */
[----:B------:R-:W-:Y:S01]  /*14e40*/  IMAD.WIDE.U32 R28, R28, -0x2daee0ad, RZ ;  /* 0xd2511f531c1c7825 */ /* 0x000fe200078e00ff */
[----:B------:R-:W-:Y:S03]  /*14e50*/  LOP3.LUT R20, R20, 0xff, RZ, 0xc0, !PT ;  /* 0x000000ff14147812 */ /* 0x000fe600078ec0ff */
[----:B------:R-:W-:Y:S01]  /*14e60*/  IMAD.MOV.U32 R183, RZ, RZ, R151 ;  /* 0x000000ffffb77224 */ /* 0x000fe200078e0097 */
[----:B------:R-:W-:Y:S01]  /*14e70*/  LOP3.LUT R146, R29, UR8, R24, 0x96, !PT ;  /* 0x000000081d927c12 */ /* 0x000fe2000f8e9618 */
[----:B------:R-:W-:Y:S01]  /*14e80*/  IMAD.MOV.U32 R151, RZ, RZ, R203 ;  /* 0x000000ffff977224 */ /* 0x000fe200078e00cb */
[----:B------:R-:W-:Y:S01]  /*14e90*/  LOP3.LUT R24, R49, UR9, R22, 0x96, !PT ;  /* 0x0000000931187c12 */ /* 0x000fe2000f8e9616 */
[----:B------:R-:W-:Y:S01]  /*14ea0*/  IMAD.MOV.U32 R152, RZ, RZ, R234 ;  /* 0x000000ffff987224 */ /* 0x000fe200078e00ea */
[----:B------:R-:W-:Y:S01]  /*14eb0*/  MUFU.EX2 R203, R46 ;  /* 0x0000002e00cb7308 */ /* 0x000fe20000000800 */
[----:B------:R-:W-:Y:S01]  /*14ec0*/  IMAD.MOV.U32 R153, RZ, RZ, R233 ;  /* 0x000000ffff997224 */ /* 0x000fe200078e00e9 */
[----:B------:R-:W-:Y:S01]  /*14ed0*/  PRMT R51, R20, 0x5410, R177 ;  /* 0x0000541014337816 */ /* 0x000fe200000000b1 */
[----:B------:R-:W-:Y:S04]  /*14ee0*/  IMAD.WIDE.U32 R154, R24, -0x2daee0ad, RZ ;  /* 0xd2511f53189a7825 */ /* 0x000fe800078e00ff */
[----:B------:R-:W-:Y:S01]  /*14ef0*/  FMUL.FTZ R24, R2, R160 ;  /* 0x000000a002187220 */ /* 0x000fe20000410000 */
[----:B------:R-:W-:Y:S01]  /*14f00*/  LOP3.LUT R144, R155, UR6, R28, 0x96, !PT ;  /* 0x000000069b907c12 */ /* 0x000fe2000f8e961c */
[----:B------:R-:W-:Y:S01]  /*14f10*/  IMAD.MOV.U32 R160, RZ, RZ, R232 ;  /* 0x000000ffffa07224 */ /* 0x000fe200078e00e8 */
[----:B------:R2:W-:Y:S01]  /*14f20*/  MUFU.EX2 R234, R37 ;  /* 0x0000002500ea7308 */ /* 0x0005e20000000800 */
[----:B------:R-:W-:Y:S01]  /*14f30*/  FFMA.FTZ R49, R47, c[0x0][0x23c], -R176 ;  /* 0x00008f002f317a23 */ /* 0x000fe200000108b0 */
[--C-:B------:R-:W-:Y:S01]  /*14f40*/  HSET2.LE.AND R51, R51, R220.reuse, PT ;  /* 0x000000dc33337233 */ /* 0x100fe20003803000 */
[----:B------:R-:W-:Y:S02]  /*14f50*/  FMUL.FTZ R20, R139, R156 ;  /* 0x0000009c8b147220 */ /* 0x000fe40000410000 */
[C---:B------:R-:W-:Y:S02]  /*14f60*/  FMUL.FTZ R22, R132.reuse, R158 ;  /* 0x0000009e84167220 */ /* 0x040fe40000410000 */
[----:B------:R-:W-:Y:S02]  /*14f70*/  FMUL.FTZ R23, R132, R159 ;  /* 0x0000009f84177220 */ /* 0x000fe40000410000 */
[----:B------:R-:W-:Y:S01]  /*14f80*/  FMUL.FTZ R27, R0, R163 ;  /* 0x000000a3001b7220 */ /* 0x000fe20000410000 */
[----:B------:R4:W-:Y:S01]  /*14f90*/  MUFU.EX2 R232, R44 ;  /* 0x0000002c00e87308 */ /* 0x0009e20000000800 */
[C---:B------:R-:W-:Y:S02]  /*14fa0*/  FMUL.FTZ R28, R2.reuse, R164 ;  /* 0x000000a4021c7220 */ /* 0x040fe40000410000 */
[----:B------:R-:W-:Y:S01]  /*14fb0*/  FMUL.FTZ R29, R2, R165 ;  /* 0x000000a5021d7220 */ /* 0x000fe20000410000 */
[-C--:B---3--:R-:W-:Y:S01]  /*14fc0*/  HMMA.16816.F32.BF16 R20, R172, R140.reuse, R20 ;  /* 0x0000008cac14723c */ /* 0x088fe20000041814 */
[C---:B------:R-:W-:Y:S02]  /*14fd0*/  FMUL.FTZ R30, R0.reuse, R166 ;  /* 0x000000a6001e7220 */ /* 0x040fe40000410000 */
[----:B------:R-:W-:Y:S02]  /*14fe0*/  IMAD.MOV.U32 R177, RZ, RZ, R201 ;  /* 0x000000ffffb17224 */ /* 0x000fe400078e00c9 */
[----:B------:R-:W-:Y:S01]  /*14ff0*/  IMAD.MOV.U32 R161, RZ, RZ, R197 ;  /* 0x000000ffffa17224 */ /* 0x000fe200078e00c5 */
[----:B------:R3:W-:Y:S01]  /*15000*/  MUFU.EX2 R233, R39 ;  /* 0x0000002700e97308 */ /* 0x0007e20000000800 */
[----:B------:R-:W-:Y:S01]  /*15010*/  IMAD.MOV.U32 R31, RZ, RZ, R230 ;  /* 0x000000ffff1f7224 */ /* 0x000fe200078e00e6 */
[C---:B------:R-:W-:Y:S01]  /*15020*/  HMMA.16816.F32.BF16 R24, R32.reuse, R140, R24 ;  /* 0x0000008c2018723c */ /* 0x040fe20000041818 */
[----:B-1----:R-:W-:Y:S03]  /*15030*/  IMAD.MOV.U32 R50, RZ, RZ, R221 ;  /* 0x000000ffff327224 */ /* 0x002fe600078e00dd */
[----:B------:R-:W-:Y:S01]  /*15040*/  IMAD.MOV.U32 R155, RZ, RZ, R177 ;  /* 0x000000ffff9b7224 */ /* 0x000fe200078e00b1 */
[--C-:B--2---:R-:W-:Y:S01]  /*15050*/  HSET2.LE.AND R37, R147, R220.reuse, PT ;  /* 0x000000dc93257233 */ /* 0x104fe20003803000 */
[----:B------:R-:W-:Y:S02]  /*15060*/  IMAD.MOV.U32 R166, RZ, RZ, R31 ;  /* 0x000000ffffa67224 */ /* 0x000fe400078e001f */
[----:B------:R1:W2:Y:S01]  /*15070*/  MUFU.EX2 R230, R36 ;  /* 0x0000002400e67308 */ /* 0x0002a20000000800 */
[----:B------:R-:W-:Y:S01]  /*15080*/  FMUL.FTZ R31, R0, R167 ;  /* 0x000000a7001f7220 */ /* 0x000fe20000410000 */
[----:B----4-:R-:W4:Y:S02]  /*15090*/  LDSM.16.MT88.4 R44, [R205+0x4400] ;  /* 0x00440000cd2c783b */ /* 0x010f240000004200 */
[----:B------:R-:W-:Y:S01]  /*150a0*/  IMAD.MOV.U32 R165, RZ, RZ, R50 ;  /* 0x000000ffffa57224 */ /* 0x000fe200078e0032 */
[--C-:B------:R-:W-:Y:S01]  /*150b0*/  HSET2.LE.AND R50, R149, R220.reuse, PT ;  /* 0x000000dc95327233 */ /* 0x100fe20003803000 */
[----:B------:R-:W-:Y:S02]  /*150c0*/  IMAD.MOV.U32 R167, RZ, RZ, R153 ;  /* 0x000000ffffa77224 */ /* 0x000fe400078e0099 */
[-C--:B------:R-:W-:Y:S01]  /*150d0*/  HMMA.16816.F32.BF16 R28, R32, R142.reuse, R28 ;  /* 0x0000008e201c723c */ /* 0x080fe2000004181c */
[----:B------:R-:W-:Y:S01]  /*150e0*/  IMAD.WIDE.U32 R146, R146, -0x326172a9, RZ ;  /* 0xcd9e8d5792927825 */ /* 0x000fe200078e00ff */
[----:B------:R2:W2:Y:S03]  /*150f0*/  MUFU.EX2 R221, R38 ;  /* 0x0000002600dd7308 */ /* 0x0004a60000000800 */
[----:B------:R-:W-:Y:S01]  /*15100*/  IMAD.MOV.U32 R164, RZ, RZ, R152 ;  /* 0x000000ffffa47224 */ /* 0x000fe200078e0098 */
[----:B---3--:R-:W-:Y:S01]  /*15110*/  F2FP.BF16.PACK_AB R39, R165, R167 ;  /* 0x000000a7a527723e */ /* 0x008fe200000010ff */
[----:B------:R-:W-:Y:S01]  /*15120*/  IMAD.MOV.U32 R152, RZ, RZ, R189 ;  /* 0x000000ffff987224 */ /* 0x000fe200078e00bd */
[----:B------:R-:W-:Y:S01]  /*15130*/  F2FP.BF16.PACK_AB R33, R251, R248 ;  /* 0x000000f8fb21723e */ /* 0x000fe200000010ff */
[----:B------:R-:W-:Y:S03]  /*15140*/  IMAD.MOV.U32 R189, RZ, RZ, R185 ;  /* 0x000000ffffbd7224 */ /* 0x000fe600078e00b9 */
[----:B------:R3:W-:Y:S01]  /*15150*/  MUFU.EX2 R201, R40 ;  /* 0x0000002800c97308 */ /* 0x0007e20000000800 */
[----:B------:R-:W-:Y:S01]  /*15160*/  LOP3.LUT R39, R37, R39, RZ, 0xc0, !PT ;  /* 0x0000002725277212 */ /* 0x000fe200078ec0ff */
[----:B------:R-:W-:Y:S01]  /*15170*/  IMAD.MOV.U32 R185, RZ, RZ, R202 ;  /* 0x000000ffffb97224 */ /* 0x000fe200078e00ca */
[--C-:B------:R-:W-:Y:S01]  /*15180*/  HSET2.LE.AND R37, R145, R220.reuse, PT ;  /* 0x000000dc91257233 */ /* 0x100fe20003803000 */
[C---:B------:R-:W-:Y:S01]  /*15190*/  FMUL.FTZ R34, R132.reuse, R170 ;  /* 0x000000aa84227220 */ /* 0x040fe20000410000 */
[----:B------:R-:W-:Y:S01]  /*151a0*/  LOP3.LUT R153, R147, UR7, R48, 0x96, !PT ;  /* 0x0000000793997c12 */ /* 0x000fe2000f8e9630 */
[----:B------:R-:W-:Y:S01]  /*151b0*/  FMUL.FTZ R35, R132, R171 ;  /* 0x000000ab84237220 */ /* 0x000fe20000410000 */
[--C-:B-1----:R-:W-:Y:S01]  /*151c0*/  HSET2.LE.AND R36, R184, R220.reuse, PT ;  /* 0x000000dcb8247233 */ /* 0x102fe20003803000 */
[----:B------:R-:W-:Y:S01]  /*151d0*/  LOP3.LUT R37, R37, R33, RZ, 0xc0, !PT ;  /* 0x0000002125257212 */ /* 0x000fe200078ec0ff */
[----:B------:R-:W-:Y:S01]  /*151e0*/  FMUL.FTZ R33, R139, R169 ;  /* 0x000000a98b217220 */ /* 0x000fe20000410000 */
[----:B------:R1:W1:Y:S01]  /*151f0*/  MUFU.EX2 R202, R49 ;  /* 0x0000003100ca7308 */ /* 0x0002620000000800 */
[----:B------:R-:W-:Y:S01]  /*15200*/  IMAD.MOV.U32 R169, RZ, RZ, R183 ;  /* 0x000000ffffa97224 */ /* 0x000fe200078e00b7 */
[----:B------:R-:W-:Y:S01]  /*15210*/  F2FP.BF16.PACK_AB R32, R190, R252 ;  /* 0x000000fcbe20723e */ /* 0x000fe200000010ff */
[----:B------:R-:W-:Y:S01]  /*15220*/  IMAD.MOV.U32 R183, RZ, RZ, R200 ;  /* 0x000000ffffb77224 */ /* 0x000fe200078e00c8 */
[----:B--2---:R-:W-:Y:S01]  /*15230*/  F2FP.BF16.PACK_AB R38, R166, R160 ;  /* 0x000000a0a626723e */ /* 0x004fe200000010ff */
[----:B------:R-:W-:Y:S01]  /*15240*/  IMAD.MOV.U32 R162, RZ, RZ, R196 ;  /* 0x000000ffffa27224 */ /* 0x000fe200078e00c4 */
[----:B------:R-:W-:Y:S01]  /*15250*/  F2FP.BF16.PACK_AB R48, R245, R241 ;  /* 0x000000f1f530723e */ /* 0x000fe200000010ff */
[----:B------:R-:W-:Y:S01]  /*15260*/  IMAD.MOV.U32 R184, RZ, RZ, R199 ;  /* 0x000000ffffb87224 */ /* 0x000fe200078e00c7 */
[----:B------:R-:W-:Y:S01]  /*15270*/  LOP3.LUT R38, R36, R38, RZ, 0xc0, !PT ;  /* 0x0000002624267212 */ /* 0x000fe200078ec0ff */
[--C-:B------:R-:W-:Y:S01]  /*15280*/  HSET2.LE.AND R36, R148, R220.reuse, PT ;  /* 0x000000dc94247233 */ /* 0x100fe20003803000 */
[----:B------:R2:W2:Y:S01]  /*15290*/  MUFU.EX2 R200, R41 ;  /* 0x0000002900c87308 */ /* 0x0004a20000000800 */
[----:B------:R-:W-:Y:S01]  /*152a0*/  LOP3.LUT R48, R50, R48, RZ, 0xc0, !PT ;  /* 0x0000003032307212 */ /* 0x000fe200078ec0ff */
[--C-:B------:R-:W-:Y:S01]  /*152b0*/  HSET2.LE.AND R50, R188, R220.reuse, PT ;  /* 0x000000dcbc327233 */ /* 0x100fe20003803000 */
[----:B------:R-:W-:Y:S01]  /*152c0*/  IMAD.MOV.U32 R171, RZ, RZ, R151 ;  /* 0x000000ffffab7224 */ /* 0x000fe200078e0097 */
[----:B------:R-:W-:Y:S01]  /*152d0*/  LOP3.LUT R36, R36, R32, RZ, 0xc0, !PT ;  /* 0x0000002024247212 */ /* 0x000fe200078ec0ff */
[----:B------:R-:W-:Y:S01]  /*152e0*/  FMUL.FTZ R32, R139, R168 ;  /* 0x000000a88b207220 */ /* 0x000fe20000410000 */
[----:B---3--:R-:W-:Y:S01]  /*152f0*/  F2FP.BF16.PACK_AB R40, R243, R244 ;  /* 0x000000f4f328723e */ /* 0x008fe200000010ff */
[----:B------:R-:W-:Y:S03]  /*15300*/  IMAD.WIDE.U32 R144, R144, -0x326172a9, RZ ;  /* 0xcd9e8d5790907825 */ /* 0x000fe600078e00ff */
[----:B------:R3:W-:Y:S01]  /*15310*/  MUFU.EX2 R197, R42 ;  /* 0x0000002a00c57308 */ /* 0x0007e20000000800 */
[----:B------:R-:W-:Y:S01]  /*15320*/  LOP3.LUT R50, R50, R40, RZ, 0xc0, !PT ;  /* 0x0000002832327212 */ /* 0x000fe200078ec0ff */
[----:B------:R-:W-:Y:S01]  /*15330*/  HMMA.16816.F32.BF16 R32, R172, R142, R32 ;  /* 0x0000008eac20723c */ /* 0x000fe20000041820 */
[----:B------:R-:W5:Y:S01]  /*15340*/  LDSM.16.MT88.4 R140, [R206+0x4400] ;  /* 0x00440000ce8c783b */ /* 0x000f620000004200 */
[----:B-1----:R-:W-:Y:S01]  /*15350*/  F2FP.BF16.PACK_AB R49, R240, R235 ;  /* 0x000000ebf031723e */ /* 0x002fe200000010ff */
[----:B------:R-:W-:Y:S01]  /*15360*/  IMAD.MOV.U32 R170, RZ, RZ, R152 ;  /* 0x000000ffffaa7224 */ /* 0x000fe200078e0098 */
[----:B------:R-:W-:Y:S01]  /*15370*/  LOP3.LUT R148, R144, 0xff, RZ, 0xc0, !PT ;  /* 0x000000ff90947812 */ /* 0x000fe200078ec0ff */
[----:B------:R-:W-:Y:S01]  /*15380*/  IMAD.U32 R147, RZ, RZ, UR4 ;  /* 0x00000004ff937e24 */ /* 0x000fe2000f8e00ff */
[----:B------:R-:W-:Y:S01]  /*15390*/  LOP3.LUT R49, R51, R49, RZ, 0xc0, !PT ;  /* 0x0000003133317212 */ /* 0x000fe200078ec0ff */
[--C-:B------:R-:W-:Y:S01]  /*153a0*/  HSET2.LE.AND R51, R150, R220.reuse, PT ;  /* 0x000000dc96337233 */ /* 0x100fe20003803000 */
[----:B------:R1:W1:Y:S01]  /*153b0*/  MUFU.EX2 R196, R43 ;  /* 0x0000002b00c47308 */ /* 0x0002620000000800 */
[-C--:B----4-:R-:W-:Y:S03]  /*153c0*/  HMMA.16816.F32.BF16 R4, R36, R44.reuse, R4 ;  /* 0x0000002c2404723c */ /* 0x090fe60000041804 */
[----:B--2---:R-:W-:Y:S01]  /*153d0*/  F2FP.BF16.PACK_AB R41, R237, R239 ;  /* 0x000000efed29723e */ /* 0x004fe200000010ff */
[----:B------:R-:W-:Y:S01]  /*153e0*/  IMAD.MOV.U32 R168, RZ, RZ, R190 ;  /* 0x000000ffffa87224 */ /* 0x000fe200078e00be */
[----:B------:R-:W-:Y:S01]  /*153f0*/  LOP3.LUT R40, R219, UR33, R147, 0x96, !PT ;  /* 0x00000021db287c12 */ /* 0x000fe2000f8e9693 */
[----:B------:R-:W-:Y:S01]  /*15400*/  IMAD.MOV.U32 R158, RZ, RZ, R189 ;  /* 0x000000ffff9e7224 */ /* 0x000fe200078e00bd */
[----:B------:R-:W-:Y:S01]  /*15410*/  LOP3.LUT R51, R51, R41, RZ, 0xc0, !PT ;  /* 0x0000002933337212 */ /* 0x000fe200078ec0ff */
[----:B------:R-:W-:Y:S01]  /*15420*/  IMAD.MOV.U32 R159, RZ, RZ, R187 ;  /* 0x000000ffff9f7224 */ /* 0x000fe200078e00bb */
[----:B------:R2:W-:Y:S03]  /*15430*/  MUFU.EX2 R199, R64 ;  /* 0x0000004000c77308 */ /* 0x0005e60000000800 */
[----:B------:R-:W-:Y:S01]  /*15440*/  IMAD.WIDE.U32 R156, R40, -0x326172a9, RZ ;  /* 0xcd9e8d57289c7825 */ /* 0x000fe200078e00ff */
[----:B------:R-:W-:Y:S01]  /*15450*/  SHF.R.U32.HI R41, RZ, 0x8, R191 ;  /* 0x00000008ff297819 */ /* 0x000fe200000116bf */
[C---:B------:R-:W-:Y:S01]  /*15460*/  HMMA.16816.F32.BF16 R8, R48.reuse, R44, R8 ;  /* 0x0000002c3008723c */ /* 0x040fe20000041808 */
[----:B------:R-:W-:Y:S01]  /*15470*/  LOP3.LUT R40, R194, 0xff, RZ, 0xc0, !PT ;  /* 0x000000ffc2287812 */ /* 0x000fe200078ec0ff */
[----:B------:R-:W-:Y:S01]  /*15480*/  IMAD.MOV.U32 R175, RZ, RZ, R185 ;  /* 0x000000ffffaf7224 */ /* 0x000fe200078e00b9 */
[----:B------:R-:W-:Y:S01]  /*15490*/  PRMT R151, R195, 0x5410, R41 ;  /* 0x00005410c3977816 */ /* 0x000fe20000000029 */
[----:B------:R-:W-:Y:S01]  /*154a0*/  IMAD.MOV.U32 R163, RZ, RZ, R186 ;  /* 0x000000ffffa37224 */ /* 0x000fe200078e00ba */
[----:B------:R4:W-:Y:S01]  /*154b0*/  MUFU.EX2 R195, R65 ;  /* 0x0000004100c37308 */ /* 0x0009e20000000800 */
[----:B------:R-:W-:Y:S01]  /*154c0*/  LOP3.LUT R41, R157, UR15, R228, 0x96, !PT ;  /* 0x0000000f9d297c12 */ /* 0x000fe2000f8e96e4 */
[----:B------:R-:W-:Y:S01]  /*154d0*/  FFMA.FTZ R120, R120, c[0x0][0x23c], -R135 ;  /* 0x00008f0078787a23 */ /* 0x000fe20000010887 */
[-C--:B------:R-:W-:Y:S01]  /*154e0*/  HMMA.16816.F32.BF16 R12, R48, R46.reuse, R12 ;  /* 0x0000002e300c723c */ /* 0x080fe2000004180c */
[----:B---3--:R-:W-:Y:S03]  /*154f0*/  LOP3.LUT R42, R179, UR13, R156, 0x96, !PT ;  /* 0x0000000db32a7c12 */ /* 0x008fe6000f8e969c */
[----:B------:R-:W-:Y:S01]  /*15500*/  PRMT R152, R40, 0x5410, R193 ;  /* 0x0000541028987816 */ /* 0x000fe200000000c1 */
[----:B------:R-:W-:Y:S01]  /*15510*/  IMAD.WIDE.U32 R40, R41, -0x2daee0ad, RZ ;  /* 0xd2511f5329287825 */ /* 0x000fe200078e00ff */
[----:B------:R-:W-:Y:S01]  /*15520*/  LOP3.LUT R146, R145, UR17, R146, 0x96, !PT ;  /* 0x0000001191927c12 */ /* 0x000fe2000f8e9692 */
[----:B------:R-:W-:Y:S01]  /*15530*/  MUFU.EX2 R193, R66 ;  /* 0x0000004200c17308 */ /* 0x000fe20000000800 */
[----:B------:R-:W-:Y:S01]  /*15540*/  LOP3.LUT R145, R144, 0xffff, RZ, 0xc0, !PT ;  /* 0x0000ffff90917812 */ /* 0x000fe200078ec0ff */
[C---:B------:R-:W-:Y:S03]  /*15550*/  HMMA.16816.F32.BF16 R16, R36.reuse, R46, R16 ;  /* 0x0000002e2410723c */ /* 0x040fe60000041810 */
[----:B------:R-:W-:Y:S01]  /*15560*/  SHF.R.U32.HI R44, RZ, 0x8, R145 ;  /* 0x00000008ff2c7819 */ /* 0x000fe20000011691 */
[----:B-1----:R-:W-:Y:S01]  /*15570*/  IMAD.WIDE.U32 R42, R42, -0x2daee0ad, RZ ;  /* 0xd2511f532a2a7825 */ /* 0x002fe200078e00ff */
[--C-:B------:R-:W-:Y:S02]  /*15580*/  SHF.R.U32.HI R147, RZ, 0x10, R144.reuse ;  /* 0x00000010ff937819 */ /* 0x100fe40000011690 */
[----:B------:R-:W-:Y:S01]  /*15590*/  SHF.R.U32.HI R149, RZ, 0x18, R144 ;  /* 0x00000018ff957819 */ /* 0x000fe20000011690 */
[----:B------:R1:W3:Y:S01]  /*155a0*/  MUFU.EX2 R194, R67 ;  /* 0x0000004300c27308 */ /* 0x0002e20000000800 */
[----:B------:R-:W-:Y:S01]  /*155b0*/  LOP3.LUT R144, R41, UR12, R224, 0x96, !PT ;  /* 0x0000000c29907c12 */ /* 0x000fe2000f8e96e0 */
[-C--:B-----5:R-:W-:Y:S02]  /*155c0*/  HMMA.16816.F32.BF16 R20, R36, R140.reuse, R20 ;  /* 0x0000008c2414723c */ /* 0x0a0fe40000041814 */
[----:B------:R-:W-:Y:S01]  /*155d0*/  PRMT R148, R148, 0x5410, R44 ;  /* 0x0000541094947816 */ /* 0x000fe2000000002c */
[--C-:B------:R-:W-:Y:S01]  /*155e0*/  FFMA.FTZ R121, R121, c[0x0][0x23c], -R135.reuse ;  /* 0x00008f0079797a23 */ /* 0x100fe20000010887 */
[----:B------:R-:W-:Y:S01]  /*155f0*/  LOP3.LUT R150, R43, UR10, R40, 0x96, !PT ;  /* 0x0000000a2b967c12 */ /* 0x000fe2000f8e9628 */
[----:B------:R-:W5:Y:S01]  /*15600*/  LDSM.16.MT88.4 R44, [R205+0x4800] ;  /* 0x00480000cd2c783b */ /* 0x000f620000004200 */
[----:B------:R-:W-:Y:S01]  /*15610*/  LOP3.LUT R40, R182, 0xffff, RZ, 0xc0, !PT ;  /* 0x0000ffffb6287812 */ /* 0x000fe200078ec0ff */
[----:B------:R-:W-:Y:S01]  /*15620*/  IMAD.WIDE.U32 R144, R144, -0x326172a9, RZ ;  /* 0xcd9e8d5790907825 */ /* 0x000fe200078e00ff */
[----:B------:R-:W-:Y:S01]  /*15630*/  MUFU.EX2 R191, R52 ;  /* 0x0000003400bf7308 */ /* 0x000fe20000000800 */
[----:B------:R-:W-:Y:S01]  /*15640*/  LOP3.LUT R43, R182, 0xff, RZ, 0xc0, !PT ;  /* 0x000000ffb62b7812 */ /* 0x000fe200078ec0ff */
[C---:B------:R-:W-:Y:S02]  /*15650*/  HMMA.16816.F32.BF16 R24, R48.reuse, R140, R24 ;  /* 0x0000008c3018723c */ /* 0x040fe40000041818 */
[----:B------:R-:W-:Y:S01]  /*15660*/  SHF.R.U32.HI R40, RZ, 0x8, R40 ;  /* 0x00000008ff287819 */ /* 0x000fe20000011628 */
[--C-:B------:R-:W-:Y:S01]  /*15670*/  FFMA.FTZ R124, R124, c[0x0][0x23c], -R135.reuse ;  /* 0x00008f007c7c7a23 */ /* 0x100fe20000010887 */
[----:B--2---:R-:W-:Y:S01]  /*15680*/  LOP3.LUT R64, R145, UR11, R178, 0x96, !PT ;  /* 0x0000000b91407c12 */ /* 0x004fe2000f8e96b2 */
[----:B------:R-:W-:Y:S01]  /*15690*/  FFMA.FTZ R135, R125, c[0x0][0x23c], -R135 ;  /* 0x00008f007d877a23 */ /* 0x000fe20000010887 */
[----:B------:R-:W-:Y:S01]  /*156a0*/  PRMT R145, R43, 0x5410, R40 ;  /* 0x000054102b917816 */ /* 0x000fe20000000028 */
[----:B------:R-:W-:Y:S01]  /*156b0*/  FFMA.FTZ R122, R122, c[0x0][0x23c], -R176 ;  /* 0x00008f007a7a7a23 */ /* 0x000fe200000108b0 */
[----:B------:R-:W2:Y:S01]  /*156c0*/  MUFU.EX2 R190, R53 ;  /* 0x0000003500be7308 */ /* 0x000ea20000000800 */
[----:B------:R-:W-:Y:S01]  /*156d0*/  LOP3.LUT R41, R147, 0xff, RZ, 0xc0, !PT ;  /* 0x000000ff93297812 */ /* 0x000fe200078ec0ff */
[-C--:B------:R-:W-:Y:S02]  /*156e0*/  HMMA.16816.F32.BF16 R28, R48, R142.reuse, R28 ;  /* 0x0000008e301c723c */ /* 0x080fe4000004181c */
[----:B------:R-:W-:Y:S01]  /*156f0*/  LOP3.LUT R40, R146, 0xffff, RZ, 0xc0, !PT ;  /* 0x0000ffff92287812 */ /* 0x000fe200078ec0ff */
[----:B----4-:R-:W-:Y:S01]  /*15700*/  IMAD.WIDE.U32 R64, R64, -0x2daee0ad, RZ ;  /* 0xd2511f5340407825 */ /* 0x010fe200078e00ff */
[----:B------:R-:W-:Y:S02]  /*15710*/  PRMT R149, R41, 0x5410, R149 ;  /* 0x0000541029957816 */ /* 0x000fe40000000095 */
[----:B------:R-:W-:Y:S01]  /*15720*/  LOP3.LUT R43, R146, 0xff, RZ, 0xc0, !PT ;  /* 0x000000ff922b7812 */ /* 0x000fe200078ec0ff */
[--C-:B------:R-:W-:Y:S01]  /*15730*/  HSET2.LE.AND R50, R148, R220.reuse, PT ;  /* 0x000000dc94327233 */ /* 0x100fe20003803000 */
[----:B------:R-:W-:Y:S01]  /*15740*/  MUFU.EX2 R189, R54 ;  /* 0x0000003600bd7308 */ /* 0x000fe20000000800 */
[----:B------:R-:W-:Y:S01]  /*15750*/  SHF.R.U32.HI R40, RZ, 0x8, R40 ;  /* 0x00000008ff287819 */ /* 0x000fe20000011628 */
[----:B------:R-:W-:Y:S02]  /*15760*/  HMMA.16816.F32.BF16 R32, R36, R142, R32 ;  /* 0x0000008e2420723c */ /* 0x000fe40000041820 */
[----:B------:R-:W-:Y:S01]  /*15770*/  SHF.R.U32.HI R41, RZ, 0x10, R182 ;  /* 0x00000010ff297819 */ /* 0x000fe200000116b6 */
[--C-:B------:R-:W-:Y:S01]  /*15780*/  HSET2.LE.AND R51, R149, R220.reuse, PT ;  /* 0x000000dc95337233 */ /* 0x100fe20003803000 */
[----:B------:R-:W-:Y:S01]  /*15790*/  LOP3.LUT R147, R65, UR8, R42, 0x96, !PT ;  /* 0x0000000841937c12 */ /* 0x000fe2000f8e962a */
[--C-:B------:R-:W-:Y:S01]  /*157a0*/  HSET2.LE.AND R42, R151, R220.reuse, PT ;  /* 0x000000dc972a7233 */ /* 0x100fe20003803000 */
[----:B------:R-:W-:Y:S01]  /*157b0*/  PRMT R65, R43, 0x5410, R40 ;  /* 0x000054102b417816 */ /* 0x000fe20000000028 */
[--C-:B------:R-:W-:Y:S01]  /*157c0*/  HSET2.LE.AND R43, R152, R220.reuse, PT ;  /* 0x000000dc982b7233 */ /* 0x100fe20003803000 */
[----:B------:R4:W2:Y:S01]  /*157d0*/  MUFU.EX2 R188, R55 ;  /* 0x0000003700bc7308 */ /* 0x0008a20000000800 */
[----:B------:R-:W-:Y:S03]  /*157e0*/  SHF.R.U32.HI R40, RZ, 0x10, R146 ;  /* 0x00000010ff287819 */ /* 0x000fe60000011692 */
[----:B------:R-:W-:Y:S01]  /*157f0*/  SHF.R.U32.HI R182, RZ, 0x18, R182 ;  /* 0x00000018ffb67819 */ /* 0x000fe200000116b6 */
[----:B-1----:R-:W-:Y:S01]  /*15800*/  IMAD.WIDE.U32 R66, R150, -0x326172a9, RZ ;  /* 0xcd9e8d5796427825 */ /* 0x002fe200078e00ff */
[----:B------:R-:W-:Y:S02]  /*15810*/  LOP3.LUT R41, R41, 0xff, RZ, 0xc0, !PT ;  /* 0x000000ff29297812 */ /* 0x000fe400078ec0ff */
[----:B------:R-:W-:Y:S01]  /*15820*/  SHF.R.U32.HI R146, RZ, 0x18, R146 ;  /* 0x00000018ff927819 */ /* 0x000fe20000011692 */
[----:B------:R-:W-:Y:S01]  /*15830*/  FFMA.FTZ R123, R123, c[0x0][0x23c], -R176 ;  /* 0x00008f007b7b7a23 */ /* 0x000fe200000108b0 */
[----:B------:R-:W-:Y:S01]  /*15840*/  MUFU.EX2 R187, R60 ;  /* 0x0000003c00bb7308 */ /* 0x000fe20000000800 */
[----:B------:R-:W-:Y:S01]  /*15850*/  PRMT R182, R41, 0x5410, R182 ;  /* 0x0000541029b67816 */ /* 0x000fe200000000b6 */
[--C-:B------:R-:W-:Y:S01]  /*15860*/  FFMA.FTZ R126, R126, c[0x0][0x23c], -R176.reuse ;  /* 0x00008f007e7e7a23 */ /* 0x100fe200000108b0 */
[----:B------:R-:W-:Y:S01]  /*15870*/  LOP3.LUT R41, R40, 0xff, RZ, 0xc0, !PT ;  /* 0x000000ff28297812 */ /* 0x000fe200078ec0ff */
[----:B------:R-:W-:Y:S01]  /*15880*/  FFMA.FTZ R176, R127, c[0x0][0x23c], -R176 ;  /* 0x00008f007fb07a23 */ /* 0x000fe200000108b0 */
[----:B------:R-:W-:Y:S01]  /*15890*/  F2FP.BF16.PACK_AB R40, R242, R246 ;  /* 0x000000f6f228723e */ /* 0x000fe200000010ff */
[--C-:B------:R-:W-:Y:S01]  /*158a0*/  FFMA.FTZ R70, R70, c[0x0][0x23c], -R133.reuse ;  /* 0x00008f0046467a23 */ /* 0x100fe20000010885 */
[----:B------:R-:W-:Y:S01]  /*158b0*/  PRMT R146, R41, 0x5410, R146 ;  /* 0x0000541029927816 */ /* 0x000fe20000000092 */
[--C-:B------:R-:W-:Y:S01]  /*158c0*/  HSET2.LE.AND R41, R145, R220.reuse, PT ;  /* 0x000000dc91297233 */ /* 0x100fe20003803000 */
[----:B------:R-:W-:Y:S01]  /*158d0*/  LOP3.LUT R42, R42, R40, RZ, 0xc0, !PT ;  /* 0x000000282a2a7212 */ /* 0x000fe200078ec0ff */
[----:B------:R1:W-:Y:S01]  /*158e0*/  MUFU.EX2 R185, R62 ;  /* 0x0000003e00b97308 */ /* 0x0003e20000000800 */
[----:B------:R-:W-:Y:S01]  /*158f0*/  F2FP.BF16.PACK_AB R40, R236, R238 ;  /* 0x000000eeec28723e */ /* 0x000fe200000010ff */
[--C-:B------:R-:W-:Y:S01]  /*15900*/  HSET2.LE.AND R38, R146, R220.reuse, PT ;  /* 0x000000dc92267233 */ /* 0x100fe20003803000 */
[----:B------:R-:W-:Y:S01]  /*15910*/  F2FP.BF16.PACK_AB R48, R234, R230 ;  /* 0x000000e6ea30723e */ /* 0x000fe200000010ff */
[----:B----4-:R-:W-:Y:S01]  /*15920*/  IMAD.WIDE.U32 R54, R147, -0x326172a9, RZ ;  /* 0xcd9e8d5793367825 */ /* 0x010fe200078e00ff */
[----:B------:R-:W-:Y:S02]  /*15930*/  LOP3.LUT R43, R43, R40, RZ, 0xc0, !PT ;  /* 0x000000282b2b7212 */ /* 0x000fe400078ec0ff */
[----:B------:R-:W-:Y:S01]  /*15940*/  LOP3.LUT R40, R41, R48, RZ, 0xc0, !PT ;  /* 0x0000003029287212 */ /* 0x000fe200078ec0ff */
[--C-:B------:R-:W-:Y:S01]  /*15950*/  HSET2.LE.AND R41, R182, R220.reuse, PT ;  /* 0x000000dcb6297233 */ /* 0x100fe20003803000 */
[----:B------:R-:W-:Y:S01]  /*15960*/  F2FP.BF16.PACK_AB R48, R233, R221 ;  /* 0x000000dde930723e */ /* 0x000fe200000010ff */
[----:B------:R4:W1:Y:S01]  /*15970*/  MUFU.EX2 R186, R61 ;  /* 0x0000003d00ba7308 */ /* 0x0008620000000800 */
[----:B------:R-:W-:Y:S01]  /*15980*/  F2FP.BF16.PACK_AB R49, R231, R232 ;  /* 0x000000e8e731723e */ /* 0x000fe200000010ff */
[--C-:B------:R-:W-:Y:S01]  /*15990*/  FFMA.FTZ R71, R71, c[0x0][0x23c], -R133.reuse ;  /* 0x00008f0047477a23 */ /* 0x100fe20000010885 */
[----:B------:R-:W-:Y:S01]  /*159a0*/  LOP3.LUT R41, R41, R48, RZ, 0xc0, !PT ;  /* 0x0000003029297212 */ /* 0x000fe200078ec0ff */
[--C-:B------:R-:W-:Y:S01]  /*159b0*/  HSET2.LE.AND R48, R65, R220.reuse, PT ;  /* 0x000000dc41307233 */ /* 0x100fe20003803000 */
[----:B------:R-:W-:Y:S01]  /*159c0*/  F2FP.BF16.PACK_AB R36, R202, R203 ;  /* 0x000000cbca24723e */ /* 0x000fe200000010ff */
[--C-:B------:R-:W-:Y:S01]  /*159d0*/  FFMA.FTZ R83, R83, c[0x0][0x23c], -R133.reuse ;  /* 0x00008f0053537a23 */ /* 0x100fe20000010885 */
[----:B------:R-:W-:Y:S01]  /*159e0*/  F2FP.BF16.PACK_AB R37, R200, R201 ;  /* 0x000000c9c825723e */ /* 0x000fe200000010ff */
[--C-:B------:R-:W-:Y:S01]  /*159f0*/  FFMA.FTZ R86, R86, c[0x0][0x23c], -R133.reuse ;  /* 0x00008f0056567a23 */ /* 0x100fe20000010885 */
[----:B------:R-:W-:Y:S01]  /*15a00*/  LOP3.LUT R50, R50, R49, RZ, 0xc0, !PT ;  /* 0x0000003132327212 */ /* 0x000fe200078ec0ff */
[----:B------:R-:W-:Y:S01]  /*15a10*/  MUFU.EX2 R182, R56 ;  /* 0x0000003800b67308 */ /* 0x000fe20000000800 */
[----:B------:R-:W-:Y:S01]  /*15a20*/  F2FP.BF16.PACK_AB R49, R196, R197 ;  /* 0x000000c5c431723e */ /* 0x000fe200000010ff */
[-C--:B-----5:R-:W-:Y:S01]  /*15a30*/  HMMA.16816.F32.BF16 R4, R40, R44.reuse, R4 ;  /* 0x0000002c2804723c */ /* 0x0a0fe20000041804 */
[----:B------:R-:W-:Y:S01]  /*15a40*/  LOP3.LUT R51, R51, R36, RZ, 0xc0, !PT ;  /* 0x0000002433337212 */ /* 0x000fe200078ec0ff */
[--C-:B------:R-:W-:Y:S01]  /*15a50*/  FFMA.FTZ R87, R87, c[0x0][0x23c], -R133.reuse ;  /* 0x00008f0057577a23 */ /* 0x100fe20000010885 */
[----:B------:R-:W-:Y:S01]  /*15a60*/  LOP3.LUT R48, R48, R37, RZ, 0xc0, !PT ;  /* 0x0000002530307212 */ /* 0x000fe200078ec0ff */
[--C-:B------:R-:W-:Y:S01]  /*15a70*/  FFMA.FTZ R114, R114, c[0x0][0x23c], -R133.reuse ;  /* 0x00008f0072727a23 */ /* 0x100fe20000010885 */
[----:B------:R-:W-:Y:S01]  /*15a80*/  LOP3.LUT R49, R38, R49, RZ, 0xc0, !PT ;  /* 0x0000003126317212 */ /* 0x000fe200078ec0ff */
[--C-:B------:R-:W-:Y:S01]  /*15a90*/  FFMA.FTZ R115, R115, c[0x0][0x23c], -R133.reuse ;  /* 0x00008f0073737a23 */ /* 0x100fe20000010885 */
[----:B------:R-:W-:Y:S01]  /*15aa0*/  LOP3.LUT R140, R67, UR9, R144, 0x96, !PT ;  /* 0x00000009438c7c12 */ /* 0x000fe2000f8e9690 */
[----:B------:R-:W-:Y:S01]  /*15ab0*/  MUFU.EX2 R174, R57 ;  /* 0x0000003900ae7308 */ /* 0x000fe20000000800 */
[----:B------:R-:W5:Y:S03]  /*15ac0*/  LDSM.16.MT88.4 R36, [R206+0x4800] ;  /* 0x00480000ce24783b */ /* 0x000f660000004200 */
[----:B------:R-:W-:Y:S01]  /*15ad0*/  IMAD.WIDE.U32 R140, R140, -0x2daee0ad, RZ ;  /* 0xd2511f538c8c7825 */ /* 0x000fe200078e00ff */
[C---:B------:R-:W-:Y:S01]  /*15ae0*/  HMMA.16816.F32.BF16 R8, R48.reuse, R44, R8 ;  /* 0x0000002c3008723c */ /* 0x040fe20000041808 */
[----:B------:R-:W-:Y:S02]  /*15af0*/  LOP3.LUT R66, R55, UR7, R66, 0x96, !PT ;  /* 0x0000000737427c12 */ /* 0x000fe4000f8e9642 */
[--C-:B------:R-:W-:Y:S01]  /*15b00*/  FFMA.FTZ R118, R118, c[0x0][0x23c], -R133.reuse ;  /* 0x00008f0076767a23 */ /* 0x100fe20000010885 */
[----:B------:R-:W-:Y:S01]  /*15b10*/  LOP3.LUT R52, R141, UR6, R64, 0x96, !PT ;  /* 0x000000068d347c12 */ /* 0x000fe2000f8e9640 */
[----:B------:R-:W-:Y:S01]  /*15b20*/  MUFU.EX2 R177, R80 ;  /* 0x0000005000b17308 */ /* 0x000fe20000000800 */
[----:B------:R-:W-:Y:S02]  /*15b30*/  FFMA.FTZ R133, R119, c[0x0][0x23c], -R133 ;  /* 0x00008f0077857a23 */ /* 0x000fe40000010885 */
[----:B------:R-:W-:Y:S01]  /*15b40*/  IMAD.WIDE.U32 R44, R198, -0x2daee0ad, RZ ;  /* 0xd2511f53c62c7825 */ /* 0x000fe200078e00ff */
[-C--:B------:R-:W-:Y:S03]  /*15b50*/  HMMA.16816.F32.BF16 R12, R48, R46.reuse, R12 ;  /* 0x0000002e300c723c */ /* 0x080fe6000004180c */
[----:B------:R-:W-:Y:S01]  /*15b60*/  IMAD.WIDE.U32 R52, R52, -0x326172a9, RZ ;  /* 0xcd9e8d5734347825 */ /* 0x000fe200078e00ff */
[C---:B-1----:R-:W-:Y:S02]  /*15b70*/  LOP3.LUT R62, R44.reuse, 0xffff, RZ, 0xc0, !PT ;  /* 0x0000ffff2c3e7812 */ /* 0x042fe400078ec0ff */
[----:B------:R-:W-:Y:S01]  /*15b80*/  MUFU.EX2 R172, R58 ;  /* 0x0000003a00ac7308 */ /* 0x000fe20000000800 */
[----:B------:R-:W-:Y:S01]  /*15b90*/  LOP3.LUT R141, R44, 0xff, RZ, 0xc0, !PT ;  /* 0x000000ff2c8d7812 */ /* 0x000fe200078ec0ff */
[C---:B------:R-:W-:Y:S01]  /*15ba0*/  HMMA.16816.F32.BF16 R16, R40.reuse, R46, R16 ;  /* 0x0000002e2810723c */ /* 0x040fe20000041810 */
[----:B------:R-:W-:Y:S03]  /*15bb0*/  LOP3.LUT R60, R53, UR17, R54, 0x96, !PT ;  /* 0x00000011353c7c12 */ /* 0x000fe6000f8e9636 */
[----:B------:R-:W-:Y:S01]  /*15bc0*/  LOP3.LUT R54, R45, UR16, R192, 0x96, !PT ;  /* 0x000000102d367c12 */ /* 0x000fe2000f8e96c0 */
[----:B------:R-:W-:Y:S01]  /*15bd0*/  IMAD.MOV.U32 R192, RZ, RZ, R184 ;  /* 0x000000ffffc07224 */ /* 0x000fe200078e00b8 */
[----:B------:R-:W-:Y:S01]  /*15be0*/  LOP3.LUT R67, R52, 0xff, RZ, 0xc0, !PT ;  /* 0x000000ff34437812 */ /* 0x000fe200078ec0ff */
[----:B------:R-:W-:Y:S01]  /*15bf0*/  IMAD.MOV.U32 R198, RZ, RZ, R183 ;  /* 0x000000ffffc67224 */ /* 0x000fe200078e00b7 */
[----:B------:R1:W1:Y:S01]  /*15c00*/  MUFU.EX2 R184, R63 ;  /* 0x0000003f00b87308 */ /* 0x0002620000000800 */
[--C-:B------:R-:W-:Y:S03]  /*15c10*/  SHF.R.U32.HI R144, RZ, 0x10, R44.reuse ;  /* 0x00000010ff907819 */ /* 0x100fe6000001162c */
[----:B------:R-:W-:Y:S01]  /*15c20*/  SHF.R.U32.HI R145, RZ, 0x18, R44 ;  /* 0x00000018ff917819 */ /* 0x000fe2000001162c */
[----:B------:R-:W-:Y:S01]  /*15c30*/  IMAD.WIDE.U32 R44, R66, -0x2daee0ad, RZ ;  /* 0xd2511f53422c7825 */ /* 0x000fe200078e00ff */
[----:B----4-:R-:W-:Y:S02]  /*15c40*/  LOP3.LUT R61, R52, 0xffff, RZ, 0xc0, !PT ;  /* 0x0000ffff343d7812 */ /* 0x010fe400078ec0ff */
[--C-:B------:R-:W-:Y:S02]  /*15c50*/  SHF.R.U32.HI R65, RZ, 0x18, R52.reuse ;  /* 0x00000018ff417819 */ /* 0x100fe40000011634 */
[----:B------:R-:W-:Y:S01]  /*15c60*/  MUFU.EX2 R183, R81 ;  /* 0x0000005100b77308 */ /* 0x000fe20000000800 */
[----:B------:R-:W-:Y:S01]  /*15c70*/  SHF.R.U32.HI R64, RZ, 0x10, R52 ;  /* 0x00000010ff407819 */ /* 0x000fe20000011634 */
[-C--:B-----5:R-:W-:Y:S01]  /*15c80*/  HMMA.16816.F32.BF16 R20, R40, R36.reuse, R20 ;  /* 0x000000242814723c */ /* 0x0a0fe20000041814 */
[----:B------:R-:W-:Y:S01]  /*15c90*/  LOP3.LUT R140, R45, UR16, R140, 0x96, !PT ;  /* 0x000000102d8c7c12 */ /* 0x000fe2000f8e968c */
[----:B------:R-:W-:Y:S01]  /*15ca0*/  IMAD.WIDE.U32 R52, R153, -0x2daee0ad, RZ ;  /* 0xd2511f5399347825 */ /* 0x000fe200078e00ff */
[----:B------:R-:W-:Y:S02]  /*15cb0*/  LOP3.LUT R146, R44, 0xffff, RZ, 0xc0, !PT ;  /* 0x0000ffff2c927812 */ /* 0x000fe400078ec0ff */
[----:B------:R-:W-:Y:S01]  /*15cc0*/  LOP3.LUT R45, R157, UR15, R226, 0x96, !PT ;  /* 0x0000000f9d2d7c12 */ /* 0x000fe2000f8e96e2 */
[----:B------:R-:W-:Y:S01]  /*15cd0*/  IMAD.MOV.U32 R153, RZ, RZ, R161 ;  /* 0x000000ffff997224 */ /* 0x000fe200078e00a1 */
[----:B------:R-:W-:Y:S01]  /*15ce0*/  LOP3.LUT R55, R53, UR16, R154, 0x96, !PT ;  /* 0x0000001035377c12 */ /* 0x000fe2000f8e969a */
[----:B------:R-:W-:Y:S01]  /*15cf0*/  MUFU.EX2 R161, R68 ;  /* 0x0000004400a17308 */ /* 0x000fe20000000800 */
[----:B------:R-:W-:Y:S01]  /*15d00*/  SHF.R.U32.HI R66, RZ, 0x10, R52 ;  /* 0x00000010ff427819 */ /* 0x000fe20000011634 */
[C---:B------:R-:W-:Y:S02]  /*15d10*/  HMMA.16816.F32.BF16 R24, R48.reuse, R36, R24 ;  /* 0x000000243018723c */ /* 0x040fe40000041818 */
[C---:B-1----:R-:W-:Y:S01]  /*15d20*/  LOP3.LUT R63, R52.reuse, 0xffff, RZ, 0xc0, !PT ;  /* 0x0000ffff343f7812 */ /* 0x042fe200078ec0ff */
[----:B------:R-:W-:Y:S01]  /*15d30*/  IMAD.MOV.U32 R154, RZ, RZ, R162 ;  /* 0x000000ffff9a7224 */ /* 0x000fe200078e00a2 */
[----:B------:R-:W-:Y:S02]  /*15d40*/  LOP3.LUT R143, R52, 0xff, RZ, 0xc0, !PT ;  /* 0x000000ff348f7812 */ /* 0x000fe400078ec0ff */
[----:B------:R-:W-:Y:S01]  /*15d50*/  SHF.R.U32.HI R142, RZ, 0x18, R52 ;  /* 0x00000018ff8e7819 */ /* 0x000fe20000011634 */
[----:B------:R-:W-:Y:S01]  /*15d60*/  IMAD.WIDE.U32 R52, R45, -0x2daee0ad, RZ ;  /* 0xd2511f532d347825 */ /* 0x000fe200078e00ff */
[----:B------:R1:W-:Y:S01]  /*15d70*/  MUFU.EX2 R162, R69 ;  /* 0x0000004500a27308 */ /* 0x0003e20000000800 */
[--C-:B------:R-:W-:Y:S01]  /*15d80*/  SHF.R.U32.HI R148, RZ, 0x10, R44.reuse ;  /* 0x00000010ff947819 */ /* 0x100fe2000001162c */
[-C--:B------:R-:W-:Y:S02]  /*15d90*/  HMMA.16816.F32.BF16 R28, R48, R38.reuse, R28 ;  /* 0x00000026301c723c */ /* 0x080fe4000004181c */
[----:B------:R-:W-:Y:S02]  /*15da0*/  LOP3.LUT R149, R44, 0xff, RZ, 0xc0, !PT ;  /* 0x000000ff2c957812 */ /* 0x000fe400078ec0ff */
[----:B------:R-:W-:Y:S02]  /*15db0*/  SHF.R.U32.HI R147, RZ, 0x18, R44 ;  /* 0x00000018ff937819 */ /* 0x000fe4000001162c */
[----:B------:R-:W-:Y:S02]  /*15dc0*/  LOP3.LUT R44, R64, 0xff, RZ, 0xc0, !PT ;  /* 0x000000ff402c7812 */ /* 0x000fe400078ec0ff */
[----:B------:R-:W-:Y:S01]  /*15dd0*/  LOP3.LUT R45, R53, UR12, R222, 0x96, !PT ;  /* 0x0000000c352d7c12 */ /* 0x000fe2000f8e96de */
[----:B------:R-:W-:Y:S01]  /*15de0*/  MUFU.EX2 R157, R78 ;  /* 0x0000004e009d7308 */ /* 0x000fe20000000800 */
[----:B------:R-:W-:Y:S01]  /*15df0*/  HMMA.16816.F32.BF16 R32, R40, R38, R32 ;  /* 0x000000262820723c */ /* 0x000fe20000041820 */
[----:B------:R-:W4:Y:S01]  /*15e00*/  LDSM.16.MT88.4 R40, [R205+0x4c00] ;  /* 0x004c0000cd28783b */ /* 0x000f220000004200 */
[----:B------:R-:W-:Y:S01]  /*15e10*/  LOP3.LUT R46, R181, UR13, R156, 0x96, !PT ;  /* 0x0000000db52e7c12 */ /* 0x000fe2000f8e969c */
[----:B------:R-:W-:Y:S01]  /*15e20*/  IMAD.WIDE.U32 R56, R45, -0x326172a9, RZ ;  /* 0xcd9e8d572d387825 */ /* 0x000fe200078e00ff */
[----:B------:R-:W-:Y:S02]  /*15e30*/  PRMT R152, R44, 0x5410, R65 ;  /* 0x000054102c987816 */ /* 0x000fe40000000041 */
[----:B------:R-:W-:Y:S01]  /*15e40*/  LOP3.LUT R44, R60, 0xffff, RZ, 0xc0, !PT ;  /* 0x0000ffff3c2c7812 */ /* 0x000fe200078ec0ff */
[----:B------:R-:W-:Y:S01]  /*15e50*/  IMAD.WIDE.U32 R36, R46, -0x2daee0ad, RZ ;  /* 0xd2511f532e247825 */ /* 0x000fe200078e00ff */
[----:B------:R-:W-:Y:S01]  /*15e60*/  LOP3.LUT R46, R60, 0xff, RZ, 0xc0, !PT ;  /* 0x000000ff3c2e7812 */ /* 0x000fe200078ec0ff */
[----:B------:R-:W-:Y:S03]  /*15e70*/  MUFU.EX2 R156, R79 ;  /* 0x0000004f009c7308 */ /* 0x000fe60000000800 */
[----:B------:R-:W-:Y:S01]  /*15e80*/  SHF.R.U32.HI R44, RZ, 0x8, R44 ;  /* 0x00000008ff2c7819 */ /* 0x000fe2000001162c */
[----:B-1----:R-:W-:Y:S01]  /*15e90*/  IMAD.MOV.U32 R69, RZ, RZ, R154 ;  /* 0x000000ffff457224 */ /* 0x002fe200078e009a */
[----:B------:R-:W-:Y:S01]  /*15ea0*/  SHF.R.U32.HI R47, RZ, 0x8, R61 ;  /* 0x00000008ff2f7819 */ /* 0x000fe2000001163d */
[----:B------:R-:W-:Y:S01]  /*15eb0*/  IMAD.MOV.U32 R154, RZ, RZ, R198 ;  /* 0x000000ffff9a7224 */ /* 0x000fe200078e00c6 */
[----:B------:R-:W-:Y:S01]  /*15ec0*/  PRMT R150, R46, 0x5410, R44 ;  /* 0x000054102e967816 */ /* 0x000fe2000000002c */
[----:B------:R-:W-:Y:S01]  /*15ed0*/  IMAD.MOV.U32 R61, RZ, RZ, R163 ;  /* 0x000000ffff3d7224 */ /* 0x000fe200078e00a3 */
[----:B------:R-:W-:Y:S01]  /*15ee0*/  LOP3.LUT R44, R57, UR11, R180, 0x96, !PT ;  /* 0x0000000b392c7c12 */ /* 0x000fe2000f8e96b4 */
[----:B------:R-:W-:Y:S01]  /*15ef0*/  MUFU.EX2 R104, R104 ;  /* 0x0000006800687308 */ /* 0x000fe20000000800 */
[----:B------:R-:W-:Y:S01]  /*15f00*/  PRMT R151, R67, 0x5410, R47 ;  /* 0x0000541043977816 */ /* 0x000fe2000000002f */
[----:B------:R-:W-:Y:S01]  /*15f10*/  IMAD.MOV.U32 R198, RZ, RZ, R160 ;  /* 0x000000ffffc67224 */ /* 0x000fe200078e00a0 */
[----:B------:R-:W-:Y:S01]  /*15f20*/  LOP3.LUT R47, R37, UR10, R52, 0x96, !PT ;  /* 0x0000000a252f7c12 */ /* 0x000fe2000f8e9634 */
[----:B------:R-:W-:Y:S01]  /*15f30*/  IMAD.WIDE.U32 R44, R44, -0x2daee0ad, RZ ;  /* 0xd2511f532c2c7825 */ /* 0x000fe200078e00ff */
[----:B------:R-:W-:Y:S02]  /*15f40*/  SHF.R.U32.HI R37, RZ, 0x8, R62 ;  /* 0x00000008ff257819 */ /* 0x000fe4000001163e */
[----:B------:R-:W-:Y:S01]  /*15f50*/  LOP3.LUT R48, R54, 0xff, RZ, 0xc0, !PT ;  /* 0x000000ff36307812 */ /* 0x000fe200078ec0ff */
[----:B------:R-:W-:Y:S01]  /*15f60*/  IMAD.MOV.U32 R62, RZ, RZ, R175 ;  /* 0x000000ffff3e7224 */ /* 0x000fe200078e00af */
[----:B------:R-:W-:Y:S01]  /*15f70*/  PRMT R141, R141, 0x5410, R37 ;  /* 0x000054108d8d7816 */ /* 0x000fe20000000025 */
[----:B------:R-:W-:Y:S01]  /*15f80*/  MUFU.EX2 R105, R105 ;  /* 0x0000006900697308 */ /* 0x000fe20000000800 */
[----:B------:R-:W-:Y:S01]  /*15f90*/  LOP3.LUT R52, R45, UR8, R36, 0x96, !PT ;  /* 0x000000082d347c12 */ /* 0x000fe2000f8e9624 */
[----:B------:R-:W-:Y:S02]  /*15fa0*/  IMAD.WIDE.U32 R36, R47, -0x326172a9, RZ ;  /* 0xcd9e8d572f247825 */ /* 0x000fe400078e00ff */
[--C-:B------:R-:W-:Y:S02]  /*15fb0*/  HSET2.LE.AND R38, R141, R220.reuse, PT ;  /* 0x000000dc8d267233 */ /* 0x100fe40003803000 */
[----:B------:R-:W-:Y:S01]  /*15fc0*/  IMAD.MOV.U32 R141, RZ, RZ, R192 ;  /* 0x000000ffff8d7224 */ /* 0x000fe200078e00c0 */
[----:B------:R-:W-:Y:S01]  /*15fd0*/  LOP3.LUT R46, R37, UR9, R56, 0x96, !PT ;  /* 0x00000009252e7c12 */ /* 0x000fe2000f8e9638 */
[----:B------:R-:W-:Y:S02]  /*15fe0*/  IMAD.WIDE.U32 R52, R52, -0x326172a9, RZ ;  /* 0xcd9e8d5734347825 */ /* 0x000fe400078e00ff */
[----:B------:R1:W-:Y:S02]  /*15ff0*/  MUFU.EX2 R160, R70 ;  /* 0x0000004600a07308 */ /* 0x0003e40000000800 */
[----:B------:R-:W-:Y:S01]  /*16000*/  IMAD.WIDE.U32 R46, R46, -0x2daee0ad, RZ ;  /* 0xd2511f532e2e7825 */ /* 0x000fe200078e00ff */
[----:B------:R-:W-:Y:S03]  /*16010*/  LOP3.LUT R45, R53, UR7, R36, 0x96, !PT ;  /* 0x00000007352d7c12 */ /* 0x000fe6000f8e9624 */
[----:B------:R-:W-:Y:S01]  /*16020*/  IMAD.MOV.U32 R192, RZ, RZ, R168 ;  /* 0x000000ffffc07224 */ /* 0x000fe200078e00a8 */
[----:B------:R-:W-:Y:S02]  /*16030*/  LOP3.LUT R37, R47, UR6, R44, 0x96, !PT ;  /* 0x000000062f257c12 */ /* 0x000fe4000f8e962c */
[----:B------:R-:W-:Y:S01]  /*16040*/  LOP3.LUT R47, R144, 0xff, RZ, 0xc0, !PT ;  /* 0x000000ff902f7812 */ /* 0x000fe200078ec0ff */
[----:B------:R-:W5:Y:S02]  /*16050*/  MUFU.EX2 R163, R59 ;  /* 0x0000003b00a37308 */ /* 0x000f640000000800 */
[----:B------:R-:W-:Y:S01]  /*16060*/  IMAD.WIDE.U32 R36, R37, -0x326172a9, RZ ;  /* 0xcd9e8d5725247825 */ /* 0x000fe200078e00ff */
[----:B------:R-:W-:Y:S02]  /*16070*/  PRMT R53, R47, 0x5410, R145 ;  /* 0x000054102f357816 */ /* 0x000fe40000000091 */
[----:B------:R-:W-:Y:S01]  /*16080*/  SHF.R.U32.HI R47, RZ, 0x10, R54 ;  /* 0x00000010ff2f7819 */ /* 0x000fe20000011636 */
[----:B------:R-:W-:Y:S01]  /*16090*/  IMAD.MOV.U32 R145, RZ, RZ, R158 ;  /* 0x000000ffff917224 */ /* 0x000fe200078e009e */
[----:B------:R-:W-:Y:S01]  /*160a0*/  LOP3.LUT R52, R37, UR17, R52, 0x96, !PT ;  /* 0x0000001125347c12 */ /* 0x000fe2000f8e9634 */
[--C-:B------:R-:W-:Y:S01]  /*160b0*/  HSET2.LE.AND R39, R53, R220.reuse, PT ;  /* 0x000000dc35277233 */ /* 0x100fe20003803000 */
[C---:B------:R-:W-:Y:S01]  /*160c0*/  LOP3.LUT R37, R36.reuse, 0xffff, RZ, 0xc0, !PT ;  /* 0x0000ffff24257812 */ /* 0x040fe200078ec0ff */
[----:B------:R-:W-:Y:S01]  /*160d0*/  MUFU.EX2 R110, R110 ;  /* 0x0000006e006e7308 */ /* 0x000fe20000000800 */
[----:B------:R-:W-:Y:S02]  /*160e0*/  LOP3.LUT R44, R36, 0xff, RZ, 0xc0, !PT ;  /* 0x000000ff242c7812 */ /* 0x000fe400078ec0ff */
[----:B------:R-:W-:Y:S01]  /*160f0*/  SHF.R.U32.HI R37, RZ, 0x8, R37 ;  /* 0x00000008ff257819 */ /* 0x000fe20000011625 */
[----:B-1----:R-:W-:Y:S01]  /*16100*/  IMAD.MOV.U32 R70, RZ, RZ, R159 ;  /* 0x000000ffff467224 */ /* 0x002fe200078e009f */
[----:B------:R-:W-:Y:S02]  /*16110*/  LOP3.LUT R51, R52, 0xff, RZ, 0xc0, !PT ;  /* 0x000000ff34337812 */ /* 0x000fe400078ec0ff */
[----:B------:R-:W-:Y:S02]  /*16120*/  PRMT R80, R44, 0x5410, R37 ;  /* 0x000054102c507816 */ /* 0x000fe40000000025 */
[--C-:B------:R-:W-:Y:S01]  /*16130*/  SHF.R.U32.HI R44, RZ, 0x10, R36.reuse ;  /* 0x00000010ff2c7819 */ /* 0x100fe20000011624 */
[----:B------:R1:W-:Y:S01]  /*16140*/  MUFU.EX2 R159, R71 ;  /* 0x00000047009f7308 */ /* 0x0003e20000000800 */
[----:B------:R-:W-:Y:S02]  /*16150*/  SHF.R.U32.HI R37, RZ, 0x18, R36 ;  /* 0x00000018ff257819 */ /* 0x000fe40000011624 */
[----:B------:R-:W-:Y:S02]  /*16160*/  LOP3.LUT R36, R44, 0xff, RZ, 0xc0, !PT ;  /* 0x000000ff2c247812 */ /* 0x000fe400078ec0ff */
[----:B------:R-:W-:Y:S02]  /*16170*/  LOP3.LUT R44, R66, 0xff, RZ, 0xc0, !PT ;  /* 0x000000ff422c7812 */ /* 0x000fe400078ec0ff */
[----:B------:R-:W-:Y:S01]  /*16180*/  PRMT R81, R36, 0x5410, R37 ;  /* 0x0000541024517816 */ /* 0x000fe20000000025 */
[----:B------:R-:W-:Y:S01]  /*16190*/  IMAD.WIDE.U32 R36, R45, -0x2daee0ad, RZ ;  /* 0xd2511f532d247825 */ /* 0x000fe200078e00ff */
[----:B------:R-:W-:Y:S01]  /*161a0*/  SHF.R.U32.HI R45, RZ, 0x8, R63 ;  /* 0x00000008ff2d7819 */ /* 0x000fe2000001163f */
[----:B------:R-:W-:Y:S01]  /*161b0*/  MUFU.EX2 R111, R111 ;  /* 0x0000006f006f7308 */ /* 0x000fe20000000800 */
[----:B------:R-:W-:Y:S01]  /*161c0*/  PRMT R57, R44, 0x5410, R142 ;  /* 0x000054102c397816 */ /* 0x000fe2000000008e */
[----:B------:R-:W-:Y:S01]  /*161d0*/  IMAD.MOV.U32 R142, RZ, RZ, R171 ;  /* 0x000000ffff8e7224 */ /* 0x000fe200078e00ab */
[----:B------:R-:W-:Y:S02]  /*161e0*/  LOP3.LUT R44, R54, 0xffff, RZ, 0xc0, !PT ;  /* 0x0000ffff362c7812 */ /* 0x000fe400078ec0ff */
[----:B------:R-:W-:Y:S01]  /*161f0*/  PRMT R56, R143, 0x5410, R45 ;  /* 0x000054108f387816 */ /* 0x000fe2000000002d */
[----:B------:R-:W-:Y:S01]  /*16200*/  IMAD.MOV.U32 R143, RZ, RZ, R170 ;  /* 0x000000ffff8f7224 */ /* 0x000fe200078e00aa */
[----:B------:R-:W-:Y:S02]  /*16210*/  SHF.R.U32.HI R45, RZ, 0x8, R44 ;  /* 0x00000008ff2d7819 */ /* 0x000fe4000001162c */
[----:B------:R-:W-:Y:S01]  /*16220*/  LOP3.LUT R63, R37, UR16, R46, 0x96, !PT ;  /* 0x00000010253f7c12 */ /* 0x000fe2000f8e962e */
[----:B------:R-:W-:Y:S01]  /*16230*/  MUFU.EX2 R128, R128 ;  /* 0x0000008000807308 */ /* 0x000fe20000000800 */
[----:B------:R-:W-:Y:S02]  /*16240*/  LOP3.LUT R58, R36, 0xffff, RZ, 0xc0, !PT ;  /* 0x0000ffff243a7812 */ /* 0x000fe400078ec0ff */
[----:B------:R-:W-:Y:S01]  /*16250*/  LOP3.LUT R37, R55, 0xffff, RZ, 0xc0, !PT ;  /* 0x0000ffff37257812 */ /* 0x000fe200078ec0ff */
[----:B-1----:R-:W-:Y:S01]  /*16260*/  IMAD.MOV.U32 R71, RZ, RZ, R61 ;  /* 0x000000ffff477224 */ /* 0x002fe200078e003d */
[----:B------:R-:W-:Y:S02]  /*16270*/  SHF.R.U32.HI R54, RZ, 0x18, R54 ;  /* 0x00000018ff367819 */ /* 0x000fe40000011636 */
[----:B------:R-:W-:Y:S01]  /*16280*/  LOP3.LUT R44, R47, 0xff, RZ, 0xc0, !PT ;  /* 0x000000ff2f2c7812 */ /* 0x000fe200078ec0ff */
[--C-:B------:R-:W-:Y:S01]  /*16290*/  HSET2.LE.AND R47, R57, R220.reuse, PT ;  /* 0x000000dc392f7233 */ /* 0x100fe20003803000 */
[----:B------:R-:W-:Y:S01]  /*162a0*/  PRMT R45, R48, 0x5410, R45 ;  /* 0x00005410302d7816 */ /* 0x000fe2000000002d */
[----:B------:R-:W-:Y:S01]  /*162b0*/  MUFU.EX2 R129, R129 ;  /* 0x0000008100817308 */ /* 0x000fe20000000800 */
[----:B------:R-:W-:Y:S02]  /*162c0*/  LOP3.LUT R46, R55, 0xff, RZ, 0xc0, !PT ;  /* 0x000000ff372e7812 */ /* 0x000fe400078ec0ff */
[----:B------:R-:W-:Y:S02]  /*162d0*/  SHF.R.U32.HI R37, RZ, 0x8, R37 ;  /* 0x00000008ff257819 */ /* 0x000fe40000011625 */
[----:B------:R-:W-:Y:S01]  /*162e0*/  PRMT R54, R44, 0x5410, R54 ;  /* 0x000054102c367816 */ /* 0x000fe20000000036 */
[--C-:B------:R-:W-:Y:S01]  /*162f0*/  HSET2.LE.AND R44, R45, R220.reuse, PT ;  /* 0x000000dc2d2c7233 */ /* 0x100fe20003803000 */
[----:B------:R-:W-:Y:S02]  /*16300*/  PRMT R49, R46, 0x5410, R37 ;  /* 0x000054102e317816 */ /* 0x000fe40000000025 */
[----:B---3--:R-:W-:Y:S01]  /*16310*/  F2FP.BF16.PACK_AB R37, R194, R193 ;  /* 0x000000c1c225723e */ /* 0x008fe200000010ff */
[----:B------:R-:W-:Y:S01]  /*16320*/  MUFU.EX2 R131, R131 ;  /* 0x0000008300837308 */ /* 0x000fe20000000800 */
[----:B------:R-:W-:Y:S02]  /*16330*/  LOP3.LUT R59, R36, 0xff, RZ, 0xc0, !PT ;  /* 0x000000ff243b7812 */ /* 0x000fe400078ec0ff */
[--C-:B------:R-:W-:Y:S02]  /*16340*/  SHF.R.U32.HI R66, RZ, 0x10, R36.reuse ;  /* 0x00000010ff427819 */ /* 0x100fe40000011624 */
[----:B------:R-:W-:Y:S02]  /*16350*/  SHF.R.U32.HI R61, RZ, 0x18, R36 ;  /* 0x00000018ff3d7819 */ /* 0x000fe40000011624 */
[--C-:B------:R-:W-:Y:S02]  /*16360*/  SHF.R.U32.HI R46, RZ, 0x10, R55.reuse ;  /* 0x00000010ff2e7819 */ /* 0x100fe40000011637 */
[----:B------:R-:W-:Y:S01]  /*16370*/  F2FP.BF16.PACK_AB R36, R195, R199 ;  /* 0x000000c7c324723e */ /* 0x000fe200000010ff */
[----:B------:R-:W-:Y:S01]  /*16380*/  MUFU.EX2 R135, R135 ;  /* 0x0000008700877308 */ /* 0x000fe20000000800 */
[----:B--2---:R-:W-:Y:S02]  /*16390*/  F2FP.BF16.PACK_AB R45, R190, R191 ;  /* 0x000000bfbe2d723e */ /* 0x004fe400000010ff */
[----:B------:R-:W-:Y:S01]  /*163a0*/  LOP3.LUT R39, R39, R37, RZ, 0xc0, !PT ;  /* 0x0000002527277212 */ /* 0x000fe200078ec0ff */
[--C-:B------:R-:W-:Y:S01]  /*163b0*/  HSET2.LE.AND R37, R54, R220.reuse, PT ;  /* 0x000000dc36257233 */ /* 0x100fe20003803000 */
[----:B------:R-:W-:Y:S02]  /*163c0*/  SHF.R.U32.HI R55, RZ, 0x18, R55 ;  /* 0x00000018ff377819 */ /* 0x000fe40000011637 */
[----:B------:R-:W-:Y:S02]  /*163d0*/  LOP3.LUT R46, R46, 0xff, RZ, 0xc0, !PT ;  /* 0x000000ff2e2e7812 */ /* 0x000fe400078ec0ff */
[----:B------:R-:W-:Y:S01]  /*163e0*/  LOP3.LUT R38, R38, R36, RZ, 0xc0, !PT ;  /* 0x0000002426267212 */ /* 0x000fe200078ec0ff */
[----:B------:R-:W-:Y:S01]  /*163f0*/  MUFU.EX2 R176, R176 ;  /* 0x000000b000b07308 */ /* 0x000fe20000000800 */
[----:B------:R-:W-:Y:S01]  /*16400*/  LOP3.LUT R36, R44, R45, RZ, 0xc0, !PT ;  /* 0x0000002d2c247212 */ /* 0x000fe200078ec0ff */
[--C-:B------:R-:W-:Y:S01]  /*16410*/  HSET2.LE.AND R45, R56, R220.reuse, PT ;  /* 0x000000dc382d7233 */ /* 0x100fe20003803000 */
[----:B------:R-:W-:Y:S02]  /*16420*/  F2FP.BF16.PACK_AB R44, R188, R189 ;  /* 0x000000bdbc2c723e */ /* 0x000fe400000010ff */
[----:B------:R-:W-:Y:S02]  /*16430*/  PRMT R55, R46, 0x5410, R55 ;  /* 0x000054102e377816 */ /* 0x000fe40000000037 */
[----:B------:R-:W-:Y:S02]  /*16440*/  F2FP.BF16.PACK_AB R46, R186, R187 ;  /* 0x000000bbba2e723e */ /* 0x000fe400000010ff */
[----:B------:R-:W-:Y:S01]  /*16450*/  LOP3.LUT R37, R37, R44, RZ, 0xc0, !PT ;  /* 0x0000002c25257212 */ /* 0x000fe200078ec0ff */
[--C-:B------:R-:W-:Y:S01]  /*16460*/  HSET2.LE.AND R44, R49, R220.reuse, PT ;  /* 0x000000dc312c7233 */ /* 0x100fe20003803000 */
[----:B------:R-:W-:Y:S01]  /*16470*/  F2FP.BF16.PACK_AB R48, R184, R185 ;  /* 0x000000b9b830723e */ /* 0x000fe200000010ff */
[----:B------:R-:W-:Y:S01]  /*16480*/  IMAD.U32 R49, RZ, RZ, UR5 ;  /* 0x00000005ff317e24 */ /* 0x000fe2000f8e00ff */
[----:B------:R-:W-:Y:S01]  /*16490*/  LOP3.LUT R46, R45, R46, RZ, 0xc0, !PT ;  /* 0x0000002e2d2e7212 */ /* 0x000fe200078ec0ff */
[----:B------:R-:W-:Y:S01]  /*164a0*/  MUFU.EX2 R102, R102 ;  /* 0x0000006600667308 */ /* 0x000fe20000000800 */
[----:B------:R-:W-:Y:S01]  /*164b0*/  F2FP.BF16.PACK_AB R45, R174, R182 ;  /* 0x000000b6ae2d723e */ /* 0x000fe200000010ff */
[-C--:B----4-:R-:W-:Y:S01]  /*164c0*/  HMMA.16816.F32.BF16 R4, R36, R40.reuse, R4 ;  /* 0x000000282404723c */ /* 0x090fe20000041804 */
[----:B------:R-:W-:Y:S02]  /*164d0*/  LOP3.LUT R47, R47, R48, RZ, 0xc0, !PT ;  /* 0x000000302f2f7212 */ /* 0x000fe400078ec0ff */
[--C-:B------:R-:W-:Y:S02]  /*164e0*/  SHF.R.U32.HI R48, RZ, 0x10, R60.reuse ;  /* 0x00000010ff307819 */ /* 0x100fe4000001163c */
[----:B------:R-:W-:Y:S02]  /*164f0*/  LOP3.LUT R49, R219, UR33, R49, 0x96, !PT ;  /* 0x00000021db317c12 */ /* 0x000fe4000f8e9631 */
[----:B------:R-:W-:Y:S01]  /*16500*/  LOP3.LUT R44, R44, R45, RZ, 0xc0, !PT ;  /* 0x0000002d2c2c7212 */ /* 0x000fe200078ec0ff */
[--C-:B------:R-:W-:Y:S01]  /*16510*/  HSET2.LE.AND R45, R55, R220.reuse, PT ;  /* 0x000000dc372d7233 */ /* 0x100fe20003803000 */
[----:B------:R-:W-:Y:S01]  /*16520*/  LOP3.LUT R50, R48, 0xff, RZ, 0xc0, !PT ;  /* 0x000000ff30327812 */ /* 0x000fe200078ec0ff */
[----:B------:R-:W-:Y:S02]  /*16530*/  MUFU.EX2 R103, R103 ;  /* 0x0000006700677308 */ /* 0x000fe40000000800 */
[----:B-----5:R-:W-:Y:S01]  /*16540*/  F2FP.BF16.PACK_AB R48, R163, R172 ;  /* 0x000000aca330723e */ /* 0x020fe200000010ff */
[----:B------:R-:W-:Y:S01]  /*16550*/  IMAD.WIDE.U32 R64, R49, -0x326172a9, RZ ;  /* 0xcd9e8d5731407825 */ /* 0x000fe200078e00ff */
[----:B------:R-:W-:Y:S02]  /*16560*/  SHF.R.U32.HI R60, RZ, 0x18, R60 ;  /* 0x00000018ff3c7819 */ /* 0x000fe4000001163c */
[----:B------:R-:W-:Y:S02]  /*16570*/  LOP3.LUT R45, R45, R48, RZ, 0xc0, !PT ;  /* 0x000000302d2d7212 */ /* 0x000fe400078ec0ff */
[----:B------:R-:W-:Y:S02]  /*16580*/  LOP3.LUT R49, R65, UR15, R228, 0x96, !PT ;  /* 0x0000000f41317c12 */ /* 0x000fe4000f8e96e4 */
[----:B------:R-:W-:Y:S01]  /*16590*/  LOP3.LUT R48, R52, 0xffff, RZ, 0xc0, !PT ;  /* 0x0000ffff34307812 */ /* 0x000fe200078ec0ff */
[----:B------:R-:W-:Y:S01]  /*165a0*/  MUFU.EX2 R100, R100 ;  /* 0x0000006400647308 */ /* 0x000fe20000000800 */
[----:B------:R-:W-:Y:S01]  /*165b0*/  PRMT R60, R50, 0x5410, R60 ;  /* 0x00005410323c7816 */ /* 0x000fe2000000003c */
[C---:B------:R-:W-:Y:S01]  /*165c0*/  HMMA.16816.F32.BF16 R8, R44.reuse, R40, R8 ;  /* 0x000000282c08723c */ /* 0x040fe20000041808 */
[----:B------:R-:W-:Y:S01]  /*165d0*/  SHF.R.U32.HI R50, RZ, 0x8, R48 ;  /* 0x00000008ff327819 */ /* 0x000fe20000011630 */
[----:B------:R-:W-:Y:S03]  /*165e0*/  IMAD.WIDE.U32 R48, R49, -0x2daee0ad, RZ ;  /* 0xd2511f5331307825 */ /* 0x000fe600078e00ff */
[----:B------:R-:W-:Y:S02]  /*165f0*/  PRMT R68, R51, 0x5410, R50 ;  /* 0x0000541033447816 */ /* 0x000fe40000000032 */
[----:B------:R-:W-:Y:S01]  /*16600*/  LOP3.LUT R50, R49, UR12, R224, 0x96, !PT ;  /* 0x0000000c31327c12 */ /* 0x000fe2000f8e96e0 */
[-C--:B------:R-:W-:Y:S01]  /*16610*/  HMMA.16816.F32.BF16 R12, R44, R42.reuse, R12 ;  /* 0x0000002a2c0c723c */ /* 0x080fe2000004180c */
[--C-:B------:R-:W-:Y:S01]  /*16620*/  SHF.R.U32.HI R40, RZ, 0x10, R52.reuse ;  /* 0x00000010ff287819 */ /* 0x100fe20000011634 */
[----:B------:R-:W-:Y:S02]  /*16630*/  MUFU.EX2 R101, R101 ;  /* 0x0000006500657308 */ /* 0x000fe40000000800 */
[----:B------:R-:W-:Y:S01]  /*16640*/  SHF.R.U32.HI R52, RZ, 0x18, R52 ;  /* 0x00000018ff347819 */ /* 0x000fe20000011634 */
[----:B------:R-:W-:Y:S01]  /*16650*/  IMAD.WIDE.U32 R50, R50, -0x326172a9, RZ ;  /* 0xcd9e8d5732327825 */ /* 0x000fe200078e00ff */
[----:B------:R-:W-:Y:S02]  /*16660*/  LOP3.LUT R40, R40, 0xff, RZ, 0xc0, !PT ;  /* 0x000000ff28287812 */ /* 0x000fe400078ec0ff */
[C---:B------:R-:W-:Y:S04]  /*16670*/  HMMA.16816.F32.BF16 R16, R36.reuse, R42, R16 ;  /* 0x0000002a2410723c */ /* 0x040fe80000041810 */
[----:B------:R-:W-:Y:S01]  /*16680*/  PRMT R67, R40, 0x5410, R52 ;  /* 0x0000541028437816 */ /* 0x000fe20000000034 */
[----:B------:R-:W-:Y:S01]  /*16690*/  MUFU.EX2 R130, R130 ;  /* 0x0000008200827308 */ /* 0x000fe20000000800 */
[----:B------:R-:W-:Y:S01]  /*166a0*/  LOP3.LUT R40, R179, UR13, R64, 0x96, !PT ;  /* 0x0000000db3287c12 */ /* 0x000fe2000f8e9640 */
[----:B------:R-:W-:Y:S01]  /*166b0*/  IMAD.MOV.U32 R179, RZ, RZ, R62 ;  /* 0x000000ffffb37224 */ /* 0x000fe200078e003e */
[----:B------:R-:W-:Y:S01]  /*166c0*/  LOP3.LUT R54, R51, UR11, R178, 0x96, !PT ;  /* 0x0000000b33367c12 */ /* 0x000fe2000f8e96b2 */
[----:B------:R-:W-:Y:S03]  /*166d0*/  IMAD.MOV.U32 R178, RZ, RZ, R69 ;  /* 0x000000ffffb27224 */ /* 0x000fe600078e0045 */
[----:B------:R-:W-:Y:S03]  /*166e0*/  IMAD.WIDE.U32 R40, R40, -0x2daee0ad, RZ ;  /* 0xd2511f5328287825 */ /* 0x000fe600078e00ff */
[----:B------:R-:W-:Y:S01]  /*166f0*/  MUFU.EX2 R123, R123 ;  /* 0x0000007b007b7308 */ /* 0x000fe20000000800 */
[----:B------:R-:W-:Y:S01]  /*16700*/  IMAD.WIDE.U32 R54, R54, -0x2daee0ad, RZ ;  /* 0xd2511f5336367825 */ /* 0x000fe200078e00ff */
[----:B------:R-:W-:Y:S02]  /*16710*/  LOP3.LUT R48, R41, UR10, R48, 0x96, !PT ;  /* 0x0000000a29307c12 */ /* 0x000fe4000f8e9630 */
[----:B------:R-:W-:Y:S01]  /*16720*/  SHF.R.U32.HI R41, RZ, 0x8, R146 ;  /* 0x00000008ff297819 */ /* 0x000fe20000011692 */
[----:B------:R-:W-:Y:S01]  /*16730*/  IMAD.MOV.U32 R146, RZ, RZ, R71 ;  /* 0x000000ffff927224 */ /* 0x000fe200078e0047 */
[----:B------:R-:W-:Y:S01]  /*16740*/  LOP3.LUT R51, R55, UR8, R40, 0x96, !PT ;  /* 0x0000000837337c12 */ /* 0x000fe2000f8e9628 */
[----:B------:R-:W-:Y:S01]  /*16750*/  IMAD.WIDE.U32 R48, R48, -0x326172a9, RZ ;  /* 0xcd9e8d5730307825 */ /* 0x000fe200078e00ff */
[----:B------:R-:W-:Y:S02]  /*16760*/  LOP3.LUT R40, R148, 0xff, RZ, 0xc0, !PT ;  /* 0x000000ff94287812 */ /* 0x000fe400078ec0ff */
[----:B------:R-:W-:Y:S01]  /*16770*/  PRMT R149, R149, 0x5410, R41 ;  /* 0x0000541095957816 */ /* 0x000fe20000000029 */
[----:B------:R-:W-:Y:S01]  /*16780*/  MUFU.EX2 R124, R124 ;  /* 0x0000007c007c7308 */ /* 0x000fe20000000800 */
[----:B------:R-:W-:Y:S01]  /*16790*/  PRMT R147, R40, 0x5410, R147 ;  /* 0x0000541028937816 */ /* 0x000fe20000000093 */
[----:B------:R-:W-:Y:S01]  /*167a0*/  IMAD.MOV.U32 R148, RZ, RZ, R145 ;  /* 0x000000ffff947224 */ /* 0x000fe200078e0091 */
[----:B------:R-:W-:Y:S01]  /*167b0*/  LOP3.LUT R52, R49, UR9, R50, 0x96, !PT ;  /* 0x0000000931347c12 */ /* 0x000fe2000f8e9632 */
[----:B------:R-:W1:Y:S01]  /*167c0*/  LDSM.16.MT88.4 R40, [R206+0x4c00] ;  /* 0x004c0000ce28783b */ /* 0x000e620000004200 */
[----:B------:R-:W-:Y:S04]  /*167d0*/  IMAD.WIDE.U32 R50, R51, -0x326172a9, RZ ;  /* 0xcd9e8d5733327825 */ /* 0x000fe800078e00ff */
[----:B------:R-:W-:Y:S01]  /*167e0*/  IMAD.WIDE.U32 R52, R52, -0x2daee0ad, RZ ;  /* 0xd2511f5334347825 */ /* 0x000fe200078e00ff */
[----:B------:R-:W-:Y:S03]  /*167f0*/  MUFU.EX2 R78, R75 ;  /* 0x0000004b004e7308 */ /* 0x000fe60000000800 */
[----:B------:R-:W-:Y:S01]  /*16800*/  IMAD.MOV.U32 R145, RZ, RZ, R70 ;  /* 0x000000ffff917224 */ /* 0x000fe200078e0046 */
[----:B------:R-:W-:Y:S02]  /*16810*/  LOP3.LUT R49, R53, UR6, R54, 0x96, !PT ;  /* 0x0000000635317c12 */ /* 0x000fe4000f8e9636 */
[----:B------:R-:W-:Y:S03]  /*16820*/  LOP3.LUT R53, R51, UR7, R48, 0x96, !PT ;  /* 0x0000000733357c12 */ /* 0x000fe6000f8e9630 */
[----:B------:R-:W-:Y:S01]  /*16830*/  IMAD.WIDE.U32 R48, R49, -0x326172a9, RZ ;  /* 0xcd9e8d5731307825 */ /* 0x000fe200078e00ff */
[----:B------:R2:W-:Y:S04]  /*16840*/  MUFU.EX2 R158, R77 ;  /* 0x0000004d009e7308 */ /* 0x0005e80000000800 */
[----:B------:R-:W-:Y:S02]  /*16850*/  LOP3.LUT R50, R49, UR17, R50, 0x96, !PT ;  /* 0x0000001131327c12 */ /* 0x000fe4000f8e9632 */
[C---:B------:R-:W-:Y:S02]  /*16860*/  LOP3.LUT R49, R48.reuse, 0xffff, RZ, 0xc0, !PT ;  /* 0x0000ffff30317812 */ /* 0x040fe400078ec0ff */
[----:B------:R-:W-:Y:S02]  /*16870*/  LOP3.LUT R51, R48, 0xff, RZ, 0xc0, !PT ;  /* 0x000000ff30337812 */ /* 0x000fe400078ec0ff */
[----:B------:R-:W-:Y:S01]  /*16880*/  SHF.R.U32.HI R49, RZ, 0x8, R49 ;  /* 0x00000008ff317819 */ /* 0x000fe20000011631 */
[----:B------:R-:W-:Y:S10]  /*16890*/  MUFU.EX2 R79, R74 ;  /* 0x0000004a004f7308 */ /* 0x000ff40000000800 */
[----:B------:R3:W-:Y:S01]  /*168a0*/  MUFU.EX2 R144, R76 ;  /* 0x0000004c00907308 */ /* 0x0007e20000000800 */
[----:B--2---:R-:W-:Y:S01]  /*168b0*/  PRMT R77, R51, 0x5410, R49 ;  /* 0x00005410334d7816 */ /* 0x004fe20000000031 */
[-C--:B-1----:R-:W-:Y:S01]  /*168c0*/  HMMA.16816.F32.BF16 R20, R36, R40.reuse, R20 ;  /* 0x000000282414723c */ /* 0x082fe20000041814 */
[--C-:B------:R-:W-:Y:S02]  /*168d0*/  SHF.R.U32.HI R49, RZ, 0x10, R48.reuse ;  /* 0x00000010ff317819 */ /* 0x100fe40000011630 */
[----:B------:R-:W-:Y:S02]  /*168e0*/  SHF.R.U32.HI R48, RZ, 0x18, R48 ;  /* 0x00000018ff307819 */ /* 0x000fe40000011630 */
[----:B------:R-:W-:Y:S03]  /*168f0*/  LOP3.LUT R49, R49, 0xff, RZ, 0xc0, !PT ;  /* 0x000000ff31317812 */ /* 0x000fe600078ec0ff */
[----:B------:R-:W-:Y:S01]  /*16900*/  MUFU.EX2 R173, R82 ;  /* 0x0000005200ad7308 */ /* 0x000fe20000000800 */
[C---:B------:R-:W-:Y:S07]  /*16910*/  HMMA.16816.F32.BF16 R24, R44.reuse, R40, R24 ;  /* 0x000000282c18723c */ /* 0x040fee0000041818 */
[----:B------:R-:W-:Y:S02]  /*16920*/  SHF.R.U32.HI R40, RZ, 0x8, R58 ;  /* 0x00000008ff287819 */ /* 0x000fe4000001163a */
[----:B------:R1:W-:Y:S03]  /*16930*/  MUFU.EX2 R82, R73 ;  /* 0x0000004900527308 */ /* 0x0003e60000000800 */
[C---:B------:R-:W-:Y:S01]  /*16940*/  LOP3.LUT R41, R50.reuse, 0xff, RZ, 0xc0, !PT ;  /* 0x000000ff32297812 */ /* 0x040fe200078ec0ff */
[-C--:B------:R-:W-:Y:S01]  /*16950*/  HMMA.16816.F32.BF16 R28, R44, R42.reuse, R28 ;  /* 0x0000002a2c1c723c */ /* 0x080fe2000004181c */
[----:B------:R-:W2:Y:S01]  /*16960*/  LDSM.16.MT88.4 R44, [R205+0x5000] ;  /* 0x00500000cd2c783b */ /* 0x000ea20000004200 */
[----:B------:R-:W-:Y:S02]  /*16970*/  PRMT R69, R59, 0x5410, R40 ;  /* 0x000054103b457816 */ /* 0x000fe40000000028 */
[----:B------:R-:W-:Y:S02]  /*16980*/  LOP3.LUT R40, R50, 0xffff, RZ, 0xc0, !PT ;  /* 0x0000ffff32287812 */ /* 0x000fe400078ec0ff */
[----:B---3--:R-:W-:Y:S01]  /*16990*/  PRMT R76, R49, 0x5410, R48 ;  /* 0x00005410314c7816 */ /* 0x008fe20000000030 */
[----:B------:R-:W-:Y:S01]  /*169a0*/  IMAD.WIDE.U32 R48, R53, -0x2daee0ad, RZ ;  /* 0xd2511f5335307825 */ /* 0x000fe200078e00ff */
[----:B------:R-:W-:Y:S01]  /*169b0*/  SHF.R.U32.HI R40, RZ, 0x8, R40 ;  /* 0x00000008ff287819 */ /* 0x000fe20000011628 */
[----:B------:R-:W3:Y:S01]  /*169c0*/  MUFU.EX2 R175, R83 ;  /* 0x0000005300af7308 */ /* 0x000ee20000000800 */
[----:B------:R-:W-:Y:S02]  /*169d0*/  HMMA.16816.F32.BF16 R32, R36, R42, R32 ;  /* 0x0000002a2420723c */ /* 0x000fe40000041820 */
[----:B------:R-:W-:Y:S02]  /*169e0*/  PRMT R75, R41, 0x5410, R40 ;  /* 0x00005410294b7816 */ /* 0x000fe40000000028 */
[--C-:B------:R-:W-:Y:S02]  /*169f0*/  SHF.R.U32.HI R40, RZ, 0x10, R50.reuse ;  /* 0x00000010ff287819 */ /* 0x100fe40000011632 */
[----:B------:R-:W-:Y:S02]  /*16a00*/  SHF.R.U32.HI R50, RZ, 0x18, R50 ;  /* 0x00000018ff327819 */ /* 0x000fe40000011632 */
[----:B------:R-:W-:Y:S01]  /*16a10*/  LOP3.LUT R40, R40, 0xff, RZ, 0xc0, !PT ;  /* 0x000000ff28287812 */ /* 0x000fe200078ec0ff */
[----:B------:R4:W2:Y:S03]  /*16a20*/  MUFU.EX2 R83, R72 ;  /* 0x0000004800537308 */ /* 0x0008a60000000800 */
[----:B------:R-:W-:Y:S02]  /*16a30*/  PRMT R74, R40, 0x5410, R50 ;  /* 0x00005410284a7816 */ /* 0x000fe40000000032 */
[----:B------:R-:W-:Y:S02]  /*16a40*/  LOP3.LUT R40, R65, UR15, R226, 0x96, !PT ;  /* 0x0000000f41287c12 */ /* 0x000fe4000f8e96e2 */
[----:B------:R-:W-:Y:S02]  /*16a50*/  F2FP.BF16.PACK_AB R36, R156, R157 ;  /* 0x0000009d9c24723e */ /* 0x000fe400000010ff */
[----:B------:R-:W-:Y:S01]  /*16a60*/  LOP3.LUT R51, R48, 0xffff, RZ, 0xc0, !PT ;  /* 0x0000ffff30337812 */ /* 0x000fe200078ec0ff */
[----:B------:R-:W-:Y:S01]  /*16a70*/  IMAD.WIDE.U32 R54, R40, -0x2daee0ad, RZ ;  /* 0xd2511f5328367825 */ /* 0x000fe200078e00ff */
[----:B------:R-:W-:Y:S01]  /*16a80*/  LOP3.LUT R41, R66, 0xff, RZ, 0xc0, !PT ;  /* 0x000000ff42297812 */ /* 0x000fe200078ec0ff */
[----:B------:R-:W-:Y:S01]  /*16a90*/  MUFU.EX2 R126, R126 ;  /* 0x0000007e007e7308 */ /* 0x000fe20000000800 */
[----:B------:R-:W-:Y:S02]  /*16aa0*/  LOP3.LUT R62, R49, UR16, R52, 0x96, !PT ;  /* 0x00000010313e7c12 */ /* 0x000fe4000f8e9634 */
[----:B------:R-:W-:Y:S01]  /*16ab0*/  LOP3.LUT R50, R55, UR12, R222, 0x96, !PT ;  /* 0x0000000c37327c12 */ /* 0x000fe2000f8e96de */
[--C-:B------:R-:W-:Y:S01]  /*16ac0*/  HSET2.LE.AND R55, R81, R220.reuse, PT ;  /* 0x000000dc51377233 */ /* 0x100fe20003803000 */
[----:B------:R-:W-:Y:S02]  /*16ad0*/  LOP3.LUT R49, R181, UR13, R64, 0x96, !PT ;  /* 0x0000000db5317c12 */ /* 0x000fe4000f8e9640 */
[----:B------:R-:W-:Y:S02]  /*16ae0*/  PRMT R64, R41, 0x5410, R61 ;  /* 0x0000541029407816 */ /* 0x000fe4000000003d */
[----:B------:R-:W-:Y:S01]  /*16af0*/  SHF.R.U32.HI R41, RZ, 0x8, R51 ;  /* 0x00000008ff297819 */ /* 0x000fe20000011633 */
[----:B------:R-:W-:Y:S01]  /*16b00*/  IMAD.WIDE.U32 R50, R50, -0x326172a9, RZ ;  /* 0xcd9e8d5732327825 */ /* 0x000fe200078e00ff */
[----:B------:R-:W-:Y:S01]  /*16b10*/  LOP3.LUT R52, R48, 0xff, RZ, 0xc0, !PT ;  /* 0x000000ff30347812 */ /* 0x000fe200078ec0ff */
[----:B------:R-:W-:Y:S01]  /*16b20*/  MUFU.EX2 R86, R86 ;  /* 0x0000005600567308 */ /* 0x000fe20000000800 */
[--C-:B------:R-:W-:Y:S02]  /*16b30*/  SHF.R.U32.HI R53, RZ, 0x10, R48.reuse ;  /* 0x00000010ff357819 */ /* 0x100fe40000011630 */
[----:B------:R-:W-:Y:S02]  /*16b40*/  SHF.R.U32.HI R57, RZ, 0x18, R48 ;  /* 0x00000018ff397819 */ /* 0x000fe40000011630 */
[----:B------:R-:W-:Y:S02]  /*16b50*/  LOP3.LUT R48, R51, UR11, R180, 0x96, !PT ;  /* 0x0000000b33307c12 */ /* 0x000fe4000f8e96b4 */
[----:B------:R-:W-:Y:S01]  /*16b60*/  PRMT R170, R52, 0x5410, R41 ;  /* 0x0000541034aa7816 */ /* 0x000fe20000000029 */
[----:B------:R-:W-:Y:S01]  /*16b70*/  IMAD.WIDE.U32 R40, R49, -0x2daee0ad, RZ ;  /* 0xd2511f5331287825 */ /* 0x000fe200078e00ff */
[----:B------:R-:W5:Y:S01]  /*16b80*/  LDL.LU R180, [R1+0x20] ;  /* 0x0000200001b47983 */ /* 0x000f620000300800 */
[----:B------:R-:W-:Y:S01]  /*16b90*/  LOP3.LUT R55, R55, R36, RZ, 0xc0, !PT ;  /* 0x0000002437377212 */ /* 0x000fe200078ec0ff */
[----:B------:R-:W1:Y:S01]  /*16ba0*/  MUFU.EX2 R87, R87 ;  /* 0x0000005700577308 */ /* 0x000e620000000800 */
[----:B------:R-:W-:Y:S01]  /*16bb0*/  IMAD.WIDE.U32 R48, R48, -0x2daee0ad, RZ ;  /* 0xd2511f5330307825 */ /* 0x000fe200078e00ff */
[----:B------:R-:W-:Y:S01]  /*16bc0*/  LOP3.LUT R41, R41, UR10, R54, 0x96, !PT ;  /* 0x0000000a29297c12 */ /* 0x000fe2000f8e9636 */
[----:B------:R-:W5:Y:S01]  /*16bd0*/  LDL.LU R181, [R1+0x1c] ;  /* 0x00001c0001b57983 */ /* 0x000f620000300800 */
[--C-:B------:R-:W-:Y:S01]  /*16be0*/  HSET2.LE.AND R54, R80, R220.reuse, PT ;  /* 0x000000dc50367233 */ /* 0x100fe20003803000 */
[----:B------:R-:W-:Y:S01]  /*16bf0*/  SHF.R.U32.HI R43, RZ, 0x18, R140 ;  /* 0x00000018ff2b7819 */ /* 0x000fe2000001168c */
[--C-:B------:R-:W-:Y:S01]  /*16c00*/  HSET2.LE.AND R170, R170, R220.reuse, PT ;  /* 0x000000dcaaaa7233 */ /* 0x100fe20003803000 */
[----:B------:R-:W-:Y:S01]  /*16c10*/  LOP3.LUT R49, R49, UR8, R40, 0x96, !PT ;  /* 0x0000000831317c12 */ /* 0x000fe2000f8e9628 */
[----:B------:R-:W-:Y:S01]  /*16c20*/  IMAD.WIDE.U32 R40, R41, -0x326172a9, RZ ;  /* 0xcd9e8d5729287825 */ /* 0x000fe200078e00ff */
[----:B------:R-:W5:Y:S01]  /*16c30*/  LDL.LU R117, [R1+0x18] ;  /* 0x0000180001757983 */ /* 0x000f620000300800 */
[----:B------:R-:W-:Y:S03]  /*16c40*/  MUFU.EX2 R92, R92 ;  /* 0x0000005c005c7308 */ /* 0x000fe60000000800 */
[----:B------:R-:W-:Y:S01]  /*16c50*/  LOP3.LUT R50, R41, UR9, R50, 0x96, !PT ;  /* 0x0000000929327c12 */ /* 0x000fe2000f8e9632 */
[----:B------:R-:W1:Y:S04]  /*16c60*/  LDSM.16.MT88.4 R36, [R206+0x5000] ;  /* 0x00500000ce24783b */ /* 0x000e680000004200 */
[----:B------:R-:W-:Y:S02]  /*16c70*/  IMAD.WIDE.U32 R50, R50, -0x2daee0ad, RZ ;  /* 0xd2511f5332327825 */ /* 0x000fe400078e00ff */
[----:B------:R-:W-:Y:S03]  /*16c80*/  MUFU.EX2 R93, R93 ;  /* 0x0000005d005d7308 */ /* 0x000fe60000000800 */
[----:B------:R-:W-:Y:S01]  /*16c90*/  LOP3.LUT R41, R51, UR6, R48, 0x96, !PT ;  /* 0x0000000633297c12 */ /* 0x000fe2000f8e9630 */
[----:B------:R-:W-:Y:S05]  /*16ca0*/  IMAD.WIDE.U32 R48, R49, -0x326172a9, RZ ;  /* 0xcd9e8d5731307825 */ /* 0x000fea00078e00ff */
[----:B------:R-:W-:Y:S01]  /*16cb0*/  LOP3.LUT R56, R49, UR7, R40, 0x96, !PT ;  /* 0x0000000731387c12 */ /* 0x000fe2000f8e9628 */
[----:B------:R-:W-:Y:S01]  /*16cc0*/  IMAD.WIDE.U32 R40, R41, -0x326172a9, RZ ;  /* 0xcd9e8d5729287825 */ /* 0x000fe200078e00ff */
[----:B------:R-:W-:Y:S01]  /*16cd0*/  LOP3.LUT R49, R53, 0xff, RZ, 0xc0, !PT ;  /* 0x000000ff35317812 */ /* 0x000fe200078ec0ff */
[--C-:B------:R-:W-:Y:S01]  /*16ce0*/  HSET2.LE.AND R53, R67, R220.reuse, PT ;  /* 0x000000dc43357233 */ /* 0x100fe20003803000 */
[----:B------:R-:W-:Y:S01]  /*16cf0*/  MUFU.EX2 R90, R90 ;  /* 0x0000005a005a7308 */ /* 0x000fe20000000800 */
[----:B------:R-:W5:Y:S01]  /*16d00*/  LDL.LU R67, [R1+0x24] ;  /* 0x0000240001437983 */ /* 0x000f620000300800 */
[----:B------:R-:W-:Y:S02]  /*16d10*/  LOP3.LUT R48, R41, UR17, R48, 0x96, !PT ;  /* 0x0000001129307c12 */ /* 0x000fe4000f8e9630 */
[----:B------:R-:W-:Y:S01]  /*16d20*/  PRMT R171, R49, 0x5410, R57 ;  /* 0x0000541031ab7816 */ /* 0x000fe20000000039 */
[----:B------:R-:W-:Y:S01]  /*16d30*/  IMAD.WIDE.U32 R56, R56, -0x2daee0ad, RZ ;  /* 0xd2511f5338387825 */ /* 0x000fe200078e00ff */
[C---:B------:R-:W-:Y:S02]  /*16d40*/  LOP3.LUT R49, R48.reuse, 0xffff, RZ, 0xc0, !PT ;  /* 0x0000ffff30317812 */ /* 0x040fe400078ec0ff */
[----:B------:R-:W-:Y:S01]  /*16d50*/  LOP3.LUT R51, R48, 0xff, RZ, 0xc0, !PT ;  /* 0x000000ff30337812 */ /* 0x000fe200078ec0ff */
[--C-:B------:R-:W-:Y:S01]  /*16d60*/  HSET2.LE.AND R171, R171, R220.reuse, PT ;  /* 0x000000dcabab7233 */ /* 0x100fe20003803000 */
[----:B------:R-:W-:Y:S01]  /*16d70*/  SHF.R.U32.HI R49, RZ, 0x8, R49 ;  /* 0x00000008ff317819 */ /* 0x000fe20000011631 */
[----:B------:R-:W2:Y:S01]  /*16d80*/  MUFU.EX2 R91, R91 ;  /* 0x0000005b005b7308 */ /* 0x000ea20000000800 */
[----:B------:R-:W-:Y:S02]  /*16d90*/  LOP3.LUT R41, R40, 0xffff, RZ, 0xc0, !PT ;  /* 0x0000ffff28297812 */ /* 0x000fe400078ec0ff */
[----:B------:R-:W-:Y:S02]  /*16da0*/  PRMT R66, R51, 0x5410, R49 ;  /* 0x0000541033427816 */ /* 0x000fe40000000031 */
[--C-:B------:R-:W-:Y:S02]  /*16db0*/  SHF.R.U32.HI R49, RZ, 0x10, R48.reuse ;  /* 0x00000010ff317819 */ /* 0x100fe40000011630 */
[----:B------:R-:W-:Y:S02]  /*16dc0*/  SHF.R.U32.HI R51, RZ, 0x18, R48 ;  /* 0x00000018ff337819 */ /* 0x000fe40000011630 */
[----:B------:R-:W-:Y:S01]  /*16dd0*/  LOP3.LUT R48, R49, 0xff, RZ, 0xc0, !PT ;  /* 0x000000ff31307812 */ /* 0x000fe200078ec0ff */
[--C-:B------:R-:W-:Y:S01]  /*16de0*/  HSET2.LE.AND R49, R60, R220.reuse, PT ;  /* 0x000000dc3c317233 */ /* 0x100fe20003803000 */
[----:B------:R-:W-:Y:S01]  /*16df0*/  SHF.R.U32.HI R41, RZ, 0x8, R41 ;  /* 0x00000008ff297819 */ /* 0x000fe20000011629 */
[----:B------:R-:W-:Y:S01]  /*16e00*/  MUFU.EX2 R114, R114 ;  /* 0x0000007200727308 */ /* 0x000fe20000000800 */
[----:B-1----:R-:W-:Y:S01]  /*16e10*/  PRMT R73, R48, 0x5410, R51 ;  /* 0x0000541030497816 */ /* 0x002fe20000000033 */
[--C-:B------:R-:W-:Y:S01]  /*16e20*/  HSET2.LE.AND R51, R152, R220.reuse, PT ;  /* 0x000000dc98337233 */ /* 0x100fe20003803000 */
[----:B------:R-:W-:Y:S02]  /*16e30*/  LOP3.LUT R48, R40, 0xff, RZ, 0xc0, !PT ;  /* 0x000000ff28307812 */ /* 0x000fe400078ec0ff */
[----:B------:R-:W-:Y:S01]  /*16e40*/  LOP3.LUT R58, R57, UR16, R50, 0x96, !PT ;  /* 0x00000010393a7c12 */ /* 0x000fe2000f8e9632 */
[--C-:B------:R-:W-:Y:S01]  /*16e50*/  HSET2.LE.AND R50, R151, R220.reuse, PT ;  /* 0x000000dc97327233 */ /* 0x100fe20003803000 */
[----:B------:R-:W-:Y:S02]  /*16e60*/  PRMT R71, R48, 0x5410, R41 ;  /* 0x0000541030477816 */ /* 0x000fe40000000029 */
[--C-:B------:R-:W-:Y:S01]  /*16e70*/  SHF.R.U32.HI R48, RZ, 0x10, R40.reuse ;  /* 0x00000010ff307819 */ /* 0x100fe20000011628 */
[----:B------:R-:W1:Y:S01]  /*16e80*/  MUFU.EX2 R115, R115 ;  /* 0x0000007300737308 */ /* 0x000e620000000800 */
[----:B------:R-:W-:Y:S02]  /*16e90*/  SHF.R.U32.HI R41, RZ, 0x18, R40 ;  /* 0x00000018ff297819 */ /* 0x000fe40000011628 */
[----:B------:R-:W-:Y:S01]  /*16ea0*/  LOP3.LUT R40, R48, 0xff, RZ, 0xc0, !PT ;  /* 0x000000ff30287812 */ /* 0x000fe200078ec0ff */
[--C-:B------:R-:W-:Y:S01]  /*16eb0*/  HSET2.LE.AND R48, R150, R220.reuse, PT ;  /* 0x000000dc96307233 */ /* 0x100fe20003803000 */
[----:B------:R-:W-:Y:S02]  /*16ec0*/  LOP3.LUT R52, R56, 0xff, RZ, 0xc0, !PT ;  /* 0x000000ff38347812 */ /* 0x000fe400078ec0ff */
[----:B------:R-:W-:Y:S02]  /*16ed0*/  PRMT R70, R40, 0x5410, R41 ;  /* 0x0000541028467816 */ /* 0x000fe40000000029 */
[----:B------:R-:W-:Y:S01]  /*16ee0*/  F2FP.BF16.PACK_AB R40, R183, R177 ;  /* 0x000000b1b728723e */ /* 0x000fe200000010ff */
[----:B------:R-:W-:Y:S01]  /*16ef0*/  MUFU.EX2 R112, R112 ;  /* 0x0000007000707308 */ /* 0x000fe20000000800 */
[----:B------:R-:W-:Y:S02]  /*16f00*/  F2FP.BF16.PACK_AB R41, R162, R161 ;  /* 0x000000a1a229723e */ /* 0x000fe400000010ff */
[----:B------:R-:W-:Y:S02]  /*16f10*/  LOP3.LUT R50, R50, R40, RZ, 0xc0, !PT ;  /* 0x0000002832327212 */ /* 0x000fe400078ec0ff */
[----:B---3--:R-:W-:Y:S02]  /*16f20*/  F2FP.BF16.PACK_AB R40, R175, R173 ;  /* 0x000000adaf28723e */ /* 0x008fe400000010ff */
[----:B------:R-:W-:Y:S02]  /*16f30*/  LOP3.LUT R48, R48, R41, RZ, 0xc0, !PT ;  /* 0x0000002930307212 */ /* 0x000fe400078ec0ff */
[----:B------:R-:W-:Y:S01]  /*16f40*/  LOP3.LUT R41, R56, 0xffff, RZ, 0xc0, !PT ;  /* 0x0000ffff38297812 */ /* 0x000fe200078ec0ff */
[----:B------:R-:W3:Y:S01]  /*16f50*/  MUFU.EX2 R113, R113 ;  /* 0x0000007100717308 */ /* 0x000ee20000000800 */
[----:B------:R-:W-:Y:S02]  /*16f60*/  LOP3.LUT R51, R51, R40, RZ, 0xc0, !PT ;  /* 0x0000002833337212 */ /* 0x000fe400078ec0ff */
[----:B------:R-:W-:Y:S02]  /*16f70*/  F2FP.BF16.PACK_AB R40, R159, R160 ;  /* 0x000000a09f28723e */ /* 0x000fe400000010ff */
[----:B------:R-:W-:Y:S02]  /*16f80*/  SHF.R.U32.HI R41, RZ, 0x8, R41 ;  /* 0x00000008ff297819 */ /* 0x000fe40000011629 */
[----:B------:R-:W-:Y:S02]  /*16f90*/  LOP3.LUT R49, R49, R40, RZ, 0xc0, !PT ;  /* 0x0000002831317212 */ /* 0x000fe400078ec0ff */
[----:B------:R-:W-:Y:S01]  /*16fa0*/  F2FP.BF16.PACK_AB R40, R158, R144 ;  /* 0x000000909e28723e */ /* 0x000fe200000010ff */
[----:B------:R-:W-:Y:S01]  /*16fb0*/  MUFU.EX2 R106, R106 ;  /* 0x0000006a006a7308 */ /* 0x000fe20000000800 */
[----:B----4-:R-:W-:Y:S01]  /*16fc0*/  PRMT R72, R52, 0x5410, R41 ;  /* 0x0000541034487816 */ /* 0x010fe20000000029 */
[--C-:B------:R-:W-:Y:S01]  /*16fd0*/  HSET2.LE.AND R52, R68, R220.reuse, PT ;  /* 0x000000dc44347233 */ /* 0x100fe20003803000 */
[----:B------:R-:W-:Y:S01]  /*16fe0*/  LOP3.LUT R54, R54, R40, RZ, 0xc0, !PT ;  /* 0x0000002836367212 */ /* 0x000fe200078ec0ff */
[-C--:B--2---:R-:W-:Y:S01]  /*16ff0*/  HMMA.16816.F32.BF16 R4, R48, R44.reuse, R4 ;  /* 0x0000002c3004723c */ /* 0x084fe20000041804 */
[----:B------:R-:W-:Y:S02]  /*17000*/  F2FP.BF16.PACK_AB R40, R82, R83 ;  /* 0x000000535228723e */ /* 0x000fe400000010ff */
[----:B------:R-:W-:Y:S02]  /*17010*/  F2FP.BF16.PACK_AB R41, R78, R79 ;  /* 0x0000004f4e29723e */ /* 0x000fe400000010ff */
[----:B------:R-:W-:Y:S01]  /*17020*/  LOP3.LUT R52, R52, R40, RZ, 0xc0, !PT ;  /* 0x0000002834347212 */ /* 0x000fe200078ec0ff */
[----:B------:R-:W-:Y:S01]  /*17030*/  MUFU.EX2 R107, R107 ;  /* 0x0000006b006b7308 */ /* 0x000fe20000000800 */
[----:B------:R-:W-:Y:S02]  /*17040*/  LOP3.LUT R53, R53, R41, RZ, 0xc0, !PT ;  /* 0x0000002935357212 */ /* 0x000fe400078ec0ff */
[----:B------:R-:W-:Y:S03]  /*17050*/  SHF.R.U32.HI R40, RZ, 0x10, R140 ;  /* 0x00000010ff287819 */ /* 0x000fe6000001168c */
[--C-:B------:R-:W-:Y:S02]  /*17060*/  SHF.R.U32.HI R42, RZ, 0x10, R56.reuse ;  /* 0x00000010ff2a7819 */ /* 0x100fe40000011638 */
[C---:B------:R-:W-:Y:S01]  /*17070*/  HMMA.16816.F32.BF16 R8, R52.reuse, R44, R8 ;  /* 0x0000002c3408723c */ /* 0x040fe20000041808 */
[----:B------:R-:W-:Y:S01]  /*17080*/  LOP3.LUT R40, R40, 0xff, RZ, 0xc0, !PT ;  /* 0x000000ff28287812 */ /* 0x000fe200078ec0ff */
[----:B------:R-:W-:Y:S01]  /*17090*/  MUFU.EX2 R108, R108 ;  /* 0x0000006c006c7308 */ /* 0x000fe20000000800 */
[----:B------:R-:W-:Y:S02]  /*170a0*/  LOP3.LUT R41, R140, 0xffff, RZ, 0xc0, !PT ;  /* 0x0000ffff8c297812 */ /* 0x000fe400078ec0ff */
[----:B------:R-:W-:Y:S02]  /*170b0*/  PRMT R60, R40, 0x5410, R43 ;  /* 0x00005410283c7816 */ /* 0x000fe4000000002b */
[--C-:B------:R-:W-:Y:S01]  /*170c0*/  SHF.R.U32.HI R40, RZ, 0x10, R63.reuse ;  /* 0x00000010ff287819 */ /* 0x100fe2000001163f */
[-C--:B------:R-:W-:Y:S01]  /*170d0*/  HMMA.16816.F32.BF16 R12, R52, R46.reuse, R12 ;  /* 0x0000002e340c723c */ /* 0x080fe2000004180c */
[----:B------:R-:W-:Y:S03]  /*170e0*/  LOP3.LUT R44, R42, 0xff, RZ, 0xc0, !PT ;  /* 0x000000ff2a2c7812 */ /* 0x000fe600078ec0ff */
[----:B------:R-:W-:Y:S01]  /*170f0*/  SHF.R.U32.HI R45, RZ, 0x18, R63 ;  /* 0x00000018ff2d7819 */ /* 0x000fe2000001163f */
[----:B------:R-:W2:Y:S01]  /*17100*/  MUFU.EX2 R109, R109 ;  /* 0x0000006d006d7308 */ /* 0x000ea20000000800 */
[----:B------:R-:W-:Y:S02]  /*17110*/  LOP3.LUT R57, R140, 0xff, RZ, 0xc0, !PT ;  /* 0x000000ff8c397812 */ /* 0x000fe400078ec0ff */
[----:B------:R-:W-:Y:S01]  /*17120*/  SHF.R.U32.HI R59, RZ, 0x18, R56 ;  /* 0x00000018ff3b7819 */ /* 0x000fe20000011638 */
[C---:B------:R-:W-:Y:S03]  /*17130*/  HMMA.16816.F32.BF16 R16, R48.reuse, R46, R16 ;  /* 0x0000002e3010723c */ /* 0x040fe60000041810 */
[----:B------:R-:W-:Y:S02]  /*17140*/  LOP3.LUT R40, R40, 0xff, RZ, 0xc0, !PT ;  /* 0x000000ff28287812 */ /* 0x000fe400078ec0ff */
[----:B------:R-:W-:Y:S01]  /*17150*/  SHF.R.U32.HI R41, RZ, 0x8, R41 ;  /* 0x00000008ff297819 */ /* 0x000fe20000011629 */
[----:B------:R-:W-:Y:S01]  /*17160*/  MUFU.EX2 R116, R116 ;  /* 0x0000007400747308 */ /* 0x000fe20000000800 */
[----:B------:R-:W-:Y:S01]  /*17170*/  PRMT R65, R44, 0x5410, R59 ;  /* 0x000054102c417816 */ /* 0x000fe2000000003b */
[-C--:B------:R-:W-:Y:S01]  /*17180*/  HMMA.16816.F32.BF16 R20, R48, R36.reuse, R20 ;  /* 0x000000243014723c */ /* 0x080fe20000041814 */
[----:B------:R-:W-:Y:S03]  /*17190*/  PRMT R61, R57, 0x5410, R41 ;  /* 0x00005410393d7816 */ /* 0x000fe60000000029 */
[----:B------:R-:W-:Y:S02]  /*171a0*/  PRMT R57, R40, 0x5410, R45 ;  /* 0x0000541028397816 */ /* 0x000fe4000000002d */
[----:B------:R-:W4:Y:S01]  /*171b0*/  LDSM.16.MT88.4 R44, [R205+0x5400] ;  /* 0x00540000cd2c783b */ /* 0x000f220000004200 */
[--C-:B------:R-:W-:Y:S01]  /*171c0*/  HSET2.LE.AND R40, R61, R220.reuse, PT ;  /* 0x000000dc3d287233 */ /* 0x100fe20003803000 */
[C---:B------:R-:W-:Y:S01]  /*171d0*/  HMMA.16816.F32.BF16 R24, R52.reuse, R36, R24 ;  /* 0x000000243418723c */ /* 0x040fe20000041818 */
[C---:B------:R-:W-:Y:S01]  /*171e0*/  LOP3.LUT R41, R63.reuse, 0xffff, RZ, 0xc0, !PT ;  /* 0x0000ffff3f297812 */ /* 0x040fe200078ec0ff */
[----:B------:R-:W-:Y:S02]  /*171f0*/  MUFU.EX2 R134, R134 ;  /* 0x0000008600867308 */ /* 0x000fe40000000800 */
[----:B------:R-:W-:Y:S02]  /*17200*/  LOP3.LUT R56, R63, 0xff, RZ, 0xc0, !PT ;  /* 0x000000ff3f387812 */ /* 0x000fe400078ec0ff */
[----:B------:R-:W-:Y:S02]  /*17210*/  SHF.R.U32.HI R41, RZ, 0x8, R41 ;  /* 0x00000008ff297819 */ /* 0x000fe40000011629 */
[-C--:B------:R-:W-:Y:S01]  /*17220*/  HMMA.16816.F32.BF16 R28, R52, R38.reuse, R28 ;  /* 0x00000026341c723c */ /* 0x080fe2000004181c */
[----:B------:R-:W-:Y:S03]  /*17230*/  F2FP.BF16.PACK_AB R36, R99, R98 ;  /* 0x000000626324723e */ /* 0x000fe600000010ff */
[----:B------:R-:W-:Y:S01]  /*17240*/  F2FP.BF16.PACK_AB R37, R85, R84 ;  /* 0x000000545525723e */ /* 0x000fe200000010ff */
[----:B------:R-:W-:Y:S01]  /*17250*/  MUFU.EX2 R133, R133 ;  /* 0x0000008500857308 */ /* 0x000fe20000000800 */
[----:B------:R-:W-:Y:S01]  /*17260*/  PRMT R59, R56, 0x5410, R41 ;  /* 0x00005410383b7816 */ /* 0x000fe20000000029 */
[--C-:B------:R-:W-:Y:S01]  /*17270*/  HSET2.LE.AND R55, R64, R220.reuse, PT ;  /* 0x000000dc40377233 */ /* 0x100fe20003803000 */
[----:B------:R-:W-:Y:S01]  /*17280*/  HMMA.16816.F32.BF16 R32, R48, R38, R32 ;  /* 0x000000263020723c */ /* 0x000fe20000041820 */
[----:B------:R-:W-:Y:S03]  /*17290*/  LOP3.LUT R40, R40, R37, RZ, 0xc0, !PT ;  /* 0x0000002528287212 */ /* 0x000fe600078ec0ff */
[----:B------:R-:W-:Y:S01]  /*172a0*/  F2FP.BF16.PACK_AB R37, R89, R88 ;  /* 0x000000585925723e */ /* 0x000fe200000010ff */
[--C-:B------:R-:W-:Y:S01]  /*172b0*/  HSET2.LE.AND R52, R59, R220.reuse, PT ;  /* 0x000000dc3b347233 */ /* 0x100fe20003803000 */
[----:B------:R-:W-:Y:S01]  /*172c0*/  F2FP.BF16.PACK_AB R56, R87, R86 ;  /* 0x000000565738723e */ /* 0x000fe200000010ff */
[--C-:B------:R-:W-:Y:S01]  /*172d0*/  HSET2.LE.AND R41, R60, R220.reuse, PT ;  /* 0x000000dc3c297233 */ /* 0x100fe20003803000 */
[----:B------:R-:W-:Y:S01]  /*172e0*/  LOP3.LUT R42, R62, 0xff, RZ, 0xc0, !PT ;  /* 0x000000ff3e2a7812 */ /* 0x000fe200078ec0ff */
[--C-:B------:R-:W-:Y:S01]  /*172f0*/  HSET2.LE.AND R54, R69, R220.reuse, PT ;  /* 0x000000dc45367233 */ /* 0x100fe20003803000 */
[----:B------:R-:W-:Y:S02]  /*17300*/  MUFU.EX2 R122, R122 ;  /* 0x0000007a007a7308 */ /* 0x000fe40000000800 */
[----:B------:R-:W-:Y:S01]  /*17310*/  LOP3.LUT R52, R52, R37, RZ, 0xc0, !PT ;  /* 0x0000002534347212 */ /* 0x000fe200078ec0ff */
[--C-:B------:R-:W-:Y:S01]  /*17320*/  HSET2.LE.AND R53, R57, R220.reuse, PT ;  /* 0x000000dc39357233 */ /* 0x100fe20003803000 */
[----:B------:R-:W-:Y:S02]  /*17330*/  LOP3.LUT R41, R41, R56, RZ, 0xc0, !PT ;  /* 0x0000003829297212 */ /* 0x000fe400078ec0ff */
[----:B------:R-:W-:Y:S02]  /*17340*/  F2FP.BF16.PACK_AB R56, R91, R90 ;  /* 0x0000005a5b38723e */ /* 0x000fe400000010ff */
[----:B------:R-:W-:Y:S02]  /*17350*/  SHF.R.U32.HI R50, RZ, 0x18, R58 ;  /* 0x00000018ff327819 */ /* 0x000fe4000001163a */
[----:B------:R-:W-:Y:S01]  /*17360*/  LOP3.LUT R53, R53, R56, RZ, 0xc0, !PT ;  /* 0x0000003835357212 */ /* 0x000fe200078ec0ff */
[----:B------:R-:W-:Y:S01]  /*17370*/  MUFU.EX2 R120, R120 ;  /* 0x0000007800787308 */ /* 0x000fe20000000800 */
[----:B------:R-:W-:Y:S02]  /*17380*/  SHF.R.U32.HI R56, RZ, 0x18, R62 ;  /* 0x00000018ff387819 */ /* 0x000fe4000001163e */
[----:B------:R-:W-:Y:S02]  /*17390*/  LOP3.LUT R51, R58, 0xff, RZ, 0xc0, !PT ;  /* 0x000000ff3a337812 */ /* 0x000fe400078ec0ff */
[----:B------:R-:W-:Y:S02]  /*173a0*/  LOP3.LUT R43, R62, 0xffff, RZ, 0xc0, !PT ;  /* 0x0000ffff3e2b7812 */ /* 0x000fe400078ec0ff */
[----:B------:R-:W-:Y:S02]  /*173b0*/  SHF.R.U32.HI R48, RZ, 0x10, R58 ;  /* 0x00000010ff307819 */ /* 0x000fe4000001163a */
[----:B------:R-:W-:Y:S01]  /*173c0*/  SHF.R.U32.HI R43, RZ, 0x8, R43 ;  /* 0x00000008ff2b7819 */ /* 0x000fe2000001162b */
[----:B------:R-:W-:Y:S01]  /*173d0*/  MUFU.EX2 R121, R121 ;  /* 0x0000007900797308 */ /* 0x000fe20000000800 */
[----:B------:R-:W-:Y:S02]  /*173e0*/  LOP3.LUT R48, R48, 0xff, RZ, 0xc0, !PT ;  /* 0x000000ff30307812 */ /* 0x000fe400078ec0ff */
[----:B------:R-:W-:Y:S01]  /*173f0*/  PRMT R168, R42, 0x5410, R43 ;  /* 0x000054102aa87816 */ /* 0x000fe2000000002b */
[--C-:B------:R-:W-:Y:S01]  /*17400*/  HSET2.LE.AND R43, R147, R220.reuse, PT ;  /* 0x000000dc932b7233 */ /* 0x100fe20003803000 */
[----:B------:R-:W-:Y:S01]  /*17410*/  PRMT R64, R48, 0x5410, R50 ;  /* 0x0000541030407816 */ /* 0x000fe20000000032 */
[--C-:B------:R-:W-:Y:S01]  /*17420*/  HSET2.LE.AND R42, R149, R220.reuse, PT ;  /* 0x000000dc952a7233 */ /* 0x100fe20003803000 */
[----:B------:R-:W-:Y:S01]  /*17430*/  SHF.R.U32.HI R49, RZ, 0x10, R62 ;  /* 0x00000010ff317819 */ /* 0x000fe2000001163e */
[--C-:B------:R-:W-:Y:S01]  /*17440*/  HSET2.LE.AND R50, R77, R220.reuse, PT ;  /* 0x000000dc4d327233 */ /* 0x100fe20003803000 */
[----:B------:R-:W-:Y:S01]  /*17450*/  LOP3.LUT R43, R43, R36, RZ, 0xc0, !PT ;  /* 0x000000242b2b7212 */ /* 0x000fe200078ec0ff */
[----:B------:R-:W1:Y:S01]  /*17460*/  MUFU.EX2 R118, R118 ;  /* 0x0000007600767308 */ /* 0x000e620000000800 */
[----:B------:R-:W-:Y:S01]  /*17470*/  F2FP.BF16.PACK_AB R36, R95, R94 ;  /* 0x0000005e5f24723e */ /* 0x000fe200000010ff */
[--C-:B------:R-:W-:Y:S01]  /*17480*/  HSET2.LE.AND R168, R168, R220.reuse, PT ;  /* 0x000000dca8a87233 */ /* 0x100fe20003803000 */
[----:B------:R-:W-:Y:S02]  /*17490*/  LOP3.LUT R49, R49, 0xff, RZ, 0xc0, !PT ;  /* 0x000000ff31317812 */ /* 0x000fe400078ec0ff */
[----:B------:R-:W-:Y:S02]  /*174a0*/  LOP3.LUT R55, R55, R36, RZ, 0xc0, !PT ;  /* 0x0000002437377212 */ /* 0x000fe400078ec0ff */
[----:B------:R-:W1:Y:S01]  /*174b0*/  LDSM.16.MT88.4 R36, [R206+0x5400] ;  /* 0x00540000ce24783b */ /* 0x000e620000004200 */
[----:B-----5:R-:W-:Y:S02]  /*174c0*/  FFMA.FTZ R132, R132, R180, R249 ;  /* 0x000000b484847223 */ /* 0x020fe400000100f9 */
[----:B------:R-:W-:Y:S02]  /*174d0*/  IMAD.MOV.U32 R180, RZ, RZ, R164 ;  /* 0x000000ffffb47224 */ /* 0x000fe400078e00a4 */
[----:B------:R-:W-:Y:S02]  /*174e0*/  FADD.FTZ R57, R148, R132 ;  /* 0x0000008494397221 */ /* 0x000fe40000010000 */
[----:B------:R-:W-:Y:S01]  /*174f0*/  FFMA.FTZ R63, R2, R181, R247 ;  /* 0x000000b5023f7223 */ /* 0x000fe200000100f7 */
[----:B------:R-:W-:Y:S01]  /*17500*/  F2FP.BF16.PACK_AB R2, R97, R96 ;  /* 0x000000606102723e */ /* 0x000fe200000010ff */
[----:B------:R-:W-:Y:S01]  /*17510*/  IMAD.MOV.U32 R181, RZ, RZ, R169 ;  /* 0x000000ffffb57224 */ /* 0x000fe200078e00a9 */
[----:B------:R-:W-:Y:S01]  /*17520*/  PRMT R169, R49, 0x5410, R56 ;  /* 0x0000541031a97816 */ /* 0x000fe20000000038 */
[----:B------:R-:W-:Y:S01]  /*17530*/  FADD.FTZ R57, R141, R57 ;  /* 0x000000398d397221 */ /* 0x000fe20000010000 */
[----:B------:R-:W-:Y:S01]  /*17540*/  LOP3.LUT R42, R42, R2, RZ, 0xc0, !PT ;  /* 0x000000022a2a7212 */ /* 0x000fe200078ec0ff */
[----:B------:R-:W-:Y:S01]  /*17550*/  FFMA.FTZ R139, R139, R117, R250 ;  /* 0x000000758b8b7223 */ /* 0x000fe200000100fa */
[--C-:B------:R-:W-:Y:S01]  /*17560*/  HSET2.LE.AND R56, R66, R220.reuse, PT ;  /* 0x000000dc42387233 */ /* 0x100fe20003803000 */
[----:B------:R-:W-:Y:S01]  /*17570*/  FADD.FTZ R57, R154, R57 ;  /* 0x000000399a397221 */ /* 0x000fe20000010000 */
[----:B------:R-:W-:Y:S01]  /*17580*/  F2FP.BF16.PACK_AB R2, R93, R92 ;  /* 0x0000005c5d02723e */ /* 0x000fe200000010ff */
[----:B------:R-:W-:Y:S01]  /*17590*/  IMAD.MOV.U32 R132, RZ, RZ, R138 ;  /* 0x000000ffff847224 */ /* 0x000fe200078e008a */
[--C-:B------:R-:W-:Y:S01]  /*175a0*/  HSET2.LE.AND R49, R74, R220.reuse, PT ;  /* 0x000000dc4a317233 */ /* 0x100fe20003803000 */
[----:B------:R-:W-:Y:S01]  /*175b0*/  FADD.FTZ R62, R248, R57 ;  /* 0x00000039f83e7221 */ /* 0x000fe20000010000 */
[----:B------:R-:W-:Y:S01]  /*175c0*/  LOP3.LUT R54, R54, R2, RZ, 0xc0, !PT ;  /* 0x0000000236367212 */ /* 0x000fe200078ec0ff */
[-C--:B----4-:R-:W-:Y:S01]  /*175d0*/  HMMA.16816.F32.BF16 R4, R40, R44.reuse, R4 ;  /* 0x0000002c2804723c */ /* 0x090fe20000041804 */
[--C-:B------:R-:W-:Y:S01]  /*175e0*/  HSET2.LE.AND R57, R73, R220.reuse, PT ;  /* 0x000000dc49397233 */ /* 0x100fe20003803000 */
[----:B------:R-:W-:Y:S01]  /*175f0*/  LOP3.LUT R2, R58, 0xffff, RZ, 0xc0, !PT ;  /* 0x0000ffff3a027812 */ /* 0x000fe200078ec0ff */
[----:B------:R-:W-:Y:S01]  /*17600*/  FADD.FTZ R58, R181, R139 ;  /* 0x0000008bb53a7221 */ /* 0x000fe20000010000 */
[--C-:B------:R-:W-:Y:S02]  /*17610*/  HSET2.LE.AND R169, R169, R220.reuse, PT ;  /* 0x000000dca9a97233 */ /* 0x100fe40003803000 */
[----:B------:R-:W-:Y:S01]  /*17620*/  SHF.R.U32.HI R2, RZ, 0x8, R2 ;  /* 0x00000008ff027819 */ /* 0x000fe20000011602 */
[----:B------:R-:W-:Y:S01]  /*17630*/  FADD.FTZ R58, R179, R58 ;  /* 0x0000003ab33a7221 */ /* 0x000fe20000010000 */
[C---:B------:R-:W-:Y:S04]  /*17640*/  HMMA.16816.F32.BF16 R8, R52.reuse, R44, R8 ;  /* 0x0000002c3408723c */ /* 0x040fe80000041808 */
[----:B------:R-:W-:Y:S01]  /*17650*/  FADD.FTZ R58, R145, R58 ;  /* 0x0000003a913a7221 */ /* 0x000fe20000010000 */
[----:B------:R-:W-:Y:S01]  /*17660*/  PRMT R164, R51, 0x5410, R2 ;  /* 0x0000541033a47816 */ /* 0x000fe20000000002 */
[--C-:B------:R-:W-:Y:S01]  /*17670*/  HSET2.LE.AND R51, R76, R220.reuse, PT ;  /* 0x000000dc4c337233 */ /* 0x100fe20003803000 */
[----:B------:R-:W-:Y:S01]  /*17680*/  FADD.FTZ R45, R146, R63 ;  /* 0x0000003f922d7221 */ /* 0x000fe20000010000 */
[-C--:B------:R-:W-:Y:S01]  /*17690*/  HMMA.16816.F32.BF16 R12, R52, R46.reuse, R12 ;  /* 0x0000002e340c723c */ /* 0x080fe2000004180c */
[----:B------:R-:W-:Y:S03]  /*176a0*/  FFMA.FTZ R48, R0, R67, R180 ;  /* 0x0000004300307223 */ /* 0x000fe600000100b4 */
[----:B------:R-:W-:Y:S01]  /*176b0*/  FADD.FTZ R45, R142, R45 ;  /* 0x0000002d8e2d7221 */ /* 0x000fe20000010000 */
[----:B-1----:R-:W-:Y:S01]  /*176c0*/  F2FP.BF16.PACK_AB R2, R115, R114 ;  /* 0x000000727302723e */ /* 0x002fe200000010ff */
[----:B------:R-:W-:Y:S01]  /*176d0*/  FADD.FTZ R44, R178, R48 ;  /* 0x00000030b22c7221 */ /* 0x000fe20000010000 */
[----:B---3--:R-:W-:Y:S01]  /*176e0*/  F2FP.BF16.PACK_AB R0, R113, R112 ;  /* 0x000000707100723e */ /* 0x008fe200000010ff */
[----:B------:R-:W-:Y:S01]  /*176f0*/  FADD.FTZ R63, R252, R58 ;  /* 0x0000003afc3f7221 */ /* 0x000fe20000010000 */
[C---:B------:R-:W-:Y:S03]  /*17700*/  HMMA.16816.F32.BF16 R16, R40.reuse, R46, R16 ;  /* 0x0000002e2810723c */ /* 0x040fe60000041810 */
[----:B------:R-:W-:Y:S01]  /*17710*/  FADD.FTZ R59, R143, R44 ;  /* 0x0000002c8f3b7221 */ /* 0x000fe20000010000 */
[----:B------:R-:W-:Y:S01]  /*17720*/  F2FP.BF16.PACK_AB R44, R105, R104 ;  /* 0x00000068692c723e */ /* 0x000fe200000010ff */
[--C-:B------:R-:W-:Y:S01]  /*17730*/  HSET2.LE.AND R48, R75, R220.reuse, PT ;  /* 0x000000dc4b307233 */ /* 0x100fe20003803000 */
[----:B------:R-:W-:Y:S01]  /*17740*/  LOP3.LUT R51, R51, R2, RZ, 0xc0, !PT ;  /* 0x0000000233337212 */ /* 0x000fe200078ec0ff */
[--C-:B------:R-:W-:Y:S01]  /*17750*/  HSET2.LE.AND R58, R71, R220.reuse, PT ;  /* 0x000000dc473a7233 */ /* 0x100fe20003803000 */
[----:B------:R-:W-:Y:S01]  /*17760*/  LOP3.LUT R56, R56, R44, RZ, 0xc0, !PT ;  /* 0x0000002c38387212 */ /* 0x000fe200078ec0ff */
[-C--:B------:R-:W-:Y:S03]  /*17770*/  HMMA.16816.F32.BF16 R20, R40, R36.reuse, R20 ;  /* 0x000000242814723c */ /* 0x080fe60000041814 */
[----:B------:R-:W-:Y:S01]  /*17780*/  F2FP.BF16.PACK_AB R2, R103, R102 ;  /* 0x000000666702723e */ /* 0x000fe200000010ff */
[--C-:B------:R-:W-:Y:S01]  /*17790*/  HSET2.LE.AND R164, R164, R220.reuse, PT ;  /* 0x000000dca4a47233 */ /* 0x100fe20003803000 */
[----:B------:R-:W-:Y:S02]  /*177a0*/  LOP3.LUT R50, R50, R0, RZ, 0xc0, !PT ;  /* 0x0000000032327212 */ /* 0x000fe400078ec0ff */
[----:B------:R-:W-:Y:S01]  /*177b0*/  LOP3.LUT R49, R49, R2, RZ, 0xc0, !PT ;  /* 0x0000000231317212 */ /* 0x000fe200078ec0ff */
[----:B------:R-:W-:Y:S01]  /*177c0*/  FADD.FTZ R2, R155, R45 ;  /* 0x0000002d9b027221 */ /* 0x000fe20000010000 */
[C---:B------:R-:W-:Y:S01]  /*177d0*/  HMMA.16816.F32.BF16 R24, R52.reuse, R36, R24 ;  /* 0x000000243418723c */ /* 0x040fe20000041818 */
[----:B------:R-:W1:Y:S02]  /*177e0*/  LDSM.16.MT88.4 R44, [R205+0x5800] ;  /* 0x00580000cd2c783b */ /* 0x000e640000004200 */
[----:B------:R-:W-:Y:S01]  /*177f0*/  FADD.FTZ R61, R241, R2 ;  /* 0x00000002f13d7221 */ /* 0x000fe20000010000 */
[----:B------:R-:W-:Y:S02]  /*17800*/  F2FP.BF16.PACK_AB R0, R101, R100 ;  /* 0x000000646500723e */ /* 0x000fe400000010ff */
[----:B--2---:R-:W-:Y:S02]  /*17810*/  F2FP.BF16.PACK_AB R2, R109, R108 ;  /* 0x0000006c6d02723e */ /* 0x004fe400000010ff */
[-C--:B------:R-:W-:Y:S01]  /*17820*/  HMMA.16816.F32.BF16 R28, R52, R38.reuse, R28 ;  /* 0x00000026341c723c */ /* 0x080fe2000004181c */
[----:B------:R-:W-:Y:S03]  /*17830*/  F2FP.BF16.PACK_AB R36, R111, R110 ;  /* 0x0000006e6f24723e */ /* 0x000fe600000010ff */
[----:B------:R-:W-:Y:S02]  /*17840*/  F2FP.BF16.PACK_AB R37, R129, R128 ;  /* 0x000000808125723e */ /* 0x000fe400000010ff */
[----:B------:R-:W-:Y:S01]  /*17850*/  LOP3.LUT R48, R48, R0, RZ, 0xc0, !PT ;  /* 0x0000000030307212 */ /* 0x000fe200078ec0ff */
[----:B------:R-:W-:Y:S01]  /*17860*/  FADD.FTZ R0, R153, R59 ;  /* 0x0000003b99007221 */ /* 0x000fe20000010000 */
[----:B------:R-:W-:Y:S01]  /*17870*/  LOP3.LUT R170, R170, R37, RZ, 0xc0, !PT ;  /* 0x00000025aaaa7212 */ /* 0x000fe200078ec0ff */
[----:B------:R-:W-:Y:S01]  /*17880*/  FADD.FTZ R53, R245, R61 ;  /* 0x0000003df5357221 */ /* 0x000fe20000010000 */
[----:B------:R-:W-:Y:S01]  /*17890*/  LDSM.16.MT88.4 R152, [R205+0x5c00] ;  /* 0x005c0000cd98783b */ /* 0x000fe20000004200 */
[----:B------:R-:W-:Y:S01]  /*178a0*/  HMMA.16816.F32.BF16 R32, R40, R38, R32 ;  /* 0x000000262820723c */ /* 0x000fe20000041820 */
[----:B------:R-:W-:Y:S01]  /*178b0*/  FADD.FTZ R60, R235, R0 ;  /* 0x00000000eb3c7221 */ /* 0x000fe20000010000 */
[--C-:B------:R-:W-:Y:S01]  /*178c0*/  HSET2.LE.AND R59, R70, R220.reuse, PT ;  /* 0x000000dc463b7233 */ /* 0x100fe20003803000 */
[----:B------:R-:W-:Y:S01]  /*178d0*/  LOP3.LUT R58, R58, R2, RZ, 0xc0, !PT ;  /* 0x000000023a3a7212 */ /* 0x000fe200078ec0ff */
[----:B------:R-:W-:Y:S01]  /*178e0*/  FADD.FTZ R2, R192, R63 ;  /* 0x0000003fc0027221 */ /* 0x000fe20000010000 */
[----:B------:R-:W-:Y:S01]  /*178f0*/  F2FP.BF16.PACK_AB R0, R107, R106 ;  /* 0x0000006a6b00723e */ /* 0x000fe200000010ff */
[----:B------:R-:W-:Y:S01]  /*17900*/  FADD.FTZ R52, R240, R60 ;  /* 0x0000003cf0347221 */ /* 0x000fe20000010000 */
[----:B------:R-:W-:Y:S01]  /*17910*/  LOP3.LUT R59, R59, R36, RZ, 0xc0, !PT ;  /* 0x000000243b3b7212 */ /* 0x000fe200078ec0ff */
[----:B------:R-:W-:Y:S01]  /*17920*/  FADD.FTZ R55, R198, R2 ;  /* 0x00000002c6377221 */ /* 0x000fe20000010000 */
[----:B------:R-:W2:Y:S03]  /*17930*/  LDSM.16.MT88.4 R36, [R206+0x5800] ;  /* 0x00580000ce24783b */ /* 0x000ea60000004200 */
[----:B------:R-:W-:Y:S01]  /*17940*/  FADD.FTZ R41, R166, R55 ;  /* 0x00000037a6297221 */ /* 0x000fe20000010000 */
[----:B------:R-:W-:Y:S01]  /*17950*/  LOP3.LUT R57, R57, R0, RZ, 0xc0, !PT ;  /* 0x0000000039397212 */ /* 0x000fe200078ec0ff */
[----:B------:R-:W-:Y:S01]  /*17960*/  FADD.FTZ R0, R251, R62 ;  /* 0x0000003efb007221 */ /* 0x000fe20000010000 */
[----:B------:R-:W-:Y:S01]  /*17970*/  F2FP.BF16.PACK_AB R40, R133, R118 ;  /* 0x000000768528723e */ /* 0x000fe200000010ff */
[----:B------:R-:W-:Y:S01]  /*17980*/  FADD.FTZ R42, R230, R41 ;  /* 0x00000029e62a7221 */ /* 0x000fe20000010000 */
[--C-:B------:R-:W-:Y:S01]  /*17990*/  HSET2.LE.AND R41, R65, R220.reuse, PT ;  /* 0x000000dc41297233 */ /* 0x100fe20003803000 */
[----:B------:R-:W-:Y:S01]  /*179a0*/  FADD.FTZ R54, R167, R0 ;  /* 0x00000000a7367221 */ /* 0x000fe20000010000 */
[----:B------:R-:W-:Y:S02]  /*179b0*/  LOP3.LUT R169, R169, R40, RZ, 0xc0, !PT ;  /* 0x00000028a9a97212 */ /* 0x000fe400078ec0ff */
[----:B------:R-:W-:Y:S01]  /*179c0*/  F2FP.BF16.PACK_AB R2, R134, R116 ;  /* 0x000000748602723e */ /* 0x000fe200000010ff */
[----:B------:R-:W-:Y:S01]  /*179d0*/  FADD.FTZ R40, R165, R54 ;  /* 0x00000036a5287221 */ /* 0x000fe20000010000 */
[----:B------:R-:W-:Y:S01]  /*179e0*/  F2FP.BF16.PACK_AB R165, R123, R122 ;  /* 0x0000007a7ba5723e */ /* 0x000fe200000010ff */
[-C--:B-1----:R-:W-:Y:S01]  /*179f0*/  HMMA.16816.F32.BF16 R4, R48, R44.reuse, R4 ;  /* 0x0000002c3004723c */ /* 0x082fe20000041804 */
[----:B------:R-:W-:Y:S01]  /*17a00*/  LOP3.LUT R168, R168, R2, RZ, 0xc0, !PT ;  /* 0x00000002a8a87212 */ /* 0x000fe200078ec0ff */
[----:B------:R-:W-:Y:S01]  /*17a10*/  FADD.FTZ R2, R244, R53 ;  /* 0x00000035f4027221 */ /* 0x000fe20000010000 */
[----:B------:R-:W-:Y:S01]  /*17a20*/  F2FP.BF16.PACK_AB R166, R135, R124 ;  /* 0x0000007c87a6723e */ /* 0x000fe200000010ff */
[----:B------:R-:W-:Y:S01]  /*17a30*/  FADD.FTZ R43, R221, R40 ;  /* 0x00000028dd2b7221 */ /* 0x000fe20000010000 */
[--C-:B------:R-:W-:Y:S01]  /*17a40*/  HSET2.LE.AND R40, R72, R220.reuse, PT ;  /* 0x000000dc48287233 */ /* 0x100fe20003803000 */
[----:B------:R-:W-:Y:S01]  /*17a50*/  FADD.FTZ R53, R243, R2 ;  /* 0x00000002f3357221 */ /* 0x000fe20000010000 */
[----:B------:R-:W-:Y:S01]  /*17a60*/  HSET2.LE.AND R2, R64, R220, PT ;  /* 0x000000dc40027233 */ /* 0x000fe20003803000 */
[----:B------:R-:W-:Y:S01]  /*17a70*/  FADD.FTZ R43, R233, R43 ;  /* 0x0000002be92b7221 */ /* 0x000fe20000010000 */
[C---:B------:R-:W-:Y:S03]  /*17a80*/  HMMA.16816.F32.BF16 R8, R56.reuse, R44, R8 ;  /* 0x0000002c3808723c */ /* 0x040fe60000041808 */
[----:B------:R-:W-:Y:S01]  /*17a90*/  LOP3.LUT R165, R2, R165, RZ, 0xc0, !PT ;  /* 0x000000a502a57212 */ /* 0x000fe200078ec0ff */
[----:B------:R-:W-:Y:S01]  /*17aa0*/  FADD.FTZ R2, R201, R53 ;  /* 0x00000035c9027221 */ /* 0x000fe20000010000 */
[----:B------:R-:W-:Y:S01]  /*17ab0*/  LOP3.LUT R166, R40, R166, RZ, 0xc0, !PT ;  /* 0x000000a628a67212 */ /* 0x000fe200078ec0ff */
[----:B------:R-:W-:Y:S01]  /*17ac0*/  FADD.FTZ R40, R234, R42 ;  /* 0x0000002aea287221 */ /* 0x000fe20000010000 */
[----:B------:R-:W-:Y:S01]  /*17ad0*/  F2FP.BF16.PACK_AB R167, R176, R126 ;  /* 0x0000007eb0a7723e */ /* 0x000fe200000010ff */
[----:B------:R-:W-:Y:S01]  /*17ae0*/  FADD.FTZ R42, R200, R2 ;  /* 0x00000002c82a7221 */ /* 0x000fe20000010000 */
[-C--:B------:R-:W-:Y:S03]  /*17af0*/  HMMA.16816.F32.BF16 R12, R56, R46.reuse, R12 ;  /* 0x0000002e380c723c */ /* 0x080fe6000004180c */
[----:B------:R-:W-:Y:S01]  /*17b00*/  FADD.FTZ R40, R246, R40 ;  /* 0x00000028f6287221 */ /* 0x000fe20000010000 */
[----:B------:R-:W-:Y:S01]  /*17b10*/  LOP3.LUT R167, R41, R167, RZ, 0xc0, !PT ;  /* 0x000000a729a77212 */ /* 0x000fe200078ec0ff */
[----:B------:R-:W-:Y:S01]  /*17b20*/  FADD.FTZ R2, R238, R43 ;  /* 0x0000002bee027221 */ /* 0x000fe20000010000 */
[----:B------:R-:W-:Y:S02]  /*17b30*/  F2FP.BF16.PACK_AB R0, R131, R130 ;  /* 0x000000828300723e */ /* 0x000fe400000010ff */
[C---:B------:R-:W-:Y:S01]  /*17b40*/  HMMA.16816.F32.BF16 R16, R48.reuse, R46, R16 ;  /* 0x0000002e3010723c */ /* 0x040fe20000041810 */
[----:B------:R-:W-:Y:S03]  /*17b50*/  FADD.FTZ R2, R236, R2 ;  /* 0x00000002ec027221 */ /* 0x000fe60000010000 */
[----:B------:R-:W-:Y:S01]  /*17b60*/  LOP3.LUT R171, R171, R0, RZ, 0xc0, !PT ;  /* 0x00000000abab7212 */ /* 0x000fe200078ec0ff */
[----:B------:R-:W-:Y:S02]  /*17b70*/  FADD.FTZ R0, R239, R52 ;  /* 0x00000034ef007221 */ /* 0x000fe40000010000 */
[----:B------:R-:W-:Y:S01]  /*17b80*/  FADD.FTZ R2, R189, R2 ;  /* 0x00000002bd027221 */ /* 0x000fe20000010000 */
[-C--:B--2---:R-:W-:Y:S01]  /*17b90*/  HMMA.16816.F32.BF16 R20, R48, R36.reuse, R20 ;  /* 0x000000243014723c */ /* 0x084fe20000041814 */
[----:B------:R-:W-:Y:S03]  /*17ba0*/  FADD.FTZ R52, R237, R0 ;  /* 0x00000000ed347221 */ /* 0x000fe60000010000 */
[----:B------:R-:W-:Y:S04]  /*17bb0*/  F2FP.BF16.PACK_AB R0, R121, R120 ;  /* 0x000000787900723e */ /* 0x000fe800000010ff */
[C---:B------:R-:W-:Y:S01]  /*17bc0*/  HMMA.16816.F32.BF16 R24, R56.reuse, R36, R24 ;  /* 0x000000243818723c */ /* 0x040fe20000041818 */
[----:B------:R-:W-:Y:S03]  /*17bd0*/  LOP3.LUT R164, R164, R0, RZ, 0xc0, !PT ;  /* 0x00000000a4a47212 */ /* 0x000fe600078ec0ff */
[----:B------:R-:W-:Y:S04]  /*17be0*/  FADD.FTZ R0, R197, R52 ;  /* 0x00000034c5007221 */ /* 0x000fe80000010000 */
[----:B------:R-:W-:Y:S01]  /*17bf0*/  FADD.FTZ R41, R196, R0 ;  /* 0x00000000c4297221 */ /* 0x000fe20000010000 */
[-C--:B------:R-:W-:Y:S03]  /*17c00*/  HMMA.16816.F32.BF16 R28, R56, R38.reuse, R28 ;  /* 0x00000026381c723c */ /* 0x080fe6000004181c */
[----:B------:R-:W-:Y:S02]  /*17c10*/  FADD.FTZ R0, R232, R42 ;  /* 0x0000002ae8007221 */ /* 0x000fe40000010000 */
[----:B------:R-:W-:Y:S02]  /*17c20*/  FADD.FTZ R42, R242, R40 ;  /* 0x00000028f22a7221 */ /* 0x000fe40000010000 */
[----:B------:R-:W-:Y:S01]  /*17c30*/  FADD.FTZ R40, R231, R0 ;  /* 0x00000000e7287221 */ /* 0x000fe20000010000 */
[----:B------:R-:W-:Y:S01]  /*17c40*/  HMMA.16816.F32.BF16 R32, R48, R38, R32 ;  /* 0x000000263020723c */ /* 0x000fe20000041820 */
[----:B------:R-:W-:Y:S03]  /*17c50*/  FADD.FTZ R36, R191, R42 ;  /* 0x0000002abf247221 */ /* 0x000fe60000010000 */
[----:B------:R-:W-:Y:S02]  /*17c60*/  FADD.FTZ R37, R182, R40 ;  /* 0x00000028b6257221 */ /* 0x000fe40000010000 */
[----:B------:R-:W-:Y:S02]  /*17c70*/  FADD.FTZ R36, R190, R36 ;  /* 0x00000024be247221 */ /* 0x000fe40000010000 */
[----:B------:R-:W-:Y:S01]  /*17c80*/  FADD.FTZ R40, R188, R2 ;  /* 0x00000002bc287221 */ /* 0x000fe20000010000 */
[-C--:B------:R-:W-:Y:S03]  /*17c90*/  HMMA.16816.F32.BF16 R140, R168, R152.reuse, R4 ;  /* 0x00000098a88c723c */ /* 0x080fe60000041804 */
[----:B------:R-:W-:Y:S02]  /*17ca0*/  FADD.FTZ R2, R174, R37 ;  /* 0x00000025ae027221 */ /* 0x000fe40000010000 */
[----:B------:R-:W-:Y:S02]  /*17cb0*/  FADD.FTZ R36, R199, R36 ;  /* 0x00000024c7247221 */ /* 0x000fe40000010000 */
[----:B------:R-:W-:Y:S02]  /*17cc0*/  FADD.FTZ R41, R203, R41 ;  /* 0x00000029cb297221 */ /* 0x000fe40000010000 */
[----:B------:R-:W-:Y:S02]  /*17cd0*/  FADD.FTZ R43, R195, R36 ;  /* 0x00000024c32b7221 */ /* 0x000fe40000010000 */
[----:B------:R-:W1:Y:S01]  /*17ce0*/  LDSM.16.MT88.4 R36, [R206+0x5c00] ;  /* 0x005c0000ce24783b */ /* 0x000e620000004200 */
        /* <DEDUP_REMOVED lines=21> */
[C---:B------:R-:W-:Y:S01]  /*17e40*/  HMMA.16816.F32.BF16 R144, R164.reuse, R152, R8 ;  /* 0x00000098a490723c */ /* 0x040fe20000041808 */
[----:B------:R-:W-:Y:S02]  /*17e50*/  FADD.FTZ R0, R157, R5 ;  /* 0x000000059d007221 */ /* 0x000fe40000010000 */
[----:B------:R-:W-:Y:S02]  /*17e60*/  FADD.FTZ R2, R175, R2 ;  /* 0x00000002af027221 */ /* 0x000fe40000010000 */
[----:B------:R-:W-:Y:S02]  /*17e70*/  FADD.FTZ R5, R158, R6 ;  /* 0x000000069e057221 */ /* 0x000fe40000010000 */
[----:B------:R-:W-:Y:S01]  /*17e80*/  FADD.FTZ R4, R84, R4 ;  /* 0x0000000454047221 */ /* 0x000fe20000010000 */
[-C--:B------:R-:W-:Y:S01]  /*17e90*/  HMMA.16816.F32.BF16 R148, R164, R154.reuse, R12 ;  /* 0x0000009aa494723c */ /* 0x080fe2000004180c */
[----:B------:R-:W-:Y:S03]  /*17ea0*/  FADD.FTZ R0, R156, R0 ;  /* 0x000000009c007221 */ /* 0x000fe60000010000 */
[----:B------:R-:W-:Y:S02]  /*17eb0*/  FADD.FTZ R6, R86, R2 ;  /* 0x0000000256067221 */ /* 0x000fe40000010000 */
[----:B------:R-:W-:Y:S02]  /*17ec0*/  FADD.FTZ R2, R88, R5 ;  /* 0x0000000558027221 */ /* 0x000fe40000010000 */
[----:B------:R-:W-:Y:S01]  /*17ed0*/  FADD.FTZ R4, R85, R4 ;  /* 0x0000000455047221 */ /* 0x000fe20000010000 */
[C---:B------:R-:W-:Y:S03]  /*17ee0*/  HMMA.16816.F32.BF16 R152, R168.reuse, R154, R16 ;  /* 0x0000009aa898723c */ /* 0x040fe60000041810 */
[----:B------:R-:W-:Y:S02]  /*17ef0*/  FADD.FTZ R0, R90, R0 ;  /* 0x000000005a007221 */ /* 0x000fe40000010000 */
[----:B------:R-:W-:Y:S02]  /*17f00*/  FADD.FTZ R5, R87, R6 ;  /* 0x0000000657057221 */ /* 0x000fe40000010000 */
[----:B------:R-:W-:Y:S01]  /*17f10*/  FADD.FTZ R2, R89, R2 ;  /* 0x0000000259027221 */ /* 0x000fe20000010000 */
[-C--:B-1----:R-:W-:Y:S01]  /*17f20*/  HMMA.16816.F32.BF16 R156, R168, R36.reuse, R20 ;  /* 0x00000024a89c723c */ /* 0x082fe20000041814 */
        /* <DEDUP_REMOVED lines=13> */
[----:B------:R-:W-:Y:S03]  /*18000*/  HMMA.16816.F32.BF16 R168, R168, R38, R32 ;  /* 0x00000026a8a8723c */ /* 0x000fe60000041820 */
[----:B------:R-:W-:Y:S02]  /*18010*/  FADD.FTZ R0, R104, R6 ;  /* 0x0000000668007221 */ /* 0x000fe40000010000 */
[----:B------:R-:W-:Y:S02]  /*18020*/  FADD.FTZ R4, R101, R4 ;  /* 0x0000000465047221 */ /* 0x000fe40000010000 */
[----:B------:R-:W-:Y:S02]  /*18030*/  FADD.FTZ R5, R106, R5 ;  /* 0x000000056a057221 */ /* 0x000fe40000010000 */
[----:B------:R-:W-:Y:S03]  /*18040*/  FADD.FTZ R2, R103, R2 ;  /* 0x0000000267027221 */ /* 0x000fe60000010000 */
        /* <DEDUP_REMOVED lines=23> */
[----:B------:R1:W-:Y:S01]  /*181c0*/  STL [R1+0x18], R6 ;  /* 0x0000180601007387 */ /* 0x0003e20000100800 */
[----:B------:R-:W-:Y:S02]  /*181d0*/  FADD.FTZ R4, R131, R5 ;  /* 0x0000000583047221 */ /* 0x000fe40000010000 */
[----:B------:R-:W-:Y:S02]  /*181e0*/  FADD.FTZ R2, R135, R2 ;  /* 0x0000000287027221 */ /* 0x000fe40000010000 */
[----:B------:R-:W-:Y:S01]  /*181f0*/  FADD.FTZ R0, R176, R0 ;  /* 0x00000000b0007221 */ /* 0x000fe20000010000 */
[----:B------:R1:W-:Y:S01]  /*18200*/  STL [R1+0x20], R4 ;  /* 0x0000200401007387 */ /* 0x0003e20000100800 */
[----:B------:R-:W-:Y:S02]  /*18210*/  IMAD.MOV.U32 R135, RZ, RZ, R3 ;  /* 0x000000ffff877224 */ /* 0x000fe400078e0003 */
[----:B------:R-:W-:Y:S01]  /*18220*/  IMAD.MOV.U32 R133, RZ, RZ, R137 ;  /* 0x000000ffff857224 */ /* 0x000fe200078e0089 */
[----:B------:R1:W-:Y:S01]  /*18230*/  STL [R1+0x1c], R2 ;  /* 0x00001c0201007387 */ /* 0x0003e20000100800 */
[----:B------:R-:W-:Y:S03]  /*18240*/  IMAD.MOV.U32 R134, RZ, RZ, R136 ;  /* 0x000000ffff867224 */ /* 0x000fe600078e0088 */
[----:B------:R1:W-:Y:S02]  /*18250*/  STL [R1+0x24], R0 ;  /* 0x0000240001007387 */ /* 0x0003e40000100800 */
[----:B-1----:R-:W-:-:S05]  /*18260*/  @P1 BRA `(.L_x_193) ;  /* 0xffffa24000001947 */ /* 0x002fca000383ffff */
.L_x_192:
[----:B------:R-:W2:Y:S04]  /*18270*/  LDL.LU R9, [R1+0x18] ;  /* 0x0000180001097983 */ /* 0x000ea80000300800 */
[----:B------:R-:W1:Y:S01]  /*18280*/  S2R R38, SR_TID.X ;  /* 0x0000000000267919 */ /* 0x000e620000002100 */
[----:B------:R-:W3:Y:S01]  /*18290*/  S2UR UR6, SR_CTAID.Y ;  /* 0x00000000000679c3 */ /* 0x000ee20000002600 */
[----:B------:R-:W-:-:S02]  /*182a0*/  UISETP.NE.AND UP0, UPT, UR25, -0x1, UPT ;  /* 0xffffffff1900788c */ /* 0x000fc4000bf05270 */
[----:B------:R-:W4:Y:S01]  /*182b0*/  LDL.LU R8, [R1+0x20] ;  /* 0x0000200001087983 */ /* 0x000f220000300800 */
[----:B------:R-:W-:-:S03]  /*182c0*/  ULDC.64 UR4, c[0x0][0x1e8] ;  /* 0x00007a0000047ab9 */ /* 0x000fc60000000a00 */
[----:B-----5:R-:W4:Y:S04]  /*182d0*/  LDL.LU R7, [R1+0x1c] ;  /* 0x00001c0001077983 */ /* 0x020f280000300800 */
[----:B------:R-:W4:Y:S01]  /*182e0*/  LDL.LU R6, [R1+0x24] ;  /* 0x0000240001067983 */ /* 0x000f220000300800 */
[----:B------:R-:W-:Y:S01]  /*182f0*/  @UP0 UIMAD.WIDE.U32 UR12, UR25, UR4, URZ ;  /* 0x00000004190c02a5 */ /* 0x000fe2000f8e003f */
[----:B------:R-:W3:Y:S01]  /*18300*/  S2UR UR9, SR_CTAID.X ;  /* 0x00000000000979c3 */ /* 0x000ee20000002500 */
[----:B------:R-:W-:Y:S01]  /*18310*/  ULDC.U8 UR10, c[0x0][0x328] ;  /* 0x0000ca00000a7ab9 */ /* 0x000fe20000000000 */
[----:B------:R-:W-:Y:S01]  /*18320*/  BSSY B0, `(.L_x_196) ;  /* 0x00000e5000007945 */ /* 0x000fe20003800000 */
[----:B------:R-:W-:Y:S02]  /*18330*/  @UP0 UIMAD UR7, UR25, UR5, UR13 ;  /* 0x00000005190702a4 */ /* 0x000fe4000f8e020d */
[----:B------:R-:W-:-:S02]  /*18340*/  UISETP.NE.AND UP3, UPT, UR10, URZ, UPT ;  /* 0x0000003f0a00728c */ /* 0x000fc4000bf65270 */
[----:B------:R-:W-:Y:S02]  /*18350*/  ULDC.64 UR4, c[0x0][0x1e0] ;  /* 0x0000780000047ab9 */ /* 0x000fe40000000a00 */
[----:B------:R-:W-:Y:S01]  /*18360*/  ULDC UR8, c[0x0][0x214] ;  /* 0x0000850000087ab9 */ /* 0x000fe20000000800 */
[----:B-1----:R-:W-:Y:S01]  /*18370*/  SHF.R.S32.HI R36, RZ, 0x1f, R38 ;  /* 0x0000001fff247819 */ /* 0x002fe20000011426 */
[----:B---3--:R-:W-:Y:S02]  /*18380*/  @!UP0 USHF.R.S32.HI UR11, URZ, 0x1f, UR6 ;  /* 0x0000001f3f0b8899 */ /* 0x008fe40008011406 */
[----:B------:R-:W-:Y:S02]  /*18390*/  @!UP0 UIMAD.WIDE.U32 UR20, UR6, UR4, URZ ;  /* 0x00000004061482a5 */ /* 0x000fe4000f8e003f */
[----:B------:R-:W-:-:S03]  /*183a0*/  @!UP0 UIMAD UR11, UR11, UR4, URZ ;  /* 0x000000040b0b82a4 */ /* 0x000fc6000f8e023f */
[----:B------:R-:W-:Y:S02]  /*183b0*/  ULDC.U8 UR4, c[0x0][0x329] ;  /* 0x0000ca4000047ab9 */ /* 0x000fe40000000000 */
[----:B------:R-:W-:Y:S02]  /*183c0*/  UISETP.NE.AND UP2, UPT, UR4, URZ, UPT ;  /* 0x0000003f0400728c */ /* 0x000fe4000bf45270 */
[----:B------:R-:W-:Y:S02]  /*183d0*/  UISETP.EQ.AND UP3, UPT, UR4, URZ, UP3 ;  /* 0x0000003f0400728c */ /* 0x000fe40009f62270 */
[----:B------:R-:W-:Y:S02]  /*183e0*/  @!UP0 UIMAD UR11, UR6, UR5, UR11 ;  /* 0x00000005060b82a4 */ /* 0x000fe4000f8e020b */
[----:B------:R-:W-:Y:S02]  /*183f0*/  ULDC UR4, c[0x0][0x1c0] ;  /* 0x0000700000047ab9 */ /* 0x000fe40000000800 */
[----:B------:R-:W-:-:S02]  /*18400*/  ULDC UR5, c[0x0][0x234] ;  /* 0x00008d0000057ab9 */ /* 0x000fc40000000800 */
[----:B------:R-:W-:Y:S02]  /*18410*/  @!UP0 UIADD3 UR7, UR21, UR11, URZ ;  /* 0x0000000b15078290 */ /* 0x000fe4000fffe03f */
[----:B------:R-:W-:Y:S01]  /*18420*/  @!UP2 UISETP.NE.AND UP1, UPT, UR10, URZ, UPT ;  /* 0x0000003f0a00a28c */ /* 0x000fe2000bf25270 */
[----:B------:R-:W1:Y:S01]  /*18430*/  S2UR UR10, SR_CTAID.Z ;  /* 0x00000000000a79c3 */ /* 0x000e620000002700 */
[----:B------:R-:W-:Y:S02]  /*18440*/  @UP2 ULDC UR14, c[0x0][0x210] ;  /* 0x00008400000e2ab9 */ /* 0x000fe40000000800 */
[----:B------:R-:W-:Y:S02]  /*18450*/  @UP2 UIMAD UR14, UR14, UR8, URZ ;  /* 0x000000080e0e22a4 */ /* 0x000fe4000f8e023f */
[----:B------:R-:W-:Y:S02]  /*18460*/  @!UP2 USEL UR14, UR8, UR5, !UP1 ;  /* 0x00000005080ea287 */ /* 0x000fe4000c800000 */
[----:B------:R-:W-:-:S02]  /*18470*/  @UP2 UMOV UR13, 0x1 ;  /* 0x00000001000d2882 */ /* 0x000fc40000000000 */
[----:B------:R-:W-:Y:S02]  /*18480*/  @!UP2 UIMAD UR13, UR14, UR4, URZ ;  /* 0x000000040e0da2a4 */ /* 0x000fe4000f8e023f */
[----:B------:R-:W-:Y:S02]  /*18490*/  @UP3 UIMAD UR16, UR6, UR8, URZ ;  /* 0x00000008061032a4 */ /* 0x000fe4000f8e023f */
[----:B------:R-:W-:Y:S02]  /*184a0*/  @UP2 ULDC UR15, c[0x0][0x210] ;  /* 0x00008400000f2ab9 */ /* 0x000fe40000000800 */
[----:B------:R-:W-:Y:S02]  /*184b0*/  UIMAD UR4, UR6, UR13, URZ ;  /* 0x0000000d060472a4 */ /* 0x000fe4000f8e023f */
[----:B------:R-:W-:Y:S02]  /*184c0*/  @!UP2 UMOV UR15, 0x1 ;  /* 0x00000001000fa882 */ /* 0x000fe40000000000 */
[----:B------:R-:W-:-:S02]  /*184d0*/  @UP3 USEL UR16, UR16, UR25, !UP0 ;  /* 0x0000001910103287 */ /* 0x000fc4000c000000 */
[----:B------:R-:W-:Y:S02]  /*184e0*/  UIMAD UR9, UR9, UR15, URZ ;  /* 0x0000000f090972a4 */ /* 0x000fe4000f8e023f */
[----:B------:R-:W-:Y:S02]  /*184f0*/  USEL UR4, UR4, URZ, !UP3 ;  /* 0x0000003f04047287 */ /* 0x000fe4000d800000 */
[----:B------:R-:W-:Y:S02]  /*18500*/  USHF.L.U32 UR9, UR9, 0x7, URZ ;  /* 0x0000000709097899 */ /* 0x000fe4000800063f */
[----:B-1----:R-:W-:Y:S02]  /*18510*/  UIMAD UR14, UR10, UR14, UR4 ;  /* 0x0000000e0a0e72a4 */ /* 0x002fe4000f8e0204 */
[----:B------:R-:W-:Y:S02]  /*18520*/  @!UP3 UMOV UR22, URZ ;  /* 0x0000003f0016bc82 */ /* 0x000fe40008000000 */
[----:B------:R-:W-:-:S02]  /*18530*/  @UP3 UMOV UR22, UR16 ;  /* 0x0000001000163c82 */ /* 0x000fc40008000000 */
[----:B------:R-:W-:Y:S02]  /*18540*/  @!UP3 UMOV UR23, URZ ;  /* 0x0000003f0017bc82 */ /* 0x000fe40008000000 */
[----:B------:R-:W-:Y:S02]  /*18550*/  USHF.R.S32.HI UR4, URZ, 0x1f, UR9 ;  /* 0x0000001f3f047899 */ /* 0x000fe40008011409 */
[----:B------:R-:W-:Y:S02]  /*18560*/  @UP3 USHF.R.S32.HI UR23, URZ, 0x1f, UR16 ;  /* 0x0000001f3f173899 */ /* 0x000fe40008011410 */
[----:B------:R-:W-:Y:S02]  /*18570*/  USHF.R.S32.HI UR5, URZ, 0x1f, UR14 ;  /* 0x0000001f3f057899 */ /* 0x000fe4000801140e */
[----:B------:R-:W-:Y:S02]  /*18580*/  UIADD3 UR9, UP2, UP1, UR9, UR22, UR14 ;  /* 0x0000001609097290 */ /* 0x000fe4000f95e00e */
[----:B------:R-:W-:-:S02]  /*18590*/  @!UP0 UMOV UR12, UR20 ;  /* 0x00000014000c8c82 */ /* 0x000fc40008000000 */
[----:B------:R-:W-:Y:S01]  /*185a0*/  UIADD3.X UR4, UR4, UR23, UR5, UP2, UP1 ;  /* 0x0000001704047290 */ /* 0x000fe200097e2405 */
[----:B--2---:R-:W1:Y:S04]  /*185b0*/  SHFL.BFLY PT, R2, R9, 0x2, 0x1f ;  /* 0x0c401f0009027f89 */ /* 0x004e6800000e0000 */
[----:B----4-:R-:W2:Y:S04]  /*185c0*/  SHFL.BFLY PT, R0, R8, 0x2, 0x1f ;  /* 0x0c401f0008007f89 */ /* 0x010ea800000e0000 */
[----:B------:R-:W3:Y:S04]  /*185d0*/  SHFL.BFLY PT, R5, R7, 0x2, 0x1f ;  /* 0x0c401f0007057f89 */ /* 0x000ee800000e0000 */
[----:B------:R-:W4:Y:S01]  /*185e0*/  SHFL.BFLY PT, R4, R6, 0x2, 0x1f ;  /* 0x0c401f0006047f89 */ /* 0x000f2200000e0000 */
[----:B-1----:R-:W-:-:S05]  /*185f0*/  FADD.FTZ R2, R2, R9 ;  /* 0x0000000902027221 */ /* 0x002fca0000010000 */
[----:B------:R-:W1:Y:S01]  /*18600*/  SHFL.BFLY PT, R9, R2, 0x1, 0x1f ;  /* 0x0c201f0002097f89 */ /* 0x000e6200000e0000 */
[----:B--2---:R-:W-:Y:S02]  /*18610*/  FADD.FTZ R0, R0, R8 ;  /* 0x0000000800007221 */ /* 0x004fe40000010000 */
[----:B---3--:R-:W-:-:S03]  /*18620*/  FADD.FTZ R5, R5, R7 ;  /* 0x0000000705057221 */ /* 0x008fc60000010000 */
[----:B------:R-:W2:Y:S01]  /*18630*/  SHFL.BFLY PT, R8, R0, 0x1, 0x1f ;  /* 0x0c201f0000087f89 */ /* 0x000ea200000e0000 */
[----:B----4-:R-:W-:-:S03]  /*18640*/  FADD.FTZ R4, R4, R6 ;  /* 0x0000000604047221 */ /* 0x010fc60000010000 */
[----:B------:R-:W3:Y:S04]  /*18650*/  SHFL.BFLY PT, R7, R5, 0x1, 0x1f ;  /* 0x0c201f0005077f89 */ /* 0x000ee800000e0000 */
[----:B------:R-:W4:Y:S01]  /*18660*/  SHFL.BFLY PT, R6, R4, 0x1, 0x1f ;  /* 0x0c201f0004067f89 */ /* 0x000f2200000e0000 */
[----:B-1----:R-:W-:Y:S01]  /*18670*/  FADD.FTZ R21, R2, R9 ;  /* 0x0000000902157221 */ /* 0x002fe20000010000 */
[----:B------:R-:W-:-:S04]  /*18680*/  MOV R2, 0x3f800000 ;  /* 0x3f80000000027802 */ /* 0x000fc80000000f00 */
[----:B------:R-:W-:Y:S01]  /*18690*/  FSETP.NE.FTZ.AND P4, PT, R21, RZ, PT ;  /* 0x000000ff1500720b */ /* 0x000fe20003f95000 */
[----:B--2---:R-:W-:Y:S01]  /*186a0*/  FADD.FTZ R20, R0, R8 ;  /* 0x0000000800147221 */ /* 0x004fe20000010000 */
[----:B------:R-:W-:Y:S01]  /*186b0*/  MOV R0, 0x3f800000 ;  /* 0x3f80000000007802 */ /* 0x000fe20000000f00 */
[----:B---3--:R-:W-:-:S03]  /*186c0*/  FADD.FTZ R23, R5, R7 ;  /* 0x0000000705177221 */ /* 0x008fc60000010000 */
[----:B------:R-:W-:Y:S01]  /*186d0*/  FSETP.NE.FTZ.AND P3, PT, R20, RZ, PT ;  /* 0x000000ff1400720b */ /* 0x000fe20003f75000 */
[----:B------:R-:W-:Y:S02]  /*186e0*/  IMAD.MOV.U32 R5, RZ, RZ, 0x3f800000 ;  /* 0x3f800000ff057424 */ /* 0x000fe400078e00ff */
[----:B----4-:R-:W-:Y:S01]  /*186f0*/  FADD.FTZ R22, R4, R6 ;  /* 0x0000000604167221 */ /* 0x010fe20000010000 */
[----:B------:R-:W-:-:S03]  /*18700*/  MOV R4, 0x3f800000 ;  /* 0x3f80000000047802 */ /* 0x000fc60000000f00 */
[----:B------:R-:W1:Y:S01]  /*18710*/  @P4 MUFU.RCP R0, R21 ;  /* 0x0000001500004308 */ /* 0x000e620000001000 */
[----:B------:R-:W-:Y:S02]  /*18720*/  FSETP.NE.FTZ.AND P2, PT, R23, RZ, PT ;  /* 0x000000ff1700720b */ /* 0x000fe40003f55000 */
[----:B------:R-:W-:-:S05]  /*18730*/  FSETP.NE.FTZ.AND P1, PT, R22, RZ, PT ;  /* 0x000000ff1600720b */ /* 0x000fca0003f35000 */
[----:B------:R-:W2:Y:S08]  /*18740*/  @P3 MUFU.RCP R4, R20 ;  /* 0x0000001400043308 */ /* 0x000eb00000001000 */
[----:B------:R-:W3:Y:S01]  /*18750*/  @P2 MUFU.RCP R2, R23 ;  /* 0x0000001700022308 */ /* 0x000ee20000001000 */
[----:B-1----:R-:W-:-:S04]  /*18760*/  FMUL.FTZ R0, R0, c[0x0][0x2dc] ;  /* 0x0000b70000007a20 */ /* 0x002fc80000410000 */
[C---:B------:R-:W-:Y:S02]  /*18770*/  FMUL.FTZ R140, R0.reuse, R140 ;  /* 0x0000008c008c7220 */ /* 0x040fe40000410000 */
[----:B------:R-:W-:Y:S01]  /*18780*/  FMUL.FTZ R19, R0, R141 ;  /* 0x0000008d00137220 */ /* 0x000fe20000410000 */
[----:B------:R-:W1:Y:S01]  /*18790*/  @P1 MUFU.RCP R5, R22 ;  /* 0x0000001600051308 */ /* 0x000e620000001000 */
[----:B--2---:R-:W-:Y:S02]  /*187a0*/  FMUL.FTZ R4, R4, c[0x0][0x2dc] ;  /* 0x0000b70004047a20 */ /* 0x004fe40000410000 */
[----:B------:R-:W-:Y:S01]  /*187b0*/  FMUL.FTZ R152, R0, R152 ;  /* 0x0000009800987220 */ /* 0x000fe20000410000 */
[----:B------:R-:W-:Y:S01]  /*187c0*/  F2FP.BF16.PACK_AB R19, R19, R140 ;  /* 0x0000008c1313723e */ /* 0x000fe200000010ff */
[C---:B------:R-:W-:Y:S02]  /*187d0*/  FMUL.FTZ R142, R4.reuse, R142 ;  /* 0x0000008e048e7220 */ /* 0x040fe40000410000 */
[----:B------:R-:W-:-:S02]  /*187e0*/  FMUL.FTZ R18, R4, R143 ;  /* 0x0000008f04127220 */ /* 0x000fc40000410000 */
[C---:B------:R-:W-:Y:S02]  /*187f0*/  FMUL.FTZ R154, R4.reuse, R154 ;  /* 0x0000009a049a7220 */ /* 0x040fe40000410000 */
[----:B------:R-:W-:Y:S01]  /*18800*/  FMUL.FTZ R15, R4, R155 ;  /* 0x0000009b040f7220 */ /* 0x000fe20000410000 */
[----:B------:R-:W-:Y:S01]  /*18810*/  F2FP.BF16.PACK_AB R18, R18, R142 ;  /* 0x0000008e1212723e */ /* 0x000fe200000010ff */
[C---:B------:R-:W-:Y:S02]  /*18820*/  FMUL.FTZ R158, R4.reuse, R158 ;  /* 0x0000009e049e7220 */ /* 0x040fe40000410000 */
[C---:B------:R-:W-:Y:S01]  /*18830*/  FMUL.FTZ R13, R4.reuse, R159 ;  /* 0x0000009f040d7220 */ /* 0x040fe20000410000 */
[----:B------:R-:W-:Y:S01]  /*18840*/  F2FP.BF16.PACK_AB R15, R15, R154 ;  /* 0x0000009a0f0f723e */ /* 0x000fe200000010ff */
[C---:B------:R-:W-:Y:S02]  /*18850*/  FMUL.FTZ R170, R4.reuse, R170 ;  /* 0x000000aa04aa7220 */ /* 0x040fe40000410000 */
[----:B------:R-:W-:Y:S01]  /*18860*/  FMUL.FTZ R9, R4, R171 ;  /* 0x000000ab04097220 */ /* 0x000fe20000410000 */
[-C--:B------:R-:W-:Y:S01]  /*18870*/  LEA.HI R4, R36, R38.reuse, RZ, 0x2 ;  /* 0x0000002624047211 */ /* 0x080fe200078f10ff */
[----:B---3--:R-:W-:Y:S01]  /*18880*/  FMUL.FTZ R2, R2, c[0x0][0x2dc] ;  /* 0x0000b70002027a20 */ /* 0x008fe20000410000 */
[----:B------:R-:W-:Y:S01]  /*18890*/  LEA.HI R36, R36, R38, RZ, 0x5 ;  /* 0x0000002624247211 */ /* 0x000fe200078f28ff */
[----:B------:R-:W-:Y:S01]  /*188a0*/  FMUL.FTZ R16, R0, R153 ;  /* 0x0000009900107220 */ /* 0x000fe20000410000 */
[----:B------:R-:W-:Y:S01]  /*188b0*/  SHF.R.S32.HI R37, RZ, 0x2, R4 ;  /* 0x00000002ff257819 */ /* 0x000fe20000011404 */
[----:B------:R-:W-:Y:S01]  /*188c0*/  FMUL.FTZ R144, R2, R144 ;  /* 0x0000009002907220 */ /* 0x000fe20000410000 */
[----:B------:R-:W-:Y:S01]  /*188d0*/  LOP3.LUT R4, R4, 0xfffffffc, RZ, 0xc0, !PT ;  /* 0xfffffffc04047812 */ /* 0x000fe200078ec0ff */
[C---:B------:R-:W-:Y:S01]  /*188e0*/  FMUL.FTZ R145, R2.reuse, R145 ;  /* 0x0000009102917220 */ /* 0x040fe20000410000 */
[----:B------:R-:W-:Y:S01]  /*188f0*/  SHF.R.S32.HI R11, RZ, 0x5, R36 ;  /* 0x00000005ff0b7819 */ /* 0x000fe20000011424 */
[----:B------:R-:W-:Y:S01]  /*18900*/  FMUL.FTZ R148, R2, R148 ;  /* 0x0000009402947220 */ /* 0x000fe20000410000 */
[----:B------:R-:W-:Y:S01]  /*18910*/  F2FP.BF16.PACK_AB R16, R16, R152 ;  /* 0x000000981010723e */ /* 0x000fe200000010ff */
[C---:B------:R-:W-:Y:S01]  /*18920*/  FMUL.FTZ R17, R2.reuse, R149 ;  /* 0x0000009502117220 */ /* 0x040fe20000410000 */
[----:B------:R-:W-:Y:S01]  /*18930*/  F2FP.BF16.PACK_AB R144, R145, R144 ;  /* 0x000000909190723e */ /* 0x000fe200000010ff */
[C---:B------:R-:W-:Y:S01]  /*18940*/  FMUL.FTZ R160, R2.reuse, R160 ;  /* 0x000000a002a07220 */ /* 0x040fe20000410000 */
[----:B------:R-:W-:Y:S01]  /*18950*/  F2FP.BF16.PACK_AB R13, R13, R158 ;  /* 0x0000009e0d0d723e */ /* 0x000fe200000010ff */
[C---:B------:R-:W-:Y:S01]  /*18960*/  FMUL.FTZ R12, R2.reuse, R161 ;  /* 0x000000a1020c7220 */ /* 0x040fe20000410000 */
[----:B------:R-:W-:Y:S01]  /*18970*/  F2FP.BF16.PACK_AB R17, R17, R148 ;  /* 0x000000941111723e */ /* 0x000fe200000010ff */
[C---:B------:R-:W-:Y:S01]  /*18980*/  FMUL.FTZ R164, R2.reuse, R164 ;  /* 0x000000a402a47220 */ /* 0x040fe20000410000 */
[----:B------:R-:W-:Y:S01]  /*18990*/  F2FP.BF16.PACK_AB R9, R9, R170 ;  /* 0x000000aa0909723e */ /* 0x000fe200000010ff */
[----:B------:R-:W-:Y:S01]  /*189a0*/  FMUL.FTZ R8, R2, R165 ;  /* 0x000000a502087220 */ /* 0x000fe20000410000 */
        /* <DEDUP_REMOVED lines=9> */
[----:B-1----:R-:W-:Y:S01]  /*18a40*/  FMUL.FTZ R0, R5, c[0x0][0x2dc] ;  /* 0x0000b70005007a20 */ /* 0x002fe20000410000 */
[----:B------:R-:W-:-:S02]  /*18a50*/  F2FP.BF16.PACK_AB R14, R14, R156 ;  /* 0x0000009c0e0e723e */ /* 0x000fc400000010ff */
[----:B------:R-:W-:Y:S01]  /*18a60*/  IADD3 R2, R37, -R2, RZ ;  /* 0x8000000225027210 */ /* 0x000fe20007ffe0ff */
[----:B------:R-:W-:Y:S01]  /*18a70*/  FMUL.FTZ R146, R0, R146 ;  /* 0x0000009200927220 */ /* 0x000fe20000410000 */
[----:B------:R-:W-:Y:S01]  /*18a80*/  F2FP.BF16.PACK_AB R10, R10, R168 ;  /* 0x000000a80a0a723e */ /* 0x000fe200000010ff */
[C---:B------:R-:W-:Y:S02]  /*18a90*/  FMUL.FTZ R147, R0.reuse, R147 ;  /* 0x0000009300937220 */ /* 0x040fe40000410000 */
[C---:B------:R-:W-:Y:S02]  /*18aa0*/  FMUL.FTZ R150, R0.reuse, R150 ;  /* 0x0000009600967220 */ /* 0x040fe40000410000 */
[C---:B------:R-:W-:Y:S01]  /*18ab0*/  FMUL.FTZ R151, R0.reuse, R151 ;  /* 0x0000009700977220 */ /* 0x040fe20000410000 */
[----:B------:R-:W-:Y:S01]  /*18ac0*/  F2FP.BF16.PACK_AB R146, R147, R146 ;  /* 0x000000929392723e */ /* 0x000fe200000010ff */
[C---:B------:R-:W-:Y:S02]  /*18ad0*/  FMUL.FTZ R162, R0.reuse, R162 ;  /* 0x000000a200a27220 */ /* 0x040fe40000410000 */
[C---:B------:R-:W-:Y:S01]  /*18ae0*/  FMUL.FTZ R163, R0.reuse, R163 ;  /* 0x000000a300a37220 */ /* 0x040fe20000410000 */
[----:B------:R-:W-:Y:S01]  /*18af0*/  F2FP.BF16.PACK_AB R150, R151, R150 ;  /* 0x000000969796723e */ /* 0x000fe200000010ff */
[----:B------:R-:W-:-:S02]  /*18b00*/  FMUL.FTZ R166, R0, R166 ;  /* 0x000000a600a67220 */ /* 0x000fc40000410000 */
[----:B------:R-:W-:Y:S01]  /*18b10*/  FMUL.FTZ R6, R0, R167 ;  /* 0x000000a700067220 */ /* 0x000fe20000410000 */
[----:B------:R-:W-:Y:S02]  /*18b20*/  LEA.HI R0, R2, R2, RZ, 0x1 ;  /* 0x0000000202007211 */ /* 0x000fe400078f08ff */
[----:B------:R-:W-:Y:S02]  /*18b30*/  F2FP.BF16.PACK_AB R162, R163, R162 ;  /* 0x000000a2a3a2723e */ /* 0x000fe400000010ff */
[----:B------:R-:W-:Y:S02]  /*18b40*/  SHF.R.S32.HI R7, RZ, 0x1, R0 ;  /* 0x00000001ff077819 */ /* 0x000fe40000011400 */
[----:B------:R-:W-:Y:S02]  /*18b50*/  LOP3.LUT R5, R0, 0x3fffffe, RZ, 0xc0, !PT ;  /* 0x03fffffe00057812 */ /* 0x000fe400078ec0ff */
[----:B------:R-:W-:Y:S01]  /*18b60*/  IADD3 R0, -R4, R38, RZ ;  /* 0x0000002604007210 */ /* 0x000fe20007ffe1ff */
[----:B------:R-:W-:Y:S01]  /*18b70*/  IMAD.SHL.U32 R4, R7, 0x40, RZ ;  /* 0x0000004007047824 */ /* 0x000fe200078e00ff */
[----:B------:R-:W-:-:S02]  /*18b80*/  IADD3 R2, R2, -R5, RZ ;  /* 0x8000000502027210 */ /* 0x000fc40007ffe0ff */
[----:B------:R-:W-:Y:S02]  /*18b90*/  LEA R0, R11, R0, 0x8 ;  /* 0x000000000b007211 */ /* 0x000fe400078e40ff */
[----:B------:R-:W-:Y:S02]  /*18ba0*/  LOP3.LUT R5, R7, 0x1, RZ, 0xc0, !PT ;  /* 0x0000000107057812 */ /* 0x000fe400078ec0ff */
[----:B------:R-:W-:Y:S01]  /*18bb0*/  LOP3.LUT R4, R4, 0xc0, RZ, 0xc0, !PT ;  /* 0x000000c004047812 */ /* 0x000fe200078ec0ff */
[----:B------:R-:W-:Y:S01]  /*18bc0*/  IMAD R0, R2, 0x10, R0 ;  /* 0x0000001002007824 */ /* 0x000fe200078e0200 */
[----:B------:R-:W-:Y:S02]  /*18bd0*/  ISETP.NE.U32.AND P0, PT, R5, 0x1, PT ;  /* 0x000000010500780c */ /* 0x000fe40003f05070 */
[----:B------:R-:W-:Y:S02]  /*18be0*/  MOV R5, 0xfffffff0 ;  /* 0xfffffff000057802 */ /* 0x000fe40000000f00 */
[----:B------:R-:W-:-:S02]  /*18bf0*/  LEA.HI R2, R4, R4, RZ, 0x1d ;  /* 0x0000000404027211 */ /* 0x000fc400078fe8ff */
[----:B------:R-:W-:Y:S02]  /*18c00*/  SEL R5, R5, 0x10, !P0 ;  /* 0x0000001005057807 */ /* 0x000fe40004000000 */
[----:B------:R-:W-:Y:S02]  /*18c10*/  LEA R0, R0, R2, 0x1 ;  /* 0x0000000200007211 */ /* 0x000fe400078e08ff */
[----:B------:R-:W-:Y:S02]  /*18c20*/  LOP3.LUT P0, RZ, R7, 0x2, RZ, 0xc0, !PT ;  /* 0x0000000207ff7812 */ /* 0x000fe4000780c0ff */
[----:B------:R-:W-:Y:S01]  /*18c30*/  F2FP.BF16.PACK_AB R6, R6, R166 ;  /* 0x000000a60606723e */ /* 0x000fe200000010ff */
[----:B------:R-:W-:-:S05]  /*18c40*/  IMAD.SHL.U32 R0, R0, 0x2, RZ ;  /* 0x0000000200007824 */ /* 0x000fca00078e00ff */
[C---:B------:R-:W-:Y:S01]  /*18c50*/  IADD3 R4, R0.reuse, R5, RZ ;  /* 0x0000000500047210 */ /* 0x040fe20007ffe0ff */
[----:B------:R-:W-:Y:S01]  /*18c60*/  STS [R0], R19 ;  /* 0x0000001300007388 */ /* 0x000fe20000000800 */
[----:B------:R-:W-:-:S03]  /*18c70*/  IADD3 R2, R0, 0x20, RZ ;  /* 0x0000002000027810 */ /* 0x000fc60007ffe0ff */
[----:B------:R-:W-:Y:S01]  /*18c80*/  @P0 IADD3 R2, R0, -0x20, RZ ;  /* 0xffffffe000020810 */ /* 0x000fe20007ffe0ff */
[----:B------:R-:W-:Y:S04]  /*18c90*/  STS [R0+0x200], R18 ;  /* 0x0002001200007388 */ /* 0x000fe80000000800 */
[----:B------:R-:W-:Y:S04]  /*18ca0*/  STS [R4], R16 ;  /* 0x0000001004007388 */ /* 0x000fe80000000800 */
[----:B------:R-:W-:Y:S04]  /*18cb0*/  STS [R4+0x200], R15 ;  /* 0x0002000f04007388 */ /* 0x000fe80000000800 */
[----:B------:R-:W-:Y:S04]  /*18cc0*/  STS [R0+0x1000], R144 ;  /* 0x0010009000007388 */ /* 0x000fe80000000800 */
[----:B------:R1:W-:Y:S04]  /*18cd0*/  STS [R0+0x1200], R146 ;  /* 0x0012009200007388 */ /* 0x0003e80000000800 */
[----:B------:R-:W-:Y:S04]  /*18ce0*/  STS [R4+0x1000], R17 ;  /* 0x0010001104007388 */ /* 0x000fe80000000800 */
[----:B------:R2:W-:Y:S04]  /*18cf0*/  STS [R4+0x1200], R150 ;  /* 0x0012009604007388 */ /* 0x0005e80000000800 */
[----:B------:R3:W-:Y:S04]  /*18d00*/  STS [R2], R14 ;  /* 0x0000000e02007388 */ /* 0x0007e80000000800 */
[----:B------:R4:W-:Y:S01]  /*18d10*/  STS [R2+0x200], R13 ;  /* 0x0002000d02007388 */ /* 0x0009e20000000800 */
[----:B-1----:R-:W-:-:S02]  /*18d20*/  IADD3 R0, R5, R2, RZ ;  /* 0x0000000205007210 */ /* 0x002fc40007ffe0ff */
[----:B------:R-:W1:Y:S03]  /*18d30*/  @P4 MUFU.LG2 R5, R21 ;  /* 0x0000001500054308 */ /* 0x000e660000000c00 */
[----:B------:R-:W-:Y:S04]  /*18d40*/  STS [R0], R10 ;  /* 0x0000000a00007388 */ /* 0x000fe80000000800 */
[----:B------:R1:W-:Y:S01]  /*18d50*/  STS [R0+0x200], R9 ;  /* 0x0002000900007388 */ /* 0x0003e20000000800 */
[----:B--2---:R-:W2:Y:S01]  /*18d60*/  @P3 MUFU.LG2 R4, R20 ;  /* 0x0000001400043308 */ /* 0x004ea20000000c00 */
[----:B---3--:R-:W-:Y:S02]  /*18d70*/  MOV R14, 0x7f800000 ;  /* 0x7f800000000e7802 */ /* 0x008fe40000000f00 */
[----:B------:R3:W-:Y:S01]  /*18d80*/  STS [R2+0x1000], R12 ;  /* 0x0010000c02007388 */ /* 0x0007e20000000800 */
[----:B----4-:R-:W-:-:S03]  /*18d90*/  IMAD.MOV.U32 R13, RZ, RZ, 0x7f800000 ;  /* 0x7f800000ff0d7424 */ /* 0x010fc600078e00ff */
[----:B------:R4:W-:Y:S01]  /*18da0*/  STS [R2+0x1200], R162 ;  /* 0x001200a202007388 */ /* 0x0009e20000000800 */
[----:B-1----:R-:W-:-:S03]  /*18db0*/  @P4 FMUL.FTZ R5, R5, 0.69314718246459960938 ;  /* 0x3f31721805054820 */ /* 0x002fc60000410000 */
[----:B------:R-:W-:Y:S01]  /*18dc0*/  STS [R0+0x1000], R8 ;  /* 0x0010000800007388 */ /* 0x000fe20000000800 */
[----:B------:R-:W-:-:S03]  /*18dd0*/  @P4 FFMA.FTZ R13, R138, c[0x0][0x238], R5 ;  /* 0x00008e008a0d4a23 */ /* 0x000fc60000010005 */
[----:B------:R1:W-:Y:S01]  /*18de0*/  STS [R0+0x1200], R6 ;  /* 0x0012000600007388 */ /* 0x0003e20000000800 */
[----:B--2---:R-:W-:-:S03]  /*18df0*/  @P3 FMUL.FTZ R4, R4, 0.69314718246459960938 ;  /* 0x3f31721804043820 */ /* 0x004fc60000410000 */
[----:B------:R-:W-:Y:S01]  /*18e00*/  BAR.SYNC.DEFER_BLOCKING 0x0 ;  /* 0x0000000000007b1d */ /* 0x000fe20000010000 */
[----:B------:R-:W-:Y:S01]  /*18e10*/  @P3 FFMA.FTZ R14, R137, c[0x0][0x238], R4 ;  /* 0x00008e00890e3a23 */ /* 0x000fe20000010004 */
[----:B------:R-:W-:Y:S02]  /*18e20*/  MOV R9, 0x7f800000 ;  /* 0x7f80000000097802 */ /* 0x000fe40000000f00 */
[----:B---3--:R-:W-:Y:S02]  /*18e30*/  MOV R12, 0x7f800000 ;  /* 0x7f800000000c7802 */ /* 0x008fe40000000f00 */
[----:B----4-:R-:W2:Y:S01]  /*18e40*/  @P2 MUFU.LG2 R2, R23 ;  /* 0x0000001700022308 */ /* 0x010ea20000000c00 */
[----:B-1----:R-:W-:Y:S01]  /*18e50*/  LOP3.LUT R0, R36, 0xffffffe0, RZ, 0xc0, !PT ;  /* 0xffffffe024007812 */ /* 0x002fe200078ec0ff */
[----:B------:R1:W3:Y:S03]  /*18e60*/  LDS.128 R16, [R217] ;  /* 0x00000000d9107984 */ /* 0x0002e60000000c00 */
[----:B------:R-:W-:Y:S01]  /*18e70*/  IADD3 R0, -R0, R38, RZ ;  /* 0x0000002600007210 */ /* 0x000fe20007ffe1ff */
[----:B------:R1:W4:Y:S03]  /*18e80*/  LDS.128 R24, [R217+0x800] ;  /* 0x00080000d9187984 */ /* 0x0003260000000c00 */
[----:B------:R-:W-:Y:S01]  /*18e90*/  LOP3.LUT P0, RZ, R0, 0x3, RZ, 0xc0, !PT ;  /* 0x0000000300ff7812 */ /* 0x000fe2000780c0ff */
[----:B--2---:R-:W-:Y:S01]  /*18ea0*/  @P2 FMUL.FTZ R2, R2, 0.69314718246459960938 ;  /* 0x3f31721802022820 */ /* 0x004fe20000410000 */
[----:B------:R-:W2:Y:S01]  /*18eb0*/  @P1 MUFU.LG2 R0, R22 ;  /* 0x0000001600001308 */ /* 0x000ea20000000c00 */
[----:B------:R1:W1:Y:S02]  /*18ec0*/  LDS.128 R28, [R217+0x1000] ;  /* 0x00100000d91c7984 */ /* 0x0002640000000c00 */
[----:B------:R-:W-:-:S02]  /*18ed0*/  @P2 FFMA.FTZ R9, R136, c[0x0][0x238], R2 ;  /* 0x00008e0088092a23 */ /* 0x000fc40000010002 */
[----:B------:R1:W1:Y:S01]  /*18ee0*/  LDS.128 R32, [R217+0x1800] ;  /* 0x00180000d9207984 */ /* 0x0002620000000c00 */
[----:B--2---:R-:W-:-:S04]  /*18ef0*/  @P1 FMUL.FTZ R0, R0, 0.69314718246459960938 ;  /* 0x3f31721800001820 */ /* 0x004fc80000410000 */
[----:B------:R-:W-:Y:S01]  /*18f00*/  @P1 FFMA.FTZ R12, R3, c[0x0][0x238], R0 ;  /* 0x00008e00030c1a23 */ /* 0x000fe20000010000 */
[----:B------:R-:W-:Y:S05]  /*18f10*/  @P0 BRA `(.L_x_197) ;  /* 0x0000025000000947 */ /* 0x000fea0003800000 */
[----:B------:R-:W2:Y:S01]  /*18f20*/  LDL.LU R39, [R1+0x64] ;  /* 0x0000640001277983 */ /* 0x000ea20000300800 */
[----:B------:R-:W-:-:S04]  /*18f30*/  SHF.R.S32.HI R0, RZ, 0x1f, R11 ;  /* 0x0000001fff007819 */ /* 0x000fc8000001140b */
[----:B------:R-:W-:-:S04]  /*18f40*/  LEA.HI R0, R0, R11, RZ, 0x2 ;  /* 0x0000000b00007211 */ /* 0x000fc800078f10ff */
[----:B------:R-:W-:-:S05]  /*18f50*/  LOP3.LUT R0, R0, 0xffffffc, RZ, 0xc0, !PT ;  /* 0x0ffffffc00007812 */ /* 0x000fca00078ec0ff */
[----:B------:R-:W-:-:S04]  /*18f60*/  IMAD.IADD R0, R11, 0x1, -R0 ;  /* 0x000000010b007824 */ /* 0x000fc800078e0a00 */
[----:B--2---:R-:W-:-:S05]  /*18f70*/  IMAD R0, R0, 0x10, R39 ;  /* 0x0000001000007824 */ /* 0x004fca00078e0227 */
        /* <DEDUP_REMOVED lines=14> */
[----:B------:R-:W-:Y:S02]  /*19060*/  @!P5 IADD3 R7, P0, R2, UR9, RZ ;  /* 0x000000090207dc10 */ /* 0x000fe4000ff1e0ff */
[----:B------:R-:W-:Y:S02]  /*19070*/  @!P6 LEA.HI.X R11, R0, c[0x0][0x204], R6, 0x2, P1 ;  /* 0x00008100000bea11 */ /* 0x000fe400008f1406 */
[----:B------:R-:W-:Y:S02]  /*19080*/  @!P5 LEA.HI.X.SX32 R2, R2, UR4, 0x1, P0 ;  /* 0x000000040202dc11 */ /* 0x000fe400080f0eff */
[----:B------:R-:W-:Y:S01]  /*19090*/  @!P4 IADD3 R0, P1, R5, UR9, RZ ;  /* 0x000000090500cc10 */ /* 0x000fe2000ff3e0ff */
[----:B------:R2:W-:Y:S01]  /*190a0*/  @!P6 STG.E [R10.64], R13 ;  /* 0x0000000d0a00e986 */ /* 0x0005e2000c10191a */
[----:B------:R-:W-:-:S02]  /*190b0*/  @!P5 LEA R6, P2, R7, c[0x0][0x200], 0x2 ;  /* 0x000080000706da11 */ /* 0x000fc400078410ff */
[----:B------:R-:W-:Y:S02]  /*190c0*/  @!P3 IADD3 R8, P0, R3, UR9, RZ ;  /* 0x000000090308bc10 */ /* 0x000fe4000ff1e0ff */
[----:B------:R-:W-:Y:S02]  /*190d0*/  @!P4 LEA.HI.X.SX32 R5, R5, UR4, 0x1, P1 ;  /* 0x000000040505cc11 */ /* 0x000fe400088f0eff */
[----:B------:R-:W-:Y:S02]  /*190e0*/  @!P5 LEA.HI.X R7, R7, c[0x0][0x204], R2, 0x2, P2 ;  /* 0x000081000707da11 */ /* 0x000fe400010f1402 */
[----:B------:R-:W-:Y:S02]  /*190f0*/  @!P3 LEA.HI.X.SX32 R3, R3, UR4, 0x1, P0 ;  /* 0x000000040303bc11 */ /* 0x000fe400080f0eff */
[----:B------:R-:W-:Y:S01]  /*19100*/  @!P4 LEA R4, P1, R0, c[0x0][0x200], 0x2 ;  /* 0x000080000004ca11 */ /* 0x000fe200078210ff */
[----:B------:R2:W-:Y:S01]  /*19110*/  @!P5 STG.E [R6.64], R14 ;  /* 0x0000000e0600d986 */ /* 0x0005e2000c10191a */
[----:B------:R-:W-:-:S02]  /*19120*/  @!P3 LEA R2, P0, R8, c[0x0][0x200], 0x2 ;  /* 0x000080000802ba11 */ /* 0x000fc400078010ff */
[----:B------:R-:W-:Y:S02]  /*19130*/  @!P4 LEA.HI.X R5, R0, c[0x0][0x204], R5, 0x2, P1 ;  /* 0x000081000005ca11 */ /* 0x000fe400008f1405 */
[----:B------:R-:W-:-:S03]  /*19140*/  @!P3 LEA.HI.X R3, R8, c[0x0][0x204], R3, 0x2, P0 ;  /* 0x000081000803ba11 */ /* 0x000fc600000f1403 */
[----:B------:R2:W-:Y:S04]  /*19150*/  @!P4 STG.E [R4.64], R9 ;  /* 0x000000090400c986 */ /* 0x0005e8000c10191a */
[----:B------:R2:W-:Y:S02]  /*19160*/  @!P3 STG.E [R2.64], R12 ;  /* 0x0000000c0200b986 */ /* 0x0005e4000c10191a */
.L_x_197:
[----:B------:R-:W-:Y:S05]  /*19170*/  BSYNC B0 ;  /* 0x0000000000007941 */ /* 0x000fea0003800000 */
.L_x_196:
[----:B--2---:R-:W2:Y:S04]  /*19180*/  LDL.LU.64 R4, [R1+0x30] ;  /* 0x0000300001047983 */ /* 0x004ea80000300a00 */
[----:B------:R-:W4:Y:S01]  /*19190*/  S2R R8, SR_CTAID.Z ;  /* 0x0000000000087919 */ /* 0x000f220000002700 */
[----:B------:R-:W-:Y:S02]  /*191a0*/  USHF.R.S32.HI UR6, URZ, 0x1f, UR10 ;  /* 0x0000001f3f067899 */ /* 0x000fe4000801140a */
[----:B------:R-:W-:Y:S01]  /*191b0*/  ULDC.64 UR4, c[0x0][0x1f0] ;  /* 0x00007c0000047ab9 */ /* 0x000fe20000000a00 */
[----:B------:R3:W5:Y:S01]  /*191c0*/  LDL.64 R12, [R1+0x48] ;  /* 0x00004800010c7983 */ /* 0x0007620000100a00 */
[----:B------:R-:W-:Y:S01]  /*191d0*/  UIMAD UR4, UR6, UR4, URZ ;  /* 0x00000004060472a4 */ /* 0x000fe2000f8e023f */
[----:B------:R-:W-:Y:S03]  /*191e0*/  BSSY B0, `(.L_x_198) ;  /* 0x0000011000007945 */ /* 0x000fe60003800000 */
[----:B------:R-:W-:Y:S01]  /*191f0*/  UIMAD UR4, UR10, UR5, UR4 ;  /* 0x000000050a0472a4 */ /* 0x000fe2000f8e0204 */
[----:B--2---:R-:W-:-:S02]  /*19200*/  IADD3 R2, P0, R4, UR12, RZ ;  /* 0x0000000c04027c10 */ /* 0x004fc4000ff1e0ff */
[----:B------:R-:W-:Y:S02]  /*19210*/  ISETP.GE.AND P1, PT, R4, c[0x0][0x220], PT ;  /* 0x0000880004007a0c */ /* 0x000fe40003f26270 */
[----:B------:R-:W-:Y:S02]  /*19220*/  IADD3.X R3, R5, UR7, RZ, P0, !PT ;  /* 0x0000000705037c10 */ /* 0x000fe400087fe4ff */
[----:B------:R-:W-:-:S03]  /*19230*/  ISETP.GE.OR P0, PT, R37, UR18, P1 ;  /* 0x0000001225007c0c */ /* 0x000fc60008f06670 */
[----:B----4-:R-:W-:-:S05]  /*19240*/  IMAD.WIDE.U32 R8, R8, c[0x0][0x1f0], R2 ;  /* 0x00007c0008087a25 */ /* 0x010fca00078e0002 */
[----:B------:R-:W-:-:S05]  /*19250*/  IADD3 R7, R9, UR4, RZ ;  /* 0x0000000409077c10 */ /* 0x000fca000fffe0ff */
[----:B------:R-:W-:Y:S05]  /*19260*/  @P0 BRA `(.L_x_199) ;  /* 0x0000008000000947 */ /* 0x000fea0003800000 */
[----:B---3--:R-:W-:Y:S01]  /*19270*/  MOV R6, R8 ;  /* 0x0000000800067202 */ /* 0x008fe20000000f00 */
[----:B-----5:R-:W-:-:S04]  /*19280*/  IMAD R0, R13, c[0x0][0x1e8], RZ ;  /* 0x00007a000d007a24 */ /* 0x020fc800078e02ff */
[----:B------:R-:W-:-:S04]  /*19290*/  IMAD.WIDE.U32 R2, R12, c[0x0][0x1e8], R6 ;  /* 0x00007a000c027a25 */ /* 0x000fc800078e0006 */
[----:B------:R-:W-:Y:S01]  /*192a0*/  IMAD R0, R12, c[0x0][0x1ec], R0 ;  /* 0x00007b000c007a24 */ /* 0x000fe200078e0200 */
[----:B------:R-:W-:-:S04]  /*192b0*/  LEA R4, P0, R2, c[0x0][0x1d0], 0x1 ;  /* 0x0000740002047a11 */ /* 0x000fc800078008ff */
[----:B------:R-:W-:-:S04]  /*192c0*/  IADD3 R0, R3, R0, RZ ;  /* 0x0000000003007210 */ /* 0x000fc80007ffe0ff */
[----:B------:R-:W-:-:S05]  /*192d0*/  LEA.HI.X R5, R2, c[0x0][0x1d4], R0, 0x1, P0 ;  /* 0x0000750002057a11 */ /* 0x000fca00000f0c00 */
[----:B------:R2:W-:Y:S02]  /*192e0*/  STG.E.128 [R4.64], R16 ;  /* 0x0000001004007986 */ /* 0x0005e4000c101d1a */
.L_x_199:
[----:B---3--:R-:W-:Y:S05]  /*192f0*/  BSYNC B0 ;  /* 0x0000000000007941 */ /* 0x008fea0003800000 */
.L_x_198:
[----:B------:R-:W3:Y:S01]  /*19300*/  S2R R2, SR_TID.X ;  /* 0x0000000000027919 */ /* 0x000ee20000002100 */
[----:B------:R-:W-:Y:S01]  /*19310*/  BSSY B0, `(.L_x_200) ;  /* 0x0000012000007945 */ /* 0x000fe20003800000 */
[----:B---3--:R-:W-:-:S04]  /*19320*/  SHF.R.S32.HI R0, RZ, 0x1f, R2 ;  /* 0x0000001fff007819 */ /* 0x008fc80000011402 */
[----:B------:R-:W-:-:S04]  /*19330*/  LEA.HI R0, R0, R2, RZ, 0x2 ;  /* 0x0000000200007211 */ /* 0x000fc800078f10ff */
[----:B------:R-:W-:-:S04]  /*19340*/  SHF.R.S32.HI R10, RZ, 0x2, R0 ;  /* 0x00000002ff0a7819 */ /* 0x000fc80000011400 */
[----:B------:R-:W-:-:S04]  /*19350*/  IADD3 R0, R10, 0x20, RZ ;  /* 0x000000200a007810 */ /* 0x000fc80007ffe0ff */
[----:B------:R-:W-:-:S13]  /*19360*/  ISETP.GE.OR P0, PT, R0, UR18, P1 ;  /* 0x0000001200007c0c */ /* 0x000fda0008f06670 */
[----:B------:R-:W-:Y:S05]  /*19370*/  @P0 BRA `(.L_x_201) ;  /* 0x000000b000000947 */ /* 0x000fea0003800000 */
[----:B--2--5:R-:W-:Y:S01]  /*19380*/  IADD3 R4, P0, R12, 0x20, RZ ;  /* 0x000000200c047810 */ /* 0x024fe20007f1e0ff */
        /* <DEDUP_REMOVED lines=10> */
.L_x_201:
[----:B------:R-:W-:Y:S05]  /*19430*/  BSYNC B0 ;  /* 0x0000000000007941 */ /* 0x000fea0003800000 */
.L_x_200:
[----:B------:R-:W-:Y:S01]  /*19440*/  IADD3 R0, R10, 0x40, RZ ;  /* 0x000000400a007810 */ /* 0x000fe20007ffe0ff */
[----:B------:R-:W-:Y:S03]  /*19450*/  BSSY B0, `(.L_x_202) ;  /* 0x000000e000007945 */ /* 0x000fe60003800000 */
        /* <DEDUP_REMOVED lines=13> */
.L_x_203:
[----:B------:R-:W-:Y:S05]  /*19530*/  BSYNC B0 ;  /* 0x0000000000007941 */ /* 0x000fea0003800000 */
.L_x_202:
[----:B------:R-:W-:-:S04]  /*19540*/  IADD3 R0, R10, 0x60, RZ ;  /* 0x000000600a007810 */ /* 0x000fc80007ffe0ff */
[----:B------:R-:W-:-:S13]  /*19550*/  ISETP.GE.OR P1, PT, R0, UR18, P1 ;  /* 0x0000001200007c0c */ /* 0x000fda0008f26670 */
[----:B------:R-:W-:Y:S05]  /*19560*/  @P1 EXIT ;  /* 0x000000000000194d */ /* 0x000fea0003800000 */
[----:B-----5:R-:W-:Y:S01]  /*19570*/  IADD3 R6, P0, R12, 0x60, RZ ;  /* 0x000000600c067810 */ /* 0x020fe20007f1e0ff */
        /* <DEDUP_REMOVED lines=11> */
.L_x_157:
[----:B------:R-:W-:Y:S01]  /*19630*/  UISETP.NE.AND UP4, UPT, UR25, -0x1, UPT ;  /* 0xffffffff1900788c */ /* 0x000fe2000bf85270 */
[----:B------:R-:W-:Y:S01]  /*19640*/  LEA.HI R4, R21, R24, RZ, 0x2 ;  /* 0x0000001815047211 */ /* 0x000fe200078f10ff */
[----:B------:R-:W-:Y:S01]  /*19650*/  USHF.R.S32.HI UR8, URZ, 0x1f, UR12 ;  /* 0x0000001f3f087899 */ /* 0x000fe2000801140c */
[----:B------:R-:W1:Y:S01]  /*19660*/  S2R R8, SR_CTAID.Z ;  /* 0x0000000000087919 */ /* 0x000e620000002700 */
[----:B------:R-:W-:Y:S01]  /*19670*/  ULDC.64 UR6, c[0x0][0x1e8] ;  /* 0x00007a0000067ab9 */ /* 0x000fe20000000a00 */
[----:B------:R-:W-:Y:S01]  /*19680*/  LOP3.LUT R0, R4, 0xfffffffc, RZ, 0xc0, !PT ;  /* 0xfffffffc04007812 */ /* 0x000fe200078ec0ff */
[----:B------:R-:W-:Y:S01]  /*19690*/  ULDC.64 UR4, c[0x0][0x1f0] ;  /* 0x00007c0000047ab9 */ /* 0x000fe20000000a00 */
[----:B------:R-:W2:Y:S01]  /*196a0*/  S2R R6, SR_CTAID.X ;  /* 0x0000000000067919 */ /* 0x000ea20000002500 */
[----:B------:R-:W-:Y:S01]  /*196b0*/  UIMAD UR4, UR8, UR4, URZ ;  /* 0x00000004080472a4 */ /* 0x000fe2000f8e023f */
[----:B------:R-:W-:Y:S01]  /*196c0*/  SHF.R.S32.HI R4, RZ, 0x2, R4 ;  /* 0x00000002ff047819 */ /* 0x000fe20000011404 */
[----:B------:R-:W-:Y:S01]  /*196d0*/  ULDC UR11, c[0x0][0x214] ;  /* 0x00008500000b7ab9 */ /* 0x000fe20000000800 */
[----:B------:R-:W-:Y:S01]  /*196e0*/  IMAD.IADD R16, R24, 0x1, -R0 ;  /* 0x0000000118107824 */ /* 0x000fe200078e0a00 */
[----:B------:R-:W-:Y:S01]  /*196f0*/  @UP4 UIMAD.WIDE.U32 UR14, UR25, UR6, URZ ;  /* 0x00000006190e42a5 */ /* 0x000fe2000f8e003f */
[----:B------:R-:W-:Y:S01]  /*19700*/  SHF.R.S32.HI R5, RZ, 0x1f, R4 ;  /* 0x0000001fff057819 */ /* 0x000fe20000011404 */
[----:B------:R-:W-:Y:S01]  /*19710*/  @!UP4 USHF.R.S32.HI UR16, URZ, 0x1f, UR13 ;  /* 0x0000001f3f10c899 */ /* 0x000fe2000801140d */
[----:B------:R-:W-:Y:S01]  /*19720*/  IMAD.SHL.U32 R0, R16, 0x8, RZ ;  /* 0x0000000810007824 */ /* 0x000fe200078e00ff */
[----:B------:R-:W-:Y:S01]  /*19730*/  ULDC.U8 UR6, c[0x0][0x329] ;  /* 0x0000ca4000067ab9 */ /* 0x000fe20000000000 */
[----:B------:R-:W-:Y:S01]  /*19740*/  BSSY B0, `(.L_x_204) ;  /* 0x0000038000007945 */ /* 0x000fe20003800000 */
[----:B------:R-:W-:-:S02]  /*19750*/  UISETP.NE.AND UP3, UPT, UR6, URZ, UPT ;  /* 0x0000003f0600728c */ /* 0x000fc4000bf65270 */
[----:B------:R-:W-:Y:S01]  /*19760*/  @UP4 UIMAD UR7, UR25, UR7, UR15 ;  /* 0x00000007190742a4 */ /* 0x000fe2000f8e020f */
[----:B------:R-:W-:Y:S01]  /*19770*/  ISETP.GE.AND P1, PT, R0, c[0x0][0x220], PT ;  /* 0x0000880000007a0c */ /* 0x000fe20003f26270 */
[----:B------:R-:W-:Y:S02]  /*19780*/  UIMAD UR8, UR12, UR5, UR4 ;  /* 0x000000050c0872a4 */ /* 0x000fe4000f8e0204 */
[----:B------:R-:W-:Y:S02]  /*19790*/  ULDC.U8 UR15, c[0x0][0x328] ;  /* 0x0000ca00000f7ab9 */ /* 0x000fe40000000000 */
[----:B------:R-:W-:Y:S02]  /*197a0*/  ULDC.64 UR4, c[0x0][0x1e0] ;  /* 0x0000780000047ab9 */ /* 0x000fe40000000a00 */
[----:B------:R-:W-:Y:S02]  /*197b0*/  UISETP.NE.AND UP2, UPT, UR15, URZ, UPT ;  /* 0x0000003f0f00728c */ /* 0x000fe4000bf45270 */
[----:B------:R-:W-:-:S02]  /*197c0*/  @!UP4 UIMAD UR16, UR16, UR4, URZ ;  /* 0x000000041010c2a4 */ /* 0x000fc4000f8e023f */
[----:B------:R-:W-:Y:S02]  /*197d0*/  @UP4 UMOV UR17, UR14 ;  /* 0x0000000e00114c82 */ /* 0x000fe40008000000 */
[----:B------:R-:W-:Y:S02]  /*197e0*/  UISETP.EQ.AND UP2, UPT, UR6, URZ, UP2 ;  /* 0x0000003f0600728c */ /* 0x000fe40009742270 */
[----:B------:R-:W-:Y:S02]  /*197f0*/  @!UP3 UISETP.NE.AND UP1, UPT, UR15, URZ, UPT ;  /* 0x0000003f0f00b28c */ /* 0x000fe4000bf25270 */
[----:B------:R-:W-:Y:S02]  /*19800*/  @!UP4 UIMAD UR16, UR13, UR5, UR16 ;  /* 0x000000050d10c2a4 */ /* 0x000fe4000f8e0210 */
[----:B------:R-:W-:Y:S02]  /*19810*/  @UP3 ULDC UR14, c[0x0][0x210] ;  /* 0x00008400000e3ab9 */ /* 0x000fe40000000800 */
[----:B------:R-:W-:-:S02]  /*19820*/  @!UP4 UIMAD.WIDE.U32 UR18, UR13, UR4, URZ ;  /* 0x000000040d12c2a5 */ /* 0x000fc4000f8e003f */
[----:B------:R-:W-:Y:S02]  /*19830*/  ULDC UR5, c[0x0][0x234] ;  /* 0x00008d0000057ab9 */ /* 0x000fe40000000800 */
[----:B------:R-:W-:Y:S02]  /*19840*/  @UP3 UIMAD UR14, UR14, UR11, URZ ;  /* 0x0000000b0e0e32a4 */ /* 0x000fe4000f8e023f */
[----:B------:R-:W-:Y:S02]  /*19850*/  UISETP.NE.OR UP0, UPT, UR25, -0x1, !UP2 ;  /* 0xffffffff1900788c */ /* 0x000fe4000d705670 */
[----:B------:R-:W-:Y:S02]  /*19860*/  @!UP3 USEL UR14, UR11, UR5, !UP1 ;  /* 0x000000050b0eb287 */ /* 0x000fe4000c800000 */
[----:B------:R-:W-:Y:S02]  /*19870*/  ULDC UR4, c[0x0][0x1c0] ;  /* 0x0000700000047ab9 */ /* 0x000fe40000000800 */
[----:B------:R-:W-:-:S02]  /*19880*/  @UP3 UMOV UR20, 0x1 ;  /* 0x0000000100143882 */ /* 0x000fc40000000000 */
[----:B------:R-:W-:Y:S02]  /*19890*/  @!UP3 UIMAD UR20, UR14, UR4, URZ ;  /* 0x000000040e14b2a4 */ /* 0x000fe4000f8e023f */
[----:B------:R-:W-:Y:S02]  /*198a0*/  @!UP4 UMOV UR17, UR18 ;  /* 0x000000120011cc82 */ /* 0x000fe40008000000 */
[----:B------:R-:W-:Y:S01]  /*198b0*/  @!UP4 UIADD3 UR7, UR19, UR16, URZ ;  /* 0x000000101307c290 */ /* 0x000fe2000fffe03f */
[C---:B------:R-:W-:Y:S01]  /*198c0*/  IADD3 R2, P0, R0.reuse, UR17, RZ ;  /* 0x0000001100027c10 */ /* 0x040fe2000ff1e0ff */
[----:B------:R-:W-:Y:S02]  /*198d0*/  UIADD3 UR10, -UR9, UR10, URZ ;  /* 0x0000000a090a7290 */ /* 0x000fe4000fffe13f */
[----:B------:R-:W-:Y:S02]  /*198e0*/  UIMAD UR20, UR13, UR20, URZ ;  /* 0x000000140d1472a4 */ /* 0x000fe4000f8e023f */
[----:B------:R-:W-:Y:S01]  /*198f0*/  @!UP0 UIMAD UR25, UR13, UR11, URZ ;  /* 0x0000000b0d1982a4 */ /* 0x000fe2000f8e023f */
[----:B------:R-:W-:Y:S01]  /*19900*/  LEA.HI.X.SX32 R3, R0, UR7, 0x1, P0 ;  /* 0x0000000700037c11 */ /* 0x000fe200080f0eff */
[----:B------:R-:W-:Y:S01]  /*19910*/  @UP3 ULDC UR21, c[0x0][0x210] ;  /* 0x0000840000153ab9 */ /* 0x000fe20000000800 */
[C---:B------:R-:W-:Y:S01]  /*19920*/  ISETP.GE.OR P0, PT, R4.reuse, UR10, P1 ;  /* 0x0000000a04007c0c */ /* 0x040fe20008f06670 */
[----:B------:R-:W-:Y:S01]  /*19930*/  USEL UR20, UR20, URZ, !UP2 ;  /* 0x0000003f14147287 */ /* 0x000fe2000d000000 */
[----:B------:R-:W-:Y:S01]  /*19940*/  ISETP.GE.AND P6, PT, R4, UR10, PT ;  /* 0x0000000a04007c0c */ /* 0x000fe2000bfc6270 */
[----:B------:R-:W-:Y:S01]  /*19950*/  @!UP3 UMOV UR21, 0x1 ;  /* 0x000000010015b882 */ /* 0x000fe20000000000 */
[----:B-1----:R-:W-:Y:S01]  /*19960*/  IMAD.WIDE.U32 R8, R8, c[0x0][0x1f0], R2 ;  /* 0x00007c0008087a25 */ /* 0x002fe200078e0002 */
[----:B------:R-:W-:-:S02]  /*19970*/  UIMAD UR9, UR9, UR21, URZ ;  /* 0x00000015090972a4 */ /* 0x000fc4000f8e023f */
[----:B------:R-:W-:Y:S01]  /*19980*/  UIMAD UR12, UR12, UR14, UR20 ;  /* 0x0000000e0c0c72a4 */ /* 0x000fe2000f8e0214 */
[----:B--2---:R-:W-:Y:S01]  /*19990*/  IMAD.WIDE R2, R6, 0x80, R4 ;  /* 0x0000008006027825 */ /* 0x004fe200078e0204 */
[----:B------:R-:W-:Y:S01]  /*199a0*/  @!UP2 UMOV UR22, URZ ;  /* 0x0000003f0016ac82 */ /* 0x000fe20008000000 */
[----:B------:R-:W-:Y:S01]  /*199b0*/  IADD3 R7, R9, UR8, RZ ;  /* 0x0000000809077c10 */ /* 0x000fe2000fffe0ff */
[----:B------:R-:W-:Y:S02]  /*199c0*/  @UP2 UMOV UR22, UR25 ;  /* 0x0000001900162c82 */ /* 0x000fe40008000000 */
[----:B------:R-:W-:Y:S02]  /*199d0*/  @!UP2 UMOV UR23, URZ ;  /* 0x0000003f0017ac82 */ /* 0x000fe40008000000 */
[----:B------:R-:W-:Y:S02]  /*199e0*/  USHF.R.S32.HI UR4, URZ, 0x1f, UR9 ;  /* 0x0000001f3f047899 */ /* 0x000fe40008011409 */
[----:B------:R-:W-:-:S02]  /*199f0*/  @UP2 USHF.R.S32.HI UR23, URZ, 0x1f, UR25 ;  /* 0x0000001f3f172899 */ /* 0x000fc40008011419 */
        /* <DEDUP_REMOVED lines=12> */
.L_x_205:
[----:B------:R-:W-:Y:S05]  /*19ac0*/  BSYNC B0 ;  /* 0x0000000000007941 */ /* 0x000fea0003800000 */
.L_x_204:
[----:B------:R-:W-:Y:S01]  /*19ad0*/  IADD3 R15, R4, 0x20, RZ ;  /* 0x00000020040f7810 */ /* 0x000fe20007ffe0ff */
[----:B------:R-:W-:Y:S03]  /*19ae0*/  BSSY B0, `(.L_x_206) ;  /* 0x000000f000007945 */ /* 0x000fe60003800000 */
[C---:B------:R-:W-:Y:S02]  /*19af0*/  ISETP.GE.OR P0, PT, R15.reuse, UR10, P1 ;  /* 0x0000000a0f007c0c */ /* 0x040fe40008f06670 */
[----:B------:R-:W-:-:S11]  /*19b00*/  ISETP.GE.AND P5, PT, R15, UR10, PT ;  /* 0x0000000a0f007c0c */ /* 0x000fd6000bfa6270 */
        /* <DEDUP_REMOVED lines=12> */
.L_x_207:
[----:B------:R-:W-:Y:S05]  /*19bd0*/  BSYNC B0 ;  /* 0x0000000000007941 */ /* 0x000fea0003800000 */
.L_x_206:
        /* <DEDUP_REMOVED lines=16> */
.L_x_209:
[----:B------:R-:W-:Y:S05]  /*19ce0*/  BSYNC B0 ;  /* 0x0000000000007941 */ /* 0x000fea0003800000 */
.L_x_208:
[----:B------:R-:W-:Y:S01]  /*19cf0*/  IADD3 R10, R4, 0x60, RZ ;  /* 0x00000060040a7810 */ /* 0x000fe20007ffe0ff */
        /* <DEDUP_REMOVED lines=14> */
.L_x_211:
[----:B------:R-:W-:Y:S05]  /*19de0*/  BSYNC B0 ;  /* 0x0000000000007941 */ /* 0x000fea0003800000 */
.L_x_210:
[C---:B------:R-:W-:Y:S02]  /*19df0*/  ISETP.NE.OR P6, PT, R16.reuse, RZ, P6 ;  /* 0x000000ff1000720c */ /* 0x040fe400037c5670 */
[C---:B------:R-:W-:Y:S02]  /*19e00*/  ISETP.NE.OR P5, PT, R16.reuse, RZ, P5 ;  /* 0x000000ff1000720c */ /* 0x040fe40002fa5670 */
[C---:B------:R-:W-:Y:S02]  /*19e10*/  ISETP.NE.OR P4, PT, R16.reuse, RZ, P4 ;  /* 0x000000ff1000720c */ /* 0x040fe40002785670 */
[----:B------:R-:W-:-:S07]  /*19e20*/  ISETP.NE.OR P0, PT, R16, RZ, P0 ;  /* 0x000000ff1000720c */ /* 0x000fce0000705670 */
[----:B------:R-:W-:Y:S02]  /*19e30*/  @!P6 IMAD R4, R4, UR21, RZ ;  /* 0x000000150404ec24 */ /* 0x000fe4000f8e02ff */
[----:B--2---:R-:W-:Y:S02]  /*19e40*/  @!P5 IMAD R2, R15, UR21, RZ ;  /* 0x000000150f02dc24 */ /* 0x004fe4000f8e02ff */
[----:B------:R-:W-:Y:S01]  /*19e50*/  @!P4 IMAD R3, R14, UR21, RZ ;  /* 0x000000150e03cc24 */ /* 0x000fe2000f8e02ff */
[----:B------:R-:W-:Y:S02]  /*19e60*/  @!P6 IADD3 R0, P1, R4, UR9, RZ ;  /* 0x000000090400ec10 */ /* 0x000fe4000ff3e0ff */
[----:B------:R-:W-:Y:S02]  /*19e70*/  @!P5 IADD3 R5, P2, R2, UR9, RZ ;  /* 0x000000090205dc10 */ /* 0x000fe4000ff5e0ff */
[----:B------:R-:W-:Y:S02]  /*19e80*/  @!P6 LEA.HI.X.SX32 R4, R4, UR4, 0x1, P1 ;  /* 0x000000040404ec11 */ /* 0x000fe400088f0eff */
[----:B------:R-:W-:-:S02]  /*19e90*/  @!P6 LEA R6, P3, R0, c[0x0][0x200], 0x2 ;  /* 0x000080000006ea11 */ /* 0x000fc400078610ff */
[----:B------:R-:W-:Y:S02]  /*19ea0*/  @!P4 IADD3 R8, P1, R3, UR9, RZ ;  /* 0x000000090308cc10 */ /* 0x000fe4000ff3e0ff */
[----:B------:R-:W-:Y:S02]  /*19eb0*/  @!P5 LEA.HI.X.SX32 R9, R2, UR4, 0x1, P2 ;  /* 0x000000040209dc11 */ /* 0x000fe400090f0eff */
[----:B------:R-:W-:Y:S01]  /*19ec0*/  @!P6 LEA.HI.X R7, R0, c[0x0][0x204], R4, 0x2, P3 ;  /* 0x000081000007ea11 */ /* 0x000fe200018f1404 */
[----:B------:R-:W-:Y:S01]  /*19ed0*/  @!P4 IMAD.MOV.U32 R0, RZ, RZ, 0x7f800000 ;  /* 0x7f800000ff00c424 */ /* 0x000fe200078e00ff */
[----:B------:R-:W-:Y:S02]  /*19ee0*/  @!P5 LEA R4, P2, R5, c[0x0][0x200], 0x2 ;  /* 0x000080000504da11 */ /* 0x000fe400078410ff */
[----:B------:R-:W-:Y:S02]  /*19ef0*/  @!P4 LEA.HI.X.SX32 R3, R3, UR4, 0x1, P1 ;  /* 0x000000040303cc11 */ /* 0x000fe400088f0eff */
        /* <DEDUP_REMOVED lines=9> */
[----:B--2---:R-:W-:-:S05]  /*19f90*/  IMAD R0, R10, UR21, RZ ;  /* 0x000000150a007c24 */ /* 0x004fca000f8e02ff */
[----:B------:R-:W-:-:S04]  /*19fa0*/  IADD3 R3, P0, R0, UR9, RZ ;  /* 0x0000000900037c10 */ /* 0x000fc8000ff1e0ff */
[----:B------:R-:W-:Y:S02]  /*19fb0*/  LEA.HI.X.SX32 R0, R0, UR4, 0x1, P0 ;  /* 0x0000000400007c11 */ /* 0x000fe400080f0eff */
[----:B------:R-:W-:-:S04]  /*19fc0*/  LEA R2, P0, R3, c[0x0][0x200], 0x2 ;  /* 0x0000800003027a11 */ /* 0x000fc800078010ff */
[----:B------:R-:W-:Y:S01]  /*19fd0*/  LEA.HI.X R3, R3, c[0x0][0x204], R0, 0x2, P0 ;  /* 0x0000810003037a11 */ /* 0x000fe200000f1400 */
[----:B------:R-:W-:-:S05]  /*19fe0*/  IMAD.MOV.U32 R0, RZ, RZ, 0x7f800000 ;  /* 0x7f800000ff007424 */ /* 0x000fca00078e00ff */
[----:B------:R-:W-:Y:S01]  /*19ff0*/  STG.E [R2.64], R0 ;  /* 0x0000000002007986 */ /* 0x000fe2000c10191a */
[----:B------:R-:W-:Y:S05]  /*1a000*/  EXIT ;  /* 0x000000000000794d */ /* 0x000fea0003800000 */
.L_x_212:
        /* <DEDUP_REMOVED lines=15> */
.L_x_612:


//--------------------- .text._ZN5flash16flash_fwd_kernelI23Flash_fwd_kernel_traitsILi32ELi128ELi128ELi4ELb0ELb0EN7cutlass10bfloat16_tE19Flash_kernel_traitsILi32ELi128ELi128ELi4ES3_EELb1ELb1ELb0ELb0ELb1ELb1ELb0ELb0EEEvNS_16Flash_fwd_paramsE --------------------------
	.section	.text._ZN5flash16flash_fwd_kernelI23Flash_fwd_kernel_traitsILi32ELi128ELi128ELi4ELb0ELb0EN7cutlass10bfloat16_tE19Flash_kernel_traitsILi32ELi128ELi128ELi4ES3_EELb1ELb1ELb0ELb0ELb1ELb1ELb0ELb0EEEvNS_16Flash_fwd_paramsE,"ax",@progbits
	.sectioninfo	@"SHI_REGISTERS=255"
	.align	128
        .global         _ZN5flash16flash_fwd_kernelI23Flash_fwd_kernel_traitsILi32ELi128ELi128ELi4ELb0ELb0EN7cutlass10bfloat16_tE19Flash_kernel_traitsILi32ELi128ELi128ELi4ES3_EELb1ELb1ELb0ELb0ELb1ELb1ELb0ELb0EEEvNS_16Flash_fwd_paramsE
        .type           _ZN5flash16flash_fwd_kernelI23Flash_fwd_kernel_traitsILi32ELi128ELi128ELi4ELb0ELb0EN7cutlass10bfloat16_tE19Flash_kernel_traitsILi32ELi128ELi128ELi4ES3_EELb1ELb1ELb0ELb0ELb1ELb1ELb0ELb0EEEvNS_16Flash_fwd_paramsE,@function
        .size           _ZN5flash16flash_fwd_kernelI23Flash_fwd_kernel_traitsILi32ELi128ELi128ELi4ELb0ELb0EN7cutlass10bfloat16_tE19Flash_kernel_traitsILi32ELi128ELi128ELi4ES3_EELb1ELb1ELb0ELb0ELb1ELb1ELb0ELb0EEEvNS_16Flash_fwd_paramsE,(.L_x_613 - _ZN5flash16flash_fwd_kernelI23Flash_fwd_kernel_traitsILi32ELi128ELi128ELi4ELb0ELb0EN7cutlass10bfloat16_tE19Flash_kernel_traitsILi32ELi128ELi128ELi4ES3_EELb1ELb1ELb0ELb0ELb1ELb1ELb0ELb0EEEvNS_16Flash_fwd_paramsE)
        .other          _ZN5flash16flash_fwd_kernelI23Flash_fwd_kernel_traitsILi32ELi128ELi128ELi4ELb0ELb0EN7cutlass10bfloat16_tE19Flash_kernel_traitsILi32ELi128ELi128ELi4ES3_EELb1ELb1ELb0ELb0ELb1ELb1ELb0ELb0EEEvNS_16Flash_fwd_paramsE,@"STO_CUDA_ENTRY STV_DEFAULT"
_ZN5flash16flash_fwd_kernelI23Flash_fwd_kernel_traitsILi32ELi128ELi128ELi4ELb0ELb0EN7cutlass10bfloat16_tE19Flash_kernel_traitsILi32ELi128ELi128ELi4ES3_EELb1ELb1ELb0ELb0ELb1ELb1ELb0ELb0EEEvNS_16Flash_fwd_paramsE:
.text._ZN5flash16flash_fwd_kernelI23Flash_fwd_kernel_traitsILi32ELi128ELi128ELi4ELb0ELb0EN7cutlass10bfloat16_tE19Flash_kernel_traitsILi32ELi128ELi128ELi4ES3_EELb1ELb1ELb0ELb0ELb1ELb1ELb0ELb0EEEvNS_16Flash_fwd_paramsE:
        /* <DEDUP_REMOVED lines=9> */
[----:B------:R-:W-:-:S06]  /*0090*/  IMAD.MOV.U32 R11, RZ, RZ, c[0x0][0x2fc] ;  /* 0x0000bf00ff0b7624 */ /* 0x000fcc00078e00ff */
[----:B------:R1:W2:Y:S02]  /*00a0*/  @P2 LDG.E.64 R4, [R2.64] ;  /* 0x0000001402042981 */ /* 0x0002a4000c1e1b00 */
[----:B-1----:R-:W-:Y:S02]  /*00b0*/  @P2 IMAD.MOV.U32 R2, RZ, RZ, R10 ;  /* 0x000000ffff022224 */ /* 0x002fe400078e000a */
[----:B------:R-:W-:-:S06]  /*00c0*/  @P2 IMAD.MOV.U32 R3, RZ, RZ, R11 ;  /* 0x000000ffff032224 */ /* 0x000fcc00078e000b */
[----:B------:R-:W3:Y:S01]  /*00d0*/  @P2 LDG.E.64 R2, [R2.64] ;  /* 0x0000001402022981 */ /* 0x000ee2000c1e1b00 */
[----:B------:R-:W-:Y:S01]  /*00e0*/  ISETP.NE.U32.AND P4, PT, RZ, c[0x0][0x258], PT ;  /* 0x00009600ff007a0c */ /* 0x000fe20003f85070 */
[----:B------:R-:W-:Y:S01]  /*00f0*/  IMAD.MOV.U32 R14, RZ, RZ, RZ ;  /* 0x000000ffff0e7224 */ /* 0x000fe200078e00ff */
[----:B------:R-:W-:Y:S01]  /*0100*/  ISETP.NE.U32.AND P1, PT, RZ, c[0x0][0x250], PT ;  /* 0x00009400ff007a0c */ /* 0x000fe20003f25070 */
[----:B------:R-:W1:Y:S01]  /*0110*/  S2R R204, SR_CTAID.X ;  /* 0x0000000000cc7919 */ /* 0x000e620000002500 */
[----:B------:R-:W-:Y:S02]  /*0120*/  ISETP.NE.AND.EX P4, PT, RZ, c[0x0][0x25c], PT, P4 ;  /* 0x00009700ff007a0c */ /* 0x000fe40003f85340 */
[----:B------:R-:W-:Y:S01]  /*0130*/  ISETP.NE.AND.EX P1, PT, RZ, c[0x0][0x254], PT, P1 ;  /* 0x00009500ff007a0c */ /* 0x000fe20003f25310 */
[----:B------:R-:W4:Y:S04]  /*0140*/  S2R R26, SR_CTAID.Y ;  /* 0x00000000001a7919 */ /* 0x000f280000002600 */
[----:B------:R-:W1:Y:S04]  /*0150*/  S2R R27, SR_CTAID.Z ;  /* 0x00000000001b7919 */ /* 0x000e680000002700 */
[----:B------:R-:W5:Y:S02]  /*0160*/  S2R R74, SR_TID.X ;  /* 0x00000000004a7919 */ /* 0x000f640000002100 */
[----:B------:R-:W-:-:S02]  /*0170*/  @P4 IMAD.MOV.U32 R6, RZ, RZ, 0x4 ;  /* 0x00000004ff064424 */ /* 0x000fc400078e00ff */
[----:B------:R-:W-:Y:S02]  /*0180*/  @P1 IMAD.MOV.U32 R8, RZ, RZ, 0x4 ;  /* 0x00000004ff081424 */ /* 0x000fe400078e00ff */
[----:B----4-:R-:W-:Y:S01]  /*0190*/  @P4 IMAD.WIDE R6, R26, R6, c[0x0][0x258] ;  /* 0x000096001a064625 */ /* 0x010fe200078e0206 */
[----:B-1----:R-:W-:-:S03]  /*01a0*/  LOP3.LUT R0, R27, R204, R26, 0xfe, !PT ;  /* 0x000000cc1b007212 */ /* 0x002fc600078efe1a */
[----:B------:R-:W-:Y:S01]  /*01b0*/  @P1 IMAD.WIDE R8, R26, R8, c[0x0][0x250] ;  /* 0x000094001a081625 */ /* 0x000fe200078e0208 */
[----:B-----5:R-:W-:-:S13]  /*01c0*/  LOP3.LUT P3, RZ, R0, R74, RZ, 0xfc, !PT ;  /* 0x0000004a00ff7212 */ /* 0x020fda000786fcff */
[----:B------:R-:W-:Y:S02]  /*01d0*/  @!P3 IMAD.MOV.U32 R12, RZ, RZ, c[0x0][0x308] ;  /* 0x0000c200ff0cb624 */ /* 0x000fe400078e00ff */
[----:B------:R-:W-:Y:S01]  /*01e0*/  @!P3 IMAD.MOV.U32 R13, RZ, RZ, c[0x0][0x30c] ;  /* 0x0000c300ff0db624 */ /* 0x000fe200078e00ff */
[----:B--2---:R-:W1:Y:S08]  /*01f0*/  @P2 R2UR UR22, R4 ;  /* 0x00000000041623c2 */ /* 0x004e7000000e0000 */
[----:B------:R-:W2:Y:S01]  /*0200*/  @P2 R2UR UR23, R5 ;  /* 0x00000000051723c2 */ /* 0x000ea200000e0000 */
[----:B-1----:R-:W-:Y:S01]  /*0210*/  MOV R4, UR22 ;  /* 0x0000001600047c02 */ /* 0x002fe20008000f00 */
[----:B--2---:R-:W-:Y:S01]  /*0220*/  IMAD.U32 R5, RZ, RZ, UR23 ;  /* 0x00000017ff057e24 */ /* 0x004fe2000f8e00ff */
[----:B---3--:R-:W-:-:S04]  /*0230*/  @P2 IADD3 R10, P0, R2, c[0x0][0x300], RZ ;  /* 0x0000c000020a2a10 */ /* 0x008fc80007f1e0ff */
[----:B------:R-:W-:Y:S01]  /*0240*/  @!P3 STG.E.64 [R12.64], R4 ;  /* 0x000000040c00b986 */ /* 0x000fe2000c101b14 */
[----:B------:R-:W-:Y:S02]  /*0250*/  @P2 IMAD.X R11, RZ, RZ, R3, P0 ;  /* 0x000000ffff0b2224 */ /* 0x000fe400000e0603 */
[----:B------:R-:W-:Y:S02]  /*0260*/  @!P3 IMAD.MOV.U32 R2, RZ, RZ, R10 ;  /* 0x000000ffff02b224 */ /* 0x000fe400078e000a */
[----:B------:R-:W-:-:S05]  /*0270*/  @!P3 IMAD.MOV.U32 R3, RZ, RZ, R11 ;  /* 0x000000ffff03b224 */ /* 0x000fca00078e000b */
[----:B------:R1:W-:Y:S04]  /*0280*/  @!P3 STG.E.64 [R12.64+0x8], R2 ;  /* 0x000008020c00b986 */ /* 0x0003e8000c101b14 */
[----:B------:R-:W2:Y:S04]  /*0290*/  @P1 LDG.E R14, [R8.64] ;  /* 0x00000014080e1981 */ /* 0x000ea8000c1e1900 */
[----:B------:R3:W2:Y:S01]  /*02a0*/  @P4 LDG.E R6, [R6.64] ;  /* 0x0000001406064981 */ /* 0x0006a2000c1e1900 */
[----:B------:R-:W-:Y:S01]  /*02b0*/  SHF.L.U32 R75, R204, 0x7, RZ ;  /* 0x00000007cc4b7819 */ /* 0x000fe200000006ff */
[----:B------:R-:W-:Y:S01]  /*02c0*/  IMAD R0, R26, c[0x0][0x1c0], R27 ;  /* 0x000070001a007a24 */ /* 0x000fe200078e021b */
[----:B------:R-:W-:-:S02]  /*02d0*/  @!P4 ISETP.NE.U32.AND P3, PT, RZ, c[0x0][0x268], PT ;  /* 0x00009a00ff00ca0c */ /* 0x000fc40003f65070 */
[----:B------:R-:W-:Y:S01]  /*02e0*/  ISETP.GE.AND P2, PT, R75, c[0x0][0x214], PT ;  /* 0x000085004b007a0c */ /* 0x000fe20003f46270 */
[----:B------:R-:W-:Y:S01]  /*02f0*/  IMAD.SHL.U32 R0, R0, 0x20, RZ ;  /* 0x0000002000007824 */ /* 0x000fe200078e00ff */
[----:B------:R-:W-:-:S04]  /*0300*/  @!P4 ISETP.NE.AND.EX P3, PT, RZ, c[0x0][0x26c], PT, P3 ;  /* 0x00009b00ff00ca0c */ /* 0x000fc80003f65330 */
[----:B-1----:R-:W-:Y:S02]  /*0310*/  @!P4 SEL R3, RZ, c[0x0][0x21c], !P3 ;  /* 0x00008700ff03ca07 */ /* 0x002fe40005800000 */
[----:B---3--:R-:W-:-:S04]  /*0320*/  SHF.R.S32.HI R7, RZ, 0x1f, R74 ;  /* 0x0000001fff077819 */ /* 0x008fc8000001144a */
[----:B------:R-:W-:-:S04]  /*0330*/  LEA.HI R189, R7, R74, RZ, 0x5 ;  /* 0x0000004a07bd7211 */ /* 0x000fc800078f28ff */
[----:B------:R-:W-:-:S05]  /*0340*/  LOP3.LUT R2, R189, 0xffffffe0, RZ, 0xc0, !PT ;  /* 0xffffffe0bd027812 */ /* 0x000fca00078ec0ff */
[----:B------:R-:W-:-:S05]  /*0350*/  IMAD.IADD R54, R74, 0x1, -R2 ;  /* 0x000000014a367824 */ /* 0x000fca00078e0a02 */
[----:B------:R-:W-:Y:S02]  /*0360*/  IADD3 R219, P1, P0, R0, R10, R54 ;  /* 0x0000000a00db7210 */ /* 0x000fe4000783e036 */
[----:B------:R-:W-:Y:S02]  /*0370*/  SHF.R.S32.HI R0, RZ, 0x1f, R0 ;  /* 0x0000001fff007819 */ /* 0x000fe40000011400 */
[----:B------:R-:W-:-:S04]  /*0380*/  SHF.R.S32.HI R2, RZ, 0x1f, R54 ;  /* 0x0000001fff027819 */ /* 0x000fc80000011436 */
[----:B------:R-:W-:Y:S01]  /*0390*/  IADD3.X R222, R0, R11, R2, P1, P0 ;  /* 0x0000000b00de7210 */ /* 0x000fe20000fe0402 */
[--C-:B--2---:R-:W-:Y:S01]  /*03a0*/  @P4 IMAD.IADD R52, R6, 0x1, -R14.reuse ;  /* 0x0000000106344824 */ /* 0x104fe200078e0a0e */
[----:B------:R-:W-:Y:S01]  /*03b0*/  @!P4 IADD3 R52, R3, c[0x0][0x218], -R14 ;  /* 0x000086000334ca10 */ /* 0x000fe20007ffe80e */
[----:B------:R-:W-:Y:S06]  /*03c0*/  @P2 EXIT ;  /* 0x000000000000294d */ /* 0x000fec0003800000 */
[----:B------:R-:W-:Y:S02]  /*03d0*/  IADD3 R0, R75, 0xff, RZ ;  /* 0x000000ff4b007810 */ /* 0x000fe40007ffe0ff */
[C---:B------:R-:W-:Y:S02]  /*03e0*/  IADD3 R2, R52.reuse, 0x7f, RZ ;  /* 0x0000007f34027810 */ /* 0x040fe40007ffe0ff */
[----:B------:R-:W-:-:S04]  /*03f0*/  IADD3 R0, R52, -c[0x0][0x214], R0 ;  /* 0x8000850034007a10 */ /* 0x000fc80007ffe000 */
[----:B------:R-:W-:Y:S02]  /*0400*/  IADD3 R3, R0, c[0x0][0x2e8], RZ ;  /* 0x0000ba0000037a10 */ /* 0x000fe40007ffe0ff */
[----:B------:R-:W-:Y:S02]  /*0410*/  SHF.R.S32.HI R0, RZ, 0x1f, R2 ;  /* 0x0000001fff007819 */ /* 0x000fe40000011402 */
[----:B------:R-:W-:Y:S02]  /*0420*/  SHF.R.S32.HI R4, RZ, 0x1f, R3 ;  /* 0x0000001fff047819 */ /* 0x000fe40000011403 */
[----:B------:R-:W-:Y:S02]  /*0430*/  LEA.HI R0, R0, R2, RZ, 0x7 ;  /* 0x0000000200007211 */ /* 0x000fe400078f38ff */
[----:B------:R-:W-:Y:S02]  /*0440*/  LEA.HI R2, R4, R3, RZ, 0x7 ;  /* 0x0000000304027211 */ /* 0x000fe400078f38ff */
[----:B------:R-:W-:-:S02]  /*0450*/  SHF.R.S32.HI R0, RZ, 0x7, R0 ;  /* 0x00000007ff007819 */ /* 0x000fc40000011400 */
[----:B------:R-:W-:-:S04]  /*0460*/  SHF.R.S32.HI R2, RZ, 0x7, R2 ;  /* 0x00000007ff027819 */ /* 0x000fc80000011402 */
[----:B------:R-:W-:-:S04]  /*0470*/  IMNMX R217, R0, R2, PT ;  /* 0x0000000200d97217 */ /* 0x000fc80003800200 */
[----:B------:R-:W-:-:S13]  /*0480*/  ISETP.GE.AND P0, PT, R217, 0x1, PT ;  /* 0x00000001d900780c */ /* 0x000fda0003f06270 */
[----:B------:R-:W-:Y:S05]  /*0490*/  @!P0 BRA `(.L_x_213) ;  /* 0x0000f7b000008947 */ /* 0x000fea0003800000 */
[----:B------:R-:W-:Y:S01]  /*04a0*/  IABS R0, c[0x0][0x1c8] ;  /* 0x0000720000007a13 */ /* 0x000fe20000000000 */
[----:B------:R-:W-:Y:S01]  /*04b0*/  ULDC.64 UR4, c[0x0][0x190] ;  /* 0x0000640000047ab9 */ /* 0x000fe20000000a00 */
[-C--:B------:R-:W-:Y:S01]  /*04c0*/  LEA.HI R4, R7, R74.reuse, RZ, 0x4 ;  /* 0x0000004a07047211 */ /* 0x080fe200078f20ff */
[----:B------:R-:W-:Y:S01]  /*04d0*/  USHF.L.U32 UR9, UR4, 0x6, URZ ;  /* 0x0000000604097899 */ /* 0x000fe2000800063f */
[----:B------:R-:W-:Y:S01]  /*04e0*/  LOP3.LUT R6, R27, c[0x0][0x1c8], RZ, 0x3c, !PT ;  /* 0x000072001b067a12 */ /* 0x000fe200078e3cff */
[----:B------:R-:W-:Y:S01]  /*04f0*/  IMAD.MOV.U32 R25, RZ, RZ, R0 ;  /* 0x000000ffff197224 */ /* 0x000fe200078e0000 */
[----:B------:R-:W-:Y:S01]  /*0500*/  SHF.R.S32.HI R5, RZ, 0x4, R4 ;  /* 0x00000004ff057819 */ /* 0x000fe20000011404 */
[----:B------:R-:W-:Y:S01]  /*0510*/  UMOV UR18, 0x6 ;  /* 0x0000000600127882 */ /* 0x000fe20000000000 */
[CC--:B------:R-:W-:Y:S01]  /*0520*/  LEA.HI R10, R7.reuse, R74.reuse, RZ, 0x2 ;  /* 0x0000004a070a7211 */ /* 0x0c0fe200078f10ff */
[----:B------:R-:W1:Y:S01]  /*0530*/  I2F.RP R2, R25 ;  /* 0x0000001900027306 */ /* 0x000e620000209400 */
[----:B------:R-:W-:Y:S01]  /*0540*/  LEA.HI R0, R4, R5, RZ, 0x1 ;  /* 0x0000000504007211 */ /* 0x000fe200078f08ff */
[----:B------:R-:W-:Y:S01]  /*0550*/  USHF.L.U64.HI UR8, UR4, UR18, UR5 ;  /* 0x0000001204087299 */ /* 0x000fe20008010205 */
[----:B------:R-:W-:Y:S01]  /*0560*/  LEA.HI R21, R7, R74, RZ, 0x3 ;  /* 0x0000004a07157211 */ /* 0x000fe200078f18ff */
[----:B------:R-:W-:Y:S01]  /*0570*/  UMOV UR6, 0x7 ;  /* 0x0000000700067882 */ /* 0x000fe20000000000 */
[----:B------:R-:W-:Y:S01]  /*0580*/  LOP3.LUT R0, R0, 0xfffffffe, RZ, 0xc0, !PT ;  /* 0xfffffffe00007812 */ /* 0x000fe200078ec0ff */
[----:B------:R-:W-:Y:S01]  /*0590*/  ULDC.64 UR4, c[0x0][0x198] ;  /* 0x0000660000047ab9 */ /* 0x000fe20000000a00 */
[----:B------:R-:W-:Y:S01]  /*05a0*/  ISETP.GE.AND P1, PT, R6, RZ, PT ;  /* 0x000000ff0600720c */ /* 0x000fe20003f26270 */
[----:B------:R-:W-:Y:S01]  /*05b0*/  USHF.L.U64.HI UR6, UR4, UR6, UR5 ;  /* 0x0000000604067299 */ /* 0x000fe20008010205 */
[----:B------:R-:W-:Y:S01]  /*05c0*/  SHF.R.S32.HI R6, RZ, 0x3, R21 ;  /* 0x00000003ff067819 */ /* 0x000fe20000011415 */
[----:B------:R-:W-:Y:S01]  /*05d0*/  IMAD.IADD R20, R5, 0x1, -R0 ;  /* 0x0000000105147824 */ /* 0x000fe200078e0a00 */
[----:B------:R-:W-:Y:S01]  /*05e0*/  LOP3.LUT R0, R4, 0xfffffff0, RZ, 0xc0, !PT ;  /* 0xfffffff004007812 */ /* 0x000fe200078ec0ff */
[----:B------:R-:W-:Y:S01]  /*05f0*/  USHF.L.U32 UR7, UR4, 0x7, URZ ;  /* 0x0000000704077899 */ /* 0x000fe2000800063f */
[----:B------:R-:W-:Y:S01]  /*0600*/  LOP3.LUT R5, R21, 0xfffffff8, RZ, 0xc0, !PT ;  /* 0xfffffff815057812 */ /* 0x000fe200078ec0ff */
[----:B------:R-:W-:Y:S01]  /*0610*/  IMAD.SHL.U32 R4, R6, 0x40, RZ ;  /* 0x0000004006047824 */ /* 0x000fe200078e00ff */
[----:B------:R-:W-:Y:S01]  /*0620*/  IABS R24, R27 ;  /* 0x0000001b00187213 */ /* 0x000fe20000000000 */
[----:B-1----:R-:W1:Y:S01]  /*0630*/  MUFU.RCP R2, R2 ;  /* 0x0000000200027308 */ /* 0x002e620000001000 */
[----:B------:R-:W-:Y:S01]  /*0640*/  IMAD.IADD R0, R74, 0x1, -R0 ;  /* 0x000000014a007824 */ /* 0x000fe200078e0a00 */
[----:B------:R-:W-:Y:S01]  /*0650*/  SHF.R.S32.HI R28, RZ, 0x1f, R26 ;  /* 0x0000001fff1c7819 */ /* 0x000fe2000001141a */
[----:B------:R-:W-:Y:S01]  /*0660*/  USHF.L.U32 UR17, UR4, 0x6, URZ ;  /* 0x0000000604117899 */ /* 0x000fe2000800063f */
[----:B------:R-:W-:Y:S01]  /*0670*/  LOP3.LUT R4, R4, 0xc0, RZ, 0xc0, !PT ;  /* 0x000000c004047812 */ /* 0x000fe200078ec0ff */
[----:B------:R-:W-:Y:S01]  /*0680*/  USHF.L.U64.HI UR16, UR4, UR18, UR5 ;  /* 0x0000001204107299 */ /* 0x000fe20008010205 */
[-C--:B------:R-:W-:Y:S01]  /*0690*/  LEA.HI R8, R0, R0.reuse, RZ, 0x1 ;  /* 0x0000000000087211 */ /* 0x080fe200078f08ff */
[----:B------:R-:W-:Y:S01]  /*06a0*/  IMAD R18, R28, c[0x0][0x178], RZ ;  /* 0x00005e001c127a24 */ /* 0x000fe200078e02ff */
[----:B------:R-:W-:Y:S01]  /*06b0*/  SHF.R.S32.HI R9, RZ, 0x1f, R0 ;  /* 0x0000001fff097819 */ /* 0x000fe20000011400 */
[----:B------:R-:W-:Y:S01]  /*06c0*/  ULDC.64 UR4, c[0x0][0x1a0] ;  /* 0x0000680000047ab9 */ /* 0x000fe20000000a00 */
[----:B------:R-:W-:Y:S01]  /*06d0*/  LOP3.LUT R6, R8, 0x7fffffe, RZ, 0xc0, !PT ;  /* 0x07fffffe08067812 */ /* 0x000fe200078ec0ff */
[----:B------:R-:W-:Y:S01]  /*06e0*/  IMAD R18, R26, c[0x0][0x17c], R18 ;  /* 0x00005f001a127a24 */ /* 0x000fe200078e0212 */
[----:B------:R-:W-:Y:S01]  /*06f0*/  LEA.HI R23, R9, R0, RZ, 0x3 ;  /* 0x0000000009177211 */ /* 0x000fe200078f18ff */
[----:B------:R-:W-:Y:S01]  /*0700*/  USHF.L.U32 UR19, UR4, 0x6, URZ ;  /* 0x0000000604137899 */ /* 0x000fe2000800063f */
[----:B------:R-:W-:Y:S01]  /*0710*/  SHF.R.S32.HI R13, RZ, 0x1, R8 ;  /* 0x00000001ff0d7819 */ /* 0x000fe20000011408 */
[----:B------:R-:W-:Y:S01]  /*0720*/  IMAD.IADD R55, R0, 0x1, -R6 ;  /* 0x0000000100377824 */ /* 0x000fe200078e0a06 */
[----:B-1----:R-:W-:Y:S01]  /*0730*/  IADD3 R2, R2, 0xffffffe, RZ ;  /* 0x0ffffffe02027810 */ /* 0x002fe20007ffe0ff */
[----:B------:R-:W-:Y:S01]  /*0740*/  USHF.L.U64.HI UR18, UR4, UR18, UR5 ;  /* 0x0000001204127299 */ /* 0x000fe20008010205 */
[----:B------:R-:W-:-:S02]  /*0750*/  SHF.R.S32.HI R6, RZ, 0x2, R10 ;  /* 0x00000002ff067819 */ /* 0x000fc4000001140a */
[----:B------:R1:W2:Y:S01]  /*0760*/  F2I.FTZ.U32.TRUNC.NTZ R3, R2 ;  /* 0x0000000200037305 */ /* 0x0002a2000021f000 */
[----:B------:R-:W-:Y:S02]  /*0770*/  SHF.R.S32.HI R188, RZ, 0x5, R189 ;  /* 0x00000005ffbc7819 */ /* 0x000fe400000114bd */
[----:B------:R-:W-:Y:S02]  /*0780*/  IADD3 R72, R217, -0x1, RZ ;  /* 0xffffffffd9487810 */ /* 0x000fe40007ffe0ff */
[----:B-1----:R-:W-:-:S05]  /*0790*/  LOP3.LUT R2, R10, 0xfffffffc, RZ, 0xc0, !PT ;  /* 0xfffffffc0a027812 */ /* 0x002fca00078ec0ff */
[----:B------:R-:W-:-:S04]  /*07a0*/  IMAD.IADD R2, R74, 0x1, -R2 ;  /* 0x000000014a027824 */ /* 0x000fc800078e0a02 */
[----:B------:R-:W-:Y:S02]  /*07b0*/  IMAD.SHL.U32 R30, R2, 0x8, RZ ;  /* 0x00000008021e7824 */ /* 0x000fe400078e00ff */
[----:B------:R-:W-:Y:S02]  /*07c0*/  IMAD.IADD R2, R74, 0x1, -R5 ;  /* 0x000000014a027824 */ /* 0x000fe400078e0a05 */
[----:B--2---:R-:W-:Y:S01]  /*07d0*/  IMAD.MOV R5, RZ, RZ, -R3 ;  /* 0x000000ffff057224 */ /* 0x004fe200078e0a03 */
[----:B------:R-:W-:Y:S02]  /*07e0*/  LOP3.LUT R7, R4, 0x18, R30, 0xf8, !PT ;  /* 0x0000001804077812 */ /* 0x000fe400078ef81e */
[----:B------:R-:W-:Y:S01]  /*07f0*/  SHF.R.U32.HI R4, RZ, 0x3, R4 ;  /* 0x00000003ff047819 */ /* 0x000fe20000011604 */
[----:B------:R-:W-:Y:S01]  /*0800*/  IMAD R0, R5, R25, RZ ;  /* 0x0000001905007224 */ /* 0x000fe200078e02ff */
[----:B------:R-:W-:Y:S02]  /*0810*/  LEA.HI R16, R2, R2, RZ, 0x1 ;  /* 0x0000000202107211 */ /* 0x000fe400078f08ff */
[----:B------:R-:W-:-:S02]  /*0820*/  LOP3.LUT R19, R7, R4, RZ, 0x3c, !PT ;  /* 0x0000000407137212 */ /* 0x000fc400078e3cff */
[----:B------:R-:W-:Y:S02]  /*0830*/  LOP3.LUT R4, R16, 0x3fffffe, RZ, 0xc0, !PT ;  /* 0x03fffffe10047812 */ /* 0x000fe400078ec0ff */
[----:B------:R-:W-:Y:S02]  /*0840*/  SHF.R.S32.HI R7, RZ, 0x1f, R6 ;  /* 0x0000001fff077819 */ /* 0x000fe40000011406 */
[----:B------:R-:W-:Y:S01]  /*0850*/  SHF.R.S32.HI R31, RZ, 0x1f, R30 ;  /* 0x0000001fff1f7819 */ /* 0x000fe2000001141e */
[----:B------:R-:W-:Y:S01]  /*0860*/  IMAD.IADD R22, R2, 0x1, -R4 ;  /* 0x0000000102167824 */ /* 0x000fe200078e0a04 */
[----:B------:R-:W-:Y:S01]  /*0870*/  SHF.R.S32.HI R48, RZ, 0x1, R16 ;  /* 0x00000001ff307819 */ /* 0x000fe20000011410 */
[----:B------:R-:W-:Y:S02]  /*0880*/  IMAD.MOV.U32 R2, RZ, RZ, RZ ;  /* 0x000000ffff027224 */ /* 0x000fe400078e00ff */
[----:B------:R1:W-:Y:S02]  /*0890*/  STL.64 [R1+0x38], R30 ;  /* 0x0000381e01007387 */ /* 0x0003e40000100a00 */
[----:B------:R-:W-:Y:S01]  /*08a0*/  IMAD.HI.U32 R12, R3, R0, R2 ;  /* 0x00000000030c7227 */ /* 0x000fe200078e0002 */
[----:B------:R-:W-:-:S02]  /*08b0*/  LEA.HI R2, R10, R6, RZ, 0x1 ;  /* 0x000000060a027211 */ /* 0x000fc400078f08ff */
[----:B------:R-:W-:Y:S02]  /*08c0*/  IADD3 R0, P0, R6, R14, RZ ;  /* 0x0000000e06007210 */ /* 0x000fe40007f1e0ff */
[----:B------:R-:W-:Y:S01]  /*08d0*/  LOP3.LUT R3, R2, 0x7fffffe, RZ, 0xc0, !PT ;  /* 0x07fffffe02037812 */ /* 0x000fe200078ec0ff */
[----:B------:R-:W-:Y:S01]  /*08e0*/  IMAD.HI.U32 R12, R12, R24, RZ ;  /* 0x000000180c0c7227 */ /* 0x000fe200078e00ff */
[----:B------:R-:W-:-:S03]  /*08f0*/  LEA.HI.X.SX32 R2, R14, R7, 0x1, P0 ;  /* 0x000000070e027211 */ /* 0x000fc600000f0eff */
[----:B------:R-:W-:Y:S01]  /*0900*/  IMAD.IADD R14, R6, 0x1, -R3 ;  /* 0x00000001060e7824 */ /* 0x000fe200078e0a03 */
[----:B------:R-:W-:Y:S01]  /*0910*/  SHF.R.S32.HI R3, RZ, 0x1f, R8 ;  /* 0x0000001fff037819 */ /* 0x000fe20000011408 */
[C---:B------:R-:W-:Y:S02]  /*0920*/  IMAD R4, R2.reuse, c[0x0][0x198], RZ ;  /* 0x0000660002047a24 */ /* 0x040fe400078e02ff */
[----:B------:R-:W-:Y:S01]  /*0930*/  IMAD R2, R2, c[0x0][0x1a0], RZ ;  /* 0x0000680002027a24 */ /* 0x000fe200078e02ff */
[----:B------:R-:W-:Y:S01]  /*0940*/  LEA.HI R5, R3, R13, RZ, 0x2 ;  /* 0x0000000d03057211 */ /* 0x000fe200078f10ff */
[C---:B------:R-:W-:Y:S02]  /*0950*/  IMAD R15, R0.reuse, c[0x0][0x19c], R4 ;  /* 0x00006700000f7a24 */ /* 0x040fe400078e0204 */
[----:B------:R-:W-:Y:S02]  /*0960*/  IMAD.MOV R4, RZ, RZ, -R12 ;  /* 0x000000ffff047224 */ /* 0x000fe400078e0a0c */
[----:B------:R-:W-:-:S02]  /*0970*/  IMAD R17, R0, c[0x0][0x1a4], R2 ;  /* 0x0000690000117a24 */ /* 0x000fc400078e0202 */
[----:B------:R-:W-:-:S04]  /*0980*/  IMAD.WIDE.U32 R10, R0, c[0x0][0x198], R30 ;  /* 0x00006600000a7a25 */ /* 0x000fc800078e001e */
[----:B------:R-:W-:-:S04]  /*0990*/  IMAD.WIDE.U32 R8, R0, c[0x0][0x1a0], R30 ;  /* 0x0000680000087a25 */ /* 0x000fc800078e001e */
[----:B------:R-:W-:Y:S01]  /*09a0*/  IMAD R0, R25, R4, R24 ;  /* 0x0000000419007224 */ /* 0x000fe200078e0218 */
[----:B------:R-:W-:Y:S01]  /*09b0*/  LOP3.LUT R4, R5, 0xfffffffc, RZ, 0xc0, !PT ;  /* 0xfffffffc05047812 */ /* 0x000fe200078ec0ff */
[----:B------:R-:W-:-:S03]  /*09c0*/  IMAD.WIDE.U32 R2, R26, c[0x0][0x178], R30 ;  /* 0x00005e001a027a25 */ /* 0x000fc600078e001e */
[----:B------:R-:W-:Y:S01]  /*09d0*/  ISETP.GT.U32.AND P2, PT, R25, R0, PT ;  /* 0x000000001900720c */ /* 0x000fe20003f44070 */
[----:B------:R-:W-:Y:S02]  /*09e0*/  IMAD.IADD R5, R3, 0x1, R18 ;  /* 0x0000000103057824 */ /* 0x000fe400078e0212 */
[----:B------:R-:W-:Y:S02]  /*09f0*/  IMAD.SHL.U32 R3, R48, 0x40, RZ ;  /* 0x0000004030037824 */ /* 0x000fe400078e00ff */
[----:B------:R-:W-:Y:S02]  /*0a00*/  IMAD.IADD R16, R13, 0x1, -R4 ;  /* 0x000000010d107824 */ /* 0x000fe400078e0a04 */
[----:B------:R-:W-:Y:S01]  /*0a10*/  IMAD.MOV.U32 R4, RZ, RZ, R2 ;  /* 0x000000ffff047224 */ /* 0x000fe200078e0002 */
[----:B------:R-:W-:Y:S01]  /*0a20*/  LOP3.LUT R2, R3, 0xc0, RZ, 0xc0, !PT ;  /* 0x000000c003027812 */ /* 0x000fe200078ec0ff */
[----:B------:R-:W-:Y:S01]  /*0a30*/  IMAD.IADD R3, R11, 0x1, R15 ;  /* 0x000000010b037824 */ /* 0x000fe200078e020f */
[----:B------:R-:W-:Y:S01]  /*0a40*/  SHF.R.S32.HI R15, RZ, 0x1f, R27 ;  /* 0x0000001fff0f7819 */ /* 0x000fe2000001141b */
[----:B------:R-:W-:Y:S01]  /*0a50*/  IMAD.IADD R11, R9, 0x1, R17 ;  /* 0x00000001090b7824 */ /* 0x000fe200078e0211 */
[----:B------:R-:W-:Y:S01]  /*0a60*/  LOP3.LUT R13, R2, 0x8, R21, 0xf8, !PT ;  /* 0x00000008020d7812 */ /* 0x000fe200078ef815 */
[----:B------:R-:W-:Y:S01]  /*0a70*/  @!P2 IMAD.IADD R0, R0, 0x1, -R25 ;  /* 0x000000010000a824 */ /* 0x000fe200078e0a19 */
[----:B------:R-:W-:Y:S01]  /*0a80*/  SHF.R.U32.HI R9, RZ, 0x3, R2 ;  /* 0x00000003ff097819 */ /* 0x000fe20000011602 */
[----:B------:R-:W-:Y:S01]  /*0a90*/  IMAD.MOV.U32 R2, RZ, RZ, R10 ;  /* 0x000000ffff027224 */ /* 0x000fe200078e000a */
[----:B------:R-:W-:Y:S01]  /*0aa0*/  @!P2 IADD3 R12, R12, 0x1, RZ ;  /* 0x000000010c0ca810 */ /* 0x000fe20007ffe0ff */
[----:B------:R-:W-:Y:S01]  /*0ab0*/  IMAD.MOV.U32 R10, RZ, RZ, R8 ;  /* 0x000000ffff0a7224 */ /* 0x000fe200078e0008 */
[----:B------:R-:W-:Y:S01]  /*0ac0*/  ISETP.GE.U32.AND P0, PT, R0, R25, PT ;  /* 0x000000190000720c */ /* 0x000fe20003f06070 */
[----:B------:R-:W-:Y:S01]  /*0ad0*/  IMAD R8, R15, c[0x0][0x1a8], RZ ;  /* 0x00006a000f087a24 */ /* 0x000fe200078e02ff */
[----:B------:R-:W-:Y:S01]  /*0ae0*/  LOP3.LUT R15, R13, R9, RZ, 0x3c, !PT ;  /* 0x000000090d0f7212 */ /* 0x000fe200078e3cff */
[----:B------:R-:W-:Y:S01]  /*0af0*/  IMAD R17, R28, c[0x0][0x180], RZ ;  /* 0x000060001c117a24 */ /* 0x000fe200078e02ff */
[----:B------:R-:W-:Y:S01]  /*0b00*/  ISETP.NE.AND P2, PT, RZ, c[0x0][0x1c8], PT ;  /* 0x00007200ff007a0c */ /* 0x000fe20003f45270 */
[----:B------:R-:W-:-:S02]  /*0b10*/  IMAD R13, R27, c[0x0][0x1ac], R8 ;  /* 0x00006b001b0d7a24 */ /* 0x000fc400078e0208 */
[----:B------:R-:W-:-:S04]  /*0b20*/  IMAD.WIDE.U32 R8, R27, c[0x0][0x1a8], R4 ;  /* 0x00006a001b087a25 */ /* 0x000fc800078e0004 */
[----:B------:R-:W-:Y:S02]  /*0b30*/  IMAD.WIDE.U32 R4, R26, c[0x0][0x180], R2 ;  /* 0x000060001a047a25 */ /* 0x000fe400078e0002 */
[----:B------:R-:W-:Y:S02]  /*0b40*/  @P0 IADD3 R12, R12, 0x1, RZ ;  /* 0x000000010c0c0810 */ /* 0x000fe40007ffe0ff */
[----:B------:R-:W-:Y:S02]  /*0b50*/  IMAD R0, R26, c[0x0][0x184], R17 ;  /* 0x000061001a007a24 */ /* 0x000fe400078e0211 */
[----:B------:R-:W-:Y:S02]  /*0b60*/  IMAD R2, R28, c[0x0][0x188], RZ ;  /* 0x000062001c027a24 */ /* 0x000fe400078e02ff */
[----:B-1----:R-:W-:-:S04]  /*0b70*/  IMAD.WIDE R30, R204, 0x80, R6 ;  /* 0x00000080cc1e7825 */ /* 0x002fc800078e0206 */
[----:B------:R-:W-:Y:S01]  /*0b80*/  IMAD.IADD R3, R9, 0x1, R13 ;  /* 0x0000000109037824 */ /* 0x000fe200078e020d */
[----:B------:R-:W-:Y:S01]  /*0b90*/  STL.64 [R1+0x40], R30 ;  /* 0x0000401e01007387 */ /* 0x000fe20000100a00 */
[----:B------:R-:W-:Y:S02]  /*0ba0*/  IMAD.IADD R9, R5, 0x1, R0 ;  /* 0x0000000105097824 */ /* 0x000fe400078e0200 */
[----:B------:R-:W-:Y:S02]  /*0bb0*/  IMAD R13, R26, c[0x0][0x18c], R2 ;  /* 0x000063001a0d7a24 */ /* 0x000fe400078e0202 */
[----:B------:R-:W-:Y:S02]  /*0bc0*/  IMAD R0, R31, c[0x0][0x190], RZ ;  /* 0x000064001f007a24 */ /* 0x000fe400078e02ff */
[----:B------:R-:W-:Y:S02]  /*0bd0*/  IMAD.MOV.U32 R2, RZ, RZ, R8 ;  /* 0x000000ffff027224 */ /* 0x000fe400078e0008 */
[----:B------:R-:W-:-:S02]  /*0be0*/  IMAD.MOV.U32 R8, RZ, RZ, R4 ;  /* 0x000000ffff087224 */ /* 0x000fc400078e0004 */
[C---:B------:R-:W-:Y:S02]  /*0bf0*/  IMAD R0, R30.reuse, c[0x0][0x194], R0 ;  /* 0x000065001e007a24 */ /* 0x040fe400078e0200 */
[----:B------:R-:W-:-:S04]  /*0c00*/  IMAD.WIDE.U32 R4, R30, c[0x0][0x190], R2 ;  /* 0x000064001e047a25 */ /* 0x000fc800078e0002 */
[----:B------:R-:W-:Y:S01]  /*0c10*/  IMAD.IADD R3, R5, 0x1, R0 ;  /* 0x0000000105037824 */ /* 0x000fe200078e0200 */
[----:B------:R-:W-:Y:S01]  /*0c20*/  LEA R2, P0, R4, c[0x0][0x160], 0x1 ;  /* 0x0000580004027a11 */ /* 0x000fe200078008ff */
[----:B------:R-:W-:Y:S02]  /*0c30*/  IMAD.MOV.U32 R0, RZ, RZ, R12 ;  /* 0x000000ffff007224 */ /* 0x000fe400078e000c */
[----:B------:R-:W-:Y:S01]  /*0c40*/  IMAD R14, R188, 0x8, R14 ;  /* 0x00000008bc0e7824 */ /* 0x000fe200078e020e */
[----:B------:R-:W-:Y:S01]  /*0c50*/  LEA.HI.X R3, R4, c[0x0][0x164], R3, 0x1, P0 ;  /* 0x0000590004037a11 */ /* 0x000fe200000f0c03 */
[----:B------:R-:W-:Y:S01]  /*0c60*/  @!P1 IMAD.MOV R0, RZ, RZ, -R0 ;  /* 0x000000ffff009224 */ /* 0x000fe200078e0a00 */
[----:B------:R-:W-:Y:S01]  /*0c70*/  @!P2 LOP3.LUT R0, RZ, c[0x0][0x1c8], RZ, 0x33, !PT ;  /* 0x00007200ff00aa12 */ /* 0x000fe200078e33ff */
[----:B------:R-:W-:Y:S02]  /*0c80*/  IMAD.U32 R14, R14, 0x20, R19 ;  /* 0x000000200e0e7824 */ /* 0x000fe400078e0013 */
[----:B------:R-:W-:Y:S01]  /*0c90*/  IMAD.WIDE.U32 R6, R26, c[0x0][0x188], R10 ;  /* 0x000062001a067a25 */ /* 0x000fe200078e000a */
[----:B------:R-:W-:-:S03]  /*0ca0*/  SHF.R.S32.HI R12, RZ, 0x1f, R0 ;  /* 0x0000001fff0c7819 */ /* 0x000fc60000011400 */
[----:B------:R-:W-:Y:S02]  /*0cb0*/  IMAD.SHL.U32 R221, R14, 0x2, RZ ;  /* 0x000000020edd7824 */ /* 0x000fe400078e00ff */
[----:B------:R-:W-:Y:S02]  /*0cc0*/  IMAD R10, R12, c[0x0][0x1b0], RZ ;  /* 0x00006c000c0a7a24 */ /* 0x000fe400078e02ff */
[C---:B------:R-:W-:Y:S01]  /*0cd0*/  IMAD.WIDE.U32 R18, R0.reuse, c[0x0][0x1b0], R8 ;  /* 0x00006c0000127a25 */ /* 0x040fe200078e0008 */
[----:B------:R1:W-:Y:S01]  /*0ce0*/  LDGSTS.E.BYPASS.LTC128B.128 [R221], [R2.64] ;  /* 0x0000000002dd7fae */ /* 0x0003e2000b901d54 */
[----:B------:R-:W-:Y:S02]  /*0cf0*/  SHF.R.S32.HI R8, RZ, 0x1f, R72 ;  /* 0x0000001fff087819 */ /* 0x000fe40000011448 */
[----:B------:R-:W-:Y:S01]  /*0d00*/  IMAD R10, R0, c[0x0][0x1b4], R10 ;  /* 0x00006d00000a7a24 */ /* 0x000fe200078e020a */
[----:B------:R2:W-:Y:S01]  /*0d10*/  STL.64 [R1+0x30], R18 ;  /* 0x0000301201007387 */ /* 0x0005e20000100a00 */
[----:B------:R-:W-:-:S02]  /*0d20*/  IMAD R9, R72, UR6, RZ ;  /* 0x0000000648097c24 */ /* 0x000fc4000f8e02ff */
[----:B------:R-:W-:Y:S02]  /*0d30*/  IMAD.IADD R225, R19, 0x1, R10 ;  /* 0x0000000113e17824 */ /* 0x000fe400078e020a */
[----:B------:R-:W-:Y:S02]  /*0d40*/  IMAD.MOV.U32 R224, RZ, RZ, R18 ;  /* 0x000000ffffe07224 */ /* 0x000fe400078e0012 */
[C---:B------:R-:W-:Y:S02]  /*0d50*/  IMAD R9, R8.reuse, UR7, R9 ;  /* 0x0000000708097c24 */ /* 0x040fe4000f8e0209 */
[----:B------:R-:W-:Y:S01]  /*0d60*/  IMAD.IADD R7, R7, 0x1, R13 ;  /* 0x0000000107077824 */ /* 0x000fe200078e020d */
[----:B------:R-:W-:Y:S01]  /*0d70*/  STL.64 [R1+0x20], R224 ;  /* 0x000020e001007387 */ /* 0x000fe20000100a00 */
[----:B------:R-:W-:Y:S02]  /*0d80*/  IMAD R13, R8, c[0x0][0x1a0], RZ ;  /* 0x00006800080d7a24 */ /* 0x000fe400078e02ff */
[----:B------:R-:W-:-:S02]  /*0d90*/  IMAD R12, R12, c[0x0][0x1b8], RZ ;  /* 0x00006e000c0c7a24 */ /* 0x000fc400078e02ff */
[----:B------:R-:W-:-:S04]  /*0da0*/  IMAD.WIDE.U32 R10, R72, c[0x0][0x1a0], RZ ;  /* 0x00006800480a7a25 */ /* 0x000fc800078e00ff */
[----:B------:R-:W-:Y:S02]  /*0db0*/  IMAD R13, R72, c[0x0][0x1a4], R13 ;  /* 0x00006900480d7a24 */ /* 0x000fe400078e020d */
[----:B------:R-:W-:Y:S01]  /*0dc0*/  IMAD R12, R0, c[0x0][0x1bc], R12 ;  /* 0x00006f00000c7a24 */ /* 0x000fe200078e020c */
[----:B-1----:R-:W-:Y:S01]  /*0dd0*/  IADD3 R2, P0, R2, UR9, RZ ;  /* 0x0000000902027c10 */ /* 0x002fe2000ff1e0ff */
[----:B------:R-:W-:-:S03]  /*0de0*/  IMAD.IADD R13, R11, 0x1, R13 ;  /* 0x000000010b0d7824 */ /* 0x000fc600078e020d */
[----:B------:R-:W-:Y:S01]  /*0df0*/  IADD3.X R3, R3, UR8, RZ, P0, !PT ;  /* 0x0000000803037c10 */ /* 0x000fe200087fe4ff */
[----:B--2---:R-:W-:Y:S01]  /*0e00*/  IMAD.WIDE.U32 R18, R0, c[0x0][0x1b8], R6 ;  /* 0x00006e0000127a25 */ /* 0x004fe200078e0006 */
[----:B------:R-:W-:-:S03]  /*0e10*/  IADD3 R4, P0, R2, UR9, RZ ;  /* 0x0000000902047c10 */ /* 0x000fc6000ff1e0ff */
[----:B------:R1:W-:Y:S01]  /*0e20*/  LDGSTS.E.BYPASS.LTC128B.128 [R221+0x800], [R2.64] ;  /* 0x0080000002dd7fae */ /* 0x0003e2000b901d54 */
[----:B------:R-:W-:Y:S01]  /*0e30*/  IADD3.X R5, R3, UR8, RZ, P0, !PT ;  /* 0x0000000803057c10 */ /* 0x000fe200087fe4ff */
[----:B------:R-:W-:Y:S02]  /*0e40*/  IMAD.IADD R12, R19, 0x1, R12 ;  /* 0x00000001130c7824 */ /* 0x000fe400078e020c */
[----:B------:R-:W-:Y:S04]  /*0e50*/  STL.64 [R1+0x28], R18 ;  /* 0x0000281201007387 */ /* 0x000fe80000100a00 */
[----:B------:R2:W-:Y:S04]  /*0e60*/  LDGSTS.E.BYPASS.LTC128B.128 [R221+0x1000], [R4.64] ;  /* 0x0100000004dd7fae */ /* 0x0005e8000b901d54 */
[----:B------:R-:W-:Y:S01]  /*0e70*/  STL [R1+0x1c], R12 ;  /* 0x00001c0c01007387 */ /* 0x000fe20000100800 */
[----:B-1----:R-:W-:-:S04]  /*0e80*/  IMAD.WIDE.U32 R2, R72, UR7, R224 ;  /* 0x0000000748027c25 */ /* 0x002fc8000f8e00e0 */
[----:B------:R-:W-:Y:S01]  /*0e90*/  IMAD.IADD R9, R3, 0x1, R9 ;  /* 0x0000000103097824 */ /* 0x000fe200078e0209 */
[----:B------:R-:W-:-:S04]  /*0ea0*/  LEA R8, P0, R2, c[0x0][0x168], 0x1 ;  /* 0x00005a0002087a11 */ /* 0x000fc800078008ff */
[----:B------:R-:W-:Y:S02]  /*0eb0*/  LEA.HI.X R9, R2, c[0x0][0x16c], R9, 0x1, P0 ;  /* 0x00005b0002097a11 */ /* 0x000fe400000f0c09 */
[----:B------:R-:W-:Y:S02]  /*0ec0*/  IADD3 R6, P0, R4, UR9, RZ ;  /* 0x0000000904067c10 */ /* 0x000fe4000ff1e0ff */
[----:B--2---:R-:W-:Y:S02]  /*0ed0*/  IADD3 R4, P1, R8, UR17, RZ ;  /* 0x0000001108047c10 */ /* 0x004fe4000ff3e0ff */
[----:B------:R-:W-:Y:S02]  /*0ee0*/  IADD3.X R7, R5, UR8, RZ, P0, !PT ;  /* 0x0000000805077c10 */ /* 0x000fe400087fe4ff */
[----:B------:R-:W-:Y:S02]  /*0ef0*/  LEA R0, P0, R10, R18, 0x7 ;  /* 0x000000120a007211 */ /* 0x000fe400078038ff */
[----:B------:R-:W-:Y:S01]  /*0f00*/  IADD3.X R5, R9, UR16, RZ, P1, !PT ;  /* 0x0000001009057c10 */ /* 0x000fe20008ffe4ff */
[----:B------:R1:W-:Y:S01]  /*0f10*/  LDGSTS.E.BYPASS.LTC128B.128 [R221+0x1800], [R6.64] ;  /* 0x0180000006dd7fae */ /* 0x0003e2000b901d54 */
[----:B------:R-:W-:-:S02]  /*0f20*/  IADD3 R2, P1, R4, UR17, RZ ;  /* 0x0000001104027c10 */ /* 0x000fc4000ff3e0ff */
        /* <DEDUP_REMOVED lines=16> */
[----:B------:R-:W-:-:S04]  /*1030*/  IADD3 R4, P0, R2, UR19, RZ ;  /* 0x0000001302047c10 */ /* 0x000fc8000ff1e0ff */
        /* <DEDUP_REMOVED lines=32> */
[----:B------:R-:W-:Y:S02]  /*1240*/  SHF.R.S32.HI R2, RZ, 0x1f, R54 ;  /* 0x0000001fff027819 */ /* 0x000fe40000011436 */
[----:B------:R-:W-:Y:S01]  /*1250*/  IMAD.IADD R208, R207, 0x1, R0 ;  /* 0x00000001cfd07824 */ /* 0x000fe200078e0200 */
[----:B------:R-:W3:Y:S01]  /*1260*/  LDSM.16.M88.4 R24, [R3+0x3800] ;  /* 0x003800000318783b */ /* 0x000ee20000000200 */
[----:B------:R-:W-:Y:S02]  /*1270*/  @P0 IADD3 R209, R206, -0x20, RZ ;  /* 0xffffffe0ced10810 */ /* 0x000fe40007ffe0ff */
[----:B------:R-:W-:Y:S01]  /*1280*/  LEA.HI R2, R2, R54, RZ, 0x2 ;  /* 0x0000003602027211 */ /* 0x000fe200078f10ff */
[----:B------:R-:W-:Y:S01]  /*1290*/  LDSM.16.M88.4 R44, [R3+0x2400] ;  /* 0x00240000032c783b */ /* 0x000fe20000000200 */
[----:B------:R-:W-:-:S02]  /*12a0*/  IADD3 R216, R209, 0x400, RZ ;  /* 0x00000400d1d87810 */ /* 0x000fc40007ffe0ff */
[----:B------:R-:W-:Y:S01]  /*12b0*/  SHF.R.S32.HI R190, RZ, 0x2, R2 ;  /* 0x00000002ffbe7819 */ /* 0x000fe20000011402 */
[----:B------:R-:W-:Y:S01]  /*12c0*/  LDSM.16.M88.4 R28, [R3+0x3400] ;  /* 0x00340000031c783b */ /* 0x000fe20000000200 */
[C---:B------:R-:W-:Y:S02]  /*12d0*/  IADD3 R215, R209.reuse, 0x800, RZ ;  /* 0x00000800d1d77810 */ /* 0x040fe40007ffe0ff */
[C---:B------:R-:W-:Y:S01]  /*12e0*/  IADD3 R214, R209.reuse, 0xc00, RZ ;  /* 0x00000c00d1d67810 */ /* 0x040fe20007ffe0ff */
[----:B------:R-:W-:Y:S01]  /*12f0*/  LDSM.16.M88.4 R16, [R208] ;  /* 0x00000000d010783b */ /* 0x000fe20000000200 */
[C---:B------:R-:W-:Y:S02]  /*1300*/  IADD3 R213, R209.reuse, 0x1000, RZ ;  /* 0x00001000d1d57810 */ /* 0x040fe40007ffe0ff */
[C---:B------:R-:W-:Y:S01]  /*1310*/  IADD3 R212, R209.reuse, 0x1400, RZ ;  /* 0x00001400d1d47810 */ /* 0x040fe20007ffe0ff */
[----:B-1----:R-:W1:Y:S01]  /*1320*/  LDSM.16.M88.4 R8, [R207] ;  /* 0x00000000cf08783b */ /* 0x002e620000000200 */
[----:B------:R-:W-:-:S02]  /*1330*/  IADD3 R211, R209, 0x1800, RZ ;  /* 0x00001800d1d37810 */ /* 0x000fc40007ffe0ff */
[----:B------:R-:W-:Y:S01]  /*1340*/  IADD3 R210, R209, 0x1c00, RZ ;  /* 0x00001c00d1d27810 */ /* 0x000fe20007ffe0ff */
[----:B------:R-:W4:Y:S04]  /*1350*/  LDSM.16.M88.4 R48, [R209] ;  /* 0x00000000d130783b */ /* 0x000f280000000200 */
[----:B------:R-:W5:Y:S04]  /*1360*/  LDSM.16.M88.4 R40, [R3+0x2800] ;  /* 0x002800000328783b */ /* 0x000f680000000200 */
[----:B------:R-:W4:Y:S04]  /*1370*/  LDSM.16.M88.4 R36, [R3+0x2c00] ;  /* 0x002c00000324783b */ /* 0x000f280000000200 */
[----:B------:R-:W4:Y:S01]  /*1380*/  LDSM.16.M88.4 R32, [R3+0x3000] ;  /* 0x003000000320783b */ /* 0x000f220000000200 */
[C---:B--2---:R-:W-:Y:S03]  /*1390*/  HMMA.16816.F32.BF16 R60, R4.reuse, R12, RZ ;  /* 0x0000000c043c723c */ /* 0x044fe600000418ff */
[----:B------:R2:W4:Y:S04]  /*13a0*/  LDSM.16.M88.4 R20, [R3+0x3c00] ;  /* 0x003c00000314783b */ /* 0x0005280000000200 */
[----:B------:R-:W-:Y:S01]  /*13b0*/  STL [R1+0x48], R190 ;  /* 0x000048be01007387 */ /* 0x000fe20000100800 */
[C---:B------:R-:W-:Y:S03]  /*13c0*/  HMMA.16816.F32.BF16 R64, R4.reuse, R14, RZ ;  /* 0x0000000e0440723c */ /* 0x040fe600000418ff */
[----:B------:R-:W0:Y:S05]  /*13d0*/  LDGDEPBAR ;  /* 0x00000000000079af */ /* 0x000e2a0000000000 */
[----:B---3--:R-:W-:Y:S08]  /*13e0*/  HMMA.16816.F32.BF16 R168, R4, R24, RZ ;  /* 0x0000001804a8723c */ /* 0x008ff000000418ff */
[----:B-1----:R-:W-:Y:S01]  /*13f0*/  HMMA.16816.F32.BF16 R56, R8, R12, RZ ;  /* 0x0000000c0838723c */ /* 0x002fe200000418ff */
[----:B--2---:R-:W-:-:S05]  /*1400*/  IMAD R3, R188, 0x10, R75 ;  /* 0x00000010bc037824 */ /* 0x004fca00078e024b */
[----:B------:R-:W-:Y:S02]  /*1410*/  IADD3 R2, R3, 0x1, R190 ;  /* 0x0000000103027810 */ /* 0x000fe40007ffe0be */
[----:B------:R-:W-:Y:S01]  /*1420*/  HMMA.16816.F32.BF16 R68, R8, R14, RZ ;  /* 0x0000000e0844723c */ /* 0x000fe200000418ff */
[----:B------:R-:W1:Y:S01]  /*1430*/  LDSM.16.M88.4 R12, [R208+0x1000] ;  /* 0x00100000d00c783b */ /* 0x000e620000000200 */
[----:B------:R-:W-:-:S04]  /*1440*/  IADD3 R3, R52, -c[0x0][0x214], R2 ;  /* 0x8000850034037a10 */ /* 0x000fc80007ffe002 */
[----:B------:R-:W-:Y:S02]  /*1450*/  IADD3 R3, R3, c[0x0][0x2e8], RZ ;  /* 0x0000ba0003037a10 */ /* 0x000fe40007ffe0ff */
[----:B------:R-:W-:Y:S08]  /*1460*/  HMMA.16816.F32.BF16 R184, R4, R26, RZ ;  /* 0x0000001a04b8723c */ /* 0x000ff000000418ff */
[C---:B------:R-:W-:Y:S08]  /*1470*/  HMMA.16816.F32.BF16 R148, R8.reuse, R24, RZ ;  /* 0x000000180894723c */ /* 0x040ff000000418ff */
[C---:B------:R-:W-:Y:S01]  /*1480*/  HMMA.16816.F32.BF16 R172, R8.reuse, R26, RZ ;  /* 0x0000001a08ac723c */ /* 0x040fe200000418ff */
[----:B------:R-:W2:Y:S07]  /*1490*/  LDSM.16.M88.4 R24, [R209+0x400] ;  /* 0x00040000d118783b */ /* 0x000eae0000000200 */
[----:B------:R-:W-:Y:S08]  /*14a0*/  HMMA.16816.F32.BF16 R76, R8, R44, RZ ;  /* 0x0000002c084c723c */ /* 0x000ff000000418ff */
[C---:B------:R-:W-:Y:S08]  /*14b0*/  HMMA.16816.F32.BF16 R156, R4.reuse, R28, RZ ;  /* 0x0000001c049c723c */ /* 0x040ff000000418ff */
[----:B------:R-:W-:Y:S08]  /*14c0*/  HMMA.16816.F32.BF16 R160, R4, R30, RZ ;  /* 0x0000001e04a0723c */ /* 0x000ff000000418ff */
[C---:B------:R-:W-:Y:S08]  /*14d0*/  HMMA.16816.F32.BF16 R132, R8.reuse, R28, RZ ;  /* 0x0000001c0884723c */ /* 0x040ff000000418ff */
[----:B------:R-:W-:Y:S08]  /*14e0*/  HMMA.16816.F32.BF16 R144, R8, R30, RZ ;  /* 0x0000001e0890723c */ /* 0x000ff000000418ff */
[----:B----4-:R-:W-:Y:S08]  /*14f0*/  HMMA.16816.F32.BF16 R28, R16, R48, R56 ;  /* 0x00000030101c723c */ /* 0x010ff00000041838 */
[C---:B------:R-:W-:Y:S08]  /*1500*/  HMMA.16816.F32.BF16 R84, R4.reuse, R44, RZ ;  /* 0x0000002c0454723c */ /* 0x040ff000000418ff */
[C---:B------:R-:W-:Y:S08]  /*1510*/  HMMA.16816.F32.BF16 R92, R4.reuse, R46, RZ ;  /* 0x0000002e045c723c */ /* 0x040ff000000418ff */
[C---:B-----5:R-:W-:Y:S08]  /*1520*/  HMMA.16816.F32.BF16 R100, R4.reuse, R40, RZ ;  /* 0x000000280464723c */ /* 0x060ff000000418ff */
[C---:B------:R-:W-:Y:S08]  /*1530*/  HMMA.16816.F32.BF16 R108, R4.reuse, R42, RZ ;  /* 0x0000002a046c723c */ /* 0x040ff000000418ff */
[C---:B------:R-:W-:Y:S08]  /*1540*/  HMMA.16816.F32.BF16 R120, R4.reuse, R36, RZ ;  /* 0x000000240478723c */ /* 0x040ff000000418ff */
[C---:B------:R-:W-:Y:S08]  /*1550*/  HMMA.16816.F32.BF16 R124, R4.reuse, R38, RZ ;  /* 0x00000026047c723c */ /* 0x040ff000000418ff */
[C---:B------:R-:W-:Y:S08]  /*1560*/  HMMA.16816.F32.BF16 R136, R4.reuse, R32, RZ ;  /* 0x000000200488723c */ /* 0x040ff000000418ff */
[C---:B------:R-:W-:Y:S08]  /*1570*/  HMMA.16816.F32.BF16 R140, R4.reuse, R34, RZ ;  /* 0x00000022048c723c */ /* 0x040ff000000418ff */
[C---:B------:R-:W-:Y:S08]  /*1580*/  HMMA.16816.F32.BF16 R176, R4.reuse, R20, RZ ;  /* 0x0000001404b0723c */ /* 0x040ff000000418ff */
[----:B------:R-:W-:Y:S07]  /*1590*/  HMMA.16816.F32.BF16 R180, R4, R22, RZ ;  /* 0x0000001604b4723c */ /* 0x000fee00000418ff */
[----:B------:R-:W-:Y:S01]  /*15a0*/  IMAD.SHL.U32 R4, R74, 0x2, RZ ;  /* 0x000000024a047824 */ /* 0x000fe200078e00ff */
[----:B------:R-:W-:Y:S01]  /*15b0*/  HMMA.16816.F32.BF16 R116, R8, R32, RZ ;  /* 0x000000200874723c */ /* 0x000fe200000418ff */
[----:B------:R-:W-:-:S02]  /*15c0*/  IADD3 R5, R3, 0x8, RZ ;  /* 0x0000000803057810 */ /* 0x000fc40007ffe0ff */
[-C--:B------:R-:W-:Y:S02]  /*15d0*/  IMNMX R6, R3, R52.reuse, PT ;  /* 0x0000003403067217 */ /* 0x080fe40003800200 */
[----:B------:R-:W-:Y:S02]  /*15e0*/  LOP3.LUT R4, R4, 0x6, RZ, 0xc0, !PT ;  /* 0x0000000604047812 */ /* 0x000fe400078ec0ff */
[----:B------:R-:W-:Y:S01]  /*15f0*/  IMNMX R5, R5, R52, PT ;  /* 0x0000003405057217 */ /* 0x000fe20003800200 */
[----:B------:R-:W-:Y:S02]  /*1600*/  HMMA.16816.F32.BF16 R128, R8, R34, RZ ;  /* 0x000000220880723c */ /* 0x000fe400000418ff */
[----:B------:R-:W-:Y:S01]  /*1610*/  IMAD R2, R72, 0x80, R4 ;  /* 0x0000008048027824 */ /* 0x000fe200078e0204 */
[C---:B------:R-:W-:Y:S02]  /*1620*/  IADD3 R4, R3.reuse, 0x40, RZ ;  /* 0x0000004003047810 */ /* 0x040fe40007ffe0ff */
[----:B------:R-:W-:-:S02]  /*1630*/  IADD3 R3, R3, 0x48, RZ ;  /* 0x0000004803037810 */ /* 0x000fc40007ffe0ff */
[C---:B------:R-:W-:Y:S01]  /*1640*/  IADD3 R7, R2.reuse, 0x1, RZ ;  /* 0x0000000102077810 */ /* 0x040fe20007ffe0ff */
[----:B-1----:R-:W-:Y:S01]  /*1650*/  HMMA.16816.F32.BF16 R32, R12, R48, R60 ;  /* 0x000000300c20723c */ /* 0x002fe2000004183c */
[----:B------:R-:W-:Y:S02]  /*1660*/  ISETP.GE.AND P5, PT, R2, R6, PT ;  /* 0x000000060200720c */ /* 0x000fe40003fa6270 */
[-C--:B------:R-:W-:Y:S02]  /*1670*/  IMNMX R4, R4, R52.reuse, PT ;  /* 0x0000003404047217 */ /* 0x080fe40003800200 */
[----:B------:R-:W-:Y:S02]  /*1680*/  IMNMX R3, R3, R52, PT ;  /* 0x0000003403037217 */ /* 0x000fe40003800200 */
[C---:B------:R-:W-:Y:S01]  /*1690*/  ISETP.GE.AND P4, PT, R7.reuse, R6, PT ;  /* 0x000000060700720c */ /* 0x040fe20003f86270 */
[----:B------:R-:W-:Y:S01]  /*16a0*/  HMMA.16816.F32.BF16 R80, R8, R46, RZ ;  /* 0x0000002e0850723c */ /* 0x000fe200000418ff */
[-C--:B------:R-:W-:Y:S01]  /*16b0*/  ISETP.GE.AND P2, PT, R7, R5.reuse, PT ;  /* 0x000000050700720c */ /* 0x080fe20003f46270 */
[----:B------:R-:W-:Y:S01]  /*16c0*/  IMAD R61, R55, 0x20, R53 ;  /* 0x00000020373d7824 */ /* 0x000fe200078e0235 */
[----:B------:R-:W-:-:S02]  /*16d0*/  ISETP.GE.AND P3, PT, R2, R5, PT ;  /* 0x000000050200720c */ /* 0x000fc40003f66270 */
[----:B------:R-:W-:Y:S02]  /*16e0*/  FSEL R56, R28, -INF , !P5 ;  /* 0xff8000001c387808 */ /* 0x000fe40006800000 */
[CC--:B------:R-:W-:Y:S01]  /*16f0*/  ISETP.GE.AND P1, PT, R7.reuse, R4.reuse, PT ;  /* 0x000000040700720c */ /* 0x0c0fe20003f26270 */
[C---:B------:R-:W-:Y:S01]  /*1700*/  HMMA.16816.F32.BF16 R152, R8.reuse, R20, RZ ;  /* 0x000000140898723c */ /* 0x040fe200000418ff */
[----:B------:R-:W-:Y:S02]  /*1710*/  ISETP.GE.AND P0, PT, R7, R3, PT ;  /* 0x000000030700720c */ /* 0x000fe40003f06270 */
[C---:B------:R-:W-:Y:S02]  /*1720*/  ISETP.GE.AND P5, PT, R2.reuse, R4, PT ;  /* 0x000000040200720c */ /* 0x040fe40003fa6270 */
[----:B------:R-:W-:Y:S02]  /*1730*/  IADD3 R7, R2, 0x9, RZ ;  /* 0x0000000902077810 */ /* 0x000fe40007ffe0ff */
[----:B------:R-:W-:Y:S01]  /*1740*/  FSEL R58, R29, -INF , !P4 ;  /* 0xff8000001d3a7808 */ /* 0x000fe20006000000 */
[----:B------:R-:W-:Y:S01]  /*1750*/  HMMA.16816.F32.BF16 R164, R8, R22, RZ ;  /* 0x0000001608a4723c */ /* 0x000fe200000418ff */
[----:B------:R-:W1:Y:S01]  /*1760*/  LDSM.16.M88.4 R20, [R209+0x800] ;  /* 0x00080000d114783b */ /* 0x000e620000000200 */
[----:B------:R-:W-:-:S02]  /*1770*/  FSEL R75, R30, -INF , !P3 ;  /* 0xff8000001e4b7808 */ /* 0x000fc40005800000 */
[----:B------:R-:W-:Y:S02]  /*1780*/  FSEL R63, R32, -INF , !P5 ;  /* 0xff800000203f7808 */ /* 0x000fe40006800000 */
[----:B------:R-:W-:Y:S02]  /*1790*/  ISETP.GE.AND P5, PT, R7, R4, PT ;  /* 0x000000040700720c */ /* 0x000fe40003fa6270 */
[C---:B------:R-:W-:Y:S08]  /*17a0*/  HMMA.16816.F32.BF16 R104, R8.reuse, R36, RZ ;  /* 0x000000240868723c */ /* 0x040ff000000418ff */
[----:B------:R-:W-:Y:S08]  /*17b0*/  HMMA.16816.F32.BF16 R112, R8, R38, RZ ;  /* 0x000000260870723c */ /* 0x000ff000000418ff */
[-C--:B------:R-:W-:Y:S07]  /*17c0*/  HMMA.16816.F32.BF16 R36, R12, R50.reuse, R64 ;  /* 0x000000320c24723c */ /* 0x080fee0000041840 */
[----:B------:R-:W-:Y:S01]  /*17d0*/  FSEL R64, R33, -INF , !P1 ;  /* 0xff80000021407808 */ /* 0x000fe20004800000 */
[----:B------:R-:W-:Y:S01]  /*17e0*/  HMMA.16816.F32.BF16 R48, R16, R50, R68 ;  /* 0x000000321030723c */ /* 0x000fe20000041844 */
[----:B------:R-:W-:-:S04]  /*17f0*/  ISETP.GE.AND P1, PT, R2, R3, PT ;  /* 0x000000030200720c */ /* 0x000fc80003f26270 */
[----:B------:R-:W-:Y:S02]  /*1800*/  FSEL R65, R34, -INF , !P1 ;  /* 0xff80000022417808 */ /* 0x000fe40004800000 */
[----:B------:R-:W-:Y:S01]  /*1810*/  ISETP.GE.AND P1, PT, R7, R3, PT ;  /* 0x000000030700720c */ /* 0x000fe20003f26270 */
[----:B------:R-:W-:Y:S01]  /*1820*/  HMMA.16816.F32.BF16 R88, R8, R40, RZ ;  /* 0x000000280858723c */ /* 0x000fe200000418ff */
[----:B------:R-:W-:-:S07]  /*1830*/  FSEL R69, R35, -INF , !P0 ;  /* 0xff80000023457808 */ /* 0x000fce0004000000 */
[----:B------:R-:W-:Y:S01]  /*1840*/  HMMA.16816.F32.BF16 R96, R8, R42, RZ ;  /* 0x0000002a0860723c */ /* 0x000fe200000418ff */
[----:B------:R-:W-:Y:S02]  /*1850*/  FSEL R67, R37, -INF , !P5 ;  /* 0xff80000025437808 */ /* 0x000fe40006800000 */
[----:B------:R-:W-:Y:S02]  /*1860*/  ISETP.GE.AND P5, PT, R7, R5, PT ;  /* 0x000000050700720c */ /* 0x000fe40003fa6270 */
[----:B------:R-:W-:Y:S02]  /*1870*/  FSEL R70, R39, -INF , !P1 ;  /* 0xff80000027467808 */ /* 0x000fe40004800000 */
[----:B------:R-:W-:Y:S01]  /*1880*/  IADD3 R8, R2, 0x8, RZ ;  /* 0x0000000802087810 */ /* 0x000fe20007ffe0ff */
[----:B--2---:R-:W-:Y:S01]  /*1890*/  HMMA.16816.F32.BF16 R40, R16, R24, R76 ;  /* 0x000000181028723c */ /* 0x004fe2000004184c */
[----:B------:R-:W-:Y:S01]  /*18a0*/  FSEL R74, R51, -INF , !P5 ;  /* 0xff800000334a7808 */ /* 0x000fe20006800000 */
[----:B------:R-:W2:Y:S01]  /*18b0*/  LDC.U8 R76, c[0x0][0x2d8] ;  /* 0x0000b600ff4c7b82 */ /* 0x000ea20000000000 */
[----:B------:R-:W-:-:S02]  /*18c0*/  ISETP.GE.AND P3, PT, R8, R6, PT ;  /* 0x000000060800720c */ /* 0x000fc40003f66270 */
[C---:B------:R-:W-:Y:S02]  /*18d0*/  ISETP.GE.AND P6, PT, R8.reuse, R5, PT ;  /* 0x000000050800720c */ /* 0x040fe40003fc6270 */
[----:B------:R-:W-:Y:S01]  /*18e0*/  ISETP.GE.AND P4, PT, R8, R3, PT ;  /* 0x000000030800720c */ /* 0x000fe20003f86270 */
[----:B------:R-:W-:Y:S01]  /*18f0*/  HMMA.16816.F32.BF16 R44, R12, R24, R84 ;  /* 0x000000180c2c723c */ /* 0x000fe20000041854 */
[----:B------:R-:W-:Y:S02]  /*1900*/  FSEL R57, R48, -INF , !P3 ;  /* 0xff80000030397808 */ /* 0x000fe40005800000 */
[----:B------:R-:W-:Y:S02]  /*1910*/  FSEL R68, R38, -INF , !P4 ;  /* 0xff80000026447808 */ /* 0x000fe40006000000 */
[----:B------:R-:W-:Y:S02]  /*1920*/  FSEL R71, R50, -INF , !P6 ;  /* 0xff80000032477808 */ /* 0x000fe40007000000 */
[----:B------:R-:W-:Y:S01]  /*1930*/  FSEL R84, R31, -INF , !P2 ;  /* 0xff8000001f547808 */ /* 0x000fe20005000000 */
[----:B-1----:R-:W-:Y:S01]  /*1940*/  HMMA.16816.F32.BF16 R32, R16, R20, R88 ;  /* 0x000000141020723c */ /* 0x002fe20000041858 */
[----:B------:R-:W-:-:S04]  /*1950*/  ISETP.GE.AND P2, PT, R8, R4, PT ;  /* 0x000000040800720c */ /* 0x000fc80003f46270 */
[----:B------:R-:W-:Y:S02]  /*1960*/  FSEL R66, R36, -INF , !P2 ;  /* 0xff80000024427808 */ /* 0x000fe40005000000 */
[-C--:B------:R-:W-:Y:S01]  /*1970*/  ISETP.GE.AND P2, PT, R7, R6.reuse, PT ;  /* 0x000000060700720c */ /* 0x080fe20003f46270 */
[-C--:B------:R-:W-:Y:S01]  /*1980*/  HMMA.16816.F32.BF16 R8, R12, R26.reuse, R92 ;  /* 0x0000001a0c08723c */ /* 0x080fe2000004185c */
[----:B------:R-:W-:Y:S02]  /*1990*/  IADD3 R7, R2, 0x10, RZ ;  /* 0x0000001002077810 */ /* 0x000fe40007ffe0ff */
[----:B------:R-:W-:Y:S02]  /*19a0*/  FSEL R62, R49, -INF , !P2 ;  /* 0xff800000313e7808 */ /* 0x000fe40005000000 */
[C---:B------:R-:W-:Y:S02]  /*19b0*/  ISETP.GE.AND P0, PT, R7.reuse, R6, PT ;  /* 0x000000060700720c */ /* 0x040fe40003f06270 */
[C---:B------:R-:W-:Y:S01]  /*19c0*/  ISETP.GE.AND P3, PT, R7.reuse, R5, PT ;  /* 0x000000050700720c */ /* 0x040fe20003f66270 */
[----:B------:R-:W-:Y:S01]  /*19d0*/  HMMA.16816.F32.BF16 R28, R16, R26, R80 ;  /* 0x0000001a101c723c */ /* 0x000fe20000041850 */
[----:B------:R-:W1:Y:S01]  /*19e0*/  LDSM.16.M88.4 R24, [R209+0xc00] ;  /* 0x000c0000d118783b */ /* 0x000e620000000200 */
[----:B------:R-:W-:-:S02]  /*19f0*/  ISETP.GE.AND P2, PT, R7, R4, PT ;  /* 0x000000040700720c */ /* 0x000fc40003f46270 */
[----:B------:R-:W-:Y:S02]  /*1a00*/  ISETP.GE.AND P4, PT, R7, R3, PT ;  /* 0x000000030700720c */ /* 0x000fe40003f86270 */
[----:B------:R-:W-:Y:S02]  /*1a10*/  IADD3 R7, R2, 0x11, RZ ;  /* 0x0000001102077810 */ /* 0x000fe40007ffe0ff */
[----:B------:R-:W-:Y:S01]  /*1a20*/  FSEL R60, R40, -INF , !P0 ;  /* 0xff800000283c7808 */ /* 0x000fe20004000000 */
[----:B------:R-:W-:Y:S01]  /*1a30*/  HMMA.16816.F32.BF16 R36, R12, R20, R100 ;  /* 0x000000140c24723c */ /* 0x000fe20000041864 */
[C---:B------:R-:W-:Y:S02]  /*1a40*/  ISETP.GE.AND P5, PT, R7.reuse, R6, PT ;  /* 0x000000060700720c */ /* 0x040fe40003fa6270 */
[C---:B------:R-:W-:Y:S02]  /*1a50*/  ISETP.GE.AND P1, PT, R7.reuse, R5, PT ;  /* 0x000000050700720c */ /* 0x040fe40003f26270 */
[----:B------:R-:W-:-:S02]  /*1a60*/  ISETP.GE.AND P6, PT, R7, R4, PT ;  /* 0x000000040700720c */ /* 0x000fc40003fc6270 */
[----:B------:R-:W-:Y:S02]  /*1a70*/  ISETP.GE.AND P0, PT, R7, R3, PT ;  /* 0x000000030700720c */ /* 0x000fe40003f06270 */
[----:B------:R-:W-:Y:S02]  /*1a80*/  IADD3 R7, R2, 0x18, RZ ;  /* 0x0000001802077810 */ /* 0x000fe40007ffe0ff */
[----:B------:R-:W-:Y:S02]  /*1a90*/  FSEL R59, R41, -INF , !P5 ;  /* 0xff800000293b7808 */ /* 0x000fe40006800000 */
[----:B------:R-:W-:Y:S02]  /*1aa0*/  FSEL R100, R42, -INF , !P3 ;  /* 0xff8000002a647808 */ /* 0x000fe40005800000 */
[----:B------:R-:W-:Y:S02]  /*1ab0*/  FSEL R101, R43, -INF , !P1 ;  /* 0xff8000002b657808 */ /* 0x000fe40004800000 */
[----:B------:R-:W-:Y:S01]  /*1ac0*/  FSEL R77, R44, -INF , !P2 ;  /* 0xff8000002c4d7808 */ /* 0x000fe20005000000 */
[----:B------:R-:W-:Y:S01]  /*1ad0*/  HMMA.16816.F32.BF16 R40, R12, R22, R108 ;  /* 0x000000160c28723c */ /* 0x000fe2000004186c */
[----:B------:R-:W-:-:S02]  /*1ae0*/  ISETP.GE.AND P3, PT, R7, R6, PT ;  /* 0x000000060700720c */ /* 0x000fc40003f66270 */
[CC--:B------:R-:W-:Y:S02]  /*1af0*/  ISETP.GE.AND P1, PT, R7.reuse, R4.reuse, PT ;  /* 0x000000040700720c */ /* 0x0c0fe40003f26270 */
[C---:B------:R-:W-:Y:S02]  /*1b00*/  ISETP.GE.AND P5, PT, R7.reuse, R5, PT ;  /* 0x000000050700720c */ /* 0x040fe40003fa6270 */
[----:B------:R-:W-:Y:S02]  /*1b10*/  ISETP.GE.AND P2, PT, R7, R3, PT ;  /* 0x000000030700720c */ /* 0x000fe40003f46270 */
[----:B------:R-:W-:Y:S02]  /*1b20*/  IADD3 R7, R2, 0x19, RZ ;  /* 0x0000001902077810 */ /* 0x000fe40007ffe0ff */
[----:B------:R-:W-:Y:S02]  /*1b30*/  FSEL R85, R46, -INF , !P4 ;  /* 0xff8000002e557808 */ /* 0x000fe40006000000 */
[----:B------:R-:W-:Y:S01]  /*1b40*/  FSEL R82, R8, -INF , !P1 ;  /* 0xff80000008527808 */ /* 0x000fe20004800000 */
[----:B-1----:R-:W-:Y:S01]  /*1b50*/  HMMA.16816.F32.BF16 R48, R16, R24, R104 ;  /* 0x000000181030723c */ /* 0x002fe20000041868 */
[----:B------:R-:W-:-:S02]  /*1b60*/  ISETP.GE.AND P4, PT, R7, R4, PT ;  /* 0x000000040700720c */ /* 0x000fc40003f86270 */
[----:B------:R-:W-:Y:S02]  /*1b70*/  ISETP.GE.AND P1, PT, R7, R3, PT ;  /* 0x000000030700720c */ /* 0x000fe40003f26270 */
[----:B------:R-:W-:Y:S02]  /*1b80*/  FSEL R83, R10, -INF , !P2 ;  /* 0xff8000000a537808 */ /* 0x000fe40005000000 */
[----:B------:R-:W-:Y:S02]  /*1b90*/  FSEL R81, R9, -INF , !P4 ;  /* 0xff80000009517808 */ /* 0x000fe40006000000 */
[----:B------:R-:W-:Y:S02]  /*1ba0*/  FSEL R86, R11, -INF , !P1 ;  /* 0xff8000000b567808 */ /* 0x000fe40004800000 */
[----:B------:R-:W1:Y:S01]  /*1bb0*/  LDSM.16.M88.4 R8, [R209+0x1000] ;  /* 0x00100000d108783b */ /* 0x000e620000000200 */
[----:B------:R-:W-:Y:S02]  /*1bc0*/  FSEL R80, R45, -INF , !P6 ;  /* 0xff8000002d507808 */ /* 0x000fe40007000000 */
[----:B------:R-:W-:-:S02]  /*1bd0*/  FSEL R89, R47, -INF , !P0 ;  /* 0xff8000002f597808 */ /* 0x000fc40004000000 */
[CC--:B------:R-:W-:Y:S01]  /*1be0*/  ISETP.GE.AND P6, PT, R7.reuse, R6.reuse, PT ;  /* 0x000000060700720c */ /* 0x0c0fe20003fc6270 */
[----:B------:R-:W-:Y:S01]  /*1bf0*/  HMMA.16816.F32.BF16 R44, R16, R22, R96 ;  /* 0x00000016102c723c */ /* 0x000fe20000041860 */
[-C--:B------:R-:W-:Y:S02]  /*1c00*/  ISETP.GE.AND P0, PT, R7, R5.reuse, PT ;  /* 0x000000050700720c */ /* 0x080fe40003f06270 */
[----:B------:R-:W-:Y:S02]  /*1c10*/  IADD3 R7, R2, 0x20, RZ ;  /* 0x0000002002077810 */ /* 0x000fe40007ffe0ff */
[----:B------:R-:W-:Y:S02]  /*1c20*/  FSEL R88, R28, -INF , !P3 ;  /* 0xff8000001c587808 */ /* 0x000fe40005800000 */
[C---:B------:R-:W-:Y:S01]  /*1c30*/  ISETP.GE.AND P1, PT, R7.reuse, R6, PT ;  /* 0x000000060700720c */ /* 0x040fe20003f26270 */
[----:B------:R-:W-:Y:S01]  /*1c40*/  HMMA.16816.F32.BF16 R20, R12, R26, R124 ;  /* 0x0000001a0c14723c */ /* 0x000fe2000004187c */
[----:B------:R-:W-:-:S02]  /*1c50*/  ISETP.GE.AND P4, PT, R7, R5, PT ;  /* 0x000000050700720c */ /* 0x000fc40003f86270 */
[C---:B------:R-:W-:Y:S02]  /*1c60*/  ISETP.GE.AND P2, PT, R7.reuse, R4, PT ;  /* 0x000000040700720c */ /* 0x040fe40003f46270 */
[----:B------:R-:W-:Y:S02]  /*1c70*/  ISETP.GE.AND P3, PT, R7, R3, PT ;  /* 0x000000030700720c */ /* 0x000fe40003f66270 */
[----:B------:R-:W-:Y:S02]  /*1c80*/  IADD3 R7, R2, 0x21, RZ ;  /* 0x0000002102077810 */ /* 0x000fe40007ffe0ff */
[----:B------:R-:W-:Y:S02]  /*1c90*/  FSEL R90, R30, -INF , !P5 ;  /* 0xff8000001e5a7808 */ /* 0x000fe40006800000 */
[----:B------:R-:W-:Y:S02]  /*1ca0*/  FSEL R91, R31, -INF , !P0 ;  /* 0xff8000001f5b7808 */ /* 0x000fe40004000000 */
[----:B------:R-:W-:-:S02]  /*1cb0*/  FSEL R87, R29, -INF , !P6 ;  /* 0xff8000001d577808 */ /* 0x000fc40007000000 */
[C---:B------:R-:W-:Y:S01]  /*1cc0*/  ISETP.GE.AND P5, PT, R7.reuse, R6, PT ;  /* 0x000000060700720c */ /* 0x040fe20003fa6270 */
[C---:B------:R-:W-:Y:S01]  /*1cd0*/  HMMA.16816.F32.BF16 R28, R12.reuse, R24, R120 ;  /* 0x000000180c1c723c */ /* 0x040fe20000041878 */
[C---:B------:R-:W-:Y:S02]  /*1ce0*/  ISETP.GE.AND P0, PT, R7.reuse, R5, PT ;  /* 0x000000050700720c */ /* 0x040fe40003f06270 */
[----:B------:R-:W-:Y:S02]  /*1cf0*/  FSEL R190, R32, -INF , !P1 ;  /* 0xff80000020be7808 */ /* 0x000fe40004800000 */
[C---:B------:R-:W-:Y:S02]  /*1d00*/  ISETP.GE.AND P6, PT, R7.reuse, R4, PT ;  /* 0x000000040700720c */ /* 0x040fe40003fc6270 */
[----:B------:R-:W-:Y:S02]  /*1d10*/  ISETP.GE.AND P1, PT, R7, R3, PT ;  /* 0x000000030700720c */ /* 0x000fe40003f26270 */
[----:B------:R-:W-:Y:S01]  /*1d20*/  IADD3 R7, R2, 0x28, RZ ;  /* 0x0000002802077810 */ /* 0x000fe20007ffe0ff */
[----:B-1----:R-:W-:Y:S01]  /*1d30*/  HMMA.16816.F32.BF16 R52, R12, R10, R140 ;  /* 0x0000000a0c34723c */ /* 0x002fe2000004188c */
[----:B------:R-:W-:-:S02]  /*1d40*/  FSEL R120, R33, -INF , !P5 ;  /* 0xff80000021787808 */ /* 0x000fc40006800000 */
[----:B------:R-:W-:Y:S02]  /*1d50*/  FSEL R121, R34, -INF , !P4 ;  /* 0xff80000022797808 */ /* 0x000fe40006000000 */
[----:B------:R-:W-:Y:S02]  /*1d60*/  FSEL R122, R35, -INF , !P0 ;  /* 0xff800000237a7808 */ /* 0x000fe40004000000 */
[----:B------:R-:W-:Y:S01]  /*1d70*/  FSEL R99, R36, -INF , !P2 ;  /* 0xff80000024637808 */ /* 0x000fe20005000000 */
[----:B------:R-:W-:Y:S01]  /*1d80*/  HMMA.16816.F32.BF16 R32, R16, R26, R112 ;  /* 0x0000001a1020723c */ /* 0x000fe20000041870 */
[C---:B------:R-:W-:Y:S01]  /*1d90*/  ISETP.GE.AND P4, PT, R7.reuse, R6, PT ;  /* 0x000000060700720c */ /* 0x040fe20003f86270 */
[----:B------:R-:W1:Y:S01]  /*1da0*/  LDSM.16.M88.4 R24, [R209+0x1400] ;  /* 0x00140000d118783b */ /* 0x000e620000000200 */
        /* <DEDUP_REMOVED lines=28> */
[----:B-1----:R-:W-:Y:S01]  /*1f70*/  HMMA.16816.F32.BF16 R44, R16, R24, R132 ;  /* 0x00000018102c723c */ /* 0x002fe20000041884 */
        /* <DEDUP_REMOVED lines=10> */
[----:B------:R-:W-:Y:S02]  /*2020*/  FSEL R111, R29, -INF , !P6 ;  /* 0xff8000001d6f7808 */ /* 0x000fe40007000000 */
[----:B------:R-:W-:Y:S02]  /*2030*/  FSEL R118, R30, -INF , !P4 ;  /* 0xff8000001e767808 */ /* 0x000fe40006000000 */
[----:B------:R-:W-:Y:S02]  /*2040*/  FSEL R125, R31, -INF , !P0 ;  /* 0xff8000001f7d7808 */ /* 0x000fe40004000000 */
[C---:B------:R-:W-:Y:S01]  /*2050*/  ISETP.GE.AND P3, PT, R7.reuse, R6, PT ;  /* 0x000000060700720c */ /* 0x040fe20003f66270 */
[----:B------:R-:W1:Y:S01]  /*2060*/  LDSM.16.M88.4 R28, [R209+0x1800] ;  /* 0x00180000d11c783b */ /* 0x000e620000000200 */
[C---:B------:R-:W-:Y:S01]  /*2070*/  ISETP.GE.AND P1, PT, R7.reuse, R4, PT ;  /* 0x000000040700720c */ /* 0x040fe20003f26270 */
[----:B------:R-:W-:Y:S01]  /*2080*/  HMMA.16816.F32.BF16 R8, R12, R26, R160 ;  /* 0x0000001a0c08723c */ /* 0x000fe200000418a0 */
[----:B------:R-:W-:-:S02]  /*2090*/  ISETP.GE.AND P5, PT, R7, R5, PT ;  /* 0x000000050700720c */ /* 0x000fc40003fa6270 */
[-C--:B------:R-:W-:Y:S02]  /*20a0*/  ISETP.GE.AND P2, PT, R7, R3.reuse, PT ;  /* 0x000000030700720c */ /* 0x080fe40003f46270 */
[----:B------:R-:W-:Y:S02]  /*20b0*/  IADD3 R7, R2, 0x39, RZ ;  /* 0x0000003902077810 */ /* 0x000fe40007ffe0ff */
[----:B------:R-:W-:Y:S02]  /*20c0*/  FSEL R116, R20, -INF , !P1 ;  /* 0xff80000014747808 */ /* 0x000fe40004800000 */
[C---:B------:R-:W-:Y:S02]  /*20d0*/  ISETP.GE.AND P4, PT, R7.reuse, R4, PT ;  /* 0x000000040700720c */ /* 0x040fe40003f86270 */
[----:B------:R-:W-:Y:S02]  /*20e0*/  ISETP.GE.AND P1, PT, R7, R3, PT ;  /* 0x000000030700720c */ /* 0x000fe40003f26270 */
[----:B------:R-:W-:-:S02]  /*20f0*/  FSEL R117, R22, -INF , !P2 ;  /* 0xff80000016757808 */ /* 0x000fc40005000000 */
[----:B------:R-:W-:Y:S02]  /*2100*/  FSEL R115, R21, -INF , !P4 ;  /* 0xff80000015737808 */ /* 0x000fe40006000000 */
[----:B------:R-:W-:Y:S02]  /*2110*/  FSEL R119, R23, -INF , !P1 ;  /* 0xff80000017777808 */ /* 0x000fe40004800000 */
[----:B------:R-:W3:Y:S01]  /*2120*/  LDSM.16.M88.4 R20, [R209+0x1c00] ;  /* 0x001c0000d114783b */ /* 0x000ee20000000200 */
[----:B------:R-:W-:Y:S01]  /*2130*/  ISETP.GE.AND P6, PT, R7, R6, PT ;  /* 0x000000060700720c */ /* 0x000fe20003fc6270 */
[----:B------:R-:W-:-:S04]  /*2140*/  DEPBAR.LE SB0, 0x0 ;  /* 0x000080000000791a */ /* 0x000fc80000000000 */
[----:B------:R-:W-:Y:S01]  /*2150*/  BAR.SYNC.DEFER_BLOCKING 0x0 ;  /* 0x0000000000007b1d */ /* 0x000fe20000010000 */
[-C--:B------:R-:W-:Y:S02]  /*2160*/  ISETP.GE.AND P0, PT, R7, R5.reuse, PT ;  /* 0x000000050700720c */ /* 0x080fe40003f06270 */
[----:B------:R-:W-:Y:S02]  /*2170*/  IADD3 R7, R2, 0x40, RZ ;  /* 0x0000004002077810 */ /* 0x000fe40007ffe0ff */
[----:B------:R-:W-:Y:S02]  /*2180*/  FSEL R123, R32, -INF , !P3 ;  /* 0xff800000207b7808 */ /* 0x000fe40005800000 */
        /* <DEDUP_REMOVED lines=24> */
[----:B-1----:R-:W-:Y:S01]  /*2310*/  HMMA.16816.F32.BF16 R24, R12, R30, R184 ;  /* 0x0000001e0c18723c */ /* 0x002fe200000418b8 */
        /* <DEDUP_REMOVED lines=11> */
[----:B------:R-:W-:Y:S02]  /*23d0*/  FSEL R135, R54, -INF , !P2 ;  /* 0xff80000036877808 */ /* 0x000fe40005000000 */
[----:B------:R-:W-:Y:S02]  /*23e0*/  FSEL R132, R53, -INF , !P3 ;  /* 0xff80000035847808 */ /* 0x000fe40005800000 */
[----:B------:R-:W-:-:S02]  /*23f0*/  FSEL R140, R55, -INF , !P0 ;  /* 0xff800000378c7808 */ /* 0x000fc40004000000 */
        /* <DEDUP_REMOVED lines=20> */
[----:B------:R-:W-:Y:S01]  /*2540*/  FSEL R195, R32, -INF , !P2 ;  /* 0xff80000020c37808 */ /* 0x000fe20005000000 */
[C---:B---3--:R-:W-:Y:S01]  /*2550*/  HMMA.16816.F32.BF16 R44, R16.reuse, R20, R152 ;  /* 0x00000014102c723c */ /* 0x048fe20000041898 */
[C---:B------:R-:W-:Y:S02]  /*2560*/  ISETP.GE.AND P5, PT, R7.reuse, R6, PT ;  /* 0x000000060700720c */ /* 0x040fe40003fa6270 */
[C---:B------:R-:W-:Y:S02]  /*2570*/  ISETP.GE.AND P1, PT, R7.reuse, R4, PT ;  /* 0x000000040700720c */ /* 0x040fe40003f26270 */
[C---:B------:R-:W-:Y:S02]  /*2580*/  ISETP.GE.AND P3, PT, R7.reuse, R5, PT ;  /* 0x000000050700720c */ /* 0x040fe40003f66270 */
[----:B------:R-:W-:Y:S01]  /*2590*/  ISETP.GE.AND P2, PT, R7, R3, PT ;  /* 0x000000030700720c */ /* 0x000fe20003f46270 */
[----:B------:R-:W-:Y:S01]  /*25a0*/  HMMA.16816.F32.BF16 R16, R16, R22, R164 ;  /* 0x000000161010723c */ /* 0x000fe200000418a4 */
        /* <DEDUP_REMOVED lines=24> */
[----:B------:R-:W-:Y:S02]  /*2730*/  FSEL R158, R40, -INF , !P4 ;  /* 0xff800000289e7808 */ /* 0x000fe40006000000 */
[C---:B------:R-:W-:Y:S02]  /*2740*/  ISETP.GE.AND P3, PT, R7.reuse, R6, PT ;  /* 0x000000060700720c */ /* 0x040fe40003f66270 */
[----:B------:R-:W-:-:S02]  /*2750*/  ISETP.GE.AND P0, PT, R7, R5, PT ;  /* 0x000000050700720c */ /* 0x000fc40003f06270 */
[C---:B------:R-:W-:Y:S02]  /*2760*/  ISETP.GE.AND P6, PT, R7.reuse, R4, PT ;  /* 0x000000040700720c */ /* 0x040fe40003fc6270 */
[----:B------:R-:W-:Y:S02]  /*2770*/  ISETP.GE.AND P4, PT, R7, R3, PT ;  /* 0x000000030700720c */ /* 0x000fe40003f86270 */
[C---:B------:R-:W-:Y:S02]  /*2780*/  IADD3 R7, R2.reuse, 0x71, RZ ;  /* 0x0000007102077810 */ /* 0x040fe40007ffe0ff */
[----:B------:R-:W-:Y:S02]  /*2790*/  FSEL R178, R43, -INF , !P0 ;  /* 0xff8000002bb27808 */ /* 0x000fe40004000000 */
[----:B------:R-:W-:Y:S02]  /*27a0*/  ISETP.GE.AND P0, PT, R7, R6, PT ;  /* 0x000000060700720c */ /* 0x000fe40003f06270 */
[----:B------:R-:W-:-:S02]  /*27b0*/  IADD3 R8, R2, 0x70, RZ ;  /* 0x0000007002087810 */ /* 0x000fc40007ffe0ff */
[----:B------:R-:W-:Y:S02]  /*27c0*/  FSEL R161, R45, -INF , !P0 ;  /* 0xff8000002da17808 */ /* 0x000fe40004000000 */
[----:B------:R-:W-:Y:S02]  /*27d0*/  ISETP.GE.AND P0, PT, R8, R4, PT ;  /* 0x000000040800720c */ /* 0x000fe40003f06270 */
[----:B------:R-:W-:Y:S02]  /*27e0*/  FSEL R157, R41, -INF , !P3 ;  /* 0xff800000299d7808 */ /* 0x000fe40005800000 */
[----:B------:R-:W-:Y:S02]  /*27f0*/  FSEL R201, R32, -INF , !P0 ;  /* 0xff80000020c97808 */ /* 0x000fe40004000000 */
[----:B------:R-:W-:Y:S02]  /*2800*/  ISETP.GE.AND P0, PT, R7, R3, PT ;  /* 0x000000030700720c */ /* 0x000fe40003f06270 */
[----:B------:R-:W-:-:S02]  /*2810*/  IADD3 R10, R2, 0x68, RZ ;  /* 0x00000068020a7810 */ /* 0x000fc40007ffe0ff */
[----:B------:R-:W-:Y:S02]  /*2820*/  ISETP.GE.AND P3, PT, R8, R6, PT ;  /* 0x000000060800720c */ /* 0x000fe40003f66270 */
[----:B------:R-:W-:Y:S02]  /*2830*/  FSEL R203, R35, -INF , !P0 ;  /* 0xff80000023cb7808 */ /* 0x000fe40004000000 */
[----:B------:R-:W-:Y:S02]  /*2840*/  FSEL R159, R44, -INF , !P3 ;  /* 0xff8000002c9f7808 */ /* 0x000fe40005800000 */
[----:B------:R-:W-:Y:S02]  /*2850*/  ISETP.GE.AND P0, PT, R10, R3, PT ;  /* 0x000000030a00720c */ /* 0x000fe40003f06270 */
[----:B------:R-:W-:Y:S02]  /*2860*/  IADD3 R9, R2, 0x69, RZ ;  /* 0x0000006902097810 */ /* 0x000fe40007ffe0ff */
[----:B------:R-:W-:-:S02]  /*2870*/  ISETP.GE.AND P3, PT, R7, R5, PT ;  /* 0x000000050700720c */ /* 0x000fc40003f66270 */
[----:B------:R-:W-:Y:S02]  /*2880*/  FSEL R174, R26, -INF , !P0 ;  /* 0xff8000001aae7808 */ /* 0x000fe40004000000 */
[----:B------:R-:W-:Y:S02]  /*2890*/  FSEL R185, R47, -INF , !P3 ;  /* 0xff8000002fb97808 */ /* 0x000fe40005800000 */
[----:B------:R-:W-:Y:S02]  /*28a0*/  ISETP.GE.AND P0, PT, R9, R3, PT ;  /* 0x000000030900720c */ /* 0x000fe40003f06270 */
[----:B------:R-:W-:Y:S02]  /*28b0*/  IADD3 R11, R2, 0x78, RZ ;  /* 0x00000078020b7810 */ /* 0x000fe40007ffe0ff */
[----:B------:R-:W-:Y:S02]  /*28c0*/  ISETP.GE.AND P3, PT, R7, R4, PT ;  /* 0x000000040700720c */ /* 0x000fe40003f66270 */
[----:B------:R-:W-:-:S02]  /*28d0*/  FSEL R166, R27, -INF , !P0 ;  /* 0xff8000001ba67808 */ /* 0x000fc40004000000 */
[----:B------:R-:W-:Y:S02]  /*28e0*/  FSEL R163, R42, -INF , !P1 ;  /* 0xff8000002aa37808 */ /* 0x000fe40004800000 */
[----:B------:R-:W-:Y:S02]  /*28f0*/  FSEL R202, R33, -INF , !P3 ;  /* 0xff80000021ca7808 */ /* 0x000fe40005800000 */
[----:B------:R-:W-:Y:S02]  /*2900*/  ISETP.GE.AND P0, PT, R11, R4, PT ;  /* 0x000000040b00720c */ /* 0x000fe40003f06270 */
[C---:B------:R-:W-:Y:S02]  /*2910*/  ISETP.GE.AND P1, PT, R10.reuse, R6, PT ;  /* 0x000000060a00720c */ /* 0x040fe40003f26270 */
[----:B------:R-:W-:Y:S02]  /*2920*/  ISETP.GE.AND P3, PT, R10, R4, PT ;  /* 0x000000040a00720c */ /* 0x000fe40003f66270 */
[----:B------:R-:W-:-:S02]  /*2930*/  IADD3 R2, R2, 0x79, RZ ;  /* 0x0000007902027810 */ /* 0x000fc40007ffe0ff */
[----:B------:R-:W-:Y:S02]  /*2940*/  FSEL R182, R51, -INF , !P4 ;  /* 0xff80000033b67808 */ /* 0x000fe40006000000 */
[----:B------:R-:W-:Y:S02]  /*2950*/  FSEL R200, R12, -INF , !P0 ;  /* 0xff8000000cc87808 */ /* 0x000fe40004000000 */
[----:B------:R-:W-:Y:S02]  /*2960*/  ISETP.GE.AND P4, PT, R8, R5, PT ;  /* 0x000000050800720c */ /* 0x000fe40003f86270 */
[----:B------:R-:W-:Y:S02]  /*2970*/  FSEL R172, R24, -INF , !P3 ;  /* 0xff80000018ac7808 */ /* 0x000fe40005800000 */
[----:B------:R-:W-:Y:S02]  /*2980*/  FSEL R146, R28, -INF , !P1 ;  /* 0xff8000001c927808 */ /* 0x000fe40004800000 */
[----:B------:R-:W-:-:S02]  /*2990*/  ISETP.GE.AND P0, PT, R11, R3, PT ;  /* 0x000000030b00720c */ /* 0x000fc40003f06270 */
[-C--:B------:R-:W-:Y:S02]  /*29a0*/  ISETP.GE.AND P3, PT, R9, R4.reuse, PT ;  /* 0x000000040900720c */ /* 0x080fe40003f66270 */
[----:B------:R-:W-:Y:S02]  /*29b0*/  ISETP.GE.AND P1, PT, R2, R4, PT ;  /* 0x000000040200720c */ /* 0x000fe40003f26270 */
[----:B------:R-:W-:Y:S02]  /*29c0*/  SHF.R.S32.HI R4, RZ, 0x1f, R189 ;  /* 0x0000001fff047819 */ /* 0x000fe400000114bd */
[----:B------:R-:W-:Y:S02]  /*29d0*/  FSEL R184, R46, -INF , !P4 ;  /* 0xff8000002eb87808 */ /* 0x000fe40006000000 */
[----:B------:R-:W-:Y:S02]  /*29e0*/  FSEL R187, R14, -INF , !P0 ;  /* 0xff8000000ebb7808 */ /* 0x000fe40004000000 */
[----:B------:R-:W-:-:S02]  /*29f0*/  ISETP.GE.AND P4, PT, R8, R3, PT ;  /* 0x000000030800720c */ /* 0x000fc40003f86270 */
[----:B------:R-:W-:Y:S02]  /*2a00*/  ISETP.GE.AND P0, PT, R2, R3, PT ;  /* 0x000000030200720c */ /* 0x000fe40003f06270 */
[----:B------:R-:W-:Y:S02]  /*2a10*/  LEA.HI R3, R4, R188, RZ, 0x2 ;  /* 0x000000bc04037211 */ /* 0x000fe400078f10ff */
[----:B------:R-:W-:Y:S02]  /*2a20*/  FSEL R186, R15, -INF , !P0 ;  /* 0xff8000000fba7808 */ /* 0x000fe40004000000 */
[----:B------:R-:W-:Y:S02]  /*2a30*/  LOP3.LUT R3, R3, 0xfffffffc, RZ, 0xc0, !PT ;  /* 0xfffffffc03037812 */ /* 0x000fe400078ec0ff */
[----:B------:R-:W-:Y:S02]  /*2a40*/  ISETP.NE.AND P0, PT, R217, 0x1, PT ;  /* 0x00000001d900780c */ /* 0x000fe40003f05270 */
[----:B------:R-:W-:Y:S01]  /*2a50*/  FSEL R180, R48, -INF , !P2 ;  /* 0xff80000030b47808 */ /* 0x000fe20005000000 */
[----:B------:R-:W-:Y:S01]  /*2a60*/  IMAD.IADD R3, R188, 0x1, -R3 ;  /* 0x00000001bc037824 */ /* 0x000fe200078e0a03 */
[----:B------:R-:W-:-:S02]  /*2a70*/  ISETP.GE.AND P2, PT, R9, R6, PT ;  /* 0x000000060900720c */ /* 0x000fc40003f46270 */
[----:B------:R-:W-:Y:S02]  /*2a80*/  FSEL R181, R49, -INF , !P6 ;  /* 0xff80000031b57808 */ /* 0x000fe40007000000 */
[----:B------:R1:W-:Y:S01]  /*2a90*/  STL [R1+0x4c], R3 ;  /* 0x00004c0301007387 */ /* 0x0003e20000100800 */
[----:B------:R-:W-:Y:S02]  /*2aa0*/  FSEL R183, R50, -INF , !P5 ;  /* 0xff80000032b77808 */ /* 0x000fe40006800000 */
[----:B------:R-:W-:Y:S02]  /*2ab0*/  FSEL R218, R34, -INF , !P4 ;  /* 0xff80000022da7808 */ /* 0x000fe40006000000 */
[----:B------:R-:W-:Y:S02]  /*2ac0*/  FSEL R173, R25, -INF , !P3 ;  /* 0xff80000019ad7808 */ /* 0x000fe40005800000 */
[----:B------:R-:W-:Y:S02]  /*2ad0*/  FSEL R147, R29, -INF , !P2 ;  /* 0xff8000001d937808 */ /* 0x000fe40005000000 */
[----:B------:R-:W-:-:S02]  /*2ae0*/  FSEL R199, R13, -INF , !P1 ;  /* 0xff8000000dc77808 */ /* 0x000fc40004800000 */
[-C--:B------:R-:W-:Y:S02]  /*2af0*/  ISETP.GE.AND P6, PT, R11, R6.reuse, PT ;  /* 0x000000060b00720c */ /* 0x080fe40003fc6270 */
[----:B------:R-:W-:Y:S02]  /*2b00*/  ISETP.GE.AND P5, PT, R2, R6, PT ;  /* 0x000000060200720c */ /* 0x000fe40003fa6270 */
[-C--:B------:R-:W-:Y:S02]  /*2b10*/  ISETP.GE.AND P4, PT, R10, R5.reuse, PT ;  /* 0x000000050a00720c */ /* 0x080fe40003f86270 */
[-C--:B------:R-:W-:Y:S02]  /*2b20*/  ISETP.GE.AND P3, PT, R9, R5.reuse, PT ;  /* 0x000000050900720c */ /* 0x080fe40003f66270 */
[-C--:B------:R-:W-:Y:S02]  /*2b30*/  ISETP.GE.AND P2, PT, R11, R5.reuse, PT ;  /* 0x000000050b00720c */ /* 0x080fe40003f46270 */
[----:B------:R-:W-:Y:S01]  /*2b40*/  ISETP.GE.AND P1, PT, R2, R5, PT ;  /* 0x000000050200720c */ /* 0x000fe20003f26270 */
[----:B------:R-:W-:Y:S01]  /*2b50*/  IMAD.IADD R2, R73, 0x1, R61 ;  /* 0x0000000149027824 */ /* 0x000fe200078e023d */
[----:B------:R-:W-:-:S02]  /*2b60*/  FSEL R164, R30, -INF , !P4 ;  /* 0xff8000001ea47808 */ /* 0x000fc40006000000 */
[----:B------:R-:W-:Y:S02]  /*2b70*/  FSEL R165, R31, -INF , !P3 ;  /* 0xff8000001fa57808 */ /* 0x000fe40005800000 */
[----:B------:R-:W-:Y:S02]  /*2b80*/  FSEL R145, R16, -INF , !P6 ;  /* 0xff80000010917808 */ /* 0x000fe40007000000 */
[----:B------:R-:W-:Y:S02]  /*2b90*/  FSEL R144, R17, -INF , !P5 ;  /* 0xff80000011907808 */ /* 0x000fe40006800000 */
[----:B------:R-:W-:Y:S02]  /*2ba0*/  FSEL R167, R18, -INF , !P2 ;  /* 0xff80000012a77808 */ /* 0x000fe40005000000 */
[----:B------:R-:W-:Y:S01]  /*2bb0*/  FSEL R175, R19, -INF , !P1 ;  /* 0xff80000013af7808 */ /* 0x000fe20004800000 */
[----:B------:R-:W-:Y:S05]  /*2bc0*/  @!P0 BRA `(.L_x_214) ;  /* 0x0000016000008947 */ /* 0x000fea0003800000 */
[----:B-12---:R-:W-:-:S04]  /*2bd0*/  IADD3 R4, R217, -0x2, RZ ;  /* 0xfffffffed9047810 */ /* 0x006fc80007ffe0ff */
        /* <DEDUP_REMOVED lines=21> */
.L_x_214:
[----:B-12---:R-:W-:Y:S01]  /*2d30*/  FMNMX.FTZ R3, R56, R58, !PT ;  /* 0x0000003a38037209 */ /* 0x006fe20007810000 */
[----:B------:R-:W-:Y:S01]  /*2d40*/  IMAD R188, R204, 0x8, R188 ;  /* 0x00000008ccbc7824 */ /* 0x000fe200078e02bc */
[----:B------:R-:W-:Y:S01]  /*2d50*/  LOP3.LUT R222, R222, UR22, RZ, 0x3c, !PT ;  /* 0x00000016dede7c12 */ /* 0x000fe2000f8e3cff */
[----:B------:R-:W-:Y:S01]  /*2d60*/  IMAD.SHL.U32 R96, R72, 0x4, RZ ;  /* 0x0000000448607824 */ /* 0x000fe200078e00ff */
[----:B------:R-:W-:Y:S01]  /*2d70*/  FMNMX.FTZ R3, R57, R3, !PT ;  /* 0x0000000339037209 */ /* 0x000fe20007810000 */
[----:B------:R-:W-:Y:S01]  /*2d80*/  IMAD.WIDE.U32 R94, R219, -0x2daee0ad, RZ ;  /* 0xd2511f53db5e7825 */ /* 0x000fe200078e00ff */
[----:B------:R-:W-:Y:S01]  /*2d90*/  IADD3 R232, R188, 0x4, RZ ;  /* 0x00000004bce87810 */ /* 0x000fe20007ffe0ff */
[----:B------:R-:W-:Y:S01]  /*2da0*/  UIADD3 UR12, UR23, -0x4498517b, URZ ;  /* 0xbb67ae85170c7890 */ /* 0x000fe2000fffe03f */
[----:B------:R-:W-:Y:S01]  /*2db0*/  FMNMX.FTZ R3, R62, R3, !PT ;  /* 0x000000033e037209 */ /* 0x000fe20007810000 */
[----:B------:R-:W-:Y:S01]  /*2dc0*/  IMAD.WIDE.U32 R54, R188, -0x326172a9, RZ ;  /* 0xcd9e8d57bc367825 */ /* 0x000fe200078e00ff */
[----:B------:R-:W-:Y:S01]  /*2dd0*/  LOP3.LUT R8, R95, UR23, R96, 0x96, !PT ;  /* 0x000000175f087c12 */ /* 0x000fe2000f8e9660 */
[----:B------:R-:W-:Y:S01]  /*2de0*/  UIADD3 UR13, UR22, -0x61c88647, URZ ;  /* 0x9e3779b9160d7890 */ /* 0x000fe2000fffe03f */
[----:B------:R-:W-:Y:S01]  /*2df0*/  FMNMX.FTZ R3, R60, R3, !PT ;  /* 0x000000033c037209 */ /* 0x000fe20007810000 */
[----:B------:R-:W-:Y:S01]  /*2e00*/  IMAD.WIDE.U32 R40, R232, -0x326172a9, RZ ;  /* 0xcd9e8d57e8287825 */ /* 0x000fe200078e00ff */
[----:B------:R-:W-:Y:S01]  /*2e10*/  LOP3.LUT R10, R55, R222, RZ, 0x3c, !PT ;  /* 0x000000de370a7212 */ /* 0x000fe200078e3cff */
[----:B------:R-:W-:Y:S01]  /*2e20*/  UIADD3 UR11, UR22, 0x3c6ef372, URZ ;  /* 0x3c6ef372160b7890 */ /* 0x000fe2000fffe03f */
[----:B------:R-:W-:Y:S01]  /*2e30*/  FMNMX.FTZ R3, R59, R3, !PT ;  /* 0x000000033b037209 */ /* 0x000fe20007810000 */
[----:B------:R-:W-:Y:S01]  /*2e40*/  UIADD3 UR10, UR23, 0x76cf5d0a, URZ ;  /* 0x76cf5d0a170a7890 */ /* 0x000fe2000fffe03f */
[----:B------:R-:W-:Y:S01]  /*2e50*/  IMAD.SHL.U32 R204, R2, 0x2, RZ ;  /* 0x0000000202cc7824 */ /* 0x000fe200078e00ff */
[----:B------:R-:W-:Y:S01]  /*2e60*/  UIADD3 UR9, UR22, -0x255992d5, URZ ;  /* 0xdaa66d2b16097890 */ /* 0x000fe2000fffe03f */
[----:B------:R-:W-:Y:S01]  /*2e70*/  FMNMX.FTZ R3, R88, R3, !PT ;  /* 0x0000000358037209 */ /* 0x000fe20007810000 */
[----:B------:R-:W-:Y:S01]  /*2e80*/  IMAD.WIDE.U32 R78, R10, -0x2daee0ad, RZ ;  /* 0xd2511f530a4e7825 */ /* 0x000fe200078e00ff */
[----:B------:R-:W-:Y:S01]  /*2e90*/  UIADD3 UR8, UR23, 0x32370b8f, URZ ;  /* 0x32370b8f17087890 */ /* 0x000fe2000fffe03f */
[----:B------:R-:W-:Y:S01]  /*2ea0*/  STL [R1+0x54], R207 ;  /* 0x000054cf01007387 */ /* 0x000fe20000100800 */
[----:B------:R-:W-:Y:S01]  /*2eb0*/  FMNMX.FTZ R3, R87, R3, !PT ;  /* 0x0000000357037209 */ /* 0x000fe20007810000 */
[----:B------:R-:W-:Y:S01]  /*2ec0*/  UIADD3 UR6, UR23, -0x126145ec, URZ ;  /* 0xed9eba1417067890 */ /* 0x000fe2000fffe03f */
[----:B------:R-:W-:Y:S01]  /*2ed0*/  IMAD.IADD R205, R0, 0x1, R204 ;  /* 0x0000000100cd7824 */ /* 0x000fe200078e02cc */
[----:B------:R-:W-:Y:S01]  /*2ee0*/  UIADD3 UR7, UR22, 0x78dde6e4, URZ ;  /* 0x78dde6e416077890 */ /* 0x000fe2000fffe03f */
[----:B------:R-:W-:Y:S01]  /*2ef0*/  FMNMX.FTZ R3, R190, R3, !PT ;  /* 0x00000003be037209 */ /* 0x000fe20007810000 */
[----:B------:R-:W-:Y:S01]  /*2f00*/  UIADD3 UR4, UR23, -0x56f99767, URZ ;  /* 0xa906689917047890 */ /* 0x000fe2000fffe03f */
[----:B------:R-:W-:Y:S01]  /*2f10*/  STL [R1+0x50], R206 ;  /* 0x000050ce01007387 */ /* 0x000fe20000100800 */
[----:B------:R-:W-:Y:S01]  /*2f20*/  UIADD3 UR5, UR22, 0x1715609d, URZ ;  /* 0x1715609d16057890 */ /* 0x000fe2000fffe03f */
[----:B------:R-:W-:Y:S01]  /*2f30*/  FMNMX.FTZ R3, R120, R3, !PT ;  /* 0x0000000378037209 */ /* 0x000fe20007810000 */
[----:B------:R-:W-:Y:S01]  /*2f40*/  UIADD3 UR15, UR22, -0x4ab325aa, URZ ;  /* 0xb54cda56160f7890 */ /* 0x000fe2000fffe03f */
[----:B------:R-:W-:Y:S02]  /*2f50*/  LDSM.16.MT88.4 R24, [R205+0x4000] ;  /* 0x00400000cd18783b */ /* 0x000fe40000004200 */
        /* <DEDUP_REMOVED lines=35> */
[----:B------:R-:W1:Y:S01]  /*3190*/  SHFL.BFLY PT, R6, R5, 0x2, 0x1f ;  /* 0x0c401f0005067f89 */ /* 0x000e6200000e0000 */
        /* <DEDUP_REMOVED lines=14> */
[----:B-1----:R-:W-:Y:S02]  /*3280*/  FMNMX.FTZ R13, R5, R6, !PT ;  /* 0x00000006050d7209 */ /* 0x002fe40007810000 */
[----:B------:R-:W-:Y:S02]  /*3290*/  FMNMX.FTZ R4, R195, R4, !PT ;  /* 0x00000004c3047209 */ /* 0x000fe40007810000 */
[----:B------:R-:W-:Y:S01]  /*32a0*/  FMNMX.FTZ R5, R75, R84, !PT ;  /* 0x000000544b057209 */ /* 0x000fe20007810000 */
[----:B------:R-:W-:Y:S01]  /*32b0*/  SHFL.BFLY PT, R138, R13, 0x1, 0x1f ;  /* 0x0c201f000d8a7f89 */ /* 0x000fe200000e0000 */
        /* <DEDUP_REMOVED lines=26> */
[----:B------:R-:W-:Y:S01]  /*3460*/  IMAD.WIDE.U32 R4, R8, -0x326172a9, RZ ;  /* 0xcd9e8d5708047825 */ /* 0x000fe200078e00ff */
        /* <DEDUP_REMOVED lines=9> */
[----:B------:R-:W-:Y:S01]  /*3500*/  FMNMX.FTZ R3, R197, R3, !PT ;  /* 0x00000003c5037209 */ /* 0x000fe20007810000 */
[----:B------:R-:W1:Y:S01]  /*3510*/  SHFL.BFLY PT, R11, R9, 0x2, 0x1f ;  /* 0x0c401f00090b7f89 */ /* 0x000e6200000e0000 */
[----:B------:R-:W-:Y:S02]  /*3520*/  FMNMX.FTZ R6, R191, R6, !PT ;  /* 0x00000006bf067209 */ /* 0x000fe40007810000 */
[----:B------:R-:W-:-:S02]  /*3530*/  FMNMX.FTZ R3, R198, R3, !PT ;  /* 0x00000003c6037209 */ /* 0x000fc40007810000 */
[----:B------:R-:W-:Y:S02]  /*3540*/  FMNMX.FTZ R6, R126, R6, !PT ;  /* 0x000000067e067209 */ /* 0x000fe40007810000 */
[--C-:B------:R-:W-:Y:S02]  /*3550*/  LOP3.LUT R7, R79, UR12, R94.reuse, 0x96, !PT ;  /* 0x0000000c4f077c12 */ /* 0x100fe4000f8e965e */
[----:B------:R-:W-:Y:S01]  /*3560*/  LOP3.LUT R8, R93, UR12, R94, 0x96, !PT ;  /* 0x0000000c5d087c12 */ /* 0x000fe2000f8e965e */
[----:B------:R-:W-:Y:S01]  /*3570*/  IMAD R93, R76, 0x10000, R76 ;  /* 0x000100004c5d7824 */ /* 0x000fe200078e024c */
[----:B------:R-:W-:Y:S01]  /*3580*/  FMNMX.FTZ R3, R177, R3, !PT ;  /* 0x00000003b1037209 */ /* 0x000fe20007810000 */
[----:B------:R-:W-:Y:S01]  /*3590*/  IMAD.WIDE.U32 R42, R7, -0x326172a9, RZ ;  /* 0xcd9e8d57072a7825 */ /* 0x000fe200078e00ff */
[----:B------:R-:W-:Y:S02]  /*35a0*/  FMNMX.FTZ R6, R127, R6, !PT ;  /* 0x000000067f067209 */ /* 0x000fe40007810000 */
[----:B------:R-:W-:Y:S01]  /*35b0*/  FMNMX.FTZ R3, R179, R3, !PT ;  /* 0x00000003b3037209 */ /* 0x000fe20007810000 */
[----:B------:R-:W-:Y:S01]  /*35c0*/  IMAD.WIDE.U32 R52, R8, -0x326172a9, RZ ;  /* 0xcd9e8d5708347825 */ /* 0x000fe200078e00ff */
[----:B------:R-:W-:-:S02]  /*35d0*/  LOP3.LUT R10, R5, UR13, R54, 0x96, !PT ;  /* 0x0000000d050a7c12 */ /* 0x000fc4000f8e9636 */
[----:B------:R-:W-:Y:S02]  /*35e0*/  LOP3.LUT R18, R5, UR13, R40, 0x96, !PT ;  /* 0x0000000d05127c12 */ /* 0x000fe4000f8e9628 */
[----:B------:R-:W-:Y:S01]  /*35f0*/  FMNMX.FTZ R5, R192, R6, !PT ;  /* 0x00000006c0057209 */ /* 0x000fe20007810000 */
[----:B------:R-:W-:Y:S01]  /*3600*/  IMAD.WIDE.U32 R6, R10, -0x2daee0ad, RZ ;  /* 0xd2511f530a067825 */ /* 0x000fe200078e00ff */
[----:B------:R-:W-:Y:S02]  /*3610*/  FMNMX.FTZ R3, R183, R3, !PT ;  /* 0x00000003b7037209 */ /* 0x000fe40007810000 */
[--C-:B------:R-:W-:Y:S02]  /*3620*/  LOP3.LUT R12, R43, UR11, R4.reuse, 0x96, !PT ;  /* 0x0000000b2b0c7c12 */ /* 0x100fe4000f8e9604 */
[----:B------:R-:W-:Y:S02]  /*3630*/  LOP3.LUT R17, R53, UR11, R4, 0x96, !PT ;  /* 0x0000000b35117c12 */ /* 0x000fe4000f8e9604 */
        /* <DEDUP_REMOVED lines=12> */
[----:B------:R-:W-:-:S02]  /*3700*/  LOP3.LUT R8, R7, UR10, R78, 0x96, !PT ;  /* 0x0000000a07087c12 */ /* 0x000fc4000f8e964e */
[----:B------:R-:W-:Y:S02]  /*3710*/  FMNMX.FTZ R11, R186, R4, !PT ;  /* 0x00000004ba0b7209 */ /* 0x000fe40007810000 */
[----:B------:R-:W-:Y:S01]  /*3720*/  FMNMX.FTZ R138, R13, R138, !PT ;  /* 0x0000008a0d8a7209 */ /* 0x000fe20007810000 */
[----:B------:R-:W-:Y:S01]  /*3730*/  IMAD.WIDE.U32 R8, R8, -0x326172a9, RZ ;  /* 0xcd9e8d5708087825 */ /* 0x000fe200078e00ff */
[----:B------:R-:W-:Y:S01]  /*3740*/  FMNMX.FTZ R5, R168, R5, !PT ;  /* 0x00000005a8057209 */ /* 0x000fe20007810000 */
[----:B------:R-:W1:Y:S01]  /*3750*/  SHFL.BFLY PT, R134, R11, 0x2, 0x1f ;  /* 0x0c401f000b867f89 */ /* 0x000e6200000e0000 */
[C---:B------:R-:W-:Y:S01]  /*3760*/  FSETP.NEU.FTZ.AND P1, PT, R138.reuse, -INF , PT ;  /* 0xff8000008a00780b */ /* 0x040fe20003f3d000 */
[----:B------:R-:W-:Y:S01]  /*3770*/  FMUL.FTZ R3, R138, c[0x0][0x23c] ;  /* 0x00008f008a037a20 */ /* 0x000fe20000410000 */
[----:B------:R-:W-:Y:S01]  /*3780*/  FMNMX.FTZ R7, R169, R5, !PT ;  /* 0x00000005a9077209 */ /* 0x000fe20007810000 */
[----:B------:R-:W-:Y:S01]  /*3790*/  IMAD.WIDE.U32 R4, R12, -0x2daee0ad, RZ ;  /* 0xd2511f530c047825 */ /* 0x000fe200078e00ff */
[----:B------:R-:W-:Y:S01]  /*37a0*/  LOP3.LUT R14, R9, UR9, R42, 0x96, !PT ;  /* 0x00000009090e7c12 */ /* 0x000fe2000f8e962a */
[----:B------:R-:W2:Y:S01]  /*37b0*/  SHFL.BFLY PT, R13, R136, 0x1, 0x1f ;  /* 0x0c201f00880d7f89 */ /* 0x000ea200000e0000 */
[----:B------:R-:W-:-:S02]  /*37c0*/  FMNMX.FTZ R7, R163, R7, !PT ;  /* 0x00000007a3077209 */ /* 0x000fc40007810000 */
[----:B------:R-:W-:Y:S01]  /*37d0*/  FSEL R3, R3, RZ, P1 ;  /* 0x000000ff03037208 */ /* 0x000fe20000800000 */
[----:B------:R-:W-:Y:S01]  /*37e0*/  IMAD.WIDE.U32 R14, R14, -0x2daee0ad, RZ ;  /* 0xd2511f530e0e7825 */ /* 0x000fe200078e00ff */
[----:B------:R-:W-:Y:S02]  /*37f0*/  LOP3.LUT R16, R5, UR8, R6, 0x96, !PT ;  /* 0x0000000805107c12 */ /* 0x000fe4000f8e9606 */
[----:B------:R-:W-:Y:S01]  /*3800*/  FMNMX.FTZ R6, R178, R7, !PT ;  /* 0x00000007b2067209 */ /* 0x000fe20007810000 */
[--C-:B------:R-:W-:Y:S01]  /*3810*/  FFMA.FTZ R9, R56, c[0x0][0x23c], -R3.reuse ;  /* 0x00008f0038097a23 */ /* 0x100fe20000010803 */
[----:B------:R-:W-:Y:S01]  /*3820*/  LOP3.LUT R19, R15, UR6, R4, 0x96, !PT ;  /* 0x000000060f137c12 */ /* 0x000fe2000f8e9604 */
[--C-:B------:R-:W-:Y:S01]  /*3830*/  FFMA.FTZ R7, R58, c[0x0][0x23c], -R3.reuse ;  /* 0x00008f003a077a23 */ /* 0x100fe20000010803 */
[----:B------:R-:W-:Y:S01]  /*3840*/  FMNMX.FTZ R6, R164, R6, !PT ;  /* 0x00000006a4067209 */ /* 0x000fe20007810000 */
[----:B------:R-:W-:Y:S01]  /*3850*/  IMAD.WIDE.U32 R4, R18, -0x2daee0ad, RZ ;  /* 0xd2511f5312047825 */ /* 0x000fe200078e00ff */
[----:B------:R3:W-:Y:S03]  /*3860*/  MUFU.EX2 R236, R9 ;  /* 0x0000000900ec7308 */ /* 0x0007e60000000800 */
[----:B------:R-:W-:Y:S01]  /*3870*/  FFMA.FTZ R10, R57, c[0x0][0x23c], -R3 ;  /* 0x00008f00390a7a23 */ /* 0x000fe20000010803 */
[----:B------:R-:W-:-:S02]  /*3880*/  LOP3.LUT R5, R5, UR10, R92, 0x96, !PT ;  /* 0x0000000a05057c12 */ /* 0x000fc4000f8e965c */
[----:B-1----:R-:W-:Y:S02]  /*3890*/  FMNMX.FTZ R134, R11, R134, !PT ;  /* 0x000000860b867209 */ /* 0x002fe40007810000 */
[----:B------:R1:W-:Y:S03]  /*38a0*/  MUFU.EX2 R239, R7 ;  /* 0x0000000700ef7308 */ /* 0x0003e60000000800 */
[----:B------:R-:W4:Y:S01]  /*38b0*/  SHFL.BFLY PT, R15, R134, 0x1, 0x1f ;  /* 0x0c201f00860f7f89 */ /* 0x000f2200000e0000 */
[----:B--2---:R-:W-:Y:S02]  /*38c0*/  FMNMX.FTZ R136, R136, R13, !PT ;  /* 0x0000000d88887209 */ /* 0x004fe40007810000 */
[----:B---3--:R-:W-:Y:S02]  /*38d0*/  FMNMX.FTZ R9, R165, R6, !PT ;  /* 0x00000006a5097209 */ /* 0x008fe40007810000 */
[----:B------:R2:W-:Y:S01]  /*38e0*/  MUFU.EX2 R189, R10 ;  /* 0x0000000a00bd7308 */ /* 0x0005e20000000800 */
[----:B------:R-:W-:-:S02]  /*38f0*/  FSETP.NEU.FTZ.AND P1, PT, R136, -INF , PT ;  /* 0xff8000008800780b */ /* 0x000fc40003f3d000 */
[----:B------:R-:W-:Y:S01]  /*3900*/  FMNMX.FTZ R9, R184, R9, !PT ;  /* 0x00000009b8097209 */ /* 0x000fe20007810000 */
[----:B-1----:R-:W-:-:S03]  /*3910*/  IMAD.WIDE.U32 R6, R17, -0x2daee0ad, RZ ;  /* 0xd2511f5311067825 */ /* 0x002fc600078e00ff */
[----:B------:R-:W-:Y:S01]  /*3920*/  FMNMX.FTZ R137, R185, R9, !PT ;  /* 0x00000009b9897209 */ /* 0x000fe20007810000 */
[----:B------:R-:W-:-:S03]  /*3930*/  IMAD.WIDE.U32 R16, R16, -0x326172a9, RZ ;  /* 0xcd9e8d5710107825 */ /* 0x000fc600078e00ff */
[----:B------:R-:W-:Y:S02]  /*3940*/  FMNMX.FTZ R137, R167, R137, !PT ;  /* 0x00000089a7897209 */ /* 0x000fe40007810000 */
[----:B--2---:R-:W-:Y:S01]  /*3950*/  LOP3.LUT R10, R7, UR8, R4, 0x96, !PT ;  /* 0x00000008070a7c12 */ /* 0x004fe2000f8e9604 */
[----:B------:R-:W-:Y:S01]  /*3960*/  IMAD.WIDE.U32 R4, R5, -0x326172a9, RZ ;  /* 0xcd9e8d5705047825 */ /* 0x000fe200078e00ff */
[----:B------:R-:W-:Y:S02]  /*3970*/  LOP3.LUT R8, R17, UR7, R8, 0x96, !PT ;  /* 0x0000000711087c12 */ /* 0x000fe4000f8e9608 */
[----:B----4-:R-:W-:Y:S01]  /*3980*/  FMNMX.FTZ R134, R134, R15, !PT ;  /* 0x0000000f86867209 */ /* 0x010fe20007810000 */
[----:B------:R-:W-:Y:S01]  /*3990*/  IMAD.WIDE.U32 R10, R10, -0x326172a9, RZ ;  /* 0xcd9e8d570a0a7825 */ /* 0x000fe200078e00ff */
[----:B------:R-:W-:Y:S02]  /*39a0*/  LOP3.LUT R12, R5, UR9, R52, 0x96, !PT ;  /* 0x00000009050c7c12 */ /* 0x000fe4000f8e9634 */
[----:B------:R-:W-:Y:S01]  /*39b0*/  FMNMX.FTZ R137, R175, R137, !PT ;  /* 0x00000089af897209 */ /* 0x000fe20007810000 */
[----:B------:R-:W-:Y:S01]  /*39c0*/  FFMA.FTZ R5, R60, c[0x0][0x23c], -R3 ;  /* 0x00008f003c057a23 */ /* 0x000fe20000010803 */
[----:B------:R-:W-:Y:S01]  /*39d0*/  LOP3.LUT R11, R11, UR7, R4, 0x96, !PT ;  /* 0x000000070b0b7c12 */ /* 0x000fe2000f8e9604 */
[----:B------:R-:W-:-:S02]  /*39e0*/  IMAD.WIDE.U32 R12, R12, -0x2daee0ad, RZ ;  /* 0xd2511f530c0c7825 */ /* 0x000fc400078e00ff */
[----:B------:R1:W-:Y:S01]  /*39f0*/  MUFU.EX2 R152, R5 ;  /* 0x0000000500987308 */ /* 0x0003e20000000800 */
[----:B------:R-:W2:Y:S01]  /*3a00*/  SHFL.BFLY PT, R17, R137, 0x2, 0x1f ;  /* 0x0c401f0089117f89 */ /* 0x000ea200000e0000 */
[----:B------:R-:W-:Y:S02]  /*3a10*/  FFMA.FTZ R7, R62, c[0x0][0x23c], -R3 ;  /* 0x00008f003e077a23 */ /* 0x000fe40000010803 */
[----:B------:R-:W-:Y:S01]  /*3a20*/  IMAD.WIDE.U32 R30, R8, -0x2daee0ad, RZ ;  /* 0xd2511f53081e7825 */ /* 0x000fe200078e00ff */
[----:B------:R-:W-:-:S03]  /*3a30*/  LOP3.LUT R8, R13, UR6, R6, 0x96, !PT ;  /* 0x000000060d087c12 */ /* 0x000fc6000f8e9606 */
[----:B------:R3:W-:Y:S01]  /*3a40*/  MUFU.EX2 R234, R7 ;  /* 0x0000000700ea7308 */ /* 0x0007e20000000800 */
[----:B------:R-:W-:Y:S01]  /*3a50*/  LOP3.LUT R4, R31, UR4, R14, 0x96, !PT ;  /* 0x000000041f047c12 */ /* 0x000fe2000f8e960e */
[----:B------:R-:W-:-:S04]  /*3a60*/  IMAD.WIDE.U32 R8, R8, -0x326172a9, RZ ;  /* 0xcd9e8d5708087825 */ /* 0x000fc800078e00ff */
[----:B------:R-:W-:Y:S01]  /*3a70*/  IMAD.WIDE.U32 R28, R11, -0x2daee0ad, RZ ;  /* 0xd2511f530b1c7825 */ /* 0x000fe200078e00ff */
[----:B------:R-:W-:-:S03]  /*3a80*/  LOP3.LUT R41, R9, UR5, R10, 0x96, !PT ;  /* 0x0000000509297c12 */ /* 0x000fc6000f8e960a */
[----:B-1----:R-:W-:-:S05]  /*3a90*/  FMUL.FTZ R5, R136, c[0x0][0x23c] ;  /* 0x00008f0088057a20 */ /* 0x002fca0000410000 */
[----:B------:R-:W-:Y:S01]  /*3aa0*/  FSEL R22, R5, RZ, P1 ;  /* 0x000000ff05167208 */ /* 0x000fe20000800000 */
[----:B---3--:R-:W-:Y:S01]  /*3ab0*/  FFMA.FTZ R7, R59, c[0x0][0x23c], -R3 ;  /* 0x00008f003b077a23 */ /* 0x008fe20000010803 */
[----:B------:R-:W-:Y:S02]  /*3ac0*/  FSETP.NEU.FTZ.AND P1, PT, R134, -INF , PT ;  /* 0xff8000008600780b */ /* 0x000fe40003f3d000 */
[----:B--2---:R-:W-:Y:S01]  /*3ad0*/  FMNMX.FTZ R137, R137, R17, !PT ;  /* 0x0000001189897209 */ /* 0x004fe20007810000 */
[--C-:B------:R-:W-:Y:S01]  /*3ae0*/  FFMA.FTZ R5, R63, c[0x0][0x23c], -R22.reuse ;  /* 0x00008f003f057a23 */ /* 0x100fe20000010816 */
[----:B------:R1:W-:Y:S01]  /*3af0*/  MUFU.EX2 R241, R7 ;  /* 0x0000000700f17308 */ /* 0x0003e20000000800 */
[--C-:B------:R-:W-:Y:S02]  /*3b00*/  FFMA.FTZ R11, R64, c[0x0][0x23c], -R22.reuse ;  /* 0x00008f00400b7a23 */ /* 0x100fe40000010816 */
[----:B------:R-:W2:Y:S01]  /*3b10*/  SHFL.BFLY PT, R13, R137, 0x1, 0x1f ;  /* 0x0c201f00890d7f89 */ /* 0x000ea200000e0000 */
[----:B------:R-:W-:-:S04]  /*3b20*/  FFMA.FTZ R9, R67, c[0x0][0x23c], -R22 ;  /* 0x00008f0043097a23 */ /* 0x000fc80000010816 */
[----:B------:R3:W-:Y:S01]  /*3b30*/  MUFU.EX2 R240, R5 ;  /* 0x0000000500f07308 */ /* 0x0007e20000000800 */
[----:B-1----:R-:W-:-:S07]  /*3b40*/  IMAD.WIDE.U32 R6, R19, -0x326172a9, RZ ;  /* 0xcd9e8d5713067825 */ /* 0x002fce00078e00ff */
[----:B------:R1:W-:Y:S01]  /*3b50*/  MUFU.EX2 R237, R11 ;  /* 0x0000000b00ed7308 */ /* 0x0003e20000000800 */
[----:B------:R-:W-:Y:S02]  /*3b60*/  LOP3.LUT R31, R7, UR5, R16, 0x96, !PT ;  /* 0x00000005071f7c12 */ /* 0x000fe4000f8e9610 */
[----:B------:R-:W-:Y:S01]  /*3b70*/  LOP3.LUT R7, R29, UR4, R12, 0x96, !PT ;  /* 0x000000041d077c12 */ /* 0x000fe2000f8e960c */
[----:B---3--:R-:W-:-:S04]  /*3b80*/  IMAD.WIDE.U32 R4, R4, -0x326172a9, RZ ;  /* 0xcd9e8d5704047825 */ /* 0x008fc800078e00ff */
[----:B------:R-:W-:Y:S01]  /*3b90*/  MUFU.EX2 R207, R9 ;  /* 0x0000000900cf7308 */ /* 0x000fe20000000800 */
[----:B------:R-:W3:Y:S01]  /*3ba0*/  LDSM.16.MT88.4 R16, [R204+0x4000] ;  /* 0x00400000cc10783b */ /* 0x000ee20000004200 */
[----:B--2---:R-:W-:Y:S02]  /*3bb0*/  FMNMX.FTZ R137, R137, R13, !PT ;  /* 0x0000000d89897209 */ /* 0x004fe40007810000 */
[----:B------:R-:W-:Y:S01]  /*3bc0*/  LOP3.LUT R10, R5, UR15, R6, 0x96, !PT ;  /* 0x0000000f050a7c12 */ /* 0x000fe2000f8e9606 */
[----:B------:R-:W-:Y:S01]  /*3bd0*/  FFMA.FTZ R6, R66, c[0x0][0x23c], -R22 ;  /* 0x00008f0042067a23 */ /* 0x000fe20000010816 */
[C---:B------:R-:W-:Y:S02]  /*3be0*/  LOP3.LUT R12, R4.reuse, 0xff, RZ, 0xc0, !PT ;  /* 0x000000ff040c7812 */ /* 0x040fe400078ec0ff */
[----:B-1----:R-:W-:Y:S01]  /*3bf0*/  LOP3.LUT R11, R4, 0xffff, RZ, 0xc0, !PT ;  /* 0x0000ffff040b7812 */ /* 0x002fe200078ec0ff */
[----:B------:R-:W-:Y:S01]  /*3c00*/  FMUL.FTZ R5, R134, c[0x0][0x23c] ;  /* 0x00008f0086057a20 */ /* 0x000fe20000410000 */
[----:B------:R1:W-:Y:S01]  /*3c10*/  MUFU.EX2 R61, R6 ;  /* 0x00000006003d7308 */ /* 0x0003e20000000800 */
[----:B------:R-:W-:-:S02]  /*3c20*/  SHF.R.U32.HI R15, RZ, 0x10, R4 ;  /* 0x00000010ff0f7819 */ /* 0x000fc40000011604 */
[----:B------:R-:W-:Y:S02]  /*3c30*/  SHF.R.U32.HI R23, RZ, 0x18, R4 ;  /* 0x00000018ff177819 */ /* 0x000fe40000011604 */
[----:B------:R-:W-:Y:S02]  /*3c40*/  FSEL R21, R5, RZ, P1 ;  /* 0x000000ff05157208 */ /* 0x000fe40000800000 */
[----:B------:R-:W-:-:S03]  /*3c50*/  FSETP.NEU.FTZ.AND P1, PT, R137, -INF , PT ;  /* 0xff8000008900780b */ /* 0x000fc60003f3d000 */
[--C-:B------:R-:W-:Y:S02]  /*3c60*/  FFMA.FTZ R0, R70, c[0x0][0x23c], -R21.reuse ;  /* 0x00008f0046007a23 */ /* 0x100fe40000010815 */
[----:B------:R-:W-:Y:S02]  /*3c70*/  FFMA.FTZ R5, R65, c[0x0][0x23c], -R21 ;  /* 0x00008f0041057a23 */ /* 0x000fe40000010815 */
[----:B------:R2:W-:Y:S01]  /*3c80*/  MUFU.EX2 R153, R0 ;  /* 0x0000000000997308 */ /* 0x0005e20000000800 */
[----:B-1----:R-:W-:-:S05]  /*3c90*/  IMAD.WIDE.U32 R6, R7, -0x326172a9, RZ ;  /* 0xcd9e8d5707067825 */ /* 0x002fca00078e00ff */
[C---:B------:R-:W-:Y:S02]  /*3ca0*/  LOP3.LUT R2, R6.reuse, 0xffff, RZ, 0xc0, !PT ;  /* 0x0000ffff06027812 */ /* 0x040fe400078ec0ff */
[----:B------:R1:W-:Y:S01]  /*3cb0*/  MUFU.EX2 R154, R5 ;  /* 0x00000005009a7308 */ /* 0x0003e20000000800 */
[----:B------:R-:W-:Y:S02]  /*3cc0*/  LOP3.LUT R4, R7, UR15, R8, 0x96, !PT ;  /* 0x0000000f07047c12 */ /* 0x000fe4000f8e9608 */
[----:B------:R-:W-:Y:S02]  /*3cd0*/  SHF.R.U32.HI R8, RZ, 0x8, R11 ;  /* 0x00000008ff087819 */ /* 0x000fe4000001160b */
[----:B------:R-:W-:Y:S02]  /*3ce0*/  LOP3.LUT R7, R6, 0xff, RZ, 0xc0, !PT ;  /* 0x000000ff06077812 */ /* 0x000fe400078ec0ff */
[----:B------:R-:W-:Y:S01]  /*3cf0*/  SHF.R.U32.HI R9, RZ, 0x10, R6 ;  /* 0x00000010ff097819 */ /* 0x000fe20000011606 */
[----:B--2---:R-:W-:Y:S01]  /*3d00*/  FFMA.FTZ R0, R69, c[0x0][0x23c], -R21 ;  /* 0x00008f0045007a23 */ /* 0x004fe20000010815 */
[----:B------:R-:W-:-:S02]  /*3d10*/  PRMT R14, R12, 0x5410, R8 ;  /* 0x000054100c0e7816 */ /* 0x000fc40000000008 */
[----:B------:R-:W-:Y:S02]  /*3d20*/  SHF.R.U32.HI R11, RZ, 0x18, R6 ;  /* 0x00000018ff0b7819 */ /* 0x000fe40000011606 */
[--C-:B------:R-:W-:Y:S01]  /*3d30*/  SHF.R.U32.HI R6, RZ, 0x10, R4.reuse ;  /* 0x00000010ff067819 */ /* 0x100fe20000011604 */
[----:B------:R-:W2:Y:S01]  /*3d40*/  MUFU.EX2 R0, R0 ;  /* 0x0000000000007308 */ /* 0x000ea20000000800 */
[----:B------:R-:W-:Y:S02]  /*3d50*/  SHF.R.U32.HI R8, RZ, 0x18, R4 ;  /* 0x00000018ff087819 */ /* 0x000fe40000011604 */
[----:B-1----:R-:W-:Y:S01]  /*3d60*/  SHF.R.U32.HI R5, RZ, 0x8, R2 ;  /* 0x00000008ff057819 */ /* 0x002fe20000011602 */
[----:B------:R-:W-:Y:S01]  /*3d70*/  FFMA.FTZ R2, R68, c[0x0][0x23c], -R21 ;  /* 0x00008f0044027a23 */ /* 0x000fe20000010815 */
[----:B------:R-:W-:Y:S02]  /*3d80*/  LOP3.LUT R6, R6, 0xff, RZ, 0xc0, !PT ;  /* 0x000000ff06067812 */ /* 0x000fe400078ec0ff */
[----:B------:R-:W-:Y:S01]  /*3d90*/  PRMT R12, R7, 0x5410, R5 ;  /* 0x00005410070c7816 */ /* 0x000fe20000000005 */
[----:B------:R1:W4:Y:S01]  /*3da0*/  MUFU.EX2 R238, R2 ;  /* 0x0000000200ee7308 */ /* 0x0003220000000800 */
[----:B------:R-:W-:-:S02]  /*3db0*/  LOP3.LUT R5, R4, 0xffff, RZ, 0xc0, !PT ;  /* 0x0000ffff04057812 */ /* 0x000fc400078ec0ff */
[----:B------:R-:W-:Y:S02]  /*3dc0*/  LOP3.LUT R7, R9, 0xff, RZ, 0xc0, !PT ;  /* 0x000000ff09077812 */ /* 0x000fe400078ec0ff */
[----:B------:R-:W-:Y:S02]  /*3dd0*/  LOP3.LUT R9, R4, 0xff, RZ, 0xc0, !PT ;  /* 0x000000ff04097812 */ /* 0x000fe400078ec0ff */
[----:B------:R-:W-:Y:S01]  /*3de0*/  SHF.R.U32.HI R5, RZ, 0x8, R5 ;  /* 0x00000008ff057819 */ /* 0x000fe20000011605 */
[----:B--2---:R2:W-:Y:S04]  /*3df0*/  STL [R1+0x8], R0 ;  /* 0x0000080001007387 */ /* 0x0045e80000100800 */
[----:B------:R-:W3:Y:S01]  /*3e00*/  LDL.LU R76, [R1+0x8] ;  /* 0x00000800014c7983 */ /* 0x000ee20000300800 */
[----:B-1----:R-:W-:-:S05]  /*3e10*/  FMUL.FTZ R2, R137, c[0x0][0x23c] ;  /* 0x00008f0089027a20 */ /* 0x002fca0000410000 */
[----:B------:R-:W-:Y:S02]  /*3e20*/  FSEL R20, R2, RZ, P1 ;  /* 0x000000ff02147208 */ /* 0x000fe40000800000 */
[----:B------:R-:W-:Y:S02]  /*3e30*/  PRMT R2, R7, 0x5410, R11 ;  /* 0x0000541007027816 */ /* 0x000fe4000000000b */
[----:B------:R-:W-:Y:S01]  /*3e40*/  PRMT R5, R9, 0x5410, R5 ;  /* 0x0000541009057816 */ /* 0x000fe20000000005 */
[----:B------:R-:W-:Y:S01]  /*3e50*/  FFMA.FTZ R4, R75, c[0x0][0x23c], -R20 ;  /* 0x00008f004b047a23 */ /* 0x000fe20000010814 */
[----:B------:R-:W-:Y:S01]  /*3e60*/  PRMT R11, R6, 0x5410, R8 ;  /* 0x00005410060b7816 */ /* 0x000fe20000000008 */
[--C-:B------:R-:W-:Y:S01]  /*3e70*/  HSET2.LE.AND R7, R2, R93.reuse, PT ;  /* 0x0000005d02077233 */ /* 0x100fe20003803000 */
[----:B------:R-:W-:Y:S01]  /*3e80*/  F2FP.BF16.PACK_AB R2, R207, R61 ;  /* 0x0000003dcf02723e */ /* 0x000fe200000010ff */
[----:B------:R4:W-:Y:S01]  /*3e90*/  MUFU.EX2 R60, R4 ;  /* 0x00000004003c7308 */ /* 0x0009e20000000800 */
[----:B------:R-:W-:-:S02]  /*3ea0*/  HSET2.LE.AND R5, R5, R93, PT ;  /* 0x0000005d05057233 */ /* 0x000fc40003803000 */
[----:B--2---:R-:W-:Y:S01]  /*3eb0*/  HSET2.LE.AND R0, R12, R93, PT ;  /* 0x0000005d0c007233 */ /* 0x004fe20003803000 */
[----:B------:R-:W-:Y:S01]  /*3ec0*/  FFMA.FTZ R9, R71, c[0x0][0x23c], -R20 ;  /* 0x00008f0047097a23 */ /* 0x000fe20000010814 */
[----:B------:R-:W-:-:S03]  /*3ed0*/  F2FP.BF16.PACK_AB R8, R237, R240 ;  /* 0x000000f0ed08723e */ /* 0x000fc600000010ff */
[----:B------:R-:W-:Y:S01]  /*3ee0*/  LOP3.LUT R6, R0, R2, RZ, 0xc0, !PT ;  /* 0x0000000200067212 */ /* 0x000fe200078ec0ff */
[----:B------:R1:W-:Y:S01]  /*3ef0*/  MUFU.EX2 R227, R9 ;  /* 0x0000000900e37308 */ /* 0x0003e20000000800 */
[----:B------:R-:W-:Y:S01]  /*3f00*/  HSET2.LE.AND R0, R11, R93, PT ;  /* 0x0000005d0b007233 */ /* 0x000fe20003803000 */
[----:B----4-:R-:W-:-:S04]  /*3f10*/  F2FP.BF16.PACK_AB R4, R153, R238 ;  /* 0x000000ee9904723e */ /* 0x010fc800000010ff */
[----:B------:R-:W-:Y:S02]  /*3f20*/  LOP3.LUT R7, R7, R4, RZ, 0xc0, !PT ;  /* 0x0000000407077212 */ /* 0x000fe400078ec0ff */
[----:B------:R-:W-:Y:S02]  /*3f30*/  LOP3.LUT R4, R5, R8, RZ, 0xc0, !PT ;  /* 0x0000000805047212 */ /* 0x000fe400078ec0ff */
[----:B------:R-:W-:Y:S01]  /*3f40*/  LOP3.LUT R8, R10, 0xffff, RZ, 0xc0, !PT ;  /* 0x0000ffff0a087812 */ /* 0x000fe200078ec0ff */
[----:B-1----:R-:W-:-:S04]  /*3f50*/  FFMA.FTZ R9, R74, c[0x0][0x23c], -R20 ;  /* 0x00008f004a097a23 */ /* 0x002fc80000010814 */
[----:B------:R1:W-:Y:S01]  /*3f60*/  MUFU.EX2 R155, R9 ;  /* 0x00000009009b7308 */ /* 0x0003e20000000800 */
[----:B------:R-:W-:-:S04]  /*3f70*/  LOP3.LUT R11, R15, 0xff, RZ, 0xc0, !PT ;  /* 0x000000ff0f0b7812 */ /* 0x000fc800078ec0ff */
[----:B------:R-:W-:Y:S02]  /*3f80*/  PRMT R11, R11, 0x5410, R23 ;  /* 0x000054100b0b7816 */ /* 0x000fe40000000017 */
[----:B-1----:R-:W-:-:S03]  /*3f90*/  LOP3.LUT R9, R10, 0xff, RZ, 0xc0, !PT ;  /* 0x000000ff0a097812 */ /* 0x002fc600078ec0ff */
[----:B------:R-:W-:Y:S01]  /*3fa0*/  HSET2.LE.AND R11, R11, R93, PT ;  /* 0x0000005d0b0b7233 */ /* 0x000fe20003803000 */
[----:B------:R-:W-:Y:S01]  /*3fb0*/  UIADD3 UR14, UR23, 0x646e171e, URZ ;  /* 0x646e171e170e7890 */ /* 0x000fe2000fffe03f */
[----:B------:R-:W-:-:S04]  /*3fc0*/  FFMA.FTZ R13, R82, c[0x0][0x23c], -R22 ;  /* 0x00008f00520d7a23 */ /* 0x000fc80000010816 */
[----:B------:R-:W-:Y:S01]  /*3fd0*/  MUFU.EX2 R224, R13 ;  /* 0x0000000d00e07308 */ /* 0x000fe20000000800 */
[----:B---3--:R-:W-:-:S04]  /*3fe0*/  F2FP.BF16.PACK_AB R2, R76, R154 ;  /* 0x0000009a4c02723e */ /* 0x008fc800000010ff */
[----:B------:R-:W-:Y:S02]  /*3ff0*/  LOP3.LUT R5, R0, R2, RZ, 0xc0, !PT ;  /* 0x0000000200057212 */ /* 0x000fe400078ec0ff */
[----:B------:R-:W-:Y:S01]  /*4000*/  SHF.R.U32.HI R2, RZ, 0x8, R8 ;  /* 0x00000008ff027819 */ /* 0x000fe20000011608 */
[----:B------:R-:W-:Y:S01]  /*4010*/  FFMA.FTZ R8, R84, c[0x0][0x23c], -R20 ;  /* 0x00008f0054087a23 */ /* 0x000fe20000010814 */
[----:B------:R-:W-:Y:S02]  /*4020*/  SHF.R.U32.HI R0, RZ, 0x10, R10 ;  /* 0x00000010ff007819 */ /* 0x000fe4000001160a */
[----:B------:R-:W-:Y:S01]  /*4030*/  PRMT R12, R9, 0x5410, R2 ;  /* 0x00005410090c7816 */ /* 0x000fe20000000002 */
[----:B------:R1:W2:Y:S01]  /*4040*/  MUFU.EX2 R235, R8 ;  /* 0x0000000800eb7308 */ /* 0x0002a20000000800 */
[----:B------:R-:W-:Y:S01]  /*4050*/  LOP3.LUT R9, R0, 0xff, RZ, 0xc0, !PT ;  /* 0x000000ff00097812 */ /* 0x000fe200078ec0ff */
[----:B------:R-:W-:Y:S01]  /*4060*/  HSET2.LE.AND R0, R14, R93, PT ;  /* 0x0000005d0e007233 */ /* 0x000fe20003803000 */
[----:B------:R-:W-:-:S02]  /*4070*/  SHF.R.U32.HI R10, RZ, 0x18, R10 ;  /* 0x00000018ff0a7819 */ /* 0x000fc4000001160a */
[----:B------:R-:W-:Y:S02]  /*4080*/  F2FP.BF16.PACK_AB R2, R234, R189 ;  /* 0x000000bdea02723e */ /* 0x000fe400000010ff */
[----:B------:R-:W-:Y:S02]  /*4090*/  PRMT R9, R9, 0x5410, R10 ;  /* 0x0000541009097816 */ /* 0x000fe4000000000a */
[----:B------:R-:W-:Y:S01]  /*40a0*/  LOP3.LUT R10, R0, R2, RZ, 0xc0, !PT ;  /* 0x00000002000a7212 */ /* 0x000fe200078ec0ff */
[--C-:B------:R-:W-:Y:S01]  /*40b0*/  FFMA.FTZ R2, R80, c[0x0][0x23c], -R22.reuse ;  /* 0x00008f0050027a23 */ /* 0x100fe20000010816 */
[--C-:B------:R-:W-:Y:S01]  /*40c0*/  HSET2.LE.AND R0, R12, R93.reuse, PT ;  /* 0x0000005d0c007233 */ /* 0x100fe20003803000 */
[----:B-1----:R-:W-:Y:S02]  /*40d0*/  FFMA.FTZ R8, R77, c[0x0][0x23c], -R22 ;  /* 0x00008f004d087a23 */ /* 0x002fe40000010816 */
[----:B------:R1:W-:Y:S01]  /*40e0*/  MUFU.EX2 R242, R2 ;  /* 0x0000000200f27308 */ /* 0x0003e20000000800 */
[----:B------:R-:W-:Y:S01]  /*40f0*/  HMMA.16816.F32.BF16 R48, R4, R16, RZ ;  /* 0x000000100430723c */ /* 0x000fe200000418ff */
[----:B------:R-:W-:-:S06]  /*4100*/  HSET2.LE.AND R9, R9, R93, PT ;  /* 0x0000005d09097233 */ /* 0x000fcc0003803000 */
[----:B------:R3:W-:Y:S01]  /*4110*/  MUFU.EX2 R233, R8 ;  /* 0x0000000800e97308 */ /* 0x0007e20000000800 */
[----:B------:R-:W-:Y:S01]  /*4120*/  HMMA.16816.F32.BF16 R44, R4, R24, RZ ;  /* 0x00000018042c723c */ /* 0x000fe200000418ff */
[----:B--2---:R-:W-:Y:S02]  /*4130*/  F2FP.BF16.PACK_AB R12, R235, R60 ;  /* 0x0000003ceb0c723e */ /* 0x004fe400000010ff */
[----:B-1----:R-:W-:-:S05]  /*4140*/  F2FP.BF16.PACK_AB R2, R239, R236 ;  /* 0x000000ecef02723e */ /* 0x002fca00000010ff */
[----:B------:R-:W-:Y:S01]  /*4150*/  HMMA.16816.F32.BF16 R32, R4, R18, RZ ;  /* 0x000000120420723c */ /* 0x000fe200000418ff */
[----:B---3--:R-:W-:-:S07]  /*4160*/  F2FP.BF16.PACK_AB R8, R155, R227 ;  /* 0x000000e39b08723e */ /* 0x008fce00000010ff */
[----:B------:R-:W-:Y:S01]  /*4170*/  HMMA.16816.F32.BF16 R36, R4, R26, RZ ;  /* 0x0000001a0424723c */ /* 0x000fe200000418ff */
[----:B------:R-:W-:Y:S02]  /*4180*/  LOP3.LUT R11, R11, R8, RZ, 0xc0, !PT ;  /* 0x000000080b0b7212 */ /* 0x000fe400078ec0ff */
[----:B------:R-:W-:Y:S01]  /*4190*/  LOP3.LUT R8, R0, R2, RZ, 0xc0, !PT ;  /* 0x0000000200087212 */ /* 0x000fe200078ec0ff */
[----:B------:R-:W-:-:S03]  /*41a0*/  FFMA.FTZ R0, R81, c[0x0][0x23c], -R22 ;  /* 0x00008f0051007a23 */ /* 0x000fc60000010816 */
[----:B------:R-:W-:Y:S01]  /*41b0*/  IMAD.WIDE.U32 R4, R41, -0x2daee0ad, RZ ;  /* 0xd2511f5329047825 */ /* 0x000fe200078e00ff */
[----:B------:R-:W-:Y:S01]  /*41c0*/  LOP3.LUT R9, R9, R12, RZ, 0xc0, !PT ;  /* 0x0000000c09097212 */ /* 0x000fe200078ec0ff */
[----:B------:R1:W2:Y:S02]  /*41d0*/  MUFU.EX2 R228, R0 ;  /* 0x0000000000e47308 */ /* 0x0002a40000000800 */
[----:B------:R-:W-:-:S04]  /*41e0*/  IMAD.WIDE.U32 R6, R31, -0x2daee0ad, RZ ;  /* 0xd2511f531f067825 */ /* 0x000fc800078e00ff */
[----:B------:R-:W-:Y:S01]  /*41f0*/  FFMA.FTZ R12, R85, c[0x0][0x23c], -R21 ;  /* 0x00008f00550c7a23 */ /* 0x000fe20000010815 */
[----:B------:R-:W-:Y:S02]  /*4200*/  LOP3.LUT R2, R7, UR14, R30, 0x96, !PT ;  /* 0x0000000e07027c12 */ /* 0x000fe4000f8e961e */
[----:B------:R-:W-:Y:S01]  /*4210*/  LOP3.LUT R23, R6, 0xffff, RZ, 0xc0, !PT ;  /* 0x0000ffff06177812 */ /* 0x000fe200078ec0ff */
[----:B------:R3:W-:Y:S01]  /*4220*/  MUFU.EX2 R77, R12 ;  /* 0x0000000c004d7308 */ /* 0x0007e20000000800 */
[C---:B------:R-:W-:Y:S02]  /*4230*/  LOP3.LUT R14, R4.reuse, 0xff, RZ, 0xc0, !PT ;  /* 0x000000ff040e7812 */ /* 0x040fe400078ec0ff */
[----:B-1----:R-:W-:Y:S02]  /*4240*/  LOP3.LUT R0, R5, UR14, R28, 0x96, !PT ;  /* 0x0000000e05007c12 */ /* 0x002fe4000f8e961c */
[----:B------:R-:W-:Y:S02]  /*4250*/  LOP3.LUT R5, R4, 0xffff, RZ, 0xc0, !PT ;  /* 0x0000ffff04057812 */ /* 0x000fe400078ec0ff */
[----:B------:R-:W-:-:S02]  /*4260*/  SHF.R.U32.HI R13, RZ, 0x10, R4 ;  /* 0x00000010ff0d7819 */ /* 0x000fc40000011604 */
[----:B------:R-:W-:Y:S02]  /*4270*/  SHF.R.U32.HI R7, RZ, 0x8, R5 ;  /* 0x00000008ff077819 */ /* 0x000fe40000011605 */
[----:B---3--:R-:W-:Y:S01]  /*4280*/  SHF.R.U32.HI R12, RZ, 0x18, R4 ;  /* 0x00000018ff0c7819 */ /* 0x008fe20000011604 */
[----:B------:R-:W-:Y:S01]  /*4290*/  FFMA.FTZ R4, R83, c[0x0][0x23c], -R21 ;  /* 0x00008f0053047a23 */ /* 0x000fe20000010815 */
[----:B------:R-:W-:Y:S01]  /*42a0*/  PRMT R14, R14, 0x5410, R7 ;  /* 0x000054100e0e7816 */ /* 0x000fe20000000007 */
[----:B------:R-:W-:Y:S01]  /*42b0*/  FFMA.FTZ R7, R89, c[0x0][0x23c], -R21 ;  /* 0x00008f0059077a23 */ /* 0x000fe20000010815 */
[----:B------:R-:W-:Y:S01]  /*42c0*/  LOP3.LUT R5, R13, 0xff, RZ, 0xc0, !PT ;  /* 0x000000ff0d057812 */ /* 0x000fe200078ec0ff */
[----:B------:R1:W-:Y:S03]  /*42d0*/  MUFU.EX2 R225, R4 ;  /* 0x0000000400e17308 */ /* 0x0003e60000000800 */
[----:B------:R-:W-:-:S02]  /*42e0*/  PRMT R12, R5, 0x5410, R12 ;  /* 0x00005410050c7816 */ /* 0x000fc4000000000c */
[----:B------:R-:W-:-:S03]  /*42f0*/  SHF.R.U32.HI R5, RZ, 0x10, R0 ;  /* 0x00000010ff057819 */ /* 0x000fc60000011600 */
[----:B------:R-:W3:Y:S01]  /*4300*/  MUFU.EX2 R231, R7 ;  /* 0x0000000700e77308 */ /* 0x000ee20000000800 */
[----:B------:R-:W-:Y:S01]  /*4310*/  HMMA.16816.F32.BF16 R56, R8, R16, RZ ;  /* 0x000000100838723c */ /* 0x000fe200000418ff */
[----:B-1----:R-:W-:-:S07]  /*4320*/  FFMA.FTZ R4, R86, c[0x0][0x23c], -R21 ;  /* 0x00008f0056047a23 */ /* 0x002fce0000010815 */
[C---:B------:R-:W-:Y:S01]  /*4330*/  HMMA.16816.F32.BF16 R72, R8.reuse, R18, RZ ;  /* 0x000000120848723c */ /* 0x040fe200000418ff */
[----:B------:R-:W1:Y:S01]  /*4340*/  LDSM.16.MT88.4 R16, [R204+0x4400] ;  /* 0x00440000cc10783b */ /* 0x000e620000004200 */
[----:B------:R4:W1:Y:S06]  /*4350*/  MUFU.EX2 R229, R4 ;  /* 0x0000000400e57308 */ /* 0x00086c0000000800 */
[----:B------:R-:W-:Y:S01]  /*4360*/  HMMA.16816.F32.BF16 R64, R8, R24, RZ ;  /* 0x000000180840723c */ /* 0x000fe200000418ff */
[----:B------:R-:W-:-:S07]  /*4370*/  LOP3.LUT R28, R6, 0xff, RZ, 0xc0, !PT ;  /* 0x000000ff061c7812 */ /* 0x000fce00078ec0ff */
[----:B------:R-:W-:Y:S01]  /*4380*/  HMMA.16816.F32.BF16 R68, R8, R26, RZ ;  /* 0x0000001a0844723c */ /* 0x000fe200000418ff */
[----:B------:R-:W1:Y:S01]  /*4390*/  LDSM.16.MT88.4 R24, [R205+0x4400] ;  /* 0x00440000cd18783b */ /* 0x000e620000004200 */
[----:B----4-:R-:W-:-:S05]  /*43a0*/  LOP3.LUT R4, R0, 0xffff, RZ, 0xc0, !PT ;  /* 0x0000ffff00047812 */ /* 0x010fca00078ec0ff */
[----:B------:R-:W-:Y:S02]  /*43b0*/  LOP3.LUT R9, R0, 0xff, RZ, 0xc0, !PT ;  /* 0x000000ff00097812 */ /* 0x000fe400078ec0ff */
[----:B------:R-:W-:Y:S02]  /*43c0*/  SHF.R.U32.HI R8, RZ, 0x18, R0 ;  /* 0x00000018ff087819 */ /* 0x000fe40000011600 */
[----:B------:R-:W-:Y:S01]  /*43d0*/  LOP3.LUT R0, R5, 0xff, RZ, 0xc0, !PT ;  /* 0x000000ff05007812 */ /* 0x000fe200078ec0ff */
[----:B------:R-:W-:Y:S01]  /*43e0*/  FFMA.FTZ R5, R87, c[0x0][0x23c], -R3 ;  /* 0x00008f0057057a23 */ /* 0x000fe20000010803 */
[--C-:B------:R-:W-:Y:S02]  /*43f0*/  SHF.R.U32.HI R13, RZ, 0x10, R6.reuse ;  /* 0x00000010ff0d7819 */ /* 0x100fe40000011606 */
[----:B------:R-:W-:Y:S02]  /*4400*/  SHF.R.U32.HI R15, RZ, 0x18, R6 ;  /* 0x00000018ff0f7819 */ /* 0x000fe40000011606 */
[----:B------:R-:W-:-:S02]  /*4410*/  PRMT R8, R0, 0x5410, R8 ;  /* 0x0000541000087816 */ /* 0x000fc40000000008 */
[----:B------:R-:W-:Y:S01]  /*4420*/  SHF.R.U32.HI R6, RZ, 0x8, R4 ;  /* 0x00000008ff067819 */ /* 0x000fe20000011604 */
[----:B------:R-:W-:Y:S01]  /*4430*/  FFMA.FTZ R4, R88, c[0x0][0x23c], -R3 ;  /* 0x00008f0058047a23 */ /* 0x000fe20000010803 */
[----:B------:R4:W-:Y:S01]  /*4440*/  MUFU.EX2 R226, R5 ;  /* 0x0000000500e27308 */ /* 0x0009e20000000800 */
[--C-:B------:R-:W-:Y:S01]  /*4450*/  HSET2.LE.AND R0, R14, R93.reuse, PT ;  /* 0x0000005d0e007233 */ /* 0x100fe20003803000 */
[----:B------:R-:W-:Y:S01]  /*4460*/  PRMT R9, R9, 0x5410, R6 ;  /* 0x0000541009097816 */ /* 0x000fe20000000006 */
[----:B------:R-:W-:Y:S01]  /*4470*/  HSET2.LE.AND R7, R12, R93, PT ;  /* 0x0000005d0c077233 */ /* 0x000fe20003803000 */
[----:B--2---:R-:W-:-:S04]  /*4480*/  F2FP.BF16.PACK_AB R6, R228, R224 ;  /* 0x000000e0e406723e */ /* 0x004fc800000010ff */
[----:B------:R1:W2:Y:S01]  /*4490*/  MUFU.EX2 R206, R4 ;  /* 0x0000000400ce7308 */ /* 0x0002a20000000800 */
[----:B------:R-:W-:Y:S01]  /*44a0*/  LOP3.LUT R6, R0, R6, RZ, 0xc0, !PT ;  /* 0x0000000600067212 */ /* 0x000fe200078ec0ff */
[--C-:B------:R-:W-:Y:S02]  /*44b0*/  HSET2.LE.AND R0, R9, R93.reuse, PT ;  /* 0x0000005d09007233 */ /* 0x100fe40003803000 */
[----:B----4-:R-:W-:Y:S01]  /*44c0*/  HSET2.LE.AND R5, R8, R93, PT ;  /* 0x0000005d08057233 */ /* 0x010fe20003803000 */
[----:B---3--:R-:W-:-:S04]  /*44d0*/  F2FP.BF16.PACK_AB R8, R231, R77 ;  /* 0x0000004de708723e */ /* 0x008fc800000010ff */
[----:B------:R-:W-:Y:S02]  /*44e0*/  LOP3.LUT R5, R5, R8, RZ, 0xc0, !PT ;  /* 0x0000000805057212 */ /* 0x000fe400078ec0ff */
[----:B-1----:R-:W-:Y:S01]  /*44f0*/  F2FP.BF16.PACK_AB R4, R229, R225 ;  /* 0x000000e1e504723e */ /* 0x002fe200000010ff */
[----:B------:R-:W-:-:S03]  /*4500*/  FFMA.FTZ R8, R90, c[0x0][0x23c], -R20 ;  /* 0x00008f005a087a23 */ /* 0x000fc60000010814 */
[----:B------:R-:W-:Y:S02]  /*4510*/  LOP3.LUT R7, R7, R4, RZ, 0xc0, !PT ;  /* 0x0000000407077212 */ /* 0x000fe400078ec0ff */
[----:B------:R-:W-:Y:S01]  /*4520*/  F2FP.BF16.PACK_AB R4, R242, R233 ;  /* 0x000000e9f204723e */ /* 0x000fe200000010ff */
[----:B------:R-:W-:Y:S01]  /*4530*/  FFMA.FTZ R9, R100, c[0x0][0x23c], -R20 ;  /* 0x00008f0064097a23 */ /* 0x000fe20000010814 */
[----:B------:R-:W-:Y:S01]  /*4540*/  LOP3.LUT R11, R13, 0xff, RZ, 0xc0, !PT ;  /* 0x000000ff0d0b7812 */ /* 0x000fe200078ec0ff */
[----:B------:R1:W-:Y:S01]  /*4550*/  MUFU.EX2 R220, R8 ;  /* 0x0000000800dc7308 */ /* 0x0003e20000000800 */
[----:B------:R-:W-:Y:S02]  /*4560*/  LOP3.LUT R4, R0, R4, RZ, 0xc0, !PT ;  /* 0x0000000400047212 */ /* 0x000fe400078ec0ff */
[----:B------:R-:W-:Y:S02]  /*4570*/  LOP3.LUT R0, R2, 0xffff, RZ, 0xc0, !PT ;  /* 0x0000ffff02007812 */ /* 0x000fe400078ec0ff */
[----:B------:R-:W-:Y:S01]  /*4580*/  PRMT R13, R11, 0x5410, R15 ;  /* 0x000054100b0d7816 */ /* 0x000fe2000000000f */
[----:B------:R-:W-:-:S02]  /*4590*/  IMAD.MOV.U32 R15, RZ, RZ, R227 ;  /* 0x000000ffff0f7224 */ /* 0x000fc400078e00e3 */
[----:B------:R3:W-:Y:S01]  /*45a0*/  MUFU.EX2 R223, R9 ;  /* 0x0000000900df7308 */ /* 0x0007e20000000800 */
[----:B------:R-:W-:Y:S01]  /*45b0*/  SHF.R.U32.HI R10, RZ, 0x8, R0 ;  /* 0x00000008ff0a7819 */ /* 0x000fe20000011600 */
[----:B-1----:R-:W-:Y:S01]  /*45c0*/  FFMA.FTZ R8, R91, c[0x0][0x23c], -R20 ;  /* 0x00008f005b087a23 */ /* 0x002fe20000010814 */
[----:B------:R-:W-:-:S05]  /*45d0*/  LOP3.LUT R0, R2, 0xff, RZ, 0xc0, !PT ;  /* 0x000000ff02007812 */ /* 0x000fca00078ec0ff */
[----:B------:R1:W-:Y:S01]  /*45e0*/  MUFU.EX2 R227, R8 ;  /* 0x0000000800e37308 */ /* 0x0003e20000000800 */
[----:B---3--:R-:W-:Y:S02]  /*45f0*/  SHF.R.U32.HI R9, RZ, 0x8, R23 ;  /* 0x00000008ff097819 */ /* 0x008fe40000011617 */
[----:B------:R-:W-:Y:S02]  /*4600*/  PRMT R11, R0, 0x5410, R10 ;  /* 0x00005410000b7816 */ /* 0x000fe4000000000a */
[----:B------:R-:W-:Y:S02]  /*4610*/  PRMT R12, R28, 0x5410, R9 ;  /* 0x000054101c0c7816 */ /* 0x000fe40000000009 */
[----:B------:R-:W-:Y:S01]  /*4620*/  IADD3 R9, R96, 0x1, RZ ;  /* 0x0000000160097810 */ /* 0x000fe20007ffe0ff */
[----:B-1----:R-:W-:Y:S01]  /*4630*/  FFMA.FTZ R8, R101, c[0x0][0x23c], -R20 ;  /* 0x00008f0065087a23 */ /* 0x002fe20000010814 */
[----:B------:R-:W-:-:S03]  /*4640*/  SHF.R.U32.HI R0, RZ, 0x10, R2 ;  /* 0x00000010ff007819 */ /* 0x000fc60000011602 */
[----:B------:R1:W3:Y:S01]  /*4650*/  MUFU.EX2 R14, R8 ;  /* 0x00000008000e7308 */ /* 0x0002e20000000800 */
[----:B------:R-:W-:Y:S02]  /*4660*/  LOP3.LUT R9, R95, UR23, R9, 0x96, !PT ;  /* 0x000000175f097c12 */ /* 0x000fe4000f8e9609 */
[----:B------:R-:W-:Y:S02]  /*4670*/  SHF.R.U32.HI R2, RZ, 0x18, R2 ;  /* 0x00000018ff027819 */ /* 0x000fe40000011602 */
[----:B------:R-:W-:Y:S01]  /*4680*/  LOP3.LUT R0, R0, 0xff, RZ, 0xc0, !PT ;  /* 0x000000ff00007812 */ /* 0x000fe200078ec0ff */
[----:B------:R-:W-:Y:S02]  /*4690*/  IMAD.MOV.U32 R100, RZ, RZ, R60 ;  /* 0x000000ffff647224 */ /* 0x000fe400078e003c */
[----:B------:R-:W-:Y:S02]  /*46a0*/  IMAD.MOV.U32 R23, RZ, RZ, R61 ;  /* 0x000000ffff177224 */ /* 0x000fe400078e003d */
[----:B------:R-:W-:Y:S01]  /*46b0*/  IMAD.WIDE.U32 R28, R9, -0x326172a9, RZ ;  /* 0xcd9e8d57091c7825 */ /* 0x000fe200078e00ff */
[----:B------:R-:W-:Y:S01]  /*46c0*/  HMMA.16816.F32.BF16 R60, R4, R16, R48 ;  /* 0x00000010043c723c */ /* 0x000fe20000041830 */
[----:B-1----:R-:W-:Y:S01]  /*46d0*/  PRMT R8, R0, 0x5410, R2 ;  /* 0x0000541000087816 */ /* 0x002fe20000000002 */
[----:B------:R-:W-:-:S06]  /*46e0*/  HSET2.LE.AND R0, R12, R93, PT ;  /* 0x0000005d0c007233 */ /* 0x000fcc0003803000 */
[----:B------:R-:W-:Y:S01]  /*46f0*/  HMMA.16816.F32.BF16 R48, R4, R24, R44 ;  /* 0x000000180430723c */ /* 0x000fe2000004182c */
[----:B--2---:R-:W-:Y:S02]  /*4700*/  F2FP.BF16.PACK_AB R2, R226, R206 ;  /* 0x000000cee202723e */ /* 0x004fe400000010ff */
[----:B------:R-:W-:-:S05]  /*4710*/  LOP3.LUT R9, R29, UR13, R40, 0x96, !PT ;  /* 0x0000000d1d097c12 */ /* 0x000fca000f8e9628 */
[----:B------:R-:W-:Y:S01]  /*4720*/  HMMA.16816.F32.BF16 R44, R4, R18, R32 ;  /* 0x00000012042c723c */ /* 0x000fe20000041820 */
[----:B------:R-:W-:Y:S01]  /*4730*/  LOP3.LUT R12, R53, UR11, R28, 0x96, !PT ;  /* 0x0000000b350c7c12 */ /* 0x000fe2000f8e961c */
[----:B------:R-:W-:Y:S01]  /*4740*/  LDSM.16.MT88.4 R32, [R205+0x4800] ;  /* 0x00480000cd20783b */ /* 0x000fe20000004200 */
[----:B------:R-:W-:-:S05]  /*4750*/  LOP3.LUT R10, R0, R2, RZ, 0xc0, !PT ;  /* 0x00000002000a7212 */ /* 0x000fca00078ec0ff */
[----:B------:R-:W-:Y:S01]  /*4760*/  HMMA.16816.F32.BF16 R36, R4, R26, R36 ;  /* 0x0000001a0424723c */ /* 0x000fe20000041824 */
[----:B------:R-:W-:-:S06]  /*4770*/  HSET2.LE.AND R0, R13, R93, PT ;  /* 0x0000005d0d007233 */ /* 0x000fcc0003803000 */
[--C-:B------:R-:W-:Y:S01]  /*4780*/  HSET2.LE.AND R4, R11, R93.reuse, PT ;  /* 0x0000005d0b047233 */ /* 0x100fe20003803000 */
[----:B------:R-:W-:Y:S01]  /*4790*/  F2FP.BF16.PACK_AB R5, R241, R152 ;  /* 0x00000098f105723e */ /* 0x000fe200000010ff */
[----:B------:R-:W-:Y:S01]  /*47a0*/  HSET2.LE.AND R6, R8, R93, PT ;  /* 0x0000005d08067233 */ /* 0x000fe20003803000 */
[----:B---3--:R-:W-:Y:S02]  /*47b0*/  F2FP.BF16.PACK_AB R7, R14, R223 ;  /* 0x000000df0e07723e */ /* 0x008fe400000010ff */
[----:B------:R-:W-:Y:S01]  /*47c0*/  LOP3.LUT R8, R4, R5, RZ, 0xc0, !PT ;  /* 0x0000000504087212 */ /* 0x000fe200078ec0ff */
[----:B------:R-:W-:Y:S01]  /*47d0*/  IMAD.WIDE.U32 R4, R9, -0x2daee0ad, RZ ;  /* 0xd2511f5309047825 */ /* 0x000fe200078e00ff */
[----:B------:R-:W-:Y:S02]  /*47e0*/  F2FP.BF16.PACK_AB R2, R227, R220 ;  /* 0x000000dce302723e */ /* 0x000fe400000010ff */
[----:B------:R-:W-:Y:S01]  /*47f0*/  LOP3.LUT R9, R6, R7, RZ, 0xc0, !PT ;  /* 0x0000000706097212 */ /* 0x000fe200078ec0ff */
[----:B------:R-:W-:Y:S01]  /*4800*/  IMAD.WIDE.U32 R6, R12, -0x2daee0ad, RZ ;  /* 0xd2511f530c067825 */ /* 0x000fe200078e00ff */
[----:B------:R-:W-:-:S02]  /*4810*/  LOP3.LUT R11, R0, R2, RZ, 0xc0, !PT ;  /* 0x00000002000b7212 */ /* 0x000fc400078ec0ff */
[----:B------:R-:W-:Y:S02]  /*4820*/  LOP3.LUT R2, R5, UR10, R92, 0x96, !PT ;  /* 0x0000000a05027c12 */ /* 0x000fe4000f8e965c */
[----:B------:R-:W-:-:S03]  /*4830*/  LOP3.LUT R0, R7, UR8, R4, 0x96, !PT ;  /* 0x0000000807007c12 */ /* 0x000fc6000f8e9604 */
[----:B------:R-:W-:Y:S01]  /*4840*/  HMMA.16816.F32.BF16 R80, R8, R16, R56 ;  /* 0x000000100850723c */ /* 0x000fe20000041838 */
[----:B------:R-:W-:-:S06]  /*4850*/  IMAD.WIDE.U32 R4, R2, -0x326172a9, RZ ;  /* 0xcd9e8d5702047825 */ /* 0x000fcc00078e00ff */
[----:B------:R-:W-:Y:S01]  /*4860*/  IMAD.WIDE.U32 R16, R0, -0x326172a9, RZ ;  /* 0xcd9e8d5700107825 */ /* 0x000fe200078e00ff */
[----:B------:R-:W-:-:S04]  /*4870*/  LOP3.LUT R2, R5, UR9, R52, 0x96, !PT ;  /* 0x0000000905027c12 */ /* 0x000fc8000f8e9634 */
[----:B------:R-:W-:Y:S01]  /*4880*/  LOP3.LUT R0, R17, UR7, R4, 0x96, !PT ;  /* 0x0000000711007c12 */ /* 0x000fe2000f8e9604 */
[----:B------:R-:W-:-:S04]  /*4890*/  IMAD.WIDE.U32 R4, R2, -0x2daee0ad, RZ ;  /* 0xd2511f5302047825 */ /* 0x000fc800078e00ff */
[----:B------:R-:W-:Y:S01]  /*48a0*/  IMAD.WIDE.U32 R30, R0, -0x2daee0ad, RZ ;  /* 0xd2511f53001e7825 */ /* 0x000fe200078e00ff */
[----:B------:R-:W-:-:S04]  /*48b0*/  LOP3.LUT R7, R5, UR6, R6, 0x96, !PT ;  /* 0x0000000605077c12 */ /* 0x000fc8000f8e9606 */
[----:B------:R-:W-:Y:S01]  /*48c0*/  LOP3.LUT R0, R31, UR4, R4, 0x96, !PT ;  /* 0x000000041f007c12 */ /* 0x000fe2000f8e9604 */
[----:B------:R-:W-:-:S04]  /*48d0*/  FFMA.FTZ R2, R99, c[0x0][0x23c], -R22 ;  /* 0x00008f0063027a23 */ /* 0x000fc80000010816 */
[----:B------:R-:W-:Y:S01]  /*48e0*/  IMAD.WIDE.U32 R4, R0, -0x326172a9, RZ ;  /* 0xcd9e8d5700047825 */ /* 0x000fe200078e00ff */
[----:B------:R1:W-:Y:S04]  /*48f0*/  MUFU.EX2 R230, R2 ;  /* 0x0000000200e67308 */ /* 0x0003e80000000800 */
[----:B------:R-:W-:Y:S01]  /*4900*/  LOP3.LUT R0, R4, 0xffff, RZ, 0xc0, !PT ;  /* 0x0000ffff04007812 */ /* 0x000fe200078ec0ff */
[----:B------:R-:W-:Y:S02]  /*4910*/  IMAD.MOV.U32 R31, RZ, RZ, R206 ;  /* 0x000000ffff1f7224 */ /* 0x000fe400078e00ce */
[----:B------:R-:W-:Y:S02]  /*4920*/  FFMA.FTZ R6, R102, c[0x0][0x23c], -R22 ;  /* 0x00008f0066067a23 */ /* 0x000fe40000010816 */
[----:B------:R-:W-:-:S04]  /*4930*/  IMAD.WIDE.U32 R12, R7, -0x326172a9, RZ ;  /* 0xcd9e8d57070c7825 */ /* 0x000fc800078e00ff */
[----:B-1----:R-:W-:-:S04]  /*4940*/  FFMA.FTZ R2, R97, c[0x0][0x23c], -R22 ;  /* 0x00008f0061027a23 */ /* 0x002fc80000010816 */
[----:B------:R1:W-:Y:S01]  /*4950*/  MUFU.EX2 R206, R2 ;  /* 0x0000000200ce7308 */ /* 0x0003e20000000800 */
[----:B------:R-:W-:Y:S01]  /*4960*/  IMAD.MOV.U32 R102, RZ, RZ, R231 ;  /* 0x000000ffff667224 */ /* 0x000fe200078e00e7 */
[----:B------:R-:W-:Y:S06]  /*4970*/  HMMA.16816.F32.BF16 R56, R8, R18, R72 ;  /* 0x000000120838723c */ /* 0x000fec0000041848 */
[----:B------:R2:W-:Y:S01]  /*4980*/  MUFU.EX2 R231, R6 ;  /* 0x0000000600e77308 */ /* 0x0005e20000000800 */
[----:B------:R-:W-:Y:S01]  /*4990*/  IMAD.MOV.U32 R18, RZ, RZ, R14 ;  /* 0x000000ffff127224 */ /* 0x000fe200078e000e */
[----:B-1----:R-:W-:-:S02]  /*49a0*/  SHF.R.U32.HI R2, RZ, 0x8, R0 ;  /* 0x00000008ff027819 */ /* 0x002fc40000011600 */
[----:B------:R-:W-:-:S04]  /*49b0*/  LOP3.LUT R0, R4, 0xff, RZ, 0xc0, !PT ;  /* 0x000000ff04007812 */ /* 0x000fc800078ec0ff */
[----:B------:R-:W-:Y:S01]  /*49c0*/  PRMT R14, R0, 0x5410, R2 ;  /* 0x00005410000e7816 */ /* 0x000fe20000000002 */
[----:B--2---:R-:W-:Y:S01]  /*49d0*/  FFMA.FTZ R6, R98, c[0x0][0x23c], -R22 ;  /* 0x00008f0062067a23 */ /* 0x004fe20000010816 */
[----:B------:R-:W-:Y:S02]  /*49e0*/  SHF.R.U32.HI R2, RZ, 0x10, R4 ;  /* 0x00000010ff027819 */ /* 0x000fe40000011604 */
[----:B------:R-:W-:Y:S01]  /*49f0*/  LOP3.LUT R0, R5, UR15, R12, 0x96, !PT ;  /* 0x0000000f05007c12 */ /* 0x000fe2000f8e960c */
[----:B------:R-:W-:Y:S01]  /*4a00*/  FFMA.FTZ R5, R105, c[0x0][0x23c], -R21 ;  /* 0x00008f0069057a23 */ /* 0x000fe20000010815 */
[----:B------:R1:W2:Y:S08]  /*4a10*/  MUFU.EX2 R252, R6 ;  /* 0x0000000600fc7308 */ /* 0x0002b00000000800 */
[----:B------:R3:W-:Y:S01]  /*4a20*/  MUFU.EX2 R250, R5 ;  /* 0x0000000500fa7308 */ /* 0x0007e20000000800 */
[----:B-1----:R-:W-:-:S02]  /*4a30*/  SHF.R.U32.HI R6, RZ, 0x18, R4 ;  /* 0x00000018ff067819 */ /* 0x002fc40000011604 */
[----:B------:R-:W-:Y:S02]  /*4a40*/  LOP3.LUT R4, R2, 0xff, RZ, 0xc0, !PT ;  /* 0x000000ff02047812 */ /* 0x000fe400078ec0ff */
[----:B------:R-:W-:Y:S02]  /*4a50*/  LOP3.LUT R2, R0, 0xffff, RZ, 0xc0, !PT ;  /* 0x0000ffff00027812 */ /* 0x000fe400078ec0ff */
[----:B------:R-:W-:Y:S01]  /*4a60*/  PRMT R7, R4, 0x5410, R6 ;  /* 0x0000541004077816 */ /* 0x000fe20000000006 */
[----:B---3--:R-:W-:Y:S01]  /*4a70*/  FFMA.FTZ R5, R103, c[0x0][0x23c], -R21 ;  /* 0x00008f0067057a23 */ /* 0x008fe20000010815 */
[----:B------:R-:W-:Y:S02]  /*4a80*/  SHF.R.U32.HI R4, RZ, 0x8, R2 ;  /* 0x00000008ff047819 */ /* 0x000fe40000011602 */
[----:B------:R-:W-:Y:S01]  /*4a90*/  LOP3.LUT R2, R0, 0xff, RZ, 0xc0, !PT ;  /* 0x000000ff00027812 */ /* 0x000fe200078ec0ff */
[----:B------:R1:W-:Y:S01]  /*4aa0*/  MUFU.EX2 R251, R5 ;  /* 0x0000000500fb7308 */ /* 0x0003e20000000800 */
[----:B------:R-:W-:Y:S02]  /*4ab0*/  HMMA.16816.F32.BF16 R64, R8, R24, R64 ;  /* 0x000000180840723c */ /* 0x000fe40000041840 */
[----:B------:R-:W-:-:S02]  /*4ac0*/  PRMT R12, R2, 0x5410, R4 ;  /* 0x00005410020c7816 */ /* 0x000fc40000000004 */
[----:B------:R-:W-:-:S04]  /*4ad0*/  SHF.R.U32.HI R4, RZ, 0x10, R0 ;  /* 0x00000010ff047819 */ /* 0x000fc80000011600 */
[----:B------:R-:W-:Y:S01]  /*4ae0*/  HMMA.16816.F32.BF16 R68, R8, R26, R68 ;  /* 0x0000001a0844723c */ /* 0x000fe20000041844 */
[----:B------:R-:W3:Y:S01]  /*4af0*/  LDSM.16.MT88.4 R24, [R204+0x4800] ;  /* 0x00480000cc18783b */ /* 0x000ee20000004200 */
[----:B-1----:R-:W-:Y:S01]  /*4b00*/  FFMA.FTZ R5, R104, c[0x0][0x23c], -R21 ;  /* 0x00008f0068057a23 */ /* 0x002fe20000010815 */
[----:B------:R-:W-:-:S03]  /*4b10*/  SHF.R.U32.HI R2, RZ, 0x18, R0 ;  /* 0x00000018ff027819 */ /* 0x000fc60000011600 */
[----:B------:R1:W4:Y:S01]  /*4b20*/  MUFU.EX2 R249, R5 ;  /* 0x0000000500f97308 */ /* 0x0003220000000800 */
[----:B------:R-:W-:Y:S01]  /*4b30*/  LOP3.LUT R0, R4, 0xff, RZ, 0xc0, !PT ;  /* 0x000000ff04007812 */ /* 0x000fe200078ec0ff */
[----:B------:R-:W-:-:S06]  /*4b40*/  FFMA.FTZ R4, R106, c[0x0][0x23c], -R21 ;  /* 0x00008f006a047a23 */ /* 0x000fcc0000010815 */
[----:B------:R3:W3:Y:S01]  /*4b50*/  MUFU.EX2 R248, R4 ;  /* 0x0000000400f87308 */ /* 0x0006e20000000800 */
[----:B-1----:R-:W-:Y:S01]  /*4b60*/  PRMT R5, R0, 0x5410, R2 ;  /* 0x0000541000057816 */ /* 0x002fe20000000002 */
[----:B------:R-:W-:Y:S01]  /*4b70*/  HSET2.LE.AND R0, R14, R93, PT ;  /* 0x0000005d0e007233 */ /* 0x000fe20003803000 */
[----:B--2---:R-:W-:-:S04]  /*4b80*/  F2FP.BF16.PACK_AB R2, R252, R231 ;  /* 0x000000e7fc02723e */ /* 0x004fc800000010ff */
[----:B------:R-:W-:Y:S01]  /*4b90*/  LOP3.LUT R6, R0, R2, RZ, 0xc0, !PT ;  /* 0x0000000200067212 */ /* 0x000fe200078ec0ff */
[----:B------:R-:W-:Y:S01]  /*4ba0*/  HSET2.LE.AND R0, R7, R93, PT ;  /* 0x0000005d07007233 */ /* 0x000fe20003803000 */
[----:B----4-:R-:W-:-:S04]  /*4bb0*/  F2FP.BF16.PACK_AB R2, R249, R251 ;  /* 0x000000fbf902723e */ /* 0x010fc800000010ff */
[----:B------:R-:W-:Y:S01]  /*4bc0*/  LOP3.LUT R7, R0, R2, RZ, 0xc0, !PT ;  /* 0x0000000200077212 */ /* 0x000fe200078ec0ff */
[----:B------:R-:W-:Y:S01]  /*4bd0*/  HSET2.LE.AND R0, R12, R93, PT ;  /* 0x0000005d0c007233 */ /* 0x000fe20003803000 */
[----:B------:R-:W-:-:S04]  /*4be0*/  F2FP.BF16.PACK_AB R2, R206, R230 ;  /* 0x000000e6ce02723e */ /* 0x000fc800000010ff */
[----:B---3--:R-:W-:Y:S01]  /*4bf0*/  LOP3.LUT R4, R0, R2, RZ, 0xc0, !PT ;  /* 0x0000000200047212 */ /* 0x008fe200078ec0ff */
[----:B------:R-:W-:Y:S01]  /*4c00*/  HSET2.LE.AND R0, R5, R93, PT ;  /* 0x0000005d05007233 */ /* 0x000fe20003803000 */
[----:B------:R-:W-:-:S04]  /*4c10*/  F2FP.BF16.PACK_AB R2, R248, R250 ;  /* 0x000000faf802723e */ /* 0x000fc800000010ff */
[----:B------:R-:W-:Y:S02]  /*4c20*/  LOP3.LUT R5, R0, R2, RZ, 0xc0, !PT ;  /* 0x0000000200057212 */ /* 0x000fe400078ec0ff */
[----:B------:R-:W-:Y:S02]  /*4c30*/  LOP3.LUT R0, R29, UR13, R54, 0x96, !PT ;  /* 0x0000000d1d007c12 */ /* 0x000fe4000f8e9636 */
[----:B------:R-:W-:-:S03]  /*4c40*/  LOP3.LUT R2, R43, UR11, R28, 0x96, !PT ;  /* 0x0000000b2b027c12 */ /* 0x000fc6000f8e961c */
[C---:B------:R-:W-:Y:S08]  /*4c50*/  HMMA.16816.F32.BF16 R60, R4.reuse, R24, R60 ;  /* 0x00000018043c723c */ /* 0x040ff0000004183c */
        /* <DEDUP_REMOVED lines=8> */
[----:B------:R-:W-:Y:S02]  /*4ce0*/  FFMA.FTZ R2, R190, c[0x0][0x23c], -R3 ;  /* 0x00008f00be027a23 */ /* 0x000fe40000010803 */
[----:B------:R-:W-:Y:S02]  /*4cf0*/  IMAD.WIDE.U32 R8, R0, -0x326172a9, RZ ;  /* 0xcd9e8d5700087825 */ /* 0x000fe400078e00ff */
[----:B------:R1:W-:Y:S03]  /*4d00*/  MUFU.EX2 R244, R2 ;  /* 0x0000000200f47308 */ /* 0x0003e60000000800 */
[----:B------:R-:W-:Y:S02]  /*4d10*/  LOP3.LUT R0, R9, UR7, R6, 0x96, !PT ;  /* 0x0000000709007c12 */ /* 0x000fe4000f8e9606 */
[----:B------:R-:W-:-:S03]  /*4d20*/  LOP3.LUT R14, R13, UR5, R16, 0x96, !PT ;  /* 0x000000050d0e7c12 */ /* 0x000fc6000f8e9610 */
[----:B------:R-:W-:Y:S01]  /*4d30*/  IMAD.WIDE.U32 R12, R0, -0x2daee0ad, RZ ;  /* 0xd2511f53000c7825 */ /* 0x000fe200078e00ff */
[----:B-1----:R-:W-:-:S05]  /*4d40*/  LOP3.LUT R2, R7, UR9, R42, 0x96, !PT ;  /* 0x0000000907027c12 */ /* 0x002fca000f8e962a */
[----:B------:R-:W-:-:S04]  /*4d50*/  IMAD.WIDE.U32 R6, R2, -0x2daee0ad, RZ ;  /* 0xd2511f5302067825 */ /* 0x000fc800078e00ff */
[--C-:B------:R-:W-:Y:S01]  /*4d60*/  FFMA.FTZ R5, R120, c[0x0][0x23c], -R3.reuse ;  /* 0x00008f0078057a23 */ /* 0x100fe20000010803 */
[----:B------:R-:W-:Y:S01]  /*4d70*/  LOP3.LUT R2, R7, UR6, R4, 0x96, !PT ;  /* 0x0000000607027c12 */ /* 0x000fe2000f8e9604 */
[----:B------:R-:W-:Y:S01]  /*4d80*/  FFMA.FTZ R4, R108, c[0x0][0x23c], -R3 ;  /* 0x00008f006c047a23 */ /* 0x000fe20000010803 */
[----:B------:R-:W-:Y:S01]  /*4d90*/  LOP3.LUT R0, R13, UR4, R6, 0x96, !PT ;  /* 0x000000040d007c12 */ /* 0x000fe2000f8e9606 */
[----:B------:R-:W-:Y:S02]  /*4da0*/  MUFU.EX2 R245, R5 ;  /* 0x0000000500f57308 */ /* 0x000fe40000000800 */
[----:B------:R-:W-:-:S04]  /*4db0*/  IMAD.WIDE.U32 R6, R2, -0x326172a9, RZ ;  /* 0xcd9e8d5702067825 */ /* 0x000fc800078e00ff */
[----:B------:R-:W-:Y:S02]  /*4dc0*/  FFMA.FTZ R2, R107, c[0x0][0x23c], -R3 ;  /* 0x00008f006b027a23 */ /* 0x000fe40000010803 */
[----:B------:R1:W-:Y:S01]  /*4dd0*/  MUFU.EX2 R247, R4 ;  /* 0x0000000400f77308 */ /* 0x0003e20000000800 */
[----:B------:R-:W-:-:S07]  /*4de0*/  LOP3.LUT R13, R7, UR5, R8, 0x96, !PT ;  /* 0x00000005070d7c12 */ /* 0x000fce000f8e9608 */
[----:B------:R2:W3:Y:S01]  /*4df0*/  MUFU.EX2 R246, R2 ;  /* 0x0000000200f67308 */ /* 0x0004e20000000800 */
[----:B-1----:R-:W-:-:S05]  /*4e00*/  IMAD.WIDE.U32 R4, R0, -0x326172a9, RZ ;  /* 0xcd9e8d5700047825 */ /* 0x002fca00078e00ff */
[----:B------:R-:W-:Y:S02]  /*4e10*/  LOP3.LUT R0, R5, UR15, R6, 0x96, !PT ;  /* 0x0000000f05007c12 */ /* 0x000fe4000f8e9606 */
[C---:B--2---:R-:W-:Y:S02]  /*4e20*/  LOP3.LUT R2, R4.reuse, 0xffff, RZ, 0xc0, !PT ;  /* 0x0000ffff04027812 */ /* 0x044fe400078ec0ff */
[----:B------:R-:W-:Y:S02]  /*4e30*/  LOP3.LUT R7, R4, 0xff, RZ, 0xc0, !PT ;  /* 0x000000ff04077812 */ /* 0x000fe400078ec0ff */
[--C-:B------:R-:W-:Y:S02]  /*4e40*/  SHF.R.U32.HI R6, RZ, 0x10, R4.reuse ;  /* 0x00000010ff067819 */ /* 0x100fe40000011604 */
[----:B------:R-:W-:Y:S01]  /*4e50*/  SHF.R.U32.HI R8, RZ, 0x18, R4 ;  /* 0x00000018ff087819 */ /* 0x000fe20000011604 */
[----:B------:R-:W-:Y:S01]  /*4e60*/  FFMA.FTZ R4, R121, c[0x0][0x23c], -R20 ;  /* 0x00008f0079047a23 */ /* 0x000fe20000010814 */
[----:B------:R-:W-:Y:S01]  /*4e70*/  SHF.R.U32.HI R2, RZ, 0x8, R2 ;  /* 0x00000008ff027819 */ /* 0x000fe20000011602 */
[----:B------:R-:W-:-:S02]  /*4e80*/  FFMA.FTZ R5, R109, c[0x0][0x23c], -R3 ;  /* 0x00008f006d057a23 */ /* 0x000fc40000010803 */
[----:B------:R-:W-:Y:S01]  /*4e90*/  IMAD.MOV.U32 R97, RZ, RZ, R238 ;  /* 0x000000ffff617224 */ /* 0x000fe200078e00ee */
[----:B------:R-:W-:Y:S01]  /*4ea0*/  PRMT R9, R7, 0x5410, R2 ;  /* 0x0000541007097816 */ /* 0x000fe20000000002 */
[----:B------:R1:W-:Y:S01]  /*4eb0*/  MUFU.EX2 R238, R4 ;  /* 0x0000000400ee7308 */ /* 0x0003e20000000800 */
[----:B------:R-:W-:Y:S01]  /*4ec0*/  LOP3.LUT R2, R0, 0xffff, RZ, 0xc0, !PT ;  /* 0x0000ffff00027812 */ /* 0x000fe200078ec0ff */
[----:B------:R-:W-:-:S06]  /*4ed0*/  IMAD.MOV.U32 R19, RZ, RZ, R242 ;  /* 0x000000ffff137224 */ /* 0x000fcc00078e00f2 */
[----:B------:R2:W-:Y:S01]  /*4ee0*/  MUFU.EX2 R243, R5 ;  /* 0x0000000500f37308 */ /* 0x0005e20000000800 */
[----:B-1----:R-:W-:-:S04]  /*4ef0*/  LOP3.LUT R4, R6, 0xff, RZ, 0xc0, !PT ;  /* 0x000000ff06047812 */ /* 0x002fc800078ec0ff */
[----:B------:R-:W-:Y:S01]  /*4f00*/  PRMT R7, R4, 0x5410, R8 ;  /* 0x0000541004077816 */ /* 0x000fe20000000008 */
[----:B--2---:R-:W-:Y:S01]  /*4f10*/  FFMA.FTZ R5, R110, c[0x0][0x23c], -R20 ;  /* 0x00008f006e057a23 */ /* 0x004fe20000010814 */
[----:B------:R-:W-:Y:S02]  /*4f20*/  SHF.R.U32.HI R4, RZ, 0x8, R2 ;  /* 0x00000008ff047819 */ /* 0x000fe40000011602 */
[----:B------:R-:W-:Y:S01]  /*4f30*/  LOP3.LUT R2, R0, 0xff, RZ, 0xc0, !PT ;  /* 0x000000ff00027812 */ /* 0x000fe200078ec0ff */
[----:B------:R1:W-:Y:S01]  /*4f40*/  MUFU.EX2 R242, R5 ;  /* 0x0000000500f27308 */ /* 0x0003e20000000800 */
[----:B------:R-:W-:Y:S02]  /*4f50*/  IMAD.MOV.U32 R98, RZ, RZ, R241 ;  /* 0x000000ffff627224 */ /* 0x000fe400078e00f1 */
[----:B------:R-:W-:Y:S02]  /*4f60*/  PRMT R8, R2, 0x5410, R4 ;  /* 0x0000541002087816 */ /* 0x000fe40000000004 */
[----:B------:R-:W-:-:S02]  /*4f70*/  SHF.R.U32.HI R2, RZ, 0x10, R0 ;  /* 0x00000010ff027819 */ /* 0x000fc40000011600 */
[----:B------:R-:W-:Y:S01]  /*4f80*/  SHF.R.U32.HI R4, RZ, 0x18, R0 ;  /* 0x00000018ff047819 */ /* 0x000fe20000011600 */
[----:B-1----:R-:W-:-:S04]  /*4f90*/  FFMA.FTZ R5, R112, c[0x0][0x23c], -R20 ;  /* 0x00008f0070057a23 */ /* 0x002fc80000010814 */
[----:B------:R-:W1:Y:S01]  /*4fa0*/  MUFU.EX2 R241, R5 ;  /* 0x0000000500f17308 */ /* 0x000e620000000800 */
[----:B------:R-:W-:Y:S01]  /*4fb0*/  LOP3.LUT R0, R2, 0xff, RZ, 0xc0, !PT ;  /* 0x000000ff02007812 */ /* 0x000fe200078ec0ff */
[----:B------:R-:W-:Y:S02]  /*4fc0*/  FFMA.FTZ R2, R122, c[0x0][0x23c], -R20 ;  /* 0x00008f007a027a23 */ /* 0x000fe40000010814 */
[----:B------:R-:W-:Y:S01]  /*4fd0*/  IMAD.MOV.U32 R103, RZ, RZ, R233 ;  /* 0x000000ffff677224 */ /* 0x000fe200078e00e9 */
[----:B------:R-:W-:Y:S01]  /*4fe0*/  PRMT R6, R0, 0x5410, R4 ;  /* 0x0000541000067816 */ /* 0x000fe20000000004 */
[----:B------:R-:W-:Y:S02]  /*4ff0*/  HSET2.LE.AND R0, R9, R93, PT ;  /* 0x0000005d09007233 */ /* 0x000fe40003803000 */
[----:B------:R3:W2:Y:S01]  /*5000*/  MUFU.EX2 R233, R2 ;  /* 0x0000000200e97308 */ /* 0x0006a20000000800 */
[----:B------:R-:W-:Y:S01]  /*5010*/  FFMA.FTZ R4, R113, c[0x0][0x23c], -R3 ;  /* 0x00008f0071047a23 */ /* 0x000fe20000010803 */
[----:B---3--:R-:W-:-:S04]  /*5020*/  F2FP.BF16.PACK_AB R2, R246, R247 ;  /* 0x000000f7f602723e */ /* 0x008fc800000010ff */
[----:B------:R-:W-:Y:S01]  /*5030*/  LOP3.LUT R10, R0, R2, RZ, 0xc0, !PT ;  /* 0x00000002000a7212 */ /* 0x000fe200078ec0ff */
[----:B------:R-:W-:Y:S01]  /*5040*/  HSET2.LE.AND R0, R7, R93, PT ;  /* 0x0000005d07007233 */ /* 0x000fe20003803000 */
[----:B-1----:R-:W-:Y:S01]  /*5050*/  F2FP.BF16.PACK_AB R2, R241, R242 ;  /* 0x000000f2f102723e */ /* 0x002fe200000010ff */
[----:B------:R-:W-:-:S03]  /*5060*/  FFMA.FTZ R5, R114, c[0x0][0x23c], -R22 ;  /* 0x00008f0072057a23 */ /* 0x000fc60000010816 */
[----:B------:R-:W-:Y:S01]  /*5070*/  LOP3.LUT R11, R0, R2, RZ, 0xc0, !PT ;  /* 0x00000002000b7212 */ /* 0x000fe200078ec0ff */
[----:B------:R-:W-:Y:S01]  /*5080*/  HSET2.LE.AND R0, R8, R93, PT ;  /* 0x0000005d08007233 */ /* 0x000fe20003803000 */
[----:B------:R-:W-:Y:S01]  /*5090*/  F2FP.BF16.PACK_AB R2, R245, R244 ;  /* 0x000000f4f502723e */ /* 0x000fe200000010ff */
[----:B------:R-:W-:Y:S02]  /*50a0*/  IMAD.MOV.U32 R105, RZ, RZ, R240 ;  /* 0x000000ffff697224 */ /* 0x000fe400078e00f0 */
[----:B------:R-:W-:Y:S01]  /*50b0*/  IMAD.MOV.U32 R99, RZ, RZ, R235 ;  /* 0x000000ffff637224 */ /* 0x000fe200078e00eb */
[----:B------:R1:W-:Y:S01]  /*50c0*/  MUFU.EX2 R240, R4 ;  /* 0x0000000400f07308 */ /* 0x0003e20000000800 */
[----:B------:R-:W-:Y:S02]  /*50d0*/  LOP3.LUT R8, R0, R2, RZ, 0xc0, !PT ;  /* 0x0000000200087212 */ /* 0x000fe400078ec0ff */
[----:B------:R-:W-:-:S05]  /*50e0*/  IADD3 R0, R96, 0x3, RZ ;  /* 0x0000000360007810 */ /* 0x000fca0007ffe0ff */
[----:B------:R2:W-:Y:S01]  /*50f0*/  MUFU.EX2 R235, R5 ;  /* 0x0000000500eb7308 */ /* 0x0005e20000000800 */
[----:B------:R-:W-:Y:S01]  /*5100*/  LOP3.LUT R0, R95, UR23, R0, 0x96, !PT ;  /* 0x000000175f007c12 */ /* 0x000fe2000f8e9600 */
[----:B-1----:R-:W-:Y:S01]  /*5110*/  HSET2.LE.AND R4, R6, R93, PT ;  /* 0x0000005d06047233 */ /* 0x002fe20003803000 */
[----:B--2---:R-:W-:-:S04]  /*5120*/  F2FP.BF16.PACK_AB R5, R233, R238 ;  /* 0x000000eee905723e */ /* 0x004fc800000010ff */
[----:B------:R-:W-:Y:S02]  /*5130*/  LOP3.LUT R9, R4, R5, RZ, 0xc0, !PT ;  /* 0x0000000504097212 */ /* 0x000fe400078ec0ff */
[----:B------:R-:W-:Y:S01]  /*5140*/  IADD3 R4, R96, 0x2, RZ ;  /* 0x0000000260047810 */ /* 0x000fe20007ffe0ff */
[----:B------:R-:W-:-:S03]  /*5150*/  IMAD.WIDE.U32 R28, R0, -0x326172a9, RZ ;  /* 0xcd9e8d57001c7825 */ /* 0x000fc600078e00ff */
[----:B------:R-:W-:Y:S01]  /*5160*/  LOP3.LUT R4, R95, UR23, R4, 0x96, !PT ;  /* 0x000000175f047c12 */ /* 0x000fe2000f8e9604 */
[--C-:B------:R-:W-:Y:S02]  /*5170*/  FFMA.FTZ R6, R111, c[0x0][0x23c], -R22.reuse ;  /* 0x00008f006f067a23 */ /* 0x100fe40000010816 */
[----:B------:R-:W-:Y:S02]  /*5180*/  FFMA.FTZ R0, R115, c[0x0][0x23c], -R22 ;  /* 0x00008f0073007a23 */ /* 0x000fe40000010816 */
[----:B------:R-:W-:Y:S02]  /*5190*/  IMAD.MOV.U32 R101, RZ, RZ, R234 ;  /* 0x000000ffff657224 */ /* 0x000fe400078e00ea */
[----:B------:R-:W-:Y:S01]  /*51a0*/  IMAD.MOV.U32 R106, RZ, RZ, R18 ;  /* 0x000000ffff6a7224 */ /* 0x000fe200078e0012 */
[----:B------:R1:W-:Y:S01]  /*51b0*/  MUFU.EX2 R234, R6 ;  /* 0x0000000600ea7308 */ /* 0x0003e20000000800 */
[----:B------:R-:W-:Y:S02]  /*51c0*/  IMAD.MOV.U32 R104, RZ, RZ, R19 ;  /* 0x000000ffff687224 */ /* 0x000fe400078e0013 */
[----:B------:R-:W-:-:S02]  /*51d0*/  IMAD.MOV.U32 R107, RZ, RZ, R230 ;  /* 0x000000ffff6b7224 */ /* 0x000fc400078e00e6 */
[----:B------:R-:W-:-:S03]  /*51e0*/  IMAD.WIDE.U32 R18, R4, -0x326172a9, RZ ;  /* 0xcd9e8d5704127825 */ /* 0x000fc600078e00ff */
[----:B------:R2:W-:Y:S01]  /*51f0*/  MUFU.EX2 R230, R0 ;  /* 0x0000000000e67308 */ /* 0x0005e20000000800 */
[----:B------:R-:W-:Y:S02]  /*5200*/  FFMA.FTZ R2, R116, c[0x0][0x23c], -R22 ;  /* 0x00008f0074027a23 */ /* 0x000fe40000010816 */
[----:B------:R-:W-:-:S04]  /*5210*/  IMAD.WIDE.U32 R4, R14, -0x2daee0ad, RZ ;  /* 0xd2511f530e047825 */ /* 0x000fc800078e00ff */
[----:B-1----:R-:W-:-:S04]  /*5220*/  IMAD.WIDE.U32 R6, R13, -0x2daee0ad, RZ ;  /* 0xd2511f530d067825 */ /* 0x002fc800078e00ff */
[----:B------:R-:W-:Y:S02]  /*5230*/  IMAD.MOV.U32 R112, RZ, RZ, R231 ;  /* 0x000000ffff707224 */ /* 0x000fe400078e00e7 */
[----:B--2---:R-:W-:Y:S01]  /*5240*/  FFMA.FTZ R0, R118, c[0x0][0x23c], -R21 ;  /* 0x00008f0076007a23 */ /* 0x004fe20000010815 */
[----:B------:R1:W2:Y:S01]  /*5250*/  MUFU.EX2 R231, R2 ;  /* 0x0000000200e77308 */ /* 0x0002a20000000800 */
[----:B------:R-:W-:Y:S02]  /*5260*/  IMAD.MOV.U32 R113, RZ, RZ, R229 ;  /* 0x000000ffff717224 */ /* 0x000fe400078e00e5 */
[----:B------:R-:W-:-:S05]  /*5270*/  IMAD.MOV.U32 R114, RZ, RZ, R228 ;  /* 0x000000ffff727224 */ /* 0x000fca00078e00e4 */
[----:B------:R3:W-:Y:S01]  /*5280*/  MUFU.EX2 R229, R0 ;  /* 0x0000000000e57308 */ /* 0x0007e20000000800 */
[C---:B------:R-:W-:Y:S02]  /*5290*/  LOP3.LUT R14, R4.reuse, 0xff, RZ, 0xc0, !PT ;  /* 0x000000ff040e7812 */ /* 0x040fe400078ec0ff */
[----:B-1----:R-:W-:Y:S01]  /*52a0*/  LOP3.LUT R2, R7, UR14, R12, 0x96, !PT ;  /* 0x0000000e07027c12 */ /* 0x002fe2000f8e960c */
[----:B------:R-:W-:Y:S01]  /*52b0*/  FFMA.FTZ R12, R117, c[0x0][0x23c], -R21 ;  /* 0x00008f00750c7a23 */ /* 0x000fe20000010815 */
[----:B---3--:R-:W-:-:S03]  /*52c0*/  LOP3.LUT R0, R4, 0xffff, RZ, 0xc0, !PT ;  /* 0x0000ffff04007812 */ /* 0x008fc600078ec0ff */
[----:B------:R1:W-:Y:S01]  /*52d0*/  MUFU.EX2 R228, R12 ;  /* 0x0000000c00e47308 */ /* 0x0003e20000000800 */
[----:B------:R-:W-:Y:S02]  /*52e0*/  SHF.R.U32.HI R13, RZ, 0x8, R0 ;  /* 0x00000008ff0d7819 */ /* 0x000fe40000011600 */
[----:B------:R-:W-:Y:S02]  /*52f0*/  LOP3.LUT R0, R5, UR14, R30, 0x96, !PT ;  /* 0x0000000e05007c12 */ /* 0x000fe4000f8e961e */
[--C-:B------:R-:W-:Y:S01]  /*5300*/  SHF.R.U32.HI R5, RZ, 0x10, R4.reuse ;  /* 0x00000010ff057819 */ /* 0x100fe20000011604 */
[----:B------:R-:W-:Y:S01]  /*5310*/  IMAD.MOV.U32 R111, RZ, RZ, R227 ;  /* 0x000000ffff6f7224 */ /* 0x000fe200078e00e3 */
[----:B------:R-:W-:Y:S01]  /*5320*/  HMMA.16816.F32.BF16 R36, R8, R24, R80 ;  /* 0x000000180824723c */ /* 0x000fe20000041850 */
[----:B-1----:R-:W-:Y:S01]  /*5330*/  SHF.R.U32.HI R12, RZ, 0x18, R4 ;  /* 0x00000018ff0c7819 */ /* 0x002fe20000011604 */
[----:B------:R-:W-:-:S06]  /*5340*/  FFMA.FTZ R4, R119, c[0x0][0x23c], -R21 ;  /* 0x00008f0077047a23 */ /* 0x000fcc0000010815 */
[C---:B------:R-:W-:Y:S01]  /*5350*/  HMMA.16816.F32.BF16 R44, R8.reuse, R26, R56 ;  /* 0x0000001a082c723c */ /* 0x040fe20000041838 */
[----:B------:R-:W-:Y:S01]  /*5360*/  PRMT R14, R14, 0x5410, R13 ;  /* 0x000054100e0e7816 */ /* 0x000fe2000000000d */
[----:B------:R-:W-:Y:S01]  /*5370*/  IMAD.MOV.U32 R122, RZ, RZ, R226 ;  /* 0x000000ffff7a7224 */ /* 0x000fe200078e00e2 */
[----:B------:R1:W3:Y:S01]  /*5380*/  MUFU.EX2 R227, R4 ;  /* 0x0000000400e37308 */ /* 0x0002e20000000800 */
[----:B------:R-:W-:Y:S01]  /*5390*/  LOP3.LUT R5, R5, 0xff, RZ, 0xc0, !PT ;  /* 0x000000ff05057812 */ /* 0x000fe200078ec0ff */
[----:B------:R-:W4:Y:S03]  /*53a0*/  LDSM.16.MT88.4 R24, [R204+0x4c00] ;  /* 0x004c0000cc18783b */ /* 0x000f260000004200 */
[----:B------:R-:W-:Y:S01]  /*53b0*/  HMMA.16816.F32.BF16 R48, R8, R32, R64 ;  /* 0x000000200830723c */ /* 0x000fe20000041840 */
[----:B------:R-:W-:-:S07]  /*53c0*/  PRMT R13, R5, 0x5410, R12 ;  /* 0x00005410050d7816 */ /* 0x000fce000000000c */
[----:B------:R-:W-:Y:S01]  /*53d0*/  HMMA.16816.F32.BF16 R68, R8, R34, R68 ;  /* 0x000000220844723c */ /* 0x000fe20000041844 */
[----:B------:R-:W4:Y:S01]  /*53e0*/  LDSM.16.MT88.4 R32, [R205+0x4c00] ;  /* 0x004c0000cd20783b */ /* 0x000f220000004200 */
[----:B-1----:R-:W-:-:S05]  /*53f0*/  LOP3.LUT R4, R0, 0xffff, RZ, 0xc0, !PT ;  /* 0x0000ffff00047812 */ /* 0x002fca00078ec0ff */
[----:B------:R-:W-:Y:S01]  /*5400*/  FFMA.FTZ R8, R125, c[0x0][0x23c], -R21 ;  /* 0x00008f007d087a23 */ /* 0x000fe20000010815 */
[----:B------:R-:W-:Y:S02]  /*5410*/  LOP3.LUT R10, R0, 0xff, RZ, 0xc0, !PT ;  /* 0x000000ff000a7812 */ /* 0x000fe400078ec0ff */
[----:B------:R-:W-:Y:S01]  /*5420*/  SHF.R.U32.HI R4, RZ, 0x8, R4 ;  /* 0x00000008ff047819 */ /* 0x000fe20000011604 */
[----:B------:R1:W1:Y:S01]  /*5430*/  MUFU.EX2 R226, R8 ;  /* 0x0000000800e27308 */ /* 0x0002620000000800 */
[----:B------:R-:W-:Y:S02]  /*5440*/  SHF.R.U32.HI R9, RZ, 0x10, R0 ;  /* 0x00000010ff097819 */ /* 0x000fe40000011600 */
[----:B------:R-:W-:Y:S02]  /*5450*/  PRMT R12, R10, 0x5410, R4 ;  /* 0x000054100a0c7816 */ /* 0x000fe40000000004 */
[----:B------:R-:W-:Y:S02]  /*5460*/  LOP3.LUT R5, R9, 0xff, RZ, 0xc0, !PT ;  /* 0x000000ff09057812 */ /* 0x000fe400078ec0ff */
[----:B--2---:R-:W-:Y:S01]  /*5470*/  F2FP.BF16.PACK_AB R4, R230, R231 ;  /* 0x000000e7e604723e */ /* 0x004fe200000010ff */
[----:B------:R-:W-:Y:S01]  /*5480*/  FFMA.FTZ R9, R123, c[0x0][0x23c], -R3 ;  /* 0x00008f007b097a23 */ /* 0x000fe20000010803 */
[----:B-1----:R-:W-:Y:S01]  /*5490*/  SHF.R.U32.HI R8, RZ, 0x18, R0 ;  /* 0x00000018ff087819 */ /* 0x002fe20000011600 */
[----:B------:R-:W-:-:S03]  /*54a0*/  HSET2.LE.AND R0, R14, R93, PT ;  /* 0x0000005d0e007233 */ /* 0x000fc60003803000 */
[----:B------:R-:W-:Y:S02]  /*54b0*/  PRMT R11, R5, 0x5410, R8 ;  /* 0x00005410050b7816 */ /* 0x000fe40000000008 */
[----:B------:R-:W-:Y:S01]  /*54c0*/  LOP3.LUT R10, R0, R4, RZ, 0xc0, !PT ;  /* 0x00000004000a7212 */ /* 0x000fe200078ec0ff */
[--C-:B------:R-:W-:Y:S01]  /*54d0*/  HSET2.LE.AND R0, R13, R93.reuse, PT ;  /* 0x0000005d0d007233 */ /* 0x100fe20003803000 */
[----:B---3--:R-:W-:Y:S01]  /*54e0*/  F2FP.BF16.PACK_AB R4, R227, R228 ;  /* 0x000000e4e304723e */ /* 0x008fe200000010ff */
[----:B------:R-:W-:Y:S02]  /*54f0*/  IMAD.MOV.U32 R121, RZ, RZ, R225 ;  /* 0x000000ffff797224 */ /* 0x000fe400078e00e1 */
[----:B------:R1:W-:Y:S01]  /*5500*/  MUFU.EX2 R225, R9 ;  /* 0x0000000900e17308 */ /* 0x0003e20000000800 */
[----:B------:R-:W-:Y:S02]  /*5510*/  FFMA.FTZ R8, R124, c[0x0][0x23c], -R3 ;  /* 0x00008f007c087a23 */ /* 0x000fe40000010803 */
[----:B------:R-:W-:Y:S01]  /*5520*/  IMAD.MOV.U32 R116, RZ, RZ, R220 ;  /* 0x000000ffff747224 */ /* 0x000fe200078e00dc */
[----:B------:R-:W-:Y:S01]  /*5530*/  HSET2.LE.AND R5, R12, R93, PT ;  /* 0x0000005d0c057233 */ /* 0x000fe20003803000 */
[----:B------:R-:W-:-:S03]  /*5540*/  IMAD.MOV.U32 R109, RZ, RZ, R224 ;  /* 0x000000ffff6d7224 */ /* 0x000fc600078e00e0 */
[----:B------:R2:W3:Y:S01]  /*5550*/  MUFU.EX2 R224, R8 ;  /* 0x0000000800e07308 */ /* 0x0004e20000000800 */
[----:B-1----:R-:W-:Y:S01]  /*5560*/  HSET2.LE.AND R9, R11, R93, PT ;  /* 0x0000005d0b097233 */ /* 0x002fe20003803000 */
[----:B------:R-:W-:Y:S01]  /*5570*/  LOP3.LUT R11, R0, R4, RZ, 0xc0, !PT ;  /* 0x00000004000b7212 */ /* 0x000fe200078ec0ff */
[----:B------:R-:W-:-:S05]  /*5580*/  FFMA.FTZ R4, R139, c[0x0][0x23c], -R20 ;  /* 0x00008f008b047a23 */ /* 0x000fca0000010814 */
[----:B------:R1:W-:Y:S01]  /*5590*/  MUFU.EX2 R220, R4 ;  /* 0x0000000400dc7308 */ /* 0x0003e20000000800 */
[----:B------:R-:W-:Y:S01]  /*55a0*/  IMAD.MOV.U32 R120, RZ, RZ, R223 ;  /* 0x000000ffff787224 */ /* 0x000fe200078e00df */
[----:B--2---:R-:W-:Y:S02]  /*55b0*/  F2FP.BF16.PACK_AB R8, R234, R235 ;  /* 0x000000ebea08723e */ /* 0x004fe400000010ff */
[----:B------:R-:W-:Y:S02]  /*55c0*/  LOP3.LUT R0, R6, 0xffff, RZ, 0xc0, !PT ;  /* 0x0000ffff06007812 */ /* 0x000fe400078ec0ff */
[----:B------:R-:W-:Y:S02]  /*55d0*/  LOP3.LUT R8, R5, R8, RZ, 0xc0, !PT ;  /* 0x0000000805087212 */ /* 0x000fe400078ec0ff */
[----:B------:R-:W-:Y:S01]  /*55e0*/  SHF.R.U32.HI R5, RZ, 0x10, R6 ;  /* 0x00000010ff057819 */ /* 0x000fe20000011606 */
[----:B-1----:R-:W-:-:S04]  /*55f0*/  FFMA.FTZ R4, R126, c[0x0][0x23c], -R20 ;  /* 0x00008f007e047a23 */ /* 0x002fc80000010814 */
[----:B------:R1:W-:Y:S01]  /*5600*/  MUFU.EX2 R223, R4 ;  /* 0x0000000400df7308 */ /* 0x0003e20000000800 */
[----:B------:R-:W-:Y:S02]  /*5610*/  F2FP.BF16.PACK_AB R12, R226, R229 ;  /* 0x000000e5e20c723e */ /* 0x000fe400000010ff */
[----:B------:R-:W-:Y:S02]  /*5620*/  LOP3.LUT R7, R6, 0xff, RZ, 0xc0, !PT ;  /* 0x000000ff06077812 */ /* 0x000fe400078ec0ff */
[----:B------:R-:W-:Y:S02]  /*5630*/  SHF.R.U32.HI R0, RZ, 0x8, R0 ;  /* 0x00000008ff007819 */ /* 0x000fe40000011600 */
[----:B------:R-:W-:Y:S02]  /*5640*/  SHF.R.U32.HI R6, RZ, 0x18, R6 ;  /* 0x00000018ff067819 */ /* 0x000fe40000011606 */
[----:B------:R-:W-:Y:S01]  /*5650*/  LOP3.LUT R5, R5, 0xff, RZ, 0xc0, !PT ;  /* 0x000000ff05057812 */ /* 0x000fe200078ec0ff */
[----:B-1----:R-:W-:-:S04]  /*5660*/  FFMA.FTZ R4, R127, c[0x0][0x23c], -R20 ;  /* 0x00008f007f047a23 */ /* 0x002fc80000010814 */
[----:B------:R1:W-:Y:S01]  /*5670*/  MUFU.EX2 R190, R4 ;  /* 0x0000000400be7308 */ /* 0x0003e20000000800 */
[----:B------:R-:W-:Y:S01]  /*5680*/  IMAD.MOV.U32 R95, RZ, RZ, R189 ;  /* 0x000000ffff5f7224 */ /* 0x000fe200078e00bd */
[----:B------:R-:W-:Y:S02]  /*5690*/  LOP3.LUT R9, R9, R12, RZ, 0xc0, !PT ;  /* 0x0000000c09097212 */ /* 0x000fe400078ec0ff */
[----:B------:R-:W-:Y:S02]  /*56a0*/  PRMT R12, R7, 0x5410, R0 ;  /* 0x00005410070c7816 */ /* 0x000fe40000000000 */
[----:B------:R-:W-:Y:S02]  /*56b0*/  LOP3.LUT R0, R2, 0xffff, RZ, 0xc0, !PT ;  /* 0x0000ffff02007812 */ /* 0x000fe400078ec0ff */
[----:B------:R-:W-:Y:S02]  /*56c0*/  PRMT R13, R5, 0x5410, R6 ;  /* 0x00005410050d7816 */ /* 0x000fe40000000006 */
[----:B------:R-:W-:Y:S01]  /*56d0*/  SHF.R.U32.HI R6, RZ, 0x10, R2 ;  /* 0x00000010ff067819 */ /* 0x000fe20000011602 */
[----:B-1----:R-:W-:-:S04]  /*56e0*/  FFMA.FTZ R4, R191, c[0x0][0x23c], -R20 ;  /* 0x00008f00bf047a23 */ /* 0x002fc80000010814 */
[----:B------:R-:W1:Y:S01]  /*56f0*/  MUFU.EX2 R189, R4 ;  /* 0x0000000400bd7308 */ /* 0x000e620000000800 */
[----:B------:R-:W-:Y:S01]  /*5700*/  IMAD.MOV.U32 R108, RZ, RZ, R98 ;  /* 0x000000ffff6c7224 */ /* 0x000fe200078e0062 */
[----:B------:R-:W-:Y:S01]  /*5710*/  SHF.R.U32.HI R7, RZ, 0x8, R0 ;  /* 0x00000008ff077819 */ /* 0x000fe20000011600 */
[----:B------:R-:W-:Y:S01]  /*5720*/  IMAD.MOV.U32 R98, RZ, RZ, R15 ;  /* 0x000000ffff627224 */ /* 0x000fe200078e000f */
[----:B------:R-:W-:Y:S02]  /*5730*/  LOP3.LUT R5, R2, 0xff, RZ, 0xc0, !PT ;  /* 0x000000ff02057812 */ /* 0x000fe400078ec0ff */
[----:B------:R-:W-:Y:S02]  /*5740*/  LOP3.LUT R15, R19, UR13, R54, 0x96, !PT ;  /* 0x0000000d130f7c12 */ /* 0x000fe4000f8e9636 */
[----:B------:R-:W-:Y:S02]  /*5750*/  SHF.R.U32.HI R2, RZ, 0x18, R2 ;  /* 0x00000018ff027819 */ /* 0x000fe40000011602 */
[----:B------:R-:W-:Y:S01]  /*5760*/  LOP3.LUT R0, R6, 0xff, RZ, 0xc0, !PT ;  /* 0x000000ff06007812 */ /* 0x000fe200078ec0ff */
[----:B------:R-:W-:-:S03]  /*5770*/  IMAD.WIDE.U32 R16, R15, -0x2daee0ad, RZ ;  /* 0xd2511f530f107825 */ /* 0x000fc600078e00ff */
[----:B------:R-:W-:Y:S01]  /*5780*/  PRMT R6, R0, 0x5410, R2 ;  /* 0x0000541000067816 */ /* 0x000fe20000000002 */
[C---:B----4-:R-:W-:Y:S01]  /*5790*/  HMMA.16816.F32.BF16 R64, R8.reuse, R24, R60 ;  /* 0x000000180840723c */ /* 0x050fe2000004183c */
[--C-:B------:R-:W-:Y:S01]  /*57a0*/  HSET2.LE.AND R0, R12, R93.reuse, PT ;  /* 0x0000005d0c007233 */ /* 0x100fe20003803000 */
[----:B---3--:R-:W-:Y:S02]  /*57b0*/  F2FP.BF16.PACK_AB R2, R224, R225 ;  /* 0x000000e1e002723e */ /* 0x008fe400000010ff */
[----:B------:R-:W-:Y:S01]  /*57c0*/  PRMT R5, R5, 0x5410, R7 ;  /* 0x0000541005057816 */ /* 0x000fe20000000007 */
[--C-:B------:R-:W-:Y:S01]  /*57d0*/  HSET2.LE.AND R6, R6, R93.reuse, PT ;  /* 0x0000005d06067233 */ /* 0x100fe20003803000 */
[----:B-1----:R-:W-:Y:S02]  /*57e0*/  F2FP.BF16.PACK_AB R7, R189, R220 ;  /* 0x000000dcbd07723e */ /* 0x002fe400000010ff */
[----:B------:R-:W-:Y:S01]  /*57f0*/  HMMA.16816.F32.BF16 R60, R8, R26, R72 ;  /* 0x0000001a083c723c */ /* 0x000fe20000041848 */
[----:B------:R-:W-:Y:S01]  /*5800*/  LOP3.LUT R14, R0, R2, RZ, 0xc0, !PT ;  /* 0x00000002000e7212 */ /* 0x000fe200078ec0ff */
[----:B------:R-:W-:Y:S01]  /*5810*/  HSET2.LE.AND R0, R13, R93, PT ;  /* 0x0000005d0d007233 */ /* 0x000fe20003803000 */
[----:B------:R-:W-:-:S05]  /*5820*/  LOP3.LUT R13, R6, R7, RZ, 0xc0, !PT ;  /* 0x00000007060d7212 */ /* 0x000fca00078ec0ff */
[----:B------:R-:W-:Y:S01]  /*5830*/  HMMA.16816.F32.BF16 R72, R8, R32, R88 ;  /* 0x000000200848723c */ /* 0x000fe20000041858 */
[----:B------:R-:W-:-:S07]  /*5840*/  F2FP.BF16.PACK_AB R2, R190, R223 ;  /* 0x000000dfbe02723e */ /* 0x000fce00000010ff */
[----:B------:R-:W-:Y:S07]  /*5850*/  HMMA.16816.F32.BF16 R56, R8, R34, R84 ;  /* 0x000000220838723c */ /* 0x000fee0000041854 */
[----:B------:R-:W-:Y:S02]  /*5860*/  LOP3.LUT R8, R17, UR10, R78, 0x96, !PT ;  /* 0x0000000a11087c12 */ /* 0x000fe4000f8e964e */
[----:B------:R-:W-:-:S03]  /*5870*/  LOP3.LUT R9, R43, UR11, R18, 0x96, !PT ;  /* 0x0000000b2b097c12 */ /* 0x000fc6000f8e9612 */
[----:B------:R-:W-:Y:S01]  /*5880*/  IMAD.WIDE.U32 R6, R8, -0x326172a9, RZ ;  /* 0xcd9e8d5708067825 */ /* 0x000fe200078e00ff */
[----:B------:R-:W-:-:S03]  /*5890*/  LOP3.LUT R19, R19, UR13, R40, 0x96, !PT ;  /* 0x0000000d13137c12 */ /* 0x000fc6000f8e9628 */
[----:B------:R-:W-:Y:S01]  /*58a0*/  IMAD.WIDE.U32 R8, R9, -0x2daee0ad, RZ ;  /* 0xd2511f5309087825 */ /* 0x000fe200078e00ff */
[----:B------:R-:W-:Y:S02]  /*58b0*/  LOP3.LUT R15, R0, R2, RZ, 0xc0, !PT ;  /* 0x00000002000f7212 */ /* 0x000fe400078ec0ff */
[----:B------:R-:W-:Y:S02]  /*58c0*/  LOP3.LUT R2, R7, UR9, R42, 0x96, !PT ;  /* 0x0000000907027c12 */ /* 0x000fe4000f8e962a */
[----:B------:R-:W-:Y:S01]  /*58d0*/  LOP3.LUT R0, R53, UR11, R18, 0x96, !PT ;  /* 0x0000000b35007c12 */ /* 0x000fe2000f8e9612 */
[----:B------:R-:W-:Y:S01]  /*58e0*/  IMAD.WIDE.U32 R18, R19, -0x2daee0ad, RZ ;  /* 0xd2511f5313127825 */ /* 0x000fe200078e00ff */
[----:B------:R-:W-:Y:S01]  /*58f0*/  LOP3.LUT R7, R9, UR8, R16, 0x96, !PT ;  /* 0x0000000809077c12 */ /* 0x000fe2000f8e9610 */
[----:B------:R-:W-:Y:S01]  /*5900*/  HSET2.LE.AND R4, R5, R93, PT ;  /* 0x0000005d05047233 */ /* 0x000fe20003803000 */
[----:B------:R-:W-:Y:S01]  /*5910*/  F2FP.BF16.PACK_AB R5, R240, R243 ;  /* 0x000000f3f005723e */ /* 0x000fe200000010ff */
[----:B------:R-:W-:-:S04]  /*5920*/  IMAD.WIDE.U32 R10, R0, -0x2daee0ad, RZ ;  /* 0xd2511f53000a7825 */ /* 0x000fc800078e00ff */
[----:B------:R-:W-:Y:S01]  /*5930*/  IMAD.WIDE.U32 R16, R7, -0x326172a9, RZ ;  /* 0xcd9e8d5707107825 */ /* 0x000fe200078e00ff */
[----:B------:R-:W-:Y:S02]  /*5940*/  LOP3.LUT R7, R19, UR10, R92, 0x96, !PT ;  /* 0x0000000a13077c12 */ /* 0x000fe4000f8e965c */
[----:B------:R-:W-:Y:S01]  /*5950*/  LOP3.LUT R12, R4, R5, RZ, 0xc0, !PT ;  /* 0x00000005040c7212 */ /* 0x000fe200078ec0ff */
[----:B------:R-:W-:Y:S01]  /*5960*/  IMAD.WIDE.U32 R4, R2, -0x2daee0ad, RZ ;  /* 0xd2511f5302047825 */ /* 0x000fe200078e00ff */
[----:B------:R-:W-:Y:S02]  /*5970*/  LOP3.LUT R0, R17, UR7, R6, 0x96, !PT ;  /* 0x0000000711007c12 */ /* 0x000fe4000f8e9606 */
[----:B------:R-:W-:Y:S01]  /*5980*/  LOP3.LUT R2, R11, UR8, R18, 0x96, !PT ;  /* 0x000000080b027c12 */ /* 0x000fe2000f8e9612 */
[----:B------:R-:W-:Y:S02]  /*5990*/  IMAD.WIDE.U32 R6, R7, -0x326172a9, RZ ;  /* 0xcd9e8d5707067825 */ /* 0x000fe400078e00ff */
[----:B------:R-:W-:Y:S01]  /*59a0*/  HMMA.16816.F32.BF16 R84, R12, R26, R44 ;  /* 0x0000001a0c54723c */ /* 0x000fe2000004182c */
[----:B------:R-:W-:Y:S01]  /*59b0*/  LOP3.LUT R11, R5, UR6, R8, 0x96, !PT ;  /* 0x00000006050b7c12 */ /* 0x000fe2000f8e9608 */
[----:B------:R-:W-:Y:S01]  /*59c0*/  IMAD.WIDE.U32 R8, R2, -0x326172a9, RZ ;  /* 0xcd9e8d5702087825 */ /* 0x000fe200078e00ff */
[----:B------:R-:W-:Y:S04]  /*59d0*/  LDSM.16.MT88.4 R44, [R205+0x5000] ;  /* 0x00500000cd2c783b */ /* 0x000fe80000004200 */
[----:B------:R-:W-:Y:S01]  /*59e0*/  IMAD.WIDE.U32 R26, R0, -0x2daee0ad, RZ ;  /* 0xd2511f53001a7825 */ /* 0x000fe200078e00ff */
[----:B------:R-:W-:-:S02]  /*59f0*/  LOP3.LUT R0, R7, UR9, R52, 0x96, !PT ;  /* 0x0000000907007c12 */ /* 0x000fc4000f8e9634 */
[----:B------:R-:W-:Y:S01]  /*5a00*/  LOP3.LUT R5, R9, UR7, R6, 0x96, !PT ;  /* 0x0000000709057c12 */ /* 0x000fe2000f8e9606 */
[----:B------:R-:W-:Y:S02]  /*5a10*/  FFMA.FTZ R2, R129, c[0x0][0x23c], -R3 ;  /* 0x00008f0081027a23 */ /* 0x000fe40000010803 */
[----:B------:R-:W-:-:S04]  /*5a20*/  IMAD.WIDE.U32 R18, R0, -0x2daee0ad, RZ ;  /* 0xd2511f5300127825 */ /* 0x000fc800078e00ff */
[----:B------:R-:W-:Y:S02]  /*5a30*/  FFMA.FTZ R0, R128, c[0x0][0x23c], -R3 ;  /* 0x00008f0080007a23 */ /* 0x000fe40000010803 */
[----:B------:R-:W-:Y:S01]  /*5a40*/  IMAD.MOV.U32 R110, RZ, RZ, R105 ;  /* 0x000000ffff6e7224 */ /* 0x000fe200078e0069 */
[----:B------:R1:W-:Y:S01]  /*5a50*/  MUFU.EX2 R139, R2 ;  /* 0x00000002008b7308 */ /* 0x0003e20000000800 */
[----:B------:R-:W-:Y:S01]  /*5a60*/  IMAD.MOV.U32 R105, RZ, RZ, R31 ;  /* 0x000000ffff697224 */ /* 0x000fe200078e001f */
[C---:B------:R-:W-:Y:S02]  /*5a70*/  LOP3.LUT R31, R29.reuse, UR13, R54, 0x96, !PT ;  /* 0x0000000d1d1f7c12 */ /* 0x040fe4000f8e9636 */
[----:B------:R-:W-:Y:S01]  /*5a80*/  LOP3.LUT R54, R29, UR13, R40, 0x96, !PT ;  /* 0x0000000d1d367c12 */ /* 0x000fe2000f8e9628 */
[----:B------:R-:W-:-:S03]  /*5a90*/  IMAD.WIDE.U32 R40, R5, -0x2daee0ad, RZ ;  /* 0xd2511f5305287825 */ /* 0x000fc600078e00ff */
[----:B------:R2:W-:Y:S01]  /*5aa0*/  MUFU.EX2 R129, R0 ;  /* 0x0000000000817308 */ /* 0x0005e20000000800 */
[----:B------:R-:W-:Y:S01]  /*5ab0*/  IMAD.WIDE.U32 R6, R11, -0x326172a9, RZ ;  /* 0xcd9e8d570b067825 */ /* 0x000fe200078e00ff */
[----:B------:R-:W-:Y:S02]  /*5ac0*/  LOP3.LUT R10, R19, UR6, R10, 0x96, !PT ;  /* 0x00000006130a7c12 */ /* 0x000fe4000f8e960a */
[----:B-1----:R-:W-:Y:S01]  /*5ad0*/  LOP3.LUT R2, R27, UR4, R4, 0x96, !PT ;  /* 0x000000041b027c12 */ /* 0x002fe2000f8e9604 */
[----:B------:R-:W-:Y:S01]  /*5ae0*/  HMMA.16816.F32.BF16 R80, R12, R24, R36 ;  /* 0x000000180c50723c */ /* 0x000fe20000041824 */
[----:B--2---:R-:W-:-:S03]  /*5af0*/  FFMA.FTZ R0, R130, c[0x0][0x23c], -R22 ;  /* 0x00008f0082007a23 */ /* 0x004fc60000010816 */
[----:B------:R-:W-:Y:S01]  /*5b00*/  IMAD.WIDE.U32 R4, R2, -0x326172a9, RZ ;  /* 0xcd9e8d5702047825 */ /* 0x000fe200078e00ff */
[----:B------:R-:W-:Y:S01]  /*5b10*/  LOP3.LUT R2, R41, UR4, R18, 0x96, !PT ;  /* 0x0000000429027c12 */ /* 0x000fe2000f8e9612 */
[----:B------:R1:W-:Y:S01]  /*5b20*/  MUFU.EX2 R128, R0 ;  /* 0x0000000000807308 */ /* 0x0003e20000000800 */
[----:B------:R-:W-:Y:S02]  /*5b30*/  LOP3.LUT R36, R7, UR5, R16, 0x96, !PT ;  /* 0x0000000507247c12 */ /* 0x000fe4000f8e9610 */
[----:B------:R-:W-:Y:S01]  /*5b40*/  LOP3.LUT R16, R5, UR15, R6, 0x96, !PT ;  /* 0x0000000f05107c12 */ /* 0x000fe2000f8e9606 */
[----:B------:R-:W-:Y:S01]  /*5b50*/  IMAD.WIDE.U32 R6, R10, -0x326172a9, RZ ;  /* 0xcd9e8d570a067825 */ /* 0x000fe200078e00ff */
[C---:B------:R-:W-:Y:S02]  /*5b60*/  LOP3.LUT R9, R4.reuse, 0xffff, RZ, 0xc0, !PT ;  /* 0x0000ffff04097812 */ /* 0x040fe400078ec0ff */
[----:B------:R-:W-:Y:S02]  /*5b70*/  LOP3.LUT R11, R4, 0xff, RZ, 0xc0, !PT ;  /* 0x000000ff040b7812 */ /* 0x000fe400078ec0ff */
[----:B------:R-:W-:-:S02]  /*5b80*/  SHF.R.U32.HI R19, RZ, 0x10, R4 ;  /* 0x00000010ff137819 */ /* 0x000fc40000011604 */
[----:B------:R-:W-:Y:S01]  /*5b90*/  SHF.R.U32.HI R27, RZ, 0x18, R4 ;  /* 0x00000018ff1b7819 */ /* 0x000fe20000011604 */
[----:B-1----:R-:W-:Y:S02]  /*5ba0*/  FFMA.FTZ R0, R131, c[0x0][0x23c], -R22 ;  /* 0x00008f0083007a23 */ /* 0x002fe40000010816 */
[----:B------:R-:W-:Y:S02]  /*5bb0*/  IMAD.WIDE.U32 R4, R2, -0x326172a9, RZ ;  /* 0xcd9e8d5702047825 */ /* 0x000fe400078e00ff */
[----:B------:R1:W-:Y:S01]  /*5bc0*/  MUFU.EX2 R127, R0 ;  /* 0x00000000007f7308 */ /* 0x0003e20000000800 */
[----:B------:R-:W-:Y:S01]  /*5bd0*/  SHF.R.U32.HI R2, RZ, 0x8, R9 ;  /* 0x00000008ff027819 */ /* 0x000fe20000011609 */
[----:B------:R-:W-:Y:S01]  /*5be0*/  HMMA.16816.F32.BF16 R88, R12, R32, R48 ;  /* 0x000000200c58723c */ /* 0x000fe20000041830 */
[----:B------:R-:W-:Y:S02]  /*5bf0*/  LOP3.LUT R39, R7, UR5, R8, 0x96, !PT ;  /* 0x0000000507277c12 */ /* 0x000fe4000f8e9608 */
[----:B------:R-:W-:Y:S01]  /*5c00*/  LOP3.LUT R10, R4, 0xff, RZ, 0xc0, !PT ;  /* 0x000000ff040a7812 */ /* 0x000fe200078ec0ff */
[----:B-1----:R-:W-:-:S04]  /*5c10*/  FFMA.FTZ R0, R133, c[0x0][0x23c], -R22 ;  /* 0x00008f0085007a23 */ /* 0x002fc80000010816 */
[----:B------:R1:W-:Y:S01]  /*5c20*/  MUFU.EX2 R126, R0 ;  /* 0x00000000007e7308 */ /* 0x0003e20000000800 */
[--C-:B------:R-:W-:Y:S02]  /*5c30*/  SHF.R.U32.HI R7, RZ, 0x10, R4.reuse ;  /* 0x00000010ff077819 */ /* 0x100fe40000011604 */
[----:B------:R-:W-:Y:S01]  /*5c40*/  SHF.R.U32.HI R8, RZ, 0x18, R4 ;  /* 0x00000018ff087819 */ /* 0x000fe20000011604 */
[----:B------:R-:W-:Y:S01]  /*5c50*/  IMAD.MOV.U32 R96, RZ, RZ, R103 ;  /* 0x000000ffff607224 */ /* 0x000fe200078e0067 */
[----:B------:R-:W-:Y:S01]  /*5c60*/  PRMT R32, R11, 0x5410, R2 ;  /* 0x000054100b207816 */ /* 0x000fe20000000002 */
[----:B------:R-:W-:Y:S01]  /*5c70*/  FFMA.FTZ R2, R135, c[0x0][0x23c], -R21 ;  /* 0x00008f0087027a23 */ /* 0x000fe20000010815 */
[----:B-1----:R-:W-:Y:S02]  /*5c80*/  LOP3.LUT R0, R5, UR15, R6, 0x96, !PT ;  /* 0x0000000f05007c12 */ /* 0x002fe4000f8e9606 */
[----:B------:R-:W-:Y:S01]  /*5c90*/  LOP3.LUT R6, R4, 0xffff, RZ, 0xc0, !PT ;  /* 0x0000ffff04067812 */ /* 0x000fe200078ec0ff */
[----:B------:R-:W-:-:S04]  /*5ca0*/  FFMA.FTZ R5, R132, c[0x0][0x23c], -R22 ;  /* 0x00008f0084057a23 */ /* 0x000fc80000010816 */
[----:B------:R1:W2:Y:S01]  /*5cb0*/  MUFU.EX2 R125, R5 ;  /* 0x00000005007d7308 */ /* 0x0002a20000000800 */
[----:B------:R-:W-:Y:S02]  /*5cc0*/  IMAD.MOV.U32 R103, RZ, RZ, R102 ;  /* 0x000000ffff677224 */ /* 0x000fe400078e0066 */
[----:B------:R-:W-:Y:S01]  /*5cd0*/  IMAD.MOV.U32 R102, RZ, RZ, R23 ;  /* 0x000000ffff667224 */ /* 0x000fe200078e0017 */
[----:B------:R-:W-:-:S04]  /*5ce0*/  LOP3.LUT R23, R43, UR11, R28, 0x96, !PT ;  /* 0x0000000b2b177c12 */ /* 0x000fc8000f8e961c */
[----:B------:R3:W-:Y:S01]  /*5cf0*/  MUFU.EX2 R124, R2 ;  /* 0x00000002007c7308 */ /* 0x0007e20000000800 */
[----:B-1----:R-:W-:-:S05]  /*5d00*/  IMAD.WIDE.U32 R4, R31, -0x2daee0ad, RZ ;  /* 0xd2511f531f047825 */ /* 0x002fca00078e00ff */
[----:B------:R-:W-:Y:S01]  /*5d10*/  LOP3.LUT R17, R5, UR10, R78, 0x96, !PT ;  /* 0x0000000a05117c12 */ /* 0x000fe2000f8e964e */
[----:B------:R-:W-:Y:S01]  /*5d20*/  FFMA.FTZ R5, R140, c[0x0][0x23c], -R21 ;  /* 0x00008f008c057a23 */ /* 0x000fe20000010815 */
[----:B---3--:R-:W-:Y:S01]  /*5d30*/  SHF.R.U32.HI R2, RZ, 0x8, R6 ;  /* 0x00000008ff027819 */ /* 0x008fe20000011606 */
[----:B------:R-:W-:Y:S01]  /*5d40*/  IMAD.WIDE.U32 R24, R23, -0x2daee0ad, RZ ;  /* 0xd2511f5317187825 */ /* 0x000fe200078e00ff */
[----:B------:R-:W-:Y:S01]  /*5d50*/  LOP3.LUT R6, R7, 0xff, RZ, 0xc0, !PT ;  /* 0x000000ff07067812 */ /* 0x000fe200078ec0ff */
[----:B------:R1:W3:Y:S01]  /*5d60*/  MUFU.EX2 R123, R5 ;  /* 0x00000005007b7308 */ /* 0x0002e20000000800 */
[----:B------:R-:W-:Y:S02]  /*5d70*/  PRMT R10, R10, 0x5410, R2 ;  /* 0x000054100a0a7816 */ /* 0x000fe40000000002 */
[----:B------:R-:W-:Y:S02]  /*5d80*/  LOP3.LUT R2, R0, 0xffff, RZ, 0xc0, !PT ;  /* 0x0000ffff00027812 */ /* 0x000fe400078ec0ff */
[----:B------:R-:W-:-:S02]  /*5d90*/  LOP3.LUT R18, R25, UR8, R4, 0x96, !PT ;  /* 0x0000000819127c12 */ /* 0x000fc4000f8e9604 */
[----:B------:R-:W-:Y:S02]  /*5da0*/  PRMT R8, R6, 0x5410, R8 ;  /* 0x0000541006087816 */ /* 0x000fe40000000008 */
[----:B------:R-:W-:Y:S02]  /*5db0*/  LOP3.LUT R6, R0, 0xff, RZ, 0xc0, !PT ;  /* 0x000000ff00067812 */ /* 0x000fe400078ec0ff */
[----:B------:R-:W-:Y:S01]  /*5dc0*/  SHF.R.U32.HI R4, RZ, 0x8, R2 ;  /* 0x00000008ff047819 */ /* 0x000fe20000011602 */
[----:B------:R-:W-:-:S03]  /*5dd0*/  IMAD.MOV.U32 R94, RZ, RZ, R116 ;  /* 0x000000ffff5e7224 */ /* 0x000fc600078e0074 */
[----:B------:R-:W-:Y:S01]  /*5de0*/  PRMT R9, R6, 0x5410, R4 ;  /* 0x0000541006097816 */ /* 0x000fe20000000004 */
[--C-:B-1----:R-:W-:Y:S02]  /*5df0*/  FFMA.FTZ R5, R141, c[0x0][0x23c], -R21.reuse ;  /* 0x00008f008d057a23 */ /* 0x102fe40000010815 */
[----:B------:R-:W-:Y:S01]  /*5e00*/  FFMA.FTZ R4, R156, c[0x0][0x23c], -R21 ;  /* 0x00008f009c047a23 */ /* 0x000fe20000010815 */
[----:B------:R-:W-:Y:S01]  /*5e10*/  SHF.R.U32.HI R2, RZ, 0x10, R0 ;  /* 0x00000010ff027819 */ /* 0x000fe20000011600 */
[----:B------:R-:W-:Y:S02]  /*5e20*/  IMAD.MOV.U32 R78, RZ, RZ, R96 ;  /* 0x000000ffff4e7224 */ /* 0x000fe400078e0060 */
[----:B------:R-:W-:Y:S02]  /*5e30*/  IMAD.MOV.U32 R96, RZ, RZ, R122 ;  /* 0x000000ffff607224 */ /* 0x000fe400078e007a */
[----:B------:R-:W-:Y:S01]  /*5e40*/  IMAD.MOV.U32 R116, RZ, RZ, R121 ;  /* 0x000000ffff747224 */ /* 0x000fe200078e0079 */
[----:B------:R3:W-:Y:S01]  /*5e50*/  MUFU.EX2 R122, R5 ;  /* 0x00000005007a7308 */ /* 0x0007e20000000800 */
[----:B------:R-:W-:Y:S01]  /*5e60*/  SHF.R.U32.HI R7, RZ, 0x18, R0 ;  /* 0x00000018ff077819 */ /* 0x000fe20000011600 */
[----:B------:R-:W-:Y:S01]  /*5e70*/  HSET2.LE.AND R0, R10, R93, PT ;  /* 0x0000005d0a007233 */ /* 0x000fe20003803000 */
[----:B------:R-:W-:-:S05]  /*5e80*/  LOP3.LUT R6, R2, 0xff, RZ, 0xc0, !PT ;  /* 0x000000ff02067812 */ /* 0x000fca00078ec0ff */
[----:B------:R1:W4:Y:S01]  /*5e90*/  MUFU.EX2 R121, R4 ;  /* 0x0000000400797308 */ /* 0x0003220000000800 */
[----:B--2---:R-:W-:Y:S02]  /*5ea0*/  F2FP.BF16.PACK_AB R2, R125, R126 ;  /* 0x0000007e7d02723e */ /* 0x004fe400000010ff */
[----:B------:R-:W-:Y:S02]  /*5eb0*/  LOP3.LUT R43, R53, UR11, R28, 0x96, !PT ;  /* 0x0000000b352b7c12 */ /* 0x000fe4000f8e961c */
[----:B------:R-:W2:Y:S01]  /*5ec0*/  LDSM.16.MT88.4 R28, [R204+0x5000] ;  /* 0x00500000cc1c783b */ /* 0x000ea20000004200 */
[----:B---3--:R-:W-:Y:S01]  /*5ed0*/  F2FP.BF16.PACK_AB R5, R123, R124 ;  /* 0x0000007c7b05723e */ /* 0x008fe200000010ff */
[----:B-1----:R-:W-:Y:S01]  /*5ee0*/  HSET2.LE.AND R4, R8, R93, PT ;  /* 0x0000005d08047233 */ /* 0x002fe20003803000 */
[----:B------:R-:W-:Y:S01]  /*5ef0*/  LOP3.LUT R10, R0, R2, RZ, 0xc0, !PT ;  /* 0x00000002000a7212 */ /* 0x000fe200078ec0ff */
[----:B------:R-:W-:-:S03]  /*5f00*/  FFMA.FTZ R8, R143, c[0x0][0x23c], -R3 ;  /* 0x00008f008f087a23 */ /* 0x000fc60000010803 */
[----:B------:R-:W-:Y:S01]  /*5f10*/  LOP3.LUT R11, R4, R5, RZ, 0xc0, !PT ;  /* 0x00000005040b7212 */ /* 0x000fe200078ec0ff */
[----:B------:R-:W-:Y:S01]  /*5f20*/  FFMA.FTZ R4, R142, c[0x0][0x23c], -R3 ;  /* 0x00008f008e047a23 */ /* 0x000fe20000010803 */
[----:B------:R-:W-:Y:S01]  /*5f30*/  HSET2.LE.AND R0, R9, R93, PT ;  /* 0x0000005d09007233 */ /* 0x000fe20003803000 */
[----:B------:R-:W-:Y:S01]  /*5f40*/  PRMT R6, R6, 0x5410, R7 ;  /* 0x0000541006067816 */ /* 0x000fe20000000007 */
[----:B------:R-:W-:Y:S01]  /*5f50*/  IMAD.MOV.U32 R130, RZ, RZ, R95 ;  /* 0x000000ffff827224 */ /* 0x000fe200078e005f */
[----:B------:R-:W-:Y:S01]  /*5f60*/  F2FP.BF16.PACK_AB R2, R127, R128 ;  /* 0x000000807f02723e */ /* 0x000fe200000010ff */
[----:B------:R1:W-:Y:S01]  /*5f70*/  MUFU.EX2 R119, R4 ;  /* 0x0000000400777308 */ /* 0x0003e20000000800 */
[----:B------:R-:W-:-:S07]  /*5f80*/  IMAD.MOV.U32 R95, RZ, RZ, R120 ;  /* 0x000000ffff5f7224 */ /* 0x000fce00078e0078 */
[----:B------:R3:W2:Y:S01]  /*5f90*/  MUFU.EX2 R120, R8 ;  /* 0x0000000800787308 */ /* 0x0006a20000000800 */
[----:B-1----:R-:W-:-:S07]  /*5fa0*/  FFMA.FTZ R4, R149, c[0x0][0x23c], -R3 ;  /* 0x00008f0095047a23 */ /* 0x002fce0000010803 */
[----:B------:R1:W-:Y:S01]  /*5fb0*/  MUFU.EX2 R118, R4 ;  /* 0x0000000400767308 */ /* 0x0003e20000000800 */
[----:B---3--:R-:W-:Y:S01]  /*5fc0*/  LOP3.LUT R8, R0, R2, RZ, 0xc0, !PT ;  /* 0x0000000200087212 */ /* 0x008fe200078ec0ff */
[----:B------:R-:W-:Y:S01]  /*5fd0*/  HSET2.LE.AND R0, R6, R93, PT ;  /* 0x0000005d06007233 */ /* 0x000fe20003803000 */
[----:B----4-:R-:W-:Y:S01]  /*5fe0*/  F2FP.BF16.PACK_AB R2, R121, R122 ;  /* 0x0000007a7902723e */ /* 0x010fe200000010ff */
[----:B------:R-:W-:-:S03]  /*5ff0*/  IMAD.WIDE.U32 R6, R18, -0x326172a9, RZ ;  /* 0xcd9e8d5712067825 */ /* 0x000fc600078e00ff */
[----:B------:R-:W-:Y:S01]  /*6000*/  LOP3.LUT R9, R0, R2, RZ, 0xc0, !PT ;  /* 0x0000000200097212 */ /* 0x000fe200078ec0ff */
[----:B------:R-:W-:Y:S02]  /*6010*/  FFMA.FTZ R0, R148, c[0x0][0x23c], -R3 ;  /* 0x00008f0094007a23 */ /* 0x000fe40000010803 */
[----:B-1----:R-:W-:Y:S02]  /*6020*/  IMAD.WIDE.U32 R4, R17, -0x326172a9, RZ ;  /* 0xcd9e8d5711047825 */ /* 0x002fe400078e00ff */
[----:B------:R1:W-:Y:S03]  /*6030*/  MUFU.EX2 R117, R0 ;  /* 0x0000000000757308 */ /* 0x0003e60000000800 */
[----:B------:R-:W-:Y:S01]  /*6040*/  LOP3.LUT R5, R5, UR9, R42, 0x96, !PT ;  /* 0x0000000905057c12 */ /* 0x000fe2000f8e962a */
[----:B------:R-:W-:Y:S01]  /*6050*/  FFMA.FTZ R2, R192, c[0x0][0x23c], -R20 ;  /* 0x00008f00c0027a23 */ /* 0x000fe20000010814 */
[----:B------:R-:W-:Y:S01]  /*6060*/  HMMA.16816.F32.BF16 R68, R12, R34, R68 ;  /* 0x000000220c44723c */ /* 0x000fe20000041844 */
[----:B------:R-:W-:-:S02]  /*6070*/  IMAD.MOV.U32 R37, RZ, RZ, R116 ;  /* 0x000000ffff257224 */ /* 0x000fc400078e0074 */
[----:B------:R3:W-:Y:S01]  /*6080*/  MUFU.EX2 R116, R2 ;  /* 0x0000000200747308 */ /* 0x0007e20000000800 */
[----:B-1----:R-:W-:Y:S01]  /*6090*/  LOP3.LUT R0, R7, UR7, R4, 0x96, !PT ;  /* 0x0000000707007c12 */ /* 0x002fe2000f8e9604 */
[----:B------:R-:W-:Y:S02]  /*60a0*/  IMAD.WIDE.U32 R4, R5, -0x2daee0ad, RZ ;  /* 0xd2511f5305047825 */ /* 0x000fe400078e00ff */
[----:B------:R-:W-:Y:S02]  /*60b0*/  LOP3.LUT R12, R19, 0xff, RZ, 0xc0, !PT ;  /* 0x000000ff130c7812 */ /* 0x000fe400078ec0ff */
[----:B------:R-:W-:Y:S01]  /*60c0*/  IMAD.WIDE.U32 R18, R0, -0x2daee0ad, RZ ;  /* 0xd2511f5300127825 */ /* 0x000fe200078e00ff */
[----:B---3--:R-:W-:-:S03]  /*60d0*/  LOP3.LUT R2, R5, UR6, R24, 0x96, !PT ;  /* 0x0000000605027c12 */ /* 0x008fc6000f8e9618 */
[----:B------:R-:W-:Y:S01]  /*60e0*/  FFMA.FTZ R7, R193, c[0x0][0x23c], -R20 ;  /* 0x00008f00c1077a23 */ /* 0x000fe20000010814 */
[----:B------:R-:W-:Y:S02]  /*60f0*/  PRMT R15, R12, 0x5410, R27 ;  /* 0x000054100c0f7816 */ /* 0x000fe4000000001b */
[----:B------:R-:W-:Y:S01]  /*6100*/  LOP3.LUT R0, R19, UR4, R4, 0x96, !PT ;  /* 0x0000000413007c12 */ /* 0x000fe2000f8e9604 */
[----:B------:R1:W-:Y:S01]  /*6110*/  MUFU.EX2 R115, R7 ;  /* 0x0000000700737308 */ /* 0x0003e20000000800 */
[----:B------:R-:W-:-:S04]  /*6120*/  IMAD.WIDE.U32 R12, R2, -0x326172a9, RZ ;  /* 0xcd9e8d57020c7825 */ /* 0x000fc800078e00ff */
[----:B------:R-:W-:Y:S02]  /*6130*/  FFMA.FTZ R2, R162, c[0x0][0x23c], -R20 ;  /* 0x00008f00a2027a23 */ /* 0x000fe40000010814 */
[----:B------:R-:W-:Y:S02]  /*6140*/  IMAD.MOV.U32 R49, RZ, RZ, R114 ;  /* 0x000000ffff317224 */ /* 0x000fe400078e0072 */
[----:B------:R-:W-:Y:S02]  /*6150*/  IMAD.MOV.U32 R191, RZ, RZ, R112 ;  /* 0x000000ffffbf7224 */ /* 0x000fe400078e0070 */
[----:B------:R3:W-:Y:S01]  /*6160*/  MUFU.EX2 R112, R2 ;  /* 0x0000000200707308 */ /* 0x0007e20000000800 */
[----:B-1----:R-:W-:Y:S02]  /*6170*/  FFMA.FTZ R7, R160, c[0x0][0x23c], -R20 ;  /* 0x00008f00a0077a23 */ /* 0x002fe40000010814 */
[----:B------:R-:W-:-:S05]  /*6180*/  IMAD.MOV.U32 R42, RZ, RZ, R95 ;  /* 0x000000ffff2a7224 */ /* 0x000fca00078e005f */
[----:B------:R1:W4:Y:S01]  /*6190*/  MUFU.EX2 R114, R7 ;  /* 0x0000000700727308 */ /* 0x0003220000000800 */
[----:B------:R-:W-:Y:S01]  /*61a0*/  IMAD.WIDE.U32 R4, R0, -0x326172a9, RZ ;  /* 0xcd9e8d5700047825 */ /* 0x000fe200078e00ff */
[----:B------:R-:W-:Y:S01]  /*61b0*/  LOP3.LUT R0, R16, 0xffff, RZ, 0xc0, !PT ;  /* 0x0000ffff10007812 */ /* 0x000fe200078ec0ff */
[C---:B--2---:R-:W-:Y:S02]  /*61c0*/  HMMA.16816.F32.BF16 R140, R8.reuse, R28, R64 ;  /* 0x0000001c088c723c */ /* 0x044fe40000041840 */
[----:B------:R-:W-:Y:S02]  /*61d0*/  IMAD.MOV.U32 R95, RZ, RZ, R99 ;  /* 0x000000ffff5f7224 */ /* 0x000fe400078e0063 */
[----:B------:R-:W-:Y:S02]  /*61e0*/  IMAD.MOV.U32 R99, RZ, RZ, R101 ;  /* 0x000000ffff637224 */ /* 0x000fe400078e0065 */
[----:B------:R-:W-:Y:S01]  /*61f0*/  IMAD.MOV.U32 R55, RZ, RZ, R100 ;  /* 0x000000ffff377224 */ /* 0x000fe200078e0064 */
[----:B---3--:R-:W-:Y:S01]  /*6200*/  SHF.R.U32.HI R2, RZ, 0x10, R16 ;  /* 0x00000010ff027819 */ /* 0x008fe20000011610 */
[----:B------:R-:W-:Y:S01]  /*6210*/  IMAD.MOV.U32 R101, RZ, RZ, R155 ;  /* 0x000000ffff657224 */ /* 0x000fe200078e009b */
[----:B------:R-:W-:Y:S01]  /*6220*/  HMMA.16816.F32.BF16 R72, R8, R44, R72 ;  /* 0x0000002c0848723c */ /* 0x000fe20000041848 */
[----:B------:R-:W-:-:S02]  /*6230*/  IMAD.MOV.U32 R100, RZ, RZ, R154 ;  /* 0x000000ffff647224 */ /* 0x000fc400078e009a */
[----:B------:R-:W-:Y:S02]  /*6240*/  IMAD.MOV.U32 R51, RZ, RZ, R153 ;  /* 0x000000ffff337224 */ /* 0x000fe400078e0099 */
[----:B------:R-:W-:Y:S01]  /*6250*/  IMAD.MOV.U32 R131, RZ, RZ, R152 ;  /* 0x000000ffff837224 */ /* 0x000fe200078e0098 */
[----:B-1----:R-:W-:Y:S02]  /*6260*/  SHF.R.U32.HI R7, RZ, 0x8, R0 ;  /* 0x00000008ff077819 */ /* 0x002fe40000011600 */
[----:B------:R-:W-:Y:S01]  /*6270*/  HMMA.16816.F32.BF16 R152, R8, R30, R60 ;  /* 0x0000001e0898723c */ /* 0x000fe2000004183c */
[----:B------:R-:W-:Y:S01]  /*6280*/  LOP3.LUT R17, R13, UR5, R6, 0x96, !PT ;  /* 0x000000050d117c12 */ /* 0x000fe2000f8e9606 */
[----:B------:R-:W-:Y:S01]  /*6290*/  HSET2.LE.AND R0, R32, R93, PT ;  /* 0x0000005d20007233 */ /* 0x000fe20003803000 */
[----:B------:R-:W-:-:S05]  /*62a0*/  LOP3.LUT R6, R2, 0xff, RZ, 0xc0, !PT ;  /* 0x000000ff02067812 */ /* 0x000fca00078ec0ff */
[----:B------:R-:W-:Y:S01]  /*62b0*/  HMMA.16816.F32.BF16 R64, R8, R46, R56 ;  /* 0x0000002e0840723c */ /* 0x000fe20000041838 */
[----:B------:R-:W-:-:S06]  /*62c0*/  F2FP.BF16.PACK_AB R2, R119, R120 ;  /* 0x000000787702723e */ /* 0x000fcc00000010ff */
[----:B------:R-:W-:Y:S01]  /*62d0*/  LOP3.LUT R9, R16, 0xff, RZ, 0xc0, !PT ;  /* 0x000000ff10097812 */ /* 0x000fe200078ec0ff */
[----:B------:R-:W-:-:S03]  /*62e0*/  FFMA.FTZ R8, R150, c[0x0][0x23c], -R3 ;  /* 0x00008f0096087a23 */ /* 0x000fc60000010803 */
[----:B------:R-:W-:Y:S01]  /*62f0*/  PRMT R9, R9, 0x5410, R7 ;  /* 0x0000541009097816 */ /* 0x000fe20000000007 */
[----:B------:R-:W-:Y:S01]  /*6300*/  FFMA.FTZ R7, R151, c[0x0][0x23c], -R3 ;  /* 0x00008f0097077a23 */ /* 0x000fe20000010803 */
[----:B------:R-:W-:Y:S01]  /*6310*/  SHF.R.U32.HI R10, RZ, 0x18, R16 ;  /* 0x00000018ff0a7819 */ /* 0x000fe20000011610 */
[----:B------:R-:W-:Y:S01]  /*6320*/  IMAD.MOV.U32 R48, RZ, RZ, R111 ;  /* 0x000000ffff307224 */ /* 0x000fe200078e006f */
[----:B------:R-:W-:Y:S01]  /*6330*/  LOP3.LUT R14, R0, R2, RZ, 0xc0, !PT ;  /* 0x00000002000e7212 */ /* 0x000fe200078ec0ff */
[----:B------:R-:W-:Y:S01]  /*6340*/  HSET2.LE.AND R0, R15, R93, PT ;  /* 0x0000005d0f007233 */ /* 0x000fe20003803000 */
[----:B------:R4:W-:Y:S01]  /*6350*/  MUFU.EX2 R111, R7 ;  /* 0x00000007006f7308 */ /* 0x0009e20000000800 */
[----:B------:R-:W-:Y:S01]  /*6360*/  IMAD.MOV.U32 R50, RZ, RZ, R113 ;  /* 0x000000ffff327224 */ /* 0x000fe200078e0071 */
[----:B------:R-:W-:-:S06]  /*6370*/  LOP3.LUT R19, R5, UR15, R12, 0x96, !PT ;  /* 0x0000000f05137c12 */ /* 0x000fcc000f8e960c */
[----:B------:R1:W-:Y:S01]  /*6380*/  MUFU.EX2 R113, R8 ;  /* 0x0000000800717308 */ /* 0x0003e20000000800 */
[----:B----4-:R-:W-:-:S04]  /*6390*/  F2FP.BF16.PACK_AB R7, R112, R114 ;  /* 0x000000727007723e */ /* 0x010fc800000010ff */
[----:B------:R-:W-:Y:S01]  /*63a0*/  LOP3.LUT R15, R0, R7, RZ, 0xc0, !PT ;  /* 0x00000007000f7212 */ /* 0x000fe200078ec0ff */
[----:B------:R-:W-:Y:S01]  /*63b0*/  FFMA.FTZ R0, R157, c[0x0][0x23c], -R3 ;  /* 0x00008f009d007a23 */ /* 0x000fe20000010803 */
[----:B-1----:R-:W-:Y:S01]  /*63c0*/  PRMT R8, R6, 0x5410, R10 ;  /* 0x0000541006087816 */ /* 0x002fe2000000000a */
[----:B------:R-:W-:Y:S01]  /*63d0*/  HSET2.LE.AND R6, R9, R93, PT ;  /* 0x0000005d09067233 */ /* 0x000fe20003803000 */
[----:B------:R-:W-:Y:S01]  /*63e0*/  F2FP.BF16.PACK_AB R9, R129, R139 ;  /* 0x0000008b8109723e */ /* 0x000fe200000010ff */
[----:B------:R-:W-:Y:S01]  /*63f0*/  IMAD.MOV.U32 R132, RZ, RZ, R109 ;  /* 0x000000ffff847224 */ /* 0x000fe200078e006d */
[----:B------:R-:W-:Y:S01]  /*6400*/  LOP3.LUT R34, R4, 0xffff, RZ, 0xc0, !PT ;  /* 0x0000ffff04227812 */ /* 0x000fe200078ec0ff */
[----:B------:R-:W-:Y:S01]  /*6410*/  IMAD.MOV.U32 R33, RZ, RZ, R96 ;  /* 0x000000ffff217224 */ /* 0x000fe200078e0060 */
[----:B------:R-:W-:Y:S01]  /*6420*/  LOP3.LUT R12, R6, R9, RZ, 0xc0, !PT ;  /* 0x00000009060c7212 */ /* 0x000fe200078ec0ff */
[----:B------:R-:W-:Y:S01]  /*6430*/  IMAD.WIDE.U32 R6, R36, -0x2daee0ad, RZ ;  /* 0xd2511f5324067825 */ /* 0x000fe200078e00ff */
[----:B------:R1:W-:Y:S01]  /*6440*/  MUFU.EX2 R109, R0 ;  /* 0x00000000006d7308 */ /* 0x0003e20000000800 */
[----:B------:R-:W-:-:S02]  /*6450*/  LOP3.LUT R38, R4, 0xff, RZ, 0xc0, !PT ;  /* 0x000000ff04267812 */ /* 0x000fc400078ec0ff */
[----:B------:R-:W-:Y:S01]  /*6460*/  IMAD.MOV.U32 R133, RZ, RZ, R37 ;  /* 0x000000ffff857224 */ /* 0x000fe200078e0025 */
[----:B------:R-:W-:Y:S01]  /*6470*/  SHF.R.U32.HI R37, RZ, 0x10, R4 ;  /* 0x00000010ff257819 */ /* 0x000fe20000011604 */
[----:B------:R-:W-:Y:S01]  /*6480*/  IMAD.MOV.U32 R96, RZ, RZ, R110 ;  /* 0x000000ffff607224 */ /* 0x000fe200078e006e */
[----:B------:R-:W-:Y:S01]  /*6490*/  SHF.R.U32.HI R36, RZ, 0x18, R4 ;  /* 0x00000018ff247819 */ /* 0x000fe20000011604 */
[----:B------:R-:W-:Y:S01]  /*64a0*/  IMAD.WIDE.U32 R4, R17, -0x2daee0ad, RZ ;  /* 0xd2511f5311047825 */ /* 0x000fe200078e00ff */
[----:B------:R-:W-:Y:S01]  /*64b0*/  HSET2.LE.AND R2, R8, R93, PT ;  /* 0x0000005d08027233 */ /* 0x000fe20003803000 */
[----:B------:R-:W-:Y:S02]  /*64c0*/  F2FP.BF16.PACK_AB R8, R115, R116 ;  /* 0x000000747308723e */ /* 0x000fe400000010ff */
[----:B------:R-:W-:Y:S02]  /*64d0*/  IMAD.MOV.U32 R157, RZ, RZ, R131 ;  /* 0x000000ffff9d7224 */ /* 0x000fe400078e0083 */
[----:B-1----:R-:W-:-:S02]  /*64e0*/  FFMA.FTZ R0, R146, c[0x0][0x23c], -R3 ;  /* 0x00008f0092007a23 */ /* 0x002fc40000010803 */
[----:B------:R-:W-:Y:S02]  /*64f0*/  IMAD.MOV.U32 R146, RZ, RZ, R51 ;  /* 0x000000ffff927224 */ /* 0x000fe400078e0033 */
[----:B------:R-:W-:Y:S02]  /*6500*/  IMAD.MOV.U32 R51, RZ, RZ, R55 ;  /* 0x000000ffff337224 */ /* 0x000fe400078e0037 */
[----:B------:R-:W-:Y:S02]  /*6510*/  IMAD.MOV.U32 R55, RZ, RZ, R95 ;  /* 0x000000ffff377224 */ /* 0x000fe400078e005f */
[----:B------:R-:W-:Y:S01]  /*6520*/  IMAD.MOV.U32 R95, RZ, RZ, R96 ;  /* 0x000000ffff5f7224 */ /* 0x000fe200078e0060 */
[----:B------:R-:W-:Y:S01]  /*6530*/  LOP3.LUT R23, R5, UR14, R18, 0x96, !PT ;  /* 0x0000000e05177c12 */ /* 0x000fe2000f8e9612 */
[----:B------:R-:W-:Y:S01]  /*6540*/  IMAD.MOV.U32 R131, RZ, RZ, R33 ;  /* 0x000000ffff837224 */ /* 0x000fe200078e0021 */
[C---:B------:R-:W-:Y:S01]  /*6550*/  LOP3.LUT R24, R4.reuse, 0xffff, RZ, 0xc0, !PT ;  /* 0x0000ffff04187812 */ /* 0x040fe200078ec0ff */
[----:B------:R-:W-:Y:S01]  /*6560*/  IMAD.MOV.U32 R96, RZ, RZ, R108 ;  /* 0x000000ffff607224 */ /* 0x000fe200078e006c */
[----:B------:R-:W-:Y:S01]  /*6570*/  LOP3.LUT R35, R4, 0xff, RZ, 0xc0, !PT ;  /* 0x000000ff04237812 */ /* 0x000fe200078ec0ff */
[----:B------:R1:W-:Y:S01]  /*6580*/  MUFU.EX2 R108, R0 ;  /* 0x00000000006c7308 */ /* 0x0003e20000000800 */
[----:B------:R-:W-:-:S02]  /*6590*/  SHF.R.U32.HI R32, RZ, 0x10, R4 ;  /* 0x00000010ff207819 */ /* 0x000fc40000011604 */
[----:B------:R-:W-:Y:S01]  /*65a0*/  SHF.R.U32.HI R27, RZ, 0x18, R4 ;  /* 0x00000018ff1b7819 */ /* 0x000fe20000011604 */
[----:B------:R-:W-:Y:S01]  /*65b0*/  IMAD.WIDE.U32 R4, R54, -0x2daee0ad, RZ ;  /* 0xd2511f5336047825 */ /* 0x000fe200078e00ff */
[----:B------:R-:W-:-:S03]  /*65c0*/  LOP3.LUT R13, R2, R8, RZ, 0xc0, !PT ;  /* 0x00000008020d7212 */ /* 0x000fc600078ec0ff */
[----:B------:R-:W-:Y:S02]  /*65d0*/  IMAD.MOV.U32 R192, RZ, RZ, R131 ;  /* 0x000000ffffc07224 */ /* 0x000fe400078e0083 */
[----:B------:R-:W-:Y:S02]  /*65e0*/  IMAD.MOV.U32 R131, RZ, RZ, R107 ;  /* 0x000000ffff837224 */ /* 0x000fe400078e006b */
[--C-:B------:R-:W-:Y:S02]  /*65f0*/  FFMA.FTZ R2, R159, c[0x0][0x23c], -R3.reuse ;  /* 0x00008f009f027a23 */ /* 0x100fe40000010803 */
[----:B-1----:R-:W-:-:S04]  /*6600*/  FFMA.FTZ R0, R147, c[0x0][0x23c], -R3 ;  /* 0x00008f0093007a23 */ /* 0x002fc80000010803 */
[----:B------:R1:W-:Y:S01]  /*6610*/  MUFU.EX2 R107, R0 ;  /* 0x00000000006b7308 */ /* 0x0003e20000000800 */
[----:B------:R-:W-:Y:S01]  /*6620*/  IMAD.MOV.U32 R151, RZ, RZ, R106 ;  /* 0x000000ffff977224 */ /* 0x000fe200078e006a */
[----:B------:R-:W-:Y:S01]  /*6630*/  LOP3.LUT R11, R7, UR14, R26, 0x96, !PT ;  /* 0x0000000e070b7c12 */ /* 0x000fe2000f8e961a */
[----:B------:R-:W-:Y:S01]  /*6640*/  FFMA.FTZ R10, R158, c[0x0][0x23c], -R3 ;  /* 0x00008f009e0a7a23 */ /* 0x000fe20000010803 */
[----:B------:R-:W-:Y:S01]  /*6650*/  HMMA.16816.F32.BF16 R80, R12, R28, R80 ;  /* 0x0000001c0c50723c */ /* 0x000fe20000041850 */
[C---:B------:R-:W-:Y:S02]  /*6660*/  LOP3.LUT R25, R6.reuse, 0xffff, RZ, 0xc0, !PT ;  /* 0x0000ffff06197812 */ /* 0x040fe400078ec0ff */
[--C-:B------:R-:W-:Y:S01]  /*6670*/  SHF.R.U32.HI R26, RZ, 0x10, R6.reuse ;  /* 0x00000010ff1a7819 */ /* 0x100fe20000011606 */
[----:B------:R2:W-:Y:S01]  /*6680*/  MUFU.EX2 R106, R2 ;  /* 0x00000002006a7308 */ /* 0x0005e20000000800 */
[----:B------:R-:W-:Y:S02]  /*6690*/  SHF.R.U32.HI R33, RZ, 0x18, R6 ;  /* 0x00000018ff217819 */ /* 0x000fe40000011606 */
[----:B------:R-:W-:-:S02]  /*66a0*/  LOP3.LUT R29, R6, 0xff, RZ, 0xc0, !PT ;  /* 0x000000ff061d7812 */ /* 0x000fc400078ec0ff */
[----:B-1----:R-:W-:-:S03]  /*66b0*/  LOP3.LUT R0, R5, UR10, R92, 0x96, !PT ;  /* 0x0000000a05007c12 */ /* 0x002fc6000f8e965c */
[----:B------:R1:W-:Y:S01]  /*66c0*/  MUFU.EX2 R110, R10 ;  /* 0x0000000a006e7308 */ /* 0x0003e20000000800 */
[----:B------:R-:W-:Y:S02]  /*66d0*/  IMAD.MOV.U32 R160, RZ, RZ, R105 ;  /* 0x000000ffffa07224 */ /* 0x000fe400078e0069 */
[----:B------:R-:W-:-:S04]  /*66e0*/  IMAD.WIDE.U32 R6, R0, -0x326172a9, RZ ;  /* 0xcd9e8d5700067825 */ /* 0x000fc800078e00ff */
[--C-:B--2---:R-:W-:Y:S02]  /*66f0*/  FFMA.FTZ R2, R161, c[0x0][0x23c], -R3.reuse ;  /* 0x00008f00a1027a23 */ /* 0x104fe40000010803 */
[--C-:B------:R-:W-:Y:S02]  /*6700*/  FFMA.FTZ R5, R145, c[0x0][0x23c], -R3.reuse ;  /* 0x00008f0091057a23 */ /* 0x100fe40000010803 */
[----:B------:R2:W-:Y:S01]  /*6710*/  MUFU.EX2 R105, R2 ;  /* 0x0000000200697308 */ /* 0x0005e20000000800 */
[----:B------:R-:W-:Y:S01]  /*6720*/  LOP3.LUT R0, R7, UR9, R52, 0x96, !PT ;  /* 0x0000000907007c12 */ /* 0x000fe2000f8e9634 */
[----:B-1----:R-:W-:-:S04]  /*6730*/  FFMA.FTZ R10, R144, c[0x0][0x23c], -R3 ;  /* 0x00008f00900a7a23 */ /* 0x002fc80000010803 */
[----:B------:R-:W-:-:S04]  /*6740*/  IMAD.WIDE.U32 R8, R0, -0x2daee0ad, RZ ;  /* 0xd2511f5300087825 */ /* 0x000fc800078e00ff */
[----:B--2---:R-:W-:-:S05]  /*6750*/  IMAD.WIDE.U32 R2, R43, -0x2daee0ad, RZ ;  /* 0xd2511f532b027825 */ /* 0x004fca00078e00ff */
[----:B------:R-:W-:Y:S01]  /*6760*/  LOP3.LUT R3, R3, UR8, R4, 0x96, !PT ;  /* 0x0000000803037c12 */ /* 0x000fe2000f8e9604 */
[----:B------:R-:W-:Y:S02]  /*6770*/  IMAD.MOV.U32 R150, RZ, RZ, R104 ;  /* 0x000000ffff967224 */ /* 0x000fe400078e0068 */
[----:B------:R1:W-:Y:S01]  /*6780*/  MUFU.EX2 R104, R5 ;  /* 0x0000000500687308 */ /* 0x0003e20000000800 */
[----:B------:R-:W-:Y:S01]  /*6790*/  LOP3.LUT R2, R9, UR6, R2, 0x96, !PT ;  /* 0x0000000609027c12 */ /* 0x000fe2000f8e9602 */
[----:B------:R-:W-:Y:S02]  /*67a0*/  FFMA.FTZ R0, R170, c[0x0][0x23c], -R20 ;  /* 0x00008f00aa007a23 */ /* 0x000fe40000010814 */
[----:B------:R-:W-:-:S04]  /*67b0*/  IMAD.MOV.U32 R162, RZ, RZ, R103 ;  /* 0x000000ffffa27224 */ /* 0x000fc800078e0067 */
[----:B------:R2:W-:Y:S01]  /*67c0*/  MUFU.EX2 R103, R0 ;  /* 0x0000000000677308 */ /* 0x0005e20000000800 */
[----:B-1----:R-:W-:-:S05]  /*67d0*/  IMAD.WIDE.U32 R4, R3, -0x326172a9, RZ ;  /* 0xcd9e8d5703047825 */ /* 0x002fca00078e00ff */
[----:B------:R-:W-:Y:S01]  /*67e0*/  LOP3.LUT R5, R5, UR7, R6, 0x96, !PT ;  /* 0x0000000705057c12 */ /* 0x000fe2000f8e9606 */
[----:B------:R-:W-:-:S04]  /*67f0*/  IMAD.WIDE.U32 R6, R2, -0x326172a9, RZ ;  /* 0xcd9e8d5702067825 */ /* 0x000fc800078e00ff */
[----:B--2---:R-:W-:Y:S02]  /*6800*/  FFMA.FTZ R0, R171, c[0x0][0x23c], -R20 ;  /* 0x00008f00ab007a23 */ /* 0x004fe40000010814 */
[----:B------:R-:W-:Y:S01]  /*6810*/  IMAD.WIDE.U32 R2, R39, -0x2daee0ad, RZ ;  /* 0xd2511f5327027825 */ /* 0x000fe200078e00ff */
[----:B------:R-:W-:-:S03]  /*6820*/  LOP3.LUT R9, R7, UR5, R4, 0x96, !PT ;  /* 0x0000000507097c12 */ /* 0x000fc6000f8e9604 */
[----:B------:R-:W-:Y:S02]  /*6830*/  IMAD.MOV.U32 R148, RZ, RZ, R102 ;  /* 0x000000ffff947224 */ /* 0x000fe400078e0066 */
[----:B------:R-:W-:Y:S01]  /*6840*/  IMAD.MOV.U32 R161, RZ, RZ, R237 ;  /* 0x000000ffffa17224 */ /* 0x000fe200078e00ed */
[----:B------:R1:W-:Y:S01]  /*6850*/  MUFU.EX2 R102, R0 ;  /* 0x0000000000667308 */ /* 0x0003e20000000800 */
[----:B------:R-:W-:Y:S01]  /*6860*/  IMAD.WIDE.U32 R4, R5, -0x2daee0ad, RZ ;  /* 0xd2511f5305047825 */ /* 0x000fe200078e00ff */
[----:B------:R-:W-:Y:S06]  /*6870*/  HMMA.16816.F32.BF16 R60, R12, R30, R84 ;  /* 0x0000001e0c3c723c */ /* 0x000fec0000041854 */
[----:B------:R2:W-:Y:S01]  /*6880*/  MUFU.EX2 R237, R10 ;  /* 0x0000000a00ed7308 */ /* 0x0005e20000000800 */
[----:B------:R-:W-:Y:S01]  /*6890*/  IMAD.MOV.U32 R79, RZ, RZ, R101 ;  /* 0x000000ffff4f7224 */ /* 0x000fe200078e0065 */
[----:B------:R-:W-:-:S02]  /*68a0*/  LOP3.LUT R18, R2, 0xff, RZ, 0xc0, !PT ;  /* 0x000000ff02127812 */ /* 0x000fc400078ec0ff */
[----:B-1----:R-:W-:Y:S02]  /*68b0*/  LOP3.LUT R0, R3, UR14, R40, 0x96, !PT ;  /* 0x0000000e03007c12 */ /* 0x002fe4000f8e9628 */
[----:B------:R-:W-:Y:S02]  /*68c0*/  SHF.R.U32.HI R28, RZ, 0x10, R2 ;  /* 0x00000010ff1c7819 */ /* 0x000fe40000011602 */
[----:B--2---:R-:W-:Y:S01]  /*68d0*/  LOP3.LUT R10, R2, 0xffff, RZ, 0xc0, !PT ;  /* 0x0000ffff020a7812 */ /* 0x004fe200078ec0ff */
[----:B------:R-:W-:Y:S01]  /*68e0*/  FFMA.FTZ R3, R168, c[0x0][0x23c], -R20 ;  /* 0x00008f00a8037a23 */ /* 0x000fe20000010814 */
[----:B------:R-:W-:-:S03]  /*68f0*/  SHF.R.U32.HI R30, RZ, 0x18, R2 ;  /* 0x00000018ff1e7819 */ /* 0x000fc60000011602 */
[----:B------:R1:W-:Y:S01]  /*6900*/  MUFU.EX2 R101, R3 ;  /* 0x0000000300657308 */ /* 0x0003e20000000800 */
[----:B------:R-:W-:Y:S01]  /*6910*/  LOP3.LUT R5, R5, UR4, R8, 0x96, !PT ;  /* 0x0000000405057c12 */ /* 0x000fe2000f8e9608 */
[----:B------:R-:W-:Y:S02]  /*6920*/  IMAD.MOV.U32 R147, RZ, RZ, R132 ;  /* 0x000000ffff937224 */ /* 0x000fe400078e0084 */
[----:B------:R-:W-:Y:S02]  /*6930*/  IMAD.MOV.U32 R193, RZ, RZ, R133 ;  /* 0x000000ffffc17224 */ /* 0x000fe400078e0085 */
[----:B------:R-:W-:Y:S02]  /*6940*/  IMAD.MOV.U32 R135, RZ, RZ, R48 ;  /* 0x000000ffff877224 */ /* 0x000fe400078e0030 */
[----:B------:R-:W-:Y:S02]  /*6950*/  IMAD.MOV.U32 R132, RZ, RZ, R49 ;  /* 0x000000ffff847224 */ /* 0x000fe400078e0031 */
[----:B------:R-:W-:-:S02]  /*6960*/  IMAD.MOV.U32 R133, RZ, RZ, R50 ;  /* 0x000000ffff857224 */ /* 0x000fc400078e0032 */
[----:B-1----:R-:W-:-:S05]  /*6970*/  IMAD.WIDE.U32 R2, R9, -0x2daee0ad, RZ ;  /* 0xd2511f5309027825 */ /* 0x002fca00078e00ff */
[----:B------:R-:W-:Y:S02]  /*6980*/  LOP3.LUT R17, R3, UR14, R4, 0x96, !PT ;  /* 0x0000000e03117c12 */ /* 0x000fe4000f8e9604 */
[C---:B------:R-:W-:Y:S02]  /*6990*/  LOP3.LUT R39, R2.reuse, 0xffff, RZ, 0xc0, !PT ;  /* 0x0000ffff02277812 */ /* 0x040fe400078ec0ff */
[----:B------:R-:W-:Y:S02]  /*69a0*/  LOP3.LUT R49, R2, 0xff, RZ, 0xc0, !PT ;  /* 0x000000ff02317812 */ /* 0x000fe400078ec0ff */
[--C-:B------:R-:W-:Y:S02]  /*69b0*/  SHF.R.U32.HI R48, RZ, 0x10, R2.reuse ;  /* 0x00000010ff307819 */ /* 0x100fe40000011602 */
[----:B------:R-:W-:Y:S01]  /*69c0*/  SHF.R.U32.HI R50, RZ, 0x18, R2 ;  /* 0x00000018ff327819 */ /* 0x000fe20000011602 */
[----:B------:R-:W-:-:S04]  /*69d0*/  IMAD.WIDE.U32 R2, R5, -0x326172a9, RZ ;  /* 0xcd9e8d5705027825 */ /* 0x000fc800078e00ff */
[----:B------:R-:W-:Y:S01]  /*69e0*/  IMAD.MOV.U32 R54, RZ, RZ, R51 ;  /* 0x000000ffff367224 */ /* 0x000fe200078e0033 */
[----:B------:R-:W-:Y:S01]  /*69f0*/  LOP3.LUT R16, R3, UR15, R6, 0x96, !PT ;  /* 0x0000000f03107c12 */ /* 0x000fe2000f8e9606 */
[----:B------:R-:W-:Y:S01]  /*6a00*/  FFMA.FTZ R4, R163, c[0x0][0x23c], -R20 ;  /* 0x00008f00a3047a23 */ /* 0x000fe20000010814 */
[----:B------:R-:W-:Y:S01]  /*6a10*/  LOP3.LUT R51, R2, 0xffff, RZ, 0xc0, !PT ;  /* 0x0000ffff02337812 */ /* 0x000fe200078ec0ff */
[----:B------:R-:W-:Y:S01]  /*6a20*/  FFMA.FTZ R3, R196, c[0x0][0x23c], -R22 ;  /* 0x00008f00c4037a23 */ /* 0x000fe20000010816 */
[----:B------:R-:W-:Y:S02]  /*6a30*/  LOP3.LUT R58, R2, 0xff, RZ, 0xc0, !PT ;  /* 0x000000ff023a7812 */ /* 0x000fe400078ec0ff */
[--C-:B------:R-:W-:Y:S02]  /*6a40*/  SHF.R.U32.HI R56, RZ, 0x10, R2.reuse ;  /* 0x00000010ff387819 */ /* 0x100fe40000011602 */
[----:B------:R-:W-:Y:S02]  /*6a50*/  SHF.R.U32.HI R57, RZ, 0x18, R2 ;  /* 0x00000018ff397819 */ /* 0x000fe40000011602 */
[----:B------:R-:W-:Y:S01]  /*6a60*/  SHF.R.U32.HI R2, RZ, 0x8, R34 ;  /* 0x00000008ff027819 */ /* 0x000fe20000011622 */
[----:B------:R-:W-:-:S02]  /*6a70*/  IMAD.MOV.U32 R158, RZ, RZ, R96 ;  /* 0x000000ffff9e7224 */ /* 0x000fc400078e0060 */
[----:B------:R-:W-:Y:S01]  /*6a80*/  IMAD.MOV.U32 R156, RZ, RZ, R99 ;  /* 0x000000ffff9c7224 */ /* 0x000fe200078e0063 */
[----:B------:R1:W-:Y:S01]  /*6a90*/  MUFU.EX2 R96, R3 ;  /* 0x0000000300607308 */ /* 0x0003e20000000800 */
[----:B------:R-:W-:Y:S02]  /*6aa0*/  PRMT R38, R38, 0x5410, R2 ;  /* 0x0000541026267816 */ /* 0x000fe40000000002 */
[----:B------:R-:W-:Y:S01]  /*6ab0*/  LOP3.LUT R2, R37, 0xff, RZ, 0xc0, !PT ;  /* 0x000000ff25027812 */ /* 0x000fe200078ec0ff */
[----:B------:R-:W-:-:S04]  /*6ac0*/  IMAD.MOV.U32 R92, RZ, RZ, R95 ;  /* 0x000000ffff5c7224 */ /* 0x000fc800078e005f */
[----:B------:R2:W-:Y:S01]  /*6ad0*/  MUFU.EX2 R99, R4 ;  /* 0x0000000400637308 */ /* 0x0005e20000000800 */
[----:B------:R-:W-:Y:S01]  /*6ae0*/  IMAD.MOV.U32 R59, RZ, RZ, R98 ;  /* 0x000000ffff3b7224 */ /* 0x000fe200078e0062 */
[----:B------:R-:W-:Y:S01]  /*6af0*/  PRMT R37, R2, 0x5410, R36 ;  /* 0x0000541002257816 */ /* 0x000fe20000000024 */
[----:B-1----:R-:W-:Y:S01]  /*6b00*/  FFMA.FTZ R3, R176, c[0x0][0x23c], -R22 ;  /* 0x00008f00b0037a23 */ /* 0x002fe20000010816 */
[----:B------:R-:W-:-:S04]  /*6b10*/  LOP3.LUT R2, R26, 0xff, RZ, 0xc0, !PT ;  /* 0x000000ff1a027812 */ /* 0x000fc800078ec0ff */
[----:B------:R1:W-:Y:S01]  /*6b20*/  MUFU.EX2 R95, R3 ;  /* 0x00000003005f7308 */ /* 0x0003e20000000800 */
[----:B--2---:R-:W-:-:S07]  /*6b30*/  FFMA.FTZ R4, R195, c[0x0][0x23c], -R22 ;  /* 0x00008f00c3047a23 */ /* 0x004fce0000010816 */
[----:B------:R2:W-:Y:S01]  /*6b40*/  MUFU.EX2 R98, R4 ;  /* 0x0000000400627308 */ /* 0x0005e20000000800 */
[----:B------:R-:W-:Y:S02]  /*6b50*/  IMAD.MOV.U32 R159, RZ, RZ, R55 ;  /* 0x000000ffff9f7224 */ /* 0x000fe400078e0037 */
[----:B------:R-:W-:Y:S01]  /*6b60*/  IMAD.MOV.U32 R149, RZ, RZ, R97 ;  /* 0x000000ffff957224 */ /* 0x000fe200078e0061 */
[----:B-1----:R-:W-:Y:S02]  /*6b70*/  SHF.R.U32.HI R3, RZ, 0x8, R25 ;  /* 0x00000008ff037819 */ /* 0x002fe40000011619 */
[----:B------:R-:W-:Y:S02]  /*6b80*/  PRMT R31, R2, 0x5410, R33 ;  /* 0x00005410021f7816 */ /* 0x000fe40000000021 */
[----:B------:R-:W-:Y:S01]  /*6b90*/  PRMT R29, R29, 0x5410, R3 ;  /* 0x000054101d1d7816 */ /* 0x000fe20000000003 */
[----:B--2---:R-:W-:Y:S01]  /*6ba0*/  FFMA.FTZ R4, R194, c[0x0][0x23c], -R22 ;  /* 0x00008f00c2047a23 */ /* 0x004fe20000010816 */
[----:B------:R-:W-:-:S03]  /*6bb0*/  SHF.R.U32.HI R3, RZ, 0x8, R24 ;  /* 0x00000008ff037819 */ /* 0x000fc60000011618 */
[----:B------:R1:W2:Y:S01]  /*6bc0*/  MUFU.EX2 R97, R4 ;  /* 0x0000000400617308 */ /* 0x0002a20000000800 */
[----:B------:R-:W-:Y:S01]  /*6bd0*/  LOP3.LUT R2, R32, 0xff, RZ, 0xc0, !PT ;  /* 0x000000ff20027812 */ /* 0x000fe200078ec0ff */
[----:B------:R-:W-:Y:S02]  /*6be0*/  IMAD.MOV.U32 R53, RZ, RZ, R159 ;  /* 0x000000ffff357224 */ /* 0x000fe400078e009f */
[----:B------:R-:W-:Y:S02]  /*6bf0*/  IMAD.MOV.U32 R145, RZ, RZ, R147 ;  /* 0x000000ffff917224 */ /* 0x000fe400078e0093 */
[----:B------:R-:W-:Y:S02]  /*6c00*/  IMAD.MOV.U32 R159, RZ, RZ, R157 ;  /* 0x000000ffff9f7224 */ /* 0x000fe400078e009d */
[----:B------:R-:W-:Y:S01]  /*6c10*/  IMAD.MOV.U32 R147, RZ, RZ, R78 ;  /* 0x000000ffff937224 */ /* 0x000fe200078e004e */
[----:B------:R-:W-:Y:S01]  /*6c20*/  PRMT R78, R35, 0x5410, R3 ;  /* 0x00005410234e7816 */ /* 0x000fe20000000003 */
[----:B------:R-:W-:Y:S01]  /*6c30*/  IMAD.MOV.U32 R157, RZ, RZ, R77 ;  /* 0x000000ffff9d7224 */ /* 0x000fe200078e004d */
[----:B------:R-:W-:Y:S01]  /*6c40*/  PRMT R77, R2, 0x5410, R27 ;  /* 0x00005410024d7816 */ /* 0x000fe2000000001b */
[----:B-1----:R-:W-:Y:S01]  /*6c50*/  FFMA.FTZ R4, R197, c[0x0][0x23c], -R21 ;  /* 0x00008f00c5047a23 */ /* 0x002fe20000010815 */
[----:B------:R-:W-:Y:S01]  /*6c60*/  LOP3.LUT R2, R0, 0xffff, RZ, 0xc0, !PT ;  /* 0x0000ffff00027812 */ /* 0x000fe200078ec0ff */
[----:B------:R-:W-:Y:S01]  /*6c70*/  IMAD.MOV.U32 R197, RZ, RZ, R161 ;  /* 0x000000ffffc57224 */ /* 0x000fe200078e00a1 */
[----:B------:R-:W-:Y:S01]  /*6c80*/  SHF.R.U32.HI R5, RZ, 0x8, R10 ;  /* 0x00000008ff057819 */ /* 0x000fe2000001160a */
[----:B------:R-:W-:Y:S01]  /*6c90*/  IMAD.MOV.U32 R161, RZ, RZ, R146 ;  /* 0x000000ffffa17224 */ /* 0x000fe200078e0092 */
[----:B------:R-:W1:Y:S01]  /*6ca0*/  LDSM.16.MT88.4 R24, [R204+0x5400] ;  /* 0x00540000cc18783b */ /* 0x000e620000004200 */
[----:B------:R-:W-:-:S02]  /*6cb0*/  IMAD.MOV.U32 R146, RZ, RZ, R94 ;  /* 0x000000ffff927224 */ /* 0x000fc400078e005e */
[----:B------:R3:W-:Y:S01]  /*6cc0*/  MUFU.EX2 R94, R4 ;  /* 0x00000004005e7308 */ /* 0x0007e20000000800 */
[----:B------:R-:W-:Y:S01]  /*6cd0*/  FFMA.FTZ R3, R177, c[0x0][0x23c], -R21 ;  /* 0x00008f00b1037a23 */ /* 0x000fe20000010815 */
[----:B------:R-:W4:Y:S01]  /*6ce0*/  LDSM.16.MT88.4 R32, [R205+0x5400] ;  /* 0x00540000cd20783b */ /* 0x000f220000004200 */
[----:B------:R-:W-:Y:S02]  /*6cf0*/  IMAD.MOV.U32 R52, RZ, RZ, R92 ;  /* 0x000000ffff347224 */ /* 0x000fe400078e005c */
[----:B------:R-:W-:-:S03]  /*6d00*/  IMAD.MOV.U32 R144, RZ, RZ, R54 ;  /* 0x000000ffff907224 */ /* 0x000fc600078e0036 */
[----:B------:R2:W-:Y:S01]  /*6d10*/  MUFU.EX2 R87, R3 ;  /* 0x0000000300577308 */ /* 0x0005e20000000800 */
[----:B------:R-:W-:Y:S02]  /*6d20*/  IMAD.MOV.U32 R54, RZ, RZ, R42 ;  /* 0x000000ffff367224 */ /* 0x000fe400078e002a */
[----:B---3--:R-:W-:-:S05]  /*6d30*/  FFMA.FTZ R4, R198, c[0x0][0x23c], -R21 ;  /* 0x00008f00c6047a23 */ /* 0x008fca0000010815 */
[----:B------:R3:W1:Y:S01]  /*6d40*/  MUFU.EX2 R92, R4 ;  /* 0x00000004005c7308 */ /* 0x0006620000000800 */
[----:B------:R-:W-:Y:S01]  /*6d50*/  HMMA.16816.F32.BF16 R40, R12, R44, R88 ;  /* 0x0000002c0c28723c */ /* 0x000fe20000041858 */
[----:B--2---:R-:W-:Y:S02]  /*6d60*/  SHF.R.U32.HI R3, RZ, 0x8, R2 ;  /* 0x00000008ff037819 */ /* 0x004fe40000011602 */
[----:B------:R-:W-:Y:S01]  /*6d70*/  LOP3.LUT R2, R0, 0xff, RZ, 0xc0, !PT ;  /* 0x000000ff00027812 */ /* 0x000fe200078ec0ff */
[----:B---3--:R-:W-:-:S04]  /*6d80*/  FFMA.FTZ R4, R179, c[0x0][0x23c], -R21 ;  /* 0x00008f00b3047a23 */ /* 0x008fc80000010815 */
[----:B------:R2:W3:Y:S01]  /*6d90*/  MUFU.EX2 R88, R4 ;  /* 0x0000000400587308 */ /* 0x0004e20000000800 */
[----:B------:R-:W-:Y:S01]  /*6da0*/  PRMT R8, R18, 0x5410, R5 ;  /* 0x0000541012087816 */ /* 0x000fe20000000005 */
[----:B------:R-:W-:Y:S01]  /*6db0*/  FFMA.FTZ R7, R169, c[0x0][0x23c], -R20 ;  /* 0x00008f00a9077a23 */ /* 0x000fe20000010814 */
[----:B------:R-:W-:Y:S01]  /*6dc0*/  SHF.R.U32.HI R5, RZ, 0x18, R0 ;  /* 0x00000018ff057819 */ /* 0x000fe20000011600 */
[----:B------:R-:W-:Y:S01]  /*6dd0*/  IMAD.MOV.U32 R55, RZ, RZ, R100 ;  /* 0x000000ffff377224 */ /* 0x000fe200078e0064 */
[----:B--2---:R-:W-:Y:S01]  /*6de0*/  PRMT R4, R2, 0x5410, R3 ;  /* 0x0000541002047816 */ /* 0x004fe20000000003 */
[----:B------:R-:W-:Y:S01]  /*6df0*/  FFMA.FTZ R3, R178, c[0x0][0x23c], -R20 ;  /* 0x00008f00b2037a23 */ /* 0x000fe20000010814 */
[----:B------:R-:W-:-:S03]  /*6e00*/  SHF.R.U32.HI R2, RZ, 0x10, R0 ;  /* 0x00000010ff027819 */ /* 0x000fc60000011600 */
[----:B------:R2:W-:Y:S01]  /*6e10*/  MUFU.EX2 R86, R3 ;  /* 0x0000000300567308 */ /* 0x0005e20000000800 */
[----:B------:R-:W-:-:S07]  /*6e20*/  HSET2.LE.AND R0, R4, R93, PT ;  /* 0x0000005d04007233 */ /* 0x000fce0003803000 */
[----:B------:R1:W1:Y:S01]  /*6e30*/  MUFU.EX2 R100, R7 ;  /* 0x0000000700647308 */ /* 0x0002620000000800 */
[----:B--2---:R-:W-:Y:S02]  /*6e40*/  LOP3.LUT R3, R2, 0xff, RZ, 0xc0, !PT ;  /* 0x000000ff02037812 */ /* 0x004fe400078ec0ff */
[----:B------:R-:W-:Y:S02]  /*6e50*/  F2FP.BF16.PACK_AB R2, R97, R98 ;  /* 0x000000626102723e */ /* 0x000fe400000010ff */
[----:B------:R-:W-:Y:S02]  /*6e60*/  PRMT R5, R3, 0x5410, R5 ;  /* 0x0000541003057816 */ /* 0x000fe40000000005 */
[----:B-1----:R-:W-:Y:S02]  /*6e70*/  LOP3.LUT R7, R28, 0xff, RZ, 0xc0, !PT ;  /* 0x000000ff1c077812 */ /* 0x002fe400078ec0ff */
[----:B------:R-:W-:Y:S01]  /*6e80*/  LOP3.LUT R4, R0, R2, RZ, 0xc0, !PT ;  /* 0x0000000200047212 */ /* 0x000fe200078ec0ff */
[--C-:B------:R-:W-:Y:S01]  /*6e90*/  HSET2.LE.AND R0, R5, R93.reuse, PT ;  /* 0x0000005d05007233 */ /* 0x100fe20003803000 */
[----:B------:R-:W-:Y:S01]  /*6ea0*/  PRMT R7, R7, 0x5410, R30 ;  /* 0x0000541007077816 */ /* 0x000fe2000000001e */
[--C-:B------:R-:W-:Y:S01]  /*6eb0*/  FFMA.FTZ R5, R165, c[0x0][0x23c], -R20.reuse ;  /* 0x00008f00a5057a23 */ /* 0x100fe20000010814 */
[----:B------:R-:W-:Y:S01]  /*6ec0*/  F2FP.BF16.PACK_AB R2, R92, R94 ;  /* 0x0000005e5c02723e */ /* 0x000fe200000010ff */
[----:B------:R-:W-:Y:S01]  /*6ed0*/  FFMA.FTZ R6, R164, c[0x0][0x23c], -R20 ;  /* 0x00008f00a4067a23 */ /* 0x000fe20000010814 */
[--C-:B------:R-:W-:Y:S01]  /*6ee0*/  HSET2.LE.AND R3, R8, R93.reuse, PT ;  /* 0x0000005d08037233 */ /* 0x100fe20003803000 */
[----:B------:R1:W-:Y:S01]  /*6ef0*/  MUFU.EX2 R84, R5 ;  /* 0x0000000500547308 */ /* 0x0003e20000000800 */
[----:B------:R-:W-:Y:S01]  /*6f00*/  HSET2.LE.AND R7, R7, R93, PT ;  /* 0x0000005d07077233 */ /* 0x000fe20003803000 */
[----:B---3--:R-:W-:Y:S01]  /*6f10*/  F2FP.BF16.PACK_AB R8, R88, R87 ;  /* 0x000000575808723e */ /* 0x008fe200000010ff */
[----:B------:R-:W-:-:S02]  /*6f20*/  IMAD.MOV.U32 R198, RZ, RZ, R148 ;  /* 0x000000ffffc67224 */ /* 0x000fc400078e0094 */
[----:B------:R-:W-:Y:S01]  /*6f30*/  IMAD.MOV.U32 R148, RZ, RZ, R79 ;  /* 0x000000ffff947224 */ /* 0x000fe200078e004f */
[----:B------:R-:W-:Y:S02]  /*6f40*/  LOP3.LUT R7, R7, R8, RZ, 0xc0, !PT ;  /* 0x0000000807077212 */ /* 0x000fe400078ec0ff */
[----:B------:R2:W-:Y:S01]  /*6f50*/  MUFU.EX2 R85, R6 ;  /* 0x0000000600557308 */ /* 0x0005e20000000800 */
[C---:B------:R-:W-:Y:S02]  /*6f60*/  LOP3.LUT R8, R11.reuse, 0xff, RZ, 0xc0, !PT ;  /* 0x000000ff0b087812 */ /* 0x040fe400078ec0ff */
[----:B-1----:R-:W-:Y:S01]  /*6f70*/  LOP3.LUT R5, R0, R2, RZ, 0xc0, !PT ;  /* 0x0000000200057212 */ /* 0x002fe200078ec0ff */
[----:B------:R-:W-:Y:S01]  /*6f80*/  FFMA.FTZ R2, R180, c[0x0][0x23c], -R22 ;  /* 0x00008f00b4027a23 */ /* 0x000fe20000010816 */
[----:B------:R-:W-:-:S03]  /*6f90*/  LOP3.LUT R0, R11, 0xffff, RZ, 0xc0, !PT ;  /* 0x0000ffff0b007812 */ /* 0x000fc600078ec0ff */
[----:B------:R1:W-:Y:S01]  /*6fa0*/  MUFU.EX2 R79, R2 ;  /* 0x00000002004f7308 */ /* 0x0003e20000000800 */
[----:B------:R-:W-:Y:S02]  /*6fb0*/  SHF.R.U32.HI R0, RZ, 0x8, R0 ;  /* 0x00000008ff007819 */ /* 0x000fe40000011600 */
[----:B--2---:R-:W-:Y:S01]  /*6fc0*/  F2FP.BF16.PACK_AB R6, R95, R96 ;  /* 0x000000605f06723e */ /* 0x004fe200000010ff */
[----:B------:R-:W-:Y:S01]  /*6fd0*/  HMMA.16816.F32.BF16 R44, R12, R46, R68 ;  /* 0x0000002e0c2c723c */ /* 0x000fe20000041844 */
[--C-:B------:R-:W-:Y:S02]  /*6fe0*/  SHF.R.U32.HI R9, RZ, 0x18, R11.reuse ;  /* 0x00000018ff097819 */ /* 0x100fe4000001160b */
[----:B------:R-:W-:Y:S02]  /*6ff0*/  LOP3.LUT R6, R3, R6, RZ, 0xc0, !PT ;  /* 0x0000000603067212 */ /* 0x000fe400078ec0ff */
[----:B------:R-:W-:Y:S02]  /*7000*/  SHF.R.U32.HI R3, RZ, 0x10, R11 ;  /* 0x00000010ff037819 */ /* 0x000fe4000001160b */
[----:B------:R-:W-:Y:S01]  /*7010*/  PRMT R11, R8, 0x5410, R0 ;  /* 0x00005410080b7816 */ /* 0x000fe20000000000 */
[----:B------:R-:W-:Y:S01]  /*7020*/  HSET2.LE.AND R0, R29, R93, PT ;  /* 0x0000005d1d007233 */ /* 0x000fe20003803000 */
[----:B-1----:R-:W-:Y:S01]  /*7030*/  FFMA.FTZ R2, R181, c[0x0][0x23c], -R22 ;  /* 0x00008f00b5027a23 */ /* 0x002fe20000010816 */
[----:B------:R-:W-:-:S03]  /*7040*/  LOP3.LUT R3, R3, 0xff, RZ, 0xc0, !PT ;  /* 0x000000ff03037812 */ /* 0x000fc600078ec0ff */
[----:B------:R1:W-:Y:S01]  /*7050*/  MUFU.EX2 R71, R2 ;  /* 0x0000000200477308 */ /* 0x0003e20000000800 */
[----:B------:R-:W-:Y:S01]  /*7060*/  PRMT R9, R3, 0x5410, R9 ;  /* 0x0000541003097816 */ /* 0x000fe20000000009 */
[----:B------:R-:W-:Y:S01]  /*7070*/  IMAD.MOV.U32 R176, RZ, RZ, R161 ;  /* 0x000000ffffb07224 */ /* 0x000fe200078e00a1 */
[----:B------:R-:W-:Y:S01]  /*7080*/  HSET2.LE.AND R3, R11, R93, PT ;  /* 0x0000005d0b037233 */ /* 0x000fe20003803000 */
[----:B------:R-:W-:Y:S01]  /*7090*/  IMAD.MOV.U32 R170, RZ, RZ, R151 ;  /* 0x000000ffffaa7224 */ /* 0x000fe200078e0097 */
[----:B------:R-:W-:Y:S01]  /*70a0*/  F2FP.BF16.PACK_AB R12, R102, R103 ;  /* 0x00000067660c723e */ /* 0x000fe200000010ff */
[----:B------:R-:W-:Y:S01]  /*70b0*/  IMAD.MOV.U32 R161, RZ, RZ, R150 ;  /* 0x000000ffffa17224 */ /* 0x000fe200078e0096 */
[----:B-1----:R-:W-:-:S04]  /*70c0*/  F2FP.BF16.PACK_AB R2, R111, R113 ;  /* 0x000000716f02723e */ /* 0x002fc800000010ff */
[----:B------:R-:W-:Y:S01]  /*70d0*/  LOP3.LUT R10, R0, R2, RZ, 0xc0, !PT ;  /* 0x00000002000a7212 */ /* 0x000fe200078ec0ff */
[--C-:B------:R-:W-:Y:S01]  /*70e0*/  HSET2.LE.AND R0, R31, R93.reuse, PT ;  /* 0x0000005d1f007233 */ /* 0x100fe20003803000 */
[----:B------:R-:W-:Y:S01]  /*70f0*/  F2FP.BF16.PACK_AB R2, R100, R101 ;  /* 0x000000656402723e */ /* 0x000fe200000010ff */
[----:B------:R-:W-:Y:S01]  /*7100*/  IMAD.MOV.U32 R151, RZ, RZ, R149 ;  /* 0x000000ffff977224 */ /* 0x000fe200078e0095 */
[----:B------:R-:W-:Y:S01]  /*7110*/  HSET2.LE.AND R9, R9, R93, PT ;  /* 0x0000005d09097233 */ /* 0x000fe20003803000 */
[----:B------:R-:W-:Y:S01]  /*7120*/  FFMA.FTZ R8, R172, c[0x0][0x23c], -R22 ;  /* 0x00008f00ac087a23 */ /* 0x000fe20000010816 */
[----:B------:R-:W-:Y:S01]  /*7130*/  LOP3.LUT R11, R0, R2, RZ, 0xc0, !PT ;  /* 0x00000002000b7212 */ /* 0x000fe200078ec0ff */
[----:B------:R-:W-:Y:S01]  /*7140*/  IMAD.MOV.U32 R91, RZ, RZ, R52 ;  /* 0x000000ffff5b7224 */ /* 0x000fe200078e0034 */
[----:B------:R-:W-:Y:S01]  /*7150*/  HMMA.16816.F32.BF16 R140, R4, R24, R140 ;  /* 0x00000018048c723c */ /* 0x000fe2000004188c */
[----:B------:R-:W-:Y:S01]  /*7160*/  IMAD.MOV.U32 R90, RZ, RZ, R53 ;  /* 0x000000ffff5a7224 */ /* 0x000fe200078e0035 */
[----:B------:R-:W-:Y:S01]  /*7170*/  LOP3.LUT R0, R19, 0xffff, RZ, 0xc0, !PT ;  /* 0x0000ffff13007812 */ /* 0x000fe200078ec0ff */
[----:B------:R-:W-:Y:S01]  /*7180*/  IMAD.MOV.U32 R196, RZ, RZ, R159 ;  /* 0x000000ffffc47224 */ /* 0x000fe200078e009f */
[----:B------:R-:W1:Y:S01]  /*7190*/  LDSM.16.MT88.4 R28, [R204+0x5800] ;  /* 0x00580000cc1c783b */ /* 0x000e620000004200 */
[----:B------:R-:W-:-:S02]  /*71a0*/  IMAD.MOV.U32 R194, RZ, RZ, R54 ;  /* 0x000000ffffc27224 */ /* 0x000fc400078e0036 */
[----:B------:R-:W-:Y:S01]  /*71b0*/  IMAD.MOV.U32 R168, RZ, RZ, R157 ;  /* 0x000000ffffa87224 */ /* 0x000fe200078e009d */
[C---:B------:R-:W-:Y:S01]  /*71c0*/  HMMA.16816.F32.BF16 R152, R4.reuse, R26, R152 ;  /* 0x0000001a0498723c */ /* 0x040fe20000041898 */
[----:B------:R-:W-:Y:S02]  /*71d0*/  IMAD.MOV.U32 R171, RZ, RZ, R158 ;  /* 0x000000ffffab7224 */ /* 0x000fe400078e009e */
[----:B------:R-:W-:Y:S02]  /*71e0*/  IMAD.MOV.U32 R150, RZ, RZ, R156 ;  /* 0x000000ffff967224 */ /* 0x000fe400078e009c */
[----:B------:R-:W-:Y:S02]  /*71f0*/  IMAD.MOV.U32 R149, RZ, RZ, R55 ;  /* 0x000000ffff957224 */ /* 0x000fe400078e0037 */
[----:B------:R-:W-:Y:S01]  /*7200*/  FFMA.FTZ R2, R183, c[0x0][0x23c], -R21 ;  /* 0x00008f00b7027a23 */ /* 0x000fe20000010815 */
[----:B----4-:R-:W-:Y:S01]  /*7210*/  HMMA.16816.F32.BF16 R156, R4, R32, R72 ;  /* 0x00000020049c723c */ /* 0x010fe20000041848 */
[----:B------:R2:W-:Y:S01]  /*7220*/  MUFU.EX2 R70, R8 ;  /* 0x0000000800467308 */ /* 0x0005e20000000800 */
[----:B------:R-:W-:-:S02]  /*7230*/  LOP3.LUT R9, R9, R12, RZ, 0xc0, !PT ;  /* 0x0000000c09097212 */ /* 0x000fc400078ec0ff */
[----:B------:R-:W-:-:S04]  /*7240*/  LOP3.LUT R12, R19, 0xff, RZ, 0xc0, !PT ;  /* 0x000000ff130c7812 */ /* 0x000fc800078ec0ff */
[----:B------:R-:W-:Y:S01]  /*7250*/  HMMA.16816.F32.BF16 R52, R4, R34, R64 ;  /* 0x000000220434723c */ /* 0x000fe20000041840 */
[----:B------:R3:W-:Y:S06]  /*7260*/  MUFU.EX2 R68, R2 ;  /* 0x0000000200447308 */ /* 0x0007ec0000000800 */
[----:B------:R-:W-:Y:S01]  /*7270*/  SHF.R.U32.HI R6, RZ, 0x10, R19 ;  /* 0x00000010ff067819 */ /* 0x000fe20000011613 */
[----:B------:R-:W-:Y:S01]  /*7280*/  FFMA.FTZ R7, R182, c[0x0][0x23c], -R21 ;  /* 0x00008f00b6077a23 */ /* 0x000fe20000010815 */
[----:B--2---:R-:W-:Y:S02]  /*7290*/  F2FP.BF16.PACK_AB R8, R117, R118 ;  /* 0x000000767508723e */ /* 0x004fe400000010ff */
[----:B------:R-:W-:-:S02]  /*72a0*/  SHF.R.U32.HI R5, RZ, 0x18, R19 ;  /* 0x00000018ff057819 */ /* 0x000fc40000011613 */
[----:B------:R-:W-:Y:S02]  /*72b0*/  SHF.R.U32.HI R4, RZ, 0x8, R39 ;  /* 0x00000008ff047819 */ /* 0x000fe40000011627 */
[----:B---3--:R-:W-:Y:S02]  /*72c0*/  SHF.R.U32.HI R2, RZ, 0x8, R0 ;  /* 0x00000008ff027819 */ /* 0x008fe40000011600 */
[----:B------:R-:W-:Y:S01]  /*72d0*/  LOP3.LUT R0, R6, 0xff, RZ, 0xc0, !PT ;  /* 0x000000ff06007812 */ /* 0x000fe200078ec0ff */
[----:B------:R2:W3:Y:S01]  /*72e0*/  MUFU.EX2 R67, R7 ;  /* 0x0000000700437308 */ /* 0x0004e20000000800 */
[----:B------:R-:W-:Y:S02]  /*72f0*/  LOP3.LUT R8, R3, R8, RZ, 0xc0, !PT ;  /* 0x0000000803087212 */ /* 0x000fe400078ec0ff */
[----:B------:R-:W-:Y:S02]  /*7300*/  LOP3.LUT R3, R48, 0xff, RZ, 0xc0, !PT ;  /* 0x000000ff30037812 */ /* 0x000fe400078ec0ff */
[----:B------:R-:W-:Y:S01]  /*7310*/  PRMT R36, R12, 0x5410, R2 ;  /* 0x000054100c247816 */ /* 0x000fe20000000002 */
[----:B------:R-:W-:Y:S01]  /*7320*/  FFMA.FTZ R2, R174, c[0x0][0x23c], -R21 ;  /* 0x00008f00ae027a23 */ /* 0x000fe20000010815 */
[----:B------:R-:W-:Y:S01]  /*7330*/  PRMT R49, R49, 0x5410, R4 ;  /* 0x0000541031317816 */ /* 0x000fe20000000004 */
[----:B------:R-:W-:Y:S01]  /*7340*/  FFMA.FTZ R13, R173, c[0x0][0x23c], -R22 ;  /* 0x00008f00ad0d7a23 */ /* 0x000fe20000010816 */
[----:B------:R-:W-:Y:S01]  /*7350*/  PRMT R15, R0, 0x5410, R5 ;  /* 0x00005410000f7816 */ /* 0x000fe20000000005 */
[----:B------:R-:W-:Y:S01]  /*7360*/  FFMA.FTZ R5, R166, c[0x0][0x23c], -R21 ;  /* 0x00008f00a6057a23 */ /* 0x000fe20000010815 */
[----:B------:R-:W-:-:S02]  /*7370*/  LOP3.LUT R0, R16, 0xffff, RZ, 0xc0, !PT ;  /* 0x0000ffff10007812 */ /* 0x000fc400078ec0ff */
[----:B------:R-:W-:Y:S01]  /*7380*/  SHF.R.U32.HI R4, RZ, 0x10, R16 ;  /* 0x00000010ff047819 */ /* 0x000fe20000011610 */
[----:B------:R4:W-:Y:S01]  /*7390*/  MUFU.EX2 R66, R2 ;  /* 0x0000000200427308 */ /* 0x0009e20000000800 */
[----:B------:R-:W-:Y:S02]  /*73a0*/  PRMT R48, R3, 0x5410, R50 ;  /* 0x0000541003307816 */ /* 0x000fe40000000032 */
[----:B------:R-:W-:Y:S02]  /*73b0*/  SHF.R.U32.HI R3, RZ, 0x8, R51 ;  /* 0x00000008ff037819 */ /* 0x000fe40000011633 */
[----:B------:R-:W-:Y:S02]  /*73c0*/  LOP3.LUT R6, R16, 0xff, RZ, 0xc0, !PT ;  /* 0x000000ff10067812 */ /* 0x000fe400078ec0ff */
[----:B--2---:R-:W-:Y:S01]  /*73d0*/  SHF.R.U32.HI R7, RZ, 0x18, R16 ;  /* 0x00000018ff077819 */ /* 0x004fe20000011610 */
[----:B------:R-:W-:Y:S01]  /*73e0*/  MUFU.EX2 R69, R13 ;  /* 0x0000000d00457308 */ /* 0x000fe20000000800 */
[----:B------:R-:W-:-:S02]  /*73f0*/  SHF.R.U32.HI R0, RZ, 0x8, R0 ;  /* 0x00000008ff007819 */ /* 0x000fc40000011600 */
[----:B------:R-:W-:Y:S02]  /*7400*/  LOP3.LUT R4, R4, 0xff, RZ, 0xc0, !PT ;  /* 0x000000ff04047812 */ /* 0x000fe400078ec0ff */
[----:B------:R-:W-:Y:S02]  /*7410*/  PRMT R12, R58, 0x5410, R3 ;  /* 0x000054103a0c7816 */ /* 0x000fe40000000003 */
[----:B----4-:R-:W-:Y:S01]  /*7420*/  LOP3.LUT R2, R56, 0xff, RZ, 0xc0, !PT ;  /* 0x000000ff38027812 */ /* 0x010fe200078ec0ff */
[----:B------:R3:W2:Y:S01]  /*7430*/  MUFU.EX2 R65, R5 ;  /* 0x0000000500417308 */ /* 0x0006a20000000800 */
[----:B------:R-:W-:Y:S02]  /*7440*/  PRMT R0, R6, 0x5410, R0 ;  /* 0x0000541006007816 */ /* 0x000fe40000000000 */
[----:B------:R-:W-:Y:S01]  /*7450*/  PRMT R14, R2, 0x5410, R57 ;  /* 0x00005410020e7816 */ /* 0x000fe20000000039 */
[--C-:B------:R-:W-:Y:S01]  /*7460*/  FFMA.FTZ R2, R184, c[0x0][0x23c], -R20.reuse ;  /* 0x00008f00b8027a23 */ /* 0x100fe20000010814 */
[----:B------:R-:W-:Y:S01]  /*7470*/  PRMT R3, R4, 0x5410, R7 ;  /* 0x0000541004037816 */ /* 0x000fe20000000007 */
[--C-:B------:R-:W-:Y:S01]  /*7480*/  HSET2.LE.AND R0, R0, R93.reuse, PT ;  /* 0x0000005d00007233 */ /* 0x100fe20003803000 */
[----:B------:R-:W-:Y:S01]  /*7490*/  FFMA.FTZ R4, R185, c[0x0][0x23c], -R20 ;  /* 0x00008f00b9047a23 */ /* 0x000fe20000010814 */
[----:B------:R4:W-:Y:S02]  /*74a0*/  MUFU.EX2 R64, R2 ;  /* 0x0000000200407308 */ /* 0x0009e40000000800 */
[----:B------:R-:W-:Y:S01]  /*74b0*/  HSET2.LE.AND R3, R3, R93, PT ;  /* 0x0000005d03037233 */ /* 0x000fe20003803000 */
[----:B------:R-:W-:-:S02]  /*74c0*/  IMAD.MOV.U32 R177, RZ, RZ, R59 ;  /* 0x000000ffffb17224 */ /* 0x000fc400078e003b */
[----:B------:R-:W-:Y:S01]  /*74d0*/  HMMA.16816.F32.BF16 R56, R8, R26, R60 ;  /* 0x0000001a0838723c */ /* 0x000fe2000004183c */
[----:B---3--:R-:W-:Y:S02]  /*74e0*/  F2FP.BF16.PACK_AB R5, R67, R68 ;  /* 0x000000444305723e */ /* 0x008fe400000010ff */
[----:B------:R3:W-:Y:S01]  /*74f0*/  MUFU.EX2 R63, R4 ;  /* 0x00000004003f7308 */ /* 0x0007e20000000800 */
[--C-:B------:R-:W-:Y:S01]  /*7500*/  FFMA.FTZ R6, R167, c[0x0][0x23c], -R20.reuse ;  /* 0x00008f00a7067a23 */ /* 0x100fe20000010814 */
[----:B------:R-:W-:Y:S02]  /*7510*/  LOP3.LUT R5, R3, R5, RZ, 0xc0, !PT ;  /* 0x0000000503057212 */ /* 0x000fe400078ec0ff */
[----:B----4-:R-:W-:Y:S01]  /*7520*/  F2FP.BF16.PACK_AB R2, R71, R79 ;  /* 0x0000004f4702723e */ /* 0x010fe200000010ff */
[--C-:B------:R-:W-:Y:S01]  /*7530*/  HSET2.LE.AND R3, R14, R93.reuse, PT ;  /* 0x0000005d0e037233 */ /* 0x100fe20003803000 */
[----:B------:R-:W-:Y:S01]  /*7540*/  FFMA.FTZ R13, R175, c[0x0][0x23c], -R20 ;  /* 0x00008f00af0d7a23 */ /* 0x000fe20000010814 */
[----:B--2---:R-:W-:Y:S01]  /*7550*/  F2FP.BF16.PACK_AB R7, R65, R66 ;  /* 0x000000424107723e */ /* 0x004fe200000010ff */
[----:B------:R-:W-:Y:S01]  /*7560*/  IMAD.MOV.U32 R179, RZ, RZ, R236 ;  /* 0x000000ffffb37224 */ /* 0x000fe200078e00ec */
[----:B---3--:R-:W-:Y:S01]  /*7570*/  LOP3.LUT R4, R0, R2, RZ, 0xc0, !PT ;  /* 0x0000000200047212 */ /* 0x008fe200078ec0ff */
[----:B------:R-:W-:Y:S01]  /*7580*/  HSET2.LE.AND R0, R12, R93, PT ;  /* 0x0000005d0c007233 */ /* 0x000fe20003803000 */
[----:B------:R-:W-:Y:S01]  /*7590*/  F2FP.BF16.PACK_AB R2, R69, R70 ;  /* 0x000000464502723e */ /* 0x000fe200000010ff */
[----:B------:R-:W-:Y:S01]  /*75a0*/  IMAD.MOV.U32 R89, RZ, RZ, R144 ;  /* 0x000000ffff597224 */ /* 0x000fe200078e0090 */
[----:B------:R2:W-:Y:S01]  /*75b0*/  MUFU.EX2 R62, R6 ;  /* 0x00000006003e7308 */ /* 0x0005e20000000800 */
[----:B------:R-:W-:-:S02]  /*75c0*/  LOP3.LUT R7, R3, R7, RZ, 0xc0, !PT ;  /* 0x0000000703077212 */ /* 0x000fc400078ec0ff */
[----:B------:R-:W-:Y:S02]  /*75d0*/  LOP3.LUT R14, R23, 0xff, RZ, 0xc0, !PT ;  /* 0x000000ff170e7812 */ /* 0x000fe400078ec0ff */
[----:B------:R-:W-:-:S03]  /*75e0*/  SHF.R.U32.HI R3, RZ, 0x10, R23 ;  /* 0x00000010ff037819 */ /* 0x000fc60000011617 */
[----:B------:R3:W4:Y:S01]  /*75f0*/  MUFU.EX2 R236, R13 ;  /* 0x0000000d00ec7308 */ /* 0x0007220000000800 */
[----:B------:R-:W-:Y:S02]  /*7600*/  IMAD.MOV.U32 R178, RZ, RZ, R90 ;  /* 0x000000ffffb27224 */ /* 0x000fe400078e005a */
[----:B------:R-:W-:Y:S01]  /*7610*/  IMAD.MOV.U32 R90, RZ, RZ, R197 ;  /* 0x000000ffff5a7224 */ /* 0x000fe200078e00c5 */
[----:B--2---:R-:W-:Y:S02]  /*7620*/  LOP3.LUT R6, R0, R2, RZ, 0xc0, !PT ;  /* 0x0000000200067212 */ /* 0x004fe400078ec0ff */
[----:B------:R-:W-:Y:S01]  /*7630*/  LOP3.LUT R2, R23, 0xffff, RZ, 0xc0, !PT ;  /* 0x0000ffff17027812 */ /* 0x000fe200078ec0ff */
[----:B------:R-:W-:Y:S02]  /*7640*/  IMAD.MOV.U32 R197, RZ, RZ, R207 ;  /* 0x000000ffffc57224 */ /* 0x000fe400078e00cf */
[----:B------:R2:W5:Y:S01]  /*7650*/  LDL.LU R207, [R1+0x54] ;  /* 0x0000540001cf7983 */ /* 0x0005620000300800 */
[----:B---3--:R-:W-:Y:S01]  /*7660*/  SHF.R.U32.HI R13, RZ, 0x18, R23 ;  /* 0x00000018ff0d7819 */ /* 0x008fe20000011617 */
[----:B------:R-:W-:-:S02]  /*7670*/  FADD.FTZ R23, R179, R239 ;  /* 0x000000efb3177221 */ /* 0x000fc40000010000 */
[----:B------:R-:W-:Y:S02]  /*7680*/  IMAD.MOV.U32 R179, RZ, RZ, R89 ;  /* 0x000000ffffb37224 */ /* 0x000fe400078e0059 */
[----:B------:R-:W-:Y:S02]  /*7690*/  IMAD.MOV.U32 R89, RZ, RZ, R91 ;  /* 0x000000ffff597224 */ /* 0x000fe400078e005b */
[----:B------:R-:W-:Y:S02]  /*76a0*/  IMAD.MOV.U32 R91, RZ, RZ, R130 ;  /* 0x000000ffff5b7224 */ /* 0x000fe400078e0082 */
[----:B------:R-:W-:Y:S02]  /*76b0*/  IMAD.MOV.U32 R130, RZ, RZ, R206 ;  /* 0x000000ffff827224 */ /* 0x000fe400078e00ce */
[----:B------:R2:W5:Y:S01]  /*76c0*/  LDL.LU R206, [R1+0x50] ;  /* 0x0000500001ce7983 */ /* 0x0005620000300800 */
[----:B------:R-:W-:Y:S02]  /*76d0*/  IMAD.MOV.U32 R195, RZ, RZ, R145 ;  /* 0x000000ffffc37224 */ /* 0x000fe400078e0091 */
[----:B------:R-:W-:-:S02]  /*76e0*/  IMAD.MOV.U32 R163, RZ, RZ, R147 ;  /* 0x000000ffffa37224 */ /* 0x000fc400078e0093 */
[----:B------:R-:W-:Y:S02]  /*76f0*/  IMAD.MOV.U32 R169, RZ, RZ, R146 ;  /* 0x000000ffffa97224 */ /* 0x000fe400078e0092 */
[----:B------:R-:W-:Y:S01]  /*7700*/  HMMA.16816.F32.BF16 R144, R8, R24, R80 ;  /* 0x000000180890723c */ /* 0x000fe20000041850 */
[----:B------:R-:W3:Y:S01]  /*7710*/  LDSM.16.MT88.4 R24, [R205+0x5800] ;  /* 0x00580000cd18783b */ /* 0x000ee20000004200 */
[----:B------:R-:W-:-:S06]  /*7720*/  LOP3.LUT R0, R17, 0xffff, RZ, 0xc0, !PT ;  /* 0x0000ffff11007812 */ /* 0x000fcc00078ec0ff */
[C---:B------:R-:W-:Y:S08]  /*7730*/  HMMA.16816.F32.BF16 R40, R8.reuse, R32, R40 ;  /* 0x000000200828723c */ /* 0x040ff00000041828 */
[----:B------:R-:W-:Y:S01]  /*7740*/  HMMA.16816.F32.BF16 R44, R8, R34, R44 ;  /* 0x00000022082c723c */ /* 0x000fe2000004182c */
[----:B------:R-:W-:Y:S01]  /*7750*/  LOP3.LUT R12, R17, 0xff, RZ, 0xc0, !PT ;  /* 0x000000ff110c7812 */ /* 0x000fe200078ec0ff */
[----:B------:R-:W-:Y:S01]  /*7760*/  FFMA.FTZ R16, R203, c[0x0][0x23c], -R21 ;  /* 0x00008f00cb107a23 */ /* 0x000fe20000010815 */
[----:B------:R-:W-:Y:S04]  /*7770*/  LDSM.16.MT88.4 R32, [R205+0x5c00] ;  /* 0x005c0000cd20783b */ /* 0x000fe80000004200 */
[----:B------:R-:W-:Y:S01]  /*7780*/  SHF.R.U32.HI R9, RZ, 0x10, R17 ;  /* 0x00000010ff097819 */ /* 0x000fe20000011611 */
[----:B------:R-:W-:Y:S01]  /*7790*/  FFMA.FTZ R8, R201, c[0x0][0x23c], -R22 ;  /* 0x00008f00c9087a23 */ /* 0x000fe20000010816 */
[----:B------:R-:W-:-:S02]  /*77a0*/  SHF.R.U32.HI R10, RZ, 0x8, R2 ;  /* 0x00000008ff0a7819 */ /* 0x000fc40000011602 */
[----:B------:R-:W-:Y:S01]  /*77b0*/  SHF.R.U32.HI R2, RZ, 0x8, R0 ;  /* 0x00000008ff027819 */ /* 0x000fe20000011600 */
[----:B------:R1:W-:Y:S01]  /*77c0*/  MUFU.EX2 R61, R8 ;  /* 0x00000008003d7308 */ /* 0x0003e20000000800 */
[----:B------:R-:W-:Y:S02]  /*77d0*/  SHF.R.U32.HI R11, RZ, 0x18, R17 ;  /* 0x00000018ff0b7819 */ /* 0x000fe40000011611 */
[----:B------:R-:W-:-:S04]  /*77e0*/  LOP3.LUT R0, R9, 0xff, RZ, 0xc0, !PT ;  /* 0x000000ff09007812 */ /* 0x000fc800078ec0ff */
[----:B------:R-:W-:Y:S01]  /*77f0*/  PRMT R17, R0, 0x5410, R11 ;  /* 0x0000541000117816 */ /* 0x000fe2000000000b */
[----:B------:R-:W-:Y:S01]  /*7800*/  FFMA.FTZ R0, R200, c[0x0][0x23c], -R22 ;  /* 0x00008f00c8007a23 */ /* 0x000fe20000010816 */
[----:B------:R-:W-:Y:S01]  /*7810*/  PRMT R18, R12, 0x5410, R2 ;  /* 0x000054100c127816 */ /* 0x000fe20000000002 */
[--C-:B------:R-:W-:Y:S01]  /*7820*/  FFMA.FTZ R2, R199, c[0x0][0x23c], -R22.reuse ;  /* 0x00008f00c7027a23 */ /* 0x100fe20000010816 */
[----:B-1----:R-:W-:Y:S01]  /*7830*/  LOP3.LUT R8, R3, 0xff, RZ, 0xc0, !PT ;  /* 0x000000ff03087812 */ /* 0x002fe200078ec0ff */
[----:B------:R-:W-:Y:S01]  /*7840*/  FFMA.FTZ R3, R202, c[0x0][0x23c], -R22 ;  /* 0x00008f00ca037a23 */ /* 0x000fe20000010816 */
[----:B------:R-:W-:Y:S01]  /*7850*/  PRMT R20, R14, 0x5410, R10 ;  /* 0x000054100e147816 */ /* 0x000fe2000000000a */
[----:B------:R-:W-:Y:S01]  /*7860*/  FFMA.FTZ R14, R218, c[0x0][0x23c], -R21 ;  /* 0x00008f00da0e7a23 */ /* 0x000fe20000010815 */
[----:B------:R-:W-:Y:S01]  /*7870*/  PRMT R19, R8, 0x5410, R13 ;  /* 0x0000541008137816 */ /* 0x000fe2000000000d */
[----:B------:R1:W1:Y:S01]  /*7880*/  MUFU.EX2 R60, R3 ;  /* 0x00000003003c7308 */ /* 0x0002620000000800 */
[--C-:B------:R-:W-:Y:S01]  /*7890*/  FFMA.FTZ R22, R187, c[0x0][0x23c], -R21.reuse ;  /* 0x00008f00bb167a23 */ /* 0x100fe20000010815 */
[--C-:B------:R-:W-:Y:S01]  /*78a0*/  HSET2.LE.AND R8, R36, R93.reuse, PT ;  /* 0x0000005d24087233 */ /* 0x100fe20003803000 */
[----:B------:R-:W-:Y:S01]  /*78b0*/  F2FP.BF16.PACK_AB R11, R84, R85 ;  /* 0x00000055540b723e */ /* 0x000fe200000010ff */
[----:B------:R-:W-:Y:S01]  /*78c0*/  FFMA.FTZ R21, R186, c[0x0][0x23c], -R21 ;  /* 0x00008f00ba157a23 */ /* 0x000fe20000010815 */
[----:B------:R-:W-:Y:S01]  /*78d0*/  HSET2.LE.AND R12, R15, R93, PT ;  /* 0x0000005d0f0c7233 */ /* 0x000fe20003803000 */
[----:B------:R-:W-:-:S02]  /*78e0*/  F2FP.BF16.PACK_AB R9, R109, R110 ;  /* 0x0000006e6d09723e */ /* 0x000fc400000010ff */
[----:B------:R2:W-:Y:S01]  /*78f0*/  MUFU.EX2 R51, R0 ;  /* 0x0000000000337308 */ /* 0x0005e20000000800 */
[----:B------:R-:W-:Y:S01]  /*7900*/  HMMA.16816.F32.BF16 R140, R4, R28, R140 ;  /* 0x0000001c048c723c */ /* 0x000fe2000004188c */
[----:B------:R-:W-:Y:S01]  /*7910*/  F2FP.BF16.PACK_AB R13, R86, R99 ;  /* 0x00000063560d723e */ /* 0x000fe200000010ff */
[----:B------:R-:W-:Y:S01]  /*7920*/  IMAD.MOV.U32 R165, RZ, RZ, R89 ;  /* 0x000000ffffa57224 */ /* 0x000fe200078e0059 */
[----:B-1----:R-:W-:-:S05]  /*7930*/  HSET2.LE.AND R3, R37, R93, PT ;  /* 0x0000005d25037233 */ /* 0x002fca0003803000 */
[----:B------:R-:W-:Y:S01]  /*7940*/  HMMA.16816.F32.BF16 R152, R4, R30, R152 ;  /* 0x0000001e0498723c */ /* 0x000fe20000041898 */
[----:B------:R-:W-:Y:S01]  /*7950*/  IMAD.MOV.U32 R164, RZ, RZ, R76 ;  /* 0x000000ffffa47224 */ /* 0x000fe200078e004c */
[----:B------:R-:W-:Y:S01]  /*7960*/  LOP3.LUT R8, R8, R9, RZ, 0xc0, !PT ;  /* 0x0000000908087212 */ /* 0x000fe200078ec0ff */
[----:B------:R-:W-:Y:S01]  /*7970*/  IMAD.MOV.U32 R89, RZ, RZ, R177 ;  /* 0x000000ffff597224 */ /* 0x000fe200078e00b1 */
[----:B------:R-:W-:Y:S01]  /*7980*/  LOP3.LUT R11, R3, R11, RZ, 0xc0, !PT ;  /* 0x0000000b030b7212 */ /* 0x000fe200078ec0ff */
[----:B--2---:R-:W-:-:S03]  /*7990*/  HSET2.LE.AND R0, R38, R93, PT ;  /* 0x0000005d26007233 */ /* 0x004fc60003803000 */
[----:B---3--:R-:W-:Y:S01]  /*79a0*/  HMMA.16816.F32.BF16 R156, R4, R24, R156 ;  /* 0x00000018049c723c */ /* 0x008fe2000004189c */
[----:B------:R-:W-:Y:S01]  /*79b0*/  HSET2.LE.AND R3, R20, R93, PT ;  /* 0x0000005d14037233 */ /* 0x000fe20003803000 */
[----:B------:R1:W-:Y:S01]  /*79c0*/  MUFU.EX2 R239, R2 ;  /* 0x0000000200ef7308 */ /* 0x0003e20000000800 */
[----:B------:R-:W-:-:S05]  /*79d0*/  LOP3.LUT R9, R12, R13, RZ, 0xc0, !PT ;  /* 0x0000000d0c097212 */ /* 0x000fca00078ec0ff */
[----:B------:R-:W-:Y:S01]  /*79e0*/  HMMA.16816.F32.BF16 R36, R4, R26, R52 ;  /* 0x0000001a0424723c */ /* 0x000fe20000041834 */
[----:B------:R-:W-:Y:S01]  /*79f0*/  HSET2.LE.AND R13, R17, R93, PT ;  /* 0x0000005d110d7233 */ /* 0x000fe20003803000 */
[----:B------:R-:W-:Y:S01]  /*7a00*/  MUFU.EX2 R50, R14 ;  /* 0x0000000e00327308 */ /* 0x000fe20000000800 */
[----:B------:R-:W-:-:S04]  /*7a10*/  IMAD.MOV.U32 R180, RZ, RZ, R90 ;  /* 0x000000ffffb47224 */ /* 0x000fc800078e005a */
[----:B------:R-:W-:Y:S02]  /*7a20*/  FADD.FTZ R4, R179, R178 ;  /* 0x000000b2b3047221 */ /* 0x000fe40000010000 */
[----:B------:R-:W-:Y:S02]  /*7a30*/  IMAD.MOV.U32 R179, RZ, RZ, R91 ;  /* 0x000000ffffb37224 */ /* 0x000fe400078e005b */
[----:B------:R-:W-:Y:S01]  /*7a40*/  IMAD.MOV.U32 R178, RZ, RZ, R149 ;  /* 0x000000ffffb27224 */ /* 0x000fe200078e0095 */
[----:B------:R2:W3:Y:S01]  /*7a50*/  MUFU.EX2 R20, R16 ;  /* 0x0000001000147308 */ /* 0x0004e20000000800 */
[----:B-1----:R-:W-:Y:S01]  /*7a60*/  F2FP.BF16.PACK_AB R2, R107, R108 ;  /* 0x0000006c6b02723e */ /* 0x002fe200000010ff */
[----:B------:R-:W-:Y:S02]  /*7a70*/  IMAD.MOV.U32 R90, RZ, RZ, R198 ;  /* 0x000000ffff5a7224 */ /* 0x000fe400078e00c6 */
[----:B------:R-:W-:Y:S02]  /*7a80*/  IMAD.MOV.U32 R91, RZ, RZ, R151 ;  /* 0x000000ffff5b7224 */ /* 0x000fe400078e0097 */
[----:B------:R-:W-:-:S02]  /*7a90*/  IMAD.MOV.U32 R177, RZ, RZ, R150 ;  /* 0x000000ffffb17224 */ /* 0x000fc400078e0096 */
[----:B------:R-:W-:Y:S01]  /*7aa0*/  MUFU.EX2 R22, R22 ;  /* 0x0000001600167308 */ /* 0x000fe20000000800 */
[----:B------:R-:W-:Y:S02]  /*7ab0*/  FADD.FTZ R17, R178, R164 ;  /* 0x000000a4b2117221 */ /* 0x000fe40000010000 */
[----:B------:R-:W-:Y:S02]  /*7ac0*/  FADD.FTZ R5, R179, R23 ;  /* 0x00000017b3057221 */ /* 0x000fe40000010000 */
[----:B------:R-:W-:-:S03]  /*7ad0*/  IMAD.MOV.U32 R198, RZ, RZ, R148 ;  /* 0x000000ffffc67224 */ /* 0x000fc600078e0094 */
[----:B------:R-:W1:Y:S01]  /*7ae0*/  MUFU.EX2 R21, R21 ;  /* 0x0000001500157308 */ /* 0x000e620000000800 */
[----:B------:R-:W-:Y:S01]  /*7af0*/  FADD.FTZ R4, R89, R4 ;  /* 0x0000000459047221 */ /* 0x000fe20000010000 */
[----:B------:R-:W-:Y:S01]  /*7b00*/  LOP3.LUT R10, R0, R2, RZ, 0xc0, !PT ;  /* 0x00000002000a7212 */ /* 0x000fe200078ec0ff */
[--C-:B------:R-:W-:Y:S01]  /*7b10*/  HSET2.LE.AND R12, R19, R93.reuse, PT ;  /* 0x0000005d130c7233 */ /* 0x100fe20003803000 */
[----:B------:R-:W-:Y:S01]  /*7b20*/  FADD.FTZ R6, R165, R180 ;  /* 0x000000b4a5067221 */ /* 0x000fe20000010000 */
[--C-:B------:R-:W-:Y:S01]  /*7b30*/  HSET2.LE.AND R7, R18, R93.reuse, PT ;  /* 0x0000005d12077233 */ /* 0x100fe20003803000 */
[----:B------:R-:W-:Y:S01]  /*7b40*/  FADD.FTZ R19, R91, R17 ;  /* 0x000000115b137221 */ /* 0x000fe20000010000 */
[--C-:B------:R-:W-:Y:S01]  /*7b50*/  HSET2.LE.AND R2, R78, R93.reuse, PT ;  /* 0x0000005d4e027233 */ /* 0x100fe20003803000 */
[----:B------:R-:W-:Y:S01]  /*7b60*/  FADD.FTZ R18, R177, R5 ;  /* 0x00000005b1127221 */ /* 0x000fe20000010000 */
[--C-:B------:R-:W-:Y:S01]  /*7b70*/  HSET2.LE.AND R0, R77, R93.reuse, PT ;  /* 0x0000005d4d007233 */ /* 0x100fe20003803000 */
[----:B------:R-:W-:Y:S01]  /*7b80*/  FADD.FTZ R17, R198, R4 ;  /* 0x00000004c6117221 */ /* 0x000fe20000010000 */
[----:B------:R-:W-:Y:S01]  /*7b90*/  F2FP.BF16.PACK_AB R5, R237, R104 ;  /* 0x00000068ed05723e */ /* 0x000fe200000010ff */
[--C-:B------:R-:W-:Y:S01]  /*7ba0*/  HSET2.LE.AND R15, R48, R93.reuse, PT ;  /* 0x0000005d300f7233 */ /* 0x100fe20003803000 */
[----:B----4-:R-:W-:Y:S01]  /*7bb0*/  F2FP.BF16.PACK_AB R4, R236, R62 ;  /* 0x0000003eec04723e */ /* 0x010fe200000010ff */
[----:B--2---:R-:W-:Y:S01]  /*7bc0*/  FADD.FTZ R16, R90, R6 ;  /* 0x000000065a107221 */ /* 0x004fe20000010000 */
[----:B------:R-:W-:Y:S01]  /*7bd0*/  F2FP.BF16.PACK_AB R6, R105, R106 ;  /* 0x0000006a6906723e */ /* 0x000fe200000010ff */
[----:B------:R-:W-:Y:S01]  /*7be0*/  IMAD.MOV.U32 R198, RZ, RZ, R170 ;  /* 0x000000ffffc67224 */ /* 0x000fe200078e00aa */
[----:B------:R-:W-:Y:S01]  /*7bf0*/  LOP3.LUT R170, R2, R5, RZ, 0xc0, !PT ;  /* 0x0000000502aa7212 */ /* 0x000fe200078ec0ff */
[----:B------:R-:W-:Y:S01]  /*7c00*/  IMAD.MOV.U32 R177, RZ, RZ, R171 ;  /* 0x000000ffffb17224 */ /* 0x000fe200078e00ab */
[----:B------:R-:W-:Y:S01]  /*7c10*/  LOP3.LUT R171, R0, R4, RZ, 0xc0, !PT ;  /* 0x0000000400ab7212 */ /* 0x000fe200078ec0ff */
[----:B------:R-:W-:Y:S01]  /*7c20*/  HSET2.LE.AND R14, R49, R93, PT ;  /* 0x0000005d310e7233 */ /* 0x000fe20003803000 */
[----:B------:R-:W-:Y:S01]  /*7c30*/  F2FP.BF16.PACK_AB R2, R63, R64 ;  /* 0x000000403f02723e */ /* 0x000fe200000010ff */
[----:B------:R-:W-:Y:S01]  /*7c40*/  IMAD.MOV.U32 R89, RZ, RZ, R194 ;  /* 0x000000ffff597224 */ /* 0x000fe200078e00c2 */
[----:B------:R-:W-:Y:S01]  /*7c50*/  F2FP.BF16.PACK_AB R0, R60, R61 ;  /* 0x0000003d3c00723e */ /* 0x000fe200000010ff */
[----:B------:R-:W-:Y:S01]  /*7c60*/  IMAD.MOV.U32 R91, RZ, RZ, R168 ;  /* 0x000000ffff5b7224 */ /* 0x000fe200078e00a8 */
[----:B------:R-:W-:Y:S01]  /*7c70*/  LOP3.LUT R168, R3, R6, RZ, 0xc0, !PT ;  /* 0x0000000603a87212 */ /* 0x000fe200078ec0ff */
[----:B------:R-:W-:Y:S01]  /*7c80*/  IMAD.MOV.U32 R194, RZ, RZ, R169 ;  /* 0x000000ffffc27224 */ /* 0x000fe200078e00a9 */
[----:B---3--:R-:W-:Y:S01]  /*7c90*/  F2FP.BF16.PACK_AB R3, R20, R50 ;  /* 0x000000321403723e */ /* 0x008fe200000010ff */
[----:B------:R-:W-:Y:S01]  /*7ca0*/  IMAD.MOV.U32 R178, RZ, RZ, R176 ;  /* 0x000000ffffb27224 */ /* 0x000fe200078e00b0 */
[----:B------:R-:W-:Y:S01]  /*7cb0*/  LOP3.LUT R169, R12, R2, RZ, 0xc0, !PT ;  /* 0x000000020ca97212 */ /* 0x000fe200078ec0ff */
[----:B------:R-:W-:Y:S01]  /*7cc0*/  IMAD.MOV.U32 R179, RZ, RZ, R196 ;  /* 0x000000ffffb37224 */ /* 0x000fe200078e00c4 */
[----:B------:R-:W-:Y:S01]  /*7cd0*/  LOP3.LUT R164, R7, R0, RZ, 0xc0, !PT ;  /* 0x0000000007a47212 */ /* 0x000fe200078ec0ff */
[----:B------:R-:W2:Y:S01]  /*7ce0*/  LDSM.16.MT88.4 R148, [R204+0x5c00] ;  /* 0x005c0000cc94783b */ /* 0x000ea20000004200 */
[----:B-1----:R-:W-:-:S02]  /*7cf0*/  F2FP.BF16.PACK_AB R2, R21, R22 ;  /* 0x000000161502723e */ /* 0x002fc400000010ff */
[----:B------:R-:W-:Y:S01]  /*7d00*/  F2FP.BF16.PACK_AB R0, R239, R51 ;  /* 0x00000033ef00723e */ /* 0x000fe200000010ff */
[----:B------:R-:W-:Y:S01]  /*7d10*/  FADD.FTZ R16, R197, R16 ;  /* 0x00000010c5107221 */ /* 0x000fe20000010000 */
[----:B------:R-:W-:Y:S01]  /*7d20*/  LOP3.LUT R165, R13, R3, RZ, 0xc0, !PT ;  /* 0x000000030da57212 */ /* 0x000fe200078ec0ff */
[----:B------:R-:W-:Y:S01]  /*7d30*/  IMAD.MOV.U32 R90, RZ, RZ, R163 ;  /* 0x000000ffff5a7224 */ /* 0x000fe200078e00a3 */
[----:B------:R-:W-:Y:S01]  /*7d40*/  LOP3.LUT R167, R15, R2, RZ, 0xc0, !PT ;  /* 0x000000020fa77212 */ /* 0x000fe200078ec0ff */
[----:B------:R-:W-:Y:S01]  /*7d50*/  FADD.FTZ R3, R178, R19 ;  /* 0x00000013b2037221 */ /* 0x000fe20000010000 */
[----:B------:R-:W-:Y:S01]  /*7d60*/  LOP3.LUT R166, R14, R0, RZ, 0xc0, !PT ;  /* 0x000000000ea67212 */ /* 0x000fe200078ec0ff */
[----:B------:R-:W-:Y:S02]  /*7d70*/  FADD.FTZ R2, R179, R18 ;  /* 0x00000012b3027221 */ /* 0x000fe40000010000 */
[----:B------:R-:W-:Y:S02]  /*7d80*/  FADD.FTZ R0, R89, R17 ;  /* 0x0000001159007221 */ /* 0x000fe40000010000 */
[----:B------:R-:W-:-:S02]  /*7d90*/  IMAD.MOV.U32 R197, RZ, RZ, R161 ;  /* 0x000000ffffc57224 */ /* 0x000fc400078e00a1 */
[----:B------:R-:W-:Y:S02]  /*7da0*/  FADD.FTZ R4, R90, R16 ;  /* 0x000000105a047221 */ /* 0x000fe40000010000 */
[----:B------:R-:W-:Y:S02]  /*7db0*/  IMAD.MOV.U32 R176, RZ, RZ, R162 ;  /* 0x000000ffffb07224 */ /* 0x000fe400078e00a2 */
[----:B------:R-:W-:Y:S02]  /*7dc0*/  FADD.FTZ R3, R91, R3 ;  /* 0x000000035b037221 */ /* 0x000fe40000010000 */
[----:B------:R-:W-:Y:S02]  /*7dd0*/  IMAD.MOV.U32 R196, RZ, RZ, R160 ;  /* 0x000000ffffc47224 */ /* 0x000fe400078e00a0 */
        /* <DEDUP_REMOVED lines=83> */
[----:B------:R-:W-:-:S05]  /*8310*/  FADD.FTZ R3, R86, R3 ;  /* 0x0000000356037221 */ /* 0x000fca0000010000 */
[----:B------:R-:W-:Y:S01]  /*8320*/  HMMA.16816.F32.BF16 R160, R8, R24, R40 ;  /* 0x0000001808a0723c */ /* 0x000fe20000041828 */
[----:B------:R-:W-:Y:S02]  /*8330*/  FADD.FTZ R2, R71, R2 ;  /* 0x0000000247027221 */ /* 0x000fe40000010000 */
[----:B------:R-:W-:-:S05]  /*8340*/  FADD.FTZ R0, R67, R0 ;  /* 0x0000000043007221 */ /* 0x000fca0000010000 */
[----:B------:R-:W-:Y:S01]  /*8350*/  HMMA.16816.F32.BF16 R8, R8, R26, R44 ;  /* 0x0000001a0808723c */ /* 0x000fe2000004182c */
[----:B------:R-:W1:Y:S01]  /*8360*/  LDC.U8 R76, c[0x0][0x2d8] ;  /* 0x0000b600ff4c7b82 */ /* 0x000e620000000000 */
        /* <DEDUP_REMOVED lines=23> */
[----:B------:R-:W-:-:S05]  /*84e0*/  FADD.FTZ R236, R236, R3 ;  /* 0x00000003ecec7221 */ /* 0x000fca0000010000 */
[----:B------:R-:W-:Y:S01]  /*84f0*/  HMMA.16816.F32.BF16 R144, R168, R148, R144 ;  /* 0x00000094a890723c */ /* 0x000fe20000041890 */
[----:B------:R-:W-:Y:S02]  /*8500*/  FADD.FTZ R239, R239, R2 ;  /* 0x00000002efef7221 */ /* 0x000fe40000010000 */
[----:B------:R-:W-:-:S05]  /*8510*/  FADD.FTZ R238, R21, R0 ;  /* 0x0000000015ee7221 */ /* 0x000fca0000010000 */
[----:B------:R-:W-:Y:S08]  /*8520*/  HMMA.16816.F32.BF16 R156, R164, R32, R156 ;  /* 0x00000020a49c723c */ /* 0x000ff0000004189c */
[C---:B------:R-:W-:Y:S08]  /*8530*/  HMMA.16816.F32.BF16 R148, R168.reuse, R150, R28 ;  /* 0x00000096a894723c */ /* 0x040ff0000004181c */
[----:B------:R-:W-:Y:S08]  /*8540*/  HMMA.16816.F32.BF16 R160, R168, R32, R160 ;  /* 0x00000020a8a0723c */ /* 0x000ff000000418a0 */
[-C--:B------:R-:W-:Y:S08]  /*8550*/  HMMA.16816.F32.BF16 R164, R164, R34.reuse, R36 ;  /* 0x00000022a4a4723c */ /* 0x080ff00000041824 */
[----:B------:R-:W-:Y:S01]  /*8560*/  HMMA.16816.F32.BF16 R168, R168, R34, R8 ;  /* 0x00000022a8a8723c */ /* 0x000fe20000041808 */
[----:B------:R-:W-:Y:S07]  /*8570*/  @!P0 BRA `(.L_x_215) ;  /* 0x000066e000008947 */ /* 0x000fee0003800000 */
[----:B-1----:R-:W-:Y:S01]  /*8580*/  IMAD.WIDE.U32 R234, R188, -0x326172a9, RZ ;  /* 0xcd9e8d57bcea7825 */ /* 0x002fe200078e00ff */
[----:B------:R-:W-:-:S02]  /*8590*/  IADD3 R217, R217, -0x2, RZ ;  /* 0xfffffffed9d97810 */ /* 0x000fc40007ffe0ff */
[----:B------:R-:W-:Y:S01]  /*85a0*/  MOV R132, R137 ;  /* 0x0000008900847202 */ /* 0x000fe20000000f00 */
[----:B------:R-:W-:Y:S01]  /*85b0*/  IMAD.WIDE.U32 R232, R232, -0x326172a9, RZ ;  /* 0xcd9e8d57e8e87825 */ /* 0x000fe200078e00ff */
[----:B------:R-:W-:Y:S02]  /*85c0*/  LOP3.LUT R224, R235, R222, RZ, 0x3c, !PT ;  /* 0x000000deebe07212 */ /* 0x000fe400078e3cff */
[----:B------:R-:W-:Y:S01]  /*85d0*/  MOV R3, R138 ;  /* 0x0000008a00037202 */ /* 0x000fe20000000f00 */
[----:B------:R-:W-:Y:S01]  /*85e0*/  IMAD.WIDE.U32 R218, R219, -0x2daee0ad, RZ ;  /* 0xd2511f53dbda7825 */ /* 0x000fe200078e00ff */
[----:B------:R-:W-:Y:S02]  /*85f0*/  LOP3.LUT R222, R233, R222, RZ, 0x3c, !PT ;  /* 0x000000dee9de7212 */ /* 0x000fe400078e3cff */
[----:B------:R-:W-:Y:S01]  /*8600*/  MOV R135, R134 ;  /* 0x0000008600877202 */ /* 0x000fe20000000f00 */
[----:B------:R-:W-:Y:S01]  /*8610*/  IMAD.WIDE.U32 R224, R224, -0x2daee0ad, RZ ;  /* 0xd2511f53e0e07825 */ /* 0x000fe200078e00ff */
[----:B------:R-:W-:-:S02]  /*8620*/  MOV R133, R136 ;  /* 0x0000008800857202 */ /* 0x000fc40000000f00 */
[----:B------:R-:W-:Y:S01]  /*8630*/  PRMT R220, R76, 0x7054, R76 ;  /* 0x000070544cdc7816 */ /* 0x000fe2000000004c */
[----:B------:R-:W-:Y:S01]  /*8640*/  IMAD.WIDE.U32 R222, R222, -0x2daee0ad, RZ ;  /* 0xd2511f53dede7825 */ /* 0x000fe200078e00ff */
[----:B------:R-:W-:Y:S05]  /*8650*/  BRA `(.L_x_216) ;  /* 0x000001b000007947 */ /* 0x000fea0003800000 */
.L_x_218:
[----:B------:R-:W2:Y:S01]  /*8660*/  LDL.64 R228, [R1+0x30] ;  /* 0x0000300001e47983 */ /* 0x000ea20000100a00 */
[----:B------:R-:W-:Y:S03]  /*8670*/  IADD3 R0, R217, -0x1, RZ ;  /* 0xffffffffd9007810 */ /* 0x000fe60007ffe0ff */
[----:B------:R-:W3:Y:S01]  /*8680*/  LDL.64 R226, [R1+0x20] ;  /* 0x0000200001e27983 */ /* 0x000ee20000100a00 */
[----:B------:R-:W-:Y:S01]  /*8690*/  SHF.R.S32.HI R2, RZ, 0x1f, R0 ;  /* 0x0000001fff027819 */ /* 0x000fe20000011400 */
[----:B------:R-:W-:Y:S04]  /*86a0*/  IMAD.WIDE.U32 R136, R0, c[0x0][0x198], RZ ;  /* 0x0000660000887a25 */ /* 0x000fe800078e00ff */
[----:B------:R-:W-:Y:S04]  /*86b0*/  IMAD R2, R2, c[0x0][0x198], RZ ;  /* 0x0000660002027a24 */ /* 0x000fe800078e02ff */
[----:B------:R-:W-:Y:S04]  /*86c0*/  IMAD R2, R0, c[0x0][0x19c], R2 ;  /* 0x0000670000027a24 */ /* 0x000fe800078e0202 */
[----:B------:R-:W-:Y:S01]  /*86d0*/  IMAD.IADD R2, R137, 0x1, R2 ;  /* 0x0000000189027824 */ /* 0x000fe200078e0202 */
[----:B--2---:R-:W-:Y:S04]  /*86e0*/  LEA R0, P1, R136, R228, 0x7 ;  /* 0x000000e488007211 */ /* 0x004fe800078238ff */
[----:B------:R-:W-:Y:S02]  /*86f0*/  LEA R172, P2, R0, c[0x0][0x168], 0x1 ;  /* 0x00005a0000ac7a11 */ /* 0x000fe400078408ff */
[----:B---3--:R-:W-:Y:S02]  /*8700*/  LEA.HI.X R2, R136, R227, R2, 0x7, P1 ;  /* 0x000000e388027211 */ /* 0x008fe400008f3c02 */
        /* <DEDUP_REMOVED lines=16> */
.L_x_216:
[----:B------:R-:W2:Y:S01]  /*8810*/  LDL.64 R10, [R1+0x28] ;  /* 0x00002800010a7983 */ /* 0x000ea20000100a00 */
[----:B------:R-:W-:Y:S01]  /*8820*/  SHF.R.S32.HI R0, RZ, 0x1f, R217 ;  /* 0x0000001fff007819 */ /* 0x000fe200000114d9 */
[----:B------:R-:W-:Y:S04]  /*8830*/  DEPBAR.LE SB0, 0x0 ;  /* 0x000080000000791a */ /* 0x000fe80000000000 */
[----:B------:R-:W3:Y:S01]  /*8840*/  LDL R6, [R1+0x1c] ;  /* 0x00001c0001067983 */ /* 0x000ee20000100800 */
[----:B------:R-:W-:Y:S02]  /*8850*/  IMAD R0, R0, c[0x0][0x1a0], RZ ;  /* 0x0000680000007a24 */ /* 0x000fe400078e02ff */
[C---:B------:R-:W-:Y:S01]  /*8860*/  IMAD.WIDE.U32 R4, R217.reuse, c[0x0][0x1a0], RZ ;  /* 0x00006800d9047a25 */ /* 0x040fe200078e00ff */
[----:B------:R-:W-:Y:S03]  /*8870*/  BAR.SYNC.DEFER_BLOCKING 0x0 ;  /* 0x0000000000007b1d */ /* 0x000fe60000010000 */
        /* <DEDUP_REMOVED lines=20> */
[----:B-----5:R-:W-:Y:S08]  /*89c0*/  LDSM.16.M88.4 R128, [R207] ;  /* 0x00000000cf80783b */ /* 0x020ff00000000200 */
[----:B------:R-:W2:Y:S08]  /*89d0*/  LDSM.16.M88.4 R16, [R206] ;  /* 0x00000000ce10783b */ /* 0x000eb00000000200 */
[----:B------:R-:W1:Y:S08]  /*89e0*/  LDSM.16.M88.4 R124, [R207+0x1000] ;  /* 0x00100000cf7c783b */ /* 0x000e700000000200 */
[----:B------:R-:W3:Y:S08]  /*89f0*/  LDSM.16.M88.4 R32, [R206+0x400] ;  /* 0x00040000ce20783b */ /* 0x000ef00000000200 */
[----:B------:R-:W0:Y:S08]  /*8a00*/  LDGDEPBAR ;  /* 0x00000000000079af */ /* 0x000e300000000000 */
[----:B------:R-:W4:Y:S01]  /*8a10*/  LDSM.16.M88.4 R48, [R206+0x800] ;  /* 0x00080000ce30783b */ /* 0x000f220000000200 */
[-C--:B--2---:R-:W-:Y:S07]  /*8a20*/  HMMA.16816.F32.BF16 R4, R128, R16.reuse, RZ ;  /* 0x000000108004723c */ /* 0x084fee00000418ff */
[----:B------:R-:W2:Y:S01]  /*8a30*/  LDSM.16.M88.4 R64, [R206+0xc00] ;  /* 0x000c0000ce40783b */ /* 0x000ea20000000200 */
[C---:B-1----:R-:W-:Y:S07]  /*8a40*/  HMMA.16816.F32.BF16 R8, R124.reuse, R16, RZ ;  /* 0x000000107c08723c */ /* 0x042fee00000418ff */
[----:B------:R-:W1:Y:S01]  /*8a50*/  LDSM.16.M88.4 R80, [R206+0x1000] ;  /* 0x00100000ce50783b */ /* 0x000e620000000200 */
[-C--:B------:R-:W-:Y:S07]  /*8a60*/  HMMA.16816.F32.BF16 R12, R124, R18.reuse, RZ ;  /* 0x000000127c0c723c */ /* 0x080fee00000418ff */
[----:B------:R-:W1:Y:S01]  /*8a70*/  LDSM.16.M88.4 R96, [R206+0x1400] ;  /* 0x00140000ce60783b */ /* 0x000e620000000200 */
[C---:B------:R-:W-:Y:S07]  /*8a80*/  HMMA.16816.F32.BF16 R16, R128.reuse, R18, RZ ;  /* 0x000000128010723c */ /* 0x040fee00000418ff */
[----:B------:R-:W1:Y:S01]  /*8a90*/  LDSM.16.M88.4 R112, [R206+0x1800] ;  /* 0x00180000ce70783b */ /* 0x000e620000000200 */
[-C--:B---3--:R-:W-:Y:S07]  /*8aa0*/  HMMA.16816.F32.BF16 R20, R128, R32.reuse, RZ ;  /* 0x000000208014723c */ /* 0x088fee00000418ff */
[----:B------:R-:W3:Y:S01]  /*8ab0*/  LDSM.16.M88.4 R136, [R206+0x1c00] ;  /* 0x001c0000ce88783b */ /* 0x000ee20000000200 */
[C---:B------:R-:W-:Y:S07]  /*8ac0*/  HMMA.16816.F32.BF16 R24, R124.reuse, R32, RZ ;  /* 0x000000207c18723c */ /* 0x040fee00000418ff */
[----:B------:R-:W-:Y:S01]  /*8ad0*/  LDSM.16.M88.4 R172, [R208] ;  /* 0x00000000d0ac783b */ /* 0x000fe20000000200 */
[-C--:B------:R-:W-:Y:S07]  /*8ae0*/  HMMA.16816.F32.BF16 R28, R124, R34.reuse, RZ ;  /* 0x000000227c1c723c */ /* 0x080fee00000418ff */
[----:B------:R-:W1:Y:S01]  /*8af0*/  LDSM.16.M88.4 R176, [R209] ;  /* 0x00000000d1b0783b */ /* 0x000e620000000200 */
[C---:B------:R-:W-:Y:S07]  /*8b00*/  HMMA.16816.F32.BF16 R32, R128.reuse, R34, RZ ;  /* 0x000000228020723c */ /* 0x040fee00000418ff */
[----:B------:R-:W1:Y:S01]  /*8b10*/  LDSM.16.M88.4 R180, [R208+0x1000] ;  /* 0x00100000d0b4783b */ /* 0x000e620000000200 */
[-C--:B----4-:R-:W-:Y:S07]  /*8b20*/  HMMA.16816.F32.BF16 R36, R128, R48.reuse, RZ ;  /* 0x000000308024723c */ /* 0x090fee00000418ff */
[----:B------:R-:W4:Y:S01]  /*8b30*/  LDSM.16.M88.4 R184, [R216] ;  /* 0x00000000d8b8783b */ /* 0x000f220000000200 */
[C---:B------:R-:W-:Y:S07]  /*8b40*/  HMMA.16816.F32.BF16 R40, R124.reuse, R48, RZ ;  /* 0x000000307c28723c */ /* 0x040fee00000418ff */
[----:B------:R-:W1:Y:S01]  /*8b50*/  LDSM.16.M88.4 R188, [R215] ;  /* 0x00000000d7bc783b */ /* 0x000e620000000200 */
[-C--:B------:R-:W-:Y:S07]  /*8b60*/  HMMA.16816.F32.BF16 R44, R124, R50.reuse, RZ ;  /* 0x000000327c2c723c */ /* 0x080fee00000418ff */
[----:B------:R-:W1:Y:S01]  /*8b70*/  LDSM.16.M88.4 R192, [R214] ;  /* 0x00000000d6c0783b */ /* 0x000e620000000200 */
[C---:B------:R-:W-:Y:S07]  /*8b80*/  HMMA.16816.F32.BF16 R48, R128.reuse, R50, RZ ;  /* 0x000000328030723c */ /* 0x040fee00000418ff */
[----:B------:R-:W3:Y:S01]  /*8b90*/  LDSM.16.M88.4 R196, [R213] ;  /* 0x00000000d5c4783b */ /* 0x000ee20000000200 */
[-C--:B--2---:R-:W-:Y:S07]  /*8ba0*/  HMMA.16816.F32.BF16 R52, R128, R64.reuse, RZ ;  /* 0x000000408034723c */ /* 0x084fee00000418ff */
[----:B------:R-:W-:Y:S01]  /*8bb0*/  LDSM.16.M88.4 R200, [R211] ;  /* 0x00000000d3c8783b */ /* 0x000fe20000000200 */
        /* <DEDUP_REMOVED lines=15> */
[-C--:B---3--:R-:W-:Y:S08]  /*8cb0*/  HMMA.16816.F32.BF16 R116, R128, R136.reuse, RZ ;  /* 0x000000888074723c */ /* 0x088ff000000418ff */
[C---:B------:R-:W-:Y:S08]  /*8cc0*/  HMMA.16816.F32.BF16 R120, R124.reuse, R136, RZ ;  /* 0x000000887c78723c */ /* 0x040ff000000418ff */
[-C--:B------:R-:W-:Y:S08]  /*8cd0*/  HMMA.16816.F32.BF16 R124, R124, R138.reuse, RZ ;  /* 0x0000008a7c7c723c */ /* 0x080ff000000418ff */
[----:B------:R-:W-:Y:S01]  /*8ce0*/  HMMA.16816.F32.BF16 R128, R128, R138, RZ ;  /* 0x0000008a8080723c */ /* 0x000fe200000418ff */
[----:B------:R-:W1:Y:S07]  /*8cf0*/  LDSM.16.M88.4 R136, [R212] ;  /* 0x00000000d488783b */ /* 0x000e6e0000000200 */
[-C--:B------:R-:W-:Y:S08]  /*8d00*/  HMMA.16816.F32.BF16 R4, R172, R176.reuse, R4 ;  /* 0x000000b0ac04723c */ /* 0x080ff00000041804 */
[C---:B------:R-:W-:Y:S08]  /*8d10*/  HMMA.16816.F32.BF16 R8, R180.reuse, R176, R8 ;  /* 0x000000b0b408723c */ /* 0x040ff00000041808 */
[-C--:B------:R-:W-:Y:S08]  /*8d20*/  HMMA.16816.F32.BF16 R12, R180, R178.reuse, R12 ;  /* 0x000000b2b40c723c */ /* 0x080ff0000004180c */
[C---:B------:R-:W-:Y:S01]  /*8d30*/  HMMA.16816.F32.BF16 R16, R172.reuse, R178, R16 ;  /* 0x000000b2ac10723c */ /* 0x040fe20000041810 */
[----:B------:R-:W2:Y:S01]  /*8d40*/  LDSM.16.M88.4 R176, [R210] ;  /* 0x00000000d2b0783b */ /* 0x000ea20000000200 */
[----:B------:R-:W-:Y:S06]  /*8d50*/  DEPBAR.LE SB0, 0x0 ;  /* 0x000080000000791a */ /* 0x000fec0000000000 */
[-C--:B----4-:R-:W-:Y:S01]  /*8d60*/  HMMA.16816.F32.BF16 R20, R172, R184.reuse, R20 ;  /* 0x000000b8ac14723c */ /* 0x090fe20000041814 */
        /* <DEDUP_REMOVED lines=29> */
.L_x_217:
[----:B------:R-:W-:Y:S01]  /*8f40*/  FMNMX.FTZ R0, R4, R3, !PT ;  /* 0x0000000304007209 */ /* 0x000fe20007810000 */
[----:B------:R-:W-:Y:S01]  /*8f50*/  STL [R1+0x90], R239 ;  /* 0x000090ef01007387 */ /* 0x000fe20000100800 */
[----:B------:R-:W-:Y:S01]  /*8f60*/  IMAD.SHL.U32 R183, R217, 0x4, RZ ;  /* 0x00000004d9b77824 */ /* 0x000fe200078e00ff */
[----:B------:R-:W-:Y:S02]  /*8f70*/  LOP3.LUT R184, R223, UR12, R218, 0x96, !PT ;  /* 0x0000000cdfb87c12 */ /* 0x000fe4000f8e96da */
[----:B------:R-:W-:Y:S01]  /*8f80*/  FMNMX.FTZ R0, R5, R0, !PT ;  /* 0x0000000005007209 */ /* 0x000fe20007810000 */
[----:B------:R-:W-:Y:S02]  /*8f90*/  STL [R1+0x8c], R238 ;  /* 0x00008cee01007387 */ /* 0x000fe40000100800 */
[----:B------:R-:W-:Y:S01]  /*8fa0*/  IMAD.WIDE.U32 R184, R184, -0x326172a9, RZ ;  /* 0xcd9e8d57b8b87825 */ /* 0x000fe200078e00ff */
[----:B------:R-:W-:Y:S01]  /*8fb0*/  FMNMX.FTZ R0, R16, R0, !PT ;  /* 0x0000000010007209 */ /* 0x000fe20007810000 */
[----:B------:R-:W-:Y:S03]  /*8fc0*/  STL [R1+0x7c], R221 ;  /* 0x00007cdd01007387 */ /* 0x000fe60000100800 */
[----:B------:R-:W-:Y:S01]  /*8fd0*/  FMNMX.FTZ R2, R17, R0, !PT ;  /* 0x0000000011027209 */ /* 0x000fe20007810000 */
[----:B------:R-:W-:Y:S01]  /*8fe0*/  STL [R1+0x78], R216 ;  /* 0x000078d801007387 */ /* 0x000fe20000100800 */
[----:B------:R-:W-:Y:S02]  /*8ff0*/  FMNMX.FTZ R0, R6, R132, !PT ;  /* 0x0000008406007209 */ /* 0x000fe40007810000 */
        /* <DEDUP_REMOVED lines=122> */
[----:B-1----:R-:W-:Y:S04]  /*97a0*/  FMNMX.FTZ R138, R138, R136, !PT ;  /* 0x000000888a8a7209 */ /* 0x002fe80007810000 */
[C---:B------:R-:W-:Y:S01]  /*97b0*/  FSETP.NEU.FTZ.AND P1, PT, R138.reuse, -INF , PT ;  /* 0xff8000008a00780b */ /* 0x040fe20003f3d000 */
[----:B------:R-:W-:Y:S01]  /*97c0*/  FMUL.FTZ R182, R138, c[0x0][0x23c] ;  /* 0x00008f008ab67a20 */ /* 0x000fe20000410000 */
[----:B--2---:R-:W-:Y:S02]  /*97d0*/  FMNMX.FTZ R137, R0, R137, !PT ;  /* 0x0000008900897209 */ /* 0x004fe40007810000 */
[----:B------:R-:W-:Y:S02]  /*97e0*/  FMNMX.FTZ R0, R95, R2, !PT ;  /* 0x000000025f007209 */ /* 0x000fe40007810000 */
[----:B------:R-:W-:Y:S01]  /*97f0*/  FMNMX.FTZ R2, R108, R134, !PT ;  /* 0x000000866c027209 */ /* 0x000fe20007810000 */
[----:B------:R-:W1:Y:S01]  /*9800*/  SHFL.BFLY PT, R139, R137, 0x1, 0x1f ;  /* 0x0c201f00898b7f89 */ /* 0x000e6200000e0000 */
[----:B------:R-:W-:Y:S02]  /*9810*/  FSEL R182, R182, RZ, P1 ;  /* 0x000000ffb6b67208 */ /* 0x000fe40000800000 */
[----:B------:R-:W-:Y:S02]  /*9820*/  FMNMX.FTZ R2, R109, R2, !PT ;  /* 0x000000026d027209 */ /* 0x000fe40007810000 */
[----:B------:R-:W-:Y:S01]  /*9830*/  FMNMX.FTZ R0, R106, R0, !PT ;  /* 0x000000006a007209 */ /* 0x000fe20007810000 */
[--C-:B------:R-:W-:Y:S01]  /*9840*/  FFMA.FTZ R16, R16, c[0x0][0x23c], -R182.reuse ;  /* 0x00008f0010107a23 */ /* 0x100fe200000108b6 */
[----:B------:R-:W-:Y:S01]  /*9850*/  FMNMX.FTZ R2, R120, R2, !PT ;  /* 0x0000000278027209 */ /* 0x000fe20007810000 */
[--C-:B------:R-:W-:Y:S01]  /*9860*/  FFMA.FTZ R4, R4, c[0x0][0x23c], -R182.reuse ;  /* 0x00008f0004047a23 */ /* 0x100fe200000108b6 */
[----:B------:R-:W-:Y:S01]  /*9870*/  FMNMX.FTZ R0, R107, R0, !PT ;  /* 0x000000006b007209 */ /* 0x000fe20007810000 */
[--C-:B------:R-:W-:Y:S01]  /*9880*/  FFMA.FTZ R48, R48, c[0x0][0x23c], -R182.reuse ;  /* 0x00008f0030307a23 */ /* 0x100fe200000108b6 */
[----:B------:R-:W-:Y:S01]  /*9890*/  FMNMX.FTZ R136, R121, R2, !PT ;  /* 0x0000000279887209 */ /* 0x000fe20007810000 */
[----:B------:R2:W-:Y:S01]  /*98a0*/  MUFU.EX2 R193, R4 ;  /* 0x0000000400c17308 */ /* 0x0005e20000000800 */
        /* <DEDUP_REMOVED lines=9> */
[----:B------:R-:W3:Y:S01]  /*9940*/  MUFU.EX2 R2, R16 ;  /* 0x0000001000027308 */ /* 0x000ee20000000800 */
[--C-:B------:R-:W-:Y:S01]  /*9950*/  FFMA.FTZ R21, R21, c[0x0][0x23c], -R182.reuse ;  /* 0x00008f0015157a23 */ /* 0x100fe200000108b6 */
[----:B------:R-:W4:Y:S01]  /*9960*/  SHFL.BFLY PT, R134, R136, 0x2, 0x1f ;  /* 0x0c401f0088867f89 */ /* 0x000f2200000e0000 */
[----:B------:R-:W-:Y:S01]  /*9970*/  FMNMX.FTZ R0, R123, R0, !PT ;  /* 0x000000007b007209 */ /* 0x000fe20007810000 */
[--C-:B------:R-:W-:Y:S01]  /*9980*/  FFMA.FTZ R17, R17, c[0x0][0x23c], -R182.reuse ;  /* 0x00008f0011117a23 */ /* 0x100fe200000108b6 */
[----:B-1----:R-:W-:Y:S01]  /*9990*/  FMNMX.FTZ R137, R137, R139, !PT ;  /* 0x0000008b89897209 */ /* 0x002fe20007810000 */
[--C-:B------:R-:W-:Y:S01]  /*99a0*/  FFMA.FTZ R32, R32, c[0x0][0x23c], -R182.reuse ;  /* 0x00008f0020207a23 */ /* 0x100fe200000108b6 */
[----:B------:R-:W-:Y:S01]  /*99b0*/  FMNMX.FTZ R0, R126, R0, !PT ;  /* 0x000000007e007209 */ /* 0x000fe20007810000 */
[--C-:B------:R-:W-:Y:S01]  /*99c0*/  FFMA.FTZ R33, R33, c[0x0][0x23c], -R182.reuse ;  /* 0x00008f0021217a23 */ /* 0x100fe200000108b6 */
[----:B------:R-:W-:Y:S01]  /*99d0*/  FSETP.NEU.FTZ.AND P1, PT, R137, -INF , PT ;  /* 0xff8000008900780b */ /* 0x000fe20003f3d000 */
[----:B------:R-:W-:Y:S01]  /*99e0*/  MUFU.EX2 R198, R5 ;  /* 0x0000000500c67308 */ /* 0x000fe20000000800 */
[----:B------:R-:W-:Y:S01]  /*99f0*/  FMNMX.FTZ R0, R127, R0, !PT ;  /* 0x000000007f007209 */ /* 0x000fe20007810000 */
[----:B------:R-:W-:Y:S01]  /*9a00*/  FMUL.FTZ R181, R137, c[0x0][0x23c] ;  /* 0x00008f0089b57a20 */ /* 0x000fe20000410000 */
[----:B--2---:R-:W-:Y:S01]  /*9a10*/  LOP3.LUT R4, R219, UR23, R183, 0x96, !PT ;  /* 0x00000017db047c12 */ /* 0x004fe2000f8e96b7 */
[--C-:B------:R-:W-:Y:S03]  /*9a20*/  FFMA.FTZ R49, R49, c[0x0][0x23c], -R182.reuse ;  /* 0x00008f0031317a23 */ /* 0x100fe600000108b6 */
[----:B------:R-:W-:Y:S01]  /*9a30*/  FSEL R181, R181, RZ, P1 ;  /* 0x000000ffb5b57208 */ /* 0x000fe20000800000 */
[--C-:B------:R-:W-:Y:S02]  /*9a40*/  FFMA.FTZ R36, R36, c[0x0][0x23c], -R182.reuse ;  /* 0x00008f0024247a23 */ /* 0x100fe400000108b6 */
[----:B------:R-:W-:Y:S01]  /*9a50*/  MUFU.EX2 R203, R20 ;  /* 0x0000001400cb7308 */ /* 0x000fe20000000800 */
[--C-:B------:R-:W-:Y:S02]  /*9a60*/  FFMA.FTZ R37, R37, c[0x0][0x23c], -R182.reuse ;  /* 0x00008f0025257a23 */ /* 0x100fe400000108b6 */
[--C-:B------:R-:W-:Y:S01]  /*9a70*/  FFMA.FTZ R18, R18, c[0x0][0x23c], -R181.reuse ;  /* 0x00008f0012127a23 */ /* 0x100fe200000108b5 */
[----:B---3--:R-:W-:Y:S01]  /*9a80*/  STL [R1+0x14], R2 ;  /* 0x0000140201007387 */ /* 0x008fe20000100800 */
[--C-:B------:R-:W-:Y:S01]  /*9a90*/  FFMA.FTZ R7, R7, c[0x0][0x23c], -R181.reuse ;  /* 0x00008f0007077a23 */ /* 0x100fe200000108b5 */
[----:B----4-:R-:W-:Y:S01]  /*9aa0*/  FMNMX.FTZ R136, R136, R134, !PT ;  /* 0x0000008688887209 */ /* 0x010fe20007810000 */
[--C-:B------:R-:W-:Y:S01]  /*9ab0*/  FFMA.FTZ R6, R6, c[0x0][0x23c], -R181.reuse ;  /* 0x00008f0006067a23 */ /* 0x100fe200000108b5 */
[----:B------:R-:W1:Y:S01]  /*9ac0*/  SHFL.BFLY PT, R2, R0, 0x2, 0x1f ;  /* 0x0c401f0000027f89 */ /* 0x000e6200000e0000 */
[--C-:B------:R-:W-:Y:S01]  /*9ad0*/  FFMA.FTZ R19, R19, c[0x0][0x23c], -R181.reuse ;  /* 0x00008f0013137a23 */ /* 0x100fe200000108b5 */
[----:B------:R-:W2:Y:S01]  /*9ae0*/  MUFU.EX2 R210, R18 ;  /* 0x0000001200d27308 */ /* 0x000ea20000000800 */
[--C-:B------:R-:W-:Y:S02]  /*9af0*/  FFMA.FTZ R34, R34, c[0x0][0x23c], -R181.reuse ;  /* 0x00008f0022227a23 */ /* 0x100fe400000108b5 */
[--C-:B------:R-:W-:Y:S02]  /*9b00*/  FFMA.FTZ R51, R51, c[0x0][0x23c], -R181.reuse ;  /* 0x00008f0033337a23 */ /* 0x100fe400000108b5 */
[--C-:B------:R-:W-:Y:S01]  /*9b10*/  FFMA.FTZ R67, R67, c[0x0][0x23c], -R181.reuse ;  /* 0x00008f0043437a23 */ /* 0x100fe200000108b5 */
[----:B------:R-:W3:Y:S01]  /*9b20*/  SHFL.BFLY PT, R16, R136, 0x1, 0x1f ;  /* 0x0c201f0088107f89 */ /* 0x000ee200000e0000 */
[--C-:B------:R-:W-:Y:S02]  /*9b30*/  FFMA.FTZ R35, R35, c[0x0][0x23c], -R181.reuse ;  /* 0x00008f0023237a23 */ /* 0x100fe400000108b5 */
[--C-:B------:R-:W-:Y:S01]  /*9b40*/  FFMA.FTZ R22, R22, c[0x0][0x23c], -R181.reuse ;  /* 0x00008f0016167a23 */ /* 0x100fe200000108b5 */
[----:B------:R-:W4:Y:S01]  /*9b50*/  MUFU.EX2 R209, R7 ;  /* 0x0000000700d17308 */ /* 0x000f220000000800 */
[--C-:B------:R-:W-:Y:S02]  /*9b60*/  FFMA.FTZ R23, R23, c[0x0][0x23c], -R181.reuse ;  /* 0x00008f0017177a23 */ /* 0x100fe400000108b5 */
[--C-:B------:R-:W-:Y:S02]  /*9b70*/  FFMA.FTZ R50, R50, c[0x0][0x23c], -R181.reuse ;  /* 0x00008f0032327a23 */ /* 0x100fe400000108b5 */
[--C-:B------:R-:W-:Y:S02]  /*9b80*/  FFMA.FTZ R52, R52, c[0x0][0x23c], -R182.reuse ;  /* 0x00008f0034347a23 */ /* 0x100fe400000108b6 */
[--C-:B------:R-:W-:Y:S02]  /*9b90*/  FFMA.FTZ R53, R53, c[0x0][0x23c], -R182.reuse ;  /* 0x00008f0035357a23 */ /* 0x100fe400000108b6 */
[----:B------:R-:W-:Y:S01]  /*9ba0*/  FFMA.FTZ R55, R55, c[0x0][0x23c], -R181 ;  /* 0x00008f0037377a23 */ /* 0x000fe200000108b5 */
[----:B------:R4:W-:Y:S01]  /*9bb0*/  MUFU.EX2 R239, R6 ;  /* 0x0000000600ef7308 */ /* 0x0009e20000000800 */
[--C-:B------:R-:W-:Y:S01]  /*9bc0*/  FFMA.FTZ R80, R80, c[0x0][0x23c], -R182.reuse ;  /* 0x00008f0050507a23 */ /* 0x100fe200000108b6 */
[----:B-1----:R-:W-:Y:S01]  /*9bd0*/  FMNMX.FTZ R0, R0, R2, !PT ;  /* 0x0000000200007209 */ /* 0x002fe20007810000 */
[--C-:B------:R-:W-:Y:S01]  /*9be0*/  FFMA.FTZ R81, R81, c[0x0][0x23c], -R182.reuse ;  /* 0x00008f0051517a23 */ /* 0x100fe200000108b6 */
[----:B--2---:R-:W-:Y:S01]  /*9bf0*/  STL [R1+0x18], R210 ;  /* 0x000018d201007387 */ /* 0x004fe20000100800 */
[--C-:B------:R-:W-:Y:S02]  /*9c00*/  FFMA.FTZ R68, R68, c[0x0][0x23c], -R182.reuse ;  /* 0x00008f0044447a23 */ /* 0x100fe400000108b6 */
[--C-:B------:R-:W-:Y:S01]  /*9c10*/  FFMA.FTZ R69, R69, c[0x0][0x23c], -R182.reuse ;  /* 0x00008f0045457a23 */ /* 0x100fe200000108b6 */
[----:B------:R-:W1:Y:S01]  /*9c20*/  SHFL.BFLY PT, R2, R0, 0x1, 0x1f ;  /* 0x0c201f0000027f89 */ /* 0x000e6200000e0000 */
[--C-:B------:R-:W-:Y:S01]  /*9c30*/  FFMA.FTZ R96, R96, c[0x0][0x23c], -R182.reuse ;  /* 0x00008f0060607a23 */ /* 0x100fe200000108b6 */
[----:B------:R-:W-:Y:S01]  /*9c40*/  MUFU.EX2 R213, R19 ;  /* 0x0000001300d57308 */ /* 0x000fe20000000800 */
[----:B---3--:R-:W-:Y:S01]  /*9c50*/  FMNMX.FTZ R136, R136, R16, !PT ;  /* 0x0000001088887209 */ /* 0x008fe20007810000 */
[--C-:B------:R-:W-:Y:S02]  /*9c60*/  FFMA.FTZ R97, R97, c[0x0][0x23c], -R182.reuse ;  /* 0x00008f0061617a23 */ /* 0x100fe400000108b6 */
[--C-:B------:R-:W-:Y:S01]  /*9c70*/  FFMA.FTZ R84, R84, c[0x0][0x23c], -R182.reuse ;  /* 0x00008f0054547a23 */ /* 0x100fe200000108b6 */
[C---:B------:R-:W-:Y:S01]  /*9c80*/  FSETP.NEU.FTZ.AND P1, PT, R136.reuse, -INF , PT ;  /* 0xff8000008800780b */ /* 0x040fe20003f3d000 */
[----:B------:R-:W-:Y:S01]  /*9c90*/  FMUL.FTZ R139, R136, c[0x0][0x23c] ;  /* 0x00008f00888b7a20 */ /* 0x000fe20000410000 */
[----:B----4-:R-:W-:Y:S01]  /*9ca0*/  STL [R1+0xc], R209 ;  /* 0x00000cd101007387 */ /* 0x010fe20000100800 */
[----:B------:R-:W-:Y:S02]  /*9cb0*/  FFMA.FTZ R85, R85, c[0x0][0x23c], -R182 ;  /* 0x00008f0055557a23 */ /* 0x000fe400000108b6 */
[----:B------:R-:W-:Y:S01]  /*9cc0*/  MUFU.EX2 R207, R21 ;  /* 0x0000001500cf7308 */ /* 0x000fe20000000800 */
[----:B------:R-:W-:Y:S01]  /*9cd0*/  FSEL R139, R139, RZ, P1 ;  /* 0x000000ff8b8b7208 */ /* 0x000fe20000800000 */
[----:B------:R-:W-:Y:S04]  /*9ce0*/  IMAD.WIDE.U32 R4, R4, -0x326172a9, RZ ;  /* 0xcd9e8d5704047825 */ /* 0x000fe800078e00ff */
[--C-:B------:R-:W-:Y:S01]  /*9cf0*/  FFMA.FTZ R9, R9, c[0x0][0x23c], -R139.reuse ;  /* 0x00008f0009097a23 */ /* 0x100fe2000001088b */
[C---:B------:R-:W-:Y:S01]  /*9d00*/  LOP3.LUT R6, R5.reuse, UR13, R234, 0x96, !PT ;  /* 0x0000000d05067c12 */ /* 0x040fe2000f8e96ea */
[--C-:B------:R-:W-:Y:S01]  /*9d10*/  FFMA.FTZ R12, R12, c[0x0][0x23c], -R139.reuse ;  /* 0x00008f000c0c7a23 */ /* 0x100fe2000001088b */
[----:B------:R-:W-:Y:S01]  /*9d20*/  LOP3.LUT R5, R5, UR13, R232, 0x96, !PT ;  /* 0x0000000d05057c12 */ /* 0x000fe2000f8e96e8 */
[----:B------:R-:W-:Y:S01]  /*9d30*/  MUFU.EX2 R214, R34 ;  /* 0x0000002200d67308 */ /* 0x000fe20000000800 */
[--C-:B------:R-:W-:Y:S01]  /*9d40*/  FFMA.FTZ R13, R13, c[0x0][0x23c], -R139.reuse ;  /* 0x00008f000d0d7a23 */ /* 0x100fe2000001088b */
[----:B-1----:R-:W-:Y:S01]  /*9d50*/  FMNMX.FTZ R134, R0, R2, !PT ;  /* 0x0000000200867209 */ /* 0x002fe20007810000 */
[--C-:B------:R-:W-:Y:S02]  /*9d60*/  FFMA.FTZ R28, R28, c[0x0][0x23c], -R139.reuse ;  /* 0x00008f001c1c7a23 */ /* 0x100fe4000001088b */
[--C-:B------:R-:W-:Y:S01]  /*9d70*/  FFMA.FTZ R44, R44, c[0x0][0x23c], -R139.reuse ;  /* 0x00008f002c2c7a23 */ /* 0x100fe2000001088b */
[----:B------:R-:W-:Y:S01]  /*9d80*/  FSETP.NEU.FTZ.AND P1, PT, R134, -INF , PT ;  /* 0xff8000008600780b */ /* 0x000fe20003f3d000 */
[--C-:B------:R-:W-:Y:S02]  /*9d90*/  FFMA.FTZ R45, R45, c[0x0][0x23c], -R139.reuse ;  /* 0x00008f002d2d7a23 */ /* 0x100fe4000001088b */
[--C-:B------:R-:W-:Y:S01]  /*9da0*/  FFMA.FTZ R56, R56, c[0x0][0x23c], -R139.reuse ;  /* 0x00008f0038387a23 */ /* 0x100fe2000001088b */
[----:B------:R-:W1:Y:S01]  /*9db0*/  MUFU.EX2 R0, R9 ;  /* 0x0000000900007308 */ /* 0x000e620000000800 */
[----:B------:R-:W-:Y:S02]  /*9dc0*/  FMUL.FTZ R180, R134, c[0x0][0x23c] ;  /* 0x00008f0086b47a20 */ /* 0x000fe40000410000 */
[--C-:B------:R-:W-:Y:S02]  /*9dd0*/  FFMA.FTZ R57, R57, c[0x0][0x23c], -R139.reuse ;  /* 0x00008f0039397a23 */ /* 0x100fe4000001088b */
[--C-:B------:R-:W-:Y:S01]  /*9de0*/  FFMA.FTZ R61, R61, c[0x0][0x23c], -R139.reuse ;  /* 0x00008f003d3d7a23 */ /* 0x100fe2000001088b */
[----:B------:R-:W-:Y:S01]  /*9df0*/  FSEL R180, R180, RZ, P1 ;  /* 0x000000ffb4b47208 */ /* 0x000fe20000800000 */
        /* <DEDUP_REMOVED lines=8> */
[----:B------:R-:W2:Y:S01]  /*9e80*/  MUFU.EX2 R202, R10 ;  /* 0x0000000a00ca7308 */ /* 0x000ea20000000800 */
[--C-:B------:R-:W-:Y:S02]  /*9e90*/  FFMA.FTZ R47, R47, c[0x0][0x23c], -R180.reuse ;  /* 0x00008f002f2f7a23 */ /* 0x100fe400000108b4 */
[--C-:B------:R-:W-:Y:S01]  /*9ea0*/  FFMA.FTZ R58, R58, c[0x0][0x23c], -R180.reuse ;  /* 0x00008f003a3a7a23 */ /* 0x100fe200000108b4 */
[----:B-1----:R1:W-:Y:S01]  /*9eb0*/  STL [R1+0x4], R0 ;  /* 0x0000040001007387 */ /* 0x0023e20000100800 */
        /* <DEDUP_REMOVED lines=11> */
[----:B------:R-:W-:Y:S01]  /*9f70*/  FFMA.FTZ R43, R43, c[0x0][0x23c], -R180 ;  /* 0x00008f002b2b7a23 */ /* 0x000fe200000108b4 */
[----:B--2---:R-:W-:Y:S01]  /*9f80*/  STL [R1], R202 ;  /* 0x000000ca01007387 */ /* 0x004fe20000100800 */
[--C-:B------:R-:W-:Y:S01]  /*9f90*/  FFMA.FTZ R60, R60, c[0x0][0x23c], -R139.reuse ;  /* 0x00008f003c3c7a23 */ /* 0x100fe2000001088b */
[----:B------:R-:W-:Y:S01]  /*9fa0*/  LOP3.LUT R10, R225, UR12, R218, 0x96, !PT ;  /* 0x0000000ce10a7c12 */ /* 0x000fe2000f8e96da */
[--C-:B------:R-:W-:Y:S02]  /*9fb0*/  FFMA.FTZ R77, R77, c[0x0][0x23c], -R139.reuse ;  /* 0x00008f004d4d7a23 */ /* 0x100fe4000001088b */
[--C-:B------:R-:W-:Y:S01]  /*9fc0*/  FFMA.FTZ R112, R112, c[0x0][0x23c], -R182.reuse ;  /* 0x00008f0070707a23 */ /* 0x100fe200000108b6 */
[----:B-1----:R-:W1:Y:S01]  /*9fd0*/  MUFU.EX2 R0, R11 ;  /* 0x0000000b00007308 */ /* 0x002e620000000800 */
        /* <DEDUP_REMOVED lines=8> */
[----:B---3--:R-:W-:Y:S01]  /*a060*/  LOP3.LUT R14, R185, UR11, R4, 0x96, !PT ;  /* 0x0000000bb90e7c12 */ /* 0x008fe2000f8e9604 */
[--C-:B------:R-:W-:Y:S02]  /*a070*/  FFMA.FTZ R29, R29, c[0x0][0x23c], -R139.reuse ;  /* 0x00008f001d1d7a23 */ /* 0x100fe4000001088b */
[----:B------:R-:W-:Y:S02]  /*a080*/  FFMA.FTZ R40, R40, c[0x0][0x23c], -R139 ;  /* 0x00008f0028287a23 */ /* 0x000fe4000001088b */
[----:B------:R-:W-:Y:S01]  /*a090*/  FFMA.FTZ R62, R62, c[0x0][0x23c], -R180 ;  /* 0x00008f003e3e7a23 */ /* 0x000fe200000108b4 */
[----:B------:R3:W-:Y:S01]  /*a0a0*/  MUFU.EX2 R186, R8 ;  /* 0x0000000800ba7308 */ /* 0x0007e20000000800 */
[--C-:B------:R-:W-:Y:S02]  /*a0b0*/  FFMA.FTZ R38, R38, c[0x0][0x23c], -R181.reuse ;  /* 0x00008f0026267a23 */ /* 0x100fe400000108b5 */
[--C-:B------:R-:W-:Y:S01]  /*a0c0*/  FFMA.FTZ R39, R39, c[0x0][0x23c], -R181.reuse ;  /* 0x00008f0027277a23 */ /* 0x100fe200000108b5 */
[----:B-1----:R1:W-:Y:S01]  /*a0d0*/  STL [R1+0x10], R0 ;  /* 0x0000100001007387 */ /* 0x0023e20000100800 */
[----:B------:R-:W-:Y:S03]  /*a0e0*/  IMAD.WIDE.U32 R10, R10, -0x326172a9, RZ ;  /* 0xcd9e8d570a0a7825 */ /* 0x000fe600078e00ff */
[----:B------:R4:W-:Y:S01]  /*a0f0*/  STL [R1+0x80], R217 ;  /* 0x000080d901007387 */ /* 0x0009e20000100800 */
[--C-:B------:R-:W-:Y:S01]  /*a100*/  FFMA.FTZ R54, R54, c[0x0][0x23c], -R181.reuse ;  /* 0x00008f0036367a23 */ /* 0x100fe200000108b5 */
[----:B------:R-:W-:Y:S01]  /*a110*/  MUFU.EX2 R194, R35 ;  /* 0x0000002300c27308 */ /* 0x000fe20000000800 */
[----:B------:R-:W-:Y:S01]  /*a120*/  LOP3.LUT R18, R11, UR11, R4, 0x96, !PT ;  /* 0x0000000b0b127c12 */ /* 0x000fe2000f8e9604 */
[--C-:B------:R-:W-:Y:S02]  /*a130*/  FFMA.FTZ R82, R82, c[0x0][0x23c], -R181.reuse ;  /* 0x00008f0052527a23 */ /* 0x100fe400000108b5 */
[--C-:B------:R-:W-:Y:S02]  /*a140*/  FFMA.FTZ R83, R83, c[0x0][0x23c], -R181.reuse ;  /* 0x00008f0053537a23 */ /* 0x100fe400000108b5 */
[----:B------:R-:W-:Y:S04]  /*a150*/  IMAD.WIDE.U32 R18, R18, -0x2daee0ad, RZ ;  /* 0xd2511f5312127825 */ /* 0x000fe800078e00ff */
[----:B------:R2:W-:Y:S01]  /*a160*/  MUFU.EX2 R191, R17 ;  /* 0x0000001100bf7308 */ /* 0x0005e20000000800 */
[--C-:B------:R-:W-:Y:S02]  /*a170*/  FFMA.FTZ R70, R70, c[0x0][0x23c], -R181.reuse ;  /* 0x00008f0046467a23 */ /* 0x100fe400000108b5 */
[----:B------:R-:W-:Y:S02]  /*a180*/  FFMA.FTZ R71, R71, c[0x0][0x23c], -R181 ;  /* 0x00008f0047477a23 */ /* 0x000fe400000108b5 */
[----:B------:R-:W-:Y:S02]  /*a190*/  FFMA.FTZ R72, R72, c[0x0][0x23c], -R139 ;  /* 0x00008f0048487a23 */ /* 0x000fe4000001088b */
[----:B------:R-:W-:Y:S01]  /*a1a0*/  FFMA.FTZ R75, R75, c[0x0][0x23c], -R180 ;  /* 0x00008f004b4b7a23 */ /* 0x000fe200000108b4 */
[----:B-1----:R-:W-:Y:S02]  /*a1b0*/  IADD3 R0, R183, 0x1, RZ ;  /* 0x00000001b7007810 */ /* 0x002fe40007ffe0ff */
[----:B------:R1:W-:Y:S01]  /*a1c0*/  MUFU.EX2 R195, R22 ;  /* 0x0000001600c37308 */ /* 0x0003e20000000800 */
[----:B------:R-:W-:Y:S01]  /*a1d0*/  IMAD.WIDE.U32 R6, R6, -0x2daee0ad, RZ ;  /* 0xd2511f5306067825 */ /* 0x000fe200078e00ff */
[----:B----4-:R-:W4:Y:S01]  /*a1e0*/  LDL.LU R217, [R1+0x14] ;  /* 0x0000140001d97983 */ /* 0x010f220000300800 */
[----:B------:R-:W-:Y:S02]  /*a1f0*/  LOP3.LUT R0, R219, UR23, R0, 0x96, !PT ;  /* 0x00000017db007c12 */ /* 0x000fe4000f8e9600 */
[--C-:B------:R-:W-:Y:S01]  /*a200*/  FFMA.FTZ R98, R98, c[0x0][0x23c], -R181.reuse ;  /* 0x00008f0062627a23 */ /* 0x100fe200000108b5 */
[----:B------:R-:W-:Y:S01]  /*a210*/  LOP3.LUT R16, R19, UR8, R6, 0x96, !PT ;  /* 0x0000000813107c12 */ /* 0x000fe2000f8e9606 */
[--C-:B------:R-:W-:Y:S02]  /*a220*/  FFMA.FTZ R99, R99, c[0x0][0x23c], -R181.reuse ;  /* 0x00008f0063637a23 */ /* 0x100fe400000108b5 */
[----:B------:R-:W-:Y:S01]  /*a230*/  IMAD.WIDE.U32 R12, R0, -0x326172a9, RZ ;  /* 0xcd9e8d57000c7825 */ /* 0x000fe200078e00ff */
[----:B------:R-:W-:Y:S01]  /*a240*/  MUFU.EX2 R208, R23 ;  /* 0x0000001700d07308 */ /* 0x000fe20000000800 */
[----:B------:R-:W-:Y:S02]  /*a250*/  LOP3.LUT R0, R7, UR10, R224, 0x96, !PT ;  /* 0x0000000a07007c12 */ /* 0x000fe4000f8e96e0 */
[--C-:B------:R-:W-:Y:S01]  /*a260*/  FFMA.FTZ R86, R86, c[0x0][0x23c], -R181.reuse ;  /* 0x00008f0056567a23 */ /* 0x100fe200000108b5 */
[----:B------:R-:W-:Y:S01]  /*a270*/  LOP3.LUT R2, R13, UR13, R232, 0x96, !PT ;  /* 0x0000000d0d027c12 */ /* 0x000fe2000f8e96e8 */
[----:B------:R-:W-:Y:S01]  /*a280*/  FFMA.FTZ R87, R87, c[0x0][0x23c], -R181 ;  /* 0x00008f0057577a23 */ /* 0x000fe200000108b5 */
[----:B------:R-:W-:Y:S01]  /*a290*/  LOP3.LUT R176, R13, UR13, R234, 0x96, !PT ;  /* 0x0000000d0db07c12 */ /* 0x000fe2000f8e96ea */
[----:B--2---:R-:W-:Y:S01]  /*a2a0*/  IMAD.WIDE.U32 R14, R14, -0x2daee0ad, RZ ;  /* 0xd2511f530e0e7825 */ /* 0x004fe200078e00ff */
[--C-:B------:R-:W-:Y:S02]  /*a2b0*/  LOP3.LUT R178, R11, UR11, R12.reuse, 0x96, !PT ;  /* 0x0000000b0bb27c12 */ /* 0x100fe4000f8e960c */
[----:B------:R-:W-:Y:S01]  /*a2c0*/  MUFU.EX2 R226, R24 ;  /* 0x0000001800e27308 */ /* 0x000fe20000000800 */
[----:B------:R-:W-:Y:S01]  /*a2d0*/  IMAD.WIDE.U32 R20, R2, -0x2daee0ad, RZ ;  /* 0xd2511f5302147825 */ /* 0x000fe200078e00ff */
[----:B---3--:R-:W-:Y:S03]  /*a2e0*/  LOP3.LUT R8, R185, UR11, R12, 0x96, !PT ;  /* 0x0000000bb9087c12 */ /* 0x008fe6000f8e960c */
[----:B------:R-:W-:Y:S04]  /*a2f0*/  IMAD.WIDE.U32 R4, R5, -0x2daee0ad, RZ ;  /* 0xd2511f5305047825 */ /* 0x000fe800078e00ff */
[----:B------:R-:W-:Y:S01]  /*a300*/  IMAD.WIDE.U32 R16, R16, -0x326172a9, RZ ;  /* 0xcd9e8d5710107825 */ /* 0x000fe200078e00ff */
[----:B------:R2:W-:Y:S01]  /*a310*/  MUFU.EX2 R190, R32 ;  /* 0x0000002000be7308 */ /* 0x0005e20000000800 */
[----:B------:R-:W-:Y:S02]  /*a320*/  LOP3.LUT R12, R15, UR8, R4, 0x96, !PT ;  /* 0x000000080f0c7c12 */ /* 0x000fe4000f8e9604 */
[--C-:B------:R-:W-:Y:S01]  /*a330*/  LOP3.LUT R6, R5, UR10, R222.reuse, 0x96, !PT ;  /* 0x0000000a05067c12 */ /* 0x100fe2000f8e96de */
[----:B------:R-:W-:Y:S01]  /*a340*/  IMAD.WIDE.U32 R4, R0, -0x326172a9, RZ ;  /* 0xcd9e8d5700047825 */ /* 0x000fe200078e00ff */
[----:B------:R-:W-:Y:S03]  /*a350*/  LOP3.LUT R0, R21, UR10, R222, 0x96, !PT ;  /* 0x0000000a15007c12 */ /* 0x000fe6000f8e96de */
[----:B------:R-:W-:Y:S01]  /*a360*/  IMAD.WIDE.U32 R12, R12, -0x326172a9, RZ ;  /* 0xcd9e8d570c0c7825 */ /* 0x000fe200078e00ff */
[----:B------:R-:W-:Y:S01]  /*a370*/  LOP3.LUT R7, R5, UR9, R10, 0x96, !PT ;  /* 0x0000000905077c12 */ /* 0x000fe2000f8e960a */
[----:B------:R3:W3:Y:S02]  /*a380*/  MUFU.EX2 R187, R33 ;  /* 0x0000002100bb7308 */ /* 0x0006e40000000800 */
[----:B------:R-:W-:Y:S04]  /*a390*/  IMAD.WIDE.U32 R34, R0, -0x326172a9, RZ ;  /* 0xcd9e8d5700227825 */ /* 0x000fe800078e00ff */
[--C-:B------:R-:W-:Y:S02]  /*a3a0*/  FFMA.FTZ R0, R25, c[0x0][0x23c], -R139.reuse ;  /* 0x00008f0019007a23 */ /* 0x100fe4000001088b */
[----:B------:R-:W-:Y:S02]  /*a3b0*/  IMAD.WIDE.U32 R8, R8, -0x2daee0ad, RZ ;  /* 0xd2511f5308087825 */ /* 0x000fe400078e00ff */
[----:B------:R3:W3:Y:S02]  /*a3c0*/  MUFU.EX2 R206, R0 ;  /* 0x0000000000ce7308 */ /* 0x0006e40000000800 */
[----:B------:R-:W-:Y:S01]  /*a3d0*/  FFMA.FTZ R63, R63, c[0x0][0x23c], -R180 ;  /* 0x00008f003f3f7a23 */ /* 0x000fe200000108b4 */
[----:B-1----:R-:W-:Y:S01]  /*a3e0*/  LOP3.LUT R22, R9, UR8, R20, 0x96, !PT ;  /* 0x0000000809167c12 */ /* 0x002fe2000f8e9614 */
[----:B------:R-:W-:Y:S01]  /*a3f0*/  FFMA.FTZ R78, R78, c[0x0][0x23c], -R180 ;  /* 0x00008f004e4e7a23 */ /* 0x000fe200000108b4 */
[----:B------:R-:W-:Y:S01]  /*a400*/  LOP3.LUT R20, R17, UR7, R4, 0x96, !PT ;  /* 0x0000000711147c12 */ /* 0x000fe2000f8e9604 */
[----:B------:R-:W-:Y:S01]  /*a410*/  IMAD.WIDE.U32 R4, R6, -0x326172a9, RZ ;  /* 0xcd9e8d5706047825 */ /* 0x000fe200078e00ff */
[----:B--2---:R-:W-:Y:S03]  /*a420*/  LOP3.LUT R32, R35, UR9, R184, 0x96, !PT ;  /* 0x0000000923207c12 */ /* 0x004fe6000f8e96b8 */
[----:B------:R1:W-:Y:S01]  /*a430*/  MUFU.EX2 R201, R26 ;  /* 0x0000001a00c97308 */ /* 0x0003e20000000800 */
[----:B------:R-:W-:Y:S01]  /*a440*/  IMAD.WIDE.U32 R22, R22, -0x326172a9, RZ ;  /* 0xcd9e8d5716167825 */ /* 0x000fe200078e00ff */
[----:B------:R-:W-:Y:S02]  /*a450*/  LOP3.LUT R24, R13, UR7, R4, 0x96, !PT ;  /* 0x000000070d187c12 */ /* 0x000fe4000f8e9604 */
[----:B------:R-:W-:Y:S01]  /*a460*/  LOP3.LUT R5, R5, UR9, R184, 0x96, !PT ;  /* 0x0000000905057c12 */ /* 0x000fe2000f8e96b8 */
[----:B------:R-:W-:Y:S01]  /*a470*/  IMAD.WIDE.U32 R20, R20, -0x2daee0ad, RZ ;  /* 0xd2511f5314147825 */ /* 0x000fe200078e00ff */
[----:B------:R-:W-:Y:S03]  /*a480*/  LOP3.LUT R19, R23, UR7, R34, 0x96, !PT ;  /* 0x0000000717137c12 */ /* 0x000fe6000f8e9622 */
[----:B------:R-:W-:Y:S01]  /*a490*/  IMAD.WIDE.U32 R24, R24, -0x2daee0ad, RZ ;  /* 0xd2511f5318187825 */ /* 0x000fe200078e00ff */
[----:B------:R2:W-:Y:S03]  /*a4a0*/  MUFU.EX2 R189, R27 ;  /* 0x0000001b00bd7308 */ /* 0x0005e60000000800 */
[----:B------:R-:W-:Y:S04]  /*a4b0*/  IMAD.WIDE.U32 R6, R7, -0x2daee0ad, RZ ;  /* 0xd2511f5307067825 */ /* 0x000fe800078e00ff */
[----:B------:R-:W-:Y:S01]  /*a4c0*/  IMAD.WIDE.U32 R4, R5, -0x2daee0ad, RZ ;  /* 0xd2511f5305047825 */ /* 0x000fe200078e00ff */
[----:B------:R-:W-:Y:S02]  /*a4d0*/  LOP3.LUT R15, R7, UR6, R18, 0x96, !PT ;  /* 0x00000006070f7c12 */ /* 0x000fe4000f8e9612 */
[----:B------:R1:W-:Y:S01]  /*a4e0*/  MUFU.EX2 R200, R29 ;  /* 0x0000001d00c87308 */ /* 0x0003e20000000800 */
[----:B------:R-:W-:Y:S01]  /*a4f0*/  IMAD.WIDE.U32 R18, R19, -0x2daee0ad, RZ ;  /* 0xd2511f5313127825 */ /* 0x000fe200078e00ff */
[----:B------:R-:W-:Y:S02]  /*a500*/  LOP3.LUT R6, R21, UR4, R6, 0x96, !PT ;  /* 0x0000000415067c12 */ /* 0x000fe4000f8e9606 */
[----:B------:R-:W-:Y:S01]  /*a510*/  LOP3.LUT R4, R25, UR4, R4, 0x96, !PT ;  /* 0x0000000419047c12 */ /* 0x000fe2000f8e9604 */
[----:B---3--:R-:W-:Y:S01]  /*a520*/  IMAD.WIDE.U32 R32, R32, -0x2daee0ad, RZ ;  /* 0xd2511f5320207825 */ /* 0x008fe200078e00ff */
[----:B------:R-:W-:Y:S03]  /*a530*/  LOP3.LUT R9, R5, UR6, R14, 0x96, !PT ;  /* 0x0000000605097c12 */ /* 0x000fe6000f8e960e */
[----:B------:R-:W-:Y:S01]  /*a540*/  IMAD.WIDE.U32 R14, R15, -0x326172a9, RZ ;  /* 0xcd9e8d570f0e7825 */ /* 0x000fe200078e00ff */
[----:B------:R3:W-:Y:S01]  /*a550*/  MUFU.EX2 R227, R31 ;  /* 0x0000001f00e37308 */ /* 0x0007e20000000800 */
[----:B------:R-:W-:Y:S02]  /*a560*/  LOP3.LUT R0, R33, UR6, R8, 0x96, !PT ;  /* 0x0000000621007c12 */ /* 0x000fe4000f8e9608 */
[----:B------:R-:W-:Y:S01]  /*a570*/  IMAD.WIDE.U32 R8, R9, -0x326172a9, RZ ;  /* 0xcd9e8d5709087825 */ /* 0x000fe200078e00ff */
[----:B------:R-:W-:Y:S02]  /*a580*/  LOP3.LUT R32, R19, UR4, R32, 0x96, !PT ;  /* 0x0000000413207c12 */ /* 0x000fe4000f8e9620 */
[----:B------:R-:W-:Y:S01]  /*a590*/  LOP3.LUT R2, R15, UR5, R16, 0x96, !PT ;  /* 0x000000050f027c12 */ /* 0x000fe2000f8e9610 */
[----:B------:R-:W-:Y:S01]  /*a5a0*/  IMAD.WIDE.U32 R6, R6, -0x326172a9, RZ ;  /* 0xcd9e8d5706067825 */ /* 0x000fe200078e00ff */
[----:B------:R-:W-:Y:S02]  /*a5b0*/  LOP3.LUT R23, R9, UR5, R12, 0x96, !PT ;  /* 0x0000000509177c12 */ /* 0x000fe4000f8e960c */
[----:B------:R-:W-:Y:S01]  /*a5c0*/  MUFU.EX2 R212, R28 ;  /* 0x0000001c00d47308 */ /* 0x000fe20000000800 */
[----:B------:R-:W-:Y:S01]  /*a5d0*/  IMAD.WIDE.U32 R4, R4, -0x326172a9, RZ ;  /* 0xcd9e8d5704047825 */ /* 0x000fe200078e00ff */
[C---:B------:R-:W-:Y:S02]  /*a5e0*/  LOP3.LUT R21, R6.reuse, 0xffff, RZ, 0xc0, !PT ;  /* 0x0000ffff06157812 */ /* 0x040fe400078ec0ff */
[----:B------:R-:W-:Y:S01]  /*a5f0*/  LOP3.LUT R25, R6, 0xff, RZ, 0xc0, !PT ;  /* 0x000000ff06197812 */ /* 0x000fe200078ec0ff */
[----:B------:R-:W-:Y:S01]  /*a600*/  FFMA.FTZ R79, R79, c[0x0][0x23c], -R180 ;  /* 0x00008f004f4f7a23 */ /* 0x000fe200000108b4 */
[----:B------:R-:W-:Y:S01]  /*a610*/  SHF.R.U32.HI R33, RZ, 0x18, R6 ;  /* 0x00000018ff217819 */ /* 0x000fe20000011606 */
[--C-:B------:R-:W-:Y:S01]  /*a620*/  FFMA.FTZ R73, R73, c[0x0][0x23c], -R139.reuse ;  /* 0x00008f0049497a23 */ /* 0x100fe2000001088b */
[----:B------:R-:W-:Y:S01]  /*a630*/  SHF.R.U32.HI R16, RZ, 0x10, R4 ;  /* 0x00000010ff107819 */ /* 0x000fe20000011604 */
[--C-:B------:R-:W-:Y:S01]  /*a640*/  FFMA.FTZ R88, R88, c[0x0][0x23c], -R139.reuse ;  /* 0x00008f0058587a23 */ /* 0x100fe2000001088b */
[----:B------:R-:W-:Y:S01]  /*a650*/  MUFU.EX2 R238, R30 ;  /* 0x0000001e00ee7308 */ /* 0x000fe20000000800 */
[----:B------:R-:W-:Y:S01]  /*a660*/  LOP3.LUT R14, R7, UR15, R14, 0x96, !PT ;  /* 0x0000000f070e7c12 */ /* 0x000fe2000f8e960e */
[--C-:B------:R-:W-:Y:S01]  /*a670*/  FFMA.FTZ R89, R89, c[0x0][0x23c], -R139.reuse ;  /* 0x00008f0059597a23 */ /* 0x100fe2000001088b */
[----:B-1----:R-:W-:Y:S01]  /*a680*/  SHF.R.U32.HI R26, RZ, 0x10, R6 ;  /* 0x00000010ff1a7819 */ /* 0x002fe20000011606 */
[----:B------:R-:W-:Y:S01]  /*a690*/  IMAD.WIDE.U32 R6, R0, -0x326172a9, RZ ;  /* 0xcd9e8d5700067825 */ /* 0x000fe200078e00ff */
[----:B------:R-:W-:Y:S02]  /*a6a0*/  LOP3.LUT R13, R5, UR15, R8, 0x96, !PT ;  /* 0x0000000f050d7c12 */ /* 0x000fe4000f8e9608 */
[----:B------:R-:W-:Y:S01]  /*a6b0*/  LOP3.LUT R15, R4, 0xffff, RZ, 0xc0, !PT ;  /* 0x0000ffff040f7812 */ /* 0x000fe200078ec0ff */
[----:B------:R-:W-:Y:S01]  /*a6c0*/  IMAD.WIDE.U32 R8, R32, -0x326172a9, RZ ;  /* 0xcd9e8d5720087825 */ /* 0x000fe200078e00ff */
[----:B------:R-:W-:Y:S01]  /*a6d0*/  LOP3.LUT R22, R7, UR5, R22, 0x96, !PT ;  /* 0x0000000507167c12 */ /* 0x000fe2000f8e9616 */
[----:B------:R-:W-:Y:S01]  /*a6e0*/  MUFU.EX2 R192, R40 ;  /* 0x0000002800c07308 */ /* 0x000fe20000000800 */
[----:B------:R-:W-:Y:S01]  /*a6f0*/  LOP3.LUT R19, R4, 0xff, RZ, 0xc0, !PT ;  /* 0x000000ff04137812 */ /* 0x000fe200078ec0ff */
[----:B------:R-:W-:Y:S01]  /*a700*/  FFMA.FTZ R90, R90, c[0x0][0x23c], -R180 ;  /* 0x00008f005a5a7a23 */ /* 0x000fe200000108b4 */
[----:B------:R-:W-:Y:S01]  /*a710*/  LOP3.LUT R12, R9, UR15, R6, 0x96, !PT ;  /* 0x0000000f090c7c12 */ /* 0x000fe2000f8e9606 */
[----:B------:R-:W-:Y:S01]  /*a720*/  IMAD.WIDE.U32 R6, R2, -0x2daee0ad, RZ ;  /* 0xd2511f5302067825 */ /* 0x000fe200078e00ff */
[----:B------:R-:W-:Y:S02]  /*a730*/  SHF.R.U32.HI R17, RZ, 0x18, R4 ;  /* 0x00000018ff117819 */ /* 0x000fe40000011604 */
[----:B------:R-:W-:Y:S01]  /*a740*/  LOP3.LUT R32, R8, 0xffff, RZ, 0xc0, !PT ;  /* 0x0000ffff08207812 */ /* 0x000fe200078ec0ff */
[----:B------:R-:W-:Y:S01]  /*a750*/  IMAD.WIDE.U32 R4, R23, -0x2daee0ad, RZ ;  /* 0xd2511f5317047825 */ /* 0x000fe200078e00ff */
[----:B------:R-:W-:Y:S01]  /*a760*/  SHF.R.U32.HI R23, RZ, 0x18, R6 ;  /* 0x00000018ff177819 */ /* 0x000fe20000011606 */
[----:B------:R1:W-:Y:S01]  /*a770*/  MUFU.EX2 R199, R42 ;  /* 0x0000002a00c77308 */ /* 0x0003e20000000800 */
[----:B------:R-:W-:Y:S01]  /*a780*/  SHF.R.U32.HI R34, RZ, 0x10, R8 ;  /* 0x00000010ff227819 */ /* 0x000fe20000011608 */
[----:B------:R-:W-:Y:S01]  /*a790*/  FFMA.FTZ R91, R91, c[0x0][0x23c], -R180 ;  /* 0x00008f005b5b7a23 */ /* 0x000fe200000108b4 */
[----:B--2---:R-:W-:Y:S01]  /*a7a0*/  SHF.R.U32.HI R27, RZ, 0x10, R6 ;  /* 0x00000010ff1b7819 */ /* 0x004fe20000011606 */
[--C-:B------:R-:W-:Y:S01]  /*a7b0*/  FFMA.FTZ R92, R92, c[0x0][0x23c], -R139.reuse ;  /* 0x00008f005c5c7a23 */ /* 0x100fe2000001088b */
[----:B------:R-:W-:Y:S01]  /*a7c0*/  LOP3.LUT R29, R6, 0xff, RZ, 0xc0, !PT ;  /* 0x000000ff061d7812 */ /* 0x000fe200078ec0ff */
[----:B------:R-:W-:Y:S01]  /*a7d0*/  FFMA.FTZ R93, R93, c[0x0][0x23c], -R139 ;  /* 0x00008f005d5d7a23 */ /* 0x000fe2000001088b */
[----:B------:R-:W-:Y:S01]  /*a7e0*/  LOP3.LUT R172, R8, 0xff, RZ, 0xc0, !PT ;  /* 0x000000ff08ac7812 */ /* 0x000fe200078ec0ff */
[----:B------:R-:W-:Y:S01]  /*a7f0*/  FFMA.FTZ R94, R94, c[0x0][0x23c], -R180 ;  /* 0x00008f005e5e7a23 */ /* 0x000fe200000108b4 */
[----:B------:R-:W-:Y:S01]  /*a800*/  SHF.R.U32.HI R35, RZ, 0x18, R8 ;  /* 0x00000018ff237819 */ /* 0x000fe20000011608 */
[----:B------:R2:W1:Y:S01]  /*a810*/  MUFU.EX2 R179, R44 ;  /* 0x0000002c00b37308 */ /* 0x0004620000000800 */
[----:B------:R-:W-:Y:S01]  /*a820*/  LOP3.LUT R8, R7, UR14, R20, 0x96, !PT ;  /* 0x0000000e07087c12 */ /* 0x000fe2000f8e9614 */
[----:B------:R-:W-:Y:S01]  /*a830*/  FFMA.FTZ R95, R95, c[0x0][0x23c], -R180 ;  /* 0x00008f005f5f7a23 */ /* 0x000fe200000108b4 */
[----:B------:R-:W-:Y:S01]  /*a840*/  LOP3.LUT R20, R6, 0xffff, RZ, 0xc0, !PT ;  /* 0x0000ffff06147812 */ /* 0x000fe200078ec0ff */
[--C-:B------:R-:W-:Y:S01]  /*a850*/  FFMA.FTZ R114, R114, c[0x0][0x23c], -R181.reuse ;  /* 0x00008f0072727a23 */ /* 0x100fe200000108b5 */
[----:B------:R-:W-:Y:S01]  /*a860*/  LOP3.LUT R7, R26, 0xff, RZ, 0xc0, !PT ;  /* 0x000000ff1a077812 */ /* 0x000fe200078ec0ff */
[----:B------:R-:W-:Y:S01]  /*a870*/  FFMA.FTZ R115, R115, c[0x0][0x23c], -R181 ;  /* 0x00008f0073737a23 */ /* 0x000fe200000108b5 */
[----:B------:R-:W-:Y:S01]  /*a880*/  SHF.R.U32.HI R6, RZ, 0x8, R15 ;  /* 0x00000008ff067819 */ /* 0x000fe2000001160f */
[----:B------:R-:W-:Y:S01]  /*a890*/  FFMA.FTZ R102, R102, c[0x0][0x23c], -R181 ;  /* 0x00008f0066667a23 */ /* 0x000fe200000108b5 */
[----:B------:R-:W-:Y:S01]  /*a8a0*/  PRMT R33, R7, 0x5410, R33 ;  /* 0x0000541007217816 */ /* 0x000fe20000000021 */
[----:B------:R-:W-:Y:S01]  /*a8b0*/  MUFU.EX2 R188, R41 ;  /* 0x0000002900bc7308 */ /* 0x000fe20000000800 */
[----:B---3--:R-:W-:Y:S01]  /*a8c0*/  PRMT R31, R19, 0x5410, R6 ;  /* 0x00005410131f7816 */ /* 0x008fe20000000006 */
[----:B------:R-:W-:Y:S01]  /*a8d0*/  FFMA.FTZ R103, R103, c[0x0][0x23c], -R181 ;  /* 0x00008f0067677a23 */ /* 0x000fe200000108b5 */
[----:B------:R-:W-:Y:S01]  /*a8e0*/  SHF.R.U32.HI R0, RZ, 0x8, R21 ;  /* 0x00000008ff007819 */ /* 0x000fe20000011615 */
[--C-:B------:R-:W-:Y:S01]  /*a8f0*/  FFMA.FTZ R130, R130, c[0x0][0x23c], -R181.reuse ;  /* 0x00008f0082827a23 */ /* 0x100fe200000108b5 */
[----:B------:R-:W-:Y:S01]  /*a900*/  LOP3.LUT R7, R14, 0xffff, RZ, 0xc0, !PT ;  /* 0x0000ffff0e077812 */ /* 0x000fe200078ec0ff */
[--C-:B------:R-:W-:Y:S01]  /*a910*/  FFMA.FTZ R131, R131, c[0x0][0x23c], -R181.reuse ;  /* 0x00008f0083837a23 */ /* 0x100fe200000108b5 */
[----:B------:R-:W-:Y:S01]  /*a920*/  LOP3.LUT R6, R13, 0xffff, RZ, 0xc0, !PT ;  /* 0x0000ffff0d067812 */ /* 0x000fe200078ec0ff */
[----:B------:R-:W-:Y:S01]  /*a930*/  FFMA.FTZ R118, R118, c[0x0][0x23c], -R181 ;  /* 0x00008f0076767a23 */ /* 0x000fe200000108b5 */
[----:B------:R-:W-:Y:S01]  /*a940*/  PRMT R173, R25, 0x5410, R0 ;  /* 0x0000541019ad7816 */ /* 0x000fe20000000000 */
[----:B------:R3:W-:Y:S01]  /*a950*/  MUFU.EX2 R196, R43 ;  /* 0x0000002b00c47308 */ /* 0x0007e20000000800 */
[----:B------:R-:W-:Y:S01]  /*a960*/  LOP3.LUT R0, R16, 0xff, RZ, 0xc0, !PT ;  /* 0x000000ff10007812 */ /* 0x000fe200078ec0ff */
[----:B------:R-:W-:Y:S01]  /*a970*/  FFMA.FTZ R104, R104, c[0x0][0x23c], -R139 ;  /* 0x00008f0068687a23 */ /* 0x000fe2000001088b */
[----:B------:R-:W-:Y:S01]  /*a980*/  SHF.R.U32.HI R15, RZ, 0x8, R7 ;  /* 0x00000008ff0f7819 */ /* 0x000fe20000011607 */
[--C-:B-1----:R-:W-:Y:S01]  /*a990*/  HSET2.LE.AND R42, R173, R220.reuse, PT ;  /* 0x000000dcad2a7233 */ /* 0x102fe20003803000 */
[----:B------:R-:W-:Y:S01]  /*a9a0*/  SHF.R.U32.HI R7, RZ, 0x8, R6 ;  /* 0x00000008ff077819 */ /* 0x000fe20000011606 */
[----:B--2---:R-:W-:Y:S01]  /*a9b0*/  IMAD.MOV.U32 R44, RZ, RZ, R187 ;  /* 0x000000ffff2c7224 */ /* 0x004fe200078e00bb */
[----:B------:R-:W-:Y:S01]  /*a9c0*/  SHF.R.U32.HI R6, RZ, 0x10, R13 ;  /* 0x00000010ff067819 */ /* 0x000fe2000001160d */
[--C-:B------:R-:W-:Y:S01]  /*a9d0*/  FFMA.FTZ R105, R105, c[0x0][0x23c], -R139.reuse ;  /* 0x00008f0069697a23 */ /* 0x100fe2000001088b */
[----:B------:R-:W-:Y:S01]  /*a9e0*/  LOP3.LUT R2, R5, UR14, R24, 0x96, !PT ;  /* 0x0000000e05027c12 */ /* 0x000fe2000f8e9618 */
[----:B------:R-:W-:Y:S01]  /*a9f0*/  MUFU.EX2 R221, R48 ;  /* 0x0000003000dd7308 */ /* 0x000fe20000000800 */
[----:B------:R-:W-:Y:S01]  /*aa00*/  LOP3.LUT R21, R4, 0xffff, RZ, 0xc0, !PT ;  /* 0x0000ffff04157812 */ /* 0x000fe200078ec0ff */
[--C-:B------:R-:W-:Y:S01]  /*aa10*/  FFMA.FTZ R108, R108, c[0x0][0x23c], -R139.reuse ;  /* 0x00008f006c6c7a23 */ /* 0x100fe2000001088b */
[----:B------:R-:W-:Y:S01]  /*aa20*/  SHF.R.U32.HI R24, RZ, 0x10, R4 ;  /* 0x00000010ff187819 */ /* 0x000fe20000011604 */
[----:B------:R-:W-:Y:S01]  /*aa30*/  FFMA.FTZ R109, R109, c[0x0][0x23c], -R139 ;  /* 0x00008f006d6d7a23 */ /* 0x000fe2000001088b */
[----:B------:R-:W-:Y:S01]  /*aa40*/  LOP3.LUT R30, R4, 0xff, RZ, 0xc0, !PT ;  /* 0x000000ff041e7812 */ /* 0x000fe200078ec0ff */
[----:B------:R-:W-:Y:S01]  /*aa50*/  FFMA.FTZ R106, R106, c[0x0][0x23c], -R180 ;  /* 0x00008f006a6a7a23 */ /* 0x000fe200000108b4 */
[----:B------:R-:W-:Y:S01]  /*aa60*/  SHF.R.U32.HI R28, RZ, 0x18, R4 ;  /* 0x00000018ff1c7819 */ /* 0x000fe20000011604 */
[----:B------:R-:W-:Y:S01]  /*aa70*/  IMAD.WIDE.U32 R4, R22, -0x2daee0ad, RZ ;  /* 0xd2511f5316047825 */ /* 0x000fe200078e00ff */
[----:B------:R-:W-:Y:S01]  /*aa80*/  PRMT R174, R0, 0x5410, R17 ;  /* 0x0000541000ae7816 */ /* 0x000fe20000000011 */
[----:B------:R1:W2:Y:S01]  /*aa90*/  MUFU.EX2 R187, R46 ;  /* 0x0000002e00bb7308 */ /* 0x0002a20000000800 */
[----:B------:R-:W-:Y:S01]  /*aaa0*/  LOP3.LUT R17, R14, 0xff, RZ, 0xc0, !PT ;  /* 0x000000ff0e117812 */ /* 0x000fe200078ec0ff */
[----:B------:R-:W-:Y:S01]  /*aab0*/  FFMA.FTZ R107, R107, c[0x0][0x23c], -R180 ;  /* 0x00008f006b6b7a23 */ /* 0x000fe200000108b4 */
[----:B------:R-:W-:Y:S01]  /*aac0*/  SHF.R.U32.HI R16, RZ, 0x18, R14 ;  /* 0x00000018ff107819 */ /* 0x000fe2000001160e */
[--C-:B---3--:R-:W-:Y:S01]  /*aad0*/  HSET2.LE.AND R43, R33, R220.reuse, PT ;  /* 0x000000dc212b7233 */ /* 0x108fe20003803000 */
[----:B------:R-:W-:Y:S01]  /*aae0*/  LOP3.LUT R6, R6, 0xff, RZ, 0xc0, !PT ;  /* 0x000000ff06067812 */ /* 0x000fe200078ec0ff */
[----:B------:R-:W-:Y:S01]  /*aaf0*/  FFMA.FTZ R110, R110, c[0x0][0x23c], -R180 ;  /* 0x00008f006e6e7a23 */ /* 0x000fe200000108b4 */
[----:B------:R-:W-:Y:S01]  /*ab00*/  SHF.R.U32.HI R9, RZ, 0x10, R14 ;  /* 0x00000010ff097819 */ /* 0x000fe2000001160e */
[--C-:B------:R-:W-:Y:S01]  /*ab10*/  FFMA.FTZ R111, R111, c[0x0][0x23c], -R180.reuse ;  /* 0x00008f006f6f7a23 */ /* 0x100fe200000108b4 */
[----:B------:R-:W-:Y:S01]  /*ab20*/  LOP3.LUT R14, R13, 0xff, RZ, 0xc0, !PT ;  /* 0x000000ff0d0e7812 */ /* 0x000fe200078ec0ff */
[----:B------:R-:W-:Y:S01]  /*ab30*/  MUFU.EX2 R228, R47 ;  /* 0x0000002f00e47308 */ /* 0x000fe20000000800 */
[----:B------:R-:W-:Y:S01]  /*ab40*/  SHF.R.U32.HI R13, RZ, 0x18, R13 ;  /* 0x00000018ff0d7819 */ /* 0x000fe2000001160d */
[----:B------:R-:W-:Y:S01]  /*ab50*/  FFMA.FTZ R126, R126, c[0x0][0x23c], -R180 ;  /* 0x00008f007e7e7a23 */ /* 0x000fe200000108b4 */
[----:B------:R-:W-:Y:S01]  /*ab60*/  LOP3.LUT R0, R5, UR14, R18, 0x96, !PT ;  /* 0x0000000e05007c12 */ /* 0x000fe2000f8e9612 */
[--C-:B------:R-:W-:Y:S01]  /*ab70*/  FFMA.FTZ R120, R120, c[0x0][0x23c], -R139.reuse ;  /* 0x00008f0078787a23 */ /* 0x100fe2000001088b */
[----:B------:R-:W-:Y:S01]  /*ab80*/  LOP3.LUT R22, R4, 0xff, RZ, 0xc0, !PT ;  /* 0x000000ff04167812 */ /* 0x000fe200078ec0ff */
[----:B------:R-:W-:Y:S01]  /*ab90*/  FFMA.FTZ R121, R121, c[0x0][0x23c], -R139 ;  /* 0x00008f0079797a23 */ /* 0x000fe2000001088b */
[----:B------:R-:W-:Y:S01]  /*aba0*/  PRMT R26, R14, 0x5410, R7 ;  /* 0x000054100e1a7816 */ /* 0x000fe20000000007 */
[----:B------:R-:W-:Y:S01]  /*abb0*/  FFMA.FTZ R122, R122, c[0x0][0x23c], -R180 ;  /* 0x00008f007a7a7a23 */ /* 0x000fe200000108b4 */
[----:B------:R-:W-:Y:S01]  /*abc0*/  LOP3.LUT R14, R4, 0xffff, RZ, 0xc0, !PT ;  /* 0x0000ffff040e7812 */ /* 0x000fe200078ec0ff */
[----:B------:R-:W-:Y:S01]  /*abd0*/  MUFU.EX2 R47, R56 ;  /* 0x00000038002f7308 */ /* 0x000fe20000000800 */
[----:B------:R-:W-:Y:S01]  /*abe0*/  SHF.R.U32.HI R18, RZ, 0x10, R4 ;  /* 0x00000010ff127819 */ /* 0x000fe20000011604 */
[----:B------:R-:W-:Y:S01]  /*abf0*/  FFMA.FTZ R123, R123, c[0x0][0x23c], -R180 ;  /* 0x00008f007b7b7a23 */ /* 0x000fe200000108b4 */
[----:B------:R-:W-:Y:S01]  /*ac00*/  PRMT R13, R6, 0x5410, R13 ;  /* 0x00005410060d7816 */ /* 0x000fe2000000000d */
[----:B-1----:R-:W-:Y:S01]  /*ac10*/  IMAD.MOV.U32 R46, RZ, RZ, R206 ;  /* 0x000000ffff2e7224 */ /* 0x002fe200078e00ce */
[----:B------:R-:W-:Y:S01]  /*ac20*/  LOP3.LUT R6, R27, 0xff, RZ, 0xc0, !PT ;  /* 0x000000ff1b067812 */ /* 0x000fe200078ec0ff */
[----:B------:R-:W-:Y:S01]  /*ac30*/  FFMA.FTZ R180, R127, c[0x0][0x23c], -R180 ;  /* 0x00008f007fb47a23 */ /* 0x000fe200000108b4 */
[----:B------:R-:W-:Y:S01]  /*ac40*/  LOP3.LUT R5, R34, 0xff, RZ, 0xc0, !PT ;  /* 0x000000ff22057812 */ /* 0x000fe200078ec0ff */
[--C-:B------:R-:W-:Y:S01]  /*ac50*/  HSET2.LE.AND R34, R31, R220.reuse, PT ;  /* 0x000000dc1f227233 */ /* 0x100fe20003803000 */
[----:B------:R-:W-:Y:S01]  /*ac60*/  SHF.R.U32.HI R19, RZ, 0x18, R4 ;  /* 0x00000018ff137819 */ /* 0x000fe20000011604 */
[----:B------:R-:W1:Y:S01]  /*ac70*/  MUFU.EX2 R197, R49 ;  /* 0x0000003100c57308 */ /* 0x000e620000000800 */
[----:B------:R-:W-:Y:S01]  /*ac80*/  SHF.R.U32.HI R4, RZ, 0x8, R32 ;  /* 0x00000008ff047819 */ /* 0x000fe20000011620 */
[--C-:B------:R-:W-:Y:S01]  /*ac90*/  HSET2.LE.AND R32, R26, R220.reuse, PT ;  /* 0x000000dc1a207233 */ /* 0x100fe20003803000 */
[----:B------:R-:W-:Y:S01]  /*aca0*/  PRMT R23, R6, 0x5410, R23 ;  /* 0x0000541006177816 */ /* 0x000fe20000000017 */
[----:B------:R-:W-:Y:S01]  /*acb0*/  IMAD.MOV.U32 R31, RZ, RZ, R207 ;  /* 0x000000ffff1f7224 */ /* 0x000fe200078e00cf */
[----:B------:R-:W-:Y:S01]  /*acc0*/  LOP3.LUT R6, R24, 0xff, RZ, 0xc0, !PT ;  /* 0x000000ff18067812 */ /* 0x000fe200078ec0ff */
[----:B------:R-:W-:Y:S01]  /*acd0*/  IMAD.MOV.U32 R24, RZ, RZ, R177 ;  /* 0x000000ffff187224 */ /* 0x000fe200078e00b1 */
[----:B------:R-:W-:Y:S01]  /*ace0*/  LOP3.LUT R9, R9, 0xff, RZ, 0xc0, !PT ;  /* 0x000000ff09097812 */ /* 0x000fe200078ec0ff */
[----:B------:R-:W-:Y:S01]  /*acf0*/  IMAD.MOV.U32 R26, RZ, RZ, R203 ;  /* 0x000000ffff1a7224 */ /* 0x000fe200078e00cb */
[----:B------:R-:W-:Y:S01]  /*ad00*/  PRMT R27, R172, 0x5410, R4 ;  /* 0x00005410ac1b7816 */ /* 0x000fe20000000004 */
[----:B------:R-:W-:Y:S01]  /*ad10*/  MUFU.EX2 R250, R67 ;  /* 0x0000004300fa7308 */ /* 0x000fe20000000800 */
[----:B------:R-:W-:Y:S01]  /*ad20*/  PRMT R175, R5, 0x5410, R35 ;  /* 0x0000541005af7816 */ /* 0x000fe20000000023 */
[--C-:B------:R-:W-:Y:S01]  /*ad30*/  HSET2.LE.AND R35, R174, R220.reuse, PT ;  /* 0x000000dcae237233 */ /* 0x100fe20003803000 */
[----:B------:R-:W-:Y:S01]  /*ad40*/  LOP3.LUT R5, R12, 0xffff, RZ, 0xc0, !PT ;  /* 0x0000ffff0c057812 */ /* 0x000fe200078ec0ff */
[--C-:B------:R-:W-:Y:S01]  /*ad50*/  HSET2.LE.AND R33, R13, R220.reuse, PT ;  /* 0x000000dc0d217233 */ /* 0x100fe20003803000 */
[----:B------:R-:W-:Y:S01]  /*ad60*/  SHF.R.U32.HI R4, RZ, 0x10, R12 ;  /* 0x00000010ff047819 */ /* 0x000fe2000001160c */
[--C-:B------:R-:W-:Y:S01]  /*ad70*/  HSET2.LE.AND R174, R27, R220.reuse, PT ;  /* 0x000000dc1bae7233 */ /* 0x100fe20003803000 */
[----:B------:R-:W-:Y:S01]  /*ad80*/  PRMT R25, R9, 0x5410, R16 ;  /* 0x0000541009197816 */ /* 0x000fe20000000010 */
[----:B------:R-:W-:Y:S01]  /*ad90*/  IMAD.MOV.U32 R27, RZ, RZ, R179 ;  /* 0x000000ffff1b7224 */ /* 0x000fe200078e00b3 */
[----:B------:R-:W-:Y:S01]  /*ada0*/  SHF.R.U32.HI R7, RZ, 0x8, R20 ;  /* 0x00000008ff077819 */ /* 0x000fe20000011614 */
[----:B------:R-:W-:Y:S01]  /*adb0*/  MUFU.EX2 R249, R62 ;  /* 0x0000003e00f97308 */ /* 0x000fe20000000800 */
[----:B------:R-:W-:Y:S01]  /*adc0*/  LOP3.LUT R4, R4, 0xff, RZ, 0xc0, !PT ;  /* 0x000000ff04047812 */ /* 0x000fe200078ec0ff */
[--C-:B------:R-:W-:Y:S01]  /*add0*/  HSET2.LE.AND R41, R25, R220.reuse, PT ;  /* 0x000000dc19297233 */ /* 0x100fe20003803000 */
[----:B------:R-:W-:Y:S01]  /*ade0*/  LOP3.LUT R9, R12, 0xff, RZ, 0xc0, !PT ;  /* 0x000000ff0c097812 */ /* 0x000fe200078ec0ff */
[----:B------:R-:W-:Y:S01]  /*adf0*/  IMAD.MOV.U32 R25, RZ, RZ, R211 ;  /* 0x000000ffff197224 */ /* 0x000fe200078e00d3 */
[----:B------:R-:W-:Y:S01]  /*ae00*/  SHF.R.U32.HI R12, RZ, 0x18, R12 ;  /* 0x00000018ff0c7819 */ /* 0x000fe2000001160c */
[--C-:B------:R-:W-:Y:S01]  /*ae10*/  HSET2.LE.AND R175, R175, R220.reuse, PT ;  /* 0x000000dcafaf7233 */ /* 0x100fe20003803000 */
[----:B------:R-:W-:Y:S01]  /*ae20*/  PRMT R28, R6, 0x5410, R28 ;  /* 0x00005410061c7816 */ /* 0x000fe2000000001c */
[----:B------:R-:W-:Y:S01]  /*ae30*/  FFMA.FTZ R124, R124, c[0x0][0x23c], -R139 ;  /* 0x00008f007c7c7a23 */ /* 0x000fe2000001088b */
[----:B------:R-:W-:Y:S01]  /*ae40*/  SHF.R.U32.HI R5, RZ, 0x8, R5 ;  /* 0x00000008ff057819 */ /* 0x000fe20000011605 */
[----:B------:R3:W-:Y:S01]  /*ae50*/  MUFU.EX2 R211, R58 ;  /* 0x0000003a00d37308 */ /* 0x0007e20000000800 */
[----:B------:R-:W-:Y:S01]  /*ae60*/  SHF.R.U32.HI R6, RZ, 0x10, R8 ;  /* 0x00000010ff067819 */ /* 0x000fe20000011608 */
[----:B------:R-:W-:Y:S01]  /*ae70*/  FFMA.FTZ R139, R125, c[0x0][0x23c], -R139 ;  /* 0x00008f007d8b7a23 */ /* 0x000fe2000001088b */
[----:B------:R-:W-:Y:S02]  /*ae80*/  PRMT R20, R4, 0x5410, R12 ;  /* 0x0000541004147816 */ /* 0x000fe4000000000c */
[----:B------:R-:W-:Y:S02]  /*ae90*/  PRMT R29, R29, 0x5410, R7 ;  /* 0x000054101d1d7816 */ /* 0x000fe40000000007 */
[----:B------:R-:W-:Y:S01]  /*aea0*/  SHF.R.U32.HI R7, RZ, 0x8, R21 ;  /* 0x00000008ff077819 */ /* 0x000fe20000011615 */
[--C-:B------:R-:W-:Y:S01]  /*aeb0*/  HSET2.LE.AND R173, R20, R220.reuse, PT ;  /* 0x000000dc14ad7233 */ /* 0x100fe20003803000 */
[----:B------:R-:W-:Y:S01]  /*aec0*/  LOP3.LUT R4, R2, 0xffff, RZ, 0xc0, !PT ;  /* 0x0000ffff02047812 */ /* 0x000fe200078ec0ff */
[----:B------:R1:W1:Y:S01]  /*aed0*/  MUFU.EX2 R21, R45 ;  /* 0x0000002d00157308 */ /* 0x0002620000000800 */
[----:B------:R-:W-:Y:S01]  /*aee0*/  PRMT R172, R9, 0x5410, R5 ;  /* 0x0000541009ac7816 */ /* 0x000fe20000000005 */
[----:B--2---:R-:W-:Y:S01]  /*aef0*/  IMAD.MOV.U32 R20, RZ, RZ, R187 ;  /* 0x000000ffff147224 */ /* 0x004fe200078e00bb */
[----:B------:R-:W-:Y:S02]  /*af00*/  SHF.R.U32.HI R9, RZ, 0x18, R8 ;  /* 0x00000018ff097819 */ /* 0x000fe40000011608 */
[----:B------:R-:W-:Y:S01]  /*af10*/  LOP3.LUT R6, R6, 0xff, RZ, 0xc0, !PT ;  /* 0x000000ff06067812 */ /* 0x000fe200078ec0ff */
[--C-:B------:R-:W-:Y:S01]  /*af20*/  HSET2.LE.AND R172, R172, R220.reuse, PT ;  /* 0x000000dcacac7233 */ /* 0x100fe20003803000 */
[----:B------:R-:W-:Y:S02]  /*af30*/  LOP3.LUT R5, R8, 0xffff, RZ, 0xc0, !PT ;  /* 0x0000ffff08057812 */ /* 0x000fe400078ec0ff */
[----:B------:R-:W-:Y:S01]  /*af40*/  PRMT R40, R17, 0x5410, R15 ;  /* 0x0000541011287816 */ /* 0x000fe2000000000f */
[----:B------:R-:W-:Y:S01]  /*af50*/  MUFU.EX2 R248, R63 ;  /* 0x0000003f00f87308 */ /* 0x000fe20000000800 */
[----:B------:R-:W-:Y:S02]  /*af60*/  PRMT R30, R30, 0x5410, R7 ;  /* 0x000054101e1e7816 */ /* 0x000fe40000000007 */
[----:B------:R-:W-:Y:S01]  /*af70*/  LOP3.LUT R7, R2, 0xff, RZ, 0xc0, !PT ;  /* 0x000000ff02077812 */ /* 0x000fe200078ec0ff */
[--C-:B------:R-:W-:Y:S01]  /*af80*/  HSET2.LE.AND R40, R40, R220.reuse, PT ;  /* 0x000000dc28287233 */ /* 0x100fe20003803000 */
[----:B------:R-:W-:Y:S01]  /*af90*/  PRMT R15, R6, 0x5410, R9 ;  /* 0x00005410060f7816 */ /* 0x000fe20000000009 */
[--C-:B---3--:R-:W-:Y:S01]  /*afa0*/  HSET2.LE.AND R58, R30, R220.reuse, PT ;  /* 0x000000dc1e3a7233 */ /* 0x108fe20003803000 */
[----:B------:R-:W-:Y:S01]  /*afb0*/  SHF.R.U32.HI R6, RZ, 0x18, R2 ;  /* 0x00000018ff067819 */ /* 0x000fe20000011602 */
[----:B-1----:R-:W-:Y:S01]  /*afc0*/  IMAD.MOV.U32 R30, RZ, RZ, R197 ;  /* 0x000000ffff1e7224 */ /* 0x002fe200078e00c5 */
[----:B------:R-:W-:Y:S01]  /*afd0*/  LOP3.LUT R12, R8, 0xff, RZ, 0xc0, !PT ;  /* 0x000000ff080c7812 */ /* 0x000fe200078ec0ff */
[----:B------:R-:W-:Y:S01]  /*afe0*/  MUFU.EX2 R207, R65 ;  /* 0x0000004100cf7308 */ /* 0x000fe20000000800 */
[----:B------:R-:W-:Y:S01]  /*aff0*/  SHF.R.U32.HI R8, RZ, 0x8, R5 ;  /* 0x00000008ff087819 */ /* 0x000fe20000011605 */
[--C-:B------:R-:W-:Y:S01]  /*b000*/  HSET2.LE.AND R49, R15, R220.reuse, PT ;  /* 0x000000dc0f317233 */ /* 0x100fe20003803000 */
[----:B------:R-:W-:Y:S01]  /*b010*/  SHF.R.U32.HI R5, RZ, 0x8, R4 ;  /* 0x00000008ff057819 */ /* 0x000fe20000011604 */
[----:B------:R-:W-:Y:S01]  /*b020*/  IMAD.MOV.U32 R45, RZ, RZ, R208 ;  /* 0x000000ffff2d7224 */ /* 0x000fe200078e00d0 */
[----:B------:R-:W-:Y:S02]  /*b030*/  SHF.R.U32.HI R4, RZ, 0x10, R2 ;  /* 0x00000010ff047819 */ /* 0x000fe40000011602 */
[----:B------:R-:W-:Y:S02]  /*b040*/  LOP3.LUT R2, R0, 0xffff, RZ, 0xc0, !PT ;  /* 0x0000ffff00027812 */ /* 0x000fe400078ec0ff */
[----:B------:R-:W-:Y:S01]  /*b050*/  PRMT R17, R7, 0x5410, R5 ;  /* 0x0000541007117816 */ /* 0x000fe20000000005 */
[----:B------:R-:W-:Y:S01]  /*b060*/  MUFU.EX2 R208, R64 ;  /* 0x0000004000d07308 */ /* 0x000fe20000000800 */
[----:B------:R-:W-:Y:S02]  /*b070*/  LOP3.LUT R5, R4, 0xff, RZ, 0xc0, !PT ;  /* 0x000000ff04057812 */ /* 0x000fe400078ec0ff */
[----:B------:R-:W-:Y:S01]  /*b080*/  LOP3.LUT R4, R0, 0xff, RZ, 0xc0, !PT ;  /* 0x000000ff00047812 */ /* 0x000fe200078ec0ff */
[--C-:B------:R-:W-:Y:S01]  /*b090*/  HSET2.LE.AND R56, R17, R220.reuse, PT ;  /* 0x000000dc11387233 */ /* 0x100fe20003803000 */
[----:B------:R-:W-:Y:S01]  /*b0a0*/  SHF.R.U32.HI R2, RZ, 0x8, R2 ;  /* 0x00000008ff027819 */ /* 0x000fe20000011602 */
[----:B------:R-:W-:Y:S01]  /*b0b0*/  IMAD.MOV.U32 R17, RZ, RZ, R200 ;  /* 0x000000ffff117224 */ /* 0x000fe200078e00c8 */
[----:B------:R-:W-:Y:S02]  /*b0c0*/  PRMT R16, R12, 0x5410, R8 ;  /* 0x000054100c107816 */ /* 0x000fe40000000008 */
[----:B------:R-:W-:Y:S01]  /*b0d0*/  SHF.R.U32.HI R8, RZ, 0x8, R14 ;  /* 0x00000008ff087819 */ /* 0x000fe2000001160e */
[----:B------:R-:W-:Y:S01]  /*b0e0*/  MUFU.EX2 R252, R60 ;  /* 0x0000003c00fc7308 */ /* 0x000fe20000000800 */
[----:B------:R-:W-:Y:S01]  /*b0f0*/  PRMT R14, R5, 0x5410, R6 ;  /* 0x00005410050e7816 */ /* 0x000fe20000000006 */
[--C-:B------:R-:W-:Y:S01]  /*b100*/  HSET2.LE.AND R48, R16, R220.reuse, PT ;  /* 0x000000dc10307233 */ /* 0x100fe20003803000 */
[----:B------:R-:W-:Y:S01]  /*b110*/  SHF.R.U32.HI R5, RZ, 0x10, R0 ;  /* 0x00000010ff057819 */ /* 0x000fe20000011600 */
[----:B------:R-:W-:Y:S01]  /*b120*/  IMAD.MOV.U32 R16, RZ, RZ, R194 ;  /* 0x000000ffff107224 */ /* 0x000fe200078e00c2 */
[----:B------:R-:W-:Y:S02]  /*b130*/  LOP3.LUT R7, R18, 0xff, RZ, 0xc0, !PT ;  /* 0x000000ff12077812 */ /* 0x000fe400078ec0ff */
[----:B------:R-:W-:Y:S02]  /*b140*/  PRMT R18, R4, 0x5410, R2 ;  /* 0x0000541004127816 */ /* 0x000fe40000000002 */
[----:B------:R-:W-:Y:S01]  /*b150*/  SHF.R.U32.HI R4, RZ, 0x18, R0 ;  /* 0x00000018ff047819 */ /* 0x000fe20000011600 */
[----:B------:R-:W-:Y:S01]  /*b160*/  MUFU.EX2 R206, R61 ;  /* 0x0000003d00ce7308 */ /* 0x000fe20000000800 */
[----:B------:R-:W-:Y:S01]  /*b170*/  PRMT R19, R7, 0x5410, R19 ;  /* 0x0000541007137816 */ /* 0x000fe20000000013 */
[----:B------:R-:W-:Y:S01]  /*b180*/  IMAD.WIDE.U32 R6, R178, -0x2daee0ad, RZ ;  /* 0xd2511f53b2067825 */ /* 0x000fe200078e00ff */
[----:B----4-:R1:W-:Y:S01]  /*b190*/  STL [R1+0x84], R217 ;  /* 0x000084d901007387 */ /* 0x0103e20000100800 */
[----:B------:R-:W-:Y:S02]  /*b1a0*/  F2FP.BF16.PACK_AB R0, R191, R217 ;  /* 0x000000d9bf00723e */ /* 0x000fe400000010ff */
[----:B------:R-:W-:Y:S01]  /*b1b0*/  PRMT R22, R22, 0x5410, R8 ;  /* 0x0000541016167816 */ /* 0x000fe20000000008 */
[----:B------:R-:W-:Y:S01]  /*b1c0*/  IMAD.WIDE.U32 R8, R176, -0x2daee0ad, RZ ;  /* 0xd2511f53b0087825 */ /* 0x000fe200078e00ff */
[----:B------:R-:W-:Y:S01]  /*b1d0*/  LOP3.LUT R42, R42, R0, RZ, 0xc0, !PT ;  /* 0x000000002a2a7212 */ /* 0x000fe200078ec0ff */
[--C-:B------:R-:W-:Y:S01]  /*b1e0*/  HSET2.LE.AND R179, R19, R220.reuse, PT ;  /* 0x000000dc13b37233 */ /* 0x100fe20003803000 */
[----:B------:R2:W-:Y:S01]  /*b1f0*/  MUFU.EX2 R178, R50 ;  /* 0x0000003200b27308 */ /* 0x0005e20000000800 */
[----:B------:R-:W-:Y:S01]  /*b200*/  IMAD.MOV.U32 R19, RZ, RZ, R192 ;  /* 0x000000ffff137224 */ /* 0x000fe200078e00c0 */
[----:B------:R-:W-:Y:S02]  /*b210*/  F2FP.BF16.PACK_AB R0, R213, R210 ;  /* 0x000000d2d500723e */ /* 0x000fe400000010ff */
[----:B------:R-:W-:Y:S02]  /*b220*/  LOP3.LUT R2, R5, 0xff, RZ, 0xc0, !PT ;  /* 0x000000ff05027812 */ /* 0x000fe400078ec0ff */
[----:B------:R-:W-:Y:S02]  /*b230*/  LOP3.LUT R43, R43, R0, RZ, 0xc0, !PT ;  /* 0x000000002b2b7212 */ /* 0x000fe400078ec0ff */
[----:B------:R-:W-:Y:S02]  /*b240*/  PRMT R177, R2, 0x5410, R4 ;  /* 0x0000541002b17816 */ /* 0x000fe40000000004 */
[----:B------:R3:W3:Y:S01]  /*b250*/  MUFU.EX2 R210, R57 ;  /* 0x0000003900d27308 */ /* 0x0006e20000000800 */
[----:B------:R-:W-:Y:S02]  /*b260*/  F2FP.BF16.PACK_AB R4, R209, R239 ;  /* 0x000000efd104723e */ /* 0x000fe400000010ff */
[----:B------:R-:W-:Y:S01]  /*b270*/  LOP3.LUT R5, R9, UR10, R224, 0x96, !PT ;  /* 0x0000000a09057c12 */ /* 0x000fe2000f8e96e0 */
[--C-:B------:R-:W-:Y:S01]  /*b280*/  HSET2.LE.AND R177, R177, R220.reuse, PT ;  /* 0x000000dcb1b17233 */ /* 0x100fe20003803000 */
[----:B------:R-:W-:Y:S02]  /*b290*/  LOP3.LUT R8, R7, UR8, R8, 0x96, !PT ;  /* 0x0000000807087c12 */ /* 0x000fe4000f8e9608 */
[----:B------:R-:W-:Y:S01]  /*b2a0*/  LOP3.LUT R41, R41, R4, RZ, 0xc0, !PT ;  /* 0x0000000429297212 */ /* 0x000fe200078ec0ff */
[----:B------:R-:W-:Y:S01]  /*b2b0*/  IMAD.WIDE.U32 R12, R5, -0x326172a9, RZ ;  /* 0xcd9e8d57050c7825 */ /* 0x000fe200078e00ff */
[----:B-1----:R-:W4:Y:S01]  /*b2c0*/  LDL.LU R217, [R1+0x10] ;  /* 0x0000100001d97983 */ /* 0x002f220000300800 */
[----:B------:R1:W-:Y:S01]  /*b2d0*/  MUFU.EX2 R209, R59 ;  /* 0x0000003b00d17308 */ /* 0x0003e20000000800 */
[----:B------:R-:W-:Y:S01]  /*b2e0*/  F2FP.BF16.PACK_AB R4, R24, R216 ;  /* 0x000000d81804723e */ /* 0x000fe200000010ff */
[----:B------:R-:W-:Y:S01]  /*b2f0*/  IMAD.WIDE.U32 R8, R8, -0x326172a9, RZ ;  /* 0xcd9e8d5708087825 */ /* 0x000fe200078e00ff */
[----:B------:R1:W-:Y:S01]  /*b300*/  STL [R1+0x88], R213 ;  /* 0x000088d501007387 */ /* 0x0003e20000100800 */
[--C-:B--2---:R-:W-:Y:S01]  /*b310*/  HSET2.LE.AND R50, R29, R220.reuse, PT ;  /* 0x000000dc1d327233 */ /* 0x104fe20003803000 */
[----:B------:R-:W-:Y:S01]  /*b320*/  LOP3.LUT R34, R34, R4, RZ, 0xc0, !PT ;  /* 0x0000000422227212 */ /* 0x000fe200078ec0ff */
[----:B------:R-:W-:Y:S01]  /*b330*/  IMAD.MOV.U32 R29, RZ, RZ, R21 ;  /* 0x000000ffff1d7224 */ /* 0x000fe200078e0015 */
[----:B------:R-:W-:Y:S02]  /*b340*/  F2FP.BF16.PACK_AB R4, R194, R214 ;  /* 0x000000d6c204723e */ /* 0x000fe400000010ff */
[----:B------:R-:W-:Y:S01]  /*b350*/  LOP3.LUT R12, R9, UR7, R12, 0x96, !PT ;  /* 0x00000007090c7c12 */ /* 0x000fe2000f8e960c */
[----:B------:R2:W2:Y:S01]  /*b360*/  MUFU.EX2 R21, R51 ;  /* 0x0000003300157308 */ /* 0x0004a20000000800 */
[----:B------:R-:W-:Y:S01]  /*b370*/  F2FP.BF16.PACK_AB R2, R198, R193 ;  /* 0x000000c1c602723e */ /* 0x000fe200000010ff */
[--C-:B---3--:R-:W-:Y:S03]  /*b380*/  HSET2.LE.AND R57, R14, R220.reuse, PT ;  /* 0x000000dc0e397233 */ /* 0x108fe60003803000 */
[----:B------:R-:W-:Y:S02]  /*b390*/  LOP3.LUT R40, R40, R2, RZ, 0xc0, !PT ;  /* 0x0000000228287212 */ /* 0x000fe400078ec0ff */
[----:B------:R-:W-:Y:S03]  /*b3a0*/  F2FP.BF16.PACK_AB R176, R210, R47 ;  /* 0x0000002fd2b0723e */ /* 0x000fe600000010ff */
[----:B------:R3:W-:Y:S01]  /*b3b0*/  MUFU.EX2 R243, R36 ;  /* 0x0000002400f37308 */ /* 0x0007e20000000800 */
[--C-:B-1----:R-:W-:Y:S01]  /*b3c0*/  HSET2.LE.AND R59, R28, R220.reuse, PT ;  /* 0x000000dc1c3b7233 */ /* 0x102fe20003803000 */
[----:B------:R-:W-:Y:S01]  /*b3d0*/  IMAD.MOV.U32 R28, RZ, RZ, R199 ;  /* 0x000000ffff1c7224 */ /* 0x000fe200078e00c7 */
[----:B------:R-:W4:Y:S07]  /*b3e0*/  LDL.LU R213, [R1+0x4] ;  /* 0x0000040001d57983 */ /* 0x000f2e0000300800 */
[----:B------:R1:W-:Y:S01]  /*b3f0*/  MUFU.EX2 R242, R37 ;  /* 0x0000002500f27308 */ /* 0x0003e20000000800 */
[--C-:B--2---:R-:W-:Y:S01]  /*b400*/  HSET2.LE.AND R51, R23, R220.reuse, PT ;  /* 0x000000dc17337233 */ /* 0x104fe20003803000 */
[----:B------:R-:W-:Y:S01]  /*b410*/  IMAD.MOV.U32 R23, RZ, RZ, R201 ;  /* 0x000000ffff177224 */ /* 0x000fe200078e00c9 */
[----:B------:R-:W-:Y:S03]  /*b420*/  F2FP.BF16.PACK_AB R67, R21, R178 ;  /* 0x000000b21543723e */ /* 0x000fe600000010ff */
[----:B------:R-:W-:Y:S04]  /*b430*/  LOP3.LUT R51, R51, R4, RZ, 0xc0, !PT ;  /* 0x0000000433337212 */ /* 0x000fe800078ec0ff */
[----:B------:R-:W-:Y:S01]  /*b440*/  MUFU.EX2 R241, R38 ;  /* 0x0000002600f17308 */ /* 0x000fe20000000800 */
[----:B------:R-:W-:Y:S01]  /*b450*/  LOP3.LUT R4, R13, UR9, R10, 0x96, !PT ;  /* 0x000000090d047c12 */ /* 0x000fe2000f8e960a */
[----:B------:R-:W-:Y:S04]  /*b460*/  IMAD.WIDE.U32 R12, R12, -0x2daee0ad, RZ ;  /* 0xd2511f530c0c7825 */ /* 0x000fe800078e00ff */
[----:B------:R-:W-:Y:S04]  /*b470*/  IMAD.WIDE.U32 R4, R4, -0x2daee0ad, RZ ;  /* 0xd2511f5304047825 */ /* 0x000fe800078e00ff */
[----:B---3--:R-:W-:Y:S01]  /*b480*/  IMAD.MOV.U32 R36, RZ, RZ, R195 ;  /* 0x000000ffff247224 */ /* 0x008fe200078e00c3 */
[----:B------:R-:W-:Y:S01]  /*b490*/  LOP3.LUT R4, R13, UR4, R4, 0x96, !PT ;  /* 0x000000040d047c12 */ /* 0x000fe2000f8e9604 */
[----:B------:R-:W-:Y:S01]  /*b4a0*/  MUFU.EX2 R240, R39 ;  /* 0x0000002700f07308 */ /* 0x000fe20000000800 */
[----:B------:R-:W-:Y:S01]  /*b4b0*/  LOP3.LUT R6, R5, UR6, R6, 0x96, !PT ;  /* 0x0000000605067c12 */ /* 0x000fe2000f8e9606 */
[----:B-1----:R-:W-:Y:S02]  /*b4c0*/  IMAD.MOV.U32 R37, RZ, RZ, R193 ;  /* 0x000000ffff257224 */ /* 0x002fe400078e00c1 */
[----:B------:R-:W-:Y:S04]  /*b4d0*/  IMAD.WIDE.U32 R4, R4, -0x326172a9, RZ ;  /* 0xcd9e8d5704047825 */ /* 0x000fe800078e00ff */
[----:B------:R-:W-:Y:S02]  /*b4e0*/  IMAD.WIDE.U32 R6, R6, -0x326172a9, RZ ;  /* 0xcd9e8d5706067825 */ /* 0x000fe400078e00ff */
[----:B------:R1:W-:Y:S03]  /*b4f0*/  MUFU.EX2 R246, R53 ;  /* 0x0000003500f67308 */ /* 0x0003e60000000800 */
[----:B------:R-:W-:Y:S02]  /*b500*/  LOP3.LUT R8, R7, UR5, R8, 0x96, !PT ;  /* 0x0000000507087c12 */ /* 0x000fe4000f8e9608 */
[----:B------:R-:W-:Y:S04]  /*b510*/  LOP3.LUT R7, R5, UR15, R6, 0x96, !PT ;  /* 0x0000000f05077c12 */ /* 0x000fe8000f8e9606 */
[----:B------:R-:W-:Y:S01]  /*b520*/  LOP3.LUT R64, R7, 0xff, RZ, 0xc0, !PT ;  /* 0x000000ff07407812 */ /* 0x000fe200078ec0ff */
[----:B------:R2:W-:Y:S01]  /*b530*/  MUFU.EX2 R247, R52 ;  /* 0x0000003400f77308 */ /* 0x0005e20000000800 */
[----:B------:R-:W-:Y:S04]  /*b540*/  SHF.R.U32.HI R65, RZ, 0x10, R7 ;  /* 0x00000010ff417819 */ /* 0x000fe80000011607 */
[----:B------:R-:W-:Y:S05]  /*b550*/  LOP3.LUT R65, R65, 0xff, RZ, 0xc0, !PT ;  /* 0x000000ff41417812 */ /* 0x000fea00078ec0ff */
[----:B------:R-:W-:Y:S01]  /*b560*/  MUFU.EX2 R244, R55 ;  /* 0x0000003700f47308 */ /* 0x000fe20000000800 */
[----:B-1----:R-:W-:Y:S09]  /*b570*/  IMAD.MOV.U32 R53, RZ, RZ, R188 ;  /* 0x000000ffff357224 */ /* 0x002ff200078e00bc */
[----:B------:R1:W-:Y:S01]  /*b580*/  MUFU.EX2 R245, R54 ;  /* 0x0000003600f57308 */ /* 0x0003e20000000800 */
[----:B--2---:R-:W-:Y:S09]  /*b590*/  IMAD.MOV.U32 R52, RZ, RZ, R191 ;  /* 0x000000ffff347224 */ /* 0x004ff200078e00bf */
[----:B------:R-:W-:Y:S10]  /*b5a0*/  MUFU.EX2 R96, R96 ;  /* 0x0000006000607308 */ /* 0x000ff40000000800 */
[----:B------:R-:W-:Y:S01]  /*b5b0*/  MUFU.EX2 R97, R97 ;  /* 0x0000006100617308 */ /* 0x000fe20000000800 */
[----:B-1----:R-:W-:Y:S09]  /*b5c0*/  IMAD.MOV.U32 R54, RZ, RZ, R186 ;  /* 0x000000ffff367224 */ /* 0x002ff200078e00ba */
[----:B------:R-:W-:Y:S10]  /*b5d0*/  MUFU.EX2 R98, R98 ;  /* 0x0000006200627308 */ /* 0x000ff40000000800 */
        /* <DEDUP_REMOVED lines=16> */
[----:B------:R-:W-:Y:S01]  /*b6e0*/  MUFU.EX2 R95, R95 ;  /* 0x0000005f005f7308 */ /* 0x000fe20000000800 */
[----:B----4-:R-:W-:Y:S01]  /*b6f0*/  IMAD.MOV.U32 R117, RZ, RZ, R217 ;  /* 0x000000ffff757224 */ /* 0x010fe200078e00d9 */
[----:B------:R-:W-:Y:S08]  /*b700*/  F2FP.BF16.PACK_AB R2, R217, R202 ;  /* 0x000000cad902723e */ /* 0x000ff000000010ff */
[----:B------:R-:W-:Y:S01]  /*b710*/  MUFU.EX2 R114, R114 ;  /* 0x0000007200727308 */ /* 0x000fe20000000800 */
[----:B------:R-:W-:Y:S02]  /*b720*/  LOP3.LUT R33, R33, R2, RZ, 0xc0, !PT ;  /* 0x0000000221217212 */ /* 0x000fe400078ec0ff */
[----:B------:R-:W-:Y:S04]  /*b730*/  F2FP.BF16.PACK_AB R2, R44, R190 ;  /* 0x000000be2c02723e */ /* 0x000fe800000010ff */
[----:B------:R-:W-:Y:S02]  /*b740*/  LOP3.LUT R50, R50, R2, RZ, 0xc0, !PT ;  /* 0x0000000232327212 */ /* 0x000fe400078ec0ff */
[----:B------:R-:W-:Y:S01]  /*b750*/  F2FP.BF16.PACK_AB R2, R45, R195 ;  /* 0x000000c32d02723e */ /* 0x000fe200000010ff */
[----:B------:R-:W-:Y:S03]  /*b760*/  MUFU.EX2 R115, R115 ;  /* 0x0000007300737308 */ /* 0x000fe60000000800 */
[----:B------:R-:W-:Y:S02]  /*b770*/  LOP3.LUT R49, R49, R2, RZ, 0xc0, !PT ;  /* 0x0000000231317212 */ /* 0x000fe400078ec0ff */
[----:B------:R-:W-:Y:S05]  /*b780*/  LOP3.LUT R2, R4, 0xff, RZ, 0xc0, !PT ;  /* 0x000000ff04027812 */ /* 0x000fea00078ec0ff */
[----:B------:R-:W-:Y:S01]  /*b790*/  MUFU.EX2 R100, R100 ;  /* 0x0000006400647308 */ /* 0x000fe20000000800 */
[----:B------:R-:W-:Y:S04]  /*b7a0*/  F2FP.BF16.PACK_AB R0, R213, R186 ;  /* 0x000000bad500723e */ /* 0x000fe800000010ff */
[----:B------:R-:W-:Y:S05]  /*b7b0*/  LOP3.LUT R32, R32, R0, RZ, 0xc0, !PT ;  /* 0x0000000020207212 */ /* 0x000fea00078ec0ff */
[----:B------:R-:W-:Y:S01]  /*b7c0*/  MUFU.EX2 R101, R101 ;  /* 0x0000006500657308 */ /* 0x000fe20000000800 */
[----:B------:R-:W-:Y:S04]  /*b7d0*/  F2FP.BF16.PACK_AB R0, R25, R215 ;  /* 0x000000d71900723e */ /* 0x000fe800000010ff */
[----:B------:R-:W-:Y:S02]  /*b7e0*/  LOP3.LUT R35, R35, R0, RZ, 0xc0, !PT ;  /* 0x0000000023237212 */ /* 0x000fe400078ec0ff */
[----:B------:R-:W-:Y:S03]  /*b7f0*/  F2FP.BF16.PACK_AB R0, R31, R26 ;  /* 0x0000001a1f00723e */ /* 0x000fe600000010ff */
[----:B------:R-:W-:Y:S01]  /*b800*/  MUFU.EX2 R102, R102 ;  /* 0x0000006600667308 */ /* 0x000fe20000000800 */
[----:B------:R-:W-:Y:S02]  /*b810*/  LOP3.LUT R48, R48, R0, RZ, 0xc0, !PT ;  /* 0x0000000030307212 */ /* 0x000fe400078ec0ff */
[----:B------:R-:W-:Y:S04]  /*b820*/  F2FP.BF16.PACK_AB R0, R46, R226 ;  /* 0x000000e22e00723e */ /* 0x000fe800000010ff */
[----:B------:R-:W-:Y:S02]  /*b830*/  LOP3.LUT R56, R56, R0, RZ, 0xc0, !PT ;  /* 0x0000000038387212 */ /* 0x000fe400078ec0ff */
[----:B------:R-:W-:Y:S01]  /*b840*/  F2FP.BF16.PACK_AB R0, R189, R23 ;  /* 0x00000017bd00723e */ /* 0x000fe200000010ff */
[----:B------:R-:W-:Y:S03]  /*b850*/  MUFU.EX2 R103, R103 ;  /* 0x0000006700677308 */ /* 0x000fe60000000800 */
[----:B------:R-:W-:Y:S02]  /*b860*/  LOP3.LUT R57, R57, R0, RZ, 0xc0, !PT ;  /* 0x0000000039397212 */ /* 0x000fe400078ec0ff */
[----:B------:R-:W-:Y:S04]  /*b870*/  F2FP.BF16.PACK_AB R0, R17, R212 ;  /* 0x000000d41100723e */ /* 0x000fe800000010ff */
[----:B------:R-:W-:Y:S01]  /*b880*/  LOP3.LUT R58, R58, R0, RZ, 0xc0, !PT ;  /* 0x000000003a3a7212 */ /* 0x000fe200078ec0ff */
        /* <DEDUP_REMOVED lines=11> */
[----:B------:R-:W-:Y:S04]  /*b940*/  LOP3.LUT R0, R4, 0xffff, RZ, 0xc0, !PT ;  /* 0x0000ffff04007812 */ /* 0x000fe800078ec0ff */
[----:B------:R-:W-:Y:S01]  /*b950*/  SHF.R.U32.HI R0, RZ, 0x8, R0 ;  /* 0x00000008ff007819 */ /* 0x000fe20000011600 */
[----:B------:R-:W-:Y:S03]  /*b960*/  MUFU.EX2 R107, R107 ;  /* 0x0000006b006b7308 */ /* 0x000fe60000000800 */
[----:B------:R-:W-:Y:S01]  /*b970*/  PRMT R0, R2, 0x5410, R0 ;  /* 0x0000541002007816 */ /* 0x000fe20000000000 */
[--C-:B------:R-:W-:Y:S01]  /*b980*/  FFMA.FTZ R2, R66, c[0x0][0x23c], -R181.reuse ;  /* 0x00008f0042027a23 */ /* 0x100fe200000108b5 */
[----:B------:R-:W-:Y:S01]  /*b990*/  F2FP.BF16.PACK_AB R66, R30, R221 ;  /* 0x000000dd1e42723e */ /* 0x000fe200000010ff */
[----:B------:R-:W-:Y:S02]  /*b9a0*/  FFMA.FTZ R181, R119, c[0x0][0x23c], -R181 ;  /* 0x00008f0077b57a23 */ /* 0x000fe400000108b5 */
[--C-:B------:R-:W-:Y:S02]  /*b9b0*/  HSET2.LE.AND R0, R0, R220.reuse, PT ;  /* 0x000000dc00007233 */ /* 0x100fe40003803000 */
[----:B------:R1:W2:Y:S03]  /*b9c0*/  MUFU.EX2 R251, R2 ;  /* 0x0000000200fb7308 */ /* 0x0002a60000000800 */
[----:B------:R-:W-:Y:S02]  /*b9d0*/  LOP3.LUT R66, R0, R66, RZ, 0xc0, !PT ;  /* 0x0000004200427212 */ /* 0x000fe400078ec0ff */
[----:B------:R-:W-:Y:S04]  /*b9e0*/  F2FP.BF16.PACK_AB R0, R228, R20 ;  /* 0x00000014e400723e */ /* 0x000fe800000010ff */
[----:B------:R-:W-:Y:S01]  /*b9f0*/  LOP3.LUT R175, R175, R0, RZ, 0xc0, !PT ;  /* 0x00000000afaf7212 */ /* 0x000fe200078ec0ff */
[----:B------:R-:W-:Y:S10]  /*ba00*/  MUFU.EX2 R108, R108 ;  /* 0x0000006c006c7308 */ /* 0x000ff40000000800 */
[----:B------:R-:W-:Y:S01]  /*ba10*/  MUFU.EX2 R109, R109 ;  /* 0x0000006d006d7308 */ /* 0x000fe20000000800 */
[--C-:B-1----:R-:W-:Y:S02]  /*ba20*/  SHF.R.U32.HI R2, RZ, 0x10, R4.reuse ;  /* 0x00000010ff027819 */ /* 0x102fe40000011604 */
[----:B------:R-:W-:Y:S02]  /*ba30*/  SHF.R.U32.HI R4, RZ, 0x18, R4 ;  /* 0x00000018ff047819 */ /* 0x000fe40000011604 */
[----:B------:R-:W-:Y:S05]  /*ba40*/  LOP3.LUT R2, R2, 0xff, RZ, 0xc0, !PT ;  /* 0x000000ff02027812 */ /* 0x000fea00078ec0ff */
[----:B------:R-:W-:Y:S01]  /*ba50*/  MUFU.EX2 R110, R110 ;  /* 0x0000006e006e7308 */ /* 0x000fe20000000800 */
[----:B------:R-:W-:Y:S01]  /*ba60*/  PRMT R2, R2, 0x5410, R4 ;  /* 0x0000541002027816 */ /* 0x000fe20000000004 */
[----:B------:R-:W-:Y:S04]  /*ba70*/  IMAD.WIDE.U32 R4, R8, -0x2daee0ad, RZ ;  /* 0xd2511f5308047825 */ /* 0x000fe800078e00ff */
[--C-:B------:R-:W-:Y:S01]  /*ba80*/  HSET2.LE.AND R0, R2, R220.reuse, PT ;  /* 0x000000dc02007233 */ /* 0x100fe20003803000 */
[----:B------:R-:W-:Y:S01]  /*ba90*/  LOP3.LUT R62, R4, 0xff, RZ, 0xc0, !PT ;  /* 0x000000ff043e7812 */ /* 0x000fe200078ec0ff */
[--C-:B------:R-:W-:Y:S01]  /*baa0*/  HSET2.LE.AND R2, R18, R220.reuse, PT ;  /* 0x000000dc12027233 */ /* 0x100fe20003803000 */
[----:B------:R-:W-:Y:S01]  /*bab0*/  IMAD.MOV.U32 R18, RZ, RZ, R226 ;  /* 0x000000ffff127224 */ /* 0x000fe200078e00e2 */
[--C-:B------:R-:W-:Y:S01]  /*bac0*/  SHF.R.U32.HI R63, RZ, 0x10, R4.reuse ;  /* 0x00000010ff3f7819 */ /* 0x100fe20000011604 */
[----:B------:R-:W-:Y:S01]  /*bad0*/  MUFU.EX2 R111, R111 ;  /* 0x0000006f006f7308 */ /* 0x000fe20000000800 */
[----:B------:R-:W-:Y:S02]  /*bae0*/  LOP3.LUT R67, R0, R67, RZ, 0xc0, !PT ;  /* 0x0000004300437212 */ /* 0x000fe400078ec0ff */
[----:B------:R-:W-:Y:S02]  /*baf0*/  F2FP.BF16.PACK_AB R0, R209, R211 ;  /* 0x000000d3d100723e */ /* 0x000fe400000010ff */
[----:B------:R-:W-:Y:S02]  /*bb00*/  LOP3.LUT R63, R63, 0xff, RZ, 0xc0, !PT ;  /* 0x000000ff3f3f7812 */ /* 0x000fe400078ec0ff */
[----:B------:R-:W-:Y:S02]  /*bb10*/  LOP3.LUT R177, R177, R0, RZ, 0xc0, !PT ;  /* 0x00000000b1b17212 */ /* 0x000fe400078ec0ff */
[----:B------:R-:W-:Y:S01]  /*bb20*/  LOP3.LUT R0, R4, 0xffff, RZ, 0xc0, !PT ;  /* 0x0000ffff04007812 */ /* 0x000fe200078ec0ff */
[----:B------:R-:W-:Y:S01]  /*bb30*/  MUFU.EX2 R118, R118 ;  /* 0x0000007600767308 */ /* 0x000fe20000000800 */
[----:B------:R-:W-:Y:S02]  /*bb40*/  SHF.R.U32.HI R4, RZ, 0x18, R4 ;  /* 0x00000018ff047819 */ /* 0x000fe40000011604 */
[----:B------:R-:W-:Y:S02]  /*bb50*/  SHF.R.U32.HI R0, RZ, 0x8, R0 ;  /* 0x00000008ff007819 */ /* 0x000fe40000011600 */
[----:B------:R-:W-:Y:S02]  /*bb60*/  PRMT R63, R63, 0x5410, R4 ;  /* 0x000054103f3f7816 */ /* 0x000fe40000000004 */
[----:B------:R-:W-:Y:S02]  /*bb70*/  PRMT R62, R62, 0x5410, R0 ;  /* 0x000054103e3e7816 */ /* 0x000fe40000000000 */
[----:B------:R-:W-:Y:S01]  /*bb80*/  F2FP.BF16.PACK_AB R0, R207, R208 ;  /* 0x000000d0cf00723e */ /* 0x000fe200000010ff */
[--C-:B------:R-:W-:Y:S01]  /*bb90*/  HSET2.LE.AND R63, R63, R220.reuse, PT ;  /* 0x000000dc3f3f7233 */ /* 0x100fe20003803000 */
[----:B------:R-:W-:Y:S01]  /*bba0*/  LOP3.LUT R6, R5, UR14, R12, 0x96, !PT ;  /* 0x0000000e05067c12 */ /* 0x000fe2000f8e960c */
[--C-:B------:R-:W-:Y:S01]  /*bbb0*/  HSET2.LE.AND R62, R62, R220.reuse, PT ;  /* 0x000000dc3e3e7233 */ /* 0x100fe20003803000 */
[----:B------:R-:W-:Y:S01]  /*bbc0*/  LOP3.LUT R176, R2, R176, RZ, 0xc0, !PT ;  /* 0x000000b002b07212 */ /* 0x000fe200078ec0ff */
[----:B------:R-:W-:Y:S01]  /*bbd0*/  MUFU.EX2 R181, R181 ;  /* 0x000000b500b57308 */ /* 0x000fe20000000800 */
[----:B------:R-:W-:Y:S02]  /*bbe0*/  LOP3.LUT R60, R6, 0xff, RZ, 0xc0, !PT ;  /* 0x000000ff063c7812 */ /* 0x000fe400078ec0ff */
[----:B------:R-:W-:Y:S01]  /*bbf0*/  LOP3.LUT R62, R62, R0, RZ, 0xc0, !PT ;  /* 0x000000003e3e7212 */ /* 0x000fe200078ec0ff */
[--C-:B------:R-:W-:Y:S01]  /*bc00*/  HSET2.LE.AND R0, R22, R220.reuse, PT ;  /* 0x000000dc16007233 */ /* 0x100fe20003803000 */
[----:B------:R-:W-:Y:S01]  /*bc10*/  IMAD.MOV.U32 R22, RZ, RZ, R178 ;  /* 0x000000ffff167224 */ /* 0x000fe200078e00b2 */
[----:B------:R-:W-:Y:S02]  /*bc20*/  F2FP.BF16.PACK_AB R178, R206, R252 ;  /* 0x000000fcceb2723e */ /* 0x000fe400000010ff */
[----:B------:R-:W-:Y:S02]  /*bc30*/  SHF.R.U32.HI R61, RZ, 0x10, R6 ;  /* 0x00000010ff3d7819 */ /* 0x000fe40000011606 */
[----:B------:R-:W-:Y:S01]  /*bc40*/  LOP3.LUT R178, R0, R178, RZ, 0xc0, !PT ;  /* 0x000000b200b27212 */ /* 0x000fe200078ec0ff */
[----:B------:R-:W-:Y:S01]  /*bc50*/  MUFU.EX2 R130, R130 ;  /* 0x0000008200827308 */ /* 0x000fe20000000800 */
[----:B--2---:R-:W-:Y:S02]  /*bc60*/  F2FP.BF16.PACK_AB R0, R250, R251 ;  /* 0x000000fbfa00723e */ /* 0x004fe400000010ff */
[----:B------:R-:W-:Y:S02]  /*bc70*/  LOP3.LUT R61, R61, 0xff, RZ, 0xc0, !PT ;  /* 0x000000ff3d3d7812 */ /* 0x000fe400078ec0ff */
[----:B------:R-:W-:Y:S02]  /*bc80*/  LOP3.LUT R63, R63, R0, RZ, 0xc0, !PT ;  /* 0x000000003f3f7212 */ /* 0x000fe400078ec0ff */
[----:B------:R-:W-:Y:S02]  /*bc90*/  LOP3.LUT R0, R7, 0xffff, RZ, 0xc0, !PT ;  /* 0x0000ffff07007812 */ /* 0x000fe400078ec0ff */
[----:B------:R-:W-:Y:S01]  /*bca0*/  SHF.R.U32.HI R7, RZ, 0x18, R7 ;  /* 0x00000018ff077819 */ /* 0x000fe20000011607 */
[----:B------:R-:W-:Y:S01]  /*bcb0*/  MUFU.EX2 R131, R131 ;  /* 0x0000008300837308 */ /* 0x000fe20000000800 */
[----:B------:R-:W-:Y:S02]  /*bcc0*/  SHF.R.U32.HI R0, RZ, 0x8, R0 ;  /* 0x00000008ff007819 */ /* 0x000fe40000011600 */
[----:B------:R-:W-:Y:S02]  /*bcd0*/  PRMT R65, R65, 0x5410, R7 ;  /* 0x0000541041417816 */ /* 0x000fe40000000007 */
[----:B------:R-:W-:Y:S02]  /*bce0*/  PRMT R64, R64, 0x5410, R0 ;  /* 0x0000541040407816 */ /* 0x000fe40000000000 */
[----:B------:R-:W-:Y:S01]  /*bcf0*/  F2FP.BF16.PACK_AB R0, R242, R243 ;  /* 0x000000f3f200723e */ /* 0x000fe200000010ff */
[--C-:B------:R-:W-:Y:S01]  /*bd00*/  HSET2.LE.AND R65, R65, R220.reuse, PT ;  /* 0x000000dc41417233 */ /* 0x100fe20003803000 */
[----:B------:R-:W-:Y:S01]  /*bd10*/  F2FP.BF16.PACK_AB R2, R248, R249 ;  /* 0x000000f9f802723e */ /* 0x000fe200000010ff */
[--C-:B------:R-:W-:Y:S01]  /*bd20*/  HSET2.LE.AND R64, R64, R220.reuse, PT ;  /* 0x000000dc40407233 */ /* 0x100fe20003803000 */
[----:B------:R-:W-:Y:S02]  /*bd30*/  MUFU.EX2 R126, R126 ;  /* 0x0000007e007e7308 */ /* 0x000fe40000000800 */
[----:B------:R-:W-:Y:S02]  /*bd40*/  LOP3.LUT R179, R179, R2, RZ, 0xc0, !PT ;  /* 0x00000002b3b37212 */ /* 0x000fe400078ec0ff */
[----:B------:R-:W-:Y:S02]  /*bd50*/  LOP3.LUT R64, R64, R0, RZ, 0xc0, !PT ;  /* 0x0000000040407212 */ /* 0x000fe400078ec0ff */
[----:B------:R-:W-:Y:S04]  /*bd60*/  F2FP.BF16.PACK_AB R0, R240, R241 ;  /* 0x000000f1f000723e */ /* 0x000fe800000010ff */
[----:B------:R-:W-:Y:S01]  /*bd70*/  LOP3.LUT R65, R65, R0, RZ, 0xc0, !PT ;  /* 0x0000000041417212 */ /* 0x000fe200078ec0ff */
[----:B------:R-:W-:Y:S01]  /*bd80*/  MUFU.EX2 R180, R180 ;  /* 0x000000b400b47308 */ /* 0x000fe20000000800 */
[----:B------:R-:W-:Y:S02]  /*bd90*/  LOP3.LUT R0, R6, 0xffff, RZ, 0xc0, !PT ;  /* 0x0000ffff06007812 */ /* 0x000fe400078ec0ff */
[----:B------:R-:W-:Y:S02]  /*bda0*/  SHF.R.U32.HI R6, RZ, 0x18, R6 ;  /* 0x00000018ff067819 */ /* 0x000fe40000011606 */
[----:B------:R-:W-:Y:S02]  /*bdb0*/  SHF.R.U32.HI R0, RZ, 0x8, R0 ;  /* 0x00000008ff007819 */ /* 0x000fe40000011600 */
[----:B------:R-:W-:Y:S02]  /*bdc0*/  PRMT R61, R61, 0x5410, R6 ;  /* 0x000054103d3d7816 */ /* 0x000fe40000000006 */
[----:B------:R-:W-:Y:S01]  /*bdd0*/  PRMT R60, R60, 0x5410, R0 ;  /* 0x000054103c3c7816 */ /* 0x000fe20000000000 */
[----:B------:R-:W-:Y:S01]  /*bde0*/  MUFU.EX2 R120, R120 ;  /* 0x0000007800787308 */ /* 0x000fe20000000800 */
[----:B------:R-:W-:Y:S01]  /*bdf0*/  F2FP.BF16.PACK_AB R0, R246, R247 ;  /* 0x000000f7f600723e */ /* 0x000fe200000010ff */
[--C-:B------:R-:W-:Y:S02]  /*be00*/  HSET2.LE.AND R61, R61, R220.reuse, PT ;  /* 0x000000dc3d3d7233 */ /* 0x100fe40003803000 */
[--C-:B------:R-:W-:Y:S05]  /*be10*/  HSET2.LE.AND R60, R60, R220.reuse, PT ;  /* 0x000000dc3c3c7233 */ /* 0x100fea0003803000 */
[----:B------:R-:W-:Y:S01]  /*be20*/  LOP3.LUT R60, R60, R0, RZ, 0xc0, !PT ;  /* 0x000000003c3c7212 */ /* 0x000fe200078ec0ff */
[----:B------:R-:W-:Y:S01]  /*be30*/  MUFU.EX2 R121, R121 ;  /* 0x0000007900797308 */ /* 0x000fe20000000800 */
[----:B------:R-:W-:Y:S04]  /*be40*/  F2FP.BF16.PACK_AB R0, R244, R245 ;  /* 0x000000f5f400723e */ /* 0x000fe800000010ff */
[----:B------:R-:W-:Y:S02]  /*be50*/  LOP3.LUT R61, R61, R0, RZ, 0xc0, !PT ;  /* 0x000000003d3d7212 */ /* 0x000fe400078ec0ff */
[----:B------:R-:W-:Y:S03]  /*be60*/  IADD3 R0, R183, 0x2, RZ ;  /* 0x00000002b7007810 */ /* 0x000fe60007ffe0ff */
[----:B------:R-:W-:Y:S01]  /*be70*/  MUFU.EX2 R122, R122 ;  /* 0x0000007a007a7308 */ /* 0x000fe20000000800 */
[----:B------:R-:W-:Y:S05]  /*be80*/  LOP3.LUT R0, R219, UR23, R0, 0x96, !PT ;  /* 0x00000017db007c12 */ /* 0x000fea000f8e9600 */
[----:B------:R-:W-:Y:S04]  /*be90*/  IMAD.WIDE.U32 R14, R0, -0x326172a9, RZ ;  /* 0xcd9e8d57000e7825 */ /* 0x000fe800078e00ff */
[----:B------:R-:W-:Y:S01]  /*bea0*/  MUFU.EX2 R123, R123 ;  /* 0x0000007b007b7308 */ /* 0x000fe20000000800 */
[----:B------:R-:W-:Y:S02]  /*beb0*/  LOP3.LUT R4, R15, UR13, R234, 0x96, !PT ;  /* 0x0000000d0f047c12 */ /* 0x000fe4000f8e96ea */
[----:B------:R-:W-:Y:S03]  /*bec0*/  LOP3.LUT R8, R11, UR11, R14, 0x96, !PT ;  /* 0x0000000b0b087c12 */ /* 0x000fe6000f8e960e */
[----:B------:R-:W-:Y:S04]  /*bed0*/  IMAD.WIDE.U32 R4, R4, -0x2daee0ad, RZ ;  /* 0xd2511f5304047825 */ /* 0x000fe800078e00ff */
[----:B------:R-:W-:Y:S01]  /*bee0*/  IMAD.WIDE.U32 R8, R8, -0x2daee0ad, RZ ;  /* 0xd2511f5308087825 */ /* 0x000fe200078e00ff */
[----:B------:R-:W-:Y:S01]  /*bef0*/  LOP3.LUT R6, R5, UR10, R224, 0x96, !PT ;  /* 0x0000000a05067c12 */ /* 0x000fe2000f8e96e0 */
[----:B------:R-:W-:Y:S03]  /*bf00*/  MUFU.EX2 R124, R124 ;  /* 0x0000007c007c7308 */ /* 0x000fe60000000800 */
[----:B------:R-:W-:Y:S01]  /*bf10*/  LOP3.LUT R9, R9, UR8, R4, 0x96, !PT ;  /* 0x0000000809097c12 */ /* 0x000fe2000f8e9604 */
[----:B------:R-:W-:Y:S05]  /*bf20*/  IMAD.WIDE.U32 R6, R6, -0x326172a9, RZ ;  /* 0xcd9e8d5706067825 */ /* 0x000fea00078e00ff */
[----:B------:R-:W-:Y:S01]  /*bf30*/  LOP3.LUT R4, R7, UR9, R10, 0x96, !PT ;  /* 0x0000000907047c12 */ /* 0x000fe2000f8e960a */
[----:B------:R-:W-:Y:S04]  /*bf40*/  MUFU.EX2 R139, R139 ;  /* 0x0000008b008b7308 */ /* 0x000fe80000000800 */
[----:B------:R-:W-:Y:S05]  /*bf50*/  IMAD.WIDE.U32 R4, R4, -0x2daee0ad, RZ ;  /* 0xd2511f5304047825 */ /* 0x000fea00078e00ff */
[----:B------:R-:W-:Y:S01]  /*bf60*/  LOP3.LUT R7, R5, UR6, R8, 0x96, !PT ;  /* 0x0000000605077c12 */ /* 0x000fe2000f8e9608 */
[----:B------:R-:W-:Y:S01]  /*bf70*/  IMAD.WIDE.U32 R8, R9, -0x326172a9, RZ ;  /* 0xcd9e8d5709087825 */ /* 0x000fe200078e00ff */
[----:B------:R-:W-:Y:S04]  /*bf80*/  MUFU.EX2 R116, R116 ;  /* 0x0000007400747308 */ /* 0x000fe80000000800 */
[----:B------:R-:W-:Y:S01]  /*bf90*/  LOP3.LUT R12, R9, UR7, R6, 0x96, !PT ;  /* 0x00000007090c7c12 */ /* 0x000fe2000f8e9606 */
[----:B------:R-:W-:Y:S04]  /*bfa0*/  IMAD.WIDE.U32 R6, R7, -0x326172a9, RZ ;  /* 0xcd9e8d5707067825 */ /* 0x000fe800078e00ff */
[----:B------:R-:W-:Y:S01]  /*bfb0*/  IMAD.WIDE.U32 R12, R12, -0x2daee0ad, RZ ;  /* 0xd2511f530c0c7825 */ /* 0x000fe200078e00ff */
[----:B------:R-:W-:Y:S01]  /*bfc0*/  LOP3.LUT R8, R7, UR5, R8, 0x96, !PT ;  /* 0x0000000507087c12 */ /* 0x000fe2000f8e9608 */
[----:B------:R-:W-:Y:S03]  /*bfd0*/  MUFU.EX2 R182, R182 ;  /* 0x000000b600b67308 */ /* 0x000fe60000000800 */
[----:B------:R-:W-:Y:S01]  /*bfe0*/  LOP3.LUT R4, R13, UR4, R4, 0x96, !PT ;  /* 0x000000040d047c12 */ /* 0x000fe2000f8e9604 */
[----:B------:R-:W-:Y:S04]  /*bff0*/  IMAD.MOV.U32 R13, RZ, RZ, R198 ;  /* 0x000000ffff0d7224 */ /* 0x000fe800078e00c6 */
[----:B------:R-:W-:Y:S05]  /*c000*/  IMAD.WIDE.U32 R4, R4, -0x326172a9, RZ ;  /* 0xcd9e8d5704047825 */ /* 0x000fea00078e00ff */
[C---:B------:R-:W-:Y:S02]  /*c010*/  LOP3.LUT R2, R4.reuse, 0xffff, RZ, 0xc0, !PT ;  /* 0x0000ffff04027812 */ /* 0x040fe400078ec0ff */
[----:B------:R-:W-:Y:S02]  /*c020*/  LOP3.LUT R0, R5, UR15, R6, 0x96, !PT ;  /* 0x0000000f05007c12 */ /* 0x000fe4000f8e9606 */
[----:B------:R-:W-:Y:S02]  /*c030*/  SHF.R.U32.HI R5, RZ, 0x8, R2 ;  /* 0x00000008ff057819 */ /* 0x000fe40000011602 */
[----:B------:R-:W-:Y:S04]  /*c040*/  LOP3.LUT R2, R4, 0xff, RZ, 0xc0, !PT ;  /* 0x000000ff04027812 */ /* 0x000fe800078ec0ff */
[----:B------:R-:W-:Y:S02]  /*c050*/  PRMT R199, R2, 0x5410, R5 ;  /* 0x0000541002c77816 */ /* 0x000fe40000000005 */
[--C-:B------:R-:W-:Y:S02]  /*c060*/  SHF.R.U32.HI R2, RZ, 0x10, R4.reuse ;  /* 0x00000010ff027819 */ /* 0x100fe40000011604 */
[----:B------:R-:W-:Y:S02]  /*c070*/  SHF.R.U32.HI R4, RZ, 0x18, R4 ;  /* 0x00000018ff047819 */ /* 0x000fe40000011604 */
[----:B------:R-:W-:Y:S04]  /*c080*/  LOP3.LUT R2, R2, 0xff, RZ, 0xc0, !PT ;  /* 0x000000ff02027812 */ /* 0x000fe800078ec0ff */
[----:B------:R-:W-:Y:S01]  /*c090*/  PRMT R197, R2, 0x5410, R4 ;  /* 0x0000541002c57816 */ /* 0x000fe20000000004 */
[----:B------:R-:W-:Y:S01]  /*c0a0*/  IMAD.WIDE.U32 R4, R8, -0x2daee0ad, RZ ;  /* 0xd2511f5308047825 */ /* 0x000fe200078e00ff */
[----:B------:R-:W-:Y:S04]  /*c0b0*/  LOP3.LUT R2, R0, 0xffff, RZ, 0xc0, !PT ;  /* 0x0000ffff00027812 */ /* 0x000fe800078ec0ff */
[--C-:B------:R-:W-:Y:S02]  /*c0c0*/  SHF.R.U32.HI R202, RZ, 0x10, R4.reuse ;  /* 0x00000010ffca7819 */ /* 0x100fe40000011604 */
[----:B------:R-:W-:Y:S02]  /*c0d0*/  SHF.R.U32.HI R203, RZ, 0x18, R4 ;  /* 0x00000018ffcb7819 */ /* 0x000fe40000011604 */
[C---:B------:R-:W-:Y:S02]  /*c0e0*/  LOP3.LUT R201, R4.reuse, 0xff, RZ, 0xc0, !PT ;  /* 0x000000ff04c97812 */ /* 0x040fe400078ec0ff */
[----:B------:R-:W-:Y:S02]  /*c0f0*/  LOP3.LUT R200, R4, 0xffff, RZ, 0xc0, !PT ;  /* 0x0000ffff04c87812 */ /* 0x000fe400078ec0ff */
[----:B------:R-:W-:Y:S02]  /*c100*/  SHF.R.U32.HI R4, RZ, 0x8, R2 ;  /* 0x00000008ff047819 */ /* 0x000fe40000011602 */
[----:B------:R-:W-:Y:S02]  /*c110*/  LOP3.LUT R2, R0, 0xff, RZ, 0xc0, !PT ;  /* 0x000000ff00027812 */ /* 0x000fe400078ec0ff */
[----:B------:R-:W-:Y:S01]  /*c120*/  LOP3.LUT R187, R5, UR14, R12, 0x96, !PT ;  /* 0x0000000e05bb7c12 */ /* 0x000fe2000f8e960c */
[----:B------:R-:W-:Y:S01]  /*c130*/  IMAD.MOV.U32 R12, RZ, RZ, R196 ;  /* 0x000000ffff0c7224 */ /* 0x000fe200078e00c4 */
[----:B------:R-:W-:Y:S02]  /*c140*/  PRMT R198, R2, 0x5410, R4 ;  /* 0x0000541002c67816 */ /* 0x000fe40000000004 */
[--C-:B------:R-:W-:Y:S02]  /*c150*/  SHF.R.U32.HI R4, RZ, 0x10, R0.reuse ;  /* 0x00000010ff047819 */ /* 0x100fe40000011600 */
[----:B------:R-:W-:Y:S02]  /*c160*/  SHF.R.U32.HI R2, RZ, 0x18, R0 ;  /* 0x00000018ff027819 */ /* 0x000fe40000011600 */
[----:B------:R-:W-:Y:S04]  /*c170*/  LOP3.LUT R0, R4, 0xff, RZ, 0xc0, !PT ;  /* 0x000000ff04007812 */ /* 0x000fe800078ec0ff */
[----:B------:R-:W-:Y:S02]  /*c180*/  PRMT R196, R0, 0x5410, R2 ;  /* 0x0000541000c47816 */ /* 0x000fe40000000002 */
[----:B------:R-:W-:Y:S04]  /*c190*/  IADD3 R0, R183, 0x3, RZ ;  /* 0x00000003b7007810 */ /* 0x000fe80007ffe0ff */
[----:B------:R-:W-:Y:S05]  /*c1a0*/  LOP3.LUT R0, R219, UR23, R0, 0x96, !PT ;  /* 0x00000017db007c12 */ /* 0x000fea000f8e9600 */
[----:B------:R-:W-:Y:S05]  /*c1b0*/  IMAD.WIDE.U32 R38, R0, -0x326172a9, RZ ;  /* 0xcd9e8d5700267825 */ /* 0x000fea00078e00ff */
[----:B------:R-:W-:Y:S02]  /*c1c0*/  LOP3.LUT R6, R39, UR13, R234, 0x96, !PT ;  /* 0x0000000d27067c12 */ /* 0x000fe4000f8e96ea */
[----:B------:R-:W-:Y:S01]  /*c1d0*/  LOP3.LUT R4, R11, UR11, R38, 0x96, !PT ;  /* 0x0000000b0b047c12 */ /* 0x000fe2000f8e9626 */
[----:B------:R-:W-:Y:S01]  /*c1e0*/  IMAD.MOV.U32 R11, RZ, RZ, R228 ;  /* 0x000000ffff0b7224 */ /* 0x000fe200078e00e4 */
[----:B------:R-:W-:Y:S01]  /*c1f0*/  LOP3.LUT R38, R185, UR11, R38, 0x96, !PT ;  /* 0x0000000bb9267c12 */ /* 0x000fe2000f8e9626 */
[----:B------:R-:W-:Y:S04]  /*c200*/  IMAD.WIDE.U32 R6, R6, -0x2daee0ad, RZ ;  /* 0xd2511f5306067825 */ /* 0x000fe800078e00ff */
[----:B------:R-:W-:Y:S01]  /*c210*/  IMAD.WIDE.U32 R4, R4, -0x2daee0ad, RZ ;  /* 0xd2511f5304047825 */ /* 0x000fe200078e00ff */
[----:B------:R-:W-:Y:S04]  /*c220*/  LOP3.LUT R8, R7, UR10, R224, 0x96, !PT ;  /* 0x0000000a07087c12 */ /* 0x000fe8000f8e96e0 */
[----:B------:R-:W-:Y:S01]  /*c230*/  LOP3.LUT R5, R5, UR8, R6, 0x96, !PT ;  /* 0x0000000805057c12 */ /* 0x000fe2000f8e9606 */
[----:B------:R-:W-:Y:S05]  /*c240*/  IMAD.WIDE.U32 R8, R8, -0x326172a9, RZ ;  /* 0xcd9e8d5708087825 */ /* 0x000fea00078e00ff */
[----:B------:R-:W-:Y:S01]  /*c250*/  LOP3.LUT R7, R9, UR9, R10, 0x96, !PT ;  /* 0x0000000909077c12 */ /* 0x000fe2000f8e960a */
[----:B------:R-:W-:Y:S04]  /*c260*/  IMAD.MOV.U32 R10, RZ, RZ, R227 ;  /* 0x000000ffff0a7224 */ /* 0x000fe800078e00e3 */
[----:B------:R-:W-:Y:S05]  /*c270*/  IMAD.WIDE.U32 R6, R7, -0x2daee0ad, RZ ;  /* 0xd2511f5307067825 */ /* 0x000fea00078e00ff */
[----:B------:R-:W-:Y:S01]  /*c280*/  LOP3.LUT R7, R7, UR6, R4, 0x96, !PT ;  /* 0x0000000607077c12 */ /* 0x000fe2000f8e9604 */
[----:B------:R-:W-:Y:S05]  /*c290*/  IMAD.WIDE.U32 R4, R5, -0x326172a9, RZ ;  /* 0xcd9e8d5705047825 */ /* 0x000fea00078e00ff */
[----:B------:R-:W-:Y:S05]  /*c2a0*/  LOP3.LUT R8, R5, UR7, R8, 0x96, !PT ;  /* 0x0000000705087c12 */ /* 0x000fea000f8e9608 */
[----:B------:R-:W-:Y:S05]  /*c2b0*/  IMAD.WIDE.U32 R8, R8, -0x2daee0ad, RZ ;  /* 0xd2511f5308087825 */ /* 0x000fea00078e00ff */
[----:B------:R-:W-:Y:S01]  /*c2c0*/  LOP3.LUT R5, R9, UR4, R6, 0x96, !PT ;  /* 0x0000000409057c12 */ /* 0x000fe2000f8e9606 */
[----:B------:R-:W-:Y:S05]  /*c2d0*/  IMAD.WIDE.U32 R6, R7, -0x326172a9, RZ ;  /* 0xcd9e8d5707067825 */ /* 0x000fea00078e00ff */
[----:B------:R-:W-:Y:S01]  /*c2e0*/  LOP3.LUT R7, R7, UR5, R4, 0x96, !PT ;  /* 0x0000000507077c12 */ /* 0x000fe2000f8e9604 */
        /* <DEDUP_REMOVED lines=11> */
[----:B------:R-:W-:Y:S03]  /*c3a0*/  LOP3.LUT R0, R15, UR13, R232, 0x96, !PT ;  /* 0x0000000d0f007c12 */ /* 0x000fe6000f8e96e8 */
[----:B------:R-:W-:Y:S01]  /*c3b0*/  IMAD.MOV.U32 R15, RZ, RZ, R190 ;  /* 0x000000ffff0f7224 */ /* 0x000fe200078e00be */
[----:B------:R-:W-:Y:S01]  /*c3c0*/  LOP3.LUT R188, R5, UR14, R8, 0x96, !PT ;  /* 0x0000000e05bc7c12 */ /* 0x000fe2000f8e9608 */
[----:B------:R-:W-:Y:S01]  /*c3d0*/  IMAD.WIDE.U32 R6, R0, -0x2daee0ad, RZ ;  /* 0xd2511f5300067825 */ /* 0x000fe200078e00ff */
[C---:B------:R-:W-:Y:S02]  /*c3e0*/  LOP3.LUT R226, R4.reuse, 0xffff, RZ, 0xc0, !PT ;  /* 0x0000ffff04e27812 */ /* 0x040fe400078ec0ff */
[----:B------:R-:W-:Y:S02]  /*c3f0*/  SHF.R.U32.HI R227, RZ, 0x10, R4 ;  /* 0x00000010ffe37819 */ /* 0x000fe40000011604 */
[----:B------:R-:W-:Y:S02]  /*c400*/  LOP3.LUT R0, R7, UR10, R222, 0x96, !PT ;  /* 0x0000000a07007c12 */ /* 0x000fe4000f8e96de */
[----:B------:R-:W-:Y:S02]  /*c410*/  LOP3.LUT R229, R4, 0xff, RZ, 0xc0, !PT ;  /* 0x000000ff04e57812 */ /* 0x000fe400078ec0ff */
[----:B------:R-:W-:Y:S01]  /*c420*/  SHF.R.U32.HI R228, RZ, 0x18, R4 ;  /* 0x00000018ffe47819 */ /* 0x000fe20000011604 */
[----:B------:R-:W-:Y:S01]  /*c430*/  IMAD.WIDE.U32 R8, R0, -0x326172a9, RZ ;  /* 0xcd9e8d5700087825 */ /* 0x000fe200078e00ff */
[----:B------:R-:W-:Y:S03]  /*c440*/  LOP3.LUT R4, R185, UR11, R14, 0x96, !PT ;  /* 0x0000000bb9047c12 */ /* 0x000fe6000f8e960e */
[----:B------:R-:W-:Y:S02]  /*c450*/  IMAD.MOV.U32 R14, RZ, RZ, R189 ;  /* 0x000000ffff0e7224 */ /* 0x000fe400078e00bd */
[----:B------:R-:W-:Y:S05]  /*c460*/  IMAD.WIDE.U32 R4, R4, -0x2daee0ad, RZ ;  /* 0xd2511f5304047825 */ /* 0x000fea00078e00ff */
[----:B------:R-:W-:Y:S02]  /*c470*/  LOP3.LUT R5, R5, UR8, R6, 0x96, !PT ;  /* 0x0000000805057c12 */ /* 0x000fe4000f8e9606 */
[----:B------:R-:W-:Y:S05]  /*c480*/  LOP3.LUT R6, R9, UR9, R184, 0x96, !PT ;  /* 0x0000000909067c12 */ /* 0x000fea000f8e96b8 */
        /* <DEDUP_REMOVED lines=17> */
[----:B------:R-:W-:Y:S02]  /*c5a0*/  PRMT R55, R2, 0x5410, R4 ;  /* 0x0000541002377816 */ /* 0x000fe40000000004 */
[C---:B------:R-:W-:Y:S04]  /*c5b0*/  LOP3.LUT R2, R0.reuse, 0xffff, RZ, 0xc0, !PT ;  /* 0x0000ffff00027812 */ /* 0x040fe800078ec0ff */
[----:B------:R-:W-:Y:S02]  /*c5c0*/  SHF.R.U32.HI R4, RZ, 0x8, R2 ;  /* 0x00000008ff047819 */ /* 0x000fe40000011602 */
[----:B------:R-:W-:Y:S04]  /*c5d0*/  LOP3.LUT R2, R0, 0xff, RZ, 0xc0, !PT ;  /* 0x000000ff00027812 */ /* 0x000fe800078ec0ff */
[----:B------:R-:W-:Y:S02]  /*c5e0*/  PRMT R191, R2, 0x5410, R4 ;  /* 0x0000541002bf7816 */ /* 0x000fe40000000004 */
[--C-:B------:R-:W-:Y:S02]  /*c5f0*/  SHF.R.U32.HI R4, RZ, 0x10, R0.reuse ;  /* 0x00000010ff047819 */ /* 0x100fe40000011600 */
[----:B------:R-:W-:Y:S02]  /*c600*/  SHF.R.U32.HI R2, RZ, 0x18, R0 ;  /* 0x00000018ff027819 */ /* 0x000fe40000011600 */
[----:B------:R-:W-:Y:S01]  /*c610*/  LOP3.LUT R0, R4, 0xff, RZ, 0xc0, !PT ;  /* 0x000000ff04007812 */ /* 0x000fe200078ec0ff */
[----:B------:R-:W-:Y:S03]  /*c620*/  IMAD.WIDE.U32 R4, R7, -0x2daee0ad, RZ ;  /* 0xd2511f5307047825 */ /* 0x000fe600078e00ff */
[----:B------:R-:W-:Y:S01]  /*c630*/  PRMT R190, R0, 0x5410, R2 ;  /* 0x0000541000be7816 */ /* 0x000fe20000000002 */
[----:B------:R-:W-:Y:S01]  /*c640*/  FADD.FTZ R0, -R134, R135 ;  /* 0x0000008786007221 */ /* 0x000fe20000010100 */
[----:B------:R-:W-:Y:S01]  /*c650*/  LOP3.LUT R192, R4, 0xffff, RZ, 0xc0, !PT ;  /* 0x0000ffff04c07812 */ /* 0x000fe200078ec0ff */
[----:B------:R-:W-:Y:S01]  /*c660*/  FADD.FTZ R2, -R136, R133 ;  /* 0x0000008588027221 */ /* 0x000fe20000010100 */
[--C-:B------:R-:W-:Y:S01]  /*c670*/  SHF.R.U32.HI R193, RZ, 0x10, R4.reuse ;  /* 0x00000010ffc17819 */ /* 0x100fe20000011604 */
[----:B------:R-:W-:Y:S01]  /*c680*/  FMUL.FTZ R0, R0, c[0x0][0x23c] ;  /* 0x00008f0000007a20 */ /* 0x000fe20000410000 */
[----:B------:R-:W-:Y:S01]  /*c690*/  SHF.R.U32.HI R194, RZ, 0x18, R4 ;  /* 0x00000018ffc27819 */ /* 0x000fe20000011604 */
[----:B------:R-:W-:Y:S01]  /*c6a0*/  FMUL.FTZ R2, R2, c[0x0][0x23c] ;  /* 0x00008f0002027a20 */ /* 0x000fe20000410000 */
[----:B------:R-:W-:Y:S01]  /*c6b0*/  LOP3.LUT R195, R4, 0xff, RZ, 0xc0, !PT ;  /* 0x000000ff04c37812 */ /* 0x000fe200078ec0ff */
[----:B------:R-:W-:Y:S01]  /*c6c0*/  FADD.FTZ R4, -R138, R3 ;  /* 0x000000038a047221 */ /* 0x000fe20000010100 */
[----:B------:R-:W-:Y:S01]  /*c6d0*/  LOP3.LUT R183, R5, UR14, R8, 0x96, !PT ;  /* 0x0000000e05b77c12 */ /* 0x000fe2000f8e9608 */
[----:B------:R-:W-:Y:S01]  /*c6e0*/  FADD.FTZ R3, -R137, R132 ;  /* 0x0000008489037221 */ /* 0x000fe20000010100 */
[----:B------:R-:W1:Y:S01]  /*c6f0*/  MUFU.EX2 R0, R0 ;  /* 0x0000000000007308 */ /* 0x000e620000000800 */
[----:B------:R-:W-:Y:S02]  /*c700*/  FMUL.FTZ R4, R4, c[0x0][0x23c] ;  /* 0x00008f0004047a20 */ /* 0x000fe40000410000 */
[----:B------:R-:W-:Y:S02]  /*c710*/  FMUL.FTZ R3, R3, c[0x0][0x23c] ;  /* 0x00008f0003037a20 */ /* 0x000fe40000410000 */
[----:B------:R-:W-:Y:S02]  /*c720*/  IMAD.MOV.U32 R132, RZ, RZ, R54 ;  /* 0x000000ffff847224 */ /* 0x000fe400078e0036 */
[----:B------:R-:W-:Y:S02]  /*c730*/  IMAD.MOV.U32 R54, RZ, RZ, R53 ;  /* 0x000000ffff367224 */ /* 0x000fe400078e0035 */
[----:B------:R-:W-:Y:S01]  /*c740*/  IMAD.MOV.U32 R53, RZ, RZ, R52 ;  /* 0x000000ffff357224 */ /* 0x000fe200078e0034 */
[----:B------:R-:W2:Y:S01]  /*c750*/  MUFU.EX2 R3, R3 ;  /* 0x0000000300037308 */ /* 0x000ea20000000800 */
[----:B------:R-:W-:Y:S02]  /*c760*/  IMAD.MOV.U32 R52, RZ, RZ, R19 ;  /* 0x000000ffff347224 */ /* 0x000fe400078e0013 */
[----:B------:R-:W-:Y:S02]  /*c770*/  IMAD.MOV.U32 R19, RZ, RZ, R36 ;  /* 0x000000ffff137224 */ /* 0x000fe400078e0024 */
[----:B------:R-:W-:Y:S02]  /*c780*/  IMAD.MOV.U32 R135, RZ, RZ, R14 ;  /* 0x000000ffff877224 */ /* 0x000fe400078e000e */
[----:B------:R-:W-:Y:S03]  /*c790*/  IMAD.MOV.U32 R133, RZ, RZ, R15 ;  /* 0x000000ffff857224 */ /* 0x000fe600078e000f */
[----:B------:R-:W3:Y:S01]  /*c7a0*/  MUFU.EX2 R36, R4 ;  /* 0x0000000400247308 */ /* 0x000ee20000000800 */
[C---:B-1----:R-:W-:Y:S02]  /*c7b0*/  FMUL.FTZ R14, R0.reuse, R154 ;  /* 0x0000009a000e7220 */ /* 0x042fe40000410000 */
[C---:B------:R-:W-:Y:S02]  /*c7c0*/  FMUL.FTZ R15, R0.reuse, R155 ;  /* 0x0000009b000f7220 */ /* 0x040fe40000410000 */
[----:B------:R-:W-:Y:S02]  /*c7d0*/  IMAD.MOV.U32 R155, RZ, RZ, R16 ;  /* 0x000000ffff9b7224 */ /* 0x000fe400078e0010 */
[----:B------:R-:W-:Y:S03]  /*c7e0*/  IMAD.MOV.U32 R154, RZ, RZ, R27 ;  /* 0x000000ffff9a7224 */ /* 0x000fe600078e001b */
[----:B------:R-:W1:Y:S01]  /*c7f0*/  MUFU.EX2 R2, R2 ;  /* 0x0000000200027308 */ /* 0x000e620000000800 */
[----:B------:R-:W-:Y:S02]  /*c800*/  FMUL.FTZ R27, R0, R159 ;  /* 0x0000009f001b7220 */ /* 0x000fe40000410000 */
[C---:B--2---:R-:W-:Y:S02]  /*c810*/  FMUL.FTZ R6, R3.reuse, R146 ;  /* 0x0000009203067220 */ /* 0x044fe40000410000 */
[C---:B------:R-:W-:Y:S02]  /*c820*/  FMUL.FTZ R7, R3.reuse, R147 ;  /* 0x0000009303077220 */ /* 0x040fe40000410000 */
[----:B------:R-:W-:Y:S02]  /*c830*/  IMAD.MOV.U32 R146, RZ, RZ, R22 ;  /* 0x000000ffff927224 */ /* 0x000fe400078e0016 */
[----:B------:R-:W-:Y:S02]  /*c840*/  IMAD.MOV.U32 R147, RZ, RZ, R21 ;  /* 0x000000ffff937224 */ /* 0x000fe400078e0015 */
[C---:B---3--:R-:W-:Y:S02]  /*c850*/  FMUL.FTZ R4, R36.reuse, R144 ;  /* 0x0000009024047220 */ /* 0x048fe40000410000 */
[----:B------:R-:W-:Y:S02]  /*c860*/  IMAD.MOV.U32 R144, RZ, RZ, R10 ;  /* 0x000000ffff907224 */ /* 0x000fe400078e000a */
[----:B------:R-:W-:Y:S02]  /*c870*/  FMUL.FTZ R5, R36, R145 ;  /* 0x0000009124057220 */ /* 0x000fe40000410000 */
[----:B------:R-:W-:Y:S02]  /*c880*/  IMAD.MOV.U32 R145, RZ, RZ, R11 ;  /* 0x000000ffff917224 */ /* 0x000fe400078e000b */
[C---:B------:R-:W-:Y:S02]  /*c890*/  FMUL.FTZ R10, R0.reuse, R142 ;  /* 0x0000008e000a7220 */ /* 0x040fe40000410000 */
[----:B------:R-:W-:Y:S02]  /*c8a0*/  FMUL.FTZ R11, R0, R143 ;  /* 0x0000008f000b7220 */ /* 0x000fe40000410000 */
[----:B------:R-:W-:Y:S02]  /*c8b0*/  IMAD.MOV.U32 R143, RZ, RZ, R20 ;  /* 0x000000ffff8f7224 */ /* 0x000fe400078e0014 */
[----:B------:R-:W-:Y:S02]  /*c8c0*/  IMAD.MOV.U32 R142, RZ, RZ, R30 ;  /* 0x000000ffff8e7224 */ /* 0x000fe400078e001e */
[----:B------:R-:W-:Y:S02]  /*c8d0*/  IMAD.MOV.U32 R30, RZ, RZ, R23 ;  /* 0x000000ffff1e7224 */ /* 0x000fe400078e0017 */
[C---:B-1----:R-:W-:Y:S01]  /*c8e0*/  FMUL.FTZ R8, R2.reuse, R140 ;  /* 0x0000008c02087220 */ /* 0x042fe20000410000 */
[----:B------:R-:W1:Y:S01]  /*c8f0*/  LDSM.16.MT88.4 R20, [R204+0x4000] ;  /* 0x00400000cc14783b */ /* 0x000e620000004200 */
[C---:B------:R-:W-:Y:S02]  /*c900*/  FMUL.FTZ R9, R2.reuse, R141 ;  /* 0x0000008d02097220 */ /* 0x040fe40000410000 */
[----:B------:R-:W-:Y:S02]  /*c910*/  IMAD.MOV.U32 R140, RZ, RZ, R12 ;  /* 0x000000ffff8c7224 */ /* 0x000fe400078e000c */
[----:B------:R-:W-:Y:S02]  /*c920*/  IMAD.MOV.U32 R141, RZ, RZ, R13 ;  /* 0x000000ffff8d7224 */ /* 0x000fe400078e000d */
[C---:B------:R-:W-:Y:S02]  /*c930*/  FMUL.FTZ R12, R2.reuse, R152 ;  /* 0x00000098020c7220 */ /* 0x040fe40000410000 */
[----:B------:R-:W-:Y:S02]  /*c940*/  FMUL.FTZ R13, R2, R153 ;  /* 0x00000099020d7220 */ /* 0x000fe40000410000 */
[----:B------:R-:W-:Y:S02]  /*c950*/  IMAD.MOV.U32 R152, RZ, RZ, R19 ;  /* 0x000000ffff987224 */ /* 0x000fe400078e0013 */
[----:B------:R-:W-:Y:S02]  /*c960*/  IMAD.MOV.U32 R153, RZ, RZ, R18 ;  /* 0x000000ffff997224 */ /* 0x000fe400078e0012 */
[C---:B------:R-:W-:Y:S02]  /*c970*/  FMUL.FTZ R16, R36.reuse, R148 ;  /* 0x0000009424107220 */ /* 0x040fe40000410000 */
[----:B------:R-:W-:Y:S02]  /*c980*/  IMAD.MOV.U32 R148, RZ, RZ, R17 ;  /* 0x000000ffff947224 */ /* 0x000fe400078e0011 */
[----:B------:R-:W-:Y:S02]  /*c990*/  FMUL.FTZ R17, R36, R149 ;  /* 0x0000009524117220 */ /* 0x000fe40000410000 */
[C---:B------:R-:W-:Y:S02]  /*c9a0*/  FMUL.FTZ R18, R3.reuse, R150 ;  /* 0x0000009603127220 */ /* 0x040fe40000410000 */
[C---:B------:R-:W-:Y:S02]  /*c9b0*/  FMUL.FTZ R19, R3.reuse, R151 ;  /* 0x0000009703137220 */ /* 0x040fe40000410000 */
[----:B------:R-:W-:Y:S02]  /*c9c0*/  IMAD.MOV.U32 R150, RZ, RZ, R25 ;  /* 0x000000ffff967224 */ /* 0x000fe400078e0019 */
[----:B------:R-:W-:Y:S02]  /*c9d0*/  IMAD.MOV.U32 R151, RZ, RZ, R24 ;  /* 0x000000ffff977224 */ /* 0x000fe400078e0018 */
[----:B------:R-:W-:Y:S02]  /*c9e0*/  IMAD.MOV.U32 R149, RZ, RZ, R26 ;  /* 0x000000ffff957224 */ /* 0x000fe400078e001a */
[----:B------:R-:W-:Y:S02]  /*c9f0*/  IMAD.MOV.U32 R159, RZ, RZ, R151 ;  /* 0x000000ffff9f7224 */ /* 0x000fe400078e0097 */
[----:B------:R-:W-:Y:S02]  /*ca00*/  IMAD.MOV.U32 R151, RZ, RZ, R154 ;  /* 0x000000ffff977224 */ /* 0x000fe400078e009a */
[----:B------:R-:W-:Y:S02]  /*ca10*/  IMAD.MOV.U32 R154, RZ, RZ, R153 ;  /* 0x000000ffff9a7224 */ /* 0x000fe400078e0099 */
[----:B------:R-:W-:Y:S02]  /*ca20*/  IMAD.MOV.U32 R153, RZ, RZ, R44 ;  /* 0x000000ffff997224 */ /* 0x000fe400078e002c */
[C---:B------:R-:W-:Y:S01]  /*ca30*/  FMUL.FTZ R24, R2.reuse, R156 ;  /* 0x0000009c02187220 */ /* 0x040fe20000410000 */
[-C--:B-1----:R-:W-:Y:S01]  /*ca40*/  HMMA.16816.F32.BF16 R4, R40, R20.reuse, R4 ;  /* 0x000000142804723c */ /* 0x082fe20000041804 */
[----:B------:R-:W-:Y:S02]  /*ca50*/  FMUL.FTZ R25, R2, R157 ;  /* 0x0000009d02197220 */ /* 0x000fe40000410000 */
[----:B------:R-:W-:Y:S02]  /*ca60*/  FMUL.FTZ R26, R0, R158 ;  /* 0x0000009e001a7220 */ /* 0x000fe40000410000 */
[----:B------:R-:W-:Y:S02]  /*ca70*/  IMAD.MOV.U32 R158, RZ, RZ, R153 ;  /* 0x000000ffff9e7224 */ /* 0x000fe400078e0099 */
[----:B------:R-:W-:Y:S01]  /*ca80*/  MUFU.EX2 R153, R77 ;  /* 0x0000004d00997308 */ /* 0x000fe20000000800 */
[C---:B------:R-:W-:Y:S07]  /*ca90*/  HMMA.16816.F32.BF16 R8, R32.reuse, R20, R8 ;  /* 0x000000142008723c */ /* 0x040fee0000041808 */
[C---:B------:R-:W-:Y:S01]  /*caa0*/  FMUL.FTZ R20, R36.reuse, R160 ;  /* 0x000000a024147220 */ /* 0x040fe20000410000 */
[-C--:B------:R-:W-:Y:S01]  /*cab0*/  HMMA.16816.F32.BF16 R12, R32, R22.reuse, R12 ;  /* 0x00000016200c723c */ /* 0x080fe2000004180c */
[----:B------:R-:W-:Y:S01]  /*cac0*/  FMUL.FTZ R21, R36, R161 ;  /* 0x000000a124157220 */ /* 0x000fe20000410000 */
[----:B------:R-:W-:Y:S02]  /*cad0*/  MUFU.EX2 R77, R74 ;  /* 0x0000004a004d7308 */ /* 0x000fe40000000800 */
[----:B------:R-:W-:Y:S02]  /*cae0*/  IMAD.MOV.U32 R161, RZ, RZ, R148 ;  /* 0x000000ffffa17224 */ /* 0x000fe400078e0094 */
[----:B------:R-:W-:Y:S02]  /*caf0*/  IMAD.MOV.U32 R160, RZ, RZ, R155 ;  /* 0x000000ffffa07224 */ /* 0x000fe400078e009b */
[----:B------:R-:W-:Y:S01]  /*cb00*/  IMAD.MOV.U32 R155, RZ, RZ, R152 ;  /* 0x000000ffff9b7224 */ /* 0x000fe200078e0098 */
[C---:B------:R-:W-:Y:S03]  /*cb10*/  HMMA.16816.F32.BF16 R16, R40.reuse, R22, R16 ;  /* 0x000000162810723c */ /* 0x040fe60000041810 */
[----:B------:R-:W-:Y:S02]  /*cb20*/  IMAD.MOV.U32 R148, RZ, RZ, R144 ;  /* 0x000000ffff947224 */ /* 0x000fe400078e0090 */
[----:B------:R-:W-:Y:S02]  /*cb30*/  IMAD.MOV.U32 R144, RZ, RZ, R47 ;  /* 0x000000ffff907224 */ /* 0x000fe400078e002f */
[C---:B------:R-:W-:Y:S02]  /*cb40*/  FMUL.FTZ R23, R3.reuse, R163 ;  /* 0x000000a303177220 */ /* 0x040fe40000410000 */
[----:B------:R-:W-:Y:S03]  /*cb50*/  IMAD.MOV.U32 R163, RZ, RZ, R150 ;  /* 0x000000ffffa37224 */ /* 0x000fe600078e0096 */
[----:B------:R-:W-:Y:S02]  /*cb60*/  IMAD.MOV.U32 R150, RZ, RZ, R141 ;  /* 0x000000ffff967224 */ /* 0x000fe400078e008d */
[----:B------:R-:W-:Y:S02]  /*cb70*/  IMAD.MOV.U32 R141, RZ, RZ, R46 ;  /* 0x000000ffff8d7224 */ /* 0x000fe400078e002e */
[----:B------:R-:W-:Y:S02]  /*cb80*/  IMAD.MOV.U32 R152, RZ, RZ, R45 ;  /* 0x000000ffff987224 */ /* 0x000fe400078e002d */
[C---:B------:R-:W-:Y:S01]  /*cb90*/  FMUL.FTZ R22, R3.reuse, R162 ;  /* 0x000000a203167220 */ /* 0x040fe20000410000 */
[----:B------:R-:W1:Y:S01]  /*cba0*/  LDSM.16.MT88.4 R44, [R205+0x4000] ;  /* 0x00400000cd2c783b */ /* 0x000e620000004200 */
[----:B------:R-:W-:Y:S02]  /*cbb0*/  IMAD.MOV.U32 R156, RZ, RZ, R161 ;  /* 0x000000ffff9c7224 */ /* 0x000fe400078e00a1 */
[----:B------:R-:W-:Y:S02]  /*cbc0*/  IMAD.MOV.U32 R161, RZ, RZ, R160 ;  /* 0x000000ffffa17224 */ /* 0x000fe400078e00a0 */
[----:B------:R-:W-:Y:S02]  /*cbd0*/  IMAD.MOV.U32 R160, RZ, RZ, R146 ;  /* 0x000000ffffa07224 */ /* 0x000fe400078e0092 */
[----:B------:R-:W-:Y:S02]  /*cbe0*/  IMAD.MOV.U32 R162, RZ, RZ, R149 ;  /* 0x000000ffffa27224 */ /* 0x000fe400078e0095 */
[----:B------:R-:W-:Y:S02]  /*cbf0*/  IMAD.MOV.U32 R149, RZ, RZ, R140 ;  /* 0x000000ffff957224 */ /* 0x000fe400078e008c */
[----:B------:R-:W-:Y:S02]  /*cc00*/  IMAD.MOV.U32 R140, RZ, RZ, R28 ;  /* 0x000000ffff8c7224 */ /* 0x000fe400078e001c */
        /* <DEDUP_REMOVED lines=8> */
[----:B------:R-:W-:Y:S02]  /*cc90*/  FMUL.FTZ R29, R2, R165 ;  /* 0x000000a5021d7220 */ /* 0x000fe40000410000 */
[----:B------:R-:W-:Y:S02]  /*cca0*/  IMAD.MOV.U32 R165, RZ, RZ, R150 ;  /* 0x000000ffffa57224 */ /* 0x000fe400078e0096 */
[----:B------:R-:W-:Y:S02]  /*ccb0*/  IMAD.MOV.U32 R150, RZ, RZ, R52 ;  /* 0x000000ffff967224 */ /* 0x000fe400078e0034 */
[----:B------:R-:W-:Y:S02]  /*ccc0*/  IMAD.MOV.U32 R155, RZ, RZ, R30 ;  /* 0x000000ffff9b7224 */ /* 0x000fe400078e001e */
[C---:B------:R-:W-:Y:S02]  /*ccd0*/  FMUL.FTZ R30, R0.reuse, R166 ;  /* 0x000000a6001e7220 */ /* 0x040fe40000410000 */
[----:B------:R-:W-:Y:S01]  /*cce0*/  IMAD.MOV.U32 R166, RZ, RZ, R133 ;  /* 0x000000ffffa67224 */ /* 0x000fe200078e0085 */
[-C--:B-1----:R-:W-:Y:S01]  /*ccf0*/  HMMA.16816.F32.BF16 R20, R40, R44.reuse, R20 ;  /* 0x0000002c2814723c */ /* 0x082fe20000041814 */
[----:B------:R-:W-:Y:S01]  /*cd00*/  MUFU.EX2 R133, R71 ;  /* 0x0000004700857308 */ /* 0x000fe20000000800 */
[----:B------:R-:W-:Y:S02]  /*cd10*/  IMAD.MOV.U32 R154, RZ, RZ, R31 ;  /* 0x000000ffff9a7224 */ /* 0x000fe400078e001f */
[----:B------:R-:W-:Y:S02]  /*cd20*/  FMUL.FTZ R31, R0, R167 ;  /* 0x000000a7001f7220 */ /* 0x000fe40000410000 */
[----:B------:R-:W-:Y:S02]  /*cd30*/  IMAD.MOV.U32 R167, RZ, RZ, R135 ;  /* 0x000000ffffa77224 */ /* 0x000fe400078e0087 */
[C---:B------:R-:W-:Y:S03]  /*cd40*/  HMMA.16816.F32.BF16 R24, R32.reuse, R44, R24 ;  /* 0x0000002c2018723c */ /* 0x040fe60000041818 */
[----:B------:R-:W-:Y:S05]  /*cd50*/  MUFU.EX2 R135, R76 ;  /* 0x0000004c00877308 */ /* 0x000fea0000000800 */
[-C--:B------:R-:W-:Y:S07]  /*cd60*/  HMMA.16816.F32.BF16 R28, R32, R46.reuse, R28 ;  /* 0x0000002e201c723c */ /* 0x080fee000004181c */
[C---:B------:R-:W-:Y:S02]  /*cd70*/  FMUL.FTZ R32, R36.reuse, R168 ;  /* 0x000000a824207220 */ /* 0x040fe40000410000 */
[----:B------:R-:W-:Y:S03]  /*cd80*/  FMUL.FTZ R33, R36, R169 ;  /* 0x000000a924217220 */ /* 0x000fe60000410000 */
[C---:B------:R-:W-:Y:S02]  /*cd90*/  FMUL.FTZ R34, R3.reuse, R170 ;  /* 0x000000aa03227220 */ /* 0x040fe40000410000 */
[----:B------:R-:W-:Y:S02]  /*cda0*/  FMUL.FTZ R35, R3, R171 ;  /* 0x000000ab03237220 */ /* 0x000fe40000410000 */
[----:B------:R-:W-:Y:S02]  /*cdb0*/  IMAD.MOV.U32 R168, RZ, RZ, R141 ;  /* 0x000000ffffa87224 */ /* 0x000fe400078e008d */
[----:B------:R-:W-:Y:S01]  /*cdc0*/  MUFU.EX2 R141, R80 ;  /* 0x00000050008d7308 */ /* 0x000fe20000000800 */
[----:B------:R-:W-:Y:S02]  /*cdd0*/  IMAD.MOV.U32 R171, RZ, RZ, R155 ;  /* 0x000000ffffab7224 */ /* 0x000fe400078e009b */
[----:B------:R-:W-:Y:S01]  /*cde0*/  HMMA.16816.F32.BF16 R32, R40, R46, R32 ;  /* 0x0000002e2820723c */ /* 0x000fe20000041820 */
[----:B------:R-:W1:Y:S01]  /*cdf0*/  LDSM.16.MT88.4 R40, [R204+0x4400] ;  /* 0x00440000cc28783b */ /* 0x000e620000004200 */
[----:B------:R-:W-:Y:S02]  /*ce00*/  IMAD.MOV.U32 R170, RZ, RZ, R154 ;  /* 0x000000ffffaa7224 */ /* 0x000fe400078e009a */
[----:B------:R-:W-:Y:S03]  /*ce10*/  IMAD.MOV.U32 R169, RZ, RZ, R152 ;  /* 0x000000ffffa97224 */ /* 0x000fe600078e0098 */
[----:B------:R-:W-:Y:S10]  /*ce20*/  MUFU.EX2 R155, R81 ;  /* 0x00000051009b7308 */ /* 0x000ff40000000800 */
[----:B------:R-:W-:Y:S10]  /*ce30*/  MUFU.EX2 R154, R83 ;  /* 0x00000053009a7308 */ /* 0x000ff40000000800 */
[----:B------:R-:W-:Y:S10]  /*ce40*/  MUFU.EX2 R83, R69 ;  /* 0x0000004500537308 */ /* 0x000ff40000000800 */
[----:B------:R-:W-:Y:S01]  /*ce50*/  MUFU.EX2 R81, R70 ;  /* 0x0000004600517308 */ /* 0x000fe20000000800 */
[-C--:B-1----:R-:W-:Y:S09]  /*ce60*/  HMMA.16816.F32.BF16 R4, R48, R40.reuse, R4 ;  /* 0x000000283004723c */ /* 0x082ff20000041804 */
[----:B------:R-:W-:Y:S01]  /*ce70*/  MUFU.EX2 R152, R79 ;  /* 0x0000004f00987308 */ /* 0x000fe20000000800 */
[C---:B------:R-:W-:Y:S08]  /*ce80*/  HMMA.16816.F32.BF16 R8, R56.reuse, R40, R8 ;  /* 0x000000283808723c */ /* 0x040ff00000041808 */
[-C--:B------:R-:W-:Y:S01]  /*ce90*/  HMMA.16816.F32.BF16 R12, R56, R42.reuse, R12 ;  /* 0x0000002a380c723c */ /* 0x080fe2000004180c */
[----:B------:R-:W-:Y:S07]  /*cea0*/  MUFU.EX2 R80, R73 ;  /* 0x0000004900507308 */ /* 0x000fee0000000800 */
[C---:B------:R-:W-:Y:S01]  /*ceb0*/  HMMA.16816.F32.BF16 R16, R48.reuse, R42, R16 ;  /* 0x0000002a3010723c */ /* 0x040fe20000041810 */
[----:B------:R-:W1:Y:S02]  /*cec0*/  LDSM.16.MT88.4 R40, [R205+0x4400] ;  /* 0x00440000cd28783b */ /* 0x000e640000004200 */
[----:B------:R-:W-:Y:S05]  /*ced0*/  MUFU.EX2 R79, R75 ;  /* 0x0000004b004f7308 */ /* 0x000fea0000000800 */
[-C--:B-1----:R-:W-:Y:S08]  /*cee0*/  HMMA.16816.F32.BF16 R20, R48, R40.reuse, R20 ;  /* 0x000000283014723c */ /* 0x082ff00000041814 */
[C---:B------:R-:W-:Y:S08]  /*cef0*/  HMMA.16816.F32.BF16 R24, R56.reuse, R40, R24 ;  /* 0x000000283818723c */ /* 0x040ff00000041818 */
[-C--:B------:R-:W-:Y:S08]  /*cf00*/  HMMA.16816.F32.BF16 R28, R56, R42.reuse, R28 ;  /* 0x0000002a381c723c */ /* 0x080ff0000004181c */
[----:B------:R-:W-:Y:S01]  /*cf10*/  HMMA.16816.F32.BF16 R32, R48, R42, R32 ;  /* 0x0000002a3020723c */ /* 0x000fe20000041820 */
[----:B------:R-:W1:Y:S06]  /*cf20*/  LDSM.16.MT88.4 R40, [R204+0x4800] ;  /* 0x00480000cc28783b */ /* 0x000e6c0000004200 */
[--C-:B------:R-:W-:Y:S02]  /*cf30*/  HSET2.LE.AND R51, R55, R220.reuse, PT ;  /* 0x000000dc37337233 */ /* 0x100fe40003803000 */
[--C-:B------:R-:W-:Y:S03]  /*cf40*/  HSET2.LE.AND R50, R189, R220.reuse, PT ;  /* 0x000000dcbd327233 */ /* 0x100fe60003803000 */
[--C-:B------:R-:W-:Y:S01]  /*cf50*/  HSET2.LE.AND R49, R190, R220.reuse, PT ;  /* 0x000000dcbe317233 */ /* 0x100fe20003803000 */
[-C--:B-1----:R-:W-:Y:S08]  /*cf60*/  HMMA.16816.F32.BF16 R4, R64, R40.reuse, R4 ;  /* 0x000000284004723c */ /* 0x082ff00000041804 */
[C---:B------:R-:W-:Y:S08]  /*cf70*/  HMMA.16816.F32.BF16 R8, R172.reuse, R40, R8 ;  /* 0x00000028ac08723c */ /* 0x040ff00000041808 */
[-C--:B------:R-:W-:Y:S08]  /*cf80*/  HMMA.16816.F32.BF16 R12, R172, R42.reuse, R12 ;  /* 0x0000002aac0c723c */ /* 0x080ff0000004180c */
[C---:B------:R-:W-:Y:S01]  /*cf90*/  HMMA.16816.F32.BF16 R16, R64.reuse, R42, R16 ;  /* 0x0000002a4010723c */ /* 0x040fe20000041810 */
[----:B------:R-:W1:Y:S07]  /*cfa0*/  LDSM.16.MT88.4 R40, [R205+0x4800] ;  /* 0x00480000cd28783b */ /* 0x000e6e0000004200 */
[-C--:B-1----:R-:W-:Y:S08]  /*cfb0*/  HMMA.16816.F32.BF16 R20, R64, R40.reuse, R20 ;  /* 0x000000284014723c */ /* 0x082ff00000041814 */
[C---:B------:R-:W-:Y:S08]  /*cfc0*/  HMMA.16816.F32.BF16 R24, R172.reuse, R40, R24 ;  /* 0x00000028ac18723c */ /* 0x040ff00000041818 */
[-C--:B------:R-:W-:Y:S07]  /*cfd0*/  HMMA.16816.F32.BF16 R28, R172, R42.reuse, R28 ;  /* 0x0000002aac1c723c */ /* 0x080fee000004181c */
[----:B------:R-:W-:Y:S01]  /*cfe0*/  IMAD.MOV.U32 R174, RZ, RZ, R149 ;  /* 0x000000ffffae7224 */ /* 0x000fe200078e0095 */
[----:B------:R-:W-:Y:S01]  /*cff0*/  HMMA.16816.F32.BF16 R32, R64, R42, R32 ;  /* 0x0000002a4020723c */ /* 0x000fe20000041820 */
[----:B------:R-:W-:Y:S01]  /*d000*/  IMAD.MOV.U32 R149, RZ, RZ, R140 ;  /* 0x000000ffff957224 */ /* 0x000fe200078e008c */
[----:B------:R-:W1:Y:S01]  /*d010*/  LDSM.16.MT88.4 R40, [R204+0x4c00] ;  /* 0x004c0000cc28783b */ /* 0x000e620000004200 */
[----:B------:R-:W-:Y:S01]  /*d020*/  MUFU.EX2 R140, R82 ;  /* 0x00000052008c7308 */ /* 0x000fe20000000800 */
[----:B------:R-:W-:Y:S02]  /*d030*/  IMAD.MOV.U32 R172, RZ, RZ, R132 ;  /* 0x000000ffffac7224 */ /* 0x000fe400078e0084 */
[----:B------:R-:W-:Y:S02]  /*d040*/  IMAD.MOV.U32 R173, RZ, RZ, R53 ;  /* 0x000000ffffad7224 */ /* 0x000fe400078e0035 */
[----:B------:R-:W-:Y:S04]  /*d050*/  IMAD.MOV.U32 R175, RZ, RZ, R148 ;  /* 0x000000ffffaf7224 */ /* 0x000fe800078e0094 */
[----:B------:R-:W-:Y:S01]  /*d060*/  IMAD.MOV.U32 R148, RZ, RZ, R54 ;  /* 0x000000ffff947224 */ /* 0x000fe200078e0036 */
[----:B------:R-:W-:Y:S10]  /*d070*/  MUFU.EX2 R82, R68 ;  /* 0x0000004400527308 */ /* 0x000ff40000000800 */
[----:B------:R-:W2:Y:S10]  /*d080*/  MUFU.EX2 R132, R78 ;  /* 0x0000004e00847308 */ /* 0x000eb40000000800 */
[----:B------:R-:W3:Y:S01]  /*d090*/  MUFU.EX2 R78, R72 ;  /* 0x00000048004e7308 */ /* 0x000ee20000000800 */
[-C--:B-1----:R-:W-:Y:S01]  /*d0a0*/  HMMA.16816.F32.BF16 R4, R60, R40.reuse, R4 ;  /* 0x000000283c04723c */ /* 0x082fe20000041804 */
[----:B--2---:R-:W-:Y:S07]  /*d0b0*/  F2FP.BF16.PACK_AB R48, R152, R132 ;  /* 0x000000849830723e */ /* 0x004fee00000010ff */
[C---:B------:R-:W-:Y:S01]  /*d0c0*/  HMMA.16816.F32.BF16 R8, R176.reuse, R40, R8 ;  /* 0x00000028b008723c */ /* 0x040fe20000041808 */
[----:B------:R-:W-:Y:S03]  /*d0d0*/  LOP3.LUT R51, R51, R48, RZ, 0xc0, !PT ;  /* 0x0000003033337212 */ /* 0x000fe600078ec0ff */
[--C-:B------:R-:W-:Y:S04]  /*d0e0*/  HSET2.LE.AND R48, R191, R220.reuse, PT ;  /* 0x000000dcbf307233 */ /* 0x100fe80003803000 */
[-C--:B------:R-:W-:Y:S08]  /*d0f0*/  HMMA.16816.F32.BF16 R12, R176, R42.reuse, R12 ;  /* 0x0000002ab00c723c */ /* 0x080ff0000004180c */
[C---:B------:R-:W-:Y:S01]  /*d100*/  HMMA.16816.F32.BF16 R16, R60.reuse, R42, R16 ;  /* 0x0000002a3c10723c */ /* 0x040fe20000041810 */
[----:B------:R-:W1:Y:S07]  /*d110*/  LDSM.16.MT88.4 R40, [R205+0x4c00] ;  /* 0x004c0000cd28783b */ /* 0x000e6e0000004200 */
[-C--:B-1----:R-:W-:Y:S08]  /*d120*/  HMMA.16816.F32.BF16 R20, R60, R40.reuse, R20 ;  /* 0x000000283c14723c */ /* 0x082ff00000041814 */
[C---:B------:R-:W-:Y:S08]  /*d130*/  HMMA.16816.F32.BF16 R24, R176.reuse, R40, R24 ;  /* 0x00000028b018723c */ /* 0x040ff00000041818 */
[-C--:B------:R-:W-:Y:S07]  /*d140*/  HMMA.16816.F32.BF16 R28, R176, R42.reuse, R28 ;  /* 0x0000002ab01c723c */ /* 0x080fee000004181c */
[----:B------:R-:W-:Y:S01]  /*d150*/  IMAD.MOV.U32 R179, RZ, RZ, R37 ;  /* 0x000000ffffb37224 */ /* 0x000fe200078e0025 */
[----:B------:R-:W-:Y:S01]  /*d160*/  LOP3.LUT R37, R39, UR13, R232, 0x96, !PT ;  /* 0x0000000d27257c12 */ /* 0x000fe2000f8e96e8 */
[----:B------:R-:W-:Y:S01]  /*d170*/  IMAD.WIDE.U32 R38, R38, -0x2daee0ad, RZ ;  /* 0xd2511f5326267825 */ /* 0x000fe200078e00ff */
[----:B------:R-:W-:Y:S03]  /*d180*/  HMMA.16816.F32.BF16 R32, R60, R42, R32 ;  /* 0x0000002a3c20723c */ /* 0x000fe60000041820 */
[----:B------:R-:W-:Y:S01]  /*d190*/  IMAD.WIDE.U32 R46, R37, -0x2daee0ad, RZ ;  /* 0xd2511f53252e7825 */ /* 0x000fe200078e00ff */
[----:B------:R-:W-:Y:S03]  /*d1a0*/  F2FP.BF16.PACK_AB R37, R155, R141 ;  /* 0x0000008d9b25723e */ /* 0x000fe600000010ff */
[----:B------:R-:W-:Y:S01]  /*d1b0*/  FFMA.FTZ R61, R36, R237, R179 ;  /* 0x000000ed243d7223 */ /* 0x000fe200000100b3 */
[----:B------:R-:W-:Y:S01]  /*d1c0*/  LOP3.LUT R44, R47, UR10, R222, 0x96, !PT ;  /* 0x0000000a2f2c7c12 */ /* 0x000fe2000f8e96de */
[----:B------:R-:W-:Y:S03]  /*d1d0*/  IMAD.MOV.U32 R179, RZ, RZ, R172 ;  /* 0x000000ffffb37224 */ /* 0x000fe600078e00ac */
[----:B------:R-:W-:Y:S01]  /*d1e0*/  IMAD.MOV.U32 R172, RZ, RZ, R165 ;  /* 0x000000ffffac7224 */ /* 0x000fe200078e00a5 */
[----:B------:R-:W-:Y:S01]  /*d1f0*/  LOP3.LUT R39, R39, UR8, R46, 0x96, !PT ;  /* 0x0000000827277c12 */ /* 0x000fe2000f8e962e */
[----:B------:R-:W-:Y:S01]  /*d200*/  IMAD.WIDE.U32 R44, R44, -0x326172a9, RZ ;  /* 0xcd9e8d572c2c7825 */ /* 0x000fe200078e00ff */
[--C-:B------:R-:W-:Y:S02]  /*d210*/  HSET2.LE.AND R42, R199, R220.reuse, PT ;  /* 0x000000dcc72a7233 */ /* 0x100fe40003803000 */
[--C-:B------:R-:W-:Y:S01]  /*d220*/  HSET2.LE.AND R43, R197, R220.reuse, PT ;  /* 0x000000dcc52b7233 */ /* 0x100fe20003803000 */
[----:B------:R-:W-:Y:S01]  /*d230*/  IMAD.MOV.U32 R165, RZ, RZ, R159 ;  /* 0x000000ffffa57224 */ /* 0x000fe200078e009f */
[----:B------:R-:W-:Y:S01]  /*d240*/  LOP3.LUT R40, R45, UR9, R184, 0x96, !PT ;  /* 0x000000092d287c12 */ /* 0x000fe2000f8e96b8 */
[----:B------:R-:W-:Y:S01]  /*d250*/  IMAD.MOV.U32 R159, RZ, RZ, R238 ;  /* 0x000000ffff9f7224 */ /* 0x000fe200078e00ee */
[----:B------:R-:W-:Y:S01]  /*d260*/  LOP3.LUT R42, R42, R37, RZ, 0xc0, !PT ;  /* 0x000000252a2a7212 */ /* 0x000fe200078ec0ff */
[----:B------:R-:W-:Y:S01]  /*d270*/  IMAD.MOV.U32 R178, RZ, RZ, R174 ;  /* 0x000000ffffb27224 */ /* 0x000fe200078e00ae */
[----:B------:R-:W-:Y:S01]  /*d280*/  F2FP.BF16.PACK_AB R37, R83, R82 ;  /* 0x000000525325723e */ /* 0x000fe200000010ff */
[----:B------:R-:W-:Y:S04]  /*d290*/  IMAD.WIDE.U32 R40, R40, -0x2daee0ad, RZ ;  /* 0xd2511f5328287825 */ /* 0x000fe800078e00ff */
[----:B------:R-:W-:Y:S01]  /*d2a0*/  IMAD.MOV.U32 R174, RZ, RZ, R169 ;  /* 0x000000ffffae7224 */ /* 0x000fe200078e00a9 */
[----:B------:R-:W-:Y:S01]  /*d2b0*/  LOP3.LUT R41, R41, UR6, R38, 0x96, !PT ;  /* 0x0000000629297c12 */ /* 0x000fe2000f8e9626 */
[----:B------:R-:W-:Y:S05]  /*d2c0*/  IMAD.WIDE.U32 R38, R39, -0x326172a9, RZ ;  /* 0xcd9e8d5727267825 */ /* 0x000fea00078e00ff */
[----:B------:R-:W-:Y:S02]  /*d2d0*/  LOP3.LUT R44, R39, UR7, R44, 0x96, !PT ;  /* 0x00000007272c7c12 */ /* 0x000fe4000f8e962c */
[----:B------:R-:W-:Y:S03]  /*d2e0*/  F2FP.BF16.PACK_AB R39, R153, R135 ;  /* 0x000000879927723e */ /* 0x000fe600000010ff */
[----:B------:R-:W-:Y:S01]  /*d2f0*/  IMAD.WIDE.U32 R56, R44, -0x2daee0ad, RZ ;  /* 0xd2511f532c387825 */ /* 0x000fe200078e00ff */
[----:B------:R-:W-:Y:S01]  /*d300*/  LOP3.LUT R50, R50, R39, RZ, 0xc0, !PT ;  /* 0x0000002732327212 */ /* 0x000fe200078ec0ff */
[----:B------:R-:W1:Y:S03]  /*d310*/  LDSM.16.MT88.4 R44, [R204+0x5000] ;  /* 0x00500000cc2c783b */ /* 0x000e660000004200 */
[----:B------:R-:W-:Y:S01]  /*d320*/  LOP3.LUT R52, R57, UR4, R40, 0x96, !PT ;  /* 0x0000000439347c12 */ /* 0x000fe2000f8e9628 */
[----:B------:R-:W-:Y:S04]  /*d330*/  IMAD.WIDE.U32 R40, R41, -0x326172a9, RZ ;  /* 0xcd9e8d5729287825 */ /* 0x000fe800078e00ff */
[----:B------:R-:W-:Y:S01]  /*d340*/  IMAD.WIDE.U32 R52, R52, -0x326172a9, RZ ;  /* 0xcd9e8d5734347825 */ /* 0x000fe200078e00ff */
[----:B------:R-:W-:Y:S01]  /*d350*/  LOP3.LUT R54, R41, UR5, R38, 0x96, !PT ;  /* 0x0000000529367c12 */ /* 0x000fe2000f8e9626 */
[--C-:B------:R-:W-:Y:S01]  /*d360*/  HSET2.LE.AND R41, R196, R220.reuse, PT ;  /* 0x000000dcc4297233 */ /* 0x100fe20003803000 */
[----:B------:R-:W-:Y:S02]  /*d370*/  F2FP.BF16.PACK_AB R38, R154, R140 ;  /* 0x0000008c9a26723e */ /* 0x000fe400000010ff */
[----:B------:R-:W-:Y:S01]  /*d380*/  LOP3.LUT R59, R53, UR15, R40, 0x96, !PT ;  /* 0x0000000f353b7c12 */ /* 0x000fe2000f8e9628 */
[--C-:B------:R-:W-:Y:S01]  /*d390*/  HSET2.LE.AND R40, R198, R220.reuse, PT ;  /* 0x000000dcc6287233 */ /* 0x100fe20003803000 */
[----:B------:R-:W-:Y:S02]  /*d3a0*/  LOP3.LUT R43, R43, R38, RZ, 0xc0, !PT ;  /* 0x000000262b2b7212 */ /* 0x000fe400078ec0ff */
[----:B------:R-:W-:Y:S02]  /*d3b0*/  F2FP.BF16.PACK_AB R38, R133, R81 ;  /* 0x000000518526723e */ /* 0x000fe400000010ff */
[----:B------:R-:W-:Y:S02]  /*d3c0*/  LOP3.LUT R40, R40, R37, RZ, 0xc0, !PT ;  /* 0x0000002528287212 */ /* 0x000fe400078ec0ff */
[----:B------:R-:W-:Y:S02]  /*d3d0*/  LOP3.LUT R41, R41, R38, RZ, 0xc0, !PT ;  /* 0x0000002629297212 */ /* 0x000fe400078ec0ff */
[----:B---3--:R-:W-:Y:S02]  /*d3e0*/  F2FP.BF16.PACK_AB R37, R80, R78 ;  /* 0x0000004e5025723e */ /* 0x008fe400000010ff */
[----:B------:R-:W-:Y:S02]  /*d3f0*/  F2FP.BF16.PACK_AB R38, R79, R77 ;  /* 0x0000004d4f26723e */ /* 0x000fe400000010ff */
[----:B------:R-:W-:Y:S02]  /*d400*/  LOP3.LUT R48, R48, R37, RZ, 0xc0, !PT ;  /* 0x0000002530307212 */ /* 0x000fe400078ec0ff */
[----:B------:R-:W-:Y:S02]  /*d410*/  LOP3.LUT R49, R49, R38, RZ, 0xc0, !PT ;  /* 0x0000002631317212 */ /* 0x000fe400078ec0ff */
[--C-:B------:R-:W-:Y:S02]  /*d420*/  SHF.R.U32.HI R57, RZ, 0x10, R52.reuse ;  /* 0x00000010ff397819 */ /* 0x100fe40000011634 */
[----:B------:R-:W-:Y:S02]  /*d430*/  SHF.R.U32.HI R58, RZ, 0x18, R52 ;  /* 0x00000018ff3a7819 */ /* 0x000fe40000011634 */
[----:B------:R-:W-:Y:S02]  /*d440*/  LOP3.LUT R39, R52, 0xffff, RZ, 0xc0, !PT ;  /* 0x0000ffff34277812 */ /* 0x000fe400078ec0ff */
[----:B------:R-:W-:Y:S02]  /*d450*/  LOP3.LUT R37, R186, 0xffff, RZ, 0xc0, !PT ;  /* 0x0000ffffba257812 */ /* 0x000fe400078ec0ff */
[----:B------:R-:W-:Y:S01]  /*d460*/  SHF.R.U32.HI R53, RZ, 0x8, R39 ;  /* 0x00000008ff357819 */ /* 0x000fe20000011627 */
[----:B------:R-:W-:Y:S01]  /*d470*/  IMAD.WIDE.U32 R38, R54, -0x2daee0ad, RZ ;  /* 0xd2511f5336267825 */ /* 0x000fe200078e00ff */
[-C--:B-1----:R-:W-:Y:S01]  /*d480*/  HMMA.16816.F32.BF16 R4, R40, R44.reuse, R4 ;  /* 0x0000002c2804723c */ /* 0x082fe20000041804 */
[----:B------:R-:W-:Y:S02]  /*d490*/  LOP3.LUT R54, R186, 0xff, RZ, 0xc0, !PT ;  /* 0x000000ffba367812 */ /* 0x000fe400078ec0ff */
[----:B------:R-:W-:Y:S02]  /*d4a0*/  SHF.R.U32.HI R37, RZ, 0x8, R37 ;  /* 0x00000008ff257819 */ /* 0x000fe40000011625 */
[----:B------:R-:W-:Y:S02]  /*d4b0*/  LOP3.LUT R56, R39, UR14, R56, 0x96, !PT ;  /* 0x0000000e27387c12 */ /* 0x000fe4000f8e9638 */
[----:B------:R-:W-:Y:S01]  /*d4c0*/  PRMT R74, R54, 0x5410, R37 ;  /* 0x00005410364a7816 */ /* 0x000fe20000000025 */
[C---:B------:R-:W-:Y:S01]  /*d4d0*/  HMMA.16816.F32.BF16 R8, R48.reuse, R44, R8 ;  /* 0x0000002c3008723c */ /* 0x040fe20000041808 */
[----:B------:R-:W-:Y:S03]  /*d4e0*/  SHF.R.U32.HI R37, RZ, 0x10, R186 ;  /* 0x00000010ff257819 */ /* 0x000fe600000116ba */
[----:B------:R-:W-:Y:S02]  /*d4f0*/  LOP3.LUT R69, R38, 0xffff, RZ, 0xc0, !PT ;  /* 0x0000ffff26457812 */ /* 0x000fe400078ec0ff */
[----:B------:R-:W-:Y:S02]  /*d500*/  LOP3.LUT R37, R37, 0xff, RZ, 0xc0, !PT ;  /* 0x000000ff25257812 */ /* 0x000fe400078ec0ff */
[----:B------:R-:W-:Y:S01]  /*d510*/  LOP3.LUT R45, R57, 0xff, RZ, 0xc0, !PT ;  /* 0x000000ff392d7812 */ /* 0x000fe200078ec0ff */
[-C--:B------:R-:W-:Y:S03]  /*d520*/  HMMA.16816.F32.BF16 R12, R48, R46.reuse, R12 ;  /* 0x0000002e300c723c */ /* 0x080fe6000004180c */
[----:B------:R-:W-:Y:S02]  /*d530*/  PRMT R75, R45, 0x5410, R58 ;  /* 0x000054102d4b7816 */ /* 0x000fe4000000003a */
[----:B------:R-:W-:Y:S02]  /*d540*/  LOP3.LUT R58, R202, 0xff, RZ, 0xc0, !PT ;  /* 0x000000ffca3a7812 */ /* 0x000fe400078ec0ff */
[----:B------:R-:W-:Y:S01]  /*d550*/  SHF.R.U32.HI R57, RZ, 0x18, R186 ;  /* 0x00000018ff397819 */ /* 0x000fe200000116ba */
[C---:B------:R-:W-:Y:S01]  /*d560*/  HMMA.16816.F32.BF16 R16, R40.reuse, R46, R16 ;  /* 0x0000002e2810723c */ /* 0x040fe20000041810 */
[----:B------:R-:W-:Y:S03]  /*d570*/  PRMT R66, R58, 0x5410, R203 ;  /* 0x000054103a427816 */ /* 0x000fe600000000cb */
[----:B------:R-:W-:Y:S01]  /*d580*/  FFMA.FTZ R58, R3, R236, R239 ;  /* 0x000000ec033a7223 */ /* 0x000fe200000100ef */
[----:B------:R-:W-:Y:S01]  /*d590*/  LOP3.LUT R45, R193, 0xff, RZ, 0xc0, !PT ;  /* 0x000000ffc12d7812 */ /* 0x000fe200078ec0ff */
[----:B------:R-:W2:Y:S01]  /*d5a0*/  LDL.LU R239, [R1+0x90] ;  /* 0x0000900001ef7983 */ /* 0x000ea20000300800 */
[----:B------:R-:W-:Y:S02]  /*d5b0*/  SHF.R.U32.HI R39, RZ, 0x10, R187 ;  /* 0x00000010ff277819 */ /* 0x000fe400000116bb */
[----:B------:R-:W-:Y:S01]  /*d5c0*/  PRMT R73, R37, 0x5410, R57 ;  /* 0x0000541025497816 */ /* 0x000fe20000000039 */
[----:B------:R-:W3:Y:S02]  /*d5d0*/  LDL.LU R238, [R1+0x8c] ;  /* 0x00008c0001ee7983 */ /* 0x000ee40000300800 */
[----:B------:R-:W-:Y:S02]  /*d5e0*/  SHF.R.U32.HI R57, RZ, 0x8, R192 ;  /* 0x00000008ff397819 */ /* 0x000fe400000116c0 */
[----:B------:R-:W-:Y:S02]  /*d5f0*/  PRMT R67, R45, 0x5410, R194 ;  /* 0x000054102d437816 */ /* 0x000fe400000000c2 */
[----:B------:R-:W-:Y:S02]  /*d600*/  LOP3.LUT R45, R39, 0xff, RZ, 0xc0, !PT ;  /* 0x000000ff272d7812 */ /* 0x000fe400078ec0ff */
[----:B------:R-:W-:Y:S02]  /*d610*/  PRMT R68, R195, 0x5410, R57 ;  /* 0x00005410c3447816 */ /* 0x000fe40000000039 */
[----:B------:R-:W-:Y:S02]  /*d620*/  SHF.R.U32.HI R57, RZ, 0x18, R187 ;  /* 0x00000018ff397819 */ /* 0x000fe400000116bb */
[----:B------:R-:W-:Y:S02]  /*d630*/  SHF.R.U32.HI R44, RZ, 0x8, R200 ;  /* 0x00000008ff2c7819 */ /* 0x000fe400000116c8 */
[----:B------:R-:W-:Y:S02]  /*d640*/  PRMT R60, R45, 0x5410, R57 ;  /* 0x000054102d3c7816 */ /* 0x000fe40000000039 */
[----:B------:R-:W-:Y:S02]  /*d650*/  LOP3.LUT R55, R52, 0xff, RZ, 0xc0, !PT ;  /* 0x000000ff34377812 */ /* 0x000fe400078ec0ff */
[----:B------:R-:W-:Y:S02]  /*d660*/  LOP3.LUT R47, R183, 0xff, RZ, 0xc0, !PT ;  /* 0x000000ffb72f7812 */ /* 0x000fe400078ec0ff */
[----:B------:R-:W-:Y:S02]  /*d670*/  PRMT R76, R55, 0x5410, R53 ;  /* 0x00005410374c7816 */ /* 0x000fe40000000035 */
[----:B------:R-:W1:Y:S01]  /*d680*/  LDSM.16.MT88.4 R52, [R205+0x5000] ;  /* 0x00500000cd34783b */ /* 0x000e620000004200 */
[--C-:B------:R-:W-:Y:S02]  /*d690*/  SHF.R.U32.HI R46, RZ, 0x18, R183.reuse ;  /* 0x00000018ff2e7819 */ /* 0x100fe400000116b7 */
[----:B------:R-:W-:Y:S02]  /*d6a0*/  F2FP.BF16.PACK_AB R3, R97, R96 ;  /* 0x000000606103723e */ /* 0x000fe400000010ff */
[----:B------:R-:W-:Y:S02]  /*d6b0*/  PRMT R62, R201, 0x5410, R44 ;  /* 0x00005410c93e7816 */ /* 0x000fe4000000002c */
[C---:B------:R-:W-:Y:S02]  /*d6c0*/  LOP3.LUT R44, R187.reuse, 0xffff, RZ, 0xc0, !PT ;  /* 0x0000ffffbb2c7812 */ /* 0x040fe400078ec0ff */
[----:B------:R-:W-:Y:S02]  /*d6d0*/  LOP3.LUT R37, R187, 0xff, RZ, 0xc0, !PT ;  /* 0x000000ffbb257812 */ /* 0x000fe400078ec0ff */
[----:B------:R-:W-:Y:S02]  /*d6e0*/  SHF.R.U32.HI R44, RZ, 0x8, R44 ;  /* 0x00000008ff2c7819 */ /* 0x000fe4000001162c */
[----:B------:R-:W-:Y:S02]  /*d6f0*/  SHF.R.U32.HI R70, RZ, 0x10, R38 ;  /* 0x00000010ff467819 */ /* 0x000fe40000011626 */
[----:B------:R-:W-:Y:S02]  /*d700*/  PRMT R65, R37, 0x5410, R44 ;  /* 0x0000541025417816 */ /* 0x000fe4000000002c */
[----:B------:R-:W-:Y:S02]  /*d710*/  SHF.R.U32.HI R44, RZ, 0x10, R183 ;  /* 0x00000010ff2c7819 */ /* 0x000fe400000116b7 */
[----:B------:R-:W-:Y:S01]  /*d720*/  LOP3.LUT R37, R183, 0xffff, RZ, 0xc0, !PT ;  /* 0x0000ffffb7257812 */ /* 0x000fe200078ec0ff */
[--C-:B------:R-:W-:Y:S01]  /*d730*/  HSET2.LE.AND R36, R65, R220.reuse, PT ;  /* 0x000000dc41247233 */ /* 0x100fe20003803000 */
[----:B------:R-:W-:Y:S02]  /*d740*/  LOP3.LUT R72, R38, 0xff, RZ, 0xc0, !PT ;  /* 0x000000ff26487812 */ /* 0x000fe400078ec0ff */
[----:B------:R-:W-:Y:S02]  /*d750*/  SHF.R.U32.HI R39, RZ, 0x8, R37 ;  /* 0x00000008ff277819 */ /* 0x000fe40000011625 */
[----:B------:R-:W-:Y:S02]  /*d760*/  LOP3.LUT R37, R44, 0xff, RZ, 0xc0, !PT ;  /* 0x000000ff2c257812 */ /* 0x000fe400078ec0ff */
[----:B------:R-:W-:Y:S01]  /*d770*/  PRMT R64, R47, 0x5410, R39 ;  /* 0x000054102f407816 */ /* 0x000fe20000000027 */
[--C-:B------:R-:W-:Y:S01]  /*d780*/  HSET2.LE.AND R39, R66, R220.reuse, PT ;  /* 0x000000dc42277233 */ /* 0x100fe20003803000 */
[----:B------:R-:W-:Y:S01]  /*d790*/  PRMT R63, R37, 0x5410, R46 ;  /* 0x00005410253f7816 */ /* 0x000fe2000000002e */
[--C-:B------:R-:W-:Y:S01]  /*d7a0*/  HSET2.LE.AND R37, R60, R220.reuse, PT ;  /* 0x000000dc3c257233 */ /* 0x100fe20003803000 */
[----:B------:R-:W4:Y:S01]  /*d7b0*/  LDSM.16.MT88.4 R44, [R204+0x5400] ;  /* 0x00540000cc2c783b */ /* 0x000f220000004200 */
[----:B------:R-:W-:Y:S01]  /*d7c0*/  SHF.R.U32.HI R71, RZ, 0x18, R38 ;  /* 0x00000018ff477819 */ /* 0x000fe20000011626 */
[--C-:B------:R-:W-:Y:S05]  /*d7d0*/  HSET2.LE.AND R38, R62, R220.reuse, PT ;  /* 0x000000dc3e267233 */ /* 0x100fea0003803000 */
[----:B------:R-:W-:Y:S01]  /*d7e0*/  LOP3.LUT R38, R38, R3, RZ, 0xc0, !PT ;  /* 0x0000000326267212 */ /* 0x000fe200078ec0ff */
[-C--:B-1----:R-:W-:Y:S01]  /*d7f0*/  HMMA.16816.F32.BF16 R20, R40, R52.reuse, R20 ;  /* 0x000000342814723c */ /* 0x082fe20000041814 */
[----:B------:R-:W-:Y:S04]  /*d800*/  F2FP.BF16.PACK_AB R3, R87, R86 ;  /* 0x000000565703723e */ /* 0x000fe800000010ff */
[----:B------:R-:W-:Y:S02]  /*d810*/  LOP3.LUT R37, R37, R3, RZ, 0xc0, !PT ;  /* 0x0000000325257212 */ /* 0x000fe400078ec0ff */
[----:B------:R-:W-:Y:S01]  /*d820*/  F2FP.BF16.PACK_AB R3, R93, R92 ;  /* 0x0000005c5d03723e */ /* 0x000fe200000010ff */
[C---:B------:R-:W-:Y:S07]  /*d830*/  HMMA.16816.F32.BF16 R24, R48.reuse, R52, R24 ;  /* 0x000000343018723c */ /* 0x040fee0000041818 */
[----:B------:R-:W-:Y:S01]  /*d840*/  SHF.R.U32.HI R53, RZ, 0x18, R59 ;  /* 0x00000018ff357819 */ /* 0x000fe2000001163b */
[-C--:B------:R-:W-:Y:S01]  /*d850*/  HMMA.16816.F32.BF16 R28, R48, R54.reuse, R28 ;  /* 0x00000036301c723c */ /* 0x080fe2000004181c */
[----:B------:R-:W-:Y:S06]  /*d860*/  F2FP.BF16.PACK_AB R52, R95, R94 ;  /* 0x0000005e5f34723e */ /* 0x000fec00000010ff */
[--C-:B------:R-:W-:Y:S01]  /*d870*/  HSET2.LE.AND R50, R68, R220.reuse, PT ;  /* 0x000000dc44327233 */ /* 0x100fe20003803000 */
[----:B------:R-:W-:Y:S01]  /*d880*/  HMMA.16816.F32.BF16 R32, R40, R54, R32 ;  /* 0x000000362820723c */ /* 0x000fe20000041820 */
[----:B------:R-:W1:Y:S03]  /*d890*/  LDSM.16.MT88.4 R40, [R205+0x5400] ;  /* 0x00540000cd28783b */ /* 0x000e660000004200 */
[----:B------:R-:W-:Y:S01]  /*d8a0*/  LOP3.LUT R50, R50, R3, RZ, 0xc0, !PT ;  /* 0x0000000332327212 */ /* 0x000fe200078ec0ff */
[--C-:B------:R-:W-:Y:S02]  /*d8b0*/  HSET2.LE.AND R51, R67, R220.reuse, PT ;  /* 0x000000dc43337233 */ /* 0x100fe40003803000 */
[----:B------:R-:W-:Y:S01]  /*d8c0*/  LOP3.LUT R54, R59, 0xff, RZ, 0xc0, !PT ;  /* 0x000000ff3b367812 */ /* 0x000fe200078ec0ff */
[--C-:B------:R-:W-:Y:S04]  /*d8d0*/  HSET2.LE.AND R48, R64, R220.reuse, PT ;  /* 0x000000dc40307233 */ /* 0x100fe80003803000 */
[----:B------:R-:W-:Y:S01]  /*d8e0*/  LOP3.LUT R51, R51, R52, RZ, 0xc0, !PT ;  /* 0x0000003433337212 */ /* 0x000fe200078ec0ff */
[--C-:B------:R-:W-:Y:S01]  /*d8f0*/  HSET2.LE.AND R49, R63, R220.reuse, PT ;  /* 0x000000dc3f317233 */ /* 0x100fe20003803000 */
[----:B--2---:R-:W-:Y:S01]  /*d900*/  FFMA.FTZ R57, R2, R239, R179 ;  /* 0x000000ef02397223 */ /* 0x004fe200000100b3 */
[----:B------:R-:W-:Y:S01]  /*d910*/  F2FP.BF16.PACK_AB R2, R85, R84 ;  /* 0x000000545502723e */ /* 0x000fe200000010ff */
[----:B------:R-:W3:Y:S02]  /*d920*/  LDL.LU R179, [R1] ;  /* 0x0000000001b37983 */ /* 0x000ee40000300800 */
[----:B------:R-:W-:Y:S01]  /*d930*/  FADD.FTZ R57, R213, R57 ;  /* 0x00000039d5397221 */ /* 0x000fe20000010000 */
[----:B------:R-:W-:Y:S02]  /*d940*/  LOP3.LUT R36, R36, R2, RZ, 0xc0, !PT ;  /* 0x0000000224247212 */ /* 0x000fe400078ec0ff */
[----:B------:R-:W-:Y:S04]  /*d950*/  F2FP.BF16.PACK_AB R2, R91, R90 ;  /* 0x0000005a5b02723e */ /* 0x000fe800000010ff */
[----:B------:R-:W-:Y:S02]  /*d960*/  LOP3.LUT R49, R49, R2, RZ, 0xc0, !PT ;  /* 0x0000000231317212 */ /* 0x000fe400078ec0ff */
[----:B------:R-:W-:Y:S04]  /*d970*/  SHF.R.U32.HI R2, RZ, 0x10, R59 ;  /* 0x00000010ff027819 */ /* 0x000fe8000001163b */
[----:B------:R-:W-:Y:S02]  /*d980*/  LOP3.LUT R3, R2, 0xff, RZ, 0xc0, !PT ;  /* 0x000000ff02037812 */ /* 0x000fe400078ec0ff */
[----:B------:R-:W-:Y:S01]  /*d990*/  SHF.R.U32.HI R2, RZ, 0x8, R226 ;  /* 0x00000008ff027819 */ /* 0x000fe200000116e2 */
[----:B---3--:R-:W-:Y:S01]  /*d9a0*/  FFMA.FTZ R62, R0, R238, R179 ;  /* 0x000000ee003e7223 */ /* 0x008fe200000100b3 */
[----:B------:R-:W-:Y:S01]  /*d9b0*/  F2FP.BF16.PACK_AB R0, R99, R98 ;  /* 0x000000626300723e */ /* 0x000fe200000010ff */
[----:B------:R-:W-:Y:S02]  /*d9c0*/  IMAD.MOV.U32 R179, RZ, RZ, R172 ;  /* 0x000000ffffb37224 */ /* 0x000fe400078e00ac */
[----:B------:R-:W-:Y:S01]  /*d9d0*/  IMAD.MOV.U32 R172, RZ, RZ, R173 ;  /* 0x000000ffffac7224 */ /* 0x000fe200078e00ad */
[----:B------:R-:W-:Y:S01]  /*d9e0*/  LOP3.LUT R39, R39, R0, RZ, 0xc0, !PT ;  /* 0x0000000027277212 */ /* 0x000fe200078ec0ff */
[----:B------:R-:W-:Y:S01]  /*d9f0*/  FADD.FTZ R65, R179, R61 ;  /* 0x0000003db3417221 */ /* 0x000fe20000010000 */
[----:B------:R-:W2:Y:S01]  /*da00*/  LDL.LU R173, [R1+0x18] ;  /* 0x0000180001ad7983 */ /* 0x000ea20000300800 */
[----:B------:R-:W-:Y:S01]  /*da10*/  IMAD.MOV.U32 R177, RZ, RZ, R172 ;  /* 0x000000ffffb17224 */ /* 0x000fe200078e00ac */
[----:B------:R-:W-:Y:S01]  /*da20*/  F2FP.BF16.PACK_AB R0, R89, R88 ;  /* 0x000000585900723e */ /* 0x000fe200000010ff */
[----:B------:R-:W-:Y:S01]  /*da30*/  IMAD.MOV.U32 R172, RZ, RZ, R171 ;  /* 0x000000ffffac7224 */ /* 0x000fe200078e00ab */
[----:B------:R-:W3:Y:S01]  /*da40*/  LDL.LU R179, [R1+0xc] ;  /* 0x00000c0001b37983 */ /* 0x000ee20000300800 */
[----:B------:R-:W-:Y:S01]  /*da50*/  IMAD.MOV.U32 R119, RZ, RZ, R177 ;  /* 0x000000ffff777224 */ /* 0x000fe200078e00b1 */
[-C--:B----4-:R-:W-:Y:S01]  /*da60*/  HMMA.16816.F32.BF16 R4, R36, R44.reuse, R4 ;  /* 0x0000002c2404723c */ /* 0x090fe20000041804 */
[----:B------:R-:W-:Y:S01]  /*da70*/  IMAD.MOV.U32 R177, RZ, RZ, R157 ;  /* 0x000000ffffb17224 */ /* 0x000fe200078e009d */
[----:B------:R-:W4:Y:S01]  /*da80*/  LDL.LU R213, [R1+0x88] ;  /* 0x0000880001d57983 */ /* 0x000f220000300800 */
[----:B------:R-:W-:Y:S01]  /*da90*/  IMAD.MOV.U32 R157, RZ, RZ, R161 ;  /* 0x000000ffff9d7224 */ /* 0x000fe200078e00a1 */
[----:B------:R-:W-:Y:S01]  /*daa0*/  LOP3.LUT R48, R48, R0, RZ, 0xc0, !PT ;  /* 0x0000000030307212 */ /* 0x000fe200078ec0ff */
[----:B------:R-:W-:Y:S01]  /*dab0*/  IMAD.MOV.U32 R161, RZ, RZ, R221 ;  /* 0x000000ffffa17224 */ /* 0x000fe200078e00dd */
[----:B------:R-:W4:Y:S01]  /*dac0*/  LDL.LU R217, [R1+0x84] ;  /* 0x0000840001d97983 */ /* 0x000f220000300800 */
[----:B------:R-:W-:Y:S02]  /*dad0*/  LOP3.LUT R0, R59, 0xffff, RZ, 0xc0, !PT ;  /* 0x0000ffff3b007812 */ /* 0x000fe400078ec0ff */
[----:B------:R-:W-:Y:S02]  /*dae0*/  PRMT R61, R3, 0x5410, R53 ;  /* 0x00005410033d7816 */ /* 0x000fe40000000035 */
[C---:B------:R-:W-:Y:S01]  /*daf0*/  HMMA.16816.F32.BF16 R8, R48.reuse, R44, R8 ;  /* 0x0000002c3008723c */ /* 0x040fe20000041808 */
[----:B------:R-:W-:Y:S02]  /*db00*/  SHF.R.U32.HI R52, RZ, 0x8, R0 ;  /* 0x00000008ff347819 */ /* 0x000fe40000011600 */
[----:B------:R-:W-:Y:S02]  /*db10*/  LOP3.LUT R0, R227, 0xff, RZ, 0xc0, !PT ;  /* 0x000000ffe3007812 */ /* 0x000fe400078ec0ff */
[----:B------:R-:W-:Y:S02]  /*db20*/  PRMT R60, R54, 0x5410, R52 ;  /* 0x00005410363c7816 */ /* 0x000fe40000000034 */
[----:B------:R-:W-:Y:S01]  /*db30*/  PRMT R171, R0, 0x5410, R228 ;  /* 0x0000541000ab7816 */ /* 0x000fe200000000e4 */
[-C--:B------:R-:W-:Y:S01]  /*db40*/  HMMA.16816.F32.BF16 R12, R48, R46.reuse, R12 ;  /* 0x0000002e300c723c */ /* 0x080fe2000004180c */
[C---:B------:R-:W-:Y:S03]  /*db50*/  LOP3.LUT R0, R188.reuse, 0xffff, RZ, 0xc0, !PT ;  /* 0x0000ffffbc007812 */ /* 0x040fe600078ec0ff */
[----:B------:R-:W-:Y:S01]  /*db60*/  LOP3.LUT R52, R188, 0xff, RZ, 0xc0, !PT ;  /* 0x000000ffbc347812 */ /* 0x000fe200078ec0ff */
[--C-:B------:R-:W-:Y:S01]  /*db70*/  HSET2.LE.AND R171, R171, R220.reuse, PT ;  /* 0x000000dcabab7233 */ /* 0x100fe20003803000 */
[----:B------:R-:W-:Y:S02]  /*db80*/  SHF.R.U32.HI R0, RZ, 0x8, R0 ;  /* 0x00000008ff007819 */ /* 0x000fe40000011600 */
[C---:B------:R-:W-:Y:S01]  /*db90*/  HMMA.16816.F32.BF16 R16, R36.reuse, R46, R16 ;  /* 0x0000002e2410723c */ /* 0x040fe20000041810 */
[----:B------:R-:W-:Y:S03]  /*dba0*/  SHF.R.U32.HI R44, RZ, 0x8, R69 ;  /* 0x00000008ff2c7819 */ /* 0x000fe60000011645 */
[----:B------:R-:W-:Y:S02]  /*dbb0*/  SHF.R.U32.HI R45, RZ, 0x18, R188 ;  /* 0x00000018ff2d7819 */ /* 0x000fe400000116bc */
[----:B------:R-:W-:Y:S01]  /*dbc0*/  PRMT R72, R72, 0x5410, R44 ;  /* 0x0000541048487816 */ /* 0x000fe2000000002c */
[--C-:B------:R-:W-:Y:S01]  /*dbd0*/  HSET2.LE.AND R46, R230, R220.reuse, PT ;  /* 0x000000dce62e7233 */ /* 0x100fe20003803000 */
[-C--:B-1----:R-:W-:Y:S01]  /*dbe0*/  HMMA.16816.F32.BF16 R20, R36, R40.reuse, R20 ;  /* 0x000000282414723c */ /* 0x082fe20000041814 */
[----:B------:R-:W-:Y:S03]  /*dbf0*/  LOP3.LUT R44, R56, 0xff, RZ, 0xc0, !PT ;  /* 0x000000ff382c7812 */ /* 0x000fe600078ec0ff */
[--C-:B------:R-:W-:Y:S01]  /*dc00*/  HSET2.LE.AND R47, R231, R220.reuse, PT ;  /* 0x000000dce72f7233 */ /* 0x100fe20003803000 */
[----:B------:R-:W-:Y:S03]  /*dc10*/  LOP3.LUT R3, R70, 0xff, RZ, 0xc0, !PT ;  /* 0x000000ff46037812 */ /* 0x000fe600078ec0ff */
[C---:B------:R-:W-:Y:S01]  /*dc20*/  HMMA.16816.F32.BF16 R24, R48.reuse, R40, R24 ;  /* 0x000000283018723c */ /* 0x040fe20000041818 */
[----:B------:R-:W-:Y:S06]  /*dc30*/  PRMT R71, R3, 0x5410, R71 ;  /* 0x0000541003477816 */ /* 0x000fec0000000047 */
[--C-:B------:R-:W-:Y:S01]  /*dc40*/  HSET2.LE.AND R40, R60, R220.reuse, PT ;  /* 0x000000dc3c287233 */ /* 0x100fe20003803000 */
[-C--:B------:R-:W-:Y:S01]  /*dc50*/  HMMA.16816.F32.BF16 R28, R48, R42.reuse, R28 ;  /* 0x0000002a301c723c */ /* 0x080fe2000004181c */
[----:B------:R-:W-:Y:S04]  /*dc60*/  F2FP.BF16.PACK_AB R41, R105, R104 ;  /* 0x000000686929723e */ /* 0x000fe800000010ff */
[----:B------:R-:W-:Y:S01]  /*dc70*/  LOP3.LUT R40, R40, R41, RZ, 0xc0, !PT ;  /* 0x0000002928287212 */ /* 0x000fe200078ec0ff */
[--C-:B------:R-:W-:Y:S02]  /*dc80*/  HSET2.LE.AND R41, R61, R220.reuse, PT ;  /* 0x000000dc3d297233 */ /* 0x100fe40003803000 */
[----:B------:R-:W-:Y:S07]  /*dc90*/  HMMA.16816.F32.BF16 R32, R36, R42, R32 ;  /* 0x0000002a2420723c */ /* 0x000fee0000041820 */
[--C-:B------:R-:W-:Y:S02]  /*dca0*/  HSET2.LE.AND R42, R76, R220.reuse, PT ;  /* 0x000000dc4c2a7233 */ /* 0x100fe40003803000 */
[--C-:B------:R-:W-:Y:S03]  /*dcb0*/  HSET2.LE.AND R43, R75, R220.reuse, PT ;  /* 0x000000dc4b2b7233 */ /* 0x100fe60003803000 */
[----:B--2---:R-:W-:Y:S02]  /*dcc0*/  IMAD.MOV.U32 R176, RZ, RZ, R173 ;  /* 0x000000ffffb07224 */ /* 0x004fe400078e00ad */
[----:B------:R-:W-:Y:S01]  /*dcd0*/  IMAD.MOV.U32 R173, RZ, RZ, R170 ;  /* 0x000000ffffad7224 */ /* 0x000fe200078e00aa */
[----:B------:R-:W-:Y:S01]  /*dce0*/  PRMT R170, R229, 0x5410, R2 ;  /* 0x00005410e5aa7816 */ /* 0x000fe20000000002 */
[----:B---3--:R-:W-:Y:S01]  /*dcf0*/  FADD.FTZ R58, R179, R58 ;  /* 0x0000003ab33a7221 */ /* 0x008fe20000010000 */
[----:B------:R-:W-:Y:S01]  /*dd00*/  SHF.R.U32.HI R2, RZ, 0x10, R188 ;  /* 0x00000010ff027819 */ /* 0x000fe200000116bc */
[----:B------:R-:W-:Y:S02]  /*dd10*/  IMAD.MOV.U32 R179, RZ, RZ, R175 ;  /* 0x000000ffffb37224 */ /* 0x000fe400078e00af */
[----:B------:R-:W-:Y:S01]  /*dd20*/  IMAD.MOV.U32 R175, RZ, RZ, R168 ;  /* 0x000000ffffaf7224 */ /* 0x000fe200078e00a8 */
[----:B------:R-:W-:Y:S01]  /*dd30*/  PRMT R168, R52, 0x5410, R0 ;  /* 0x0000541034a87816 */ /* 0x000fe20000000000 */
[----:B------:R-:W-:Y:S01]  /*dd40*/  IMAD.MOV.U32 R185, RZ, RZ, R176 ;  /* 0x000000ffffb97224 */ /* 0x000fe200078e00b0 */
[----:B------:R-:W-:Y:S01]  /*dd50*/  LOP3.LUT R0, R56, 0xffff, RZ, 0xc0, !PT ;  /* 0x0000ffff38007812 */ /* 0x000fe200078ec0ff */
[----:B----4-:R-:W-:Y:S01]  /*dd60*/  FADD.FTZ R52, R217, R65 ;  /* 0x00000041d9347221 */ /* 0x010fe20000010000 */
[----:B------:R-:W-:Y:S01]  /*dd70*/  LOP3.LUT R2, R2, 0xff, RZ, 0xc0, !PT ;  /* 0x000000ff02027812 */ /* 0x000fe200078ec0ff */
[----:B------:R-:W-:Y:S01]  /*dd80*/  IMAD.MOV.U32 R176, RZ, RZ, R164 ;  /* 0x000000ffffb07224 */ /* 0x000fe200078e00a4 */
[----:B------:R-:W-:Y:S01]  /*dd90*/  SHF.R.U32.HI R3, RZ, 0x8, R0 ;  /* 0x00000008ff037819 */ /* 0x000fe20000011600 */
[----:B------:R-:W2:Y:S01]  /*dda0*/  LDL.LU R217, [R1+0x80] ;  /* 0x0000800001d97983 */ /* 0x000ea20000300800 */
[----:B------:R-:W-:Y:S01]  /*ddb0*/  PRMT R169, R2, 0x5410, R45 ;  /* 0x0000541002a97816 */ /* 0x000fe2000000002d */
[----:B------:R-:W-:Y:S01]  /*ddc0*/  FADD.FTZ R45, R117, R62 ;  /* 0x0000003e752d7221 */ /* 0x000fe20000010000 */
[----:B------:R-:W-:Y:S01]  /*ddd0*/  SHF.R.U32.HI R2, RZ, 0x10, R56 ;  /* 0x00000010ff027819 */ /* 0x000fe20000011638 */
[----:B------:R-:W-:Y:S01]  /*dde0*/  IMAD.MOV.U32 R117, RZ, RZ, R165 ;  /* 0x000000ffff757224 */ /* 0x000fe200078e00a5 */
[----:B------:R-:W-:Y:S01]  /*ddf0*/  PRMT R164, R44, 0x5410, R3 ;  /* 0x000054102ca47816 */ /* 0x000fe20000000003 */
[----:B------:R-:W-:Y:S01]  /*de00*/  FADD.FTZ R3, R185, R58 ;  /* 0x0000003ab9037221 */ /* 0x000fe20000010000 */
[----:B------:R1:W5:Y:S01]  /*de10*/  LDL.LU R221, [R1+0x7c] ;  /* 0x00007c0001dd7983 */ /* 0x0003620000300800 */
[----:B------:R-:W-:Y:S01]  /*de20*/  IMAD.MOV.U32 R185, RZ, RZ, R119 ;  /* 0x000000ffffb97224 */ /* 0x000fe200078e0077 */
[----:B------:R-:W-:Y:S01]  /*de30*/  LOP3.LUT R2, R2, 0xff, RZ, 0xc0, !PT ;  /* 0x000000ff02027812 */ /* 0x000fe200078ec0ff */
[----:B------:R-:W-:Y:S01]  /*de40*/  IMAD.MOV.U32 R119, RZ, RZ, R117 ;  /* 0x000000ffff777224 */ /* 0x000fe200078e0075 */
[----:B------:R-:W-:Y:S01]  /*de50*/  SHF.R.U32.HI R56, RZ, 0x18, R56 ;  /* 0x00000018ff387819 */ /* 0x000fe20000011638 */
[----:B------:R-:W-:Y:S01]  /*de60*/  IMAD.MOV.U32 R117, RZ, RZ, R176 ;  /* 0x000000ffff757224 */ /* 0x000fe200078e00b0 */
[----:B------:R-:W-:Y:S01]  /*de70*/  F2FP.BF16.PACK_AB R0, R113, R112 ;  /* 0x000000707100723e */ /* 0x000fe200000010ff */
[----:B------:R-:W-:Y:S01]  /*de80*/  IMAD.MOV.U32 R176, RZ, RZ, R177 ;  /* 0x000000ffffb07224 */ /* 0x000fe200078e00b1 */
[----:B------:R-:W-:Y:S01]  /*de90*/  PRMT R165, R2, 0x5410, R56 ;  /* 0x0000541002a57816 */ /* 0x000fe20000000038 */
[----:B------:R-:W-:Y:S01]  /*dea0*/  FADD.FTZ R2, R185, R52 ;  /* 0x00000034b9027221 */ /* 0x000fe20000010000 */
[----:B------:R-:W-:Y:S01]  /*deb0*/  LOP3.LUT R46, R46, R0, RZ, 0xc0, !PT ;  /* 0x000000002e2e7212 */ /* 0x000fe200078ec0ff */
[----:B------:R-:W-:Y:S01]  /*dec0*/  IMAD.MOV.U32 R177, RZ, RZ, R178 ;  /* 0x000000ffffb17224 */ /* 0x000fe200078e00b2 */
[----:B------:R-:W3:Y:S01]  /*ded0*/  LDSM.16.MT88.4 R52, [R204+0x5800] ;  /* 0x00580000cc34783b */ /* 0x000ee20000004200 */
[----:B------:R-:W-:Y:S01]  /*dee0*/  IMAD.MOV.U32 R178, RZ, RZ, R179 ;  /* 0x000000ffffb27224 */ /* 0x000fe200078e00b3 */
[--C-:B------:R-:W-:Y:S01]  /*def0*/  HSET2.LE.AND R170, R170, R220.reuse, PT ;  /* 0x000000dcaaaa7233 */ /* 0x100fe20003803000 */
        /* <DEDUP_REMOVED lines=8> */
[----:B------:R-:W-:Y:S02]  /*df80*/  IMAD.MOV.U32 R117, RZ, RZ, R176 ;  /* 0x000000ffff757224 */ /* 0x000fe400078e00b0 */
[----:B------:R-:W-:Y:S02]  /*df90*/  FADD.FTZ R44, R216, R57 ;  /* 0x00000039d82c7221 */ /* 0x000fe40000010000 */
[----:B------:R-:W-:Y:S01]  /*dfa0*/  IMAD.MOV.U32 R173, RZ, RZ, R174 ;  /* 0x000000ffffad7224 */ /* 0x000fe200078e00ae */
[----:B------:R1:W5:Y:S01]  /*dfb0*/  LDL.LU R216, [R1+0x78] ;  /* 0x0000780001d87983 */ /* 0x0003620000300800 */
[----:B------:R-:W-:Y:S02]  /*dfc0*/  IMAD.MOV.U32 R174, RZ, RZ, R175 ;  /* 0x000000ffffae7224 */ /* 0x000fe400078e00af */
[----:B------:R-:W-:Y:S02]  /*dfd0*/  IMAD.MOV.U32 R175, RZ, RZ, R167 ;  /* 0x000000ffffaf7224 */ /* 0x000fe400078e00a7 */
[----:B------:R-:W-:Y:S02]  /*dfe0*/  IMAD.MOV.U32 R167, RZ, RZ, R166 ;  /* 0x000000ffffa77224 */ /* 0x000fe400078e00a6 */
[----:B------:R-:W-:Y:S02]  /*dff0*/  IMAD.MOV.U32 R176, RZ, RZ, R177 ;  /* 0x000000ffffb07224 */ /* 0x000fe400078e00b1 */
[----:B------:R-:W-:Y:S02]  /*e000*/  IMAD.MOV.U32 R177, RZ, RZ, R178 ;  /* 0x000000ffffb17224 */ /* 0x000fe400078e00b2 */
[----:B------:R-:W-:Y:S02]  /*e010*/  IMAD.MOV.U32 R178, RZ, RZ, R179 ;  /* 0x000000ffffb27224 */ /* 0x000fe400078e00b3 */
[----:B------:R-:W-:Y:S02]  /*e020*/  IMAD.MOV.U32 R179, RZ, RZ, R172 ;  /* 0x000000ffffb37224 */ /* 0x000fe400078e00ac */
[----:B------:R-:W-:Y:S01]  /*e030*/  FADD.FTZ R57, R117, R2 ;  /* 0x0000000275397221 */ /* 0x000fe20000010000 */
[----:B------:R-:W-:Y:S01]  /*e040*/  F2FP.BF16.PACK_AB R2, R101, R100 ;  /* 0x000000646502723e */ /* 0x000fe200000010ff */
[----:B------:R-:W-:Y:S01]  /*e050*/  FADD.FTZ R0, R215, R45 ;  /* 0x0000002dd7007221 */ /* 0x000fe20000010000 */
[--C-:B------:R-:W-:Y:S01]  /*e060*/  HSET2.LE.AND R45, R73, R220.reuse, PT ;  /* 0x000000dc492d7233 */ /* 0x100fe20003803000 */
[----:B------:R-:W-:Y:S01]  /*e070*/  IMAD.MOV.U32 R172, RZ, RZ, R173 ;  /* 0x000000ffffac7224 */ /* 0x000fe200078e00ad */
[----:B------:R1:W5:Y:S01]  /*e080*/  LDL.LU R215, [R1+0x74] ;  /* 0x0000740001d77983 */ /* 0x0003620000300800 */
[----:B------:R-:W-:Y:S02]  /*e090*/  IMAD.MOV.U32 R173, RZ, RZ, R174 ;  /* 0x000000ffffad7224 */ /* 0x000fe400078e00ae */
[----:B------:R-:W-:Y:S02]  /*e0a0*/  IMAD.MOV.U32 R174, RZ, RZ, R175 ;  /* 0x000000ffffae7224 */ /* 0x000fe400078e00af */
[----:B------:R-:W-:Y:S02]  /*e0b0*/  IMAD.MOV.U32 R175, RZ, RZ, R167 ;  /* 0x000000ffffaf7224 */ /* 0x000fe400078e00a7 */
[----:B------:R-:W-:Y:S02]  /*e0c0*/  FADD.FTZ R50, R179, R57 ;  /* 0x00000039b3327221 */ /* 0x000fe40000010000 */
[----:B------:R-:W-:Y:S01]  /*e0d0*/  FADD.FTZ R56, R119, R0 ;  /* 0x0000000077387221 */ /* 0x000fe20000010000 */
[----:B------:R-:W-:Y:S01]  /*e0e0*/  F2FP.BF16.PACK_AB R0, R115, R114 ;  /* 0x000000727300723e */ /* 0x000fe200000010ff */
[----:B------:R-:W-:Y:S02]  /*e0f0*/  FADD.FTZ R36, R175, R50 ;  /* 0x00000032af247221 */ /* 0x000fe40000010000 */
[----:B------:R-:W-:Y:S01]  /*e100*/  FADD.FTZ R58, R185, R44 ;  /* 0x0000002cb93a7221 */ /* 0x000fe20000010000 */
[--C-:B------:R-:W-:Y:S01]  /*e110*/  HSET2.LE.AND R44, R74, R220.reuse, PT ;  /* 0x000000dc4a2c7233 */ /* 0x100fe20003803000 */
[----:B------:R-:W-:Y:S01]  /*e120*/  FADD.FTZ R59, R213, R3 ;  /* 0x00000003d53b7221 */ /* 0x000fe20000010000 */
[----:B------:R-:W-:Y:S01]  /*e130*/  F2FP.BF16.PACK_AB R3, R103, R102 ;  /* 0x000000666703723e */ /* 0x000fe200000010ff */
[----:B------:R-:W-:Y:S01]  /*e140*/  FADD.FTZ R48, R178, R56 ;  /* 0x00000038b2307221 */ /* 0x000fe20000010000 */
[----:B------:R-:W-:Y:S01]  /*e150*/  LOP3.LUT R47, R47, R0, RZ, 0xc0, !PT ;  /* 0x000000002f2f7212 */ /* 0x000fe200078ec0ff */
[----:B------:R-:W-:Y:S01]  /*e160*/  FADD.FTZ R56, R158, R36 ;  /* 0x000000249e387221 */ /* 0x000fe20000010000 */
[----:B------:R-:W-:Y:S01]  /*e170*/  LOP3.LUT R44, R44, R2, RZ, 0xc0, !PT ;  /* 0x000000022c2c7212 */ /* 0x000fe200078ec0ff */
[----:B------:R-:W-:Y:S01]  /*e180*/  FADD.FTZ R2, R176, R59 ;  /* 0x0000003bb0027221 */ /* 0x000fe20000010000 */
[----:B------:R-:W4:Y:S01]  /*e190*/  LDSM.16.MT88.4 R36, [R205+0x5800] ;  /* 0x00580000cd24783b */ /* 0x000f220000004200 */
[----:B------:R-:W-:Y:S01]  /*e1a0*/  FADD.FTZ R0, R177, R58 ;  /* 0x0000003ab1007221 */ /* 0x000fe20000010000 */
[----:B------:R-:W-:Y:S01]  /*e1b0*/  LOP3.LUT R45, R45, R3, RZ, 0xc0, !PT ;  /* 0x000000032d2d7212 */ /* 0x000fe200078ec0ff */
[----:B------:R-:W-:Y:S01]  /*e1c0*/  FADD.FTZ R49, R172, R2 ;  /* 0x00000002ac317221 */ /* 0x000fe20000010000 */
[----:B------:R-:W-:Y:S01]  /*e1d0*/  F2FP.BF16.PACK_AB R2, R109, R108 ;  /* 0x0000006c6d02723e */ /* 0x000fe200000010ff */
[----:B------:R-:W-:Y:S01]  /*e1e0*/  FADD.FTZ R51, R173, R0 ;  /* 0x00000000ad337221 */ /* 0x000fe20000010000 */
[----:B------:R-:W-:Y:S01]  /*e1f0*/  F2FP.BF16.PACK_AB R0, R107, R106 ;  /* 0x0000006a6b00723e */ /* 0x000fe200000010ff */
[----:B------:R-:W-:Y:S01]  /*e200*/  IMAD.MOV.U32 R166, RZ, RZ, R214 ;  /* 0x000000ffffa67224 */ /* 0x000fe200078e00d6 */
[----:B------:R-:W-:Y:S01]  /*e210*/  F2FP.BF16.PACK_AB R3, R111, R110 ;  /* 0x0000006e6f03723e */ /* 0x000fe200000010ff */
[-C--:B---3--:R-:W-:Y:S01]  /*e220*/  HMMA.16816.F32.BF16 R4, R44, R52.reuse, R4 ;  /* 0x000000342c04723c */ /* 0x088fe20000041804 */
[----:B------:R-:W-:Y:S01]  /*e230*/  LOP3.LUT R41, R41, R0, RZ, 0xc0, !PT ;  /* 0x0000000029297212 */ /* 0x000fe200078ec0ff */
[----:B------:R-:W-:Y:S01]  /*e240*/  IMAD.MOV.U32 R167, RZ, RZ, R166 ;  /* 0x000000ffffa77224 */ /* 0x000fe200078e00a6 */
[----:B------:R-:W-:Y:S01]  /*e250*/  LOP3.LUT R42, R42, R2, RZ, 0xc0, !PT ;  /* 0x000000022a2a7212 */ /* 0x000fe200078ec0ff */
[----:B------:R-:W-:Y:S01]  /*e260*/  IMAD.MOV.U32 R166, RZ, RZ, R212 ;  /* 0x000000ffffa67224 */ /* 0x000fe200078e00d4 */
[----:B------:R-:W-:Y:S01]  /*e270*/  LOP3.LUT R43, R43, R3, RZ, 0xc0, !PT ;  /* 0x000000032b2b7212 */ /* 0x000fe200078ec0ff */
[----:B------:R-:W-:Y:S01]  /*e280*/  FADD.FTZ R2, R174, R48 ;  /* 0x00000030ae027221 */ /* 0x000fe20000010000 */
[----:B------:R1:W5:Y:S01]  /*e290*/  LDL.LU R214, [R1+0x70] ;  /* 0x0000700001d67983 */ /* 0x0003620000300800 */
[----:B------:R-:W-:Y:S01]  /*e2a0*/  FADD.FTZ R0, R166, R51 ;  /* 0x00000033a6007221 */ /* 0x000fe20000010000 */
[----:B------:R-:W-:Y:S02]  /*e2b0*/  F2FP.BF16.PACK_AB R48, R181, R118 ;  /* 0x00000076b530723e */ /* 0x000fe400000010ff */
[----:B------:R1:W5:Y:S01]  /*e2c0*/  LDL.LU R213, [R1+0x6c] ;  /* 0x00006c0001d57983 */ /* 0x0003620000300800 */
[----:B------:R-:W-:Y:S01]  /*e2d0*/  FADD.FTZ R3, R167, R49 ;  /* 0x00000031a7037221 */ /* 0x000fe20000010000 */
[C---:B------:R-:W-:Y:S01]  /*e2e0*/  HMMA.16816.F32.BF16 R8, R40.reuse, R52, R8 ;  /* 0x000000342808723c */ /* 0x040fe20000041808 */
[----:B------:R-:W-:Y:S01]  /*e2f0*/  FADD.FTZ R49, R159, R2 ;  /* 0x000000029f317221 */ /* 0x000fe20000010000 */
[----:B------:R1:W5:Y:S01]  /*e300*/  LDL.LU R212, [R1+0x68] ;  /* 0x0000680001d47983 */ /* 0x0003620000300800 */
[----:B------:R-:W-:Y:S01]  /*e310*/  FADD.FTZ R50, R156, R0 ;  /* 0x000000009c327221 */ /* 0x000fe20000010000 */
[----:B------:R-:W-:Y:S01]  /*e320*/  F2FP.BF16.PACK_AB R0, R129, R128 ;  /* 0x000000808100723e */ /* 0x000fe200000010ff */
[----:B------:R-:W-:Y:S01]  /*e330*/  FADD.FTZ R51, R157, R3 ;  /* 0x000000039d337221 */ /* 0x000fe20000010000 */
[----:B------:R-:W-:Y:S01]  /*e340*/  F2FP.BF16.PACK_AB R2, R131, R130 ;  /* 0x000000828302723e */ /* 0x000fe200000010ff */
[--C-:B------:R-:W-:Y:S01]  /*e350*/  HSET2.LE.AND R167, R71, R220.reuse, PT ;  /* 0x000000dc47a77233 */ /* 0x100fe20003803000 */
[-C--:B------:R-:W-:Y:S01]  /*e360*/  HMMA.16816.F32.BF16 R12, R40, R54.reuse, R12 ;  /* 0x00000036280c723c */ /* 0x080fe2000004180c */
[----:B------:R-:W-:Y:S03]  /*e370*/  LOP3.LUT R170, R170, R0, RZ, 0xc0, !PT ;  /* 0x00000000aaaa7212 */ /* 0x000fe600078ec0ff */
[----:B------:R-:W-:Y:S01]  /*e380*/  FADD.FTZ R0, R150, R50 ;  /* 0x0000003296007221 */ /* 0x000fe20000010000 */
[----:B------:R-:W-:Y:S01]  /*e390*/  LOP3.LUT R169, R169, R48, RZ, 0xc0, !PT ;  /* 0x00000030a9a97212 */ /* 0x000fe200078ec0ff */
[----:B------:R-:W-:Y:S01]  /*e3a0*/  FADD.FTZ R48, R163, R49 ;  /* 0x00000031a3307221 */ /* 0x000fe20000010000 */
[----:B------:R-:W-:Y:S01]  /*e3b0*/  F2FP.BF16.PACK_AB R3, R182, R116 ;  /* 0x00000074b603723e */ /* 0x000fe200000010ff */
[----:B------:R-:W-:Y:S01]  /*e3c0*/  IMAD.MOV.U32 R163, RZ, RZ, R162 ;  /* 0x000000ffffa37224 */ /* 0x000fe200078e00a2 */
[C---:B------:R-:W-:Y:S03]  /*e3d0*/  HMMA.16816.F32.BF16 R16, R44.reuse, R54, R16 ;  /* 0x000000362c10723c */ /* 0x040fe60000041810 */
[----:B------:R-:W-:Y:S01]  /*e3e0*/  FADD.FTZ R49, R149, R48 ;  /* 0x0000003095317221 */ /* 0x000fe20000010000 */
[----:B------:R-:W-:Y:S01]  /*e3f0*/  LOP3.LUT R171, R171, R2, RZ, 0xc0, !PT ;  /* 0x00000002abab7212 */ /* 0x000fe200078ec0ff */
[----:B------:R-:W-:Y:S01]  /*e400*/  FADD.FTZ R2, R241, R51 ;  /* 0x00000033f1027221 */ /* 0x000fe20000010000 */
[----:B------:R-:W-:Y:S01]  /*e410*/  F2FP.BF16.PACK_AB R48, R180, R126 ;  /* 0x0000007eb430723e */ /* 0x000fe200000010ff */
[----:B------:R-:W-:Y:S01]  /*e420*/  FADD.FTZ R51, R148, R0 ;  /* 0x0000000094337221 */ /* 0x000fe20000010000 */
[----:B------:R-:W-:Y:S01]  /*e430*/  F2FP.BF16.PACK_AB R0, R121, R120 ;  /* 0x000000787900723e */ /* 0x000fe200000010ff */
[----:B------:R-:W-:Y:S01]  /*e440*/  IMAD.MOV.U32 R162, RZ, RZ, R161 ;  /* 0x000000ffffa27224 */ /* 0x000fe200078e00a1 */
[-C--:B----4-:R-:W-:Y:S02]  /*e450*/  HMMA.16816.F32.BF16 R20, R44, R36.reuse, R20 ;  /* 0x000000242c14723c */ /* 0x090fe40000041814 */
[----:B------:R-:W-:Y:S01]  /*e460*/  IMAD.MOV.U32 R161, RZ, RZ, R160 ;  /* 0x000000ffffa17224 */ /* 0x000fe200078e00a0 */
[----:B------:R-:W-:Y:S01]  /*e470*/  LOP3.LUT R168, R168, R3, RZ, 0xc0, !PT ;  /* 0x00000003a8a87212 */ /* 0x000fe200078ec0ff */
[----:B------:R-:W-:Y:S01]  /*e480*/  FADD.FTZ R3, R243, R56 ;  /* 0x00000038f3037221 */ /* 0x000fe20000010000 */
[----:B------:R-:W-:Y:S01]  /*e490*/  LOP3.LUT R167, R167, R48, RZ, 0xc0, !PT ;  /* 0x00000030a7a77212 */ /* 0x000fe200078ec0ff */
[----:B------:R-:W-:Y:S01]  /*e4a0*/  IMAD.MOV.U32 R160, RZ, RZ, R151 ;  /* 0x000000ffffa07224 */ /* 0x000fe200078e0097 */
[----:B------:R-:W-:Y:S01]  /*e4b0*/  LOP3.LUT R164, R164, R0, RZ, 0xc0, !PT ;  /* 0x00000000a4a47212 */ /* 0x000fe200078ec0ff */
[----:B------:R-:W-:Y:S01]  /*e4c0*/  FADD.FTZ R50, R242, R3 ;  /* 0x00000003f2327221 */ /* 0x000fe20000010000 */
[----:B------:R-:W3:Y:S01]  /*e4d0*/  LDSM.16.MT88.4 R148, [R204+0x5c00] ;  /* 0x005c0000cc94783b */ /* 0x000ee20000004200 */
[C---:B------:R-:W-:Y:S02]  /*e4e0*/  HMMA.16816.F32.BF16 R24, R40.reuse, R36, R24 ;  /* 0x000000242818723c */ /* 0x040fe40000041818 */
[----:B------:R-:W-:Y:S01]  /*e4f0*/  FADD.FTZ R52, R240, R2 ;  /* 0x00000002f0347221 */ /* 0x000fe20000010000 */
[----:B------:R-:W-:Y:S01]  /*e500*/  F2FP.BF16.PACK_AB R2, R123, R122 ;  /* 0x0000007a7b02723e */ /* 0x000fe200000010ff */
[----:B------:R-:W-:Y:S01]  /*e510*/  FADD.FTZ R0, R163, R49 ;  /* 0x00000031a3007221 */ /* 0x000fe20000010000 */
[----:B------:R-:W-:Y:S01]  /*e520*/  F2FP.BF16.PACK_AB R3, R139, R124 ;  /* 0x0000007c8b03723e */ /* 0x000fe200000010ff */
[----:B------:R-:W-:Y:S01]  /*e530*/  FADD.FTZ R48, R162, R50 ;  /* 0x00000032a2307221 */ /* 0x000fe20000010000 */
[----:B------:R-:W-:Y:S01]  /*e540*/  LOP3.LUT R165, R165, R2, RZ, 0xc0, !PT ;  /* 0x00000002a5a57212 */ /* 0x000fe200078ec0ff */
[----:B------:R-:W-:Y:S01]  /*e550*/  FADD.FTZ R2, R160, R51 ;  /* 0x00000033a0027221 */ /* 0x000fe20000010000 */
[-C--:B------:R-:W-:Y:S03]  /*e560*/  HMMA.16816.F32.BF16 R28, R40, R38.reuse, R28 ;  /* 0x00000026281c723c */ /* 0x080fe6000004181c */
[----:B------:R-:W-:Y:S01]  /*e570*/  FADD.FTZ R0, R143, R0 ;  /* 0x000000008f007221 */ /* 0x000fe20000010000 */
[----:B------:R-:W-:Y:S01]  /*e580*/  HSET2.LE.AND R166, R72, R220, PT ;  /* 0x000000dc48a67233 */ /* 0x000fe20003803000 */
[----:B------:R-:W-:Y:S02]  /*e590*/  FADD.FTZ R51, R142, R48 ;  /* 0x000000308e337221 */ /* 0x000fe40000010000 */
[----:B------:R-:W-:Y:S01]  /*e5a0*/  FADD.FTZ R49, R146, R2 ;  /* 0x0000000292317221 */ /* 0x000fe20000010000 */
[----:B------:R-:W-:Y:S01]  /*e5b0*/  HMMA.16816.F32.BF16 R32, R44, R38, R32 ;  /* 0x000000262c20723c */ /* 0x000fe20000041820 */
[----:B------:R-:W-:Y:S03]  /*e5c0*/  FADD.FTZ R48, R145, R0 ;  /* 0x0000000091307221 */ /* 0x000fe60000010000 */
[----:B------:R-:W-:Y:S01]  /*e5d0*/  FADD.FTZ R0, R144, R49 ;  /* 0x0000003190007221 */ /* 0x000fe20000010000 */
[----:B------:R-:W-:Y:S01]  /*e5e0*/  LOP3.LUT R166, R166, R3, RZ, 0xc0, !PT ;  /* 0x00000003a6a67212 */ /* 0x000fe200078ec0ff */
[----:B------:R-:W-:Y:S02]  /*e5f0*/  FADD.FTZ R36, R211, R48 ;  /* 0x00000030d3247221 */ /* 0x000fe40000010000 */
[----:B------:R-:W-:Y:S01]  /*e600*/  FADD.FTZ R37, R210, R0 ;  /* 0x00000000d2257221 */ /* 0x000fe20000010000 */
[----:B------:R1:W5:Y:S03]  /*e610*/  LDL.LU R211, [R1+0x64] ;  /* 0x0000640001d37983 */ /* 0x0003660000300800 */
[----:B------:R-:W-:Y:S01]  /*e620*/  FADD.FTZ R0, R209, R36 ;  /* 0x00000024d1007221 */ /* 0x000fe20000010000 */
[----:B------:R1:W5:Y:S01]  /*e630*/  LDL.LU R210, [R1+0x60] ;  /* 0x0000600001d27983 */ /* 0x0003620000300800 */
[----:B------:R-:W-:Y:S02]  /*e640*/  FADD.FTZ R40, R252, R37 ;  /* 0x00000025fc287221 */ /* 0x000fe40000010000 */
[----:B------:R-:W-:Y:S01]  /*e650*/  FADD.FTZ R3, R161, R52 ;  /* 0x00000034a1037221 */ /* 0x000fe20000010000 */
[----:B------:R-:W4:Y:S01]  /*e660*/  LDSM.16.MT88.4 R36, [R205+0x5c00] ;  /* 0x005c0000cd24783b */ /* 0x000f220000004200 */
[----:B------:R-:W-:Y:S02]  /*e670*/  FADD.FTZ R0, R249, R0 ;  /* 0x00000000f9007221 */ /* 0x000fe40000010000 */
[----:B------:R-:W-:Y:S02]  /*e680*/  FADD.FTZ R50, R147, R3 ;  /* 0x0000000393327221 */ /* 0x000fe40000010000 */
[----:B------:R-:W-:Y:S01]  /*e690*/  FADD.FTZ R3, R247, R51 ;  /* 0x00000033f7037221 */ /* 0x000fe20000010000 */
[-C--:B---3--:R-:W-:Y:S01]  /*e6a0*/  HMMA.16816.F32.BF16 R144, R168, R148.reuse, R4 ;  /* 0x00000094a890723c */ /* 0x088fe20000041804 */
[----:B------:R-:W-:Y:S01]  /*e6b0*/  FADD.FTZ R2, R245, R50 ;  /* 0x00000032f5027221 */ /* 0x000fe20000010000 */
[----:B------:R1:W5:Y:S01]  /*e6c0*/  LDL.LU R209, [R1+0x5c] ;  /* 0x00005c0001d17983 */ /* 0x0003620000300800 */
[----:B------:R-:W-:Y:S02]  /*e6d0*/  FADD.FTZ R3, R246, R3 ;  /* 0x00000003f6037221 */ /* 0x000fe40000010000 */
[----:B------:R-:W-:Y:S02]  /*e6e0*/  FADD.FTZ R2, R244, R2 ;  /* 0x00000002f4027221 */ /* 0x000fe40000010000 */
[----:B------:R-:W-:Y:S02]  /*e6f0*/  FADD.FTZ R3, R208, R3 ;  /* 0x00000003d0037221 */ /* 0x000fe40000010000 */
[----:B------:R-:W-:Y:S01]  /*e700*/  FADD.FTZ R2, R251, R2 ;  /* 0x00000002fb027221 */ /* 0x000fe20000010000 */
[----:B------:R1:W5:Y:S02]  /*e710*/  LDL.LU R208, [R1+0x58] ;  /* 0x0000580001d07983 */ /* 0x0003640000300800 */
[----:B------:R-:W-:Y:S02]  /*e720*/  FADD.FTZ R3, R207, R3 ;  /* 0x00000003cf037221 */ /* 0x000fe40000010000 */
[----:B------:R-:W-:Y:S01]  /*e730*/  FADD.FTZ R41, R250, R2 ;  /* 0x00000002fa297221 */ /* 0x000fe20000010000 */
[----:B------:R1:W5:Y:S01]  /*e740*/  LDL.LU R207, [R1+0x54] ;  /* 0x0000540001cf7983 */ /* 0x0003620000300800 */
[----:B------:R-:W-:Y:S02]  /*e750*/  FADD.FTZ R2, R206, R40 ;  /* 0x00000028ce027221 */ /* 0x000fe40000010000 */
[----:B------:R-:W-:Y:S01]  /*e760*/  FADD.FTZ R0, R248, R0 ;  /* 0x00000000f8007221 */ /* 0x000fe20000010000 */
[----:B------:R1:W5:Y:S01]  /*e770*/  LDL.LU R206, [R1+0x50] ;  /* 0x0000500001ce7983 */ /* 0x0003620000300800 */
        /* <DEDUP_REMOVED lines=15> */
[----:B------:R-:W-:Y:S02]  /*e870*/  FADD.FTZ R0, R153, R5 ;  /* 0x0000000599007221 */ /* 0x000fe40000010000 */
[----:B------:R-:W-:Y:S02]  /*e880*/  FADD.FTZ R4, R152, R4 ;  /* 0x0000000498047221 */ /* 0x000fe40000010000 */
[-C--:B------:R-:W-:Y:S01]  /*e890*/  HMMA.16816.F32.BF16 R152, R164, R150.reuse, R12 ;  /* 0x00000096a498723c */ /* 0x080fe2000004180c */
[----:B------:R-:W-:Y:S02]  /*e8a0*/  FADD.FTZ R3, R84, R3 ;  /* 0x0000000354037221 */ /* 0x000fe40000010000 */
[----:B------:R-:W-:Y:S02]  /*e8b0*/  FADD.FTZ R2, R86, R2 ;  /* 0x0000000256027221 */ /* 0x000fe40000010000 */
[----:B------:R-:W-:Y:S02]  /*e8c0*/  FADD.FTZ R5, R88, R0 ;  /* 0x0000000058057221 */ /* 0x000fe40000010000 */
[----:B------:R-:W-:Y:S01]  /*e8d0*/  FADD.FTZ R0, R90, R4 ;  /* 0x000000045a007221 */ /* 0x000fe20000010000 */
[C---:B------:R-:W-:Y:S01]  /*e8e0*/  HMMA.16816.F32.BF16 R148, R168.reuse, R150, R16 ;  /* 0x00000096a894723c */ /* 0x040fe20000041810 */
[----:B------:R-:W-:Y:S03]  /*e8f0*/  FADD.FTZ R3, R85, R3 ;  /* 0x0000000355037221 */ /* 0x000fe60000010000 */
[----:B------:R-:W-:Y:S02]  /*e900*/  FADD.FTZ R2, R87, R2 ;  /* 0x0000000257027221 */ /* 0x000fe40000010000 */
[----:B------:R-:W-:Y:S02]  /*e910*/  FADD.FTZ R4, R89, R5 ;  /* 0x0000000559047221 */ /* 0x000fe40000010000 */
[----:B------:R-:W-:Y:S01]  /*e920*/  FADD.FTZ R0, R91, R0 ;  /* 0x000000005b007221 */ /* 0x000fe20000010000 */
[-C--:B----4-:R-:W-:Y:S03]  /*e930*/  HMMA.16816.F32.BF16 R160, R168, R36.reuse, R20 ;  /* 0x00000024a8a0723c */ /* 0x090fe60000041814 */
        /* <DEDUP_REMOVED lines=38> */
[----:B--2---:R-:W-:Y:S01]  /*eba0*/  IADD3 R0, R217, -0x1, RZ ;  /* 0xffffffffd9007810 */ /* 0x004fe20007ffe0ff */
[----:B------:R-:W-:Y:S02]  /*ebb0*/  FADD.FTZ R5, R130, R5 ;  /* 0x0000000582057221 */ /* 0x000fe40000010000 */
[----:B------:R-:W-:Y:S02]  /*ebc0*/  FADD.FTZ R237, R129, R4 ;  /* 0x0000000481ed7221 */ /* 0x000fe40000010000 */
[----:B------:R-:W-:Y:S02]  /*ebd0*/  FADD.FTZ R236, R131, R5 ;  /* 0x0000000583ec7221 */ /* 0x000fe40000010000 */
[----:B------:R-:W-:Y:S02]  /*ebe0*/  FADD.FTZ R239, R139, R3 ;  /* 0x000000038bef7221 */ /* 0x000fe40000010000 */
[----:B------:R-:W-:Y:S02]  /*ebf0*/  FADD.FTZ R238, R180, R2 ;  /* 0x00000002b4ee7221 */ /* 0x000fe40000010000 */
[----:B------:R-:W-:Y:S02]  /*ec00*/  IMAD.MOV.U32 R217, RZ, RZ, R0 ;  /* 0x000000ffffd97224 */ /* 0x000fe400078e0000 */
[----:B------:R-:W-:Y:S02]  /*ec10*/  IMAD.MOV.U32 R135, RZ, RZ, R134 ;  /* 0x000000ffff877224 */ /* 0x000fe400078e0086 */
[----:B------:R-:W-:Y:S02]  /*ec20*/  IMAD.MOV.U32 R132, RZ, RZ, R137 ;  /* 0x000000ffff847224 */ /* 0x000fe400078e0089 */
[----:B------:R-:W-:Y:S02]  /*ec30*/  IMAD.MOV.U32 R3, RZ, RZ, R138 ;  /* 0x000000ffff037224 */ /* 0x000fe400078e008a */
[----:B------:R-:W-:Y:S01]  /*ec40*/  IMAD.MOV.U32 R133, RZ, RZ, R136 ;  /* 0x000000ffff857224 */ /* 0x000fe200078e0088 */
[----:B-1---5:R-:W-:-:S05]  /*ec50*/  @P0 BRA `(.L_x_216) ;  /* 0xffff9bb000000947 */ /* 0x022fca000383ffff */
.L_x_215:
[----:B-1----:R-:W1:Y:S01]  /*ec60*/  SHFL.BFLY PT, R0, R236, 0x2, 0x1f ;  /* 0x0c401f00ec007f89 */ /* 0x002e6200000e0000 */
        /* <DEDUP_REMOVED lines=8> */
[----:B------:R-:W4:Y:S01]  /*ecf0*/  S2R R40, SR_TID.X ;  /* 0x0000000000287919 */ /* 0x000f220000002100 */
[----:B------:R-:W-:-:S04]  /*ed00*/  @P0 IMAD.MOV.U32 R23, RZ, RZ, c[0x0][0x210] ;  /* 0x00008400ff170624 */ /* 0x000fc800078e00ff */
        /* <DEDUP_REMOVED lines=8> */
[----:B------:R-:W-:-:S03]  /*ed90*/  SHF.R.S32.HI R24, RZ, 0x1f, R40 ;  /* 0x0000001fff187819 */ /* 0x000fc60000011428 */
[----:B------:R-:W4:Y:S01]  /*eda0*/  SHFL.BFLY PT, R5, R3, 0x1, 0x1f ;  /* 0x0c201f0003057f89 */ /* 0x000f2200000e0000 */
[----:B-1----:R-:W-:Y:S01]  /*edb0*/  FADD.FTZ R20, R0, R7 ;  /* 0x0000000700147221 */ /* 0x002fe20000010000 */
[----:B------:R-:W-:Y:S01]  /*edc0*/  MOV R0, 0x3f800000 ;  /* 0x3f80000000007802 */ /* 0x000fe20000000f00 */
[----:B--2---:R-:W-:-:S03]  /*edd0*/  FADD.FTZ R21, R2, R8 ;  /* 0x0000000802157221 */ /* 0x004fc60000010000 */
[----:B------:R-:W-:Y:S02]  /*ede0*/  FSETP.NE.FTZ.AND P5, PT, R20, RZ, PT ;  /* 0x000000ff1400720b */ /* 0x000fe40003fb5000 */
[----:B------:R-:W-:Y:S01]  /*edf0*/  MOV R2, 0x3f800000 ;  /* 0x3f80000000027802 */ /* 0x000fe20000000f00 */
[----:B---3--:R-:W-:Y:S01]  /*ee00*/  FADD.FTZ R19, R4, R6 ;  /* 0x0000000604137221 */ /* 0x008fe20000010000 */
[----:B------:R-:W-:Y:S02]  /*ee10*/  FSETP.NE.FTZ.AND P6, PT, R21, RZ, PT ;  /* 0x000000ff1500720b */ /* 0x000fe40003fd5000 */
[----:B------:R-:W-:Y:S01]  /*ee20*/  @!P0 MOV R6, c[0x0][0x214] ;  /* 0x0000850000068a02 */ /* 0x000fe20000000f00 */
[----:B----4-:R-:W-:Y:S01]  /*ee30*/  FADD.FTZ R22, R3, R5 ;  /* 0x0000000503167221 */ /* 0x010fe20000010000 */
[----:B------:R-:W-:Y:S01]  /*ee40*/  FSETP.NE.FTZ.AND P4, PT, R19, RZ, PT ;  /* 0x000000ff1300720b */ /* 0x000fe20003f95000 */
[----:B------:R-:W-:Y:S01]  /*ee50*/  IMAD.MOV.U32 R3, RZ, RZ, 0x3f800000 ;  /* 0x3f800000ff037424 */ /* 0x000fe200078e00ff */
[----:B------:R-:W-:-:S02]  /*ee60*/  LEA.HI R5, R24, R40, RZ, 0x2 ;  /* 0x0000002818057211 */ /* 0x000fc400078f10ff */
[----:B------:R-:W-:Y:S02]  /*ee70*/  LEA.HI R24, R24, R40, RZ, 0x5 ;  /* 0x0000002818187211 */ /* 0x000fe400078f28ff */
[----:B------:R-:W-:Y:S01]  /*ee80*/  FSETP.NE.FTZ.AND P3, PT, R22, RZ, PT ;  /* 0x000000ff1600720b */ /* 0x000fe20003f75000 */
[----:B------:R-:W1:Y:S01]  /*ee90*/  @P5 MUFU.RCP R3, R20 ;  /* 0x0000001400035308 */ /* 0x000e620000001000 */
[----:B------:R-:W-:Y:S02]  /*eea0*/  LOP3.LUT R4, R5, 0xfffffffc, RZ, 0xc0, !PT ;  /* 0xfffffffc05047812 */ /* 0x000fe400078ec0ff */
[----:B------:R-:W-:Y:S02]  /*eeb0*/  SHF.R.S32.HI R7, RZ, 0x5, R24 ;  /* 0x00000005ff077819 */ /* 0x000fe40000011418 */
[----:B------:R-:W-:Y:S01]  /*eec0*/  @!P0 SEL R23, R6, c[0x0][0x234], !P1 ;  /* 0x00008d0006178a07 */ /* 0x000fe20004800000 */
[----:B------:R-:W-:Y:S01]  /*eed0*/  IMAD.IADD R4, R40, 0x1, -R4 ;  /* 0x0000000128047824 */ /* 0x000fe200078e0a04 */
[----:B------:R-:W-:Y:S01]  /*eee0*/  MOV R6, 0x3f800000 ;  /* 0x3f80000000067802 */ /* 0x000fe20000000f00 */
[----:B------:R-:W2:Y:S01]  /*eef0*/  @P6 MUFU.RCP R0, R21 ;  /* 0x0000001500006308 */ /* 0x000ea20000001000 */
[----:B------:R-:W-:Y:S01]  /*ef00*/  ISETP.NE.OR P1, PT, RZ, UR4, !P1 ;  /* 0x00000004ff007c0c */ /* 0x000fe2000cf25670 */
[----:B------:R-:W-:Y:S01]  /*ef10*/  IMAD R8, R7, 0x100, R4 ;  /* 0x0000010007087824 */ /* 0x000fe200078e0204 */
[----:B------:R-:W-:-:S04]  /*ef20*/  SHF.R.S32.HI R4, RZ, 0x2, R5 ;  /* 0x00000002ff047819 */ /* 0x000fc80000011405 */
[----:B------:R-:W-:Y:S01]  /*ef30*/  SHF.R.S32.HI R5, RZ, 0x1f, R4 ;  /* 0x0000001fff057819 */ /* 0x000fe20000011404 */
[----:B------:R-:W3:Y:S01]  /*ef40*/  @P4 MUFU.RCP R2, R19 ;  /* 0x0000001300024308 */ /* 0x000ee20000001000 */
[----:B-1----:R-:W-:Y:S02]  /*ef50*/  FMUL.FTZ R3, R3, c[0x0][0x2dc] ;  /* 0x0000b70003037a20 */ /* 0x002fe40000410000 */
[----:B------:R-:W-:Y:S02]  /*ef60*/  LEA.HI R5, R5, R4, RZ, 0x3 ;  /* 0x0000000405057211 */ /* 0x000fe400078f18ff */
[C---:B------:R-:W-:Y:S02]  /*ef70*/  FMUL.FTZ R146, R3.reuse, R146 ;  /* 0x0000009203927220 */ /* 0x040fe40000410000 */
[C---:B------:R-:W-:Y:S01]  /*ef80*/  FMUL.FTZ R18, R3.reuse, R147 ;  /* 0x0000009303127220 */ /* 0x040fe20000410000 */
[----:B------:R-:W1:Y:S01]  /*ef90*/  @P3 MUFU.RCP R6, R22 ;  /* 0x0000001600063308 */ /* 0x000e620000001000 */
        /* <DEDUP_REMOVED lines=8> */
[----:B------:R-:W-:Y:S01]  /*f020*/  LOP3.LUT R3, R5, 0xfffffff8, RZ, 0xc0, !PT ;  /* 0xfffffff805037812 */ /* 0x000fe200078ec0ff */
[----:B--2---:R-:W-:Y:S01]  /*f030*/  FMUL.FTZ R0, R0, c[0x0][0x2dc] ;  /* 0x0000b70000007a20 */ /* 0x004fe20000410000 */
[----:B------:R-:W-:Y:S01]  /*f040*/  F2FP.BF16.PACK_AB R11, R11, R162 ;  /* 0x000000a20b0b723e */ /* 0x000fe200000010ff */
[----:B---3--:R-:W-:Y:S01]  /*f050*/  FMUL.FTZ R2, R2, c[0x0][0x2dc] ;  /* 0x0000b70002027a20 */ /* 0x008fe20000410000 */
[----:B------:R-:W-:Y:S01]  /*f060*/  IADD3 R4, R4, -R3, RZ ;  /* 0x8000000304047210 */ /* 0x000fe20007ffe0ff */
[----:B------:R-:W-:-:S02]  /*f070*/  FMUL.FTZ R144, R0, R144 ;  /* 0x0000009000907220 */ /* 0x000fc40000410000 */
[C---:B------:R-:W-:Y:S02]  /*f080*/  FMUL.FTZ R16, R0.reuse, R145 ;  /* 0x0000009100107220 */ /* 0x040fe40000410000 */
[C---:B------:R-:W-:Y:S02]  /*f090*/  FMUL.FTZ R148, R0.reuse, R148 ;  /* 0x0000009400947220 */ /* 0x040fe40000410000 */
[----:B------:R-:W-:Y:S01]  /*f0a0*/  FMUL.FTZ R15, R0, R149 ;  /* 0x00000095000f7220 */ /* 0x000fe20000410000 */
[----:B------:R-:W-:Y:S01]  /*f0b0*/  F2FP.BF16.PACK_AB R16, R16, R144 ;  /* 0x000000901010723e */ /* 0x000fe200000010ff */
[C---:B------:R-:W-:Y:S02]  /*f0c0*/  FMUL.FTZ R160, R0.reuse, R160 ;  /* 0x000000a000a07220 */ /* 0x040fe40000410000 */
[C---:B------:R-:W-:Y:S01]  /*f0d0*/  FMUL.FTZ R12, R0.reuse, R161 ;  /* 0x000000a1000c7220 */ /* 0x040fe20000410000 */
[----:B------:R-:W-:Y:S01]  /*f0e0*/  F2FP.BF16.PACK_AB R15, R15, R148 ;  /* 0x000000940f0f723e */ /* 0x000fe200000010ff */
[----:B------:R-:W-:-:S02]  /*f0f0*/  FMUL.FTZ R168, R0, R168 ;  /* 0x000000a800a87220 */ /* 0x000fc40000410000 */
[----:B------:R-:W-:Y:S01]  /*f100*/  FMUL.FTZ R7, R0, R169 ;  /* 0x000000a900077220 */ /* 0x000fe20000410000 */
[----:B------:R-:W-:Y:S01]  /*f110*/  F2FP.BF16.PACK_AB R12, R12, R160 ;  /* 0x000000a00c0c723e */ /* 0x000fe200000010ff */
[----:B-1----:R-:W-:Y:S01]  /*f120*/  FMUL.FTZ R0, R6, c[0x0][0x2dc] ;  /* 0x0000b70006007a20 */ /* 0x002fe20000410000 */
[----:B------:R-:W-:Y:S01]  /*f130*/  F2FP.BF16.PACK_AB R6, R171, R170 ;  /* 0x000000aaab06723e */ /* 0x000fe200000010ff */
[C---:B------:R-:W-:Y:S01]  /*f140*/  FMUL.FTZ R140, R2.reuse, R140 ;  /* 0x0000008c028c7220 */ /* 0x040fe20000410000 */
[----:B------:R-:W-:Y:S01]  /*f150*/  F2FP.BF16.PACK_AB R7, R7, R168 ;  /* 0x000000a80707723e */ /* 0x000fe200000010ff */
[C---:B------:R-:W-:Y:S02]  /*f160*/  FMUL.FTZ R17, R2.reuse, R141 ;  /* 0x0000008d02117220 */ /* 0x040fe40000410000 */
[C---:B------:R-:W-:Y:S02]  /*f170*/  FMUL.FTZ R152, R2.reuse, R152 ;  /* 0x0000009802987220 */ /* 0x040fe40000410000 */
[C---:B------:R-:W-:Y:S01]  /*f180*/  FMUL.FTZ R13, R2.reuse, R153 ;  /* 0x00000099020d7220 */ /* 0x040fe20000410000 */
[----:B------:R-:W-:Y:S01]  /*f190*/  F2FP.BF16.PACK_AB R17, R17, R140 ;  /* 0x0000008c1111723e */ /* 0x000fe200000010ff */
[----:B------:R-:W-:-:S02]  /*f1a0*/  FMUL.FTZ R156, R2, R156 ;  /* 0x0000009c029c7220 */ /* 0x000fc40000410000 */
[C---:B------:R-:W-:Y:S01]  /*f1b0*/  FMUL.FTZ R10, R2.reuse, R157 ;  /* 0x0000009d020a7220 */ /* 0x040fe20000410000 */
[----:B------:R-:W-:Y:S01]  /*f1c0*/  F2FP.BF16.PACK_AB R13, R13, R152 ;  /* 0x000000980d0d723e */ /* 0x000fe200000010ff */
[C---:B------:R-:W-:Y:S02]  /*f1d0*/  FMUL.FTZ R164, R2.reuse, R164 ;  /* 0x000000a402a47220 */ /* 0x040fe40000410000 */
[----:B------:R-:W-:Y:S01]  /*f1e0*/  FMUL.FTZ R5, R2, R165 ;  /* 0x000000a502057220 */ /* 0x000fe20000410000 */
[----:B------:R-:W-:Y:S01]  /*f1f0*/  LEA.HI R2, R4, R4, RZ, 0x1 ;  /* 0x0000000404027211 */ /* 0x000fe200078f08ff */
[----:B------:R-:W-:Y:S01]  /*f200*/  FMUL.FTZ R142, R0, R142 ;  /* 0x0000008e008e7220 */ /* 0x000fe20000410000 */
[----:B------:R-:W-:Y:S01]  /*f210*/  F2FP.BF16.PACK_AB R10, R10, R156 ;  /* 0x0000009c0a0a723e */ /* 0x000fe200000010ff */
[C---:B------:R-:W-:Y:S01]  /*f220*/  FMUL.FTZ R143, R0.reuse, R143 ;  /* 0x0000008f008f7220 */ /* 0x040fe20000410000 */
        /* <DEDUP_REMOVED lines=15> */
[----:B------:R-:W-:Y:S02]  /*f320*/  LOP3.LUT R3, R3, 0xc0, RZ, 0xc0, !PT ;  /* 0x000000c003037812 */ /* 0x000fe400078ec0ff */
[----:B------:R-:W-:Y:S01]  /*f330*/  LEA R2, R2, R8, 0x4 ;  /* 0x0000000802027211 */ /* 0x000fe200078e20ff */
[----:B------:R-:W-:Y:S01]  /*f340*/  IMAD.MOV.U32 R8, RZ, RZ, -0x10 ;  /* 0xfffffff0ff087424 */ /* 0x000fe200078e00ff */
[----:B------:R-:W-:-:S02]  /*f350*/  ISETP.NE.U32.AND P2, PT, R4, 0x1, PT ;  /* 0x000000010400780c */ /* 0x000fc40003f45070 */
[----:B------:R-:W-:Y:S02]  /*f360*/  LEA.HI R3, R3, R3, RZ, 0x1d ;  /* 0x0000000303037211 */ /* 0x000fe400078fe8ff */
[----:B------:R-:W-:Y:S02]  /*f370*/  SEL R8, R8, 0x10, !P2 ;  /* 0x0000001008087807 */ /* 0x000fe40005000000 */
[----:B------:R-:W-:Y:S02]  /*f380*/  LOP3.LUT P2, RZ, R0, 0x2, RZ, 0xc0, !PT ;  /* 0x0000000200ff7812 */ /* 0x000fe4000784c0ff */
[----:B------:R-:W-:Y:S02]  /*f390*/  LEA R2, R2, R3, 0x1 ;  /* 0x0000000302027211 */ /* 0x000fe400078e08ff */
[----:B------:R-:W-:Y:S02]  /*f3a0*/  F2FP.BF16.PACK_AB R4, R167, R166 ;  /* 0x000000a6a704723e */ /* 0x000fe400000010ff */
[----:B------:R-:W-:-:S04]  /*f3b0*/  SHF.L.U32 R0, R2, 0x1, RZ ;  /* 0x0000000102007819 */ /* 0x000fc800000006ff */
[C---:B------:R-:W-:Y:S01]  /*f3c0*/  IADD3 R2, R0.reuse, 0x20, RZ ;  /* 0x0000002000027810 */ /* 0x040fe20007ffe0ff */
[C---:B------:R-:W-:Y:S01]  /*f3d0*/  IMAD.IADD R3, R0.reuse, 0x1, R8 ;  /* 0x0000000100037824 */ /* 0x040fe200078e0208 */
[----:B------:R1:W-:Y:S01]  /*f3e0*/  STS [R0], R16 ;  /* 0x0000001000007388 */ /* 0x0003e20000000800 */
[----:B------:R-:W-:-:S03]  /*f3f0*/  @P2 IADD3 R2, R0, -0x20, RZ ;  /* 0xffffffe000022810 */ /* 0x000fc60007ffe0ff */
[----:B------:R-:W-:Y:S04]  /*f400*/  STS [R0+0x200], R18 ;  /* 0x0002001200007388 */ /* 0x000fe80000000800 */
[----:B------:R2:W-:Y:S04]  /*f410*/  STS [R3], R15 ;  /* 0x0000000f03007388 */ /* 0x0005e80000000800 */
[----:B------:R3:W-:Y:S04]  /*f420*/  STS [R3+0x200], R14 ;  /* 0x0002000e03007388 */ /* 0x0007e80000000800 */
[----:B------:R4:W-:Y:S04]  /*f430*/  STS [R0+0x1000], R17 ;  /* 0x0010001100007388 */ /* 0x0009e80000000800 */
[----:B------:R4:W-:Y:S04]  /*f440*/  STS [R0+0x1200], R142 ;  /* 0x0012008e00007388 */ /* 0x0009e80000000800 */
[----:B------:R4:W-:Y:S01]  /*f450*/  STS [R3+0x1000], R13 ;  /* 0x0010000d03007388 */ /* 0x0009e20000000800 */
[----:B-1----:R-:W-:-:S03]  /*f460*/  MOV R16, 0x7f800000 ;  /* 0x7f80000000107802 */ /* 0x002fc60000000f00 */
[----:B------:R-:W-:Y:S04]  /*f470*/  STS [R3+0x1200], R155 ;  /* 0x0012009b03007388 */ /* 0x000fe80000000800 */
[----:B------:R-:W-:Y:S01]  /*f480*/  STS [R2], R12 ;  /* 0x0000000c02007388 */ /* 0x000fe20000000800 */
[----:B--2---:R-:W-:-:S03]  /*f490*/  MOV R15, 0x7f800000 ;  /* 0x7f800000000f7802 */ /* 0x004fc60000000f00 */
[----:B------:R1:W-:Y:S01]  /*f4a0*/  STS [R2+0x200], R11 ;  /* 0x0002000b02007388 */ /* 0x0003e20000000800 */
[----:B---3--:R-:W-:-:S03]  /*f4b0*/  MOV R14, 0x7f800000 ;  /* 0x7f800000000e7802 */ /* 0x008fc60000000f00 */
[----:B------:R-:W2:Y:S04]  /*f4c0*/  S2R R18, SR_CTAID.Z ;  /* 0x0000000000127919 */ /* 0x000ea80000002700 */
[----:B----4-:R-:W1:Y:S01]  /*f4d0*/  S2R R17, SR_CTAID.Y ;  /* 0x0000000000117919 */ /* 0x010e620000002600 */
[----:B------:R-:W-:Y:S02]  /*f4e0*/  IADD3 R0, R8, R2, RZ ;  /* 0x0000000208007210 */ /* 0x000fe40007ffe0ff */
[----:B------:R-:W-:Y:S01]  /*f4f0*/  @P3 MUFU.LG2 R8, R22 ;  /* 0x0000001600083308 */ /* 0x000fe20000000c00 */
[----:B------:R-:W-:Y:S02]  /*f500*/  IMAD.MOV.U32 R13, RZ, RZ, 0x7f800000 ;  /* 0x7f800000ff0d7424 */ /* 0x000fe400078e00ff */
[----:B------:R3:W-:Y:S04]  /*f510*/  STS [R0], R7 ;  /* 0x0000000700007388 */ /* 0x0007e80000000800 */
[----:B------:R-:W-:Y:S04]  /*f520*/  STS [R0+0x200], R6 ;  /* 0x0002000600007388 */ /* 0x000fe80000000800 */
[----:B------:R-:W-:Y:S04]  /*f530*/  STS [R2+0x1000], R10 ;  /* 0x0010000a02007388 */ /* 0x000fe80000000800 */
[----:B------:R4:W-:Y:S04]  /*f540*/  STS [R2+0x1200], R9 ;  /* 0x0012000902007388 */ /* 0x0009e80000000800 */
[----:B------:R2:W-:Y:S01]  /*f550*/  STS [R0+0x1000], R5 ;  /* 0x0010000500007388 */ /* 0x0005e20000000800 */
[----:B-1----:R-:W-:-:S03]  /*f560*/  @!P1 IMAD R11, R17, c[0x0][0x214], RZ ;  /* 0x00008500110b9a24 */ /* 0x002fc600078e02ff */
[----:B------:R1:W-:Y:S04]  /*f570*/  STS [R0+0x1200], R4 ;  /* 0x0012000400007388 */ /* 0x0003e80000000800 */
[----:B------:R-:W-:Y:S06]  /*f580*/  BAR.SYNC.DEFER_BLOCKING 0x0 ;  /* 0x0000000000007b1d */ /* 0x000fec0000010000 */
[----:B------:R-:W1:Y:S01]  /*f590*/  S2R R12, SR_CTAID.X ;  /* 0x00000000000c7919 */ /* 0x000e620000002500 */
[----:B---3--:R-:W3:Y:S01]  /*f5a0*/  @P6 MUFU.LG2 R7, R21 ;  /* 0x0000001500076308 */ /* 0x008ee20000000c00 */
[----:B----4-:R-:W-:-:S07]  /*f5b0*/  CS2R R2, SRZ ;  /* 0x0000000000027805 */ /* 0x010fce000001ff00 */
[----:B------:R-:W4:Y:S01]  /*f5c0*/  @P5 MUFU.LG2 R9, R20 ;  /* 0x0000001400095308 */ /* 0x000f220000000c00 */
[----:B------:R-:W-:Y:S02]  /*f5d0*/  @!P1 MOV R2, R11 ;  /* 0x0000000b00029202 */ /* 0x000fe40000000f00 */
[----:B--2---:R-:W-:Y:S01]  /*f5e0*/  @P0 MOV R5, 0x1 ;  /* 0x0000000100050802 */ /* 0x004fe20000000f00 */
[----:B------:R-:W-:Y:S01]  /*f5f0*/  @!P0 IMAD R5, R23, c[0x0][0x1c0], RZ ;  /* 0x0000700017058a24 */ /* 0x000fe200078e02ff */
[----:B------:R-:W-:Y:S02]  /*f600*/  @!P1 SHF.R.S32.HI R3, RZ, 0x1f, R11 ;  /* 0x0000001fff039819 */ /* 0x000fe4000001140b */
[----:B-1----:R-:W-:Y:S01]  /*f610*/  LOP3.LUT R0, R24, 0xffffffe0, RZ, 0xc0, !PT ;  /* 0xffffffe018007812 */ /* 0x002fe200078ec0ff */
[----:B------:R-:W1:Y:S01]  /*f620*/  @P4 MUFU.LG2 R10, R19 ;  /* 0x00000013000a4308 */ /* 0x000e620000000c00 */
[----:B------:R2:W2:Y:S01]  /*f630*/  LDS.128 R36, [R221] ;  /* 0x00000000dd247984 */ /* 0x0004a20000000c00 */
[----:B------:R-:W-:Y:S01]  /*f640*/  @P0 MOV R4, c[0x0][0x210] ;  /* 0x0000840000040a02 */ /* 0x000fe20000000f00 */
[----:B------:R-:W-:-:S02]  /*f650*/  @!P0 IMAD.MOV.U32 R4, RZ, RZ, 0x1 ;  /* 0x00000001ff048424 */ /* 0x000fc400078e00ff */
[----:B------:R2:W2:Y:S01]  /*f660*/  LDS.128 R32, [R221+0x800] ;  /* 0x00080000dd207984 */ /* 0x0004a20000000c00 */
[----:B------:R-:W-:Y:S02]  /*f670*/  IMAD.IADD R6, R40, 0x1, -R0 ;  /* 0x0000000128067824 */ /* 0x000fe400078e0a00 */
[----:B------:R-:W-:Y:S01]  /*f680*/  IMAD R0, R17, R5, RZ ;  /* 0x0000000511007224 */ /* 0x000fe200078e02ff */
[----:B------:R2:W2:Y:S01]  /*f690*/  LDS.128 R28, [R221+0x1000] ;  /* 0x00100000dd1c7984 */ /* 0x0004a20000000c00 */
[----:B---3--:R-:W-:Y:S01]  /*f6a0*/  @P6 FMUL.FTZ R5, R7, 0.69314718246459960938 ;  /* 0x3f31721807056820 */ /* 0x008fe20000410000 */
[----:B------:R-:W-:Y:S01]  /*f6b0*/  LOP3.LUT P0, RZ, R6, 0x3, RZ, 0xc0, !PT ;  /* 0x0000000306ff7812 */ /* 0x000fe2000780c0ff */
[----:B------:R-:W-:Y:S01]  /*f6c0*/  @P3 FMUL.FTZ R6, R8, 0.69314718246459960938 ;  /* 0x3f31721808063820 */ /* 0x000fe20000410000 */
[----:B------:R3:W2:Y:S01]  /*f6d0*/  LDS.128 R24, [R221+0x1800] ;  /* 0x00180000dd187984 */ /* 0x0006a20000000c00 */
[----:B------:R-:W-:Y:S01]  /*f6e0*/  SEL R7, R0, RZ, P1 ;  /* 0x000000ff00077207 */ /* 0x000fe20000800000 */
[----:B------:R-:W-:-:S02]  /*f6f0*/  IMAD R0, R12, R4, RZ ;  /* 0x000000040c007224 */ /* 0x000fc400078e02ff */
[----:B------:R-:W-:Y:S02]  /*f700*/  @P6 FFMA.FTZ R16, R138, c[0x0][0x238], R5 ;  /* 0x00008e008a106a23 */ /* 0x000fe40000010005 */
[----:B------:R-:W-:Y:S01]  /*f710*/  IMAD R5, R18, R23, R7 ;  /* 0x0000001712057224 */ /* 0x000fe200078e0207 */
[----:B------:R-:W-:Y:S01]  /*f720*/  SHF.L.U32 R0, R0, 0x7, RZ ;  /* 0x0000000700007819 */ /* 0x000fe200000006ff */
[----:B----4-:R-:W-:Y:S02]  /*f730*/  @P5 FMUL.FTZ R9, R9, 0.69314718246459960938 ;  /* 0x3f31721809095820 */ /* 0x010fe40000410000 */
        /* <DEDUP_REMOVED lines=9> */
[----:B------:R-:W4:Y:S04]  /*f7d0*/  LDL.LU R42, [R1+0x48] ;  /* 0x00004800012a7983 */ /* 0x000f280000300800 */
[----:B------:R-:W4:Y:S01]  /*f7e0*/  LDL.LU R41, [R1+0x4c] ;  /* 0x00004c0001297983 */ /* 0x000f220000300800 */
[----:B------:R-:W-:-:S04]  /*f7f0*/  IMAD.MOV.U32 R7, RZ, RZ, c[0x0][0x214] ;  /* 0x00008500ff077624 */ /* 0x000fc800078e00ff */
[----:B------:R-:W-:Y:S02]  /*f800*/  IMAD R7, R12, -0x80, R7 ;  /* 0xffffff800c077824 */ /* 0x000fe400078e0207 */
[----:B----4-:R-:W-:-:S05]  /*f810*/  IMAD R0, R41, 0x10, R42 ;  /* 0x0000001029007824 */ /* 0x010fca00078e022a */
        /* <DEDUP_REMOVED lines=9> */
[C---:B------:R-:W-:Y:S01]  /*f8b0*/  @!P6 IADD3 R3, P0, R9.reuse, R8, RZ ;  /* 0x000000080903e210 */ /* 0x040fe20007f1e0ff */
[-C--:B------:R-:W-:Y:S02]  /*f8c0*/  @!P5 IMAD R2, R2, R4.reuse, RZ ;  /* 0x000000040202d224 */ /* 0x080fe400078e02ff */
[----:B------:R-:W-:Y:S01]  /*f8d0*/  @!P3 IMAD R7, R6, R4, RZ ;  /* 0x000000040607b224 */ /* 0x000fe200078e02ff */
[-C--:B------:R-:W-:Y:S02]  /*f8e0*/  @!P4 IADD3 R11, P1, R0, R8.reuse, RZ ;  /* 0x00000008000bc210 */ /* 0x080fe40007f3e0ff */
[-C--:B------:R-:W-:Y:S02]  /*f8f0*/  @!P5 IADD3 R4, P2, R2, R8.reuse, RZ ;  /* 0x000000080204d210 */ /* 0x080fe40007f5e0ff */
[----:B------:R-:W-:Y:S02]  /*f900*/  @!P6 LEA.HI.X.SX32 R9, R9, R5, 0x1, P0 ;  /* 0x000000050909e211 */ /* 0x000fe400000f0eff */
[----:B------:R-:W-:-:S02]  /*f910*/  @!P3 IADD3 R10, P0, R7, R8, RZ ;  /* 0x00000008070ab210 */ /* 0x000fc40007f1e0ff */
[-C--:B------:R-:W-:Y:S02]  /*f920*/  @!P4 LEA.HI.X.SX32 R12, R0, R5.reuse, 0x1, P1 ;  /* 0x00000005000cc211 */ /* 0x080fe400008f0eff */
[-C--:B------:R-:W-:Y:S02]  /*f930*/  @!P5 LEA.HI.X.SX32 R2, R2, R5.reuse, 0x1, P2 ;  /* 0x000000050202d211 */ /* 0x080fe400010f0eff */
[C---:B------:R-:W-:Y:S02]  /*f940*/  @!P5 LEA R6, P1, R4.reuse, c[0x0][0x200], 0x2 ;  /* 0x000080000406da11 */ /* 0x040fe400078210ff */
        /* <DEDUP_REMOVED lines=12> */
.L_x_220:
[----:B------:R-:W-:Y:S05]  /*fa10*/  BSYNC B0 ;  /* 0x0000000000007941 */ /* 0x000fea0003800000 */
.L_x_219:
[----:B-1----:R-:W4:Y:S01]  /*fa20*/  LDL.LU.64 R8, [R1+0x38] ;  /* 0x0000380001087983 */ /* 0x002f220000300a00 */
[----:B------:R-:W-:Y:S01]  /*fa30*/  SHF.R.S32.HI R0, RZ, 0x1f, R17 ;  /* 0x0000001fff007819 */ /* 0x000fe20000011411 */
[----:B------:R-:W-:-:S02]  /*fa40*/  ULDC.64 UR4, c[0x0][0x1e8] ;  /* 0x00007a0000047ab9 */ /* 0x000fc40000000a00 */
[----:B---3--:R-:W3:Y:S01]  /*fa50*/  LDL.LU.64 R6, [R1+0x40] ;  /* 0x0000400001067983 */ /* 0x008ee20000300a00 */
[----:B------:R-:W-:Y:S01]  /*fa60*/  SHF.R.S32.HI R4, RZ, 0x1f, R18 ;  /* 0x0000001fff047819 */ /* 0x000fe20000011412 */
[----:B------:R-:W-:Y:S01]  /*fa70*/  IMAD R0, R0, c[0x0][0x1e0], RZ ;  /* 0x0000780000007a24 */ /* 0x000fe200078e02ff */
[----:B------:R-:W-:Y:S02]  /*fa80*/  USHF.L.U32 UR7, UR4, 0x6, URZ ;  /* 0x0000000604077899 */ /* 0x000fe4000800063f */
[----:B------:R-:W-:Y:S01]  /*fa90*/  UMOV UR6, 0x6 ;  /* 0x0000000600067882 */ /* 0x000fe20000000000 */
[----:B------:R-:W-:Y:S01]  /*faa0*/  IMAD R0, R17, c[0x0][0x1e4], R0 ;  /* 0x0000790011007a24 */ /* 0x000fe200078e0200 */
[----:B------:R-:W-:Y:S01]  /*fab0*/  USHF.L.U64.HI UR5, UR4, UR6, UR5 ;  /* 0x0000000604057299 */ /* 0x000fe20008010205 */
[----:B------:R-:W-:-:S04]  /*fac0*/  IMAD R4, R4, c[0x0][0x1f0], RZ ;  /* 0x00007c0004047a24 */ /* 0x000fc800078e02ff */
[----:B------:R-:W-:Y:S01]  /*fad0*/  IMAD R4, R18, c[0x0][0x1f4], R4 ;  /* 0x00007d0012047a24 */ /* 0x000fe200078e0204 */
[--C-:B----4-:R-:W-:Y:S01]  /*fae0*/  SHF.R.S32.HI R3, RZ, 0x1f, R8.reuse ;  /* 0x0000001fff037819 */ /* 0x110fe20000011408 */
[----:B------:R-:W-:-:S04]  /*faf0*/  IMAD.MOV.U32 R2, RZ, RZ, R8 ;  /* 0x000000ffff027224 */ /* 0x000fc800078e0008 */
[----:B------:R-:W-:-:S04]  /*fb00*/  IMAD.WIDE.U32 R2, R17, c[0x0][0x1e0], R2 ;  /* 0x0000780011027a25 */ /* 0x000fc800078e0002 */
[----:B------:R-:W-:Y:S02]  /*fb10*/  IMAD.IADD R3, R3, 0x1, R0 ;  /* 0x0000000103037824 */ /* 0x000fe400078e0200 */
[----:B---3--:R-:W-:Y:S02]  /*fb20*/  IMAD R0, R7, c[0x0][0x1e8], RZ ;  /* 0x00007a0007007a24 */ /* 0x008fe400078e02ff */
        /* <DEDUP_REMOVED lines=8> */
[----:B--2---:R-:W-:Y:S01]  /*fbb0*/  STG.E.128 [R6.64], R36 ;  /* 0x0000002406007986 */ /* 0x004fe2000c101d14 */
[----:B------:R-:W-:Y:S02]  /*fbc0*/  IADD3.X R5, R7, UR5, RZ, P0, !PT ;  /* 0x0000000507057c10 */ /* 0x000fe400087fe4ff */
[----:B------:R-:W-:-:S03]  /*fbd0*/  IADD3 R2, P0, R4, UR7, RZ ;  /* 0x0000000704027c10 */ /* 0x000fc6000ff1e0ff */
[----:B------:R-:W-:Y:S01]  /*fbe0*/  STG.E.128 [R4.64], R32 ;  /* 0x0000002004007986 */ /* 0x000fe2000c101d14 */
[----:B------:R-:W-:Y:S02]  /*fbf0*/  IADD3.X R3, R5, UR5, RZ, P0, !PT ;  /* 0x0000000505037c10 */ /* 0x000fe400087fe4ff */
[----:B------:R-:W-:-:S03]  /*fc00*/  IADD3 R8, P0, R2, UR7, RZ ;  /* 0x0000000702087c10 */ /* 0x000fc6000ff1e0ff */
[----:B------:R-:W-:Y:S01]  /*fc10*/  STG.E.128 [R2.64], R28 ;  /* 0x0000001c02007986 */ /* 0x000fe2000c101d14 */
[----:B------:R-:W-:-:S05]  /*fc20*/  IADD3.X R9, R3, UR5, RZ, P0, !PT ;  /* 0x0000000503097c10 */ /* 0x000fca00087fe4ff */
[----:B------:R-:W-:Y:S01]  /*fc30*/  STG.E.128 [R8.64], R24 ;  /* 0x0000001808007986 */ /* 0x000fe2000c101d14 */
[----:B------:R-:W-:Y:S05]  /*fc40*/  EXIT ;  /* 0x000000000000794d */ /* 0x000fea0003800000 */
.L_x_213:
[----:B------:R-:W1:Y:S01]  /*fc50*/  LDC.U8 R10, c[0x0][0x329] ;  /* 0x0000ca40ff0a7b82 */ /* 0x000e620000000000 */
[----:B------:R-:W-:Y:S01]  /*fc60*/  LEA.HI R6, R7, R74, RZ, 0x2 ;  /* 0x0000004a07067211 */ /* 0x000fe200078f10ff */
[----:B------:R-:W-:Y:S01]  /*fc70*/  UMOV UR6, 0x6 ;  /* 0x0000000600067882 */ /* 0x000fe20000000000 */
[----:B------:R-:W-:Y:S01]  /*fc80*/  SHF.R.S32.HI R0, RZ, 0x1f, R26 ;  /* 0x0000001fff007819 */ /* 0x000fe2000001141a */
[----:B------:R-:W-:Y:S01]  /*fc90*/  ULDC.64 UR4, c[0x0][0x1e8] ;  /* 0x00007a0000047ab9 */ /* 0x000fe20000000a00 */
[----:B------:R-:W-:Y:S01]  /*fca0*/  LOP3.LUT R2, R6, 0x1ffffffc, RZ, 0xc0, !PT ;  /* 0x1ffffffc06027812 */ /* 0x000fe200078ec0ff */
[----:B------:R-:W-:Y:S01]  /*fcb0*/  USHF.L.U64.HI UR5, UR4, UR6, UR5 ;  /* 0x0000000604057299 */ /* 0x000fe20008010205 */
[----:B------:R-:W-:Y:S01]  /*fcc0*/  SHF.R.S32.HI R6, RZ, 0x2, R6 ;  /* 0x00000002ff067819 */ /* 0x000fe20000011406 */
[----:B------:R-:W2:Y:S01]  /*fcd0*/  LDC.U8 R9, c[0x0][0x328] ;  /* 0x0000ca00ff097b82 */ /* 0x000ea20000000000 */
[----:B------:R-:W-:Y:S01]  /*fce0*/  IMAD R0, R0, c[0x0][0x1e0], RZ ;  /* 0x0000780000007a24 */ /* 0x000fe200078e02ff */
[----:B------:R-:W-:Y:S01]  /*fcf0*/  SHF.R.S32.HI R8, RZ, 0x1f, R27 ;  /* 0x0000001fff087819 */ /* 0x000fe2000001141b */
[----:B------:R-:W-:Y:S01]  /*fd00*/  IMAD.IADD R2, R74, 0x1, -R2 ;  /* 0x000000014a027824 */ /* 0x000fe200078e0a02 */
[----:B------:R-:W-:Y:S01]  /*fd10*/  SHF.R.S32.HI R7, RZ, 0x1f, R6 ;  /* 0x0000001fff077819 */ /* 0x000fe20000011406 */
[----:B------:R-:W-:Y:S01]  /*fd20*/  IMAD R0, R26, c[0x0][0x1e4], R0 ;  /* 0x000079001a007a24 */ /* 0x000fe200078e0200 */
[----:B------:R-:W-:Y:S01]  /*fd30*/  LOP3.LUT P6, RZ, R74, 0x3, RZ, 0xc0, !PT ;  /* 0x000000034aff7812 */ /* 0x000fe200078cc0ff */
[----:B------:R-:W-:Y:S01]  /*fd40*/  IMAD.SHL.U32 R2, R2, 0x8, RZ ;  /* 0x0000000802027824 */ /* 0x000fe200078e00ff */
[----:B------:R-:W-:Y:S01]  /*fd50*/  IADD3 R16, -R75, c[0x0][0x214], RZ ;  /* 0x000085004b107a10 */ /* 0x000fe20007ffe1ff */
[----:B------:R-:W-:Y:S01]  /*fd60*/  IMAD R8, R8, c[0x0][0x1f0], RZ ;  /* 0x00007c0008087a24 */ /* 0x000fe200078e02ff */
[----:B------:R-:W-:Y:S01]  /*fd70*/  USHF.L.U32 UR4, UR4, 0x6, URZ ;  /* 0x0000000604047899 */ /* 0x000fe2000800063f */
[----:B------:R-:W-:Y:S01]  /*fd80*/  IMAD.WIDE R4, R204, 0x80, R6 ;  /* 0x00000080cc047825 */ /* 0x000fe200078e0206 */
[----:B------:R-:W-:-:S02]  /*fd90*/  SHF.R.S32.HI R3, RZ, 0x1f, R2 ;  /* 0x0000001fff037819 */ /* 0x000fc40000011402 */
[----:B------:R-:W-:Y:S01]  /*fda0*/  ISETP.GE.OR P5, PT, R6, R16, P6 ;  /* 0x000000100600720c */ /* 0x000fe200037a6670 */
[----:B------:R-:W-:Y:S01]  /*fdb0*/  IMAD R8, R27, c[0x0][0x1f4], R8 ;  /* 0x00007d001b087a24 */ /* 0x000fe200078e0208 */
[----:B-1----:R-:W-:Y:S01]  /*fdc0*/  ISETP.NE.AND P0, PT, R10, RZ, PT ;  /* 0x000000ff0a00720c */ /* 0x002fe20003f05270 */
[----:B------:R-:W-:-:S04]  /*fdd0*/  IMAD.WIDE.U32 R2, R26, c[0x0][0x1e0], R2 ;  /* 0x000078001a027a25 */ /* 0x000fc800078e0002 */
[----:B------:R-:W-:Y:S02]  /*fde0*/  IMAD.IADD R3, R0, 0x1, R3 ;  /* 0x0000000100037824 */ /* 0x000fe400078e0203 */
[----:B------:R-:W-:Y:S02]  /*fdf0*/  IMAD R13, R26, c[0x0][0x214], RZ ;  /* 0x000085001a0d7a24 */ /* 0x000fe400078e02ff */
[----:B------:R-:W-:-:S04]  /*fe00*/  IMAD.WIDE.U32 R2, R27, c[0x0][0x1f0], R2 ;  /* 0x00007c001b027a25 */ /* 0x000fc800078e0002 */
[----:B------:R-:W-:Y:S01]  /*fe10*/  @P0 IMAD.MOV.U32 R0, RZ, RZ, c[0x0][0x210] ;  /* 0x00008400ff000624 */ /* 0x000fe200078e00ff */
[----:B--2---:R-:W-:Y:S01]  /*fe20*/  @!P0 ISETP.NE.AND P1, PT, R9, RZ, PT ;  /* 0x000000ff0900820c */ /* 0x004fe20003f25270 */
        /* <DEDUP_REMOVED lines=9> */
[C---:B------:R-:W-:Y:S01]  /*fec0*/  IMAD R8, R4.reuse, c[0x0][0x1ec], R8 ;  /* 0x00007b0004087a24 */ /* 0x040fe200078e0208 */
[----:B------:R-:W-:Y:S01]  /*fed0*/  SHF.R.S32.HI R10, RZ, 0x1f, R13 ;  /* 0x0000001fff0a7819 */ /* 0x000fe2000001140d */
        /* <DEDUP_REMOVED lines=62> */
.L_x_221:
        /* <DEDUP_REMOVED lines=12> */
.L_x_613:


//--------------------- .text._ZN5flash16flash_fwd_kernelI23Flash_fwd_kernel_traitsILi32ELi128ELi128ELi4ELb0ELb0EN7cutlass10bfloat16_tE19Flash_kernel_traitsILi32ELi128ELi128ELi4ES3_EELb0ELb1ELb0ELb0ELb1ELb1ELb1ELb0EEEvNS_16Flash_fwd_paramsE --------------------------
	.section	.text._ZN5flash16flash_fwd_kernelI23Flash_fwd_kernel_traitsILi32ELi128ELi128ELi4ELb0ELb0EN7cutlass10bfloat16_tE19Flash_kernel_traitsILi32ELi128ELi128ELi4ES3_EELb0ELb1ELb0ELb0ELb1ELb1ELb1ELb0EEEvNS_16Flash_fwd_paramsE,"ax",@progbits
	.sectioninfo	@"SHI_REGISTERS=255"
	.align	128
        .global         _ZN5flash16flash_fwd_kernelI23Flash_fwd_kernel_traitsILi32ELi128ELi128ELi4ELb0ELb0EN7cutlass10bfloat16_tE19Flash_kernel_traitsILi32ELi128ELi128ELi4ES3_EELb0ELb1ELb0ELb0ELb1ELb1ELb1ELb0EEEvNS_16Flash_fwd_paramsE
        .type           _ZN5flash16flash_fwd_kernelI23Flash_fwd_kernel_traitsILi32ELi128ELi128ELi4ELb0ELb0EN7cutlass10bfloat16_tE19Flash_kernel_traitsILi32ELi128ELi128ELi4ES3_EELb0ELb1ELb0ELb0ELb1ELb1ELb1ELb0EEEvNS_16Flash_fwd_paramsE,@function
        .size           _ZN5flash16flash_fwd_kernelI23Flash_fwd_kernel_traitsILi32ELi128ELi128ELi4ELb0ELb0EN7cutlass10bfloat16_tE19Flash_kernel_traitsILi32ELi128ELi128ELi4ES3_EELb0ELb1ELb0ELb0ELb1ELb1ELb1ELb0EEEvNS_16Flash_fwd_paramsE,(.L_x_614 - _ZN5flash16flash_fwd_kernelI23Flash_fwd_kernel_traitsILi32ELi128ELi128ELi4ELb0ELb0EN7cutlass10bfloat16_tE19Flash_kernel_traitsILi32ELi128ELi128ELi4ES3_EELb0ELb1ELb0ELb0ELb1ELb1ELb1ELb0EEEvNS_16Flash_fwd_paramsE)
        .other          _ZN5flash16flash_fwd_kernelI23Flash_fwd_kernel_traitsILi32ELi128ELi128ELi4ELb0ELb0EN7cutlass10bfloat16_tE19Flash_kernel_traitsILi32ELi128ELi128ELi4ES3_EELb0ELb1ELb0ELb0ELb1ELb1ELb1ELb0EEEvNS_16Flash_fwd_paramsE,@"STO_CUDA_ENTRY STV_DEFAULT"
_ZN5flash16flash_fwd_kernelI23Flash_fwd_kernel_traitsILi32ELi128ELi128ELi4ELb0ELb0EN7cutlass10bfloat16_tE19Flash_kernel_traitsILi32ELi128ELi128ELi4ES3_EELb0ELb1ELb0ELb0ELb1ELb1ELb1ELb0EEEvNS_16Flash_fwd_paramsE:
.text._ZN5flash16flash_fwd_kernelI23Flash_fwd_kernel_traitsILi32ELi128ELi128ELi4ELb0ELb0EN7cutlass10bfloat16_tE19Flash_kernel_traitsILi32ELi128ELi128ELi4ES3_EELb0ELb1ELb0ELb0ELb1ELb1ELb1ELb0EEEvNS_16Flash_fwd_paramsE:
        /* <DEDUP_REMOVED lines=53> */
[C---:B------:R-:W-:Y:S01]  /*0350*/  LEA.HI R0, R5.reuse, R2, RZ, 0x1 ;  /* 0x0000000205007211 */ /* 0x040fe200078f08ff */
        /* <DEDUP_REMOVED lines=35> */
[----:B------:R-:W-:Y:S01]  /*0590*/  STL.64 [R1+0x30], R30 ;  /* 0x0000301e01007387 */ /* 0x000fe20000100a00 */
        /* <DEDUP_REMOVED lines=13> */
[----:B------:R-:W-:Y:S01]  /*0670*/  IMAD.IADD R136, R0, 0x1, -R7 ;  /* 0x0000000100887824 */ /* 0x000fe200078e0a07 */
[----:B------:R-:W-:Y:S01]  /*0680*/  SHF.R.S32.HI R15, RZ, 0x1, R15 ;  /* 0x00000001ff0f7819 */ /* 0x000fe2000001140f */
        /* <DEDUP_REMOVED lines=10> */
[----:B------:R-:W-:Y:S02]  /*0730*/  IMAD R5, R57, 0x8, R17 ;  /* 0x0000000839057824 */ /* 0x000fe400078e0211 */
        /* <DEDUP_REMOVED lines=55> */
[----:B------:R-:W-:Y:S01]  /*0ab0*/  IMAD R8, R9, c[0x0][0x1b0], RZ ;  /* 0x00006c0009087a24 */ /* 0x000fe200078e02ff */
[----:B------:R2:W-:Y:S01]  /*0ac0*/  STL.64 [R1+0x20], R22 ;  /* 0x0000201601007387 */ /* 0x0005e20000100a00 */
[----:B------:R-:W-:-:S02]  /*0ad0*/  IMAD R10, R59, UR7, RZ ;  /* 0x000000073b0a7c24 */ /* 0x000fc4000f8e02ff */
[----:B------:R-:W-:Y:S02]  /*0ae0*/  IMAD R8, R0, c[0x0][0x1b4], R8 ;  /* 0x00006d0000087a24 */ /* 0x000fe400078e0208 */
[----:B------:R-:W-:Y:S02]  /*0af0*/  IMAD.MOV.U32 R204, RZ, RZ, R22 ;  /* 0x000000ffffcc7224 */ /* 0x000fe400078e0016 */
[----:B------:R-:W-:Y:S02]  /*0b00*/  IMAD.IADD R205, R23, 0x1, R8 ;  /* 0x0000000117cd7824 */ /* 0x000fe400078e0208 */
[C---:B------:R-:W-:Y:S02]  /*0b10*/  IMAD R8, R12.reuse, UR8, R10 ;  /* 0x000000080c087c24 */ /* 0x040fe4000f8e020a */
[----:B------:R-:W-:Y:S01]  /*0b20*/  IMAD R9, R9, c[0x0][0x1b8], RZ ;  /* 0x00006e0009097a24 */ /* 0x000fe200078e02ff */
[----:B------:R-:W-:Y:S01]  /*0b30*/  STL.64 [R1+0x10], R204 ;  /* 0x000010cc01007387 */ /* 0x000fe20000100a00 */
[----:B------:R-:W-:-:S02]  /*0b40*/  IMAD R13, R12, c[0x0][0x1a0], RZ ;  /* 0x000068000c0d7a24 */ /* 0x000fc400078e02ff */
[----:B------:R-:W-:Y:S02]  /*0b50*/  IMAD R12, R0, c[0x0][0x1bc], R9 ;  /* 0x00006f00000c7a24 */ /* 0x000fe400078e0209 */
[----:B------:R-:W-:-:S04]  /*0b60*/  IMAD.WIDE.U32 R10, R59, c[0x0][0x1a0], RZ ;  /* 0x000068003b0a7a25 */ /* 0x000fc800078e00ff */
[----:B------:R-:W-:Y:S01]  /*0b70*/  IMAD R13, R59, c[0x0][0x1a4], R13 ;  /* 0x000069003b0d7a24 */ /* 0x000fe200078e020d */
[----:B-1----:R-:W-:-:S04]  /*0b80*/  IADD3 R2, P0, R2, UR13, RZ ;  /* 0x0000000d02027c10 */ /* 0x002fc8000ff1e0ff */
        /* <DEDUP_REMOVED lines=32> */
[----:B--2---:R-:W-:Y:S02]  /*0d90*/  IMAD R8, R19, 0x8, R20 ;  /* 0x0000000813087824 */ /* 0x004fe400078e0214 */
        /* <DEDUP_REMOVED lines=18> */
[----:B------:R-:W-:Y:S01]  /*0ec0*/  IADD3 R6, P1, R4, UR12, RZ ;  /* 0x0000000c04067c10 */ /* 0x000fe2000ff3e0ff */
[----:B------:R-:W-:Y:S01]  /*0ed0*/  IMAD R136, R136, 0x20, R58 ;  /* 0x0000002088887824 */ /* 0x000fe200078e023a */
        /* <DEDUP_REMOVED lines=21> */
[----:B------:R-:W3:Y:S02]  /*1030*/  LDSM.16.M88.4 R16, [R187+0x1000] ;  /* 0x00100000bb10783b */ /* 0x000ee40000000200 */
[----:B------:R-:W-:Y:S01]  /*1040*/  @P0 IADD3 R189, R186, -0x20, RZ ;  /* 0xffffffe0babd0810 */ /* 0x000fe20007ffe0ff */
[----:B------:R-:W-:Y:S01]  /*1050*/  IMAD.IADD R188, R187, 0x1, R0 ;  /* 0x00000001bbbc7824 */ /* 0x000fe200078e0200 */
[----:B------:R-:W4:Y:S04]  /*1060*/  LDSM.16.M88.4 R44, [R3+0x2400] ;  /* 0x00240000032c783b */ /* 0x000f280000000200 */
[----:B--2---:R-:W-:Y:S04]  /*1070*/  LDSM.16.M88.4 R4, [R188] ;  /* 0x00000000bc04783b */ /* 0x004fe80000000200 */
[----:B------:R-:W-:Y:S04]  /*1080*/  LDSM.16.M88.4 R48, [R189] ;  /* 0x00000000bd30783b */ /* 0x000fe80000000200 */
[----:B------:R-:W-:Y:S04]  /*1090*/  LDSM.16.M88.4 R12, [R188+0x1000] ;  /* 0x00100000bc0c783b */ /* 0x000fe80000000200 */
[----:B-1----:R-:W1:Y:S04]  /*10a0*/  LDSM.16.M88.4 R8, [R187] ;  /* 0x00000000bb08783b */ /* 0x002e680000000200 */
[----:B------:R-:W2:Y:S04]  /*10b0*/  LDSM.16.M88.4 R64, [R189+0x400] ;  /* 0x00040000bd40783b */ /* 0x000ea80000000200 */
[----:B------:R-:W5:Y:S04]  /*10c0*/  LDSM.16.M88.4 R52, [R3+0x2800] ;  /* 0x002800000334783b */ /* 0x000f680000000200 */
[----:B------:R-:W2:Y:S04]  /*10d0*/  LDSM.16.M88.4 R60, [R189+0x800] ;  /* 0x00080000bd3c783b */ /* 0x000ea80000000200 */
[----:B------:R-:W2:Y:S01]  /*10e0*/  LDSM.16.M88.4 R108, [R3+0x2c00] ;  /* 0x002c0000036c783b */ /* 0x000ea20000000200 */
[C---:B---3--:R-:W-:Y:S03]  /*10f0*/  HMMA.16816.F32.BF16 R24, R16.reuse, R40, RZ ;  /* 0x000000281018723c */ /* 0x048fe600000418ff */
[----:B------:R-:W3:Y:S04]  /*1100*/  LDSM.16.M88.4 R100, [R189+0xc00] ;  /* 0x000c0000bd64783b */ /* 0x000ee80000000200 */
[----:B------:R-:W2:Y:S01]  /*1110*/  LDSM.16.M88.4 R116, [R3+0x3000] ;  /* 0x003000000374783b */ /* 0x000ea20000000200 */
[----:B----4-:R-:W-:Y:S03]  /*1120*/  HMMA.16816.F32.BF16 R28, R16, R44, RZ ;  /* 0x0000002c101c723c */ /* 0x010fe600000418ff */
[----:B------:R-:W4:Y:S04]  /*1130*/  LDSM.16.M88.4 R112, [R189+0x1000] ;  /* 0x00100000bd70783b */ /* 0x000f280000000200 */
[----:B------:R-:W3:Y:S04]  /*1140*/  LDSM.16.M88.4 R96, [R3+0x3400] ;  /* 0x003400000360783b */ /* 0x000ee80000000200 */
[----:B------:R-:W3:Y:S01]  /*1150*/  LDSM.16.M88.4 R88, [R189+0x1400] ;  /* 0x00140000bd58783b */ /* 0x000ee20000000200 */
[----:B-1----:R-:W-:Y:S03]  /*1160*/  HMMA.16816.F32.BF16 R20, R8, R40, RZ ;  /* 0x000000280814723c */ /* 0x002fe600000418ff */
[----:B------:R-:W1:Y:S04]  /*1170*/  LDSM.16.M88.4 R92, [R3+0x3800] ;  /* 0x00380000035c783b */ /* 0x000e680000000200 */
[----:B------:R-:W1:Y:S01]  /*1180*/  LDSM.16.M88.4 R104, [R189+0x1800] ;  /* 0x00180000bd68783b */ /* 0x000e620000000200 */
[----:B------:R-:W-:Y:S03]  /*1190*/  HMMA.16816.F32.BF16 R32, R12, R48, R24 ;  /* 0x000000300c20723c */ /* 0x000fe60000041818 */
[----:B------:R2:W1:Y:S04]  /*11a0*/  LDSM.16.M88.4 R84, [R3+0x3c00] ;  /* 0x003c00000354783b */ /* 0x0004680000000200 */
[----:B------:R-:W1:Y:S01]  /*11b0*/  LDSM.16.M88.4 R80, [R189+0x1c00] ;  /* 0x001c0000bd50783b */ /* 0x000e620000000200 */
[----:B------:R-:W-:Y:S03]  /*11c0*/  HMMA.16816.F32.BF16 R24, R8, R44, RZ ;  /* 0x0000002c0818723c */ /* 0x000fe600000418ff */
[----:B------:R-:W0:Y:S05]  /*11d0*/  LDGDEPBAR ;  /* 0x00000000000079af */ /* 0x000e2a0000000000 */
[----:B------:R-:W-:Y:S08]  /*11e0*/  HMMA.16816.F32.BF16 R20, R4, R48, R20 ;  /* 0x000000300414723c */ /* 0x000ff00000041814 */
[----:B--2---:R-:W-:Y:S01]  /*11f0*/  HMMA.16816.F32.BF16 R36, R12, R64, R28 ;  /* 0x000000400c24723c */ /* 0x004fe2000004181c */
[----:B------:R-:W-:-:S05]  /*1200*/  LOP3.LUT R3, R121, 0xffffffe0, RZ, 0xc0, !PT ;  /* 0xffffffe079037812 */ /* 0x000fca00078ec0ff */
[----:B------:R-:W-:Y:S02]  /*1210*/  IMAD.IADD R3, R120, 0x1, -R3 ;  /* 0x0000000178037824 */ /* 0x000fe400078e0a03 */
[----:B-----5:R-:W-:Y:S01]  /*1220*/  HMMA.16816.F32.BF16 R28, R16, R52, RZ ;  /* 0x00000034101c723c */ /* 0x020fe200000418ff */
[----:B------:R-:W-:-:S07]  /*1230*/  DEPBAR.LE SB0, 0x0 ;  /* 0x000080000000791a */ /* 0x000fce0000000000 */
[----:B------:R-:W-:-:S04]  /*1240*/  FMUL.FTZ R2, R20, c[0x0][0x2ec] ;  /* 0x0000bb0014027a20 */ /* 0x000fc80000410000 */
[----:B------:R2:W-:Y:S11]  /*1250*/  MUFU.TANH R148, R2 ;  /* 0x0000000200947308 */ /* 0x0005f60000002400 */
[----:B------:R-:W-:Y:S01]  /*1260*/  @!UPT UIADD3 URZ, URZ, URZ, URZ ;  /* 0x0000003f3f3ff290 */ /* 0x000fe2000fffe03f */
[----:B------:R-:W-:Y:S01]  /*1270*/  HMMA.16816.F32.BF16 R28, R12, R60, R28 ;  /* 0x0000003c0c1c723c */ /* 0x000fe2000004181c */
[----:B--2---:R-:W-:-:S04]  /*1280*/  FMUL.FTZ R2, R21, c[0x0][0x2ec] ;  /* 0x0000bb0015027a20 */ /* 0x004fc80000410000 */
[----:B------:R2:W5:Y:S02]  /*1290*/  MUFU.TANH R147, R2 ;  /* 0x0000000200937308 */ /* 0x0005640000002400 */
[----:B--2---:R-:W-:-:S06]  /*12a0*/  FMUL.FTZ R2, R22, c[0x0][0x2ec] ;  /* 0x0000bb0016027a20 */ /* 0x004fcc0000410000 */
[----:B------:R2:W-:Y:S02]  /*12b0*/  MUFU.TANH R160, R2 ;  /* 0x0000000200a07308 */ /* 0x0005e40000002400 */
[----:B--2---:R-:W-:Y:S02]  /*12c0*/  FMUL.FTZ R2, R23, c[0x0][0x2ec] ;  /* 0x0000bb0017027a20 */ /* 0x004fe40000410000 */
[----:B------:R-:W-:Y:S04]  /*12d0*/  HMMA.16816.F32.BF16 R20, R4, R64, R24 ;  /* 0x000000400414723c */ /* 0x000fe80000041818 */
[----:B------:R2:W-:Y:S04]  /*12e0*/  MUFU.TANH R159, R2 ;  /* 0x00000002009f7308 */ /* 0x0005e80000002400 */
[----:B------:R-:W-:Y:S01]  /*12f0*/  HMMA.16816.F32.BF16 R24, R8, R52, RZ ;  /* 0x000000340818723c */ /* 0x000fe200000418ff */
[----:B--2---:R-:W-:-:S04]  /*1300*/  FMUL.FTZ R2, R32, c[0x0][0x2ec] ;  /* 0x0000bb0020027a20 */ /* 0x004fc80000410000 */
[----:B------:R2:W-:Y:S02]  /*1310*/  MUFU.TANH R194, R2 ;  /* 0x0000000200c27308 */ /* 0x0005e40000002400 */
[----:B--2---:R-:W-:-:S06]  /*1320*/  FMUL.FTZ R2, R33, c[0x0][0x2ec] ;  /* 0x0000bb0021027a20 */ /* 0x004fcc0000410000 */
        /* <DEDUP_REMOVED lines=21> */
[----:B--2---:R-:W-:Y:S02]  /*1480*/  FMUL.FTZ R2, R39, c[0x0][0x2ec] ;  /* 0x0000bb0027027a20 */ /* 0x004fe40000410000 */
[----:B------:R-:W-:Y:S04]  /*1490*/  HMMA.16816.F32.BF16 R36, R16, R108, RZ ;  /* 0x0000006c1024723c */ /* 0x000fe800000418ff */
[----:B------:R2:W-:Y:S02]  /*14a0*/  MUFU.TANH R190, R2 ;  /* 0x0000000200be7308 */ /* 0x0005e40000002400 */
[----:B--2---:R-:W-:-:S06]  /*14b0*/  FMUL.FTZ R2, R20, c[0x0][0x2ec] ;  /* 0x0000bb0014027a20 */ /* 0x004fcc0000410000 */
[----:B------:R2:W1:Y:S11]  /*14c0*/  MUFU.TANH R128, R2 ;  /* 0x0000000200807308 */ /* 0x0004760000002400 */
[----:B------:R-:W-:Y:S01]  /*14d0*/  @!UPT UIADD3 URZ, URZ, URZ, URZ ;  /* 0x0000003f3f3ff290 */ /* 0x000fe2000fffe03f */
[----:B---3--:R-:W-:Y:S01]  /*14e0*/  HMMA.16816.F32.BF16 R36, R12, R100, R36 ;  /* 0x000000640c24723c */ /* 0x008fe20000041824 */
[----:B--2---:R-:W-:-:S04]  /*14f0*/  FMUL.FTZ R2, R21, c[0x0][0x2ec] ;  /* 0x0000bb0015027a20 */ /* 0x004fc80000410000 */
        /* <DEDUP_REMOVED lines=17> */
[----:B------:R2:W-:Y:S11]  /*1610*/  MUFU.TANH R126, R2 ;  /* 0x00000002007e7308 */ /* 0x0005f60000002400 */
[----:B------:R-:W-:Y:S01]  /*1620*/  @!UPT UIADD3 URZ, URZ, URZ, URZ ;  /* 0x0000003f3f3ff290 */ /* 0x000fe2000fffe03f */
[----:B----4-:R-:W-:Y:S08]  /*1630*/  HMMA.16816.F32.BF16 R32, R12, R112, R28 ;  /* 0x000000700c20723c */ /* 0x010ff0000004181c */
[----:B------:R-:W-:Y:S01]  /*1640*/  HMMA.16816.F32.BF16 R28, R16, R96, RZ ;  /* 0x00000060101c723c */ /* 0x000fe200000418ff */
        /* <DEDUP_REMOVED lines=9> */
[----:B------:R2:W-:Y:S11]  /*16e0*/  MUFU.TANH R171, R2 ;  /* 0x0000000200ab7308 */ /* 0x0005f60000002400 */
[----:B------:R-:W-:Y:S08]  /*16f0*/  @!UPT UIADD3 URZ, URZ, URZ, URZ ;  /* 0x0000003f3f3ff290 */ /* 0x000ff0000fffe03f */
[----:B------:R-:W-:Y:S01]  /*1700*/  HMMA.16816.F32.BF16 R24, R4, R88, R24 ;  /* 0x000000580418723c */ /* 0x000fe20000041818 */
[----:B--2---:R-:W-:-:S04]  /*1710*/  FMUL.FTZ R2, R37, c[0x0][0x2ec] ;  /* 0x0000bb0025027a20 */ /* 0x004fc80000410000 */
[----:B------:R2:W-:Y:S02]  /*1720*/  MUFU.TANH R175, R2 ;  /* 0x0000000200af7308 */ /* 0x0005e40000002400 */
[----:B--2---:R-:W-:-:S06]  /*1730*/  FMUL.FTZ R2, R38, c[0x0][0x2ec] ;  /* 0x0000bb0026027a20 */ /* 0x004fcc0000410000 */
[----:B------:R2:W-:Y:S02]  /*1740*/  MUFU.TANH R172, R2 ;  /* 0x0000000200ac7308 */ /* 0x0005e40000002400 */
[----:B--2---:R-:W-:Y:S02]  /*1750*/  FMUL.FTZ R2, R39, c[0x0][0x2ec] ;  /* 0x0000bb0027027a20 */ /* 0x004fe40000410000 */
[----:B------:R-:W-:Y:S04]  /*1760*/  HMMA.16816.F32.BF16 R36, R12, R88, R28 ;  /* 0x000000580c24723c */ /* 0x000fe8000004181c */
[----:B------:R2:W-:Y:S04]  /*1770*/  MUFU.TANH R168, R2 ;  /* 0x0000000200a87308 */ /* 0x0005e80000002400 */
[----:B-1----:R-:W-:Y:S01]  /*1780*/  HMMA.16816.F32.BF16 R28, R8, R92, RZ ;  /* 0x0000005c081c723c */ /* 0x002fe200000418ff */
[----:B--2---:R-:W-:-:S04]  /*1790*/  FMUL.FTZ R2, R20, c[0x0][0x2ec] ;  /* 0x0000bb0014027a20 */ /* 0x004fc80000410000 */
[----:B------:R1:W-:Y:S11]  /*17a0*/  MUFU.TANH R101, R2 ;  /* 0x0000000200657308 */ /* 0x0003f60000002400 */
[----:B------:R-:W-:Y:S08]  /*17b0*/  @!UPT UIADD3 URZ, URZ, URZ, URZ ;  /* 0x0000003f3f3ff290 */ /* 0x000ff0000fffe03f */
[----:B------:R-:W-:Y:S01]  /*17c0*/  HMMA.16816.F32.BF16 R28, R4, R104, R28 ;  /* 0x00000068041c723c */ /* 0x000fe2000004181c */
[----:B-1----:R-:W-:-:S04]  /*17d0*/  FMUL.FTZ R2, R21, c[0x0][0x2ec] ;  /* 0x0000bb0015027a20 */ /* 0x002fc80000410000 */
[----:B------:R1:W-:Y:S02]  /*17e0*/  MUFU.TANH R100, R2 ;  /* 0x0000000200647308 */ /* 0x0003e40000002400 */
[----:B-1----:R-:W-:-:S06]  /*17f0*/  FMUL.FTZ R2, R22, c[0x0][0x2ec] ;  /* 0x0000bb0016027a20 */ /* 0x002fcc0000410000 */
[----:B------:R1:W-:Y:S02]  /*1800*/  MUFU.TANH R146, R2 ;  /* 0x0000000200927308 */ /* 0x0003e40000002400 */
[----:B-1----:R-:W-:Y:S02]  /*1810*/  FMUL.FTZ R2, R23, c[0x0][0x2ec] ;  /* 0x0000bb0017027a20 */ /* 0x002fe40000410000 */
[----:B------:R-:W-:Y:S04]  /*1820*/  HMMA.16816.F32.BF16 R20, R16, R92, RZ ;  /* 0x0000005c1014723c */ /* 0x000fe800000418ff */
[----:B------:R1:W-:Y:S02]  /*1830*/  MUFU.TANH R129, R2 ;  /* 0x0000000200817308 */ /* 0x0003e40000002400 */
[----:B-1----:R-:W-:-:S06]  /*1840*/  FMUL.FTZ R2, R32, c[0x0][0x2ec] ;  /* 0x0000bb0020027a20 */ /* 0x002fcc0000410000 */
[----:B------:R1:W-:Y:S11]  /*1850*/  MUFU.TANH R164, R2 ;  /* 0x0000000200a47308 */ /* 0x0003f60000002400 */
[----:B------:R-:W-:Y:S01]  /*1860*/  @!UPT UIADD3 URZ, URZ, URZ, URZ ;  /* 0x0000003f3f3ff290 */ /* 0x000fe2000fffe03f */
        /* <DEDUP_REMOVED lines=9> */
[----:B------:R1:W-:Y:S02]  /*1900*/  MUFU.TANH R109, R2 ;  /* 0x00000002006d7308 */ /* 0x0003e40000002400 */
[----:B-1----:R-:W-:-:S06]  /*1910*/  FMUL.FTZ R2, R25, c[0x0][0x2ec] ;  /* 0x0000bb0019027a20 */ /* 0x002fcc0000410000 */
        /* <DEDUP_REMOVED lines=21> */
[----:B------:R-:W-:Y:S04]  /*1a70*/  HMMA.16816.F32.BF16 R28, R4, R80, R32 ;  /* 0x00000050041c723c */ /* 0x000fe80000041820 */
[----:B------:R1:W-:Y:S04]  /*1a80*/  MUFU.TANH R177, R2 ;  /* 0x0000000200b17308 */ /* 0x0003e80000002400 */
[-C--:B------:R-:W-:Y:S08]  /*1a90*/  HMMA.16816.F32.BF16 R32, R16, R42.reuse, RZ ;  /* 0x0000002a1020723c */ /* 0x080ff000000418ff */
[----:B------:R-:W-:Y:S01]  /*1aa0*/  HMMA.16816.F32.BF16 R40, R8, R42, RZ ;  /* 0x0000002a0828723c */ /* 0x000fe200000418ff */
[----:B-1----:R-:W-:-:S04]  /*1ab0*/  FMUL.FTZ R2, R20, c[0x0][0x2ec] ;  /* 0x0000bb0014027a20 */ /* 0x002fc80000410000 */
[----:B------:R1:W-:Y:S03]  /*1ac0*/  MUFU.TANH R165, R2 ;  /* 0x0000000200a57308 */ /* 0x0003e60000002400 */
[----:B------:R-:W-:Y:S02]  /*1ad0*/  FMUL.FTZ R28, R28, c[0x0][0x2ec] ;  /* 0x0000bb001c1c7a20 */ /* 0x000fe40000410000 */
[----:B------:R-:W-:Y:S02]  /*1ae0*/  FMUL.FTZ R29, R29, c[0x0][0x2ec] ;  /* 0x0000bb001d1d7a20 */ /* 0x000fe40000410000 */
[----:B------:R-:W-:Y:S02]  /*1af0*/  FMUL.FTZ R30, R30, c[0x0][0x2ec] ;  /* 0x0000bb001e1e7a20 */ /* 0x000fe40000410000 */
[----:B------:R-:W-:Y:S01]  /*1b00*/  FMUL.FTZ R31, R31, c[0x0][0x2ec] ;  /* 0x0000bb001f1f7a20 */ /* 0x000fe20000410000 */
[----:B------:R-:W-:Y:S01]  /*1b10*/  MUFU.TANH R123, R28 ;  /* 0x0000001c007b7308 */ /* 0x000fe20000002400 */
[----:B------:R-:W-:Y:S01]  /*1b20*/  HMMA.16816.F32.BF16 R36, R12, R50, R32 ;  /* 0x000000320c24723c */ /* 0x000fe20000041820 */
[----:B-1----:R-:W-:-:S06]  /*1b30*/  FMUL.FTZ R2, R21, c[0x0][0x2ec] ;  /* 0x0000bb0015027a20 */ /* 0x002fcc0000410000 */
[----:B------:R-:W-:Y:S01]  /*1b40*/  MUFU.TANH R122, R29 ;  /* 0x0000001d007a7308 */ /* 0x000fe20000002400 */
[----:B------:R-:W-:Y:S07]  /*1b50*/  HMMA.16816.F32.BF16 R32, R8, R46, RZ ;  /* 0x0000002e0820723c */ /* 0x000fee00000418ff */
[----:B------:R1:W-:Y:S01]  /*1b60*/  MUFU.TANH R166, R2 ;  /* 0x0000000200a67308 */ /* 0x0003e20000002400 */
[----:B------:R-:W-:Y:S07]  /*1b70*/  HMMA.16816.F32.BF16 R40, R4, R50, R40 ;  /* 0x000000320428723c */ /* 0x000fee0000041828 */
[----:B------:R-:W-:Y:S01]  /*1b80*/  MUFU.TANH R200, R30 ;  /* 0x0000001e00c87308 */ /* 0x000fe20000002400 */
[----:B------:R-:W-:-:S02]  /*1b90*/  FMUL.FTZ R36, R36, c[0x0][0x2ec] ;  /* 0x0000bb0024247a20 */ /* 0x000fc40000410000 */
[----:B------:R-:W-:Y:S02]  /*1ba0*/  FMUL.FTZ R37, R37, c[0x0][0x2ec] ;  /* 0x0000bb0025257a20 */ /* 0x000fe40000410000 */
[----:B------:R-:W-:Y:S02]  /*1bb0*/  FMUL.FTZ R38, R38, c[0x0][0x2ec] ;  /* 0x0000bb0026267a20 */ /* 0x000fe40000410000 */
[----:B-1----:R-:W-:Y:S01]  /*1bc0*/  FMUL.FTZ R2, R22, c[0x0][0x2ec] ;  /* 0x0000bb0016027a20 */ /* 0x002fe20000410000 */
[----:B------:R1:W-:Y:S08]  /*1bd0*/  MUFU.TANH R199, R31 ;  /* 0x0000001f00c77308 */ /* 0x0003f00000002400 */
[----:B------:R2:W-:Y:S01]  /*1be0*/  MUFU.TANH R169, R2 ;  /* 0x0000000200a97308 */ /* 0x0005e20000002400 */
[----:B-1----:R-:W-:Y:S07]  /*1bf0*/  HMMA.16816.F32.BF16 R28, R16, R54, RZ ;  /* 0x00000036101c723c */ /* 0x002fee00000418ff */
[----:B------:R-:W-:Y:S01]  /*1c00*/  MUFU.TANH R144, R36 ;  /* 0x0000002400907308 */ /* 0x000fe20000002400 */
[----:B--2---:R-:W-:-:S07]  /*1c10*/  FMUL.FTZ R2, R23, c[0x0][0x2ec] ;  /* 0x0000bb0017027a20 */ /* 0x004fce0000410000 */
[----:B------:R-:W-:Y:S01]  /*1c20*/  MUFU.TANH R143, R37 ;  /* 0x00000025008f7308 */ /* 0x000fe20000002400 */
[----:B------:R-:W-:Y:S07]  /*1c30*/  HMMA.16816.F32.BF16 R20, R12, R80, R24 ;  /* 0x000000500c14723c */ /* 0x000fee0000041818 */
[----:B------:R1:W-:Y:S01]  /*1c40*/  MUFU.TANH R170, R2 ;  /* 0x0000000200aa7308 */ /* 0x0003e20000002400 */
[----:B------:R-:W-:Y:S07]  /*1c50*/  HMMA.16816.F32.BF16 R24, R16, R46, RZ ;  /* 0x0000002e1018723c */ /* 0x000fee00000418ff */
[----:B------:R2:W-:Y:S01]  /*1c60*/  MUFU.TANH R140, R38 ;  /* 0x00000026008c7308 */ /* 0x0005e20000002400 */
[----:B------:R-:W-:Y:S01]  /*1c70*/  HMMA.16816.F32.BF16 R76, R12, R62, R28 ;  /* 0x0000003e0c4c723c */ /* 0x000fe2000004181c */
[----:B-1----:R-:W-:-:S07]  /*1c80*/  FMUL.FTZ R2, R39, c[0x0][0x2ec] ;  /* 0x0000bb0027027a20 */ /* 0x002fce0000410000 */
[C---:B------:R-:W-:Y:S01]  /*1c90*/  HMMA.16816.F32.BF16 R28, R8.reuse, R86, RZ ;  /* 0x00000056081c723c */ /* 0x040fe200000418ff */
[----:B------:R-:W-:Y:S02]  /*1ca0*/  FMUL.FTZ R20, R20, c[0x0][0x2ec] ;  /* 0x0000bb0014147a20 */ /* 0x000fe40000410000 */
[----:B------:R-:W-:Y:S01]  /*1cb0*/  FMUL.FTZ R21, R21, c[0x0][0x2ec] ;  /* 0x0000bb0015157a20 */ /* 0x000fe20000410000 */
[----:B------:R-:W-:Y:S01]  /*1cc0*/  MUFU.TANH R131, R2 ;  /* 0x0000000200837308 */ /* 0x000fe20000002400 */
[----:B------:R-:W-:Y:S02]  /*1cd0*/  FMUL.FTZ R22, R22, c[0x0][0x2ec] ;  /* 0x0000bb0016167a20 */ /* 0x000fe40000410000 */
[----:B------:R-:W-:Y:S01]  /*1ce0*/  FMUL.FTZ R23, R23, c[0x0][0x2ec] ;  /* 0x0000bb0017177a20 */ /* 0x000fe20000410000 */
[----:B--2---:R-:W-:Y:S04]  /*1cf0*/  HMMA.16816.F32.BF16 R36, R8, R94, RZ ;  /* 0x0000005e0824723c */ /* 0x004fe800000418ff */
[----:B------:R-:W-:Y:S08]  /*1d00*/  MUFU.TANH R173, R20 ;  /* 0x0000001400ad7308 */ /* 0x000ff00000002400 */
[----:B------:R-:W-:Y:S04]  /*1d10*/  MUFU.TANH R174, R21 ;  /* 0x0000001500ae7308 */ /* 0x000fe80000002400 */
[----:B------:R-:W-:Y:S04]  /*1d20*/  HMMA.16816.F32.BF16 R48, R4, R82, R28 ;  /* 0x000000520430723c */ /* 0x000fe8000004181c */
[----:B------:R-:W-:Y:S08]  /*1d30*/  MUFU.TANH R178, R22 ;  /* 0x0000001600b27308 */ /* 0x000ff00000002400 */
[----:B------:R1:W-:Y:S11]  /*1d40*/  MUFU.TANH R179, R23 ;  /* 0x0000001700b37308 */ /* 0x0003f60000002400 */
[----:B------:R-:W-:Y:S01]  /*1d50*/  @!UPT UIADD3 URZ, URZ, URZ, URZ ;  /* 0x0000003f3f3ff290 */ /* 0x000fe2000fffe03f */
[----:B------:R-:W-:Y:S02]  /*1d60*/  FMUL.FTZ R48, R48, c[0x0][0x2ec] ;  /* 0x0000bb0030307a20 */ /* 0x000fe40000410000 */
[----:B------:R-:W-:Y:S01]  /*1d70*/  FMUL.FTZ R51, R51, c[0x0][0x2ec] ;  /* 0x0000bb0033337a20 */ /* 0x000fe20000410000 */
[----:B-1----:R-:W-:Y:S08]  /*1d80*/  HMMA.16816.F32.BF16 R20, R12, R66, R24 ;  /* 0x000000420c14723c */ /* 0x002ff00000041818 */
[----:B------:R-:W-:Y:S08]  /*1d90*/  HMMA.16816.F32.BF16 R24, R8, R54, RZ ;  /* 0x000000360818723c */ /* 0x000ff000000418ff */
[----:B------:R-:W-:Y:S08]  /*1da0*/  HMMA.16816.F32.BF16 R52, R4, R66, R32 ;  /* 0x000000420434723c */ /* 0x000ff00000041820 */
[----:B------:R-:W-:Y:S01]  /*1db0*/  FMUL.FTZ R2, R20, c[0x0][0x2ec] ;  /* 0x0000bb0014027a20 */ /* 0x000fe20000410000 */
[----:B------:R-:W-:Y:S03]  /*1dc0*/  HMMA.16816.F32.BF16 R32, R8, R110, RZ ;  /* 0x0000006e0820723c */ /* 0x000fe600000418ff */
[----:B------:R1:W-:Y:S05]  /*1dd0*/  MUFU.TANH R139, R2 ;  /* 0x00000002008b7308 */ /* 0x0003ea0000002400 */
[----:B------:R-:W-:Y:S08]  /*1de0*/  HMMA.16816.F32.BF16 R44, R4, R62, R24 ;  /* 0x0000003e042c723c */ /* 0x000ff00000041818 */
[----:B------:R-:W-:Y:S01]  /*1df0*/  HMMA.16816.F32.BF16 R24, R8, R118, RZ ;  /* 0x000000760818723c */ /* 0x000fe200000418ff */
[----:B-1----:R-:W-:-:S04]  /*1e00*/  FMUL.FTZ R2, R21, c[0x0][0x2ec] ;  /* 0x0000bb0015027a20 */ /* 0x002fc80000410000 */
[----:B------:R1:W-:Y:S03]  /*1e10*/  MUFU.TANH R135, R2 ;  /* 0x0000000200877308 */ /* 0x0003e60000002400 */
[C---:B------:R-:W-:Y:S08]  /*1e20*/  HMMA.16816.F32.BF16 R68, R4.reuse, R102, R32 ;  /* 0x000000660444723c */ /* 0x040ff00000041820 */
[----:B------:R-:W-:Y:S01]  /*1e30*/  HMMA.16816.F32.BF16 R60, R4, R106, R36 ;  /* 0x0000006a043c723c */ /* 0x000fe20000041824 */
[----:B------:R-:W-:-:S02]  /*1e40*/  FMUL.FTZ R46, R46, c[0x0][0x2ec] ;  /* 0x0000bb002e2e7a20 */ /* 0x000fc40000410000 */
[----:B------:R-:W-:Y:S02]  /*1e50*/  FMUL.FTZ R31, R45, c[0x0][0x2ec] ;  /* 0x0000bb002d1f7a20 */ /* 0x000fe40000410000 */
[----:B-1----:R-:W-:-:S03]  /*1e60*/  FMUL.FTZ R2, R22, c[0x0][0x2ec] ;  /* 0x0000bb0016027a20 */ /* 0x002fc60000410000 */
[----:B------:R-:W-:Y:S01]  /*1e70*/  HMMA.16816.F32.BF16 R72, R4, R114, R24 ;  /* 0x000000720448723c */ /* 0x000fe20000041818 */
[----:B------:R-:W-:Y:S01]  /*1e80*/  IMAD R36, R57, 0x10, R182 ;  /* 0x0000001039247824 */ /* 0x000fe200078e02b6 */
[----:B------:R1:W-:Y:S11]  /*1e90*/  MUFU.TANH R133, R2 ;  /* 0x0000000200857308 */ /* 0x0003f60000002400 */
[----:B------:R-:W-:Y:S03]  /*1ea0*/  @!UPT UIADD3 URZ, URZ, URZ, URZ ;  /* 0x0000003f3f3ff290 */ /* 0x000fe6000fffe03f */
[----:B------:R-:W-:Y:S02]  /*1eb0*/  FMUL.FTZ R61, R61, c[0x0][0x2ec] ;  /* 0x0000bb003d3d7a20 */ /* 0x000fe40000410000 */
[----:B------:R-:W-:Y:S02]  /*1ec0*/  FMUL.FTZ R60, R60, c[0x0][0x2ec] ;  /* 0x0000bb003c3c7a20 */ /* 0x000fe40000410000 */
[----:B-1----:R-:W-:Y:S02]  /*1ed0*/  FMUL.FTZ R2, R23, c[0x0][0x2ec] ;  /* 0x0000bb0017027a20 */ /* 0x002fe40000410000 */
[----:B------:R-:W-:Y:S01]  /*1ee0*/  HMMA.16816.F32.BF16 R20, R8, R98, RZ ;  /* 0x000000620814723c */ /* 0x000fe200000418ff */
[----:B------:R-:W-:Y:S01]  /*1ef0*/  MUFU.TANH R61, R61 ;  /* 0x0000003d003d7308 */ /* 0x000fe20000002400 */
[----:B------:R-:W-:Y:S02]  /*1f00*/  FMUL.FTZ R45, R73, c[0x0][0x2ec] ;  /* 0x0000bb00492d7a20 */ /* 0x000fe40000410000 */
[----:B------:R-:W-:-:S02]  /*1f10*/  FMUL.FTZ R62, R62, c[0x0][0x2ec] ;  /* 0x0000bb003e3e7a20 */ /* 0x000fc40000410000 */
[----:B------:R-:W-:Y:S02]  /*1f20*/  FMUL.FTZ R63, R63, c[0x0][0x2ec] ;  /* 0x0000bb003f3f7a20 */ /* 0x000fe40000410000 */
[----:B------:R-:W-:Y:S01]  /*1f30*/  IMAD.SHL.U32 R9, R120, 0x2, RZ ;  /* 0x0000000278097824 */ /* 0x000fe200078e00ff */
[----:B------:R1:W-:Y:S01]  /*1f40*/  MUFU.TANH R134, R2 ;  /* 0x0000000200867308 */ /* 0x0003e20000002400 */
[----:B------:R-:W-:Y:S02]  /*1f50*/  FMUL.FTZ R8, R43, c[0x0][0x2ec] ;  /* 0x0000bb002b087a20 */ /* 0x000fe40000410000 */
[----:B------:R-:W-:Y:S01]  /*1f60*/  FMUL.FTZ R10, R52, c[0x0][0x2ec] ;  /* 0x0000bb00340a7a20 */ /* 0x000fe20000410000 */
[----:B------:R-:W-:-:S04]  /*1f70*/  LOP3.LUT R9, R9, 0x6, RZ, 0xc0, !PT ;  /* 0x0000000609097812 */ /* 0x000fc800078ec0ff */
[----:B------:R-:W-:Y:S07]  /*1f80*/  MUFU.TANH R116, R8 ;  /* 0x0000000800747308 */ /* 0x000fee0000002400 */
[----:B------:R-:W-:Y:S01]  /*1f90*/  HMMA.16816.F32.BF16 R64, R4, R90, R20 ;  /* 0x0000005a0440723c */ /* 0x000fe20000041814 */
[----:B-1----:R-:W-:Y:S01]  /*1fa0*/  FMUL.FTZ R2, R76, c[0x0][0x2ec] ;  /* 0x0000bb004c027a20 */ /* 0x002fe20000410000 */
[----:B------:R-:W-:Y:S05]  /*1fb0*/  MUFU.TANH R81, R10 ;  /* 0x0000000a00517308 */ /* 0x000fea0000002400 */
[----:B------:R-:W-:-:S02]  /*1fc0*/  FMUL.FTZ R5, R44, c[0x0][0x2ec] ;  /* 0x0000bb002c057a20 */ /* 0x000fc40000410000 */
[----:B------:R-:W-:Y:S01]  /*1fd0*/  FMUL.FTZ R4, R55, c[0x0][0x2ec] ;  /* 0x0000bb0037047a20 */ /* 0x000fe20000410000 */
[----:B------:R1:W-:Y:S01]  /*1fe0*/  MUFU.TANH R141, R2 ;  /* 0x00000002008d7308 */ /* 0x0003e20000002400 */
[----:B------:R-:W-:-:S07]  /*1ff0*/  FMUL.FTZ R44, R47, c[0x0][0x2ec] ;  /* 0x0000bb002f2c7a20 */ /* 0x000fce0000410000 */
[----:B------:R-:W-:Y:S01]  /*2000*/  MUFU.TANH R113, R4 ;  /* 0x0000000400717308 */ /* 0x000fe20000002400 */
[----:B-1----:R-:W-:-:S07]  /*2010*/  FMUL.FTZ R2, R77, c[0x0][0x2ec] ;  /* 0x0000bb004d027a20 */ /* 0x002fce0000410000 */
[----:B------:R-:W-:Y:S08]  /*2020*/  MUFU.TANH R120, R46 ;  /* 0x0000002e00787308 */ /* 0x000ff00000002400 */
[----:B------:R1:W-:Y:S08]  /*2030*/  MUFU.TANH R142, R2 ;  /* 0x00000002008e7308 */ /* 0x0003f00000002400 */
[----:B------:R-:W-:Y:S01]  /*2040*/  MUFU.TANH R47, R31 ;  /* 0x0000001f002f7308 */ /* 0x000fe20000002400 */
[----:B-1----:R-:W-:-:S07]  /*2050*/  FMUL.FTZ R2, R40, c[0x0][0x2ec] ;  /* 0x0000bb0028027a20 */ /* 0x002fce0000410000 */
[----:B------:R1:W-:Y:S08]  /*2060*/  MUFU.TANH R55, R45 ;  /* 0x0000002d00377308 */ /* 0x0003f00000002400 */
[----:B------:R2:W-:Y:S01]  /*2070*/  MUFU.TANH R80, R2 ;  /* 0x0000000200507308 */ /* 0x0005e20000002400 */
[----:B-1----:R-:W-:-:S07]  /*2080*/  FMUL.FTZ R45, R64, c[0x0][0x2ec] ;  /* 0x0000bb00402d7a20 */ /* 0x002fce0000410000 */
[----:B------:R-:W-:Y:S01]  /*2090*/  MUFU.TANH R62, R62 ;  /* 0x0000003e003e7308 */ /* 0x000fe20000002400 */
[----:B--2---:R-:W-:-:S07]  /*20a0*/  FMUL.FTZ R2, R41, c[0x0][0x2ec] ;  /* 0x0000bb0029027a20 */ /* 0x004fce0000410000 */
[----:B------:R1:W2:Y:S02]  /*20b0*/  MUFU.TANH R77, R2 ;  /* 0x00000002004d7308 */ /* 0x0002a40000002400 */
[----:B-1----:R-:W-:-:S06]  /*20c0*/  FMUL.FTZ R2, R42, c[0x0][0x2ec] ;  /* 0x0000bb002a027a20 */ /* 0x002fcc0000410000 */
[----:B------:R1:W-:Y:S02]  /*20d0*/  MUFU.TANH R117, R2 ;  /* 0x0000000200757308 */ /* 0x0003e40000002400 */
[----:B-1----:R-:W-:-:S06]  /*20e0*/  SHF.R.S32.HI R2, RZ, 0x1f, R121 ;  /* 0x0000001fff027819 */ /* 0x002fcc0000011479 */
[----:B------:R-:W-:Y:S01]  /*20f0*/  MUFU.TANH R121, R44 ;  /* 0x0000002c00797308 */ /* 0x000fe20000002400 */
[----:B------:R-:W-:Y:S01]  /*2100*/  LEA.HI R8, R2, R57, RZ, 0x2 ;  /* 0x0000003902087211 */ /* 0x000fe200078f10ff */
[----:B------:R-:W-:Y:S01]  /*2110*/  IMAD R2, R59, 0x80, R9 ;  /* 0x000000803b027824 */ /* 0x000fe200078e0209 */
[----:B------:R-:W-:Y:S02]  /*2120*/  SHF.R.S32.HI R9, RZ, 0x1f, R3 ;  /* 0x0000001fff097819 */ /* 0x000fe40000011403 */
[----:B------:R-:W-:Y:S02]  /*2130*/  LOP3.LUT R8, R8, 0xfffffffc, RZ, 0xc0, !PT ;  /* 0xfffffffc08087812 */ /* 0x000fe400078ec0ff */
[----:B------:R-:W-:Y:S01]  /*2140*/  LEA.HI R32, R9, R3, RZ, 0x2 ;  /* 0x0000000309207211 */ /* 0x000fe200078f10ff */
[----:B------:R-:W-:Y:S01]  /*2150*/  FMUL.FTZ R3, R54, c[0x0][0x2ec] ;  /* 0x0000bb0036037a20 */ /* 0x000fe20000410000 */
[C---:B------:R-:W-:Y:S01]  /*2160*/  IADD3 R30, R2.reuse, 0x1, RZ ;  /* 0x00000001021e7810 */ /* 0x040fe20007ffe0ff */
[----:B------:R-:W-:Y:S01]  /*2170*/  IMAD.IADD R10, R57, 0x1, -R8 ;  /* 0x00000001390a7824 */ /* 0x000fe200078e0a08 */
[----:B------:R-:W-:Y:S01]  /*2180*/  SHF.R.S32.HI R37, RZ, 0x2, R32 ;  /* 0x00000002ff257819 */ /* 0x000fe20000011420 */
[----:B------:R1:W-:Y:S01]  /*2190*/  MUFU.TANH R112, R3 ;  /* 0x0000000300707308 */ /* 0x0003e20000002400 */
[----:B------:R-:W-:Y:S01]  /*21a0*/  FMUL.FTZ R8, R53, c[0x0][0x2ec] ;  /* 0x0000bb0035087a20 */ /* 0x000fe20000410000 */
[C---:B------:R-:W-:Y:S01]  /*21b0*/  IADD3 R23, R2.reuse, 0x20, RZ ;  /* 0x0000002002177810 */ /* 0x040fe20007ffe0ff */
[----:B------:R3:W-:Y:S01]  /*21c0*/  STL [R1+0x40], R10 ;  /* 0x0000400a01007387 */ /* 0x0007e20000100800 */
[----:B------:R-:W-:-:S02]  /*21d0*/  IADD3 R28, R2, 0x9, RZ ;  /* 0x00000009021c7810 */ /* 0x000fc40007ffe0ff */
[C---:B------:R-:W-:Y:S01]  /*21e0*/  IADD3 R25, R2.reuse, 0x18, RZ ;  /* 0x0000001802197810 */ /* 0x040fe20007ffe0ff */
[----:B------:R4:W-:Y:S01]  /*21f0*/  STL [R1+0x2c], R37 ;  /* 0x00002c2501007387 */ /* 0x0009e20000100800 */
[----:B------:R2:W-:Y:S01]  /*2200*/  MUFU.TANH R53, R5 ;  /* 0x0000000500357308 */ /* 0x0005e20000002400 */
[C---:B------:R-:W-:Y:S02]  /*2210*/  IADD3 R24, R2.reuse, 0x19, RZ ;  /* 0x0000001902187810 */ /* 0x040fe40007ffe0ff */
[C---:B------:R-:W-:Y:S02]  /*2220*/  IADD3 R27, R2.reuse, 0x10, RZ ;  /* 0x00000010021b7810 */ /* 0x040fe40007ffe0ff */
[C---:B------:R-:W-:Y:S02]  /*2230*/  IADD3 R21, R2.reuse, 0x28, RZ ;  /* 0x0000002802157810 */ /* 0x040fe40007ffe0ff */
[----:B------:R-:W-:Y:S01]  /*2240*/  IADD3 R20, R2, 0x29, RZ ;  /* 0x0000002902147810 */ /* 0x000fe20007ffe0ff */
[----:B------:R4:W4:Y:S01]  /*2250*/  MUFU.TANH R54, R8 ;  /* 0x0000000800367308 */ /* 0x0009220000002400 */
[----:B-1----:R-:W-:-:S02]  /*2260*/  IADD3 R3, R36, 0x1, R37 ;  /* 0x0000000124037810 */ /* 0x002fc40007ffe025 */
[----:B------:R-:W-:Y:S02]  /*2270*/  IADD3 R9, R2, 0x38, RZ ;  /* 0x0000003802097810 */ /* 0x000fe40007ffe0ff */
[----:B------:R-:W-:Y:S02]  /*2280*/  IADD3 R3, R56, -c[0x0][0x214], R3 ;  /* 0x8000850038037a10 */ /* 0x000fe40007ffe003 */
[----:B------:R-:W-:Y:S01]  /*2290*/  IADD3 R29, R2, 0x8, RZ ;  /* 0x00000008021d7810 */ /* 0x000fe20007ffe0ff */
[----:B--2---:R-:W-:Y:S01]  /*22a0*/  FMUL.FTZ R5, R68, c[0x0][0x2ec] ;  /* 0x0000bb0044057a20 */ /* 0x004fe20000410000 */
[----:B------:R-:W-:Y:S02]  /*22b0*/  IADD3 R4, R3, c[0x0][0x2e8], RZ ;  /* 0x0000ba0003047a10 */ /* 0x000fe40007ffe0ff */
[----:B------:R-:W-:Y:S01]  /*22c0*/  IADD3 R26, R2, 0x11, RZ ;  /* 0x00000011021a7810 */ /* 0x000fe20007ffe0ff */
[----:B------:R1:W-:Y:S01]  /*22d0*/  MUFU.TANH R46, R5 ;  /* 0x00000005002e7308 */ /* 0x0003e20000002400 */
[----:B------:R-:W-:-:S02]  /*22e0*/  IMNMX R3, R4, R56, PT ;  /* 0x0000003804037217 */ /* 0x000fc40003800200 */
[----:B---3--:R-:W-:Y:S02]  /*22f0*/  IADD3 R10, R2, 0x31, RZ ;  /* 0x00000031020a7810 */ /* 0x008fe40007ffe0ff */
[-C--:B------:R-:W-:Y:S02]  /*2300*/  ISETP.GE.AND P1, PT, R30, R3.reuse, PT ;  /* 0x000000031e00720c */ /* 0x080fe40003f26270 */
[CC--:B------:R-:W-:Y:S02]  /*2310*/  ISETP.GE.AND P2, PT, R2.reuse, R3.reuse, PT ;  /* 0x000000030200720c */ /* 0x0c0fe40003f46270 */
[----:B-----5:R-:W-:Y:S02]  /*2320*/  FSEL R68, R147, -INF , !P1 ;  /* 0xff80000093447808 */ /* 0x020fe40004800000 */
[----:B------:R-:W-:Y:S02]  /*2330*/  ISETP.GE.AND P1, PT, R23, R3, PT ;  /* 0x000000031700720c */ /* 0x000fe40003f26270 */
[----:B----4-:R-:W-:-:S02]  /*2340*/  IADD3 R8, R2, 0x39, RZ ;  /* 0x0000003902087810 */ /* 0x010fc40007ffe0ff */
[----:B------:R-:W-:Y:S01]  /*2350*/  FSEL R76, R148, -INF , !P2 ;  /* 0xff800000944c7808 */ /* 0x000fe20005000000 */
[----:B-1----:R-:W-:Y:S01]  /*2360*/  FMUL.FTZ R5, R69, c[0x0][0x2ec] ;  /* 0x0000bb0045057a20 */ /* 0x002fe20000410000 */
[-C--:B------:R-:W-:Y:S02]  /*2370*/  ISETP.GE.AND P6, PT, R28, R3.reuse, PT ;  /* 0x000000031c00720c */ /* 0x080fe40003fc6270 */
[-C--:B------:R-:W-:Y:S01]  /*2380*/  ISETP.GE.AND P4, PT, R25, R3.reuse, PT ;  /* 0x000000031900720c */ /* 0x080fe20003f86270 */
[----:B------:R1:W2:Y:S01]  /*2390*/  MUFU.TANH R44, R5 ;  /* 0x00000005002c7308 */ /* 0x0002a20000002400 */
[-C--:B------:R-:W-:Y:S02]  /*23a0*/  ISETP.GE.AND P2, PT, R24, R3.reuse, PT ;  /* 0x000000031800720c */ /* 0x080fe40003f46270 */
[----:B------:R-:W-:Y:S02]  /*23b0*/  FSEL R84, R128, -INF , !P1 ;  /* 0xff80000080547808 */ /* 0x000fe40004800000 */
[----:B------:R-:W-:-:S02]  /*23c0*/  ISETP.GE.AND P3, PT, R27, R3, PT ;  /* 0x000000031b00720c */ /* 0x000fc40003f66270 */
[-C--:B------:R-:W-:Y:S02]  /*23d0*/  ISETP.GE.AND P1, PT, R8, R3.reuse, PT ;  /* 0x000000030800720c */ /* 0x080fe40003f26270 */
[----:B------:R-:W-:Y:S02]  /*23e0*/  FSEL R77, R77, -INF , !P6 ;  /* 0xff8000004d4d7808 */ /* 0x000fe40007000000 */
[----:B------:R-:W-:Y:S02]  /*23f0*/  FSEL R81, R81, -INF , !P4 ;  /* 0xff80000051517808 */ /* 0x000fe40006000000 */
[----:B------:R-:W-:Y:S02]  /*2400*/  FSEL R73, R54, -INF , !P2 ;  /* 0xff80000036497808 */ /* 0x000fe40005000000 */
[-C--:B------:R-:W-:Y:S01]  /*2410*/  ISETP.GE.AND P6, PT, R21, R3.reuse, PT ;  /* 0x000000031500720c */ /* 0x080fe20003fc6270 */
[----:B------:R3:W-:Y:S01]  /*2420*/  MUFU.TANH R54, R45 ;  /* 0x0000002d00367308 */ /* 0x0007e20000002400 */
[----:B------:R-:W-:Y:S01]  /*2430*/  FSEL R69, R145, -INF , !P3 ;  /* 0xff80000091457808 */ /* 0x000fe20005800000 */
[----:B-1----:R-:W-:Y:S01]  /*2440*/  FMUL.FTZ R5, R72, c[0x0][0x2ec] ;  /* 0x0000bb0048057a20 */ /* 0x002fe20000410000 */
[----:B------:R-:W-:-:S02]  /*2450*/  ISETP.GE.AND P4, PT, R10, R3, PT ;  /* 0x000000030a00720c */ /* 0x000fc40003f86270 */
[----:B--2---:R-:W-:Y:S01]  /*2460*/  FSEL R96, R44, -INF , !P1 ;  /* 0xff8000002c607808 */ /* 0x004fe20004800000 */
[----:B------:R-:W-:Y:S01]  /*2470*/  FMUL.FTZ R44, R70, c[0x0][0x2ec] ;  /* 0x0000bb00462c7a20 */ /* 0x000fe20000410000 */
[-C--:B------:R-:W-:Y:S01]  /*2480*/  ISETP.GE.AND P3, PT, R20, R3.reuse, PT ;  /* 0x000000031400720c */ /* 0x080fe20003f66270 */
[----:B------:R-:W1:Y:S01]  /*2490*/  MUFU.TANH R5, R5 ;  /* 0x0000000500057308 */ /* 0x000e620000002400 */
[-C--:B------:R-:W-:Y:S02]  /*24a0*/  ISETP.GE.AND P2, PT, R9, R3.reuse, PT ;  /* 0x000000030900720c */ /* 0x080fe40003f46270 */
[----:B------:R-:W-:Y:S02]  /*24b0*/  ISETP.GE.AND P0, PT, R29, R3, PT ;  /* 0x000000031d00720c */ /* 0x000fe40003f06270 */
[----:B------:R-:W-:Y:S02]  /*24c0*/  FSEL R64, R53, -INF , !P6 ;  /* 0xff80000035407808 */ /* 0x000fe40007000000 */
[----:B------:R-:W-:Y:S01]  /*24d0*/  FSEL R92, R124, -INF , !P4 ;  /* 0xff8000007c5c7808 */ /* 0x000fe20006000000 */
[----:B---3--:R-:W-:Y:S01]  /*24e0*/  FMUL.FTZ R45, R65, c[0x0][0x2ec] ;  /* 0x0000bb00412d7a20 */ /* 0x008fe20000410000 */
[----:B------:R-:W-:Y:S01]  /*24f0*/  IADD3 R22, R2, 0x21, RZ ;  /* 0x0000002102167810 */ /* 0x000fe20007ffe0ff */
[----:B------:R-:W-:Y:S01]  /*2500*/  MUFU.TANH R124, R44 ;  /* 0x0000002c007c7308 */ /* 0x000fe20000002400 */
[----:B------:R-:W-:-:S02]  /*2510*/  FSEL R88, R47, -INF , !P3 ;  /* 0xff8000002f587808 */ /* 0x000fc40005800000 */
[----:B------:R-:W-:Y:S02]  /*2520*/  FSEL R93, R46, -INF , !P2 ;  /* 0xff8000002e5d7808 */ /* 0x000fe40005000000 */
[----:B------:R-:W-:Y:S02]  /*2530*/  FSEL R80, R80, -INF , !P0 ;  /* 0xff80000050507808 */ /* 0x000fe40004000000 */
[-C--:B------:R-:W-:Y:S01]  /*2540*/  ISETP.GE.AND P5, PT, R26, R3.reuse, PT ;  /* 0x000000031a00720c */ /* 0x080fe20003fa6270 */
[----:B------:R2:W3:Y:S01]  /*2550*/  MUFU.TANH R53, R45 ;  /* 0x0000002d00357308 */ /* 0x0004e20000002400 */
[----:B------:R-:W-:Y:S02]  /*2560*/  ISETP.GE.AND P0, PT, R22, R3, PT ;  /* 0x000000031600720c */ /* 0x000fe40003f06270 */
[C---:B------:R-:W-:Y:S02]  /*2570*/  IADD3 R11, R2.reuse, 0x30, RZ ;  /* 0x00000030020b7810 */ /* 0x040fe40007ffe0ff */
[----:B------:R-:W-:-:S02]  /*2580*/  IADD3 R7, R2, 0x40, RZ ;  /* 0x0000004002077810 */ /* 0x000fc40007ffe0ff */
[C---:B------:R-:W-:Y:S02]  /*2590*/  IADD3 R6, R2.reuse, 0x41, RZ ;  /* 0x0000004102067810 */ /* 0x040fe40007ffe0ff */
[----:B------:R-:W-:Y:S02]  /*25a0*/  FSEL R72, R137, -INF , !P5 ;  /* 0xff80000089487808 */ /* 0x000fe40006800000 */
[----:B------:R-:W-:Y:S02]  /*25b0*/  FSEL R85, R127, -INF , !P0 ;  /* 0xff8000007f557808 */ /* 0x000fe40004000000 */
[C---:B------:R-:W-:Y:S02]  /*25c0*/  IADD3 R33, R2.reuse, 0x50, RZ ;  /* 0x0000005002217810 */ /* 0x040fe40007ffe0ff */
[----:B------:R-:W-:Y:S01]  /*25d0*/  IADD3 R32, R2, 0x51, RZ ;  /* 0x0000005102207810 */ /* 0x000fe20007ffe0ff */
[----:B--2---:R-:W-:Y:S01]  /*25e0*/  HMMA.16816.F32.BF16 R44, R16, R110, RZ ;  /* 0x0000006e102c723c */ /* 0x004fe200000418ff */
[----:B------:R-:W-:-:S02]  /*25f0*/  ISETP.GE.AND P5, PT, R11, R3, PT ;  /* 0x000000030b00720c */ /* 0x000fc40003fa6270 */
[-C--:B------:R-:W-:Y:S02]  /*2600*/  ISETP.GE.AND P0, PT, R7, R3.reuse, PT ;  /* 0x000000030700720c */ /* 0x080fe40003f06270 */
[----:B------:R-:W-:Y:S02]  /*2610*/  ISETP.GE.AND P6, PT, R6, R3, PT ;  /* 0x000000030600720c */ /* 0x000fe40003fc6270 */
[C---:B------:R-:W-:Y:S02]  /*2620*/  IADD3 R35, R2.reuse, 0x48, RZ ;  /* 0x0000004802237810 */ /* 0x040fe40007ffe0ff */
[C---:B------:R-:W-:Y:S02]  /*2630*/  IADD3 R34, R2.reuse, 0x49, RZ ;  /* 0x0000004902227810 */ /* 0x040fe40007ffe0ff */
[C---:B------:R-:W-:Y:S02]  /*2640*/  IADD3 R31, R2.reuse, 0x58, RZ ;  /* 0x00000058021f7810 */ /* 0x040fe40007ffe0ff */
[----:B------:R-:W-:-:S02]  /*2650*/  IADD3 R36, R2, 0x59, RZ ;  /* 0x0000005902247810 */ /* 0x000fc40007ffe0ff */
[----:B------:R-:W-:Y:S02]  /*2660*/  IADD3 R37, R2, 0x60, RZ ;  /* 0x0000006002257810 */ /* 0x000fe40007ffe0ff */
[----:B------:R-:W-:Y:S02]  /*2670*/  FSEL R89, R126, -INF , !P5 ;  /* 0xff8000007e597808 */ /* 0x000fe40006800000 */
[-C--:B------:R-:W-:Y:S02]  /*2680*/  ISETP.GE.AND P4, PT, R33, R3.reuse, PT ;  /* 0x000000032100720c */ /* 0x080fe40003f86270 */
[----:B------:R-:W-:Y:S02]  /*2690*/  ISETP.GE.AND P2, PT, R32, R3, PT ;  /* 0x000000032000720c */ /* 0x000fe40003f46270 */
[----:B------:R-:W-:Y:S02]  /*26a0*/  FSEL R70, R101, -INF , !P0 ;  /* 0xff80000065467808 */ /* 0x000fe40004000000 */
[----:B------:R-:W-:-:S02]  /*26b0*/  FSEL R100, R100, -INF , !P6 ;  /* 0xff80000064647808 */ /* 0x000fc40007000000 */
[-C--:B------:R-:W-:Y:S02]  /*26c0*/  ISETP.GE.AND P3, PT, R35, R3.reuse, PT ;  /* 0x000000032300720c */ /* 0x080fe40003f66270 */
[-C--:B------:R-:W-:Y:S02]  /*26d0*/  ISETP.GE.AND P5, PT, R34, R3.reuse, PT ;  /* 0x000000032200720c */ /* 0x080fe40003fa6270 */
[-C--:B------:R-:W-:Y:S02]  /*26e0*/  ISETP.GE.AND P1, PT, R31, R3.reuse, PT ;  /* 0x000000031f00720c */ /* 0x080fe40003f26270 */
[-C--:B------:R-:W-:Y:S02]  /*26f0*/  ISETP.GE.AND P0, PT, R36, R3.reuse, PT ;  /* 0x000000032400720c */ /* 0x080fe40003f06270 */
[----:B------:R-:W-:Y:S02]  /*2700*/  ISETP.GE.AND P6, PT, R37, R3, PT ;  /* 0x000000032500720c */ /* 0x000fe40003fc6270 */
[----:B------:R-:W-:-:S02]  /*2710*/  IADD3 R38, R2, 0x61, RZ ;  /* 0x0000006102267810 */ /* 0x000fc40007ffe0ff */
[C---:B------:R-:W-:Y:S02]  /*2720*/  IADD3 R39, R2.reuse, 0x68, RZ ;  /* 0x0000006802277810 */ /* 0x040fe40007ffe0ff */
[C---:B------:R-:W-:Y:S02]  /*2730*/  IADD3 R40, R2.reuse, 0x69, RZ ;  /* 0x0000006902287810 */ /* 0x040fe40007ffe0ff */
[C---:B------:R-:W-:Y:S02]  /*2740*/  IADD3 R41, R2.reuse, 0x70, RZ ;  /* 0x0000007002297810 */ /* 0x040fe40007ffe0ff */
[C---:B------:R-:W-:Y:S02]  /*2750*/  IADD3 R42, R2.reuse, 0x71, RZ ;  /* 0x00000071022a7810 */ /* 0x040fe40007ffe0ff */
[C---:B------:R-:W-:Y:S02]  /*2760*/  IADD3 R43, R2.reuse, 0x78, RZ ;  /* 0x00000078022b7810 */ /* 0x040fe40007ffe0ff */
[----:B------:R-:W-:-:S02]  /*2770*/  IADD3 R52, R2, 0x79, RZ ;  /* 0x0000007902347810 */ /* 0x000fc40007ffe0ff */
[----:B------:R-:W-:Y:S02]  /*2780*/  FSEL R104, R109, -INF , !P4 ;  /* 0xff8000006d687808 */ /* 0x000fe40006000000 */
[----:B------:R-:W-:Y:S02]  /*2790*/  FSEL R110, R108, -INF , !P2 ;  /* 0xff8000006c6e7808 */ /* 0x000fe40005000000 */
[----:B-1----:R-:W-:Y:S02]  /*27a0*/  FSEL R101, R5, -INF , !P3 ;  /* 0xff80000005657808 */ /* 0x002fe40005800000 */
[----:B------:R-:W-:Y:S02]  /*27b0*/  FSEL R97, R55, -INF , !P5 ;  /* 0xff80000037617808 */ /* 0x000fe40006800000 */
[----:B------:R-:W-:Y:S01]  /*27c0*/  FSEL R109, R54, -INF , !P1 ;  /* 0xff800000366d7808 */ /* 0x000fe20004800000 */
[----:B------:R-:W1:Y:S01]  /*27d0*/  MUFU.TANH R55, R60 ;  /* 0x0000003c00377308 */ /* 0x000e620000002400 */
[----:B---3--:R-:W-:-:S02]  /*27e0*/  FSEL R108, R53, -INF , !P0 ;  /* 0xff800000356c7808 */ /* 0x008fc40004000000 */
[----:B------:R-:W-:Y:S02]  /*27f0*/  FSEL R105, R105, -INF , !P6 ;  /* 0xff80000069697808 */ /* 0x000fe40007000000 */
[-C--:B------:R-:W-:Y:S02]  /*2800*/  ISETP.GE.AND P3, PT, R38, R3.reuse, PT ;  /* 0x000000032600720c */ /* 0x080fe40003f66270 */
[-C--:B------:R-:W-:Y:S01]  /*2810*/  ISETP.GE.AND P5, PT, R39, R3.reuse, PT ;  /* 0x000000032700720c */ /* 0x080fe20003fa6270 */
[----:B------:R2:W3:Y:S01]  /*2820*/  MUFU.TANH R54, R48 ;  /* 0x0000003000367308 */ /* 0x0004e20000002400 */
[-C--:B------:R-:W-:Y:S02]  /*2830*/  ISETP.GE.AND P4, PT, R40, R3.reuse, PT ;  /* 0x000000032800720c */ /* 0x080fe40003f86270 */
[-C--:B------:R-:W-:Y:S02]  /*2840*/  ISETP.GE.AND P2, PT, R41, R3.reuse, PT ;  /* 0x000000032900720c */ /* 0x080fe40003f46270 */
[----:B------:R-:W-:-:S02]  /*2850*/  ISETP.GE.AND P1, PT, R42, R3, PT ;  /* 0x000000032a00720c */ /* 0x000fc40003f26270 */
[-C--:B------:R-:W-:Y:S02]  /*2860*/  ISETP.GE.AND P0, PT, R43, R3.reuse, PT ;  /* 0x000000032b00720c */ /* 0x080fe40003f06270 */
[----:B------:R-:W-:Y:S02]  /*2870*/  ISETP.GE.AND P6, PT, R52, R3, PT ;  /* 0x000000033400720c */ /* 0x000fe40003fc6270 */
[C---:B------:R-:W-:Y:S02]  /*2880*/  IADD3 R5, R4.reuse, 0x8, RZ ;  /* 0x0000000804057810 */ /* 0x040fe40007ffe0ff */
[C---:B------:R-:W-:Y:S02]  /*2890*/  IADD3 R53, R4.reuse, 0x40, RZ ;  /* 0x0000004004357810 */ /* 0x040fe40007ffe0ff */
[----:B------:R-:W-:Y:S01]  /*28a0*/  IADD3 R3, R4, 0x48, RZ ;  /* 0x0000004804037810 */ /* 0x000fe20007ffe0ff */
[----:B--2---:R-:W-:Y:S01]  /*28b0*/  FMUL.FTZ R48, R71, c[0x0][0x2ec] ;  /* 0x0000bb0047307a20 */ /* 0x004fe20000410000 */
[----:B------:R-:W-:-:S02]  /*28c0*/  IMNMX R5, R5, R56, PT ;  /* 0x0000003805057217 */ /* 0x000fc40003800200 */
[-C--:B------:R-:W-:Y:S01]  /*28d0*/  IMNMX R4, R53, R56.reuse, PT ;  /* 0x0000003835047217 */ /* 0x080fe20003800200 */
[----:B------:R-:W-:Y:S01]  /*28e0*/  FMUL.FTZ R53, R67, c[0x0][0x2ec] ;  /* 0x0000bb0043357a20 */ /* 0x000fe20000410000 */
[----:B------:R-:W-:Y:S01]  /*28f0*/  IMNMX R3, R3, R56, PT ;  /* 0x0000003803037217 */ /* 0x000fe20003800200 */
[----:B------:R-:W-:Y:S01]  /*2900*/  MUFU.TANH R48, R48 ;  /* 0x0000003000307308 */ /* 0x000fe20000002400 */
[----:B------:R-:W-:Y:S01]  /*2910*/  HMMA.16816.F32.BF16 R56, R12, R102, R44 ;  /* 0x000000660c38723c */ /* 0x000fe2000004182c */
[----:B-1----:R-:W-:Y:S02]  /*2920*/  FSEL R55, R55, -INF , !P5 ;  /* 0xff80000037377808 */ /* 0x002fe40006800000 */
[----:B------:R-:W-:Y:S02]  /*2930*/  FSEL R61, R61, -INF , !P4 ;  /* 0xff8000003d3d7808 */ /* 0x000fe40006000000 */
[-C--:B------:R-:W-:Y:S02]  /*2940*/  ISETP.GE.AND P5, PT, R30, R5.reuse, PT ;  /* 0x000000051e00720c */ /* 0x080fe40003fa6270 */
[----:B------:R-:W-:Y:S01]  /*2950*/  FMUL.FTZ R44, R49, c[0x0][0x2ec] ;  /* 0x0000bb00312c7a20 */ /* 0x000fe20000410000 */
[-C--:B------:R-:W-:Y:S01]  /*2960*/  ISETP.GE.AND P4, PT, R29, R5.reuse, PT ;  /* 0x000000051d00720c */ /* 0x080fe20003f86270 */
[----:B------:R-:W-:Y:S01]  /*2970*/  FMUL.FTZ R47, R74, c[0x0][0x2ec] ;  /* 0x0000bb004a2f7a20 */ /* 0x000fe20000410000 */
[----:B------:R-:W-:Y:S01]  /*2980*/  FSEL R60, R125, -INF , !P3 ;  /* 0xff8000007d3c7808 */ /* 0x000fe20005800000 */
[----:B------:R-:W-:Y:S01]  /*2990*/  FMUL.FTZ R46, R75, c[0x0][0x2ec] ;  /* 0x0000bb004b2e7a20 */ /* 0x000fe20000410000 */
[----:B------:R-:W-:Y:S01]  /*29a0*/  FSEL R65, R123, -INF , !P2 ;  /* 0xff8000007b417808 */ /* 0x000fe20005000000 */
[----:B------:R-:W1:Y:S01]  /*29b0*/  MUFU.TANH R44, R44 ;  /* 0x0000002c002c7308 */ /* 0x000e620000002400 */
[----:B------:R-:W-:Y:S01]  /*29c0*/  FMUL.FTZ R45, R66, c[0x0][0x2ec] ;  /* 0x0000bb00422d7a20 */ /* 0x000fe20000410000 */
[-C--:B------:R-:W-:Y:S01]  /*29d0*/  ISETP.GE.AND P3, PT, R2, R5.reuse, PT ;  /* 0x000000050200720c */ /* 0x080fe20003f66270 */
[----:B------:R-:W-:Y:S01]  /*29e0*/  FMUL.FTZ R49, R50, c[0x0][0x2ec] ;  /* 0x0000bb0032317a20 */ /* 0x000fe20000410000 */
[----:B------:R-:W-:-:S02]  /*29f0*/  ISETP.GE.AND P2, PT, R28, R5, PT ;  /* 0x000000051c00720c */ /* 0x000fc40003f46270 */
[----:B------:R-:W-:Y:S02]  /*2a00*/  FSEL R66, R122, -INF , !P1 ;  /* 0xff8000007a427808 */ /* 0x000fe40004800000 */
[----:B------:R-:W2:Y:S01]  /*2a10*/  MUFU.TANH R47, R47 ;  /* 0x0000002f002f7308 */ /* 0x000ea20000002400 */
[----:B---3--:R-:W-:Y:S02]  /*2a20*/  FSEL R54, R54, -INF , !P0 ;  /* 0xff80000036367808 */ /* 0x008fe40004000000 */
[----:B------:R-:W-:Y:S01]  /*2a30*/  FSEL R74, R159, -INF , !P5 ;  /* 0xff8000009f4a7808 */ /* 0x000fe20006800000 */
[----:B------:R-:W-:Y:S01]  /*2a40*/  FMUL.FTZ R56, R56, c[0x0][0x2ec] ;  /* 0x0000bb0038387a20 */ /* 0x000fe20000410000 */
[----:B------:R-:W-:Y:S01]  /*2a50*/  FSEL R75, R117, -INF , !P4 ;  /* 0xff800000754b7808 */ /* 0x000fe20006000000 */
[----:B------:R-:W-:Y:S01]  /*2a60*/  FMUL.FTZ R58, R58, c[0x0][0x2ec] ;  /* 0x0000bb003a3a7a20 */ /* 0x000fe20000410000 */
[-C--:B------:R-:W-:Y:S01]  /*2a70*/  ISETP.GE.AND P1, PT, R27, R5.reuse, PT ;  /* 0x000000051b00720c */ /* 0x080fe20003f26270 */
[----:B------:R-:W3:Y:S01]  /*2a80*/  MUFU.TANH R46, R46 ;  /* 0x0000002e002e7308 */ /* 0x000ee20000002400 */
[----:B-1----:R-:W-:Y:S01]  /*2a90*/  FSEL R71, R44, -INF , !P6 ;  /* 0xff8000002c477808 */ /* 0x002fe20007000000 */
[----:B------:R-:W-:Y:S01]  /*2aa0*/  FMUL.FTZ R59, R59, c[0x0][0x2ec] ;  /* 0x0000bb003b3b7a20 */ /* 0x000fe20000410000 */
[-C--:B------:R-:W-:Y:S01]  /*2ab0*/  ISETP.GE.AND P0, PT, R26, R5.reuse, PT ;  /* 0x000000051a00720c */ /* 0x080fe20003f06270 */
[----:B------:R-:W-:Y:S01]  /*2ac0*/  FMUL.FTZ R57, R57, c[0x0][0x2ec] ;  /* 0x0000bb0039397a20 */ /* 0x000fe20000410000 */
[----:B------:R-:W-:-:S02]  /*2ad0*/  ISETP.GE.AND P5, PT, R23, R5, PT ;  /* 0x000000051700720c */ /* 0x000fc40003fa6270 */
[-C--:B------:R-:W-:Y:S01]  /*2ae0*/  ISETP.GE.AND P4, PT, R22, R5.reuse, PT ;  /* 0x000000051600720c */ /* 0x080fe20003f86270 */
[----:B------:R-:W1:Y:S01]  /*2af0*/  MUFU.TANH R45, R45 ;  /* 0x0000002d002d7308 */ /* 0x000e620000002400 */
[----:B------:R-:W-:Y:S02]  /*2b00*/  FSEL R67, R160, -INF , !P3 ;  /* 0xff800000a0437808 */ /* 0x000fe40005800000 */
[----:B------:R-:W-:Y:S02]  /*2b10*/  FSEL R102, R116, -INF , !P2 ;  /* 0xff80000074667808 */ /* 0x000fe40005000000 */
[-C--:B------:R-:W-:Y:S02]  /*2b20*/  ISETP.GE.AND P6, PT, R25, R5.reuse, PT ;  /* 0x000000051900720c */ /* 0x080fe40003fc6270 */
[-C--:B------:R-:W-:Y:S01]  /*2b30*/  ISETP.GE.AND P3, PT, R24, R5.reuse, PT ;  /* 0x000000051800720c */ /* 0x080fe20003f66270 */
[----:B------:R-:W4:Y:S01]  /*2b40*/  MUFU.TANH R44, R53 ;  /* 0x00000035002c7308 */ /* 0x000f220000002400 */
[----:B------:R-:W-:-:S02]  /*2b50*/  ISETP.GE.AND P2, PT, R21, R5, PT ;  /* 0x000000051500720c */ /* 0x000fc40003f46270 */
[----:B------:R-:W-:Y:S02]  /*2b60*/  FSEL R103, R154, -INF , !P1 ;  /* 0xff8000009a677808 */ /* 0x000fe40004800000 */
[----:B------:R-:W-:Y:S02]  /*2b70*/  FSEL R111, R153, -INF , !P0 ;  /* 0xff800000996f7808 */ /* 0x000fe40004000000 */
[----:B------:R-:W-:Y:S01]  /*2b80*/  FSEL R116, R152, -INF , !P5 ;  /* 0xff80000098747808 */ /* 0x000fe20006800000 */
[----:B------:R-:W5:Y:S01]  /*2b90*/  MUFU.TANH R50, R63 ;  /* 0x0000003f00327308 */ /* 0x000f620000002400 */
[----:B------:R-:W-:Y:S02]  /*2ba0*/  FSEL R117, R151, -INF , !P4 ;  /* 0xff80000097757808 */ /* 0x000fe40006000000 */
[-C--:B------:R-:W-:Y:S02]  /*2bb0*/  ISETP.GE.AND P1, PT, R20, R5.reuse, PT ;  /* 0x000000051400720c */ /* 0x080fe40003f26270 */
[----:B------:R-:W-:-:S02]  /*2bc0*/  ISETP.GE.AND P0, PT, R11, R5, PT ;  /* 0x000000050b00720c */ /* 0x000fc40003f06270 */
[-C--:B------:R-:W-:Y:S01]  /*2bd0*/  ISETP.GE.AND P5, PT, R8, R5.reuse, PT ;  /* 0x000000050800720c */ /* 0x080fe20003fa6270 */
[----:B------:R-:W1:Y:S01]  /*2be0*/  MUFU.TANH R49, R49 ;  /* 0x0000003100317308 */ /* 0x000e620000002400 */
[-C--:B------:R-:W-:Y:S02]  /*2bf0*/  ISETP.GE.AND P4, PT, R7, R5.reuse, PT ;  /* 0x000000050700720c */ /* 0x080fe40003f86270 */
[----:B------:R-:W-:Y:S02]  /*2c00*/  FSEL R112, R112, -INF , !P6 ;  /* 0xff80000070707808 */ /* 0x000fe40007000000 */
[----:B------:R-:W-:Y:S02]  /*2c10*/  FSEL R113, R113, -INF , !P3 ;  /* 0xff80000071717808 */ /* 0x000fe40005800000 */
[----:B------:R-:W-:Y:S01]  /*2c20*/  FSEL R120, R120, -INF , !P2 ;  /* 0xff80000078787808 */ /* 0x000fe20005000000 */
[----:B------:R-:W-:Y:S01]  /*2c30*/  MUFU.TANH R56, R56 ;  /* 0x0000003800387308 */ /* 0x000fe20000002400 */
[----:B------:R-:W-:-:S02]  /*2c40*/  ISETP.GE.AND P6, PT, R10, R5, PT ;  /* 0x000000050a00720c */ /* 0x000fc40003fc6270 */
[-C--:B------:R-:W-:Y:S02]  /*2c50*/  ISETP.GE.AND P3, PT, R9, R5.reuse, PT ;  /* 0x000000050900720c */ /* 0x080fe40003f66270 */
[----:B------:R-:W-:Y:S02]  /*2c60*/  ISETP.GE.AND P2, PT, R6, R5, PT ;  /* 0x000000050600720c */ /* 0x000fe40003f46270 */
[----:B------:R-:W-:Y:S01]  /*2c70*/  FSEL R121, R121, -INF , !P1 ;  /* 0xff80000079797808 */ /* 0x000fe20004800000 */
[----:B------:R-:W-:Y:S01]  /*2c80*/  MUFU.TANH R58, R58 ;  /* 0x0000003a003a7308 */ /* 0x000fe20000002400 */
[----:B------:R-:W-:Y:S02]  /*2c90*/  FSEL R122, R150, -INF , !P0 ;  /* 0xff800000967a7808 */ /* 0x000fe40004000000 */
[----:B------:R-:W-:Y:S01]  /*2ca0*/  FSEL R125, R48, -INF , !P5 ;  /* 0xff800000307d7808 */ /* 0x000fe20006800000 */
[----:B------:R-:W-:Y:S01]  /*2cb0*/  FMUL.FTZ R48, R78, c[0x0][0x2ec] ;  /* 0x0000bb004e307a20 */ /* 0x000fe20000410000 */
[----:B------:R-:W-:-:S02]  /*2cc0*/  FSEL R126, R146, -INF , !P4 ;  /* 0xff800000927e7808 */ /* 0x000fc40006000000 */
[-C--:B------:R-:W-:Y:S01]  /*2cd0*/  ISETP.GE.AND P1, PT, R35, R5.reuse, PT ;  /* 0x000000052300720c */ /* 0x080fe20003f26270 */
[----:B------:R-:W-:Y:S01]  /*2ce0*/  MUFU.TANH R53, R48 ;  /* 0x0000003000357308 */ /* 0x000fe20000002400 */
[-C--:B------:R-:W-:Y:S02]  /*2cf0*/  ISETP.GE.AND P0, PT, R34, R5.reuse, PT ;  /* 0x000000052200720c */ /* 0x080fe40003f06270 */
[-C--:B------:R-:W-:Y:S02]  /*2d00*/  ISETP.GE.AND P5, PT, R31, R5.reuse, PT ;  /* 0x000000051f00720c */ /* 0x080fe40003fa6270 */
[----:B------:R-:W-:Y:S02]  /*2d10*/  ISETP.GE.AND P4, PT, R36, R5, PT ;  /* 0x000000052400720c */ /* 0x000fe40003f86270 */
[----:B------:R-:W-:Y:S01]  /*2d20*/  FSEL R123, R149, -INF , !P6 ;  /* 0xff800000957b7808 */ /* 0x000fe20007000000 */
[----:B------:R-:W-:Y:S01]  /*2d30*/  MUFU.TANH R59, R59 ;  /* 0x0000003b003b7308 */ /* 0x000fe20000002400 */
[----:B------:R-:W-:-:S02]  /*2d40*/  FSEL R124, R124, -INF , !P3 ;  /* 0xff8000007c7c7808 */ /* 0x000fc40005800000 */
[----:B------:R-:W-:Y:S02]  /*2d50*/  FSEL R128, R129, -INF , !P2 ;  /* 0xff80000081807808 */ /* 0x000fe40005000000 */
[-C--:B------:R-:W-:Y:S02]  /*2d60*/  ISETP.GE.AND P6, PT, R33, R5.reuse, PT ;  /* 0x000000052100720c */ /* 0x080fe40003fc6270 */
[-C--:B------:R-:W-:Y:S01]  /*2d70*/  ISETP.GE.AND P3, PT, R32, R5.reuse, PT ;  /* 0x000000052000720c */ /* 0x080fe20003f66270 */
[----:B------:R-:W-:Y:S01]  /*2d80*/  MUFU.TANH R57, R57 ;  /* 0x0000003900397308 */ /* 0x000fe20000002400 */
[----:B------:R-:W-:Y:S01]  /*2d90*/  BAR.SYNC.DEFER_BLOCKING 0x0 ;  /* 0x0000000000007b1d */ /* 0x000fe20000010000 */
[----:B------:R-:W-:Y:S02]  /*2da0*/  ISETP.GE.AND P2, PT, R37, R5, PT ;  /* 0x000000052500720c */ /* 0x000fe40003f46270 */
[----:B--2---:R-:W-:Y:S02]  /*2db0*/  FSEL R127, R47, -INF , !P1 ;  /* 0xff8000002f7f7808 */ /* 0x004fe40004800000 */
[----:B---3--:R-:W-:-:S02]  /*2dc0*/  FSEL R129, R46, -INF , !P0 ;  /* 0xff8000002e817808 */ /* 0x008fc40004000000 */
[----:B-1----:R-:W-:Y:S02]  /*2dd0*/  FSEL R137, R45, -INF , !P5 ;  /* 0xff8000002d897808 */ /* 0x002fe40006800000 */
[----:B----4-:R-:W-:Y:S02]  /*2de0*/  FSEL R153, R44, -INF , !P4 ;  /* 0xff8000002c997808 */ /* 0x010fe40006000000 */
[----:B------:R-:W-:Y:S01]  /*2df0*/  HMMA.16816.F32.BF16 R44, R16, R118, RZ ;  /* 0x00000076102c723c */ /* 0x000fe200000418ff */
[----:B------:R-:W-:Y:S02]  /*2e00*/  FSEL R130, R130, -INF , !P6 ;  /* 0xff80000082827808 */ /* 0x000fe40007000000 */
[----:B------:R-:W-:Y:S02]  /*2e10*/  FSEL R132, R132, -INF , !P3 ;  /* 0xff80000084847808 */ /* 0x000fe40005800000 */
[----:B------:R-:W-:Y:S02]  /*2e20*/  FSEL R156, R156, -INF , !P2 ;  /* 0xff8000009c9c7808 */ /* 0x000fe40005000000 */
[----:B------:R-:W-:-:S02]  /*2e30*/  ISETP.GE.AND P1, PT, R38, R5, PT ;  /* 0x000000052600720c */ /* 0x000fc40003f26270 */
[-C--:B------:R-:W-:Y:S02]  /*2e40*/  ISETP.GE.AND P0, PT, R39, R5.reuse, PT ;  /* 0x000000052700720c */ /* 0x080fe40003f06270 */
[-C--:B------:R-:W-:Y:S02]  /*2e50*/  ISETP.GE.AND P6, PT, R40, R5.reuse, PT ;  /* 0x000000052800720c */ /* 0x080fe40003fc6270 */
[-C--:B------:R-:W-:Y:S02]  /*2e60*/  ISETP.GE.AND P3, PT, R41, R5.reuse, PT ;  /* 0x000000052900720c */ /* 0x080fe40003f66270 */
[-C--:B------:R-:W-:Y:S02]  /*2e70*/  ISETP.GE.AND P5, PT, R42, R5.reuse, PT ;  /* 0x000000052a00720c */ /* 0x080fe40003fa6270 */
[-C--:B------:R-:W-:Y:S02]  /*2e80*/  ISETP.GE.AND P4, PT, R43, R5.reuse, PT ;  /* 0x000000052b00720c */ /* 0x080fe40003f86270 */
[----:B------:R-:W-:-:S02]  /*2e90*/  ISETP.GE.AND P2, PT, R52, R5, PT ;  /* 0x000000053400720c */ /* 0x000fc40003f46270 */
[----:B------:R-:W1:Y:S01]  /*2ea0*/  MUFU.TANH R5, R51 ;  /* 0x0000003300057308 */ /* 0x000e620000002400 */
[----:B------:R-:W-:Y:S02]  /*2eb0*/  FSEL R177, R177, -INF , !P1 ;  /* 0xff800000b1b17808 */ /* 0x000fe40004800000 */
[----:B------:R-:W-:Y:S02]  /*2ec0*/  FSEL R182, R62, -INF , !P0 ;  /* 0xff8000003eb67808 */ /* 0x000fe40004000000 */
[C---:B------:R-:W-:Y:S02]  /*2ed0*/  ISETP.GE.AND P1, PT, R2.reuse, R4, PT ;  /* 0x000000040200720c */ /* 0x040fe40003f26270 */
[----:B------:R-:W-:Y:S01]  /*2ee0*/  ISETP.GE.AND P0, PT, R2, R3, PT ;  /* 0x000000030200720c */ /* 0x000fe20003f06270 */
[----:B------:R-:W-:Y:S01]  /*2ef0*/  FMUL.FTZ R2, R79, c[0x0][0x2ec] ;  /* 0x0000bb004f027a20 */ /* 0x000fe20000410000 */
[----:B-----5:R-:W-:Y:S02]  /*2f00*/  FSEL R183, R50, -INF , !P6 ;  /* 0xff80000032b77808 */ /* 0x020fe40007000000 */
[----:B------:R-:W-:-:S02]  /*2f10*/  FSEL R200, R200, -INF , !P3 ;  /* 0xff800000c8c87808 */ /* 0x000fc40005800000 */
[C---:B------:R-:W-:Y:S01]  /*2f20*/  ISETP.GE.AND P6, PT, R30.reuse, R4, PT ;  /* 0x000000041e00720c */ /* 0x040fe20003fc6270 */
[----:B------:R-:W2:Y:S01]  /*2f30*/  MUFU.TANH R2, R2 ;  /* 0x0000000200027308 */ /* 0x000ea20000002400 */
[----:B------:R-:W-:Y:S02]  /*2f40*/  ISETP.GE.AND P3, PT, R30, R3, PT ;  /* 0x000000031e00720c */ /* 0x000fe40003f66270 */
[----:B------:R-:W-:Y:S02]  /*2f50*/  FSEL R199, R199, -INF , !P5 ;  /* 0xff800000c7c77808 */ /* 0x000fe40006800000 */
[----:B------:R-:W-:Y:S02]  /*2f60*/  FSEL R201, R49, -INF , !P4 ;  /* 0xff80000031c97808 */ /* 0x000fe40006000000 */
[----:B-1----:R-:W-:Y:S01]  /*2f70*/  FSEL R202, R5, -INF , !P2 ;  /* 0xff80000005ca7808 */ /* 0x002fe20005000000 */
[----:B------:R-:W-:Y:S01]  /*2f80*/  HMMA.16816.F32.BF16 R48, R12, R114, R44 ;  /* 0x000000720c30723c */ /* 0x000fe2000004182c */
[----:B------:R-:W-:-:S02]  /*2f90*/  FSEL R63, R194, -INF , !P1 ;  /* 0xff800000c23f7808 */ /* 0x000fc40004800000 */
[----:B------:R-:W-:Y:S02]  /*2fa0*/  FSEL R30, R195, -INF , !P0 ;  /* 0xff800000c31e7808 */ /* 0x000fe40004000000 */
[CC--:B------:R-:W-:Y:S02]  /*2fb0*/  ISETP.GE.AND P5, PT, R29.reuse, R4.reuse, PT ;  /* 0x000000041d00720c */ /* 0x0c0fe40003fa6270 */
[-C--:B------:R-:W-:Y:S01]  /*2fc0*/  ISETP.GE.AND P4, PT, R29, R3.reuse, PT ;  /* 0x000000031d00720c */ /* 0x080fe20003f86270 */
[----:B------:R-:W-:Y:S01]  /*2fd0*/  HMMA.16816.F32.BF16 R44, R16, R98, RZ ;  /* 0x00000062102c723c */ /* 0x000fe200000418ff */
[CC--:B------:R-:W-:Y:S02]  /*2fe0*/  ISETP.GE.AND P2, PT, R28.reuse, R4.reuse, PT ;  /* 0x000000041c00720c */ /* 0x0c0fe40003f46270 */
[----:B------:R-:W-:Y:S02]  /*2ff0*/  ISETP.GE.AND P1, PT, R28, R3, PT ;  /* 0x000000031c00720c */ /* 0x000fe40003f26270 */
[----:B------:R-:W-:-:S02]  /*3000*/  ISETP.GE.AND P0, PT, R27, R4, PT ;  /* 0x000000041b00720c */ /* 0x000fc40003f06270 */
[----:B------:R-:W-:Y:S02]  /*3010*/  FSEL R28, R196, -INF , !P6 ;  /* 0xff800000c41c7808 */ /* 0x000fe40007000000 */
[----:B------:R-:W-:Y:S02]  /*3020*/  FSEL R78, R193, -INF , !P3 ;  /* 0xff800000c14e7808 */ /* 0x000fe40005800000 */
[----:B------:R-:W-:Y:S02]  /*3030*/  FSEL R62, R144, -INF , !P5 ;  /* 0xff800000903e7808 */ /* 0x000fe40006800000 */
[----:B------:R-:W-:Y:S02]  /*3040*/  FSEL R115, R140, -INF , !P4 ;  /* 0xff8000008c737808 */ /* 0x000fe40006000000 */
[----:B------:R-:W-:Y:S01]  /*3050*/  FSEL R29, R143, -INF , !P2 ;  /* 0xff8000008f1d7808 */ /* 0x000fe20005000000 */
[----:B------:R-:W-:Y:S01]  /*3060*/  FMUL.FTZ R48, R48, c[0x0][0x2ec] ;  /* 0x0000bb0030307a20 */ /* 0x000fe20000410000 */
[----:B------:R-:W-:Y:S01]  /*3070*/  FSEL R99, R131, -INF , !P1 ;  /* 0xff80000083637808 */ /* 0x000fe20004800000 */
[----:B------:R-:W-:Y:S01]  /*3080*/  FMUL.FTZ R49, R49, c[0x0][0x2ec] ;  /* 0x0000bb0031317a20 */ /* 0x000fe20000410000 */
[----:B------:R-:W-:Y:S01]  /*3090*/  FSEL R114, R191, -INF , !P0 ;  /* 0xff800000bf727808 */ /* 0x000fe20004000000 */
[----:B------:R-:W-:Y:S01]  /*30a0*/  FMUL.FTZ R50, R50, c[0x0][0x2ec] ;  /* 0x0000bb0032327a20 */ /* 0x000fe20000410000 */
[-C--:B------:R-:W-:Y:S01]  /*30b0*/  ISETP.GE.AND P6, PT, R27, R3.reuse, PT ;  /* 0x000000031b00720c */ /* 0x080fe20003fc6270 */
[----:B------:R-:W1:Y:S01]  /*30c0*/  MUFU.TANH R48, R48 ;  /* 0x0000003000307308 */ /* 0x000e620000002400 */
[CC--:B------:R-:W-:Y:S01]  /*30d0*/  ISETP.GE.AND P3, PT, R26.reuse, R4.reuse, PT ;  /* 0x000000041a00720c */ /* 0x0c0fe20003f66270 */
[----:B------:R-:W-:Y:S01]  /*30e0*/  HMMA.16816.F32.BF16 R44, R12, R90, R44 ;  /* 0x0000005a0c2c723c */ /* 0x000fe2000004182c */
[----:B------:R-:W-:Y:S01]  /*30f0*/  ISETP.GE.AND P5, PT, R26, R3, PT ;  /* 0x000000031a00720c */ /* 0x000fe20003fa6270 */
[----:B------:R-:W-:Y:S01]  /*3100*/  FMUL.FTZ R51, R51, c[0x0][0x2ec] ;  /* 0x0000bb0033337a20 */ /* 0x000fe20000410000 */
[----:B------:R-:W-:-:S02]  /*3110*/  ISETP.GE.AND P4, PT, R25, R4, PT ;  /* 0x000000041900720c */ /* 0x000fc40003f86270 */
[-C--:B------:R-:W-:Y:S01]  /*3120*/  ISETP.GE.AND P2, PT, R25, R3.reuse, PT ;  /* 0x000000031900720c */ /* 0x080fe20003f46270 */
[----:B------:R-:W3:Y:S01]  /*3130*/  MUFU.TANH R49, R49 ;  /* 0x0000003100317308 */ /* 0x000ee20000002400 */
[CC--:B------:R-:W-:Y:S02]  /*3140*/  ISETP.GE.AND P1, PT, R24.reuse, R4.reuse, PT ;  /* 0x000000041800720c */ /* 0x0c0fe40003f26270 */
[----:B------:R-:W-:Y:S02]  /*3150*/  ISETP.GE.AND P0, PT, R24, R3, PT ;  /* 0x000000031800720c */ /* 0x000fe40003f06270 */
[----:B------:R-:W-:Y:S01]  /*3160*/  HMMA.16816.F32.BF16 R24, R16, R94, RZ ;  /* 0x0000005e1018723c */ /* 0x000fe200000418ff */
[----:B------:R-:W-:Y:S02]  /*3170*/  FSEL R131, R185, -INF , !P6 ;  /* 0xff800000b9837808 */ /* 0x000fe40007000000 */
[----:B------:R-:W-:Y:S01]  /*3180*/  ISETP.GE.AND P6, PT, R23, R4, PT ;  /* 0x000000041700720c */ /* 0x000fe20003fc6270 */
[----:B------:R-:W4:Y:S01]  /*3190*/  MUFU.TANH R50, R50 ;  /* 0x0000003200327308 */ /* 0x000f220000002400 */
[----:B------:R-:W-:-:S02]  /*31a0*/  FSEL R90, R133, -INF , !P2 ;  /* 0xff800000855a7808 */ /* 0x000fc40005000000 */
[-C--:B------:R-:W-:Y:S01]  /*31b0*/  ISETP.GE.AND P2, PT, R21, R4.reuse, PT ;  /* 0x000000041500720c */ /* 0x080fe20003f46270 */
[----:B------:R-:W-:Y:S01]  /*31c0*/  HMMA.16816.F32.BF16 R16, R16, R86, RZ ;  /* 0x000000561010723c */ /* 0x000fe200000418ff */
[----:B------:R-:W-:Y:S02]  /*31d0*/  FSEL R79, R135, -INF , !P1 ;  /* 0xff800000874f7808 */ /* 0x000fe40004800000 */
[-C--:B------:R-:W-:Y:S01]  /*31e0*/  ISETP.GE.AND P1, PT, R21, R3.reuse, PT ;  /* 0x000000031500720c */ /* 0x080fe20003f26270 */
[----:B------:R-:W5:Y:S01]  /*31f0*/  MUFU.TANH R51, R51 ;  /* 0x0000003300337308 */ /* 0x000f620000002400 */
[----:B------:R-:W-:Y:S01]  /*3200*/  FSEL R91, R134, -INF , !P0 ;  /* 0xff800000865b7808 */ /* 0x000fe20004000000 */
[----:B------:R-:W-:Y:S01]  /*3210*/  FMUL.FTZ R46, R46, c[0x0][0x2ec] ;  /* 0x0000bb002e2e7a20 */ /* 0x000fe20000410000 */
[----:B------:R-:W-:Y:S01]  /*3220*/  ISETP.GE.AND P0, PT, R20, R4, PT ;  /* 0x000000041400720c */ /* 0x000fe20003f06270 */
[----:B------:R-:W-:Y:S01]  /*3230*/  FMUL.FTZ R44, R44, c[0x0][0x2ec] ;  /* 0x0000bb002c2c7a20 */ /* 0x000fe20000410000 */
[----:B------:R-:W-:Y:S01]  /*3240*/  FSEL R94, R181, -INF , !P6 ;  /* 0xff800000b55e7808 */ /* 0x000fe20007000000 */
[----:B------:R-:W-:Y:S01]  /*3250*/  FMUL.FTZ R45, R45, c[0x0][0x2ec] ;  /* 0x0000bb002d2d7a20 */ /* 0x000fe20000410000 */
[-C--:B------:R-:W-:Y:S01]  /*3260*/  ISETP.GE.AND P6, PT, R20, R3.reuse, PT ;  /* 0x000000031400720c */ /* 0x080fe20003fc6270 */
[----:B------:R-:W1:Y:S01]  /*3270*/  MUFU.TANH R46, R46 ;  /* 0x0000002e002e7308 */ /* 0x000e620000002400 */
[----:B------:R-:W-:Y:S01]  /*3280*/  FSEL R133, R141, -INF , !P2 ;  /* 0xff8000008d857808 */ /* 0x000fe20005000000 */
[----:B------:R-:W-:Y:S01]  /*3290*/  FMUL.FTZ R47, R47, c[0x0][0x2ec] ;  /* 0x0000bb002f2f7a20 */ /* 0x000fe20000410000 */
[----:B------:R-:W-:Y:S01]  /*32a0*/  FSEL R141, R53, -INF , !P1 ;  /* 0xff800000358d7808 */ /* 0x000fe20004800000 */
[----:B------:R-:W-:Y:S01]  /*32b0*/  HMMA.16816.F32.BF16 R24, R12, R106, R24 ;  /* 0x0000006a0c18723c */ /* 0x000fe20000041818 */
[----:B------:R-:W-:-:S02]  /*32c0*/  ISETP.GE.AND P2, PT, R10, R3, PT ;  /* 0x000000030a00720c */ /* 0x000fc40003f46270 */
[-C--:B------:R-:W-:Y:S01]  /*32d0*/  ISETP.GE.AND P1, PT, R9, R4.reuse, PT ;  /* 0x000000040900720c */ /* 0x080fe20003f26270 */
[----:B------:R-:W-:Y:S01]  /*32e0*/  MUFU.TANH R44, R44 ;  /* 0x0000002c002c7308 */ /* 0x000fe20000002400 */
[----:B------:R-:W-:Y:S02]  /*32f0*/  FSEL R134, R142, -INF , !P0 ;  /* 0xff8000008e867808 */ /* 0x000fe40004000000 */
[----:B--2---:R-:W-:Y:S01]  /*3300*/  FSEL R142, R2, -INF , !P6 ;  /* 0xff800000028e7808 */ /* 0x004fe20007000000 */
[----:B------:R-:W-:Y:S01]  /*3310*/  HMMA.16816.F32.BF16 R12, R12, R82, R16 ;  /* 0x000000520c0c723c */ /* 0x000fe20000041810 */
[----:B------:R-:W-:Y:S02]  /*3320*/  FSEL R145, R168, -INF , !P2 ;  /* 0xff800000a8917808 */ /* 0x000fe40005000000 */
[----:B------:R-:W-:Y:S01]  /*3330*/  FSEL R107, R56, -INF , !P1 ;  /* 0xff800000386b7808 */ /* 0x000fe20004800000 */
[----:B------:R-:W-:Y:S01]  /*3340*/  MUFU.TANH R45, R45 ;  /* 0x0000002d002d7308 */ /* 0x000fe20000002400 */
[----:B------:R-:W-:-:S02]  /*3350*/  ISETP.GE.AND P2, PT, R6, R4, PT ;  /* 0x000000040600720c */ /* 0x000fc40003f46270 */
[-C--:B------:R-:W-:Y:S02]  /*3360*/  ISETP.GE.AND P1, PT, R6, R3.reuse, PT ;  /* 0x000000030600720c */ /* 0x080fe40003f26270 */
[----:B------:R-:W-:Y:S02]  /*3370*/  FSEL R118, R139, -INF , !P4 ;  /* 0xff8000008b767808 */ /* 0x000fe40006000000 */
[----:B------:R-:W-:Y:S01]  /*3380*/  FSEL R98, R192, -INF , !P3 ;  /* 0xff800000c0627808 */ /* 0x000fe20005800000 */
[----:B------:R-:W-:Y:S01]  /*3390*/  MUFU.TANH R47, R47 ;  /* 0x0000002f002f7308 */ /* 0x000fe20000002400 */
[-C--:B------:R-:W-:Y:S02]  /*33a0*/  ISETP.GE.AND P4, PT, R22, R3.reuse, PT ;  /* 0x000000031600720c */ /* 0x080fe40003f86270 */
[----:B------:R-:W-:Y:S01]  /*33b0*/  ISETP.GE.AND P3, PT, R23, R3, PT ;  /* 0x000000031700720c */ /* 0x000fe20003f66270 */
[----:B------:R-:W-:Y:S01]  /*33c0*/  FMUL.FTZ R2, R25, c[0x0][0x2ec] ;  /* 0x0000bb0019027a20 */ /* 0x000fe20000410000 */
[----:B------:R-:W-:Y:S01]  /*33d0*/  FSEL R140, R180, -INF , !P4 ;  /* 0xff800000b48c7808 */ /* 0x000fe20006000000 */
[----:B------:R-:W-:Y:S01]  /*33e0*/  FMUL.FTZ R24, R24, c[0x0][0x2ec] ;  /* 0x0000bb0018187a20 */ /* 0x000fe20000410000 */
[----:B------:R-:W-:Y:S01]  /*33f0*/  FSEL R119, R190, -INF , !P5 ;  /* 0xff800000be777808 */ /* 0x000fe20006800000 */
[----:B------:R2:W-:Y:S01]  /*3400*/  MUFU.TANH R6, R2 ;  /* 0x0000000200067308 */ /* 0x0005e20000002400 */
[----:B------:R-:W-:-:S02]  /*3410*/  FSEL R135, R176, -INF , !P3 ;  /* 0xff800000b0877808 */ /* 0x000fc40005800000 */
[-C--:B------:R-:W-:Y:S01]  /*3420*/  ISETP.GE.AND P4, PT, R10, R4.reuse, PT ;  /* 0x000000040a00720c */ /* 0x080fe20003f86270 */
[----:B------:R-:W-:Y:S01]  /*3430*/  FMUL.FTZ R12, R12, c[0x0][0x2ec] ;  /* 0x0000bb000c0c7a20 */ /* 0x000fe20000410000 */
[-C--:B------:R-:W-:Y:S01]  /*3440*/  ISETP.GE.AND P5, PT, R22, R4.reuse, PT ;  /* 0x000000041600720c */ /* 0x080fe20003fa6270 */
[----:B------:R-:W-:Y:S01]  /*3450*/  FMUL.FTZ R13, R13, c[0x0][0x2ec] ;  /* 0x0000bb000d0d7a20 */ /* 0x000fe20000410000 */
[----:B------:R-:W-:Y:S01]  /*3460*/  ISETP.GE.AND P3, PT, R11, R4, PT ;  /* 0x000000040b00720c */ /* 0x000fe20003f66270 */
[----:B------:R-:W-:Y:S01]  /*3470*/  MUFU.TANH R24, R24 ;  /* 0x0000001800187308 */ /* 0x000fe20000002400 */
[----:B------:R-:W-:Y:S01]  /*3480*/  ISETP.GE.AND P0, PT, R9, R3, PT ;  /* 0x000000030900720c */ /* 0x000fe20003f06270 */
[----:B------:R-:W-:Y:S01]  /*3490*/  FMUL.FTZ R14, R14, c[0x0][0x2ec] ;  /* 0x0000bb000e0e7a20 */ /* 0x000fe20000410000 */
[----:B------:R-:W-:Y:S02]  /*34a0*/  FSEL R106, R175, -INF , !P4 ;  /* 0xff800000af6a7808 */ /* 0x000fe40006000000 */
[----:B------:R-:W-:-:S02]  /*34b0*/  FSEL R95, R184, -INF , !P5 ;  /* 0xff800000b85f7808 */ /* 0x000fc40006800000 */
[----:B------:R-:W-:Y:S01]  /*34c0*/  FSEL R143, R171, -INF , !P3 ;  /* 0xff800000ab8f7808 */ /* 0x000fe20005800000 */
[----:B--2---:R-:W-:Y:S01]  /*34d0*/  FMUL.FTZ R2, R26, c[0x0][0x2ec] ;  /* 0x0000bb001a027a20 */ /* 0x004fe20000410000 */
[-C--:B------:R-:W-:Y:S01]  /*34e0*/  ISETP.GE.AND P4, PT, R7, R3.reuse, PT ;  /* 0x000000030700720c */ /* 0x080fe20003f86270 */
[----:B------:R-:W-:Y:S01]  /*34f0*/  MUFU.TANH R12, R12 ;  /* 0x0000000c000c7308 */ /* 0x000fe20000002400 */
[-C--:B------:R-:W-:Y:S02]  /*3500*/  ISETP.GE.AND P5, PT, R11, R3.reuse, PT ;  /* 0x000000030b00720c */ /* 0x080fe40003fa6270 */
[----:B------:R-:W-:Y:S02]  /*3510*/  ISETP.GE.AND P3, PT, R8, R3, PT ;  /* 0x000000030800720c */ /* 0x000fe40003f66270 */
[----:B------:R-:W-:Y:S02]  /*3520*/  FSEL R87, R58, -INF , !P0 ;  /* 0xff8000003a577808 */ /* 0x000fe40004000000 */
[----:B------:R-:W-:Y:S01]  /*3530*/  FSEL R148, R167, -INF , !P2 ;  /* 0xff800000a7947808 */ /* 0x000fe20005000000 */
[----:B------:R2:W-:Y:S01]  /*3540*/  MUFU.TANH R5, R2 ;  /* 0x0000000200057308 */ /* 0x0005e20000002400 */
[----:B------:R-:W-:-:S02]  /*3550*/  ISETP.GE.AND P0, PT, R35, R4, PT ;  /* 0x000000042300720c */ /* 0x000fc40003f06270 */
[----:B------:R-:W-:Y:S02]  /*3560*/  ISETP.GE.AND P2, PT, R33, R3, PT ;  /* 0x000000032100720c */ /* 0x000fe40003f46270 */
[----:B------:R-:W-:Y:S02]  /*3570*/  FSEL R151, R161, -INF , !P4 ;  /* 0xff800000a1977808 */ /* 0x000fe40006000000 */
[----:B------:R-:W-:Y:S01]  /*3580*/  FSEL R144, R172, -INF , !P5 ;  /* 0xff800000ac907808 */ /* 0x000fe20006800000 */
[----:B------:R-:W-:Y:S01]  /*3590*/  MUFU.TANH R13, R13 ;  /* 0x0000000d000d7308 */ /* 0x000fe20000002400 */
[----:B------:R-:W-:Y:S02]  /*35a0*/  FSEL R146, R59, -INF , !P3 ;  /* 0xff8000003b927808 */ /* 0x000fe40005800000 */
[----:B------:R-:W-:Y:S02]  /*35b0*/  ISETP.GE.AND P4, PT, R33, R4, PT ;  /* 0x000000042100720c */ /* 0x000fe40003f86270 */
[----:B------:R-:W-:-:S02]  /*35c0*/  FSEL R152, R158, -INF , !P1 ;  /* 0xff8000009e987808 */ /* 0x000fc40004800000 */
[-C--:B------:R-:W-:Y:S01]  /*35d0*/  ISETP.GE.AND P6, PT, R8, R4.reuse, PT ;  /* 0x000000040800720c */ /* 0x080fe20003fc6270 */
[----:B--2---:R-:W-:Y:S01]  /*35e0*/  FMUL.FTZ R2, R27, c[0x0][0x2ec] ;  /* 0x0000bb001b027a20 */ /* 0x004fe20000410000 */
[-C--:B------:R-:W-:Y:S01]  /*35f0*/  ISETP.GE.AND P5, PT, R7, R4.reuse, PT ;  /* 0x000000040700720c */ /* 0x080fe20003fa6270 */
[----:B------:R-:W-:Y:S01]  /*3600*/  MUFU.TANH R14, R14 ;  /* 0x0000000e000e7308 */ /* 0x000fe20000002400 */
[-C--:B------:R-:W-:Y:S02]  /*3610*/  ISETP.GE.AND P3, PT, R34, R4.reuse, PT ;  /* 0x000000042200720c */ /* 0x080fe40003f66270 */
[----:B------:R-:W-:Y:S02]  /*3620*/  ISETP.GE.AND P1, PT, R32, R4, PT ;  /* 0x000000042000720c */ /* 0x000fe40003f26270 */
[----:B-1----:R-:W-:Y:S02]  /*3630*/  FSEL R149, R48, -INF , !P0 ;  /* 0xff80000030957808 */ /* 0x002fe40004000000 */
[----:B------:R-:W-:Y:S01]  /*3640*/  FSEL R162, R162, -INF , !P2 ;  /* 0xff800000a2a27808 */ /* 0x000fe20005000000 */
[----:B------:R-:W1:Y:S01]  /*3650*/  MUFU.TANH R2, R2 ;  /* 0x0000000200027308 */ /* 0x000e620000002400 */
[----:B------:R-:W-:-:S02]  /*3660*/  ISETP.GE.AND P0, PT, R32, R3, PT ;  /* 0x000000032000720c */ /* 0x000fc40003f06270 */
[----:B------:R-:W-:Y:S02]  /*3670*/  ISETP.GE.AND P2, PT, R37, R4, PT ;  /* 0x000000042500720c */ /* 0x000fe40003f46270 */
[----:B------:R-:W-:Y:S02]  /*3680*/  FSEL R83, R155, -INF , !P4 ;  /* 0xff8000009b537808 */ /* 0x000fe40006000000 */
[----:B------:R-:W-:Y:S02]  /*3690*/  FSEL R86, R57, -INF , !P6 ;  /* 0xff80000039567808 */ /* 0x000fe40007000000 */
[----:B------:R-:W-:Y:S02]  /*36a0*/  FSEL R147, R164, -INF , !P5 ;  /* 0xff800000a4937808 */ /* 0x000fe40006800000 */
[----:B---3--:R-:W-:Y:S02]  /*36b0*/  FSEL R150, R49, -INF , !P3 ;  /* 0xff80000031967808 */ /* 0x008fe40005800000 */
[----:B------:R-:W-:-:S02]  /*36c0*/  FSEL R155, R157, -INF , !P1 ;  /* 0xff8000009d9b7808 */ /* 0x000fc40004800000 */
[-C--:B------:R-:W-:Y:S02]  /*36d0*/  ISETP.GE.AND P6, PT, R35, R3.reuse, PT ;  /* 0x000000032300720c */ /* 0x080fe40003fc6270 */
[-C--:B------:R-:W-:Y:S02]  /*36e0*/  ISETP.GE.AND P5, PT, R34, R3.reuse, PT ;  /* 0x000000032200720c */ /* 0x080fe40003fa6270 */
[-C--:B------:R-:W-:Y:S02]  /*36f0*/  ISETP.GE.AND P3, PT, R31, R3.reuse, PT ;  /* 0x000000031f00720c */ /* 0x080fe40003f66270 */
[----:B------:R-:W-:Y:S02]  /*3700*/  ISETP.GE.AND P1, PT, R37, R3, PT ;  /* 0x000000032500720c */ /* 0x000fe40003f26270 */
[----:B------:R-:W-:Y:S02]  /*3710*/  FSEL R163, R163, -INF , !P0 ;  /* 0xff800000a3a37808 */ /* 0x000fe40004000000 */
[----:B------:R-:W-:-:S02]  /*3720*/  FSEL R165, R165, -INF , !P2 ;  /* 0xff800000a5a57808 */ /* 0x000fc40005000000 */
[----:B------:R-:W-:Y:S02]  /*3730*/  ISETP.GE.AND P0, PT, R38, R4, PT ;  /* 0x000000042600720c */ /* 0x000fe40003f06270 */
[----:B------:R-:W-:Y:S02]  /*3740*/  ISETP.GE.AND P2, PT, R40, R3, PT ;  /* 0x000000032800720c */ /* 0x000fe40003f46270 */
[----:B----4-:R-:W-:Y:S02]  /*3750*/  FSEL R154, R50, -INF , !P6 ;  /* 0xff800000329a7808 */ /* 0x010fe40007000000 */
[----:B-----5:R-:W-:Y:S02]  /*3760*/  FSEL R82, R51, -INF , !P5 ;  /* 0xff80000033527808 */ /* 0x020fe40006800000 */
[----:B------:R-:W-:Y:S02]  /*3770*/  FSEL R164, R46, -INF , !P3 ;  /* 0xff8000002ea47808 */ /* 0x000fe40005800000 */
[----:B------:R-:W-:-:S02]  /*3780*/  FSEL R169, R169, -INF , !P1 ;  /* 0xff800000a9a97808 */ /* 0x000fc40004800000 */
[-C--:B------:R-:W-:Y:S02]  /*3790*/  ISETP.GE.AND P6, PT, R31, R4.reuse, PT ;  /* 0x000000041f00720c */ /* 0x080fe40003fc6270 */
[-C--:B------:R-:W-:Y:S02]  /*37a0*/  ISETP.GE.AND P5, PT, R36, R4.reuse, PT ;  /* 0x000000042400720c */ /* 0x080fe40003fa6270 */
[-C--:B------:R-:W-:Y:S02]  /*37b0*/  ISETP.GE.AND P3, PT, R39, R4.reuse, PT ;  /* 0x000000042700720c */ /* 0x080fe40003f66270 */
[----:B------:R-:W-:Y:S02]  /*37c0*/  ISETP.GE.AND P1, PT, R41, R4, PT ;  /* 0x000000042900720c */ /* 0x000fe40003f26270 */
[----:B------:R-:W-:Y:S02]  /*37d0*/  FSEL R166, R166, -INF , !P0 ;  /* 0xff800000a6a67808 */ /* 0x000fe40004000000 */
[----:B-1----:R-:W-:Y:S01]  /*37e0*/  FSEL R172, R2, -INF , !P2 ;  /* 0xff80000002ac7808 */ /* 0x002fe20005000000 */
[----:B------:R-:W-:Y:S01]  /*37f0*/  FMUL.FTZ R2, R15, c[0x0][0x2ec] ;  /* 0x0000bb000f027a20 */ /* 0x000fe20000410000 */
        /* <DEDUP_REMOVED lines=8> */
[-C--:B------:R-:W-:Y:S02]  /*3880*/  ISETP.GE.AND P3, PT, R42, R3.reuse, PT ;  /* 0x000000032a00720c */ /* 0x080fe40003f66270 */
[-C--:B------:R-:W-:Y:S02]  /*3890*/  ISETP.GE.AND P2, PT, R43, R3.reuse, PT ;  /* 0x000000032b00720c */ /* 0x080fe40003f46270 */
[----:B------:R-:W-:Y:S02]  /*38a0*/  ISETP.GE.AND P1, PT, R52, R3, PT ;  /* 0x000000033400720c */ /* 0x000fe40003f26270 */
[----:B------:R1:W2:Y:S01]  /*38b0*/  MUFU.TANH R3, R2 ;  /* 0x0000000200037308 */ /* 0x0002a20000002400 */
[----:B------:R-:W-:Y:S02]  /*38c0*/  FSEL R178, R178, -INF , !P0 ;  /* 0xff800000b2b27808 */ /* 0x000fe40004000000 */
[----:B------:R-:W-:-:S02]  /*38d0*/  ISETP.NE.AND P0, PT, R197, 0x1, PT ;  /* 0x00000001c500780c */ /* 0x000fc40003f05270 */
[----:B------:R-:W-:Y:S02]  /*38e0*/  FSEL R39, R47, -INF , !P4 ;  /* 0xff8000002f277808 */ /* 0x000fe40006000000 */
[-C--:B------:R-:W-:Y:S02]  /*38f0*/  ISETP.GE.AND P4, PT, R40, R4.reuse, PT ;  /* 0x000000042800720c */ /* 0x080fe40003f86270 */
[----:B------:R-:W-:Y:S02]  /*3900*/  FSEL R170, R170, -INF , !P6 ;  /* 0xff800000aaaa7808 */ /* 0x000fe40007000000 */
[----:B------:R-:W-:Y:S02]  /*3910*/  FSEL R171, R5, -INF , !P5 ;  /* 0xff80000005ab7808 */ /* 0x000fe40006800000 */
[----:B------:R-:W-:Y:S02]  /*3920*/  FSEL R167, R6, -INF , !P4 ;  /* 0xff80000006a77808 */ /* 0x000fe40006000000 */
[-C--:B------:R-:W-:Y:S01]  /*3930*/  ISETP.GE.AND P6, PT, R42, R4.reuse, PT ;  /* 0x000000042a00720c */ /* 0x080fe20003fc6270 */
[----:B-1----:R-:W-:Y:S01]  /*3940*/  IMAD.IADD R2, R138, 0x1, R136 ;  /* 0x000000018a027824 */ /* 0x002fe200078e0288 */
[----:B------:R-:W-:-:S02]  /*3950*/  ISETP.GE.AND P5, PT, R43, R4, PT ;  /* 0x000000042b00720c */ /* 0x000fc40003fa6270 */
[----:B------:R-:W-:Y:S02]  /*3960*/  ISETP.GE.AND P4, PT, R52, R4, PT ;  /* 0x000000043400720c */ /* 0x000fe40003f86270 */
[C---:B------:R-:W-:Y:S02]  /*3970*/  IADD3 R196, R189.reuse, 0x400, RZ ;  /* 0x00000400bdc47810 */ /* 0x040fe40007ffe0ff */
[C---:B------:R-:W-:Y:S02]  /*3980*/  IADD3 R195, R189.reuse, 0x800, RZ ;  /* 0x00000800bdc37810 */ /* 0x040fe40007ffe0ff */
[C---:B------:R-:W-:Y:S02]  /*3990*/  IADD3 R194, R189.reuse, 0xc00, RZ ;  /* 0x00000c00bdc27810 */ /* 0x040fe40007ffe0ff */
[C---:B------:R-:W-:Y:S02]  /*39a0*/  IADD3 R193, R189.reuse, 0x1000, RZ ;  /* 0x00001000bdc17810 */ /* 0x040fe40007ffe0ff */
[----:B------:R-:W-:-:S02]  /*39b0*/  IADD3 R192, R189, 0x1400, RZ ;  /* 0x00001400bdc07810 */ /* 0x000fc40007ffe0ff */
[C---:B------:R-:W-:Y:S02]  /*39c0*/  IADD3 R191, R189.reuse, 0x1800, RZ ;  /* 0x00001800bdbf7810 */ /* 0x040fe40007ffe0ff */
[----:B------:R-:W-:Y:S02]  /*39d0*/  IADD3 R190, R189, 0x1c00, RZ ;  /* 0x00001c00bdbe7810 */ /* 0x000fe40007ffe0ff */
[----:B------:R-:W-:Y:S02]  /*39e0*/  FSEL R174, R174, -INF , !P6 ;  /* 0xff800000aeae7808 */ /* 0x000fe40007000000 */
[----:B------:R-:W-:Y:S02]  /*39f0*/  FSEL R179, R179, -INF , !P3 ;  /* 0xff800000b3b37808 */ /* 0x000fe40005800000 */
[----:B------:R-:W-:Y:S02]  /*3a00*/  FSEL R175, R12, -INF , !P5 ;  /* 0xff8000000caf7808 */ /* 0x000fe40006800000 */
[----:B------:R-:W-:-:S02]  /*3a10*/  FSEL R176, R13, -INF , !P4 ;  /* 0xff8000000db07808 */ /* 0x000fc40006000000 */
[----:B------:R-:W-:Y:S02]  /*3a20*/  FSEL R180, R14, -INF , !P2 ;  /* 0xff8000000eb47808 */ /* 0x000fe40005000000 */
[----:B--2---:R-:W-:Y:S01]  /*3a30*/  FSEL R181, R3, -INF , !P1 ;  /* 0xff80000003b57808 */ /* 0x004fe20004800000 */
        /* <DEDUP_REMOVED lines=23> */
.L_x_223:
        /* <DEDUP_REMOVED lines=154> */
[----:B------:R-:W-:Y:S02]  /*4550*/  FMNMX.FTZ R7, R99, R5, !PT ;  /* 0x0000000563077209 */ /* 0x000fe40007810000 */
        /* <DEDUP_REMOVED lines=54> */
[----:B------:R-:W-:Y:S02]  /*48c0*/  FMNMX.FTZ R3, R164, R3, !PT ;  /* 0x00000003a4037209 */ /* 0x000fe40007810000 */
[----:B------:R-:W-:Y:S01]  /*48d0*/  F2FP.BF16.PACK_AB R13, R203, R210 ;  /* 0x000000d2cb0d723e */ /* 0x000fe200000010ff */
[----:B------:R-:W3:Y:S01]  /*48e0*/  SHFL.BFLY PT, R7, R36, 0x2, 0x1f ;  /* 0x0c401f0024077f89 */ /* 0x000ee200000e0000 */
[----:B------:R-:W-:-:S04]  /*48f0*/  FMNMX.FTZ R3, R39, R3, !PT ;  /* 0x0000000327037209 */ /* 0x000fc80007810000 */
[----:B------:R-:W-:Y:S01]  /*4900*/  FMNMX.FTZ R3, R169, R3, !PT ;  /* 0x00000003a9037209 */ /* 0x000fe20007810000 */
[----:B-1----:R-:W-:Y:S01]  /*4910*/  FFMA.FTZ R4, R103, c[0x0][0x23c], -R6 ;  /* 0x00008f0067047a23 */ /* 0x002fe20000010806 */
[----:B--2---:R-:W-:-:S03]  /*4920*/  F2FP.BF16.PACK_AB R15, R205, R209 ;  /* 0x000000d1cd0f723e */ /* 0x004fc600000010ff */
[----:B------:R1:W-:Y:S04]  /*4930*/  MUFU.EX2 R208, R4 ;  /* 0x0000000400d07308 */ /* 0x0003e80000000800 */
[----:B------:R-:W-:Y:S01]  /*4940*/  HMMA.16816.F32.BF16 R56, R12, R20, RZ ;  /* 0x000000140c38723c */ /* 0x000fe200000418ff */
[----:B---3--:R-:W-:-:S07]  /*4950*/  FMNMX.FTZ R36, R36, R7, !PT ;  /* 0x0000000724247209 */ /* 0x008fce0007810000 */
[----:B------:R-:W-:Y:S01]  /*4960*/  HMMA.16816.F32.BF16 R64, R12, R22, RZ ;  /* 0x000000160c40723c */ /* 0x000fe200000418ff */
[----:B------:R-:W2:Y:S01]  /*4970*/  SHFL.BFLY PT, R7, R36, 0x1, 0x1f ;  /* 0x0c201f0024077f89 */ /* 0x000ea200000e0000 */
[----:B-1----:R-:W-:-:S04]  /*4980*/  FFMA.FTZ R4, R111, c[0x0][0x23c], -R6 ;  /* 0x00008f006f047a23 */ /* 0x002fc80000010806 */
[----:B------:R1:W-:Y:S02]  /*4990*/  MUFU.EX2 R204, R4 ;  /* 0x0000000400cc7308 */ /* 0x0003e40000000800 */
[----:B------:R-:W-:Y:S01]  /*49a0*/  HMMA.16816.F32.BF16 R52, R12, R16, RZ ;  /* 0x000000100c34723c */ /* 0x000fe200000418ff */
[----:B-1----:R-:W-:Y:S01]  /*49b0*/  FFMA.FTZ R4, R112, c[0x0][0x23c], -R6 ;  /* 0x00008f0070047a23 */ /* 0x002fe20000010806 */
[----:B--2---:R-:W-:-:S04]  /*49c0*/  FMNMX.FTZ R36, R36, R7, !PT ;  /* 0x0000000724247209 */ /* 0x004fc80007810000 */
        /* <DEDUP_REMOVED lines=59> */
[--C-:B------:R-:W-:Y:S01]  /*4d80*/  FFMA.FTZ R0, R78, c[0x0][0x23c], -R4.reuse ;  /* 0x00008f004e007a23 */ /* 0x100fe20000010804 */
[----:B------:R-:W1:Y:S01]  /*4d90*/  LDSM.16.MT88.4 R28, [R184+0x4400] ;  /* 0x00440000b81c783b */ /* 0x000e620000004200 */
[----:B------:R-:W-:Y:S08]  /*4da0*/  MUFU.EX2 R96, R7 ;  /* 0x0000000700607308 */ /* 0x000ff00000000800 */
        /* <DEDUP_REMOVED lines=9> */
[C---:B------:R-:W-:Y:S08]  /*4e40*/  HMMA.16816.F32.BF16 R48, R8.reuse, R20, RZ ;  /* 0x000000140830723c */ /* 0x040ff000000418ff */
[----:B------:R-:W-:Y:S01]  /*4e50*/  HMMA.16816.F32.BF16 R40, R8, R16, RZ ;  /* 0x000000100828723c */ /* 0x000fe200000418ff */
[----:B--2---:R-:W-:-:S04]  /*4e60*/  FFMA.FTZ R0, R98, c[0x0][0x23c], -R5 ;  /* 0x00008f0062007a23 */ /* 0x004fc80000010805 */
[----:B------:R2:W3:Y:S03]  /*4e70*/  MUFU.EX2 R114, R0 ;  /* 0x0000000000727308 */ /* 0x0004e60000000800 */
[C---:B------:R-:W-:Y:S08]  /*4e80*/  HMMA.16816.F32.BF16 R44, R8.reuse, R22, RZ ;  /* 0x00000016082c723c */ /* 0x040ff000000418ff */
[----:B------:R-:W-:Y:S01]  /*4e90*/  HMMA.16816.F32.BF16 R32, R8, R18, RZ ;  /* 0x000000120820723c */ /* 0x000fe200000418ff */
[----:B--2---:R-:W-:-:S07]  /*4ea0*/  FFMA.FTZ R0, R118, c[0x0][0x23c], -R5 ;  /* 0x00008f0076007a23 */ /* 0x004fce0000010805 */
[----:B------:R-:W-:Y:S01]  /*4eb0*/  HMMA.16816.F32.BF16 R20, R12, R18, RZ ;  /* 0x000000120c14723c */ /* 0x000fe200000418ff */
[----:B------:R-:W2:Y:S01]  /*4ec0*/  LDSM.16.MT88.4 R12, [R184+0x4800] ;  /* 0x00480000b80c783b */ /* 0x000ea20000004200 */
[----:B---3--:R-:W-:Y:S01]  /*4ed0*/  F2FP.BF16.PACK_AB R8, R114, R112 ;  /* 0x000000707208723e */ /* 0x008fe200000010ff */
[----:B------:R3:W-:Y:S02]  /*4ee0*/  MUFU.EX2 R115, R0 ;  /* 0x0000000000737308 */ /* 0x0007e40000000800 */
[----:B------:R-:W4:Y:S01]  /*4ef0*/  LDSM.16.MT88.4 R16, [R185+0x4800] ;  /* 0x00480000b910783b */ /* 0x000f220000004200 */
[----:B---3--:R-:W-:-:S05]  /*4f00*/  FFMA.FTZ R0, R79, c[0x0][0x23c], -R5 ;  /* 0x00008f004f007a23 */ /* 0x008fca0000010805 */
[----:B------:R3:W5:Y:S02]  /*4f10*/  MUFU.EX2 R117, R0 ;  /* 0x0000000000757308 */ /* 0x0007640000000800 */
[----:B---3--:R-:W-:Y:S01]  /*4f20*/  FFMA.FTZ R0, R131, c[0x0][0x23c], -R4 ;  /* 0x00008f0083007a23 */ /* 0x008fe20000010804 */
[----:B-----5:R-:W-:-:S05]  /*4f30*/  F2FP.BF16.PACK_AB R10, R117, R115 ;  /* 0x00000073750a723e */ /* 0x020fca00000010ff */
[----:B------:R3:W-:Y:S02]  /*4f40*/  MUFU.EX2 R101, R0 ;  /* 0x0000000000657308 */ /* 0x0007e40000000800 */
[----:B---3--:R-:W-:-:S06]  /*4f50*/  FFMA.FTZ R0, R119, c[0x0][0x23c], -R4 ;  /* 0x00008f0077007a23 */ /* 0x008fcc0000010804 */
        /* <DEDUP_REMOVED lines=9> */
[C---:B-1----:R-:W-:Y:S08]  /*4ff0*/  HMMA.16816.F32.BF16 R136, R8.reuse, R28, R48 ;  /* 0x0000001c0888723c */ /* 0x042ff00000041830 */
[----:B------:R-:W-:Y:S01]  /*5000*/  HMMA.16816.F32.BF16 R60, R8, R24, R40 ;  /* 0x00000018083c723c */ /* 0x000fe20000041828 */
[----:B---3--:R-:W-:-:S04]  /*5010*/  FFMA.FTZ R0, R94, c[0x0][0x23c], -R5 ;  /* 0x00008f005e007a23 */ /* 0x008fc80000010805 */
        /* <DEDUP_REMOVED lines=13> */
[----:B------:R5:W-:Y:S03]  /*50f0*/  MUFU.EX2 R98, R0 ;  /* 0x0000000000627308 */ /* 0x000be60000000800 */
[----:B------:R-:W1:Y:S03]  /*5100*/  LDSM.16.MT88.4 R24, [R185+0x4c00] ;  /* 0x004c0000b918783b */ /* 0x000e660000004200 */
[C---:B------:R-:W-:Y:S08]  /*5110*/  HMMA.16816.F32.BF16 R48, R8.reuse, R30, R64 ;  /* 0x0000001e0830723c */ /* 0x040ff00000041840 */
[----:B------:R-:W-:Y:S01]  /*5120*/  HMMA.16816.F32.BF16 R56, R8, R28, R56 ;  /* 0x0000001c0838723c */ /* 0x000fe20000041838 */
[----:B-----5:R-:W-:-:S04]  /*5130*/  FFMA.FTZ R0, R134, c[0x0][0x23c], -R5 ;  /* 0x00008f0086007a23 */ /* 0x020fc80000010805 */
[----:B------:R5:W2:Y:S02]  /*5140*/  MUFU.EX2 R97, R0 ;  /* 0x0000000000617308 */ /* 0x000aa40000000800 */
[----:B---3--:R-:W-:Y:S01]  /*5150*/  F2FP.BF16.PACK_AB R8, R100, R99 ;  /* 0x000000636408723e */ /* 0x008fe200000010ff */
[----:B-----5:R-:W-:Y:S01]  /*5160*/  FFMA.FTZ R0, R135, c[0x0][0x23c], -R4 ;  /* 0x00008f0087007a23 */ /* 0x020fe20000010804 */
[----:B--2---:R-:W-:-:S04]  /*5170*/  F2FP.BF16.PACK_AB R10, R97, R98 ;  /* 0x00000062610a723e */ /* 0x004fc800000010ff */
        /* <DEDUP_REMOVED lines=12> */
[----:B----4-:R-:W-:Y:S01]  /*5240*/  HMMA.16816.F32.BF16 R60, R8, R16, R60 ;  /* 0x00000010083c723c */ /* 0x010fe2000004183c */
        /* <DEDUP_REMOVED lines=57> */
[--C-:B----4-:R-:W-:Y:S01]  /*55e0*/  FFMA.FTZ R0, R151, c[0x0][0x23c], -R4.reuse ;  /* 0x00008f0097007a23 */ /* 0x110fe20000010804 */
[----:B--2---:R-:W-:Y:S01]  /*55f0*/  F2FP.BF16.PACK_AB R10, R77, R78 ;  /* 0x0000004e4d0a723e */ /* 0x004fe200000010ff */
[----:B------:R-:W-:Y:S04]  /*5600*/  LDSM.16.MT88.4 R148, [R184+0x5c00] ;  /* 0x005c0000b894783b */ /* 0x000fe80000004200 */
        /* <DEDUP_REMOVED lines=13> */
[----:B--2---:R-:W-:-:S04]  /*56e0*/  FFMA.FTZ R0, R83, c[0x0][0x23c], -R5 ;  /* 0x00008f0053007a23 */ /* 0x004fc80000010805 */
        /* <DEDUP_REMOVED lines=26> */
[----:B---3--:R-:W-:Y:S02]  /*5890*/  F2FP.BF16.PACK_AB R9, R67, R66 ;  /* 0x000000424309723e */ /* 0x008fe400000010ff */
[----:B------:R-:W-:-:S03]  /*58a0*/  F2FP.BF16.PACK_AB R164, R243, R244 ;  /* 0x000000f4f3a4723e */ /* 0x000fc600000010ff */
        /* <DEDUP_REMOVED lines=17> */
[----:B------:R-:W-:Y:S02]  /*59c0*/  F2FP.BF16.PACK_AB R11, R111, R118 ;  /* 0x000000766f0b723e */ /* 0x000fe400000010ff */
[----:B------:R-:W-:-:S05]  /*59d0*/  F2FP.BF16.PACK_AB R166, R236, R239 ;  /* 0x000000efeca6723e */ /* 0x000fca00000010ff */
[----:B------:R-:W-:Y:S01]  /*59e0*/  HMMA.16816.F32.BF16 R140, R8, R20, R140 ;  /* 0x00000014088c723c */ /* 0x000fe2000004188c */
[----:B-1----:R-:W-:-:S07]  /*59f0*/  FFMA.FTZ R0, R168, c[0x0][0x23c], -R5 ;  /* 0x00008f00a8007a23 */ /* 0x002fce0000010805 */
[C---:B------:R-:W-:Y:S01]  /*5a00*/  HMMA.16816.F32.BF16 R20, R8.reuse, R22, R52 ;  /* 0x000000160814723c */ /* 0x040fe20000041834 */
[----:B------:R1:W-:Y:S07]  /*5a10*/  MUFU.EX2 R60, R0 ;  /* 0x00000000003c7308 */ /* 0x0003ee0000000800 */
[C---:B------:R-:W-:Y:S08]  /*5a20*/  HMMA.16816.F32.BF16 R48, R8.reuse, R24, R48 ;  /* 0x000000180830723c */ /* 0x040ff00000041830 */
[----:B------:R-:W-:Y:S01]  /*5a30*/  HMMA.16816.F32.BF16 R24, R8, R26, R28 ;  /* 0x0000001a0818723c */ /* 0x000fe2000004181c */
[----:B-1----:R-:W-:-:S04]  /*5a40*/  FFMA.FTZ R0, R167, c[0x0][0x23c], -R5 ;  /* 0x00008f00a7007a23 */ /* 0x002fc80000010805 */
[----:B------:R1:W4:Y:S02]  /*5a50*/  MUFU.EX2 R59, R0 ;  /* 0x00000000003b7308 */ /* 0x0003240000000800 */
[----:B---3--:R-:W-:Y:S01]  /*5a60*/  F2FP.BF16.PACK_AB R8, R61, R62 ;  /* 0x0000003e3d08723e */ /* 0x008fe200000010ff */
[----:B-1----:R-:W-:Y:S01]  /*5a70*/  FFMA.FTZ R0, R169, c[0x0][0x23c], -R4 ;  /* 0x00008f00a9007a23 */ /* 0x002fe20000010804 */
[----:B----4-:R-:W-:-:S04]  /*5a80*/  F2FP.BF16.PACK_AB R10, R59, R60 ;  /* 0x0000003c3b0a723e */ /* 0x010fc800000010ff */
        /* <DEDUP_REMOVED lines=10> */
[----:B------:R1:W3:Y:S02]  /*5b30*/  MUFU.EX2 R43, R0 ;  /* 0x00000000002b7308 */ /* 0x0002e40000000800 */
[C---:B--2---:R-:W-:Y:S08]  /*5b40*/  HMMA.16816.F32.BF16 R136, R8.reuse, R12, R136 ;  /* 0x0000000c0888723c */ /* 0x044ff00000041888 */
[----:B------:R-:W-:Y:S01]  /*5b50*/  HMMA.16816.F32.BF16 R144, R8, R14, R44 ;  /* 0x0000000e0890723c */ /* 0x000fe2000004182c */
[----:B-1----:R-:W-:-:S04]  /*5b60*/  FFMA.FTZ R0, R173, c[0x0][0x23c], -R5 ;  /* 0x00008f00ad007a23 */ /* 0x002fc80000010805 */
[----:B------:R1:W-:Y:S03]  /*5b70*/  MUFU.EX2 R42, R0 ;  /* 0x00000000002a7308 */ /* 0x0003e60000000800 */
[C---:B-----5:R-:W-:Y:S08]  /*5b80*/  HMMA.16816.F32.BF16 R156, R8.reuse, R16, R156 ;  /* 0x00000010089c723c */ /* 0x060ff0000004189c */
[----:B------:R-:W-:Y:S01]  /*5b90*/  HMMA.16816.F32.BF16 R32, R8, R18, R32 ;  /* 0x000000120820723c */ /* 0x000fe20000041820 */
[----:B-1----:R-:W-:-:S06]  /*5ba0*/  FFMA.FTZ R0, R174, c[0x0][0x23c], -R5 ;  /* 0x00008f00ae007a23 */ /* 0x002fcc0000010805 */
[----:B------:R-:W-:Y:S02]  /*5bb0*/  F2FP.BF16.PACK_AB R8, R242, R240 ;  /* 0x000000f0f208723e */ /* 0x000fe400000010ff */
[----:B------:R-:W-:Y:S01]  /*5bc0*/  F2FP.BF16.PACK_AB R9, R76, R87 ;  /* 0x000000574c09723e */ /* 0x000fe200000010ff */
[----:B------:R1:W2:Y:S01]  /*5bd0*/  MUFU.EX2 R41, R0 ;  /* 0x0000000000297308 */ /* 0x0002a20000000800 */
[----:B------:R-:W-:Y:S02]  /*5be0*/  F2FP.BF16.PACK_AB R10, R245, R241 ;  /* 0x000000f1f50a723e */ /* 0x000fe400000010ff */
[----:B---3--:R-:W-:-:S07]  /*5bf0*/  F2FP.BF16.PACK_AB R11, R43, R64 ;  /* 0x000000402b0b723e */ /* 0x008fce00000010ff */
[----:B------:R-:W-:Y:S01]  /*5c00*/  HMMA.16816.F32.BF16 R48, R8, R16, R48 ;  /* 0x000000100830723c */ /* 0x000fe20000041830 */
[----:B-1----:R-:W-:Y:S01]  /*5c10*/  FFMA.FTZ R0, R175, c[0x0][0x23c], -R5 ;  /* 0x00008f00af007a23 */ /* 0x002fe20000010805 */
[----:B--2---:R-:W-:-:S06]  /*5c20*/  F2FP.BF16.PACK_AB R160, R41, R42 ;  /* 0x0000002a29a0723e */ /* 0x004fcc00000010ff */
        /* <DEDUP_REMOVED lines=156> */
[----:B------:R-:W-:Y:S01]  /*65f0*/  FADD.FTZ R0, R28, R0 ;  /* 0x000000001c007221 */ /* 0x000fe20000010000 */
[----:B------:R1:W-:Y:S01]  /*6600*/  STL [R1], R5 ;  /* 0x0000000501007387 */ /* 0x0003e20000100800 */
[----:B------:R-:W-:-:S03]  /*6610*/  FADD.FTZ R2, R39, R2 ;  /* 0x0000000227027221 */ /* 0x000fc60000010000 */
[----:B------:R1:W-:Y:S04]  /*6620*/  STL [R1+0xc], R4 ;  /* 0x00000c0401007387 */ /* 0x0003e80000100800 */
[----:B------:R1:W-:Y:S04]  /*6630*/  STL [R1+0x4], R0 ;  /* 0x0000040001007387 */ /* 0x0003e80000100800 */
[----:B------:R1:W-:Y:S01]  /*6640*/  STL [R1+0x8], R2 ;  /* 0x0000080201007387 */ /* 0x0003e20000100800 */
[----:B------:R-:W-:Y:S05]  /*6650*/  @!P0 BRA `(.L_x_224) ;  /* 0x0000486000008947 */ /* 0x000fea0003800000 */
[----:B------:R-:W-:Y:S01]  /*6660*/  IADD3 R197, R197, -0x2, RZ ;  /* 0xfffffffec5c57810 */ /* 0x000fe20007ffe0ff */
[----:B------:R-:W-:Y:S01]  /*6670*/  IMAD.MOV.U32 R133, RZ, RZ, R37 ;  /* 0x000000ffff857224 */ /* 0x000fe200078e0025 */
[----:B------:R-:W-:Y:S01]  /*6680*/  MOV R135, R3 ;  /* 0x0000000300877202 */ /* 0x000fe20000000f00 */
[----:B------:R-:W-:Y:S01]  /*6690*/  IMAD.MOV.U32 R132, RZ, RZ, R38 ;  /* 0x000000ffff847224 */ /* 0x000fe200078e0026 */
[----:B------:R-:W-:Y:S01]  /*66a0*/  MOV R134, R36 ;  /* 0x0000002400867202 */ /* 0x000fe20000000f00 */
[----:B------:R-:W-:Y:S05]  /*66b0*/  BRA `(.L_x_225) ;  /* 0x000001b000007947 */ /* 0x000fea0003800000 */
.L_x_227:
        /* <DEDUP_REMOVED lines=27> */
.L_x_225:
[----:B------:R-:W2:Y:S01]  /*6870*/  LDL.64 R10, [R1+0x18] ;  /* 0x00001800010a7983 */ /* 0x000ea20000100a00 */
[----:B------:R-:W-:Y:S04]  /*6880*/  DEPBAR.LE SB0, 0x0 ;  /* 0x000080000000791a */ /* 0x000fe80000000000 */
[C---:B-1----:R-:W-:Y:S01]  /*6890*/  IMAD.WIDE.U32 R2, R197.reuse, c[0x0][0x1a0], RZ ;  /* 0x00006800c5027a25 */ /* 0x042fe200078e00ff */
[----:B------:R-:W3:Y:S01]  /*68a0*/  LDL R8, [R1+0x28] ;  /* 0x0000280001087983 */ /* 0x000ee20000100800 */
[----:B------:R-:W-:Y:S03]  /*68b0*/  SHF.R.S32.HI R0, RZ, 0x1f, R197 ;  /* 0x0000001fff007819 */ /* 0x000fe600000114c5 */
[----:B------:R-:W-:Y:S02]  /*68c0*/  BAR.SYNC.DEFER_BLOCKING 0x0 ;  /* 0x0000000000007b1d */ /* 0x000fe40000010000 */
[----:B------:R-:W-:Y:S04]  /*68d0*/  IMAD R0, R0, c[0x0][0x1a0], RZ ;  /* 0x0000680000007a24 */ /* 0x000fe800078e02ff */
[----:B------:R-:W-:Y:S05]  /*68e0*/  IMAD R4, R197, c[0x0][0x1a4], R0 ;  /* 0x00006900c5047a24 */ /* 0x000fea00078e0200 */
[----:B------:R-:W-:Y:S02]  /*68f0*/  IADD3 R4, R3, R4, RZ ;  /* 0x0000000403047210 */ /* 0x000fe40007ffe0ff */
[----:B--2---:R-:W-:Y:S04]  /*6900*/  LEA R0, P0, R2, R10, 0x7 ;  /* 0x0000000a02007211 */ /* 0x004fe800078038ff */
[----:B------:R-:W-:Y:S02]  /*6910*/  LEA R6, P1, R0, c[0x0][0x170], 0x1 ;  /* 0x00005c0000067a11 */ /* 0x000fe400078208ff */
[----:B---3--:R-:W-:Y:S02]  /*6920*/  LEA.HI.X R2, R2, R8, R4, 0x7, P0 ;  /* 0x0000000802027211 */ /* 0x008fe400000f3c04 */
[----:B------:R-:W-:Y:S02]  /*6930*/  IADD3 R4, P0, R6, UR12, RZ ;  /* 0x0000000c06047c10 */ /* 0x000fe4000ff1e0ff */
[----:B------:R-:W-:Y:S02]  /*6940*/  LEA.HI.X R7, R0, c[0x0][0x174], R2, 0x1, P1 ;  /* 0x00005d0000077a11 */ /* 0x000fe400008f0c02 */
[----:B------:R-:W-:Y:S02]  /*6950*/  IADD3 R2, P1, R4, UR12, RZ ;  /* 0x0000000c04027c10 */ /* 0x000fe4000ff3e0ff */
[----:B------:R-:W-:Y:S02]  /*6960*/  IADD3.X R5, R7, UR5, RZ, P0, !PT ;  /* 0x0000000507057c10 */ /* 0x000fe400087fe4ff */
[----:B------:R-:W-:Y:S02]  /*6970*/  IADD3 R8, P0, R2, UR12, RZ ;  /* 0x0000000c02087c10 */ /* 0x000fe4000ff1e0ff */
[----:B------:R-:W-:Y:S04]  /*6980*/  IADD3.X R3, R5, UR5, RZ, P1, !PT ;  /* 0x0000000505037c10 */ /* 0x000fe80008ffe4ff */
[----:B------:R-:W-:Y:S02]  /*6990*/  IADD3.X R9, R3, UR5, RZ, P0, !PT ;  /* 0x0000000503097c10 */ /* 0x000fe400087fe4ff */
[----:B------:R-:W-:Y:S01]  /*69a0*/  ISETP.GT.AND P0, PT, R197, RZ, PT ;  /* 0x000000ffc500720c */ /* 0x000fe20003f04270 */
[----:B------:R-:W-:Y:S01]  /*69b0*/  @!PT LDS RZ, [RZ] ;  /* 0x00000000fffff984 */ /* 0x000fe20000000800 */
[----:B------:R-:W-:Y:S01]  /*69c0*/  @!PT LDS RZ, [RZ] ;  /* 0x00000000fffff984 */ /* 0x000fe20000000800 */
[----:B------:R-:W-:Y:S01]  /*69d0*/  @!PT LDS RZ, [RZ] ;  /* 0x00000000fffff984 */ /* 0x000fe20000000800 */
[----:B------:R1:W-:Y:S08]  /*69e0*/  LDGSTS.E.BYPASS.LTC128B.128 [R198+0x4000], [R6.64] ;  /* 0x0400000006c67fae */ /* 0x0003f0000b901d4a */
[----:B------:R1:W-:Y:S08]  /*69f0*/  LDGSTS.E.BYPASS.LTC128B.128 [R198+0x4800], [R4.64] ;  /* 0x0480000004c67fae */ /* 0x0003f0000b901d4a */
[----:B------:R2:W-:Y:S08]  /*6a00*/  LDGSTS.E.BYPASS.LTC128B.128 [R198+0x5000], [R2.64] ;  /* 0x0500000002c67fae */ /* 0x0005f0000b901d4a */
[----:B------:R3:W-:Y:S08]  /*6a10*/  LDGSTS.E.BYPASS.LTC128B.128 [R198+0x5800], [R8.64] ;  /* 0x0580000008c67fae */ /* 0x0007f0000b901d4a */
[----:B------:R-:W-:Y:S08]  /*6a20*/  LDSM.16.M88.4 R128, [R187] ;  /* 0x00000000bb80783b */ /* 0x000ff00000000200 */
[----:B------:R-:W0:Y:S08]  /*6a30*/  LDGDEPBAR ;  /* 0x00000000000079af */ /* 0x000e300000000000 */
[----:B------:R-:W1:Y:S08]  /*6a40*/  LDSM.16.M88.4 R16, [R186] ;  /* 0x00000000ba10783b */ /* 0x000e700000000200 */
[----:B------:R-:W3:Y:S08]  /*6a50*/  LDSM.16.M88.4 R124, [R187+0x1000] ;  /* 0x00100000bb7c783b */ /* 0x000ef00000000200 */
[----:B------:R-:W4:Y:S08]  /*6a60*/  LDSM.16.M88.4 R32, [R186+0x400] ;  /* 0x00040000ba20783b */ /* 0x000f300000000200 */
[----:B------:R-:W5:Y:S08]  /*6a70*/  LDSM.16.M88.4 R48, [R186+0x800] ;  /* 0x00080000ba30783b */ /* 0x000f700000000200 */
[----:B------:R-:W2:Y:S08]  /*6a80*/  LDSM.16.M88.4 R64, [R186+0xc00] ;  /* 0x000c0000ba40783b */ /* 0x000eb00000000200 */
[----:B------:R-:W2:Y:S01]  /*6a90*/  LDSM.16.M88.4 R80, [R186+0x1000] ;  /* 0x00100000ba50783b */ /* 0x000ea20000000200 */
[-C--:B-1----:R-:W-:Y:S07]  /*6aa0*/  HMMA.16816.F32.BF16 R4, R128, R16.reuse, RZ ;  /* 0x000000108004723c */ /* 0x082fee00000418ff */
[----:B------:R-:W1:Y:S01]  /*6ab0*/  LDSM.16.M88.4 R96, [R186+0x1400] ;  /* 0x00140000ba60783b */ /* 0x000e620000000200 */
[C---:B---3--:R-:W-:Y:S07]  /*6ac0*/  HMMA.16816.F32.BF16 R8, R124.reuse, R16, RZ ;  /* 0x000000107c08723c */ /* 0x048fee00000418ff */
[----:B------:R-:W3:Y:S01]  /*6ad0*/  LDSM.16.M88.4 R112, [R186+0x1800] ;  /* 0x00180000ba70783b */ /* 0x000ee20000000200 */
[-C--:B------:R-:W-:Y:S07]  /*6ae0*/  HMMA.16816.F32.BF16 R12, R124, R18.reuse, RZ ;  /* 0x000000127c0c723c */ /* 0x080fee00000418ff */
[----:B------:R-:W1:Y:S01]  /*6af0*/  LDSM.16.M88.4 R168, [R186+0x1c00] ;  /* 0x001c0000baa8783b */ /* 0x000e620000000200 */
[C---:B------:R-:W-:Y:S07]  /*6b00*/  HMMA.16816.F32.BF16 R16, R128.reuse, R18, RZ ;  /* 0x000000128010723c */ /* 0x040fee00000418ff */
[----:B------:R-:W-:Y:S01]  /*6b10*/  LDSM.16.M88.4 R172, [R188] ;  /* 0x00000000bcac783b */ /* 0x000fe20000000200 */
[-C--:B----4-:R-:W-:Y:S07]  /*6b20*/  HMMA.16816.F32.BF16 R20, R128, R32.reuse, RZ ;  /* 0x000000208014723c */ /* 0x090fee00000418ff */
[----:B------:R-:W4:Y:S01]  /*6b30*/  LDSM.16.M88.4 R176, [R189] ;  /* 0x00000000bdb0783b */ /* 0x000f220000000200 */
[C---:B------:R-:W-:Y:S07]  /*6b40*/  HMMA.16816.F32.BF16 R24, R124.reuse, R32, RZ ;  /* 0x000000207c18723c */ /* 0x040fee00000418ff */
[----:B------:R-:W1:Y:S01]  /*6b50*/  LDSM.16.M88.4 R180, [R188+0x1000] ;  /* 0x00100000bcb4783b */ /* 0x000e620000000200 */
[-C--:B------:R-:W-:Y:S08]  /*6b60*/  HMMA.16816.F32.BF16 R28, R124, R34.reuse, RZ ;  /* 0x000000227c1c723c */ /* 0x080ff000000418ff */
[C---:B------:R-:W-:Y:S08]  /*6b70*/  HMMA.16816.F32.BF16 R32, R128.reuse, R34, RZ ;  /* 0x000000228020723c */ /* 0x040ff000000418ff */
[-C--:B-----5:R-:W-:Y:S08]  /*6b80*/  HMMA.16816.F32.BF16 R36, R128, R48.reuse, RZ ;  /* 0x000000308024723c */ /* 0x0a0ff000000418ff */
[C---:B------:R-:W-:Y:S08]  /*6b90*/  HMMA.16816.F32.BF16 R40, R124.reuse, R48, RZ ;  /* 0x000000307c28723c */ /* 0x040ff000000418ff */
[-C--:B------:R-:W-:Y:S08]  /*6ba0*/  HMMA.16816.F32.BF16 R44, R124, R50.reuse, RZ ;  /* 0x000000327c2c723c */ /* 0x080ff000000418ff */
[C---:B------:R-:W-:Y:S08]  /*6bb0*/  HMMA.16816.F32.BF16 R48, R128.reuse, R50, RZ ;  /* 0x000000328030723c */ /* 0x040ff000000418ff */
[-C--:B--2---:R-:W-:Y:S08]  /*6bc0*/  HMMA.16816.F32.BF16 R52, R128, R64.reuse, RZ ;  /* 0x000000408034723c */ /* 0x084ff000000418ff */
[C---:B------:R-:W-:Y:S08]  /*6bd0*/  HMMA.16816.F32.BF16 R56, R124.reuse, R64, RZ ;  /* 0x000000407c38723c */ /* 0x040ff000000418ff */
[-C--:B------:R-:W-:Y:S08]  /*6be0*/  HMMA.16816.F32.BF16 R60, R124, R66.reuse, RZ ;  /* 0x000000427c3c723c */ /* 0x080ff000000418ff */
[C---:B------:R-:W-:Y:S08]  /*6bf0*/  HMMA.16816.F32.BF16 R64, R128.reuse, R66, RZ ;  /* 0x000000428040723c */ /* 0x040ff000000418ff */
[-C--:B------:R-:W-:Y:S08]  /*6c00*/  HMMA.16816.F32.BF16 R68, R128, R80.reuse, RZ ;  /* 0x000000508044723c */ /* 0x080ff000000418ff */
[C---:B------:R-:W-:Y:S08]  /*6c10*/  HMMA.16816.F32.BF16 R72, R124.reuse, R80, RZ ;  /* 0x000000507c48723c */ /* 0x040ff000000418ff */
[-C--:B------:R-:W-:Y:S08]  /*6c20*/  HMMA.16816.F32.BF16 R76, R124, R82.reuse, RZ ;  /* 0x000000527c4c723c */ /* 0x080ff000000418ff */
[C---:B------:R-:W-:Y:S08]  /*6c30*/  HMMA.16816.F32.BF16 R80, R128.reuse, R82, RZ ;  /* 0x000000528050723c */ /* 0x040ff000000418ff */
[-C--:B-1----:R-:W-:Y:S08]  /*6c40*/  HMMA.16816.F32.BF16 R84, R128, R96.reuse, RZ ;  /* 0x000000608054723c */ /* 0x082ff000000418ff */
        /* <DEDUP_REMOVED lines=10> */
[----:B------:R-:W-:Y:S08]  /*6cf0*/  HMMA.16816.F32.BF16 R128, R128, R170, RZ ;  /* 0x000000aa8080723c */ /* 0x000ff000000418ff */
[-C--:B----4-:R-:W-:Y:S08]  /*6d00*/  HMMA.16816.F32.BF16 R4, R172, R176.reuse, R4 ;  /* 0x000000b0ac04723c */ /* 0x090ff00000041804 */
[C---:B------:R-:W-:Y:S08]  /*6d10*/  HMMA.16816.F32.BF16 R8, R180.reuse, R176, R8 ;  /* 0x000000b0b408723c */ /* 0x040ff00000041808 */
[-C--:B------:R-:W-:Y:S08]  /*6d20*/  HMMA.16816.F32.BF16 R12, R180, R178.reuse, R12 ;  /* 0x000000b2b40c723c */ /* 0x080ff0000004180c */
[----:B------:R-:W-:Y:S01]  /*6d30*/  FMUL.FTZ R4, R4, c[0x0][0x2ec] ;  /* 0x0000bb0004047a20 */ /* 0x000fe20000410000 */
[C---:B------:R-:W-:Y:S03]  /*6d40*/  HMMA.16816.F32.BF16 R16, R172.reuse, R178, R16 ;  /* 0x000000b2ac10723c */ /* 0x040fe60000041810 */
[----:B------:R-:W1:Y:S01]  /*6d50*/  MUFU.TANH R201, R4 ;  /* 0x0000000400c97308 */ /* 0x000e620000002400 */
[----:B------:R-:W-:Y:S02]  /*6d60*/  FMUL.FTZ R5, R5, c[0x0][0x2ec] ;  /* 0x0000bb0005057a20 */ /* 0x000fe40000410000 */
[----:B------:R-:W-:Y:S02]  /*6d70*/  FMUL.FTZ R6, R6, c[0x0][0x2ec] ;  /* 0x0000bb0006067a20 */ /* 0x000fe40000410000 */
[----:B------:R-:W-:Y:S04]  /*6d80*/  FMUL.FTZ R7, R7, c[0x0][0x2ec] ;  /* 0x0000bb0007077a20 */ /* 0x000fe80000410000 */
[----:B------:R-:W-:Y:S01]  /*6d90*/  FMUL.FTZ R8, R8, c[0x0][0x2ec] ;  /* 0x0000bb0008087a20 */ /* 0x000fe20000410000 */
[----:B------:R-:W2:Y:S01]  /*6da0*/  MUFU.TANH R209, R5 ;  /* 0x0000000500d17308 */ /* 0x000ea20000002400 */
[----:B------:R-:W-:Y:S02]  /*6db0*/  FMUL.FTZ R9, R9, c[0x0][0x2ec] ;  /* 0x0000bb0009097a20 */ /* 0x000fe40000410000 */
[----:B------:R-:W-:Y:S02]  /*6dc0*/  FMUL.FTZ R10, R10, c[0x0][0x2ec] ;  /* 0x0000bb000a0a7a20 */ /* 0x000fe40000410000 */
[----:B------:R-:W-:Y:S02]  /*6dd0*/  FMUL.FTZ R11, R11, c[0x0][0x2ec] ;  /* 0x0000bb000b0b7a20 */ /* 0x000fe40000410000 */
[----:B------:R-:W-:Y:S02]  /*6de0*/  FMUL.FTZ R12, R12, c[0x0][0x2ec] ;  /* 0x0000bb000c0c7a20 */ /* 0x000fe40000410000 */
[----:B------:R-:W-:Y:S01]  /*6df0*/  FMUL.FTZ R13, R13, c[0x0][0x2ec] ;  /* 0x0000bb000d0d7a20 */ /* 0x000fe20000410000 */
[----:B------:R-:W3:Y:S01]  /*6e00*/  MUFU.TANH R200, R6 ;  /* 0x0000000600c87308 */ /* 0x000ee20000002400 */
[----:B------:R-:W-:Y:S02]  /*6e10*/  FMUL.FTZ R14, R14, c[0x0][0x2ec] ;  /* 0x0000bb000e0e7a20 */ /* 0x000fe40000410000 */
[----:B------:R-:W-:Y:S02]  /*6e20*/  FMUL.FTZ R15, R15, c[0x0][0x2ec] ;  /* 0x0000bb000f0f7a20 */ /* 0x000fe40000410000 */
[----:B------:R-:W-:Y:S02]  /*6e30*/  FMUL.FTZ R16, R16, c[0x0][0x2ec] ;  /* 0x0000bb0010107a20 */ /* 0x000fe40000410000 */
[----:B------:R-:W-:Y:S02]  /*6e40*/  FMUL.FTZ R17, R17, c[0x0][0x2ec] ;  /* 0x0000bb0011117a20 */ /* 0x000fe40000410000 */
[----:B------:R-:W-:Y:S01]  /*6e50*/  FMUL.FTZ R18, R18, c[0x0][0x2ec] ;  /* 0x0000bb0012127a20 */ /* 0x000fe20000410000 */
[----:B------:R4:W1:Y:S01]  /*6e60*/  MUFU.TANH R207, R7 ;  /* 0x0000000700cf7308 */ /* 0x0008620000002400 */
[----:B------:R-:W-:Y:S09]  /*6e70*/  FMUL.FTZ R19, R19, c[0x0][0x2ec] ;  /* 0x0000bb0013137a20 */ /* 0x000ff20000410000 */
[----:B------:R-:W1:Y:S10]  /*6e80*/  MUFU.TANH R202, R8 ;  /* 0x0000000800ca7308 */ /* 0x000e740000002400 */
[----:B------:R-:W1:Y:S01]  /*6e90*/  MUFU.TANH R208, R9 ;  /* 0x0000000900d07308 */ /* 0x000e620000002400 */
[----:B----4-:R-:W4:Y:S09]  /*6ea0*/  LDSM.16.M88.4 R4, [R196] ;  /* 0x00000000c404783b */ /* 0x010f320000000200 */
[----:B------:R-:W1:Y:S10]  /*6eb0*/  MUFU.TANH R199, R10 ;  /* 0x0000000a00c77308 */ /* 0x000e740000002400 */
[----:B------:R5:W1:Y:S10]  /*6ec0*/  MUFU.TANH R206, R11 ;  /* 0x0000000b00ce7308 */ /* 0x000a740000002400 */
[----:B------:R-:W1:Y:S10]  /*6ed0*/  MUFU.TANH R205, R12 ;  /* 0x0000000c00cd7308 */ /* 0x000e740000002400 */
[----:B------:R-:W1:Y:S01]  /*6ee0*/  MUFU.TANH R204, R13 ;  /* 0x0000000d00cc7308 */ /* 0x000e620000002400 */
[----:B-----5:R-:W5:Y:S01]  /*6ef0*/  LDSM.16.M88.4 R8, [R195] ;  /* 0x00000000c308783b */ /* 0x020f620000000200 */
[-C--:B----4-:R-:W-:Y:S08]  /*6f00*/  HMMA.16816.F32.BF16 R20, R172, R4.reuse, R20 ;  /* 0x00000004ac14723c */ /* 0x090ff00000041814 */
[----:B------:R-:W4:Y:S01]  /*6f10*/  MUFU.TANH R203, R14 ;  /* 0x0000000e00cb7308 */ /* 0x000f220000002400 */
[C---:B------:R-:W-:Y:S09]  /*6f20*/  HMMA.16816.F32.BF16 R24, R180.reuse, R4, R24 ;  /* 0x00000004b418723c */ /* 0x040ff20000041818 */
[----:B------:R-:W1:Y:S01]  /*6f30*/  MUFU.TANH R179, R15 ;  /* 0x0000000f00b37308 */ /* 0x000e620000002400 */
[-C--:B------:R-:W-:Y:S08]  /*6f40*/  HMMA.16816.F32.BF16 R28, R180, R6.reuse, R28 ;  /* 0x00000006b41c723c */ /* 0x080ff0000004181c */
[C---:B------:R-:W-:Y:S01]  /*6f50*/  HMMA.16816.F32.BF16 R32, R172.reuse, R6, R32 ;  /* 0x00000006ac20723c */ /* 0x040fe20000041820 */
[----:B------:R-:W1:Y:S01]  /*6f60*/  MUFU.TANH R178, R16 ;  /* 0x0000001000b27308 */ /* 0x000e620000002400 */
[----:B------:R-:W1:Y:S02]  /*6f70*/  LDSM.16.M88.4 R4, [R194] ;  /* 0x00000000c204783b */ /* 0x000e640000000200 */
[----:B------:R-:W-:Y:S02]  /*6f80*/  FMUL.FTZ R21, R21, c[0x0][0x2ec] ;  /* 0x0000bb0015157a20 */ /* 0x000fe40000410000 */
[----:B------:R-:W-:Y:S02]  /*6f90*/  FMUL.FTZ R20, R20, c[0x0][0x2ec] ;  /* 0x0000bb0014147a20 */ /* 0x000fe40000410000 */
[----:B------:R-:W-:Y:S03]  /*6fa0*/  FMUL.FTZ R22, R22, c[0x0][0x2ec] ;  /* 0x0000bb0016167a20 */ /* 0x000fe60000410000 */
[----:B------:R-:W1:Y:S01]  /*6fb0*/  MUFU.TANH R176, R21 ;  /* 0x0000001500b07308 */ /* 0x000e620000002400 */
[----:B------:R-:W-:Y:S02]  /*6fc0*/  FMUL.FTZ R23, R23, c[0x0][0x2ec] ;  /* 0x0000bb0017177a20 */ /* 0x000fe40000410000 */
[----:B------:R-:W-:Y:S01]  /*6fd0*/  FMUL.FTZ R24, R24, c[0x0][0x2ec] ;  /* 0x0000bb0018187a20 */ /* 0x000fe20000410000 */
[-C--:B-----5:R-:W-:Y:S03]  /*6fe0*/  HMMA.16816.F32.BF16 R36, R172, R8.reuse, R36 ;  /* 0x00000008ac24723c */ /* 0x0a0fe60000041824 */
[----:B------:R-:W-:Y:S02]  /*6ff0*/  FMUL.FTZ R25, R25, c[0x0][0x2ec] ;  /* 0x0000bb0019197a20 */ /* 0x000fe40000410000 */
[----:B------:R-:W-:Y:S01]  /*7000*/  FMUL.FTZ R26, R26, c[0x0][0x2ec] ;  /* 0x0000bb001a1a7a20 */ /* 0x000fe20000410000 */
[----:B------:R-:W1:Y:S01]  /*7010*/  MUFU.TANH R170, R17 ;  /* 0x0000001100aa7308 */ /* 0x000e620000002400 */
[----:B------:R-:W-:Y:S01]  /*7020*/  FMUL.FTZ R27, R27, c[0x0][0x2ec] ;  /* 0x0000bb001b1b7a20 */ /* 0x000fe20000410000 */
[C---:B------:R-:W-:Y:S04]  /*7030*/  HMMA.16816.F32.BF16 R40, R180.reuse, R8, R40 ;  /* 0x00000008b428723c */ /* 0x040fe80000041828 */
[----:B------:R-:W-:Y:S02]  /*7040*/  FMUL.FTZ R28, R28, c[0x0][0x2ec] ;  /* 0x0000bb001c1c7a20 */ /* 0x000fe40000410000 */
[----:B------:R-:W-:Y:S02]  /*7050*/  FMUL.FTZ R29, R29, c[0x0][0x2ec] ;  /* 0x0000bb001d1d7a20 */ /* 0x000fe40000410000 */
[----:B------:R-:W2:Y:S01]  /*7060*/  MUFU.TANH R169, R18 ;  /* 0x0000001200a97308 */ /* 0x000ea20000002400 */
[-C--:B------:R-:W-:Y:S03]  /*7070*/  HMMA.16816.F32.BF16 R44, R180, R10.reuse, R44 ;  /* 0x0000000ab42c723c */ /* 0x080fe6000004182c */
[----:B------:R-:W-:Y:S02]  /*7080*/  FMUL.FTZ R30, R30, c[0x0][0x2ec] ;  /* 0x0000bb001e1e7a20 */ /* 0x000fe40000410000 */
[----:B------:R-:W-:Y:S02]  /*7090*/  FMUL.FTZ R31, R31, c[0x0][0x2ec] ;  /* 0x0000bb001f1f7a20 */ /* 0x000fe40000410000 */
[----:B------:R-:W-:Y:S01]  /*70a0*/  FMUL.FTZ R32, R32, c[0x0][0x2ec] ;  /* 0x0000bb0020207a20 */ /* 0x000fe20000410000 */
[C---:B------:R-:W-:Y:S01]  /*70b0*/  HMMA.16816.F32.BF16 R48, R172.reuse, R10, R48 ;  /* 0x0000000aac30723c */ /* 0x040fe20000041830 */
[----:B------:R-:W2:Y:S01]  /*70c0*/  MUFU.TANH R168, R19 ;  /* 0x0000001300a87308 */ /* 0x000ea20000002400 */
[----:B------:R-:W5:Y:S02]  /*70d0*/  LDSM.16.M88.4 R8, [R193] ;  /* 0x00000000c108783b */ /* 0x000f640000000200 */
[----:B------:R-:W-:Y:S02]  /*70e0*/  FMUL.FTZ R33, R33, c[0x0][0x2ec] ;  /* 0x0000bb0021217a20 */ /* 0x000fe40000410000 */
[----:B------:R-:W-:Y:S02]  /*70f0*/  FMUL.FTZ R34, R34, c[0x0][0x2ec] ;  /* 0x0000bb0022227a20 */ /* 0x000fe40000410000 */
[-C--:B-1----:R-:W-:Y:S03]  /*7100*/  HMMA.16816.F32.BF16 R52, R172, R4.reuse, R52 ;  /* 0x00000004ac34723c */ /* 0x082fe60000041834 */
[----:B------:R-:W1:Y:S01]  /*7110*/  MUFU.TANH R177, R20 ;  /* 0x0000001400b17308 */ /* 0x000e620000002400 */
[----:B------:R-:W-:Y:S02]  /*7120*/  FMUL.FTZ R40, R40, c[0x0][0x2ec] ;  /* 0x0000bb0028287a20 */ /* 0x000fe40000410000 */
[----:B------:R-:W-:Y:S02]  /*7130*/  FMUL.FTZ R35, R35, c[0x0][0x2ec] ;  /* 0x0000bb0023237a20 */ /* 0x000fe40000410000 */
[C---:B------:R-:W-:Y:S04]  /*7140*/  HMMA.16816.F32.BF16 R56, R180.reuse, R4, R56 ;  /* 0x00000004b438723c */ /* 0x040fe80000041838 */
[----:B------:R-:W-:Y:S01]  /*7150*/  FMUL.FTZ R39, R39, c[0x0][0x2ec] ;  /* 0x0000bb0027277a20 */ /* 0x000fe20000410000 */
[----:B------:R1:W1:Y:S01]  /*7160*/  MUFU.TANH R21, R40 ;  /* 0x0000002800157308 */ /* 0x0002620000002400 */
[----:B------:R-:W-:Y:S02]  /*7170*/  FMUL.FTZ R44, R44, c[0x0][0x2ec] ;  /* 0x0000bb002c2c7a20 */ /* 0x000fe40000410000 */
[-C--:B------:R-:W-:Y:S04]  /*7180*/  HMMA.16816.F32.BF16 R60, R180, R6.reuse, R60 ;  /* 0x00000006b43c723c */ /* 0x080fe8000004183c */
[----:B------:R-:W-:Y:S02]  /*7190*/  FMUL.FTZ R45, R45, c[0x0][0x2ec] ;  /* 0x0000bb002d2d7a20 */ /* 0x000fe40000410000 */
[----:B------:R-:W-:Y:S01]  /*71a0*/  FMUL.FTZ R46, R46, c[0x0][0x2ec] ;  /* 0x0000bb002e2e7a20 */ /* 0x000fe20000410000 */
[----:B------:R1:W1:Y:S01]  /*71b0*/  MUFU.TANH R171, R22 ;  /* 0x0000001600ab7308 */ /* 0x0002620000002400 */
[C---:B------:R-:W-:Y:S01]  /*71c0*/  HMMA.16816.F32.BF16 R64, R172.reuse, R6, R64 ;  /* 0x00000006ac40723c */ /* 0x040fe20000041840 */
[----:B------:R-:W1:Y:S03]  /*71d0*/  LDSM.16.M88.4 R4, [R192] ;  /* 0x00000000c004783b */ /* 0x000e660000000200 */
[----:B------:R-:W-:Y:S02]  /*71e0*/  FMUL.FTZ R47, R47, c[0x0][0x2ec] ;  /* 0x0000bb002f2f7a20 */ /* 0x000fe40000410000 */
[----:B------:R-:W-:Y:S02]  /*71f0*/  FMUL.FTZ R48, R48, c[0x0][0x2ec] ;  /* 0x0000bb0030307a20 */ /* 0x000fe40000410000 */
[----:B------:R-:W-:Y:S01]  /*7200*/  FMUL.FTZ R49, R49, c[0x0][0x2ec] ;  /* 0x0000bb0031317a20 */ /* 0x000fe20000410000 */
[----:B------:R-:W1:Y:S01]  /*7210*/  MUFU.TANH R23, R23 ;  /* 0x0000001700177308 */ /* 0x000e620000002400 */
[-C--:B-----5:R-:W-:Y:S03]  /*7220*/  HMMA.16816.F32.BF16 R68, R172, R8.reuse, R68 ;  /* 0x00000008ac44723c */ /* 0x0a0fe60000041844 */
[----:B------:R-:W-:Y:S02]  /*7230*/  FMUL.FTZ R50, R50, c[0x0][0x2ec] ;  /* 0x0000bb0032327a20 */ /* 0x000fe40000410000 */
[----:B------:R-:W-:Y:S02]  /*7240*/  FMUL.FTZ R51, R51, c[0x0][0x2ec] ;  /* 0x0000bb0033337a20 */ /* 0x000fe40000410000 */
[----:B------:R-:W-:Y:S01]  /*7250*/  FMUL.FTZ R52, R52, c[0x0][0x2ec] ;  /* 0x0000bb0034347a20 */ /* 0x000fe20000410000 */
[C---:B------:R-:W-:Y:S01]  /*7260*/  HMMA.16816.F32.BF16 R72, R180.reuse, R8, R72 ;  /* 0x00000008b448723c */ /* 0x040fe20000041848 */
[----:B------:R-:W2:Y:S03]  /*7270*/  MUFU.TANH R24, R24 ;  /* 0x0000001800187308 */ /* 0x000ea60000002400 */
[----:B------:R-:W-:Y:S02]  /*7280*/  FMUL.FTZ R53, R53, c[0x0][0x2ec] ;  /* 0x0000bb0035357a20 */ /* 0x000fe40000410000 */
[----:B------:R-:W-:Y:S02]  /*7290*/  FMUL.FTZ R54, R54, c[0x0][0x2ec] ;  /* 0x0000bb0036367a20 */ /* 0x000fe40000410000 */
[-C--:B------:R-:W-:Y:S03]  /*72a0*/  HMMA.16816.F32.BF16 R76, R180, R10.reuse, R76 ;  /* 0x0000000ab44c723c */ /* 0x080fe6000004184c */
[----:B------:R-:W2:Y:S01]  /*72b0*/  MUFU.TANH R25, R25 ;  /* 0x0000001900197308 */ /* 0x000ea20000002400 */
[----:B------:R-:W-:Y:S02]  /*72c0*/  FMUL.FTZ R55, R55, c[0x0][0x2ec] ;  /* 0x0000bb0037377a20 */ /* 0x000fe40000410000 */
[----:B------:R-:W-:Y:S02]  /*72d0*/  FMUL.FTZ R56, R56, c[0x0][0x2ec] ;  /* 0x0000bb0038387a20 */ /* 0x000fe40000410000 */
[C---:B------:R-:W-:Y:S01]  /*72e0*/  HMMA.16816.F32.BF16 R80, R172.reuse, R10, R80 ;  /* 0x0000000aac50723c */ /* 0x040fe20000041850 */
[----:B------:R-:W5:Y:S03]  /*72f0*/  LDSM.16.M88.4 R8, [R191] ;  /* 0x00000000bf08783b */ /* 0x000f660000000200 */
[----:B------:R-:W-:Y:S01]  /*7300*/  FMUL.FTZ R57, R57, c[0x0][0x2ec] ;  /* 0x0000bb0039397a20 */ /* 0x000fe20000410000 */
[----:B------:R-:W2:Y:S01]  /*7310*/  MUFU.TANH R26, R26 ;  /* 0x0000001a001a7308 */ /* 0x000ea20000002400 */
[----:B------:R-:W-:Y:S02]  /*7320*/  FMUL.FTZ R58, R58, c[0x0][0x2ec] ;  /* 0x0000bb003a3a7a20 */ /* 0x000fe40000410000 */
[-C--:B-1----:R-:W-:Y:S04]  /*7330*/  HMMA.16816.F32.BF16 R84, R172, R4.reuse, R84 ;  /* 0x00000004ac54723c */ /* 0x082fe80000041854 */
[----:B------:R-:W-:Y:S02]  /*7340*/  FMUL.FTZ R59, R59, c[0x0][0x2ec] ;  /* 0x0000bb003b3b7a20 */ /* 0x000fe40000410000 */
[----:B------:R-:W-:Y:S01]  /*7350*/  FMUL.FTZ R60, R60, c[0x0][0x2ec] ;  /* 0x0000bb003c3c7a20 */ /* 0x000fe20000410000 */
[----:B------:R-:W1:Y:S01]  /*7360*/  MUFU.TANH R27, R27 ;  /* 0x0000001b001b7308 */ /* 0x000e620000002400 */
[C---:B------:R-:W-:Y:S04]  /*7370*/  HMMA.16816.F32.BF16 R88, R180.reuse, R4, R88 ;  /* 0x00000004b458723c */ /* 0x040fe80000041858 */
[----:B------:R-:W-:Y:S02]  /*7380*/  FMUL.FTZ R61, R61, c[0x0][0x2ec] ;  /* 0x0000bb003d3d7a20 */ /* 0x000fe40000410000 */
[----:B------:R-:W-:Y:S02]  /*7390*/  FMUL.FTZ R62, R62, c[0x0][0x2ec] ;  /* 0x0000bb003e3e7a20 */ /* 0x000fe40000410000 */
[-C--:B------:R-:W-:Y:S01]  /*73a0*/  HMMA.16816.F32.BF16 R92, R180, R6.reuse, R92 ;  /* 0x00000006b45c723c */ /* 0x080fe2000004185c */
[----:B------:R-:W1:Y:S03]  /*73b0*/  MUFU.TANH R28, R28 ;  /* 0x0000001c001c7308 */ /* 0x000e660000002400 */
[----:B------:R-:W-:Y:S02]  /*73c0*/  FMUL.FTZ R63, R63, c[0x0][0x2ec] ;  /* 0x0000bb003f3f7a20 */ /* 0x000fe40000410000 */
[----:B------:R-:W-:Y:S02]  /*73d0*/  FMUL.FTZ R67, R67, c[0x0][0x2ec] ;  /* 0x0000bb0043437a20 */ /* 0x000fe40000410000 */
[C---:B------:R-:W-:Y:S01]  /*73e0*/  HMMA.16816.F32.BF16 R96, R172.reuse, R6, R96 ;  /* 0x00000006ac60723c */ /* 0x040fe20000041860 */
[----:B------:R-:W1:Y:S01]  /*73f0*/  LDSM.16.M88.4 R4, [R190] ;  /* 0x00000000be04783b */ /* 0x000e620000000200 */
[----:B------:R-:W-:Y:S04]  /*7400*/  DEPBAR.LE SB0, 0x0 ;  /* 0x000080000000791a */ /* 0x000fe80000000000 */
[----:B------:R-:W1:Y:S01]  /*7410*/  MUFU.TANH R29, R29 ;  /* 0x0000001d001d7308 */ /* 0x000e620000002400 */
[----:B------:R-:W-:Y:S02]  /*7420*/  FMUL.FTZ R68, R68, c[0x0][0x2ec] ;  /* 0x0000bb0044447a20 */ /* 0x000fe40000410000 */
[----:B------:R-:W-:Y:S01]  /*7430*/  BAR.SYNC.DEFER_BLOCKING 0x0 ;  /* 0x0000000000007b1d */ /* 0x000fe20000010000 */
[-C--:B-----5:R-:W-:Y:S05]  /*7440*/  HMMA.16816.F32.BF16 R100, R172, R8.reuse, R100 ;  /* 0x00000008ac64723c */ /* 0x0a0fea0000041864 */
        /* <DEDUP_REMOVED lines=12> */
[----:B------:R-:W2:Y:S03]  /*7510*/  MUFU.TANH R32, R32 ;  /* 0x0000002000207308 */ /* 0x000ea60000002400 */
        /* <DEDUP_REMOVED lines=8> */
[----:B------:R-:W1:Y:S01]  /*75a0*/  MUFU.TANH R34, R34 ;  /* 0x0000002200227308 */ /* 0x000e620000002400 */
[----:B------:R-:W-:Y:S02]  /*75b0*/  FMUL.FTZ R81, R81, c[0x0][0x2ec] ;  /* 0x0000bb0051517a20 */ /* 0x000fe40000410000 */
[-C--:B------:R-:W-:Y:S04]  /*75c0*/  HMMA.16816.F32.BF16 R124, R180, R6.reuse, R124 ;  /* 0x00000006b47c723c */ /* 0x080fe8000004187c */
[----:B------:R-:W-:Y:S02]  /*75d0*/  FMUL.FTZ R82, R82, c[0x0][0x2ec] ;  /* 0x0000bb0052527a20 */ /* 0x000fe40000410000 */
[----:B------:R-:W-:Y:S01]  /*75e0*/  FMUL.FTZ R83, R83, c[0x0][0x2ec] ;  /* 0x0000bb0053537a20 */ /* 0x000fe20000410000 */
[----:B------:R-:W1:Y:S01]  /*75f0*/  MUFU.TANH R35, R35 ;  /* 0x0000002300237308 */ /* 0x000e620000002400 */
[----:B------:R-:W-:Y:S04]  /*7600*/  HMMA.16816.F32.BF16 R128, R172, R6, R128 ;  /* 0x00000006ac80723c */ /* 0x000fe80000041880 */
[----:B------:R-:W-:Y:S02]  /*7610*/  FMUL.FTZ R84, R84, c[0x0][0x2ec] ;  /* 0x0000bb0054547a20 */ /* 0x000fe40000410000 */
[----:B------:R-:W-:Y:S02]  /*7620*/  FMUL.FTZ R85, R85, c[0x0][0x2ec] ;  /* 0x0000bb0055557a20 */ /* 0x000fe40000410000 */
[----:B------:R-:W-:Y:S01]  /*7630*/  FMUL.FTZ R86, R86, c[0x0][0x2ec] ;  /* 0x0000bb0056567a20 */ /* 0x000fe20000410000 */
[----:B------:R1:W1:Y:S03]  /*7640*/  MUFU.TANH R18, R39 ;  /* 0x0000002700127308 */ /* 0x0002660000002400 */
[----:B------:R-:W-:Y:S02]  /*7650*/  FMUL.FTZ R87, R87, c[0x0][0x2ec] ;  /* 0x0000bb0057577a20 */ /* 0x000fe40000410000 */
[----:B------:R-:W-:Y:S02]  /*7660*/  FMUL.FTZ R88, R88, c[0x0][0x2ec] ;  /* 0x0000bb0058587a20 */ /* 0x000fe40000410000 */
[----:B------:R-:W-:Y:S02]  /*7670*/  FMUL.FTZ R89, R89, c[0x0][0x2ec] ;  /* 0x0000bb0059597a20 */ /* 0x000fe40000410000 */
[----:B------:R-:W-:Y:S01]  /*7680*/  FMUL.FTZ R90, R90, c[0x0][0x2ec] ;  /* 0x0000bb005a5a7a20 */ /* 0x000fe20000410000 */
[----:B------:R-:W1:Y:S01]  /*7690*/  MUFU.TANH R44, R44 ;  /* 0x0000002c002c7308 */ /* 0x000e620000002400 */
[----:B------:R-:W-:Y:S02]  /*76a0*/  FMUL.FTZ R91, R91, c[0x0][0x2ec] ;  /* 0x0000bb005b5b7a20 */ /* 0x000fe40000410000 */
        /* <DEDUP_REMOVED lines=52> */
[----:B------:R1:W1:Y:S01]  /*79f0*/  MUFU.TANH R22, R36 ;  /* 0x0000002400167308 */ /* 0x0002620000002400 */
[----:B------:R-:W-:Y:S02]  /*7a00*/  FMUL.FTZ R43, R43, c[0x0][0x2ec] ;  /* 0x0000bb002b2b7a20 */ /* 0x000fe40000410000 */
[----:B------:R-:W-:Y:S02]  /*7a10*/  FMUL.FTZ R64, R64, c[0x0][0x2ec] ;  /* 0x0000bb0040407a20 */ /* 0x000fe40000410000 */
[----:B------:R-:W-:Y:S02]  /*7a20*/  FMUL.FTZ R65, R65, c[0x0][0x2ec] ;  /* 0x0000bb0041417a20 */ /* 0x000fe40000410000 */
[----:B------:R-:W-:Y:S02]  /*7a30*/  FMUL.FTZ R66, R66, c[0x0][0x2ec] ;  /* 0x0000bb0042427a20 */ /* 0x000fe40000410000 */
[----:B------:R-:W-:Y:S01]  /*7a40*/  FMUL.FTZ R0, R127, c[0x0][0x2ec] ;  /* 0x0000bb007f007a20 */ /* 0x000fe20000410000 */
[----:B------:R1:W1:Y:S10]  /*7a50*/  MUFU.TANH R20, R37 ;  /* 0x0000002500147308 */ /* 0x0002740000002400 */
[----:B------:R1:W1:Y:S10]  /*7a60*/  MUFU.TANH R19, R38 ;  /* 0x0000002600137308 */ /* 0x0002740000002400 */
[----:B------:R1:W1:Y:S10]  /*7a70*/  MUFU.TANH R17, R41 ;  /* 0x0000002900117308 */ /* 0x0002740000002400 */
[----:B------:R1:W1:Y:S10]  /*7a80*/  MUFU.TANH R16, R42 ;  /* 0x0000002a00107308 */ /* 0x0002740000002400 */
[----:B------:R1:W1:Y:S10]  /*7a90*/  MUFU.TANH R15, R43 ;  /* 0x0000002b000f7308 */ /* 0x0002740000002400 */
[----:B------:R-:W1:Y:S10]  /*7aa0*/  MUFU.TANH R53, R53 ;  /* 0x0000003500357308 */ /* 0x000e740000002400 */
        /* <DEDUP_REMOVED lines=74> */
[----:B------:R-:W1:Y:S10]  /*7f50*/  MUFU.TANH R128, R128 ;  /* 0x0000008000807308 */ /* 0x000e740000002400 */
[----:B------:R-:W1:Y:S10]  /*7f60*/  MUFU.TANH R129, R129 ;  /* 0x0000008100817308 */ /* 0x000e740000002400 */
[----:B------:R-:W1:Y:S10]  /*7f70*/  MUFU.TANH R130, R130 ;  /* 0x0000008200827308 */ /* 0x000e740000002400 */
[----:B------:R-:W1:Y:S02]  /*7f80*/  MUFU.TANH R131, R131 ;  /* 0x0000008300837308 */ /* 0x000e640000002400 */
[----:B-1234-:R-:W-:-:S05]  /*7f90*/  @P0 BRA `(.L_x_227) ;  /* 0xffffe72000000947 */ /* 0x01efca000383ffff */
.L_x_226:
        /* <DEDUP_REMOVED lines=102> */
[----:B------:R-:W-:Y:S03]  /*8600*/  FMNMX.FTZ R0, R179, R0, !PT ;  /* 0x00000000b3007209 */ /* 0x000fe60007810000 */
[----:B------:R-:W1:Y:S01]  /*8610*/  SHFL.BFLY PT, R37, R3, 0x2, 0x1f ;  /* 0x0c401f0003257f89 */ /* 0x000e6200000e0000 */
[----:B------:R-:W-:Y:S04]  /*8620*/  FMNMX.FTZ R0, R26, R0, !PT ;  /* 0x000000001a007209 */ /* 0x000fe80007810000 */
[----:B------:R-:W-:Y:S04]  /*8630*/  FMNMX.FTZ R0, R27, R0, !PT ;  /* 0x000000001b007209 */ /* 0x000fe80007810000 */
[----:B------:R-:W-:Y:S04]  /*8640*/  FMNMX.FTZ R0, R30, R0, !PT ;  /* 0x000000001e007209 */ /* 0x000fe80007810000 */
[----:B------:R-:W-:Y:S04]  /*8650*/  FMNMX.FTZ R0, R31, R0, !PT ;  /* 0x000000001f007209 */ /* 0x000fe80007810000 */
[----:B------:R-:W-:Y:S04]  /*8660*/  FMNMX.FTZ R0, R16, R0, !PT ;  /* 0x0000000010007209 */ /* 0x000fe80007810000 */
[----:B------:R-:W-:Y:S02]  /*8670*/  FMNMX.FTZ R0, R15, R0, !PT ;  /* 0x000000000f007209 */ /* 0x000fe40007810000 */
[----:B-1----:R-:W-:Y:S02]  /*8680*/  FMNMX.FTZ R37, R3, R37, !PT ;  /* 0x0000002503257209 */ /* 0x002fe40007810000 */
[----:B------:R-:W-:Y:S02]  /*8690*/  FMNMX.FTZ R38, R38, R6, !PT ;  /* 0x0000000626267209 */ /* 0x000fe40007810000 */
[----:B------:R-:W-:Y:S01]  /*86a0*/  FMNMX.FTZ R4, R4, R5, !PT ;  /* 0x0000000504047209 */ /* 0x000fe20007810000 */
[----:B------:R-:W1:Y:S01]  /*86b0*/  SHFL.BFLY PT, R7, R37, 0x1, 0x1f ;  /* 0x0c201f0025077f89 */ /* 0x000e6200000e0000 */
[----:B------:R-:W-:Y:S04]  /*86c0*/  FMNMX.FTZ R0, R46, R0, !PT ;  /* 0x000000002e007209 */ /* 0x000fe80007810000 */
[----:B------:R-:W-:Y:S03]  /*86d0*/  FMNMX.FTZ R0, R47, R0, !PT ;  /* 0x000000002f007209 */ /* 0x000fe60007810000 */
[----:B------:R-:W2:Y:S01]  /*86e0*/  SHFL.BFLY PT, R6, R38, 0x1, 0x1f ;  /* 0x0c201f0026067f89 */ /* 0x000ea200000e0000 */
[----:B------:R-:W-:Y:S04]  /*86f0*/  FMNMX.FTZ R0, R58, R0, !PT ;  /* 0x000000003a007209 */ /* 0x000fe80007810000 */
[----:B------:R-:W-:Y:S03]  /*8700*/  FMNMX.FTZ R0, R59, R0, !PT ;  /* 0x000000003b007209 */ /* 0x000fe60007810000 */
[----:B------:R-:W3:Y:S01]  /*8710*/  SHFL.BFLY PT, R36, R4, 0x1, 0x1f ;  /* 0x0c201f0004247f89 */ /* 0x000ee200000e0000 */
[----:B------:R-:W-:Y:S04]  /*8720*/  FMNMX.FTZ R0, R62, R0, !PT ;  /* 0x000000003e007209 */ /* 0x000fe80007810000 */
[----:B------:R-:W-:Y:S02]  /*8730*/  FMNMX.FTZ R0, R63, R0, !PT ;  /* 0x000000003f007209 */ /* 0x000fe40007810000 */
[----:B-1----:R-:W-:Y:S02]  /*8740*/  FMNMX.FTZ R37, R37, R7, !PT ;  /* 0x0000000725257209 */ /* 0x002fe40007810000 */
[----:B------:R-:W-:Y:S03]  /*8750*/  FMNMX.FTZ R0, R74, R0, !PT ;  /* 0x000000004a007209 */ /* 0x000fe60007810000 */
[----:B------:R-:W-:Y:S01]  /*8760*/  FMUL.FTZ R64, R37, c[0x0][0x23c] ;  /* 0x00008f0025407a20 */ /* 0x000fe20000410000 */
[----:B------:R-:W-:Y:S02]  /*8770*/  FMNMX.FTZ R0, R75, R0, !PT ;  /* 0x000000004b007209 */ /* 0x000fe40007810000 */
[----:B--2---:R-:W-:Y:S02]  /*8780*/  FMNMX.FTZ R38, R38, R6, !PT ;  /* 0x0000000626267209 */ /* 0x004fe40007810000 */
[----:B------:R-:W-:Y:S02]  /*8790*/  FMNMX.FTZ R0, R78, R0, !PT ;  /* 0x000000004e007209 */ /* 0x000fe40007810000 */
[C---:B------:R-:W-:Y:S01]  /*87a0*/  FSETP.NEU.FTZ.AND P1, PT, R38.reuse, -INF , PT ;  /* 0xff8000002600780b */ /* 0x040fe20003f3d000 */
[----:B------:R-:W-:Y:S01]  /*87b0*/  FMUL.FTZ R43, R38, c[0x0][0x23c] ;  /* 0x00008f00262b7a20 */ /* 0x000fe20000410000 */
[----:B------:R-:W-:Y:S02]  /*87c0*/  FMNMX.FTZ R0, R79, R0, !PT ;  /* 0x000000004f007209 */ /* 0x000fe40007810000 */
[----:B---3--:R-:W-:Y:S02]  /*87d0*/  FMNMX.FTZ R36, R4, R36, !PT ;  /* 0x0000002404247209 */ /* 0x008fe40007810000 */
[----:B------:R-:W-:Y:S02]  /*87e0*/  FSEL R43, R43, RZ, P1 ;  /* 0x000000ff2b2b7208 */ /* 0x000fe40000800000 */
[----:B------:R-:W-:Y:S01]  /*87f0*/  FSETP.NEU.FTZ.AND P1, PT, R37, -INF , PT ;  /* 0xff8000002500780b */ /* 0x000fe20003f3d000 */
[----:B------:R-:W-:Y:S01]  /*8800*/  FMUL.FTZ R65, R36, c[0x0][0x23c] ;  /* 0x00008f0024417a20 */ /* 0x000fe20000410000 */
[----:B------:R-:W-:Y:S01]  /*8810*/  FMNMX.FTZ R0, R90, R0, !PT ;  /* 0x000000005a007209 */ /* 0x000fe20007810000 */
[--C-:B------:R-:W-:Y:S01]  /*8820*/  FFMA.FTZ R4, R201, c[0x0][0x23c], -R43.reuse ;  /* 0x00008f00c9047a23 */ /* 0x100fe2000001082b */
[----:B------:R-:W-:Y:S01]  /*8830*/  FSEL R64, R64, RZ, P1 ;  /* 0x000000ff40407208 */ /* 0x000fe20000800000 */
[--C-:B------:R-:W-:Y:S01]  /*8840*/  FFMA.FTZ R8, R177, c[0x0][0x23c], -R43.reuse ;  /* 0x00008f00b1087a23 */ /* 0x100fe2000001082b */
[----:B------:R-:W-:Y:S01]  /*8850*/  FMNMX.FTZ R0, R91, R0, !PT ;  /* 0x000000005b007209 */ /* 0x000fe20007810000 */
[----:B------:R1:W-:Y:S01]  /*8860*/  MUFU.EX2 R210, R4 ;  /* 0x0000000400d27308 */ /* 0x0003e20000000800 */
[--C-:B------:R-:W-:Y:S01]  /*8870*/  FFMA.FTZ R5, R209, c[0x0][0x23c], -R43.reuse ;  /* 0x00008f00d1057a23 */ /* 0x100fe2000001082b */
[----:B------:R-:W-:Y:S01]  /*8880*/  FSETP.NEU.FTZ.AND P1, PT, R36, -INF , PT ;  /* 0xff8000002400780b */ /* 0x000fe20003f3d000 */
[--C-:B------:R-:W-:Y:S01]  /*8890*/  FFMA.FTZ R7, R32, c[0x0][0x23c], -R43.reuse ;  /* 0x00008f0020077a23 */ /* 0x100fe2000001082b */
[----:B------:R-:W-:Y:S01]  /*88a0*/  FMNMX.FTZ R0, R94, R0, !PT ;  /* 0x000000005e007209 */ /* 0x000fe20007810000 */
[--C-:B------:R-:W-:Y:S01]  /*88b0*/  FFMA.FTZ R6, R33, c[0x0][0x23c], -R43.reuse ;  /* 0x00008f0021067a23 */ /* 0x100fe2000001082b */
[----:B------:R-:W-:Y:S02]  /*88c0*/  FSEL R65, R65, RZ, P1 ;  /* 0x000000ff41417208 */ /* 0x000fe40000800000 */
[----:B------:R-:W-:Y:S02]  /*88d0*/  FMNMX.FTZ R0, R95, R0, !PT ;  /* 0x000000005f007209 */ /* 0x000fe40007810000 */
[----:B------:R2:W-:Y:S02]  /*88e0*/  MUFU.EX2 R236, R5 ;  /* 0x0000000500ec7308 */ /* 0x0005e40000000800 */
[----:B------:R-:W-:Y:S04]  /*88f0*/  FMNMX.FTZ R0, R106, R0, !PT ;  /* 0x000000006a007209 */ /* 0x000fe80007810000 */
[----:B------:R-:W-:Y:S04]  /*8900*/  FMNMX.FTZ R0, R107, R0, !PT ;  /* 0x000000006b007209 */ /* 0x000fe80007810000 */
[----:B------:R3:W-:Y:S01]  /*8910*/  MUFU.EX2 R126, R7 ;  /* 0x00000007007e7308 */ /* 0x0007e20000000800 */
[----:B------:R-:W-:Y:S01]  /*8920*/  FMNMX.FTZ R0, R110, R0, !PT ;  /* 0x000000006e007209 */ /* 0x000fe20007810000 */
[--C-:B-1----:R-:W-:Y:S03]  /*8930*/  FFMA.FTZ R4, R200, c[0x0][0x23c], -R64.reuse ;  /* 0x00008f00c8047a23 */ /* 0x102fe60000010840 */
[----:B------:R-:W-:Y:S04]  /*8940*/  FMNMX.FTZ R0, R111, R0, !PT ;  /* 0x000000006f007209 */ /* 0x000fe80007810000 */
[----:B------:R-:W-:Y:S01]  /*8950*/  FMNMX.FTZ R0, R122, R0, !PT ;  /* 0x000000007a007209 */ /* 0x000fe20007810000 */
[----:B------:R1:W-:Y:S03]  /*8960*/  MUFU.EX2 R209, R4 ;  /* 0x0000000400d17308 */ /* 0x0003e60000000800 */
[----:B------:R-:W-:Y:S01]  /*8970*/  FMNMX.FTZ R0, R123, R0, !PT ;  /* 0x000000007b007209 */ /* 0x000fe20007810000 */
[--C-:B--2---:R-:W-:Y:S03]  /*8980*/  FFMA.FTZ R5, R168, c[0x0][0x23c], -R64.reuse ;  /* 0x00008f00a8057a23 */ /* 0x104fe60000010840 */
[----:B------:R-:W-:Y:S03]  /*8990*/  FMNMX.FTZ R0, R40, R0, !PT ;  /* 0x0000000028007209 */ /* 0x000fe60007810000 */
[----:B------:R2:W-:Y:S01]  /*89a0*/  MUFU.EX2 R239, R5 ;  /* 0x0000000500ef7308 */ /* 0x0005e20000000800 */
[----:B------:R-:W-:Y:S01]  /*89b0*/  FMNMX.FTZ R0, R39, R0, !PT ;  /* 0x0000000027007209 */ /* 0x000fe20007810000 */
[----:B---3--:R-:W-:Y:S04]  /*89c0*/  FFMA.FTZ R7, R48, c[0x0][0x23c], -R43 ;  /* 0x00008f0030077a23 */ /* 0x008fe8000001082b */
[----:B------:R-:W3:Y:S04]  /*89d0*/  SHFL.BFLY PT, R2, R0, 0x2, 0x1f ;  /* 0x0c401f0000027f89 */ /* 0x000ee800000e0000 */
[----:B------:R4:W-:Y:S01]  /*89e0*/  MUFU.EX2 R246, R7 ;  /* 0x0000000700f67308 */ /* 0x0009e20000000800 */
[----:B-1----:R-:W-:Y:S09]  /*89f0*/  FFMA.FTZ R4, R207, c[0x0][0x23c], -R64 ;  /* 0x00008f00cf047a23 */ /* 0x002ff20000010840 */
[----:B------:R1:W-:Y:S01]  /*8a00*/  MUFU.EX2 R227, R4 ;  /* 0x0000000400e37308 */ /* 0x0003e20000000800 */
[----:B--2---:R-:W-:Y:S09]  /*8a10*/  FFMA.FTZ R5, R205, c[0x0][0x23c], -R65 ;  /* 0x00008f00cd057a23 */ /* 0x004ff20000010841 */
[----:B------:R2:W-:Y:S01]  /*8a20*/  MUFU.EX2 R180, R5 ;  /* 0x0000000500b47308 */ /* 0x0005e20000000800 */
[----:B---3--:R-:W-:Y:S01]  /*8a30*/  FMNMX.FTZ R2, R0, R2, !PT ;  /* 0x0000000200027209 */ /* 0x008fe20007810000 */
[----:B------:R-:W-:Y:S02]  /*8a40*/  FADD.FTZ R0, -R38, R132 ;  /* 0x0000008426007221 */ /* 0x000fe40000010100 */
[--C-:B----4-:R-:W-:Y:S02]  /*8a50*/  FFMA.FTZ R7, R14, c[0x0][0x23c], -R43.reuse ;  /* 0x00008f000e077a23 */ /* 0x110fe4000001082b */
[----:B------:R-:W3:Y:S01]  /*8a60*/  SHFL.BFLY PT, R3, R2, 0x1, 0x1f ;  /* 0x0c201f0002037f89 */ /* 0x000ee200000e0000 */
[----:B------:R-:W-:Y:S03]  /*8a70*/  FMUL.FTZ R0, R0, c[0x0][0x23c] ;  /* 0x00008f0000007a20 */ /* 0x000fe60000410000 */
[----:B------:R4:W-:Y:S01]  /*8a80*/  MUFU.EX2 R201, R8 ;  /* 0x0000000800c97308 */ /* 0x0009e20000000800 */
[--C-:B-1----:R-:W-:Y:S09]  /*8a90*/  FFMA.FTZ R4, R178, c[0x0][0x23c], -R43.reuse ;  /* 0x00008f00b2047a23 */ /* 0x102ff2000001082b */
[----:B------:R1:W-:Y:S01]  /*8aa0*/  MUFU.EX2 R229, R4 ;  /* 0x0000000400e57308 */ /* 0x0003e20000000800 */
[--C-:B--2---:R-:W-:Y:S09]  /*8ab0*/  FFMA.FTZ R5, R171, c[0x0][0x23c], -R64.reuse ;  /* 0x00008f00ab057a23 */ /* 0x104ff20000010840 */
[----:B------:R2:W-:Y:S01]  /*8ac0*/  MUFU.EX2 R42, R0 ;  /* 0x00000000002a7308 */ /* 0x0005e20000000800 */
[----:B---3--:R-:W-:Y:S01]  /*8ad0*/  FMNMX.FTZ R3, R2, R3, !PT ;  /* 0x0000000302037209 */ /* 0x008fe20007810000 */
[--C-:B----4-:R-:W-:Y:S03]  /*8ae0*/  FFMA.FTZ R8, R22, c[0x0][0x23c], -R43.reuse ;  /* 0x00008f0016087a23 */ /* 0x110fe6000001082b */
[C---:B------:R-:W-:Y:S01]  /*8af0*/  FSETP.NEU.FTZ.AND P1, PT, R3.reuse, -INF , PT ;  /* 0xff8000000300780b */ /* 0x040fe20003f3d000 */
[----:B------:R-:W-:Y:S04]  /*8b00*/  FMUL.FTZ R66, R3, c[0x0][0x23c] ;  /* 0x00008f0003427a20 */ /* 0x000fe80000410000 */
[----:B------:R3:W-:Y:S01]  /*8b10*/  MUFU.EX2 R177, R5 ;  /* 0x0000000500b17308 */ /* 0x0007e20000000800 */
[----:B------:R-:W-:Y:S01]  /*8b20*/  FSEL R66, R66, RZ, P1 ;  /* 0x000000ff42427208 */ /* 0x000fe20000800000 */
[----:B-1----:R-:W-:Y:S08]  /*8b30*/  FFMA.FTZ R4, R170, c[0x0][0x23c], -R43 ;  /* 0x00008f00aa047a23 */ /* 0x002ff0000001082b */
[----:B------:R1:W-:Y:S01]  /*8b40*/  MUFU.EX2 R247, R4 ;  /* 0x0000000400f77308 */ /* 0x0003e20000000800 */
[----:B--2---:R-:W-:Y:S04]  /*8b50*/  FADD.FTZ R0, -R37, R133 ;  /* 0x0000008525007221 */ /* 0x004fe80000010100 */
[----:B------:R-:W-:Y:S05]  /*8b60*/  FMUL.FTZ R0, R0, c[0x0][0x23c] ;  /* 0x00008f0000007a20 */ /* 0x000fea0000410000 */
[----:B------:R2:W-:Y:S01]  /*8b70*/  MUFU.EX2 R127, R6 ;  /* 0x00000006007f7308 */ /* 0x0005e20000000800 */
[----:B---3--:R-:W-:Y:S09]  /*8b80*/  FFMA.FTZ R5, R28, c[0x0][0x23c], -R65 ;  /* 0x00008f001c057a23 */ /* 0x008ff20000010841 */
[----:B------:R3:W4:Y:S01]  /*8b90*/  MUFU.EX2 R41, R0 ;  /* 0x0000000000297308 */ /* 0x0007220000000800 */
[----:B-1----:R-:W-:Y:S09]  /*8ba0*/  FFMA.FTZ R4, R169, c[0x0][0x23c], -R64 ;  /* 0x00008f00a9047a23 */ /* 0x002ff20000010840 */
[----:B------:R1:W-:Y:S01]  /*8bb0*/  MUFU.EX2 R219, R4 ;  /* 0x0000000400db7308 */ /* 0x0003e20000000800 */
[----:B--2---:R-:W-:Y:S09]  /*8bc0*/  FFMA.FTZ R6, R49, c[0x0][0x23c], -R43 ;  /* 0x00008f0031067a23 */ /* 0x004ff2000001082b */
[----:B------:R2:W-:Y:S01]  /*8bd0*/  MUFU.EX2 R225, R5 ;  /* 0x0000000500e17308 */ /* 0x0005e20000000800 */
[----:B---3--:R-:W-:Y:S04]  /*8be0*/  FADD.FTZ R0, -R36, R134 ;  /* 0x0000008624007221 */ /* 0x008fe80000010100 */
[----:B------:R-:W-:Y:S05]  /*8bf0*/  FMUL.FTZ R0, R0, c[0x0][0x23c] ;  /* 0x00008f0000007a20 */ /* 0x000fea0000410000 */
[----:B------:R3:W-:Y:S01]  /*8c00*/  MUFU.EX2 R249, R7 ;  /* 0x0000000700f97308 */ /* 0x0007e20000000800 */
[----:B-1----:R-:W-:Y:S09]  /*8c10*/  FFMA.FTZ R4, R202, c[0x0][0x23c], -R65 ;  /* 0x00008f00ca047a23 */ /* 0x002ff20000010841 */
[----:B------:R1:W-:Y:S01]  /*8c20*/  MUFU.EX2 R172, R4 ;  /* 0x0000000400ac7308 */ /* 0x0003e20000000800 */
[----:B--2---:R-:W-:Y:S02]  /*8c30*/  FFMA.FTZ R5, R19, c[0x0][0x23c], -R64 ;  /* 0x00008f0013057a23 */ /* 0x004fe40000010840 */
[----:B----4-:R-:W-:Y:S07]  /*8c40*/  FMUL.FTZ R19, R41, R151 ;  /* 0x0000009729137220 */ /* 0x010fee0000410000 */
[----:B------:R2:W-:Y:S01]  /*8c50*/  MUFU.EX2 R226, R5 ;  /* 0x0000000500e27308 */ /* 0x0005e20000000800 */
[----:B---3--:R-:W-:Y:S09]  /*8c60*/  FFMA.FTZ R7, R80, c[0x0][0x23c], -R43 ;  /* 0x00008f0050077a23 */ /* 0x008ff2000001082b */
[----:B------:R3:W-:Y:S01]  /*8c70*/  MUFU.EX2 R234, R8 ;  /* 0x0000000800ea7308 */ /* 0x0007e20000000800 */
[--C-:B-1----:R-:W-:Y:S09]  /*8c80*/  FFMA.FTZ R4, R208, c[0x0][0x23c], -R65.reuse ;  /* 0x00008f00d0047a23 */ /* 0x102ff20000010841 */
[----:B------:R1:W4:Y:S01]  /*8c90*/  MUFU.EX2 R175, R4 ;  /* 0x0000000400af7308 */ /* 0x0003220000000800 */
[----:B--2---:R-:W-:Y:S01]  /*8ca0*/  FFMA.FTZ R5, R44, c[0x0][0x23c], -R65 ;  /* 0x00008f002c057a23 */ /* 0x004fe20000010841 */
[----:B------:R-:W-:Y:S08]  /*8cb0*/  F2FP.BF16.PACK_AB R44, R236, R210 ;  /* 0x000000d2ec2c723e */ /* 0x000ff000000010ff */
[----:B------:R2:W-:Y:S01]  /*8cc0*/  MUFU.EX2 R220, R5 ;  /* 0x0000000500dc7308 */ /* 0x0005e20000000800 */
[--C-:B---3--:R-:W-:Y:S09]  /*8cd0*/  FFMA.FTZ R8, R52, c[0x0][0x23c], -R43.reuse ;  /* 0x00008f0034087a23 */ /* 0x108ff2000001082b */
[----:B------:R3:W-:Y:S01]  /*8ce0*/  MUFU.EX2 R133, R6 ;  /* 0x0000000600857308 */ /* 0x0007e20000000800 */
[----:B-1----:R-:W-:Y:S01]  /*8cf0*/  FFMA.FTZ R4, R199, c[0x0][0x23c], -R66 ;  /* 0x00008f00c7047a23 */ /* 0x002fe20000010842 */
[----:B----4-:R-:W-:Y:S08]  /*8d00*/  F2FP.BF16.PACK_AB R32, R175, R172 ;  /* 0x000000acaf20723e */ /* 0x010ff000000010ff */
[----:B------:R1:W-:Y:S01]  /*8d10*/  MUFU.EX2 R169, R4 ;  /* 0x0000000400a97308 */ /* 0x0003e20000000800 */
[----:B--2---:R-:W-:Y:S09]  /*8d20*/  FFMA.FTZ R5, R54, c[0x0][0x23c], -R64 ;  /* 0x00008f0036057a23 */ /* 0x004ff20000010840 */
[----:B------:R2:W-:Y:S01]  /*8d30*/  MUFU.EX2 R233, R5 ;  /* 0x0000000500e97308 */ /* 0x0005e20000000800 */
[----:B---3--:R-:W-:Y:S09]  /*8d40*/  FFMA.FTZ R6, R13, c[0x0][0x23c], -R43 ;  /* 0x00008f000d067a23 */ /* 0x008ff2000001082b */
[----:B------:R-:W3:Y:S01]  /*8d50*/  MUFU.EX2 R2, R0 ;  /* 0x0000000000027308 */ /* 0x000ee20000000800 */
[--C-:B-1----:R-:W-:Y:S09]  /*8d60*/  FFMA.FTZ R4, R206, c[0x0][0x23c], -R66.reuse ;  /* 0x00008f00ce047a23 */ /* 0x102ff20000010842 */
[----:B------:R1:W4:Y:S01]  /*8d70*/  MUFU.EX2 R173, R4 ;  /* 0x0000000400ad7308 */ /* 0x0003220000000800 */
[--C-:B--2---:R-:W-:Y:S02]  /*8d80*/  FFMA.FTZ R5, R60, c[0x0][0x23c], -R65.reuse ;  /* 0x00008f003c057a23 */ /* 0x104fe40000010841 */
[----:B------:R-:W-:Y:S07]  /*8d90*/  FFMA.FTZ R60, R89, c[0x0][0x23c], -R65 ;  /* 0x00008f00593c7a23 */ /* 0x000fee0000010841 */
[----:B------:R2:W-:Y:S01]  /*8da0*/  MUFU.EX2 R240, R8 ;  /* 0x0000000800f07308 */ /* 0x0005e20000000800 */
[C---:B---3--:R-:W-:Y:S02]  /*8db0*/  FMUL.FTZ R9, R2.reuse, R137 ;  /* 0x0000008902097220 */ /* 0x048fe40000410000 */
[----:B------:R-:W-:Y:S02]  /*8dc0*/  FMUL.FTZ R13, R2, R145 ;  /* 0x00000091020d7220 */ /* 0x000fe40000410000 */
[----:B------:R-:W-:Y:S05]  /*8dd0*/  FADD.FTZ R0, -R3, R135 ;  /* 0x0000008703007221 */ /* 0x000fea0000010100 */
[----:B------:R3:W-:Y:S01]  /*8de0*/  MUFU.EX2 R135, R6 ;  /* 0x0000000600877308 */ /* 0x0007e20000000800 */
[----:B------:R-:W-:Y:S02]  /*8df0*/  FMUL.FTZ R0, R0, c[0x0][0x23c] ;  /* 0x00008f0000007a20 */ /* 0x000fe40000410000 */
[----:B-1----:R-:W-:Y:S01]  /*8e00*/  FFMA.FTZ R4, R204, c[0x0][0x23c], -R65 ;  /* 0x00008f00cc047a23 */ /* 0x002fe20000010841 */
[----:B----4-:R-:W-:Y:S06]  /*8e10*/  F2FP.BF16.PACK_AB R33, R173, R169 ;  /* 0x000000a9ad21723e */ /* 0x010fec00000010ff */
[----:B------:R1:W-:Y:S01]  /*8e20*/  MUFU.EX2 R199, R4 ;  /* 0x0000000400c77308 */ /* 0x0003e20000000800 */
[--C-:B--2---:R-:W-:Y:S02]  /*8e30*/  FFMA.FTZ R8, R68, c[0x0][0x23c], -R43.reuse ;  /* 0x00008f0044087a23 */ /* 0x104fe4000001082b */
[--C-:B------:R-:W-:Y:S07]  /*8e40*/  FFMA.FTZ R68, R40, c[0x0][0x23c], -R66.reuse ;  /* 0x00008f0028447a23 */ /* 0x100fee0000010842 */
[----:B------:R2:W-:Y:S01]  /*8e50*/  MUFU.EX2 R215, R5 ;  /* 0x0000000500d77308 */ /* 0x0005e20000000800 */
[----:B---3--:R-:W-:Y:S09]  /*8e60*/  FFMA.FTZ R6, R81, c[0x0][0x23c], -R43 ;  /* 0x00008f0051067a23 */ /* 0x008ff2000001082b */
[----:B------:R3:W-:Y:S01]  /*8e70*/  MUFU.EX2 R221, R8 ;  /* 0x0000000800dd7308 */ /* 0x0007e20000000800 */
[----:B-1----:R-:W-:Y:S09]  /*8e80*/  FFMA.FTZ R4, R203, c[0x0][0x23c], -R66 ;  /* 0x00008f00cb047a23 */ /* 0x002ff20000010842 */
[----:B------:R1:W-:Y:S01]  /*8e90*/  MUFU.EX2 R174, R4 ;  /* 0x0000000400ae7308 */ /* 0x0003e20000000800 */
[----:B--2---:R-:W-:Y:S02]  /*8ea0*/  FFMA.FTZ R5, R70, c[0x0][0x23c], -R64 ;  /* 0x00008f0046057a23 */ /* 0x004fe40000010840 */
[----:B------:R-:W2:Y:S07]  /*8eb0*/  LDL.LU R70, [R1+0x8] ;  /* 0x0000080001467983 */ /* 0x000eae0000300800 */
[----:B------:R4:W-:Y:S01]  /*8ec0*/  MUFU.EX2 R212, R5 ;  /* 0x0000000500d47308 */ /* 0x0009e20000000800 */
[----:B---3--:R-:W-:Y:S09]  /*8ed0*/  FFMA.FTZ R8, R76, c[0x0][0x23c], -R65 ;  /* 0x00008f004c087a23 */ /* 0x008ff20000010841 */
[----:B------:R-:W3:Y:S01]  /*8ee0*/  MUFU.EX2 R0, R0 ;  /* 0x0000000000007308 */ /* 0x000ee20000000800 */
[----:B-1----:R-:W-:Y:S09]  /*8ef0*/  FFMA.FTZ R4, R179, c[0x0][0x23c], -R66 ;  /* 0x00008f00b3047a23 */ /* 0x002ff20000010842 */
[----:B------:R1:W5:Y:S01]  /*8f00*/  MUFU.EX2 R178, R4 ;  /* 0x0000000400b27308 */ /* 0x0003620000000800 */
[----:B----4-:R-:W-:Y:S09]  /*8f10*/  FMUL.FTZ R5, R42, R141 ;  /* 0x0000008d2a057220 */ /* 0x010ff20000410000 */
[----:B------:R4:W-:Y:S01]  /*8f20*/  MUFU.EX2 R228, R8 ;  /* 0x0000000800e47308 */ /* 0x0009e20000000800 */
[C---:B---3--:R-:W-:Y:S01]  /*8f30*/  FMUL.FTZ R10, R0.reuse, R138 ;  /* 0x0000008a000a7220 */ /* 0x048fe20000410000 */
[----:B------:R-:W-:Y:S01]  /*8f40*/  MOV R138, R133 ;  /* 0x00000085008a7202 */ /* 0x000fe20000000f00 */
[C---:B------:R-:W-:Y:S02]  /*8f50*/  FMUL.FTZ R11, R0.reuse, R139 ;  /* 0x0000008b000b7220 */ /* 0x040fe40000410000 */
[----:B------:R-:W-:Y:S05]  /*8f60*/  FMUL.FTZ R14, R0, R146 ;  /* 0x00000092000e7220 */ /* 0x000fea0000410000 */
[----:B------:R-:W-:Y:S01]  /*8f70*/  MUFU.EX2 R68, R68 ;  /* 0x0000004400447308 */ /* 0x000fe20000000800 */
[----:B-1----:R-:W-:Y:S09]  /*8f80*/  FFMA.FTZ R4, R176, c[0x0][0x23c], -R43 ;  /* 0x00008f00b0047a23 */ /* 0x002ff2000001082b */
[----:B------:R1:W-:Y:S01]  /*8f90*/  MUFU.EX2 R207, R4 ;  /* 0x0000000400cf7308 */ /* 0x0003e20000000800 */
[----:B----4-:R-:W-:Y:S02]  /*8fa0*/  FMUL.FTZ R8, R2, R136 ;  /* 0x0000008802087220 */ /* 0x010fe40000410000 */
[--C-:B-1----:R-:W-:Y:S07]  /*8fb0*/  FFMA.FTZ R4, R23, c[0x0][0x23c], -R64.reuse ;  /* 0x00008f0017047a23 */ /* 0x102fee0000010840 */
[----:B------:R1:W-:Y:S02]  /*8fc0*/  MUFU.EX2 R200, R4 ;  /* 0x0000000400c87308 */ /* 0x0003e40000000800 */
[--C-:B-1----:R-:W-:Y:S01]  /*8fd0*/  FFMA.FTZ R4, R34, c[0x0][0x23c], -R64.reuse ;  /* 0x00008f0022047a23 */ /* 0x102fe20000010840 */
[----:B------:R-:W-:Y:S07]  /*8fe0*/  F2FP.BF16.PACK_AB R34, R199, R180 ;  /* 0x000000b4c722723e */ /* 0x000fee00000010ff */
[----:B------:R1:W-:Y:S02]  /*8ff0*/  MUFU.EX2 R251, R4 ;  /* 0x0000000400fb7308 */ /* 0x0003e40000000800 */
[----:B-1----:R-:W-:Y:S01]  /*9000*/  FFMA.FTZ R4, R35, c[0x0][0x23c], -R64 ;  /* 0x00008f0023047a23 */ /* 0x002fe20000010840 */
[----:B-----5:R-:W-:Y:S07]  /*9010*/  F2FP.BF16.PACK_AB R35, R178, R174 ;  /* 0x000000aeb223723e */ /* 0x020fee00000010ff */
[----:B------:R1:W3:Y:S02]  /*9020*/  MUFU.EX2 R132, R4 ;  /* 0x0000000400847308 */ /* 0x0002e40000000800 */
[--C-:B-1----:R-:W-:Y:S01]  /*9030*/  FFMA.FTZ R4, R24, c[0x0][0x23c], -R65.reuse ;  /* 0x00008f0018047a23 */ /* 0x102fe20000010841 */
[----:B---3--:R-:W-:Y:S07]  /*9040*/  MOV R139, R132 ;  /* 0x00000084008b7202 */ /* 0x008fee0000000f00 */
[----:B------:R1:W-:Y:S02]  /*9050*/  MUFU.EX2 R170, R4 ;  /* 0x0000000400aa7308 */ /* 0x0003e40000000800 */
[--C-:B-1----:R-:W-:Y:S08]  /*9060*/  FFMA.FTZ R4, R25, c[0x0][0x23c], -R65.reuse ;  /* 0x00008f0019047a23 */ /* 0x102ff00000010841 */
[----:B------:R1:W-:Y:S02]  /*9070*/  MUFU.EX2 R203, R4 ;  /* 0x0000000400cb7308 */ /* 0x0003e40000000800 */
[--C-:B-1----:R-:W-:Y:S08]  /*9080*/  FFMA.FTZ R4, R26, c[0x0][0x23c], -R66.reuse ;  /* 0x00008f001a047a23 */ /* 0x102ff00000010842 */
[----:B------:R1:W3:Y:S10]  /*9090*/  MUFU.EX2 R26, R7 ;  /* 0x00000007001a7308 */ /* 0x0002f40000000800 */
[----:B------:R4:W-:Y:S01]  /*90a0*/  MUFU.EX2 R168, R4 ;  /* 0x0000000400a87308 */ /* 0x0009e20000000800 */
[--C-:B-1----:R-:W-:Y:S01]  /*90b0*/  FFMA.FTZ R7, R75, c[0x0][0x23c], -R66.reuse ;  /* 0x00008f004b077a23 */ /* 0x102fe20000010842 */
[----:B---3--:R-:W-:Y:S01]  /*90c0*/  MOV R136, R26 ;  /* 0x0000001a00887202 */ /* 0x008fe20000000f00 */
[----:B------:R-:W-:Y:S07]  /*90d0*/  FMUL.FTZ R26, R0, R158 ;  /* 0x0000009e001a7220 */ /* 0x000fee0000410000 */
[----:B------:R1:W-:Y:S01]  /*90e0*/  MUFU.EX2 R223, R7 ;  /* 0x0000000700df7308 */ /* 0x0003e20000000800 */
[--C-:B----4-:R-:W-:Y:S09]  /*90f0*/  FFMA.FTZ R4, R27, c[0x0][0x23c], -R66.reuse ;  /* 0x00008f001b047a23 */ /* 0x110ff20000010842 */
[----:B------:R3:W-:Y:S10]  /*9100*/  MUFU.EX2 R182, R4 ;  /* 0x0000000400b67308 */ /* 0x0007f40000000800 */
[----:B------:R4:W5:Y:S01]  /*9110*/  MUFU.EX2 R27, R6 ;  /* 0x00000006001b7308 */ /* 0x0009620000000800 */
[--C-:B-1----:R-:W-:Y:S09]  /*9120*/  FFMA.FTZ R7, R78, c[0x0][0x23c], -R66.reuse ;  /* 0x00008f004e077a23 */ /* 0x102ff20000010842 */
[----:B------:R1:W-:Y:S01]  /*9130*/  MUFU.EX2 R213, R7 ;  /* 0x0000000700d57308 */ /* 0x0003e20000000800 */
[----:B---3--:R-:W-:Y:S02]  /*9140*/  FFMA.FTZ R4, R29, c[0x0][0x23c], -R65 ;  /* 0x00008f001d047a23 */ /* 0x008fe40000010841 */
[----:B------:R-:W-:Y:S07]  /*9150*/  FMUL.FTZ R29, R2, R161 ;  /* 0x000000a1021d7220 */ /* 0x000fee0000410000 */
[----:B------:R3:W-:Y:S01]  /*9160*/  MUFU.EX2 R242, R4 ;  /* 0x0000000400f27308 */ /* 0x0007e20000000800 */
[C---:B----4-:R-:W-:Y:S01]  /*9170*/  FMUL.FTZ R6, R41.reuse, R142 ;  /* 0x0000008e29067220 */ /* 0x050fe20000410000 */
[----:B-----5:R-:W-:Y:S01]  /*9180*/  MOV R146, R27 ;  /* 0x0000001b00927202 */ /* 0x020fe20000000f00 */
[----:B------:R-:W-:Y:S01]  /*9190*/  FMUL.FTZ R27, R0, R159 ;  /* 0x0000009f001b7220 */ /* 0x000fe20000410000 */
[----:B------:R-:W-:Y:S01]  /*91a0*/  MOV R142, R135 ;  /* 0x00000087008e7202 */ /* 0x000fe20000000f00 */
[----:B-1----:R-:W-:Y:S02]  /*91b0*/  FMUL.FTZ R7, R41, R143 ;  /* 0x0000008f29077220 */ /* 0x002fe40000410000 */
[--C-:B---3--:R-:W-:Y:S02]  /*91c0*/  FFMA.FTZ R4, R30, c[0x0][0x23c], -R66.reuse ;  /* 0x00008f001e047a23 */ /* 0x108fe40000010842 */
[--C-:B------:R-:W-:Y:S02]  /*91d0*/  FFMA.FTZ R30, R97, c[0x0][0x23c], -R43.reuse ;  /* 0x00008f00611e7a23 */ /* 0x100fe4000001082b */
[----:B------:R1:W-:Y:S10]  /*91e0*/  MUFU.EX2 R217, R4 ;  /* 0x0000000400d97308 */ /* 0x0003f40000000800 */
[----:B------:R3:W-:Y:S01]  /*91f0*/  MUFU.EX2 R135, R30 ;  /* 0x0000001e00877308 */ /* 0x0007e20000000800 */
[----:B-1----:R-:W-:Y:S02]  /*9200*/  FFMA.FTZ R4, R31, c[0x0][0x23c], -R66 ;  /* 0x00008f001f047a23 */ /* 0x002fe40000010842 */
[C---:B------:R-:W-:Y:S07]  /*9210*/  FMUL.FTZ R31, R0.reuse, R163 ;  /* 0x000000a3001f7220 */ /* 0x040fee0000410000 */
[----:B------:R1:W-:Y:S01]  /*9220*/  MUFU.EX2 R235, R4 ;  /* 0x0000000400eb7308 */ /* 0x0003e20000000800 */
[----:B---3--:R-:W-:Y:S02]  /*9230*/  FMUL.FTZ R30, R0, R162 ;  /* 0x000000a2001e7220 */ /* 0x008fe40000410000 */
[----:B-1----:R-:W-:Y:S07]  /*9240*/  FFMA.FTZ R4, R20, c[0x0][0x23c], -R43 ;  /* 0x00008f0014047a23 */ /* 0x002fee000001082b */
[----:B------:R1:W-:Y:S02]  /*9250*/  MUFU.EX2 R250, R4 ;  /* 0x0000000400fa7308 */ /* 0x0003e40000000800 */
[--C-:B-1----:R-:W-:Y:S02]  /*9260*/  FFMA.FTZ R4, R18, c[0x0][0x23c], -R64.reuse ;  /* 0x00008f0012047a23 */ /* 0x102fe40000010840 */
[----:B------:R-:W-:Y:S06]  /*9270*/  FMUL.FTZ R18, R41, R150 ;  /* 0x0000009629127220 */ /* 0x000fec0000410000 */
[----:B------:R1:W-:Y:S02]  /*9280*/  MUFU.EX2 R243, R4 ;  /* 0x0000000400f37308 */ /* 0x0003e40000000800 */
[--C-:B-1----:R-:W-:Y:S08]  /*9290*/  FFMA.FTZ R4, R50, c[0x0][0x23c], -R64.reuse ;  /* 0x00008f0032047a23 */ /* 0x102ff00000010840 */
[----:B------:R1:W-:Y:S02]  /*92a0*/  MUFU.EX2 R238, R4 ;  /* 0x0000000400ee7308 */ /* 0x0003e40000000800 */
[----:B-1----:R-:W-:Y:S02]  /*92b0*/  FFMA.FTZ R4, R51, c[0x0][0x23c], -R64 ;  /* 0x00008f0033047a23 */ /* 0x002fe40000010840 */
[----:B------:R-:W-:Y:S06]  /*92c0*/  LDSM.16.MT88.4 R48, [R185+0x4000] ;  /* 0x00400000b930783b */ /* 0x000fec0000004200 */
[----:B------:R1:W3:Y:S02]  /*92d0*/  MUFU.EX2 R134, R4 ;  /* 0x0000000400867308 */ /* 0x0002e40000000800 */
[--C-:B-1----:R-:W-:Y:S01]  /*92e0*/  FFMA.FTZ R4, R21, c[0x0][0x23c], -R65.reuse ;  /* 0x00008f0015047a23 */ /* 0x102fe20000010841 */
[----:B---3--:R-:W-:Y:S01]  /*92f0*/  MOV R143, R134 ;  /* 0x00000086008f7202 */ /* 0x008fe20000000f00 */
[----:B------:R-:W1:Y:S06]  /*9300*/  LDSM.16.MT88.4 R20, [R184+0x4000] ;  /* 0x00400000b814783b */ /* 0x000e6c0000004200 */
[----:B------:R3:W-:Y:S02]  /*9310*/  MUFU.EX2 R176, R4 ;  /* 0x0000000400b07308 */ /* 0x0007e40000000800 */
[----:B---3--:R-:W-:Y:S02]  /*9320*/  FFMA.FTZ R4, R17, c[0x0][0x23c], -R65 ;  /* 0x00008f0011047a23 */ /* 0x008fe40000010841 */
[----:B------:R-:W-:Y:S06]  /*9330*/  FFMA.FTZ R17, R85, c[0x0][0x23c], -R43 ;  /* 0x00008f0055117a23 */ /* 0x000fec000001082b */
[----:B------:R3:W-:Y:S02]  /*9340*/  MUFU.EX2 R211, R4 ;  /* 0x0000000400d37308 */ /* 0x0007e40000000800 */
[--C-:B---3--:R-:W-:Y:S02]  /*9350*/  FFMA.FTZ R4, R16, c[0x0][0x23c], -R66.reuse ;  /* 0x00008f0010047a23 */ /* 0x108fe40000010842 */
[----:B------:R-:W-:Y:S01]  /*9360*/  FMUL.FTZ R16, R42, R148 ;  /* 0x000000942a107220 */ /* 0x000fe20000410000 */
[----:B------:R-:W-:Y:S05]  /*9370*/  MOV R148, R126 ;  /* 0x0000007e00947202 */ /* 0x000fea0000000f00 */
[----:B------:R3:W-:Y:S02]  /*9380*/  MUFU.EX2 R181, R4 ;  /* 0x0000000400b57308 */ /* 0x0007e40000000800 */
[--C-:B---3--:R-:W-:Y:S02]  /*9390*/  FFMA.FTZ R4, R15, c[0x0][0x23c], -R66.reuse ;  /* 0x00008f000f047a23 */ /* 0x108fe40000010842 */
[----:B------:R-:W-:Y:S01]  /*93a0*/  FMUL.FTZ R15, R0, R147 ;  /* 0x00000093000f7220 */ /* 0x000fe20000410000 */
[----:B------:R-:W-:Y:S05]  /*93b0*/  MOV R147, R127 ;  /* 0x0000007f00937202 */ /* 0x000fea0000000f00 */
[----:B------:R3:W-:Y:S10]  /*93c0*/  MUFU.EX2 R202, R4 ;  /* 0x0000000400ca7308 */ /* 0x0007f40000000800 */
[----:B------:R-:W-:Y:S01]  /*93d0*/  MUFU.EX2 R127, R60 ;  /* 0x0000003c007f7308 */ /* 0x000fe20000000800 */
[----:B---3--:R-:W-:Y:S01]  /*93e0*/  FFMA.FTZ R4, R45, c[0x0][0x23c], -R65 ;  /* 0x00008f002d047a23 */ /* 0x008fe20000010841 */
[----:B------:R-:W-:Y:S08]  /*93f0*/  F2FP.BF16.PACK_AB R45, R227, R209 ;  /* 0x000000d1e32d723e */ /* 0x000ff000000010ff */
[----:B------:R3:W-:Y:S02]  /*9400*/  MUFU.EX2 R237, R4 ;  /* 0x0000000400ed7308 */ /* 0x0007e40000000800 */
[--C-:B---3--:R-:W-:Y:S01]  /*9410*/  FFMA.FTZ R4, R46, c[0x0][0x23c], -R66.reuse ;  /* 0x00008f002e047a23 */ /* 0x108fe20000010842 */
[----:B------:R-:W-:Y:S07]  /*9420*/  F2FP.BF16.PACK_AB R46, R247, R229 ;  /* 0x000000e5f72e723e */ /* 0x000fee00000010ff */
[----:B------:R3:W-:Y:S02]  /*9430*/  MUFU.EX2 R208, R4 ;  /* 0x0000000400d07308 */ /* 0x0007e40000000800 */
[----:B---3--:R-:W-:Y:S01]  /*9440*/  FFMA.FTZ R4, R47, c[0x0][0x23c], -R66 ;  /* 0x00008f002f047a23 */ /* 0x008fe20000010842 */
[----:B------:R-:W-:Y:S07]  /*9450*/  F2FP.BF16.PACK_AB R47, R239, R219 ;  /* 0x000000dbef2f723e */ /* 0x000fee00000010ff */
[----:B------:R3:W-:Y:S02]  /*9460*/  MUFU.EX2 R241, R4 ;  /* 0x0000000400f17308 */ /* 0x0007e40000000800 */
[----:B---3--:R-:W-:Y:S08]  /*9470*/  FFMA.FTZ R4, R53, c[0x0][0x23c], -R43 ;  /* 0x00008f0035047a23 */ /* 0x008ff0000001082b */
[----:B------:R3:W-:Y:S02]  /*9480*/  MUFU.EX2 R245, R4 ;  /* 0x0000000400f57308 */ /* 0x0007e40000000800 */
[--C-:B---3--:R-:W-:Y:S02]  /*9490*/  FFMA.FTZ R4, R55, c[0x0][0x23c], -R64.reuse ;  /* 0x00008f0037047a23 */ /* 0x108fe40000010840 */
[----:B------:R-:W3:Y:S06]  /*94a0*/  LDSM.16.MT88.4 R52, [R184+0x4400] ;  /* 0x00440000b834783b */ /* 0x000eec0000004200 */
[----:B------:R4:W-:Y:S02]  /*94b0*/  MUFU.EX2 R248, R4 ;  /* 0x0000000400f87308 */ /* 0x0009e40000000800 */
[----:B----4-:R-:W-:Y:S02]  /*94c0*/  FFMA.FTZ R4, R12, c[0x0][0x23c], -R64 ;  /* 0x00008f000c047a23 */ /* 0x010fe40000010840 */
[----:B------:R-:W-:Y:S06]  /*94d0*/  FFMA.FTZ R12, R79, c[0x0][0x23c], -R66 ;  /* 0x00008f004f0c7a23 */ /* 0x000fec0000010842 */
[----:B------:R4:W-:Y:S10]  /*94e0*/  MUFU.EX2 R244, R4 ;  /* 0x0000000400f47308 */ /* 0x0009f40000000800 */
[----:B------:R5:W-:Y:S01]  /*94f0*/  MUFU.EX2 R222, R12 ;  /* 0x0000000c00de7308 */ /* 0x000be20000000800 */
[----:B----4-:R-:W-:Y:S02]  /*9500*/  FFMA.FTZ R4, R67, c[0x0][0x23c], -R64 ;  /* 0x00008f0043047a23 */ /* 0x010fe40000010840 */
[----:B------:R-:W-:Y:S07]  /*9510*/  FFMA.FTZ R67, R124, c[0x0][0x23c], -R65 ;  /* 0x00008f007c437a23 */ /* 0x000fee0000010841 */
[----:B------:R4:W1:Y:S01]  /*9520*/  MUFU.EX2 R179, R4 ;  /* 0x0000000400b37308 */ /* 0x0008620000000800 */
[----:B-----5:R-:W-:Y:S09]  /*9530*/  FFMA.FTZ R12, R84, c[0x0][0x23c], -R43 ;  /* 0x00008f00540c7a23 */ /* 0x020ff2000001082b */
[----:B------:R5:W-:Y:S10]  /*9540*/  MUFU.EX2 R206, R12 ;  /* 0x0000000c00ce7308 */ /* 0x000bf40000000800 */
[----:B------:R-:W-:Y:S01]  /*9550*/  MUFU.EX2 R67, R67 ;  /* 0x0000004300437308 */ /* 0x000fe20000000800 */
[--C-:B----4-:R-:W-:Y:S01]  /*9560*/  FFMA.FTZ R4, R56, c[0x0][0x23c], -R65.reuse ;  /* 0x00008f0038047a23 */ /* 0x110fe20000010841 */
[----:B-1----:R-:W-:Y:S08]  /*9570*/  MOV R141, R179 ;  /* 0x000000b3008d7202 */ /* 0x002ff00000000f00 */
[----:B------:R1:W-:Y:S01]  /*9580*/  MUFU.EX2 R183, R4 ;  /* 0x0000000400b77308 */ /* 0x0003e20000000800 */
[----:B-----5:R-:W-:Y:S09]  /*9590*/  FMUL.FTZ R12, R2, R144 ;  /* 0x00000090020c7220 */ /* 0x020ff20000410000 */
[----:B------:R4:W-:Y:S01]  /*95a0*/  MUFU.EX2 R179, R17 ;  /* 0x0000001100b37308 */ /* 0x0009e20000000800 */
[--C-:B-1----:R-:W-:Y:S09]  /*95b0*/  FFMA.FTZ R4, R57, c[0x0][0x23c], -R65.reuse ;  /* 0x00008f0039047a23 */ /* 0x102ff20000010841 */
[----:B------:R1:W-:Y:S01]  /*95c0*/  MUFU.EX2 R218, R4 ;  /* 0x0000000400da7308 */ /* 0x0003e20000000800 */
[----:B----4-:R-:W-:Y:S02]  /*95d0*/  FMUL.FTZ R17, R42, R149 ;  /* 0x000000952a117220 */ /* 0x010fe40000410000 */
[--C-:B-1----:R-:W-:Y:S07]  /*95e0*/  FFMA.FTZ R4, R58, c[0x0][0x23c], -R66.reuse ;  /* 0x00008f003a047a23 */ /* 0x102fee0000010842 */
[----:B------:R1:W-:Y:S02]  /*95f0*/  MUFU.EX2 R171, R4 ;  /* 0x0000000400ab7308 */ /* 0x0003e40000000800 */
[--C-:B-1----:R-:W-:Y:S02]  /*9600*/  FFMA.FTZ R4, R59, c[0x0][0x23c], -R66.reuse ;  /* 0x00008f003b047a23 */ /* 0x102fe40000010842 */
[----:B------:R-:W1:Y:S06]  /*9610*/  LDSM.16.MT88.4 R56, [R185+0x4400] ;  /* 0x00440000b938783b */ /* 0x000e6c0000004200 */
[----:B------:R4:W-:Y:S02]  /*9620*/  MUFU.EX2 R205, R4 ;  /* 0x0000000400cd7308 */ /* 0x0009e40000000800 */
[----:B----4-:R-:W-:Y:S08]  /*9630*/  FFMA.FTZ R4, R61, c[0x0][0x23c], -R65 ;  /* 0x00008f003d047a23 */ /* 0x010ff00000010841 */
[----:B------:R4:W-:Y:S02]  /*9640*/  MUFU.EX2 R232, R4 ;  /* 0x0000000400e87308 */ /* 0x0009e40000000800 */
[--C-:B----4-:R-:W-:Y:S08]  /*9650*/  FFMA.FTZ R4, R62, c[0x0][0x23c], -R66.reuse ;  /* 0x00008f003e047a23 */ /* 0x110ff00000010842 */
[----:B------:R4:W-:Y:S02]  /*9660*/  MUFU.EX2 R216, R4 ;  /* 0x0000000400d87308 */ /* 0x0009e40000000800 */
[----:B----4-:R-:W-:Y:S02]  /*9670*/  FFMA.FTZ R4, R63, c[0x0][0x23c], -R66 ;  /* 0x00008f003f047a23 */ /* 0x010fe40000010842 */
[----:B------:R-:W4:Y:S06]  /*9680*/  LDSM.16.MT88.4 R60, [R184+0x4800] ;  /* 0x00480000b83c783b */ /* 0x000f2c0000004200 */
[----:B------:R5:W-:Y:S02]  /*9690*/  MUFU.EX2 R224, R4 ;  /* 0x0000000400e07308 */ /* 0x000be40000000800 */
[----:B-----5:R-:W-:Y:S02]  /*96a0*/  FFMA.FTZ R4, R69, c[0x0][0x23c], -R43 ;  /* 0x00008f0045047a23 */ /* 0x020fe4000001082b */
[----:B------:R-:W5:Y:S06]  /*96b0*/  LDL.LU R69, [R1+0x4] ;  /* 0x0000040001457983 */ /* 0x000f6c0000300800 */
[----:B------:R1:W-:Y:S01]  /*96c0*/  MUFU.EX2 R24, R4 ;  /* 0x0000000400187308 */ /* 0x0003e20000000800 */
[----:B------:R-:W3:Y:S04]  /*96d0*/  LDL.LU R149, [R1+0xc] ;  /* 0x00000c0001957983 */ /* 0x000ee80000300800 */
[----:B------:R-:W3:Y:S01]  /*96e0*/  LDL.LU R150, [R1] ;  /* 0x0000000001967983 */ /* 0x000ee20000300800 */
[--C-:B-1----:R-:W-:Y:S04]  /*96f0*/  FFMA.FTZ R4, R71, c[0x0][0x23c], -R64.reuse ;  /* 0x00008f0047047a23 */ /* 0x102fe80000010840 */
[----:B------:R1:W1:Y:S02]  /*9700*/  MUFU.EX2 R25, R4 ;  /* 0x0000000400197308 */ /* 0x0002640000000800 */
[--C-:B-1----:R-:W-:Y:S01]  /*9710*/  FFMA.FTZ R4, R82, c[0x0][0x23c], -R64.reuse ;  /* 0x00008f0052047a23 */ /* 0x102fe20000010840 */
[----:B------:R-:W-:Y:S01]  /*9720*/  MOV R137, R25 ;  /* 0x0000001900897202 */ /* 0x000fe20000000f00 */
[----:B------:R-:W-:Y:S06]  /*9730*/  FMUL.FTZ R25, R2, R157 ;  /* 0x0000009d02197220 */ /* 0x000fec0000410000 */
[----:B------:R1:W-:Y:S02]  /*9740*/  MUFU.EX2 R252, R4 ;  /* 0x0000000400fc7308 */ /* 0x0003e40000000800 */
[----:B-1----:R-:W-:Y:S08]  /*9750*/  FFMA.FTZ R4, R83, c[0x0][0x23c], -R64 ;  /* 0x00008f0053047a23 */ /* 0x002ff00000010840 */
[----:B------:R1:W1:Y:S02]  /*9760*/  MUFU.EX2 R28, R4 ;  /* 0x00000004001c7308 */ /* 0x0002640000000800 */
[----:B-1----:R-:W-:Y:S01]  /*9770*/  FFMA.FTZ R4, R72, c[0x0][0x23c], -R65 ;  /* 0x00008f0048047a23 */ /* 0x002fe20000010841 */
[----:B------:R-:W-:Y:S01]  /*9780*/  MOV R145, R28 ;  /* 0x0000001c00917202 */ /* 0x000fe20000000f00 */
[----:B------:R-:W-:Y:S06]  /*9790*/  FFMA.FTZ R28, R96, c[0x0][0x23c], -R43 ;  /* 0x00008f00601c7a23 */ /* 0x000fec000001082b */
[----:B------:R1:W-:Y:S02]  /*97a0*/  MUFU.EX2 R214, R4 ;  /* 0x0000000400d67308 */ /* 0x0003e40000000800 */
[--C-:B-1----:R-:W-:Y:S08]  /*97b0*/  FFMA.FTZ R4, R73, c[0x0][0x23c], -R65.reuse ;  /* 0x00008f0049047a23 */ /* 0x102ff00000010841 */
[----:B------:R1:W-:Y:S02]  /*97c0*/  MUFU.EX2 R231, R4 ;  /* 0x0000000400e77308 */ /* 0x0003e40000000800 */
[----:B-1----:R-:W-:Y:S08]  /*97d0*/  FFMA.FTZ R4, R74, c[0x0][0x23c], -R66 ;  /* 0x00008f004a047a23 */ /* 0x002ff00000010842 */
[----:B------:R1:W-:Y:S02]  /*97e0*/  MUFU.EX2 R204, R4 ;  /* 0x0000000400cc7308 */ /* 0x0003e40000000800 */
[----:B-1----:R-:W-:Y:S08]  /*97f0*/  FFMA.FTZ R4, R77, c[0x0][0x23c], -R65 ;  /* 0x00008f004d047a23 */ /* 0x002ff00000010841 */
[----:B------:R1:W-:Y:S02]  /*9800*/  MUFU.EX2 R230, R4 ;  /* 0x0000000400e67308 */ /* 0x0003e40000000800 */
[----:B-1----:R-:W-:Y:S01]  /*9810*/  FMUL.FTZ R4, R42, R140 ;  /* 0x0000008c2a047220 */ /* 0x002fe20000410000 */
[----:B------:R-:W-:Y:S01]  /*9820*/  MOV R140, R24 ;  /* 0x00000018008c7202 */ /* 0x000fe20000000f00 */
[--C-:B------:R-:W-:Y:S05]  /*9830*/  FFMA.FTZ R24, R87, c[0x0][0x23c], -R64.reuse ;  /* 0x00008f0057187a23 */ /* 0x100fea0000010840 */
[-C--:B------:R-:W-:Y:S08]  /*9840*/  HMMA.16816.F32.BF16 R4, R44, R20.reuse, R4 ;  /* 0x000000142c04723c */ /* 0x080ff00000041804 */
[C---:B------:R-:W-:Y:S07]  /*9850*/  HMMA.16816.F32.BF16 R8, R32.reuse, R20, R8 ;  /* 0x000000142008723c */ /* 0x040fee0000041808 */
[--C-:B------:R-:W-:Y:S01]  /*9860*/  FFMA.FTZ R20, R86, c[0x0][0x23c], -R64.reuse ;  /* 0x00008f0056147a23 */ /* 0x100fe20000010840 */
[-C--:B------:R-:W-:Y:S03]  /*9870*/  HMMA.16816.F32.BF16 R12, R32, R22.reuse, R12 ;  /* 0x00000016200c723c */ /* 0x080fe6000004180c */
[----:B------:R1:W-:Y:S01]  /*9880*/  MUFU.EX2 R144, R20 ;  /* 0x0000001400907308 */ /* 0x0003e20000000800 */
[C---:B------:R-:W-:Y:S04]  /*9890*/  FMUL.FTZ R21, R42.reuse, R153 ;  /* 0x000000992a157220 */ /* 0x040fe80000410000 */
[C---:B------:R-:W-:Y:S05]  /*98a0*/  HMMA.16816.F32.BF16 R16, R44.reuse, R22, R16 ;  /* 0x000000162c10723c */ /* 0x040fea0000041810 */
[----:B------:R2:W-:Y:S02]  /*98b0*/  MUFU.EX2 R153, R24 ;  /* 0x0000001800997308 */ /* 0x0005e40000000800 */
[C---:B------:R-:W-:Y:S02]  /*98c0*/  FMUL.FTZ R22, R41.reuse, R154 ;  /* 0x0000009a29167220 */ /* 0x040fe40000410000 */
[----:B------:R-:W-:Y:S03]  /*98d0*/  FMUL.FTZ R23, R41, R155 ;  /* 0x0000009b29177220 */ /* 0x000fe60000410000 */
[----:B-1----:R-:W-:Y:S03]  /*98e0*/  FMUL.FTZ R20, R42, R152 ;  /* 0x000000982a147220 */ /* 0x002fe60000410000 */
[----:B------:R1:W-:Y:S04]  /*98f0*/  MUFU.EX2 R152, R28 ;  /* 0x0000001c00987308 */ /* 0x0003e80000000800 */
[-C--:B------:R-:W-:Y:S03]  /*9900*/  HMMA.16816.F32.BF16 R20, R44, R48.reuse, R20 ;  /* 0x000000302c14723c */ /* 0x080fe60000041814 */
[----:B--2---:R-:W-:Y:S07]  /*9910*/  FMUL.FTZ R24, R2, R156 ;  /* 0x0000009c02187220 */ /* 0x004fee0000410000 */
[C---:B------:R-:W-:Y:S07]  /*9920*/  HMMA.16816.F32.BF16 R24, R32.reuse, R48, R24 ;  /* 0x000000302018723c */ /* 0x040fee0000041818 */
[----:B------:R-:W-:Y:S01]  /*9930*/  FFMA.FTZ R48, R98, c[0x0][0x23c], -R64 ;  /* 0x00008f0062307a23 */ /* 0x000fe20000010840 */
[----:B------:R-:W-:Y:S01]  /*9940*/  F2FP.BF16.PACK_AB R49, R182, R168 ;  /* 0x000000a8b631723e */ /* 0x000fe200000010ff */
[----:B-1----:R-:W-:Y:S02]  /*9950*/  FMUL.FTZ R28, R2, R160 ;  /* 0x000000a0021c7220 */ /* 0x002fe40000410000 */
[----:B------:R1:W-:Y:S01]  /*9960*/  MUFU.EX2 R134, R48 ;  /* 0x0000003000867308 */ /* 0x0003e20000000800 */
[----:B-----5:R-:W-:Y:S02]  /*9970*/  FFMA.FTZ R0, R0, R69, R169 ;  /* 0x0000004500007223 */ /* 0x020fe400000100a9 */
[----:B------:R-:W-:Y:S02]  /*9980*/  FFMA.FTZ R2, R2, R70, R172 ;  /* 0x0000004602027223 */ /* 0x000fe400000100ac */
[-C--:B------:R-:W-:Y:S03]  /*9990*/  HMMA.16816.F32.BF16 R28, R32, R50.reuse, R28 ;  /* 0x00000032201c723c */ /* 0x080fe6000004181c */
[----:B------:R-:W-:Y:S04]  /*99a0*/  FADD.FTZ R0, R173, R0 ;  /* 0x00000000ad007221 */ /* 0x000fe80000010000 */
[C---:B------:R-:W-:Y:S02]  /*99b0*/  FMUL.FTZ R32, R42.reuse, R164 ;  /* 0x000000a42a207220 */ /* 0x040fe40000410000 */
[C---:B------:R-:W-:Y:S03]  /*99c0*/  FMUL.FTZ R33, R42.reuse, R165 ;  /* 0x000000a52a217220 */ /* 0x040fe60000410000 */
[C---:B------:R-:W-:Y:S02]  /*99d0*/  FMUL.FTZ R34, R41.reuse, R166 ;  /* 0x000000a629227220 */ /* 0x040fe40000410000 */
[C---:B------:R-:W-:Y:S02]  /*99e0*/  FMUL.FTZ R35, R41.reuse, R167 ;  /* 0x000000a729237220 */ /* 0x040fe40000410000 */
[----:B---3--:R-:W-:Y:S02]  /*99f0*/  FFMA.FTZ R41, R41, R149, R209 ;  /* 0x0000009529297223 */ /* 0x008fe400000100d1 */
[----:B------:R-:W-:Y:S02]  /*9a00*/  FFMA.FTZ R42, R42, R150, R210 ;  /* 0x000000962a2a7223 */ /* 0x000fe400000100d2 */
[----:B-1----:R-:W-:Y:S01]  /*9a10*/  FFMA.FTZ R48, R99, c[0x0][0x23c], -R64 ;  /* 0x00008f0063307a23 */ /* 0x002fe20000010840 */
[----:B------:R-:W-:Y:S03]  /*9a20*/  HMMA.16816.F32.BF16 R32, R44, R50, R32 ;  /* 0x000000322c20723c */ /* 0x000fe60000041820 */
[----:B------:R1:W-:Y:S01]  /*9a30*/  MUFU.EX2 R133, R48 ;  /* 0x0000003000857308 */ /* 0x0003e20000000800 */
[----:B------:R-:W-:Y:S02]  /*9a40*/  FADD.FTZ R40, R227, R41 ;  /* 0x00000029e3287221 */ /* 0x000fe40000010000 */
[----:B------:R-:W-:Y:S01]  /*9a50*/  FADD.FTZ R42, R236, R42 ;  /* 0x0000002aec2a7221 */ /* 0x000fe20000010000 */
[----:B------:R-:W-:Y:S01]  /*9a60*/  F2FP.BF16.PACK_AB R46, R147, R148 ;  /* 0x00000094932e723e */ /* 0x000fe200000010ff */
[----:B------:R-:W-:Y:S01]  /*9a70*/  FADD.FTZ R40, R219, R40 ;  /* 0x00000028db287221 */ /* 0x000fe20000010000 */
[----:B------:R-:W-:Y:S03]  /*9a80*/  F2FP.BF16.PACK_AB R44, R207, R201 ;  /* 0x000000c9cf2c723e */ /* 0x000fe600000010ff */
[----:B------:R-:W-:Y:S01]  /*9a90*/  F2FP.BF16.PACK_AB R45, R200, R177 ;  /* 0x000000b1c82d723e */ /* 0x000fe200000010ff */
[----:B------:R-:W-:Y:S01]  /*9aa0*/  FADD.FTZ R40, R239, R40 ;  /* 0x00000028ef287221 */ /* 0x000fe20000010000 */
[----:B------:R-:W-:Y:S01]  /*9ab0*/  F2FP.BF16.PACK_AB R47, R139, R251 ;  /* 0x000000fb8b2f723e */ /* 0x000fe200000010ff */
[----:B------:R-:W-:Y:S01]  /*9ac0*/  FADD.FTZ R0, R174, R0 ;  /* 0x00000000ae007221 */ /* 0x000fe20000010000 */
[----:B------:R-:W-:Y:S02]  /*9ad0*/  F2FP.BF16.PACK_AB R50, R242, R225 ;  /* 0x000000e1f232723e */ /* 0x000fe400000010ff */
[----:B------:R-:W-:Y:S03]  /*9ae0*/  F2FP.BF16.PACK_AB R51, R235, R217 ;  /* 0x000000d9eb33723e */ /* 0x000fe600000010ff */
[-C--:B------:R-:W-:Y:S03]  /*9af0*/  HMMA.16816.F32.BF16 R4, R44, R52.reuse, R4 ;  /* 0x000000342c04723c */ /* 0x080fe60000041804 */
[----:B-1----:R-:W-:Y:S04]  /*9b00*/  FFMA.FTZ R48, R88, c[0x0][0x23c], -R65 ;  /* 0x00008f0058307a23 */ /* 0x002fe80000010841 */
[----:B------:R1:W-:Y:S02]  /*9b10*/  MUFU.EX2 R132, R48 ;  /* 0x0000003000847308 */ /* 0x0003e40000000800 */
[----:B-1----:R-:W-:Y:S07]  /*9b20*/  F2FP.BF16.PACK_AB R48, R203, R170 ;  /* 0x000000aacb30723e */ /* 0x002fee00000010ff */
[C---:B------:R-:W-:Y:S07]  /*9b30*/  HMMA.16816.F32.BF16 R8, R48.reuse, R52, R8 ;  /* 0x000000343008723c */ /* 0x040fee0000041808 */
[--C-:B------:R-:W-:Y:S01]  /*9b40*/  FFMA.FTZ R52, R90, c[0x0][0x23c], -R66.reuse ;  /* 0x00008f005a347a23 */ /* 0x100fe20000010842 */
[-C--:B------:R-:W-:Y:S03]  /*9b50*/  HMMA.16816.F32.BF16 R12, R48, R54.reuse, R12 ;  /* 0x00000036300c723c */ /* 0x080fe6000004180c */
[----:B------:R1:W-:Y:S05]  /*9b60*/  MUFU.EX2 R126, R52 ;  /* 0x00000034007e7308 */ /* 0x0003ea0000000800 */
[C---:B------:R-:W-:Y:S08]  /*9b70*/  HMMA.16816.F32.BF16 R16, R44.reuse, R54, R16 ;  /* 0x000000362c10723c */ /* 0x040ff00000041810 */
[-C--:B------:R-:W-:Y:S08]  /*9b80*/  HMMA.16816.F32.BF16 R20, R44, R56.reuse, R20 ;  /* 0x000000382c14723c */ /* 0x080ff00000041814 */
[C---:B------:R-:W-:Y:S04]  /*9b90*/  HMMA.16816.F32.BF16 R24, R48.reuse, R56, R24 ;  /* 0x000000383018723c */ /* 0x040fe80000041818 */
[--C-:B-1----:R-:W-:Y:S03]  /*9ba0*/  FFMA.FTZ R52, R91, c[0x0][0x23c], -R66.reuse ;  /* 0x00008f005b347a23 */ /* 0x102fe60000010842 */
[----:B------:R-:W-:Y:S01]  /*9bb0*/  FFMA.FTZ R56, R100, c[0x0][0x23c], -R43 ;  /* 0x00008f0064387a23 */ /* 0x000fe2000001082b */
[-C--:B------:R-:W-:Y:S01]  /*9bc0*/  HMMA.16816.F32.BF16 R28, R48, R58.reuse, R28 ;  /* 0x0000003a301c723c */ /* 0x080fe2000004181c */
[----:B------:R1:W-:Y:S06]  /*9bd0*/  MUFU.EX2 R98, R52 ;  /* 0x0000003400627308 */ /* 0x0003ec0000000800 */
[--C-:B------:R-:W-:Y:S01]  /*9be0*/  FFMA.FTZ R48, R94, c[0x0][0x23c], -R66.reuse ;  /* 0x00008f005e307a23 */ /* 0x100fe20000010842 */
[----:B------:R-:W-:Y:S03]  /*9bf0*/  HMMA.16816.F32.BF16 R32, R44, R58, R32 ;  /* 0x0000003a2c20723c */ /* 0x000fe60000041820 */
[----:B------:R2:W-:Y:S01]  /*9c00*/  MUFU.EX2 R96, R48 ;  /* 0x0000003000607308 */ /* 0x0005e20000000800 */
[----:B------:R-:W-:Y:S02]  /*9c10*/  F2FP.BF16.PACK_AB R49, R202, R181 ;  /* 0x000000b5ca31723e */ /* 0x000fe400000010ff */
[----:B------:R-:W-:Y:S02]  /*9c20*/  F2FP.BF16.PACK_AB R50, R237, R220 ;  /* 0x000000dced32723e */ /* 0x000fe400000010ff */
[----:B------:R-:W-:Y:S04]  /*9c30*/  F2FP.BF16.PACK_AB R44, R250, R234 ;  /* 0x000000eafa2c723e */ /* 0x000fe800000010ff */
[----:B------:R-:W-:Y:S02]  /*9c40*/  F2FP.BF16.PACK_AB R45, R243, R226 ;  /* 0x000000e2f32d723e */ /* 0x000fe400000010ff */
[----:B------:R-:W-:Y:S02]  /*9c50*/  F2FP.BF16.PACK_AB R46, R138, R246 ;  /* 0x000000f68a2e723e */ /* 0x000fe400000010ff */
[----:B------:R-:W-:Y:S01]  /*9c60*/  F2FP.BF16.PACK_AB R47, R143, R238 ;  /* 0x000000ee8f2f723e */ /* 0x000fe200000010ff */
[--C-:B-1----:R-:W-:Y:S01]  /*9c70*/  FFMA.FTZ R52, R92, c[0x0][0x23c], -R65.reuse ;  /* 0x00008f005c347a23 */ /* 0x102fe20000010841 */
[----:B------:R-:W-:Y:S03]  /*9c80*/  F2FP.BF16.PACK_AB R51, R241, R208 ;  /* 0x000000d0f133723e */ /* 0x000fe600000010ff */
[----:B------:R1:W-:Y:S02]  /*9c90*/  MUFU.EX2 R99, R52 ;  /* 0x0000003400637308 */ /* 0x0003e40000000800 */
[-C--:B----4-:R-:W-:Y:S03]  /*9ca0*/  HMMA.16816.F32.BF16 R4, R44, R60.reuse, R4 ;  /* 0x0000003c2c04723c */ /* 0x090fe60000041804 */
[----:B--2---:R-:W-:Y:S05]  /*9cb0*/  FFMA.FTZ R48, R95, c[0x0][0x23c], -R66 ;  /* 0x00008f005f307a23 */ /* 0x004fea0000010842 */
[----:B------:R2:W-:Y:S01]  /*9cc0*/  MUFU.EX2 R94, R48 ;  /* 0x00000030005e7308 */ /* 0x0005e20000000800 */
[----:B-1----:R-:W-:Y:S09]  /*9cd0*/  FFMA.FTZ R52, R93, c[0x0][0x23c], -R65 ;  /* 0x00008f005d347a23 */ /* 0x002ff20000010841 */
[----:B------:R1:W-:Y:S01]  /*9ce0*/  MUFU.EX2 R93, R56 ;  /* 0x00000038005d7308 */ /* 0x0003e20000000800 */
[----:B--2---:R-:W-:Y:S09]  /*9cf0*/  F2FP.BF16.PACK_AB R48, R211, R176 ;  /* 0x000000b0d330723e */ /* 0x004ff200000010ff */
[----:B------:R2:W-:Y:S01]  /*9d00*/  MUFU.EX2 R97, R52 ;  /* 0x0000003400617308 */ /* 0x0005e20000000800 */
[C---:B------:R-:W-:Y:S07]  /*9d10*/  HMMA.16816.F32.BF16 R8, R48.reuse, R60, R8 ;  /* 0x0000003c3008723c */ /* 0x040fee0000041808 */
[--C-:B------:R-:W-:Y:S01]  /*9d20*/  FFMA.FTZ R60, R102, c[0x0][0x23c], -R64.reuse ;  /* 0x00008f00663c7a23 */ /* 0x100fe20000010840 */
[-C--:B------:R-:W-:Y:S03]  /*9d30*/  HMMA.16816.F32.BF16 R12, R48, R62.reuse, R12 ;  /* 0x0000003e300c723c */ /* 0x080fe6000004180c */
[----:B------:R3:W-:Y:S01]  /*9d40*/  MUFU.EX2 R91, R60 ;  /* 0x0000003c005b7308 */ /* 0x0007e20000000800 */
[--C-:B-1----:R-:W-:Y:S04]  /*9d50*/  FFMA.FTZ R56, R101, c[0x0][0x23c], -R43.reuse ;  /* 0x00008f0065387a23 */ /* 0x102fe8000001082b */
[C---:B------:R-:W-:Y:S01]  /*9d60*/  HMMA.16816.F32.BF16 R16, R44.reuse, R62, R16 ;  /* 0x0000003e2c10723c */ /* 0x040fe20000041810 */
[----:B--2---:R-:W1:Y:S04]  /*9d70*/  LDSM.16.MT88.4 R52, [R185+0x4800] ;  /* 0x00480000b934783b */ /* 0x004e680000004200 */
[----:B------:R2:W-:Y:S01]  /*9d80*/  MUFU.EX2 R92, R56 ;  /* 0x00000038005c7308 */ /* 0x0005e20000000800 */
[--C-:B---3--:R-:W-:Y:S09]  /*9d90*/  FFMA.FTZ R60, R103, c[0x0][0x23c], -R64.reuse ;  /* 0x00008f00673c7a23 */ /* 0x108ff20000010840 */
[----:B------:R3:W4:Y:S01]  /*9da0*/  MUFU.EX2 R90, R60 ;  /* 0x0000003c005a7308 */ /* 0x0007220000000800 */
[----:B--2---:R-:W2:Y:S01]  /*9db0*/  LDSM.16.MT88.4 R56, [R184+0x4c00] ;  /* 0x004c0000b838783b */ /* 0x004ea20000004200 */
[-C--:B-1----:R-:W-:Y:S07]  /*9dc0*/  HMMA.16816.F32.BF16 R20, R44, R52.reuse, R20 ;  /* 0x000000342c14723c */ /* 0x082fee0000041814 */
[----:B---3--:R-:W1:Y:S01]  /*9dd0*/  LDSM.16.MT88.4 R60, [R185+0x4c00] ;  /* 0x004c0000b93c783b */ /* 0x008e620000004200 */
[----:B----4-:R-:W-:Y:S01]  /*9de0*/  F2FP.BF16.PACK_AB R41, R90, R91 ;  /* 0x0000005b5a29723e */ /* 0x010fe200000010ff */
[C---:B------:R-:W-:Y:S07]  /*9df0*/  HMMA.16816.F32.BF16 R24, R48.reuse, R52, R24 ;  /* 0x000000343018723c */ /* 0x040fee0000041818 */
[--C-:B------:R-:W-:Y:S01]  /*9e00*/  FFMA.FTZ R52, R112, c[0x0][0x23c], -R43.reuse ;  /* 0x00008f0070347a23 */ /* 0x100fe2000001082b */
[-C--:B------:R-:W-:Y:S03]  /*9e10*/  HMMA.16816.F32.BF16 R28, R48, R54.reuse, R28 ;  /* 0x00000036301c723c */ /* 0x080fe6000004181c */
[----:B------:R3:W-:Y:S04]  /*9e20*/  MUFU.EX2 R89, R52 ;  /* 0x0000003400597308 */ /* 0x0007e80000000800 */
[----:B------:R-:W-:Y:S01]  /*9e30*/  FFMA.FTZ R48, R113, c[0x0][0x23c], -R43 ;  /* 0x00008f0071307a23 */ /* 0x000fe2000001082b */
[----:B------:R-:W-:Y:S04]  /*9e40*/  HMMA.16816.F32.BF16 R32, R44, R54, R32 ;  /* 0x000000362c20723c */ /* 0x000fe80000041820 */
[----:B------:R-:W-:Y:S01]  /*9e50*/  F2FP.BF16.PACK_AB R49, R205, R171 ;  /* 0x000000abcd31723e */ /* 0x000fe200000010ff */
[----:B------:R4:W-:Y:S01]  /*9e60*/  MUFU.EX2 R88, R48 ;  /* 0x0000003000587308 */ /* 0x0009e20000000800 */
[----:B------:R-:W-:Y:S02]  /*9e70*/  F2FP.BF16.PACK_AB R50, R232, R215 ;  /* 0x000000d7e832723e */ /* 0x000fe400000010ff */
[----:B------:R-:W-:Y:S04]  /*9e80*/  F2FP.BF16.PACK_AB R44, R245, R240 ;  /* 0x000000f0f52c723e */ /* 0x000fe800000010ff */
[----:B------:R-:W-:Y:S02]  /*9e90*/  F2FP.BF16.PACK_AB R45, R248, R233 ;  /* 0x000000e9f82d723e */ /* 0x000fe400000010ff */
[----:B------:R-:W-:Y:S02]  /*9ea0*/  F2FP.BF16.PACK_AB R46, R142, R249 ;  /* 0x000000f98e2e723e */ /* 0x000fe400000010ff */
[----:B------:R-:W-:Y:S02]  /*9eb0*/  F2FP.BF16.PACK_AB R47, R141, R244 ;  /* 0x000000f48d2f723e */ /* 0x000fe400000010ff */
[----:B------:R-:W-:Y:S01]  /*9ec0*/  F2FP.BF16.PACK_AB R51, R224, R216 ;  /* 0x000000d8e033723e */ /* 0x000fe200000010ff */
[--C-:B---3--:R-:W-:Y:S04]  /*9ed0*/  FFMA.FTZ R52, R115, c[0x0][0x23c], -R64.reuse ;  /* 0x00008f0073347a23 */ /* 0x108fe80000010840 */
[-C--:B--2---:R-:W-:Y:S01]  /*9ee0*/  HMMA.16816.F32.BF16 R4, R44, R56.reuse, R4 ;  /* 0x000000382c04723c */ /* 0x084fe20000041804 */
[----:B------:R2:W-:Y:S02]  /*9ef0*/  MUFU.EX2 R86, R52 ;  /* 0x0000003400567308 */ /* 0x0005e40000000800 */
[----:B----4-:R-:W-:Y:S08]  /*9f00*/  FFMA.FTZ R48, R114, c[0x0][0x23c], -R64 ;  /* 0x00008f0072307a23 */ /* 0x010ff00000010840 */
[----:B------:R3:W-:Y:S01]  /*9f10*/  MUFU.EX2 R87, R48 ;  /* 0x0000003000577308 */ /* 0x0007e20000000800 */
[--C-:B--2---:R-:W-:Y:S09]  /*9f20*/  FFMA.FTZ R52, R104, c[0x0][0x23c], -R65.reuse ;  /* 0x00008f0068347a23 */ /* 0x104ff20000010841 */
[----:B------:R2:W-:Y:S01]  /*9f30*/  MUFU.EX2 R85, R52 ;  /* 0x0000003400557308 */ /* 0x0005e20000000800 */
[----:B---3--:R-:W-:Y:S07]  /*9f40*/  F2FP.BF16.PACK_AB R48, R218, R183 ;  /* 0x000000b7da30723e */ /* 0x008fee00000010ff */
[C---:B------:R-:W-:Y:S07]  /*9f50*/  HMMA.16816.F32.BF16 R8, R48.reuse, R56, R8 ;  /* 0x000000383008723c */ /* 0x040fee0000041808 */
[--C-:B------:R-:W-:Y:S01]  /*9f60*/  FFMA.FTZ R56, R105, c[0x0][0x23c], -R65.reuse ;  /* 0x00008f0069387a23 */ /* 0x100fe20000010841 */
[-C--:B------:R-:W-:Y:S01]  /*9f70*/  HMMA.16816.F32.BF16 R12, R48, R58.reuse, R12 ;  /* 0x0000003a300c723c */ /* 0x080fe2000004180c */
[----:B--2---:R-:W2:Y:S02]  /*9f80*/  LDSM.16.MT88.4 R52, [R184+0x5000] ;  /* 0x00500000b834783b */ /* 0x004ea40000004200 */
[----:B------:R3:W-:Y:S05]  /*9f90*/  MUFU.EX2 R84, R56 ;  /* 0x0000003800547308 */ /* 0x0007ea0000000800 */
[C---:B------:R-:W-:Y:S08]  /*9fa0*/  HMMA.16816.F32.BF16 R16, R44.reuse, R58, R16 ;  /* 0x0000003a2c10723c */ /* 0x040ff00000041810 */
[-C--:B-1----:R-:W-:Y:S08]  /*9fb0*/  HMMA.16816.F32.BF16 R20, R44, R60.reuse, R20 ;  /* 0x0000003c2c14723c */ /* 0x082ff00000041814 */
[C---:B------:R-:W-:Y:S04]  /*9fc0*/  HMMA.16816.F32.BF16 R24, R48.reuse, R60, R24 ;  /* 0x0000003c3018723c */ /* 0x040fe80000041818 */
[--C-:B---3--:R-:W-:Y:S03]  /*9fd0*/  FFMA.FTZ R56, R106, c[0x0][0x23c], -R66.reuse ;  /* 0x00008f006a387a23 */ /* 0x108fe60000010842 */
[--C-:B------:R-:W-:Y:S01]  /*9fe0*/  FFMA.FTZ R60, R110, c[0x0][0x23c], -R66.reuse ;  /* 0x00008f006e3c7a23 */ /* 0x100fe20000010842 */
        /* <DEDUP_REMOVED lines=8> */
[----:B------:R-:W-:Y:S01]  /*a070*/  F2FP.BF16.PACK_AB R45, R137, R212 ;  /* 0x000000d4892d723e */ /* 0x000fe200000010ff */
[----:B------:R4:W-:Y:S01]  /*a080*/  MUFU.EX2 R79, R60 ;  /* 0x0000003c004f7308 */ /* 0x0009e20000000800 */
[----:B------:R-:W-:Y:S02]  /*a090*/  F2FP.BF16.PACK_AB R46, R146, R136 ;  /* 0x00000088922e723e */ /* 0x000fe400000010ff */
[----:B------:R-:W-:Y:S01]  /*a0a0*/  F2FP.BF16.PACK_AB R47, R145, R252 ;  /* 0x000000fc912f723e */ /* 0x000fe200000010ff */
[--C-:B-1----:R-:W-:Y:S01]  /*a0b0*/  FFMA.FTZ R56, R107, c[0x0][0x23c], -R66.reuse ;  /* 0x00008f006b387a23 */ /* 0x102fe20000010842 */
[----:B------:R-:W-:Y:S05]  /*a0c0*/  F2FP.BF16.PACK_AB R51, R222, R213 ;  /* 0x000000d5de33723e */ /* 0x000fea00000010ff */
[----:B------:R1:W-:Y:S01]  /*a0d0*/  MUFU.EX2 R82, R56 ;  /* 0x0000003800527308 */ /* 0x0003e20000000800 */
[-C--:B--2---:R-:W-:Y:S03]  /*a0e0*/  HMMA.16816.F32.BF16 R4, R44, R52.reuse, R4 ;  /* 0x000000342c04723c */ /* 0x084fe60000041804 */
[----:B---3--:R-:W-:Y:S06]  /*a0f0*/  FFMA.FTZ R48, R109, c[0x0][0x23c], -R65 ;  /* 0x00008f006d307a23 */ /* 0x008fec0000010841 */
[----:B------:R2:W-:Y:S01]  /*a100*/  MUFU.EX2 R80, R48 ;  /* 0x0000003000507308 */ /* 0x0005e20000000800 */
[----:B----4-:R-:W-:Y:S08]  /*a110*/  LDSM.16.MT88.4 R60, [R184+0x5400] ;  /* 0x00540000b83c783b */ /* 0x010ff00000004200 */
[----:B-1----:R-:W1:Y:S01]  /*a120*/  LDSM.16.MT88.4 R56, [R185+0x5000] ;  /* 0x00500000b938783b */ /* 0x002e620000004200 */
[----:B--2---:R-:W-:Y:S07]  /*a130*/  F2FP.BF16.PACK_AB R48, R231, R214 ;  /* 0x000000d6e730723e */ /* 0x004fee00000010ff */
[C---:B------:R-:W-:Y:S07]  /*a140*/  HMMA.16816.F32.BF16 R8, R48.reuse, R52, R8 ;  /* 0x000000343008723c */ /* 0x040fee0000041808 */
[----:B------:R-:W-:Y:S01]  /*a150*/  FFMA.FTZ R52, R111, c[0x0][0x23c], -R66 ;  /* 0x00008f006f347a23 */ /* 0x000fe20000010842 */
[-C--:B------:R-:W-:Y:S03]  /*a160*/  HMMA.16816.F32.BF16 R12, R48, R54.reuse, R12 ;  /* 0x00000036300c723c */ /* 0x080fe6000004180c */
[----:B------:R2:W-:Y:S05]  /*a170*/  MUFU.EX2 R78, R52 ;  /* 0x00000034004e7308 */ /* 0x0005ea0000000800 */
[C---:B------:R-:W-:Y:S08]  /*a180*/  HMMA.16816.F32.BF16 R16, R44.reuse, R54, R16 ;  /* 0x000000362c10723c */ /* 0x040ff00000041810 */
[-C--:B-1----:R-:W-:Y:S08]  /*a190*/  HMMA.16816.F32.BF16 R20, R44, R56.reuse, R20 ;  /* 0x000000382c14723c */ /* 0x082ff00000041814 */
[C---:B------:R-:W-:Y:S04]  /*a1a0*/  HMMA.16816.F32.BF16 R24, R48.reuse, R56, R24 ;  /* 0x000000383018723c */ /* 0x040fe80000041818 */
[--C-:B--2---:R-:W-:Y:S03]  /*a1b0*/  FFMA.FTZ R52, R116, c[0x0][0x23c], -R43.reuse ;  /* 0x00008f0074347a23 */ /* 0x104fe6000001082b */
[--C-:B------:R-:W-:Y:S01]  /*a1c0*/  FFMA.FTZ R56, R130, c[0x0][0x23c], -R64.reuse ;  /* 0x00008f0082387a23 */ /* 0x100fe20000010840 */
[----:B------:R1:W-:Y:S01]  /*a1d0*/  MUFU.EX2 R77, R52 ;  /* 0x00000034004d7308 */ /* 0x0003e20000000800 */
[-C--:B------:R-:W-:Y:S07]  /*a1e0*/  HMMA.16816.F32.BF16 R28, R48, R58.reuse, R28 ;  /* 0x0000003a301c723c */ /* 0x080fee000004181c */
[--C-:B------:R-:W-:Y:S01]  /*a1f0*/  FFMA.FTZ R48, R119, c[0x0][0x23c], -R64.reuse ;  /* 0x00008f0077307a23 */ /* 0x100fe20000010840 */
[----:B------:R-:W-:Y:S01]  /*a200*/  HMMA.16816.F32.BF16 R32, R44, R58, R32 ;  /* 0x0000003a2c20723c */ /* 0x000fe20000041820 */
[----:B------:R2:W-:Y:S03]  /*a210*/  MUFU.EX2 R71, R56 ;  /* 0x0000003800477308 */ /* 0x0005e60000000800 */
[----:B------:R-:W-:Y:S02]  /*a220*/  F2FP.BF16.PACK_AB R49, R98, R126 ;  /* 0x0000007e6231723e */ /* 0x000fe400000010ff */
[----:B------:R-:W-:Y:S02]  /*a230*/  F2FP.BF16.PACK_AB R50, R97, R99 ;  /* 0x000000636132723e */ /* 0x000fe400000010ff */
[----:B------:R-:W-:Y:S03]  /*a240*/  F2FP.BF16.PACK_AB R51, R94, R96 ;  /* 0x000000605e33723e */ /* 0x000fe600000010ff */
[----:B------:R3:W-:Y:S01]  /*a250*/  MUFU.EX2 R74, R48 ;  /* 0x00000030004a7308 */ /* 0x0007e20000000800 */
[----:B------:R-:W-:Y:S02]  /*a260*/  F2FP.BF16.PACK_AB R44, R179, R206 ;  /* 0x000000ceb32c723e */ /* 0x000fe400000010ff */
[----:B------:R-:W-:Y:S01]  /*a270*/  F2FP.BF16.PACK_AB R45, R153, R144 ;  /* 0x00000090992d723e */ /* 0x000fe200000010ff */
[--C-:B-1----:R-:W-:Y:S01]  /*a280*/  FFMA.FTZ R52, R117, c[0x0][0x23c], -R43.reuse ;  /* 0x00008f0075347a23 */ /* 0x102fe2000001082b */
[----:B------:R-:W-:Y:S02]  /*a290*/  F2FP.BF16.PACK_AB R46, R135, R152 ;  /* 0x00000098872e723e */ /* 0x000fe400000010ff */
[----:B------:R-:W-:Y:S03]  /*a2a0*/  F2FP.BF16.PACK_AB R47, R133, R134 ;  /* 0x00000086852f723e */ /* 0x000fe600000010ff */
[----:B------:R1:W4:Y:S01]  /*a2b0*/  MUFU.EX2 R76, R52 ;  /* 0x00000034004c7308 */ /* 0x0003220000000800 */
[----:B--2---:R-:W-:Y:S03]  /*a2c0*/  LDSM.16.MT88.4 R56, [R184+0x5800] ;  /* 0x00580000b838783b */ /* 0x004fe60000004200 */
[-C--:B------:R-:W-:Y:S03]  /*a2d0*/  HMMA.16816.F32.BF16 R4, R44, R60.reuse, R4 ;  /* 0x0000003c2c04723c */ /* 0x080fe60000041804 */
[--C-:B---3--:R-:W-:Y:S02]  /*a2e0*/  FFMA.FTZ R48, R128, c[0x0][0x23c], -R43.reuse ;  /* 0x00008f0080307a23 */ /* 0x108fe4000001082b */
[----:B------:R-:W-:Y:S02]  /*a2f0*/  FFMA.FTZ R43, R129, c[0x0][0x23c], -R43 ;  /* 0x00008f00812b7a23 */ /* 0x000fe4000001082b */
[----:B------:R2:W-:Y:S01]  /*a300*/  MUFU.EX2 R73, R48 ;  /* 0x0000003000497308 */ /* 0x0005e20000000800 */
[--C-:B-1----:R-:W-:Y:S01]  /*a310*/  FFMA.FTZ R52, R118, c[0x0][0x23c], -R64.reuse ;  /* 0x00008f0076347a23 */ /* 0x102fe20000010840 */
[----:B----4-:R-:W-:Y:S03]  /*a320*/  F2FP.BF16.PACK_AB R164, R76, R77 ;  /* 0x0000004d4ca4723e */ /* 0x010fe600000010ff */
[----:B------:R-:W-:Y:S05]  /*a330*/  FFMA.FTZ R64, R131, c[0x0][0x23c], -R64 ;  /* 0x00008f0083407a23 */ /* 0x000fea0000010840 */
[----:B------:R1:W3:Y:S10]  /*a340*/  MUFU.EX2 R75, R52 ;  /* 0x00000034004b7308 */ /* 0x0002f40000000800 */
[----:B------:R4:W5:Y:S01]  /*a350*/  MUFU.EX2 R72, R43 ;  /* 0x0000002b00487308 */ /* 0x0009620000000800 */
[----:B--2---:R-:W-:Y:S09]  /*a360*/  F2FP.BF16.PACK_AB R48, R127, R132 ;  /* 0x000000847f30723e */ /* 0x004ff200000010ff */
[----:B------:R-:W2:Y:S01]  /*a370*/  MUFU.EX2 R70, R64 ;  /* 0x0000004000467308 */ /* 0x000ea20000000800 */
[C---:B------:R-:W-:Y:S01]  /*a380*/  HMMA.16816.F32.BF16 R8, R48.reuse, R60, R8 ;  /* 0x0000003c3008723c */ /* 0x040fe20000041808 */
[----:B-1----:R-:W1:Y:S03]  /*a390*/  LDSM.16.MT88.4 R52, [R185+0x5400] ;  /* 0x00540000b934783b */ /* 0x002e660000004200 */
[----:B---3--:R-:W-:Y:S03]  /*a3a0*/  F2FP.BF16.PACK_AB R165, R74, R75 ;  /* 0x0000004b4aa5723e */ /* 0x008fe600000010ff */
[--C-:B------:R-:W-:Y:S01]  /*a3b0*/  FFMA.FTZ R60, R121, c[0x0][0x23c], -R65.reuse ;  /* 0x00008f00793c7a23 */ /* 0x100fe20000010841 */
[-C--:B------:R-:W-:Y:S03]  /*a3c0*/  HMMA.16816.F32.BF16 R12, R48, R62.reuse, R12 ;  /* 0x0000003e300c723c */ /* 0x080fe6000004180c */
[----:B------:R-:W-:Y:S01]  /*a3d0*/  MUFU.EX2 R64, R60 ;  /* 0x0000003c00407308 */ /* 0x000fe20000000800 */
[--C-:B----4-:R-:W-:Y:S01]  /*a3e0*/  FFMA.FTZ R43, R120, c[0x0][0x23c], -R65.reuse ;  /* 0x00008f00782b7a23 */ /* 0x110fe20000010841 */
[----:B-----5:R-:W-:Y:S01]  /*a3f0*/  F2FP.BF16.PACK_AB R166, R72, R73 ;  /* 0x0000004948a6723e */ /* 0x020fe200000010ff */
[----:B------:R-:W-:Y:S02]  /*a400*/  FFMA.FTZ R65, R125, c[0x0][0x23c], -R65 ;  /* 0x00008f007d417a23 */ /* 0x000fe40000010841 */
[C---:B------:R-:W-:Y:S05]  /*a410*/  HMMA.16816.F32.BF16 R16, R44.reuse, R62, R16 ;  /* 0x0000003e2c10723c */ /* 0x040fea0000041810 */
[----:B------:R3:W4:Y:S02]  /*a420*/  MUFU.EX2 R69, R43 ;  /* 0x0000002b00457308 */ /* 0x0007240000000800 */
[--C-:B------:R-:W-:Y:S01]  /*a430*/  FFMA.FTZ R62, R122, c[0x0][0x23c], -R66.reuse ;  /* 0x00008f007a3e7a23 */ /* 0x100fe20000010842 */
[----:B--2---:R-:W-:Y:S01]  /*a440*/  F2FP.BF16.PACK_AB R167, R70, R71 ;  /* 0x0000004746a7723e */ /* 0x004fe200000010ff */
[--C-:B------:R-:W-:Y:S03]  /*a450*/  FFMA.FTZ R63, R123, c[0x0][0x23c], -R66.reuse ;  /* 0x00008f007b3f7a23 */ /* 0x100fe60000010842 */
[----:B------:R-:W-:Y:S02]  /*a460*/  FFMA.FTZ R66, R39, c[0x0][0x23c], -R66 ;  /* 0x00008f0027427a23 */ /* 0x000fe40000010842 */
[----:B------:R-:W-:Y:S01]  /*a470*/  FADD.FTZ R39, R175, R2 ;  /* 0x00000002af277221 */ /* 0x000fe20000010000 */
[----:B------:R-:W2:Y:S01]  /*a480*/  MUFU.EX2 R65, R65 ;  /* 0x0000004100417308 */ /* 0x000ea20000000800 */
[----:B------:R-:W-:Y:S01]  /*a490*/  FADD.FTZ R2, R229, R42 ;  /* 0x0000002ae5027221 */ /* 0x000fe20000010000 */
[----:B------:R-:W-:Y:S03]  /*a4a0*/  F2FP.BF16.PACK_AB R42, R88, R89 ;  /* 0x00000059582a723e */ /* 0x000fe600000010ff */
[----:B------:R-:W-:Y:S04]  /*a4b0*/  FADD.FTZ R2, R247, R2 ;  /* 0x00000002f7027221 */ /* 0x000fe80000010000 */
[----:B------:R-:W-:Y:S01]  /*a4c0*/  FADD.FTZ R2, R201, R2 ;  /* 0x00000002c9027221 */ /* 0x000fe20000010000 */
[----:B------:R-:W5:Y:S01]  /*a4d0*/  MUFU.EX2 R66, R66 ;  /* 0x0000004200427308 */ /* 0x000f620000000800 */
[-C--:B-1----:R-:W-:Y:S03]  /*a4e0*/  HMMA.16816.F32.BF16 R20, R44, R52.reuse, R20 ;  /* 0x000000342c14723c */ /* 0x082fe60000041814 */
[----:B------:R-:W-:Y:S01]  /*a4f0*/  FADD.FTZ R61, R207, R2 ;  /* 0x00000002cf3d7221 */ /* 0x000fe20000010000 */
[----:B---3--:R-:W-:Y:S02]  /*a500*/  F2FP.BF16.PACK_AB R43, R86, R87 ;  /* 0x00000057562b723e */ /* 0x008fe400000010ff */
[----:B----4-:R-:W-:Y:S02]  /*a510*/  F2FP.BF16.PACK_AB R160, R64, R69 ;  /* 0x0000004540a0723e */ /* 0x010fe400000010ff */
[C---:B------:R-:W-:Y:S01]  /*a520*/  HMMA.16816.F32.BF16 R24, R48.reuse, R52, R24 ;  /* 0x000000343018723c */ /* 0x040fe20000041818 */
[----:B------:R-:W-:Y:S03]  /*a530*/  MUFU.EX2 R63, R63 ;  /* 0x0000003f003f7308 */ /* 0x000fe60000000800 */
[----:B--2---:R-:W-:Y:S03]  /*a540*/  F2FP.BF16.PACK_AB R162, R65, R67 ;  /* 0x0000004341a2723e */ /* 0x004fe600000010ff */
[----:B------:R-:W-:Y:S01]  /*a550*/  FADD.FTZ R53, R180, R39 ;  /* 0x00000027b4357221 */ /* 0x000fe20000010000 */
[-C--:B------:R-:W-:Y:S01]  /*a560*/  HMMA.16816.F32.BF16 R28, R48, R54.reuse, R28 ;  /* 0x00000036301c723c */ /* 0x080fe2000004181c */
[----:B------:R-:W1:Y:S02]  /*a570*/  LDSM.16.MT88.4 R48, [R185+0x5800] ;  /* 0x00580000b930783b */ /* 0x000e640000004200 */
[----:B------:R-:W2:Y:S01]  /*a580*/  MUFU.EX2 R62, R62 ;  /* 0x0000003e003e7308 */ /* 0x000ea20000000800 */
[----:B------:R-:W-:Y:S02]  /*a590*/  FADD.FTZ R39, R178, R0 ;  /* 0x00000000b2277221 */ /* 0x000fe40000010000 */
[----:B------:R-:W-:Y:S01]  /*a5a0*/  FADD.FTZ R0, R177, R40 ;  /* 0x00000028b1007221 */ /* 0x000fe20000010000 */
[----:B------:R-:W-:Y:S01]  /*a5b0*/  F2FP.BF16.PACK_AB R40, R92, R93 ;  /* 0x0000005d5c28723e */ /* 0x000fe200000010ff */
[----:B------:R-:W-:Y:S01]  /*a5c0*/  FADD.FTZ R53, R199, R53 ;  /* 0x00000035c7357221 */ /* 0x000fe20000010000 */
[----:B------:R-:W-:Y:S04]  /*a5d0*/  HMMA.16816.F32.BF16 R32, R44, R54, R32 ;  /* 0x000000362c20723c */ /* 0x000fe80000041820 */
[----:B------:R-:W-:Y:S01]  /*a5e0*/  FADD.FTZ R60, R200, R0 ;  /* 0x00000000c83c7221 */ /* 0x000fe20000010000 */
[----:B-----5:R-:W-:Y:S01]  /*a5f0*/  F2FP.BF16.PACK_AB R163, R66, R68 ;  /* 0x0000004442a3723e */ /* 0x020fe200000010ff */
[----:B------:R-:W-:Y:S01]  /*a600*/  FADD.FTZ R0, R148, R61 ;  /* 0x0000003d94007221 */ /* 0x000fe20000010000 */
[----:B------:R-:W-:Y:S01]  /*a610*/  F2FP.BF16.PACK_AB R44, R84, R85 ;  /* 0x00000055542c723e */ /* 0x000fe200000010ff */
[----:B------:R-:W-:Y:S01]  /*a620*/  FADD.FTZ R53, R170, R53 ;  /* 0x00000035aa357221 */ /* 0x000fe20000010000 */
[----:B------:R-:W3:Y:S01]  /*a630*/  LDSM.16.MT88.4 R148, [R184+0x5c00] ;  /* 0x005c0000b894783b */ /* 0x000ee20000004200 */
[-C--:B------:R-:W-:Y:S05]  /*a640*/  HMMA.16816.F32.BF16 R4, R40, R56.reuse, R4 ;  /* 0x000000382804723c */ /* 0x080fea0000041804 */
[----:B------:R-:W-:Y:S01]  /*a650*/  FADD.FTZ R52, R168, R39 ;  /* 0x00000027a8347221 */ /* 0x000fe20000010000 */
[----:B------:R-:W-:Y:S01]  /*a660*/  F2FP.BF16.PACK_AB R45, R82, R83 ;  /* 0x00000053522d723e */ /* 0x000fe200000010ff */
[----:B------:R-:W-:Y:S01]  /*a670*/  FADD.FTZ R39, R203, R53 ;  /* 0x00000035cb277221 */ /* 0x000fe20000010000 */
[----:B------:R-:W-:Y:S01]  /*a680*/  F2FP.BF16.PACK_AB R46, R80, R81 ;  /* 0x00000051502e723e */ /* 0x000fe200000010ff */
[----:B------:R-:W-:Y:S03]  /*a690*/  FADD.FTZ R2, R182, R52 ;  /* 0x00000034b6027221 */ /* 0x000fe60000010000 */
[----:B------:R-:W-:Y:S01]  /*a6a0*/  FADD.FTZ R53, R251, R60 ;  /* 0x0000003cfb357221 */ /* 0x000fe20000010000 */
[----:B------:R-:W-:Y:S01]  /*a6b0*/  F2FP.BF16.PACK_AB R47, R78, R79 ;  /* 0x0000004f4e2f723e */ /* 0x000fe200000010ff */
[----:B------:R-:W-:Y:S01]  /*a6c0*/  FADD.FTZ R52, R225, R39 ;  /* 0x00000027e1347221 */ /* 0x000fe20000010000 */
[----:B--2---:R-:W-:Y:S01]  /*a6d0*/  F2FP.BF16.PACK_AB R161, R63, R62 ;  /* 0x0000003e3fa1723e */ /* 0x004fe200000010ff */
        /* <DEDUP_REMOVED lines=11> */
[C---:B------:R-:W-:Y:S04]  /*a790*/  HMMA.16816.F32.BF16 R16, R40.reuse, R58, R16 ;  /* 0x0000003a2810723c */ /* 0x040fe80000041810 */
[----:B------:R-:W-:Y:S02]  /*a7a0*/  FADD.FTZ R39, R250, R52 ;  /* 0x00000034fa277221 */ /* 0x000fe40000010000 */
[----:B------:R-:W-:Y:S02]  /*a7b0*/  FADD.FTZ R2, R243, R2 ;  /* 0x00000002f3027221 */ /* 0x000fe40000010000 */
[----:B------:R-:W-:Y:S01]  /*a7c0*/  FADD.FTZ R53, R211, R53 ;  /* 0x00000035d3357221 */ /* 0x000fe20000010000 */
[-C--:B-1----:R-:W-:Y:S03]  /*a7d0*/  HMMA.16816.F32.BF16 R20, R40, R48.reuse, R20 ;  /* 0x000000302814723c */ /* 0x082fe60000041814 */
        /* <DEDUP_REMOVED lines=12> */
[----:B------:R-:W1:Y:S03]  /*a8a0*/  LDSM.16.MT88.4 R40, [R185+0x5c00] ;  /* 0x005c0000b928783b */ /* 0x000e660000004200 */
        /* <DEDUP_REMOVED lines=19> */
[-C--:B---3--:R-:W-:Y:S05]  /*a9e0*/  HMMA.16816.F32.BF16 R140, R164, R148.reuse, R4 ;  /* 0x00000094a48c723c */ /* 0x088fea0000041804 */
[----:B------:R-:W-:Y:S02]  /*a9f0*/  FADD.FTZ R2, R212, R2 ;  /* 0x00000002d4027221 */ /* 0x000fe40000010000 */
[----:B------:R-:W-:Y:S02]  /*aa00*/  FADD.FTZ R0, R214, R48 ;  /* 0x00000030d6007221 */ /* 0x000fe40000010000 */
[----:B------:R-:W-:Y:S03]  /*aa10*/  FADD.FTZ R2, R137, R2 ;  /* 0x0000000289027221 */ /* 0x000fe60000010000 */
[----:B------:R-:W-:Y:S02]  /*aa20*/  FADD.FTZ R0, R231, R0 ;  /* 0x00000000e7007221 */ /* 0x000fe40000010000 */
[----:B------:R-:W-:Y:S02]  /*aa30*/  FADD.FTZ R4, R223, R39 ;  /* 0x00000027df047221 */ /* 0x000fe40000010000 */
[----:B------:R-:W-:Y:S02]  /*aa40*/  FADD.FTZ R44, R136, R44 ;  /* 0x0000002c882c7221 */ /* 0x000fe40000010000 */
[----:B------:R-:W-:Y:S01]  /*aa50*/  FADD.FTZ R2, R252, R2 ;  /* 0x00000002fc027221 */ /* 0x000fe20000010000 */
[C---:B------:R-:W-:Y:S04]  /*aa60*/  HMMA.16816.F32.BF16 R136, R160.reuse, R148, R8 ;  /* 0x00000094a088723c */ /* 0x040fe80000041808 */
        /* <DEDUP_REMOVED lines=8> */
[----:B------:R-:W-:Y:S01]  /*aaf0*/  FADD.FTZ R2, R132, R5 ;  /* 0x0000000584027221 */ /* 0x000fe20000010000 */
[-C--:B------:R-:W-:Y:S03]  /*ab00*/  HMMA.16816.F32.BF16 R144, R160, R150.reuse, R12 ;  /* 0x00000096a090723c */ /* 0x080fe6000004180c */
[----:B------:R-:W-:Y:S01]  /*ab10*/  FADD.FTZ R4, R179, R4 ;  /* 0x00000004b3047221 */ /* 0x000fe20000010000 */
[----:B------:R-:W-:Y:S01]  /*ab20*/  MOV R132, R38 ;  /* 0x0000002600847202 */ /* 0x000fe20000000f00 */
[----:B------:R-:W-:Y:S02]  /*ab30*/  FADD.FTZ R0, R126, R0 ;  /* 0x000000007e007221 */ /* 0x000fe40000010000 */
[----:B------:R-:W-:Y:S01]  /*ab40*/  FADD.FTZ R5, R153, R6 ;  /* 0x0000000699057221 */ /* 0x000fe20000010000 */
[C---:B------:R-:W-:Y:S04]  /*ab50*/  HMMA.16816.F32.BF16 R148, R164.reuse, R150, R16 ;  /* 0x00000096a494723c */ /* 0x040fe80000041810 */
[----:B------:R-:W-:Y:S02]  /*ab60*/  FADD.FTZ R2, R127, R2 ;  /* 0x000000027f027221 */ /* 0x000fe40000010000 */
[----:B------:R-:W-:Y:S02]  /*ab70*/  FADD.FTZ R8, R152, R4 ;  /* 0x0000000498087221 */ /* 0x000fe40000010000 */
[----:B------:R-:W-:Y:S01]  /*ab80*/  FADD.FTZ R0, R98, R0 ;  /* 0x0000000062007221 */ /* 0x000fe20000010000 */
[-C--:B-1----:R-:W-:Y:S03]  /*ab90*/  HMMA.16816.F32.BF16 R152, R164, R40.reuse, R20 ;  /* 0x00000028a498723c */ /* 0x082fe60000041814 */
[----:B------:R-:W-:Y:S01]  /*aba0*/  FADD.FTZ R4, R134, R5 ;  /* 0x0000000586047221 */ /* 0x000fe20000010000 */
[----:B------:R-:W-:Y:S01]  /*abb0*/  MOV R134, R36 ;  /* 0x0000002400867202 */ /* 0x000fe20000000f00 */
[----:B------:R-:W-:Y:S02]  /*abc0*/  FADD.FTZ R2, R99, R2 ;  /* 0x0000000263027221 */ /* 0x000fe40000010000 */
[----:B------:R-:W-:Y:S01]  /*abd0*/  FADD.FTZ R8, R135, R8 ;  /* 0x0000000887087221 */ /* 0x000fe20000010000 */
[C---:B------:R-:W-:Y:S04]  /*abe0*/  HMMA.16816.F32.BF16 R156, R160.reuse, R40, R24 ;  /* 0x00000028a09c723c */ /* 0x040fe80000041818 */
[----:B------:R-:W-:Y:S01]  /*abf0*/  FADD.FTZ R0, R96, R0 ;  /* 0x0000000060007221 */ /* 0x000fe20000010000 */
[----:B------:R-:W-:Y:S01]  /*ac00*/  MOV R135, R3 ;  /* 0x0000000300877202 */ /* 0x000fe20000000f00 */
[----:B------:R-:W-:Y:S01]  /*ac10*/  FADD.FTZ R7, R133, R4 ;  /* 0x0000000485077221 */ /* 0x000fe20000010000 */
[----:B------:R-:W-:Y:S01]  /*ac20*/  MOV R133, R37 ;  /* 0x0000002500857202 */ /* 0x000fe20000000f00 */
        /* <DEDUP_REMOVED lines=32> */
[----:B------:R1:W-:Y:S01]  /*ae30*/  STL [R1], R6 ;  /* 0x0000000601007387 */ /* 0x0003e20000100800 */
[----:B------:R-:W-:Y:S02]  /*ae40*/  FADD.FTZ R0, R68, R4 ;  /* 0x0000000444007221 */ /* 0x000fe40000010000 */
[----:B------:R-:W-:Y:S02]  /*ae50*/  FADD.FTZ R4, R70, R5 ;  /* 0x0000000546047221 */ /* 0x000fe40000010000 */
[----:B------:R-:W-:Y:S02]  /*ae60*/  FADD.FTZ R2, R65, R2 ;  /* 0x0000000241027221 */ /* 0x000fe40000010000 */
[----:B------:R-:W-:Y:S01]  /*ae70*/  FADD.FTZ R0, R66, R0 ;  /* 0x0000000042007221 */ /* 0x000fe20000010000 */
[----:B------:R1:W-:Y:S04]  /*ae80*/  STL [R1+0xc], R4 ;  /* 0x00000c0401007387 */ /* 0x0003e80000100800 */
[----:B------:R1:W-:Y:S04]  /*ae90*/  STL [R1+0x8], R2 ;  /* 0x0000080201007387 */ /* 0x0003e80000100800 */
[----:B------:R1:W-:Y:S02]  /*aea0*/  STL [R1+0x4], R0 ;  /* 0x0000040001007387 */ /* 0x0003e40000100800 */
[----:B-1----:R-:W-:-:S05]  /*aeb0*/  @P0 BRA `(.L_x_225) ;  /* 0xffffb9b000000947 */ /* 0x002fca000383ffff */
.L_x_224:
[----:B------:R-:W2:Y:S04]  /*aec0*/  LDL.LU R9, [R1] ;  /* 0x0000000001097983 */ /* 0x000ea80000300800 */
[----:B------:R-:W3:Y:S04]  /*aed0*/  LDL.LU R8, [R1+0xc] ;  /* 0x00000c0001087983 */ /* 0x000ee80000300800 */
[----:B------:R-:W4:Y:S04]  /*aee0*/  LDL.LU R7, [R1+0x8] ;  /* 0x0000080001077983 */ /* 0x000f280000300800 */
[----:B------:R-:W5:Y:S01]  /*aef0*/  LDL.LU R6, [R1+0x4] ;  /* 0x0000040001067983 */ /* 0x000f620000300800 */
[----:B------:R-:W-:Y:S01]  /*af00*/  ULDC.U8 UR4, c[0x0][0x329] ;  /* 0x0000ca4000047ab9 */ /* 0x000fe20000000000 */
[----:B------:R-:W-:Y:S01]  /*af10*/  BSSY B0, `(.L_x_228) ;  /* 0x00000d6000007945 */ /* 0x000fe20003800000 */
[----:B------:R-:W-:Y:S01]  /*af20*/  ISETP.NE.AND P0, PT, RZ, UR4, PT ;  /* 0x00000004ff007c0c */ /* 0x000fe2000bf05270 */
[----:B------:R-:W1:Y:S01]  /*af30*/  S2R R27, SR_TID.X ;  /* 0x00000000001b7919 */ /* 0x000e620000002100 */
[----:B------:R-:W-:-:S02]  /*af40*/  ULDC.U8 UR5, c[0x0][0x328] ;  /* 0x0000ca0000057ab9 */ /* 0x000fc40000000000 */
[----:B------:R-:W-:-:S09]  /*af50*/  ISETP.NE.AND P1, PT, RZ, UR5, PT ;  /* 0x00000005ff007c0c */ /* 0x000fd2000bf25270 */
[----:B------:R-:W-:-:S05]  /*af60*/  @P0 MOV R25, c[0x0][0x210] ;  /* 0x0000840000190a02 */ /* 0x000fca0000000f00 */
[----:B------:R-:W-:Y:S01]  /*af70*/  @P0 IMAD R25, R25, c[0x0][0x214], RZ ;  /* 0x0000850019190a24 */ /* 0x000fe200078e02ff */
[----:B-1----:R-:W-:Y:S01]  /*af80*/  SHF.R.S32.HI R26, RZ, 0x1f, R27 ;  /* 0x0000001fff1a7819 */ /* 0x002fe2000001141b */
[----:B--2---:R-:W1:Y:S04]  /*af90*/  SHFL.BFLY PT, R5, R9, 0x2, 0x1f ;  /* 0x0c401f0009057f89 */ /* 0x004e6800000e0000 */
[----:B---3--:R-:W2:Y:S04]  /*afa0*/  SHFL.BFLY PT, R4, R8, 0x2, 0x1f ;  /* 0x0c401f0008047f89 */ /* 0x008ea800000e0000 */
[----:B----4-:R-:W3:Y:S04]  /*afb0*/  SHFL.BFLY PT, R2, R7, 0x2, 0x1f ;  /* 0x0c401f0007027f89 */ /* 0x010ee800000e0000 */
[----:B-----5:R-:W4:Y:S01]  /*afc0*/  SHFL.BFLY PT, R0, R6, 0x2, 0x1f ;  /* 0x0c401f0006007f89 */ /* 0x020f2200000e0000 */
[----:B-1----:R-:W-:-:S02]  /*afd0*/  FADD.FTZ R5, R5, R9 ;  /* 0x0000000905057221 */ /* 0x002fc40000010000 */
[----:B--2---:R-:W-:-:S03]  /*afe0*/  FADD.FTZ R4, R4, R8 ;  /* 0x0000000804047221 */ /* 0x004fc60000010000 */
[----:B------:R-:W1:Y:S01]  /*aff0*/  SHFL.BFLY PT, R9, R5, 0x1, 0x1f ;  /* 0x0c201f0005097f89 */ /* 0x000e6200000e0000 */
[----:B---3--:R-:W-:-:S03]  /*b000*/  FADD.FTZ R2, R2, R7 ;  /* 0x0000000702027221 */ /* 0x008fc60000010000 */
[----:B------:R-:W2:Y:S01]  /*b010*/  SHFL.BFLY PT, R8, R4, 0x1, 0x1f ;  /* 0x0c201f0004087f89 */ /* 0x000ea200000e0000 */
[----:B----4-:R-:W-:-:S03]  /*b020*/  FADD.FTZ R0, R0, R6 ;  /* 0x0000000600007221 */ /* 0x010fc60000010000 */
[----:B------:R-:W3:Y:S04]  /*b030*/  SHFL.BFLY PT, R7, R2, 0x1, 0x1f ;  /* 0x0c201f0002077f89 */ /* 0x000ee800000e0000 */
[----:B------:R-:W4:Y:S01]  /*b040*/  SHFL.BFLY PT, R6, R0, 0x1, 0x1f ;  /* 0x0c201f0000067f89 */ /* 0x000f2200000e0000 */
[----:B-1----:R-:W-:Y:S02]  /*b050*/  FADD.FTZ R23, R5, R9 ;  /* 0x0000000905177221 */ /* 0x002fe40000010000 */
[----:B--2---:R-:W-:-:S03]  /*b060*/  FADD.FTZ R22, R4, R8 ;  /* 0x0000000804167221 */ /* 0x004fc60000010000 */
[----:B------:R-:W-:Y:S01]  /*b070*/  FSETP.NE.FTZ.AND P6, PT, R23, RZ, PT ;  /* 0x000000ff1700720b */ /* 0x000fe20003fd5000 */
[----:B------:R-:W-:Y:S02]  /*b080*/  IMAD.MOV.U32 R4, RZ, RZ, 0x3f800000 ;  /* 0x3f800000ff047424 */ /* 0x000fe400078e00ff */
[----:B---3--:R-:W-:Y:S01]  /*b090*/  FADD.FTZ R21, R2, R7 ;  /* 0x0000000702157221 */ /* 0x008fe20000010000 */
[----:B------:R-:W-:Y:S01]  /*b0a0*/  FSETP.NE.FTZ.AND P5, PT, R22, RZ, PT ;  /* 0x000000ff1600720b */ /* 0x000fe20003fb5000 */
[----:B------:R-:W-:Y:S02]  /*b0b0*/  @!P0 IMAD.MOV.U32 R8, RZ, RZ, c[0x0][0x214] ;  /* 0x00008500ff088624 */ /* 0x000fe400078e00ff */
[----:B----4-:R-:W-:Y:S01]  /*b0c0*/  FADD.FTZ R24, R0, R6 ;  /* 0x0000000600187221 */ /* 0x010fe20000010000 */
[----:B------:R-:W-:Y:S01]  /*b0d0*/  MOV R0, 0x3f800000 ;  /* 0x3f80000000007802 */ /* 0x000fe20000000f00 */
[----:B------:R-:W-:Y:S01]  /*b0e0*/  IMAD.MOV.U32 R2, RZ, RZ, 0x3f800000 ;  /* 0x3f800000ff027424 */ /* 0x000fe200078e00ff */
[----:B------:R-:W-:-:S02]  /*b0f0*/  LEA.HI R6, R26, R27, RZ, 0x2 ;  /* 0x0000001b1a067211 */ /* 0x000fc400078f10ff */
[----:B------:R-:W-:Y:S02]  /*b100*/  FSETP.NE.FTZ.AND P4, PT, R21, RZ, PT ;  /* 0x000000ff1500720b */ /* 0x000fe40003f95000 */
[----:B------:R-:W1:Y:S01]  /*b110*/  @P6 MUFU.RCP R0, R23 ;  /* 0x0000001700006308 */ /* 0x000e620000001000 */
[-C--:B------:R-:W-:Y:S02]  /*b120*/  LEA.HI R26, R26, R27.reuse, RZ, 0x5 ;  /* 0x0000001b1a1a7211 */ /* 0x080fe400078f28ff */
[----:B------:R-:W-:Y:S02]  /*b130*/  LOP3.LUT R5, R6, 0xfffffffc, RZ, 0xc0, !PT ;  /* 0xfffffffc06057812 */ /* 0x000fe400078ec0ff */
[----:B------:R-:W-:Y:S02]  /*b140*/  FSETP.NE.FTZ.AND P3, PT, R24, RZ, PT ;  /* 0x000000ff1800720b */ /* 0x000fe40003f75000 */
[----:B------:R-:W-:Y:S01]  /*b150*/  SHF.R.S32.HI R7, RZ, 0x5, R26 ;  /* 0x00000005ff077819 */ /* 0x000fe2000001141a */
[----:B------:R-:W2:Y:S01]  /*b160*/  @P5 MUFU.RCP R4, R22 ;  /* 0x0000001600045308 */ /* 0x000ea20000001000 */
[----:B------:R-:W-:-:S02]  /*b170*/  IADD3 R5, -R5, R27, RZ ;  /* 0x0000001b05057210 */ /* 0x000fc40007ffe1ff */
[----:B------:R-:W-:Y:S02]  /*b180*/  @!P0 SEL R25, R8, c[0x0][0x234], !P1 ;  /* 0x00008d0008198a07 */ /* 0x000fe40004800000 */
[----:B------:R-:W-:Y:S02]  /*b190*/  LEA R9, R7, R5, 0x8 ;  /* 0x0000000507097211 */ /* 0x000fe400078e40ff */
[----:B------:R-:W-:Y:S01]  /*b1a0*/  SHF.R.S32.HI R5, RZ, 0x2, R6 ;  /* 0x00000002ff057819 */ /* 0x000fe20000011406 */
[C---:B-1----:R-:W-:Y:S01]  /*b1b0*/  FMUL.FTZ R140, R0.reuse, R140 ;  /* 0x0000008c008c7220 */ /* 0x042fe20000410000 */
[----:B------:R-:W1:Y:S01]  /*b1c0*/  @P4 MUFU.RCP R2, R21 ;  /* 0x0000001500024308 */ /* 0x000e620000001000 */
[C---:B------:R-:W-:Y:S01]  /*b1d0*/  FMUL.FTZ R18, R0.reuse, R141 ;  /* 0x0000008d00127220 */ /* 0x040fe20000410000 */
[----:B------:R-:W-:Y:S01]  /*b1e0*/  ISETP.NE.OR P1, PT, RZ, UR4, !P1 ;  /* 0x00000004ff007c0c */ /* 0x000fe2000cf25670 */
        /* <DEDUP_REMOVED lines=168> */
.L_x_229:
[----:B------:R-:W-:Y:S05]  /*bc70*/  BSYNC B0 ;  /* 0x0000000000007941 */ /* 0x000fea0003800000 */
.L_x_228:
[----:B-1----:R-:W3:Y:S01]  /*bc80*/  LDL.LU.64 R2, [R1+0x30] ;  /* 0x0000300001027983 */ /* 0x002ee20000300a00 */
        /* <DEDUP_REMOVED lines=32> */
.L_x_222:
        /* <DEDUP_REMOVED lines=104> */
.L_x_230:
        /* <DEDUP_REMOVED lines=15> */
.L_x_614:


//--------------------- .text._ZN5flash16flash_fwd_kernelI23Flash_fwd_kernel_traitsILi32ELi128ELi128ELi4ELb0ELb0EN7cutlass10bfloat16_tE19Flash_kernel_traitsILi32ELi128ELi128ELi4ES3_EELb1ELb1ELb0ELb0ELb0ELb1ELb0ELb0EEEvNS_16Flash_fwd_paramsE --------------------------
	.section	.text._ZN5flash16flash_fwd_kernelI23Flash_fwd_kernel_traitsILi32ELi128ELi128ELi4ELb0ELb0EN7cutlass10bfloat16_tE19Flash_kernel_traitsILi32ELi128ELi128ELi4ES3_EELb1ELb1ELb0ELb0ELb0ELb1ELb0ELb0EEEvNS_16Flash_fwd_paramsE,"ax",@progbits
	.sectioninfo	@"SHI_REGISTERS=255"
	.align	128
        .global         _ZN5flash16flash_fwd_kernelI23Flash_fwd_kernel_traitsILi32ELi128ELi128ELi4ELb0ELb0EN7cutlass10bfloat16_tE19Flash_kernel_traitsILi32ELi128ELi128ELi4ES3_EELb1ELb1ELb0ELb0ELb0ELb1ELb0ELb0EEEvNS_16Flash_fwd_paramsE
        .type           _ZN5flash16flash_fwd_kernelI23Flash_fwd_kernel_traitsILi32ELi128ELi128ELi4ELb0ELb0EN7cutlass10bfloat16_tE19Flash_kernel_traitsILi32ELi128ELi128ELi4ES3_EELb1ELb1ELb0ELb0ELb0ELb1ELb0ELb0EEEvNS_16Flash_fwd_paramsE,@function
        .size           _ZN5flash16flash_fwd_kernelI23Flash_fwd_kernel_traitsILi32ELi128ELi128ELi4ELb0ELb0EN7cutlass10bfloat16_tE19Flash_kernel_traitsILi32ELi128ELi128ELi4ES3_EELb1ELb1ELb0ELb0ELb0ELb1ELb0ELb0EEEvNS_16Flash_fwd_paramsE,(.L_x_615 - _ZN5flash16flash_fwd_kernelI23Flash_fwd_kernel_traitsILi32ELi128ELi128ELi4ELb0ELb0EN7cutlass10bfloat16_tE19Flash_kernel_traitsILi32ELi128ELi128ELi4ES3_EELb1ELb1ELb0ELb0ELb0ELb1ELb0ELb0EEEvNS_16Flash_fwd_paramsE)
        .other          _ZN5flash16flash_fwd_kernelI23Flash_fwd_kernel_traitsILi32ELi128ELi128ELi4ELb0ELb0EN7cutlass10bfloat16_tE19Flash_kernel_traitsILi32ELi128ELi128ELi4ES3_EELb1ELb1ELb0ELb0ELb0ELb1ELb0ELb0EEEvNS_16Flash_fwd_paramsE,@"STO_CUDA_ENTRY STV_DEFAULT"
_ZN5flash16flash_fwd_kernelI23Flash_fwd_kernel_traitsILi32ELi128ELi128ELi4ELb0ELb0EN7cutlass10bfloat16_tE19Flash_kernel_traitsILi32ELi128ELi128ELi4ES3_EELb1ELb1ELb0ELb0ELb0ELb1ELb0ELb0EEEvNS_16Flash_fwd_paramsE:
.text._ZN5flash16flash_fwd_kernelI23Flash_fwd_kernel_traitsILi32ELi128ELi128ELi4ELb0ELb0EN7cutlass10bfloat16_tE19Flash_kernel_traitsILi32ELi128ELi128ELi4ES3_EELb1ELb1ELb0ELb0ELb0ELb1ELb0ELb0EEEvNS_16Flash_fwd_paramsE:
        /* <DEDUP_REMOVED lines=18> */
[----:B------:R-:W5:Y:S01]  /*0120*/  S2UR UR12, SR_CTAID.Y ;  /* 0x00000000000c79c3 */ /* 0x000f620000002600 */
        /* <DEDUP_REMOVED lines=11> */
[----:B------:R-:W-:Y:S02]  /*01e0*/  ULDC.64 UR14, c[0x0][0x240] ;  /* 0x00009000000e7ab9 */ /* 0x000fe40000000a00 */
[----:B------:R-:W-:-:S02]  /*01f0*/  UISETP.EQ.OR.EX UP0, UPT, URZ, UR5, !UP3, UP0 ;  /* 0x000000053f00728c */ /* 0x000fc4000df02700 */
[----:B-----5:R-:W-:Y:S02]  /*0200*/  UIMAD.WIDE UR14, UR12, UR7, UR14 ;  /* 0x000000070c0e72a5 */ /* 0x020fe4000f8e020e */
[----:B-1----:R-:W-:-:S06]  /*0210*/  ULOP3.LUT UR9, UR11, UR8, UR12, 0xfe, !UPT ;  /* 0x000000080b097292 */ /* 0x002fcc000f8efe0c */
[----:B--2---:R-:W-:Y:S01]  /*0220*/  LOP3.LUT P3, RZ, R63, UR9, RZ, 0xfc, !PT ;  /* 0x000000093fff7c12 */ /* 0x004fe2000f86fcff */
[----:B------:R-:W-:Y:S02]  /*0230*/  ULDC.64 UR4, c[0x0][0x248] ;  /* 0x0000920000047ab9 */ /* 0x000fe40000000a00 */
[----:B------:R-:W-:-:S10]  /*0240*/  UIMAD.WIDE UR4, UR12, UR7, UR4 ;  /* 0x000000070c0472a5 */ /* 0x000fd4000f8e0204 */
[----:B------:R-:W-:Y:S02]  /*0250*/  @!P3 IMAD.MOV.U32 R10, RZ, RZ, c[0x0][0x308] ;  /* 0x0000c200ff0ab624 */ /* 0x000fe400078e00ff */
[----:B------:R-:W-:Y:S01]  /*0260*/  @!P3 IMAD.MOV.U32 R11, RZ, RZ, c[0x0][0x30c] ;  /* 0x0000c300ff0bb624 */ /* 0x000fe200078e00ff */
        /* <DEDUP_REMOVED lines=24> */
[----:B------:R-:W-:Y:S02]  /*03f0*/  UMOV UR15, 0xffffffff ;  /* 0xffffffff000f7882 */ /* 0x000fe40000000000 */
[----:B------:R-:W-:Y:S02]  /*0400*/  UMOV UR21, 0xffffffff ;  /* 0xffffffff00157882 */ /* 0x000fe40000000000 */
[----:B------:R-:W-:Y:S02]  /*0410*/  ULDC UR4, c[0x0][0x1c0] ;  /* 0x0000700000047ab9 */ /* 0x000fe40000000800 */
[----:B------:R-:W-:-:S02]  /*0420*/  UIMAD UR4, UR12, UR4, UR11 ;  /* 0x000000040c0472a4 */ /* 0x000fc4000f8e020b */
[----:B------:R-:W-:Y:S02]  /*0430*/  UMOV UR14, URZ ;  /* 0x0000003f000e7c82 */ /* 0x000fe40008000000 */
[----:B------:R-:W-:-:S04]  /*0440*/  USHF.L.U32 UR5, UR4, 0x5, URZ ;  /* 0x0000000504057899 */ /* 0x000fc8000800063f */
[----:B------:R-:W-:Y:S01]  /*0450*/  USHF.R.S32.HI UR4, URZ, 0x1f, UR5 ;  /* 0x0000001f3f047899 */ /* 0x000fe20008011405 */
[----:B-1----:R-:W-:-:S04]  /*0460*/  SHF.R.S32.HI R5, RZ, 0x1f, R63 ;  /* 0x0000001fff057819 */ /* 0x002fc8000001143f */
[----:B------:R-:W-:Y:S01]  /*0470*/  LEA.HI R28, R5, R63, RZ, 0x5 ;  /* 0x0000003f051c7211 */ /* 0x000fe200078f28ff */
        /* <DEDUP_REMOVED lines=22> */
.L_x_231:
[----:B------:R-:W-:Y:S02]  /*05e0*/  ULDC UR6, c[0x0][0x218] ;  /* 0x0000860000067ab9 */ /* 0x000fe40000000800 */
.L_x_232:
        /* <DEDUP_REMOVED lines=42> */
[----:B------:R-:W-:Y:S02]  /*0890*/  @!UP1 USHF.R.S32.HI UR16, URZ, 0x1f, UR12 ;  /* 0x0000001f3f109899 */ /* 0x000fe4000801140c */
[----:B------:R-:W-:Y:S02]  /*08a0*/  @UP1 UIMAD.WIDE.U32 UR28, UR21, UR4, URZ ;  /* 0x00000004151c12a5 */ /* 0x000fe4000f8e003f */
[----:B------:R-:W-:Y:S02]  /*08b0*/  @UP0 UIADD3 UR17, UR14, UR15, URZ ;  /* 0x0000000f0e110290 */ /* 0x000fe4000fffe03f */
[----:B------:R-:W-:Y:S02]  /*08c0*/  @!UP1 UIMAD UR16, UR16, UR6, URZ ;  /* 0x00000006101092a4 */ /* 0x000fe4000f8e023f */
[----:B------:R-:W-:Y:S02]  /*08d0*/  @UP1 UIMAD UR13, UR21, UR5, UR29 ;  /* 0x00000005150d12a4 */ /* 0x000fe4000f8e021d */
[----:B------:R-:W-:-:S02]  /*08e0*/  @!UP1 UIMAD.WIDE.U32 UR18, UR12, UR6, URZ ;  /* 0x000000060c1292a5 */ /* 0x000fc4000f8e003f */
[----:B------:R-:W-:Y:S02]  /*08f0*/  ULDC.64 UR4, c[0x0][0x198] ;  /* 0x0000660000047ab9 */ /* 0x000fe40000000a00 */
[----:B------:R-:W-:Y:S02]  /*0900*/  @UP0 UIMAD.WIDE.U32 UR30, UR17, UR4, URZ ;  /* 0x00000004111e02a5 */ /* 0x000fe4000f8e003f */
[----:B------:R-:W-:Y:S02]  /*0910*/  @!UP1 UIMAD UR16, UR12, UR7, UR16 ;  /* 0x000000070c1092a4 */ /* 0x000fe4000f8e0210 */
[----:B------:R-:W-:Y:S02]  /*0920*/  @UP1 UMOV UR6, UR28 ;  /* 0x0000001c00061c82 */ /* 0x000fe40008000000 */
[----:B------:R-:W-:Y:S02]  /*0930*/  @!UP1 UIADD3 UR13, UR19, UR16, URZ ;  /* 0x00000010130d9290 */ /* 0x000fe4000fffe03f */
[----:B------:R-:W-:-:S02]  /*0940*/  @UP0 UIMAD UR7, UR17, UR5, UR31 ;  /* 0x00000005110702a4 */ /* 0x000fc4000f8e021f */
        /* <DEDUP_REMOVED lines=12> */
[----:B------:R-:W-:Y:S02]  /*0a10*/  UMOV UR16, UR18 ;  /* 0x0000001200107c82 */ /* 0x000fe40008000000 */
[----:B------:R-:W-:-:S02]  /*0a20*/  UIMAD UR7, UR12, UR5, UR7 ;  /* 0x000000050c0772a4 */ /* 0x000fc4000f8e0207 */
[----:B------:R-:W-:-:S04]  /*0a30*/  UIMAD.WIDE.U32 UR16, UR12, UR4, UR16 ;  /* 0x000000040c1072a5 */ /* 0x000fc8000f8e0010 */
[----:B------:R-:W-:Y:S02]  /*0a40*/  UIADD3 UR7, UR17, UR7, URZ ;  /* 0x0000000711077290 */ /* 0x000fe4000fffe03f */
.L_x_234:
[----:B-1----:R-:W-:Y:S01]  /*0a50*/  IABS R4, c[0x0][0x1c8] ;  /* 0x0000720000047a13 */ /* 0x002fe20000000000 */
        /* <DEDUP_REMOVED lines=10> */
[----:B------:R-:W-:Y:S02]  /*0b00*/  USHF.R.S32.HI UR15, URZ, 0x1f, UR11 ;  /* 0x0000001f3f0f7899 */ /* 0x000fe4000801140b */
[----:B------:R-:W-:Y:S01]  /*0b10*/  @UP0 UMOV UR20, UR18 ;  /* 0x0000001200140c82 */ /* 0x000fe20008000000 */
[----:B-1----:R-:W-:Y:S02]  /*0b20*/  IABS R6, R6 ;  /* 0x0000000600067213 */ /* 0x002fe40000000000 */
[----:B--2---:R-:W-:-:S04]  /*0b30*/  IADD3 R2, R2, 0xffffffe, RZ ;  /* 0x0ffffffe02027810 */ /* 0x004fc80007ffe0ff */
        /* <DEDUP_REMOVED lines=32> */
.L_x_235:
[CC--:B------:R-:W-:Y:S01]  /*0d40*/  LEA.HI R21, R5.reuse, R63.reuse, RZ, 0x4 ;  /* 0x0000003f05157211 */ /* 0x0c0fe200078f20ff */
[----:B------:R-:W1:Y:S01]  /*0d50*/  S2R R252, SR_CTAID.X ;  /* 0x0000000000fc7919 */ /* 0x000e620000002500 */
[CC--:B------:R-:W-:Y:S01]  /*0d60*/  LEA.HI R29, R5.reuse, R63.reuse, RZ, 0x2 ;  /* 0x0000003f051d7211 */ /* 0x0c0fe200078f10ff */
[----:B------:R-:W-:Y:S01]  /*0d70*/  UIADD3 UR18, -UR8, UR10, URZ ;  /* 0x0000000a08127290 */ /* 0x000fe2000fffe13f */
[----:B------:R-:W-:Y:S01]  /*0d80*/  SHF.R.S32.HI R2, RZ, 0x4, R21 ;  /* 0x00000004ff027819 */ /* 0x000fe20000011415 */
[----:B------:R-:W2:Y:S01]  /*0d90*/  S2R R9, SR_CTAID.Z ;  /* 0x0000000000097919 */ /* 0x000ea20000002700 */
[----:B------:R-:W-:Y:S01]  /*0da0*/  LEA.HI R3, R5, R63, RZ, 0x3 ;  /* 0x0000003f05037211 */ /* 0x000fe200078f18ff */
[----:B------:R-:W-:Y:S01]  /*0db0*/  ULDC.64 UR4, c[0x0][0x1a8] ;  /* 0x00006a0000047ab9 */ /* 0x000fe20000000a00 */
[----:B------:R-:W-:Y:S01]  /*0dc0*/  LEA.HI R0, R21, R2, RZ, 0x1 ;  /* 0x0000000215007211 */ /* 0x000fe200078f08ff */
[----:B------:R-:W-:Y:S01]  /*0dd0*/  UIMAD UR4, UR15, UR4, URZ ;  /* 0x000000040f0472a4 */ /* 0x000fe2000f8e023f */
[----:B------:R-:W-:Y:S01]  /*0de0*/  LOP3.LUT R4, R29, 0xfffffffc, RZ, 0xc0, !PT ;  /* 0xfffffffc1d047812 */ /* 0x000fe200078ec0ff */
[----:B------:R-:W-:Y:S01]  /*0df0*/  UIADD3 UR27, UR26, -0x1, URZ ;  /* 0xffffffff1a1b7890 */ /* 0x000fe2000fffe03f */
[----:B------:R-:W-:Y:S01]  /*0e00*/  LOP3.LUT R0, R0, 0xfffffffe, RZ, 0xc0, !PT ;  /* 0xfffffffe00007812 */ /* 0x000fe200078ec0ff */
[----:B------:R-:W-:Y:S01]  /*0e10*/  UIMAD UR4, UR11, UR5, UR4 ;  /* 0x000000050b0472a4 */ /* 0x000fe2000f8e0204 */
[----:B------:R-:W-:Y:S01]  /*0e20*/  SHF.R.S32.HI R25, RZ, 0x3, R3 ;  /* 0x00000003ff197819 */ /* 0x000fe20000011403 */
[----:B------:R-:W-:Y:S01]  /*0e30*/  IMAD.IADD R4, R63, 0x1, -R4 ;  /* 0x000000013f047824 */ /* 0x000fe200078e0a04 */
[----:B------:R-:W-:Y:S01]  /*0e40*/  SHF.R.S32.HI R74, RZ, 0x5, R28 ;  /* 0x00000005ff4a7819 */ /* 0x000fe2000001141c */
[----:B------:R-:W-:Y:S01]  /*0e50*/  IMAD.IADD R26, R2, 0x1, -R0 ;  /* 0x00000001021a7824 */ /* 0x000fe200078e0a00 */
[----:B------:R-:W-:Y:S01]  /*0e60*/  LOP3.LUT R0, R3, 0xfffffff8, RZ, 0xc0, !PT ;  /* 0xfffffff803007812 */ /* 0x000fe200078ec0ff */
[----:B------:R-:W-:Y:S01]  /*0e70*/  IMAD.SHL.U32 R34, R4, 0x8, RZ ;  /* 0x0000000804227824 */ /* 0x000fe200078e00ff */
[----:B------:R-:W-:Y:S01]  /*0e80*/  SHF.R.S32.HI R2, RZ, 0x2, R29 ;  /* 0x00000002ff027819 */ /* 0x000fe2000001141d */
[----:B------:R-:W-:Y:S01]  /*0e90*/  UIMAD UR11, UR27, -0x80, UR9 ;  /* 0xffffff801b0b78a4 */ /* 0x000fe2000f8e0209 */
[----:B------:R-:W-:Y:S01]  /*0ea0*/  IMAD.MOV.U32 R205, RZ, RZ, c[0x0][0x19c] ;  /* 0x00006700ffcd7624 */ /* 0x000fe200078e00ff */
[----:B------:R-:W-:Y:S01]  /*0eb0*/  UMOV UR19, 0x7 ;  /* 0x0000000700137882 */ /* 0x000fe20000000000 */
[----:B------:R-:W-:Y:S01]  /*0ec0*/  IMAD.IADD R6, R63, 0x1, -R0 ;  /* 0x000000013f067824 */ /* 0x000fe200078e0a00 */
[C---:B------:R-:W-:Y:S01]  /*0ed0*/  IADD3 R32, R2.reuse, 0x20, RZ ;  /* 0x0000002002207810 */ /* 0x040fe20007ffe0ff */
[----:B------:R-:W-:Y:S01]  /*0ee0*/  IMAD.SHL.U32 R0, R25, 0x40, RZ ;  /* 0x0000004019007824 */ /* 0x000fe200078e00ff */
[----:B------:R-:W-:Y:S01]  /*0ef0*/  IADD3 R31, R2, 0x40, RZ ;  /* 0x00000040021f7810 */ /* 0x000fe20007ffe0ff */
[----:B------:R-:W-:Y:S01]  /*0f00*/  UISETP.GE.AND UP0, UPT, UR26, 0x2, UPT ;  /* 0x000000021a00788c */ /* 0x000fe2000bf06270 */
[----:B------:R-:W-:Y:S01]  /*0f10*/  ISETP.GE.AND P2, PT, R32, UR18, PT ;  /* 0x0000001220007c0c */ /* 0x000fe2000bf46270 */
[----:B------:R-:W-:Y:S01]  /*0f20*/  STL [R1+0x6c], R32 ;  /* 0x00006c2001007387 */ /* 0x000fe20000100800 */
[----:B------:R-:W-:-:S02]  /*0f30*/  IADD3 R30, R2, 0x60, RZ ;  /* 0x00000060021e7810 */ /* 0x000fc40007ffe0ff */
[----:B------:R-:W-:Y:S01]  /*0f40*/  LOP3.LUT R0, R0, 0xc0, RZ, 0xc0, !PT ;  /* 0x000000c000007812 */ /* 0x000fe200078ec0ff */
[----:B------:R-:W-:Y:S01]  /*0f50*/  STL [R1+0x70], R31 ;  /* 0x0000701f01007387 */ /* 0x000fe20000100800 */
[----:B------:R-:W-:Y:S02]  /*0f60*/  ISETP.GE.AND P1, PT, R31, UR18, PT ;  /* 0x000000121f007c0c */ /* 0x000fe4000bf26270 */
[----:B------:R-:W-:Y:S01]  /*0f70*/  SHF.R.S32.HI R3, RZ, 0x1f, R2 ;  /* 0x0000001fff037819 */ /* 0x000fe20000011402 */
[----:B------:R-:W-:Y:S01]  /*0f80*/  STL [R1+0x68], R30 ;  /* 0x0000681e01007387 */ /* 0x000fe20000100800 */
[----:B------:R-:W-:Y:S02]  /*0f90*/  LEA.HI R24, R6, R6, RZ, 0x1 ;  /* 0x0000000606187211 */ /* 0x000fe400078f08ff */
[----:B------:R-:W-:Y:S01]  /*0fa0*/  SHF.R.S32.HI R35, RZ, 0x1f, R34 ;  /* 0x0000001fff237819 */ /* 0x000fe20000011422 */
[----:B-1----:R-:W-:Y:S01]  /*0fb0*/  IMAD.WIDE R22, R252, 0x80, R2 ;  /* 0x00000080fc167825 */ /* 0x002fe200078e0202 */
[----:B------:R-:W-:-:S02]  /*0fc0*/  IADD3 R4, P4, R34, UR6, RZ ;  /* 0x0000000622047c10 */ /* 0x000fc4000ff9e0ff */
[----:B------:R-:W-:Y:S01]  /*0fd0*/  ISETP.GE.AND P3, PT, R2, UR18, PT ;  /* 0x0000001202007c0c */ /* 0x000fe2000bf66270 */
[----:B------:R-:W-:Y:S01]  /*0fe0*/  STL.64 [R1+0x48], R34 ;  /* 0x0000482201007387 */ /* 0x000fe20000100a00 */
[----:B------:R-:W-:Y:S01]  /*0ff0*/  ISETP.GE.AND P0, PT, R30, UR18, PT ;  /* 0x000000121e007c0c */ /* 0x000fe2000bf06270 */
[----:B------:R-:W-:Y:S01]  /*1000*/  IMAD R252, R252, 0x8, R74 ;  /* 0x00000008fcfc7824 */ /* 0x000fe200078e024a */
[----:B------:R-:W-:Y:S01]  /*1010*/  LOP3.LUT R8, R0, 0x18, R34, 0xf8, !PT ;  /* 0x0000001800087812 */ /* 0x000fe200078ef822 */
[----:B------:R1:W-:Y:S01]  /*1020*/  STL.64 [R1+0x30], R22 ;  /* 0x0000301601007387 */ /* 0x0003e20000100a00 */
[----:B------:R-:W-:Y:S02]  /*1030*/  SHF.R.U32.HI R7, RZ, 0x3, R0 ;  /* 0x00000003ff077819 */ /* 0x000fe40000011600 */
[----:B------:R-:W-:Y:S02]  /*1040*/  LOP3.LUT R0, R24, 0x7fffffe, RZ, 0xc0, !PT ;  /* 0x07fffffe18007812 */ /* 0x000fe400078ec0ff */
[----:B------:R-:W-:Y:S01]  /*1050*/  IADD3.X R5, R35, UR13, RZ, P4, !PT ;  /* 0x0000000d23057c10 */ /* 0x000fe2000a7fe4ff */
[----:B------:R-:W-:Y:S01]  /*1060*/  USHF.R.S32.HI UR13, URZ, 0x1f, UR27 ;  /* 0x0000001f3f0d7899 */ /* 0x000fe2000801141b */
[----:B------:R-:W-:Y:S01]  /*1070*/  @!P1 IADD3 R12, P5, R22, 0x40, RZ ;  /* 0x00000040160c9810 */ /* 0x000fe20007fbe0ff */
[----:B------:R-:W-:Y:S01]  /*1080*/  IMAD.IADD R27, R6, 0x1, -R0 ;  /* 0x00000001061b7824 */ /* 0x000fe200078e0a00 */
[C---:B------:R-:W-:Y:S01]  /*1090*/  @!P2 IADD3 R0, P6, R22.reuse, 0x20, RZ ;  /* 0x000000201600a810 */ /* 0x040fe20007fde0ff */
[----:B--2---:R-:W-:Y:S01]  /*10a0*/  IMAD.WIDE.U32 R4, R9, c[0x0][0x1a8], R4 ;  /* 0x00006a0009047a25 */ /* 0x004fe200078e0004 */
[----:B------:R-:W-:-:S02]  /*10b0*/  @!P0 IADD3 R13, P4, R22, 0x60, RZ ;  /* 0x00000060160d8810 */ /* 0x000fc40007f9e0ff */
[----:B------:R-:W-:Y:S01]  /*10c0*/  LOP3.LUT R20, R8, R7, RZ, 0x3c, !PT ;  /* 0x0000000708147212 */ /* 0x000fe200078e3cff */
[----:B------:R-:W-:Y:S01]  /*10d0*/  @!P3 IMAD R14, R23, c[0x0][0x190], RZ ;  /* 0x00006400170eba24 */ /* 0x000fe200078e02ff */
[----:B------:R-:W-:Y:S01]  /*10e0*/  IADD3 R5, R5, UR4, RZ ;  /* 0x0000000405057c10 */ /* 0x000fe2000fffe0ff */
[--C-:B------:R-:W-:Y:S01]  /*10f0*/  @!P2 IMAD.X R15, RZ, RZ, R23.reuse, P6 ;  /* 0x000000ffff0fa224 */ /* 0x100fe200030e0617 */
[----:B------:R-:W-:Y:S01]  /*1100*/  SHF.R.S32.HI R48, RZ, 0x1, R24 ;  /* 0x00000001ff307819 */ /* 0x000fe20000011418 */
[----:B------:R-:W-:Y:S02]  /*1110*/  @!P1 IMAD.X R16, RZ, RZ, R23, P5 ;  /* 0x000000ffff109224 */ /* 0x000fe400028e0617 */
[----:B------:R-:W-:Y:S02]  /*1120*/  @!P3 IMAD R17, R22, c[0x0][0x194], R14 ;  /* 0x000065001611ba24 */ /* 0x000fe400078e020e */
[----:B------:R-:W-:Y:S02]  /*1130*/  @!P2 IMAD R15, R15, c[0x0][0x190], RZ ;  /* 0x000064000f0faa24 */ /* 0x000fe400078e02ff */
[----:B------:R-:W-:-:S02]  /*1140*/  @!P2 IMAD.MOV.U32 R10, RZ, RZ, R4 ;  /* 0x000000ffff0aa224 */ /* 0x000fc400078e0004 */
[--C-:B------:R-:W-:Y:S02]  /*1150*/  @!P2 IMAD.MOV.U32 R11, RZ, RZ, R5.reuse ;  /* 0x000000ffff0ba224 */ /* 0x100fe400078e0005 */
[--C-:B------:R-:W-:Y:S02]  /*1160*/  @!P1 IMAD.MOV.U32 R8, RZ, RZ, R4.reuse ;  /* 0x000000ffff089224 */ /* 0x100fe400078e0004 */
[--C-:B------:R-:W-:Y:S02]  /*1170*/  @!P1 IMAD.MOV.U32 R9, RZ, RZ, R5.reuse ;  /* 0x000000ffff099224 */ /* 0x100fe400078e0005 */
[----:B------:R-:W-:Y:S02]  /*1180*/  @!P0 IMAD.MOV.U32 R6, RZ, RZ, R4 ;  /* 0x000000ffff068224 */ /* 0x000fe400078e0004 */
[----:B------:R-:W-:Y:S02]  /*1190*/  @!P0 IMAD.MOV.U32 R7, RZ, RZ, R5 ;  /* 0x000000ffff078224 */ /* 0x000fe400078e0005 */
[----:B------:R-:W-:-:S02]  /*11a0*/  @!P0 IMAD.X R14, RZ, RZ, R23, P4 ;  /* 0x000000ffff0e8224 */ /* 0x000fc400020e0617 */
[----:B------:R-:W-:Y:S02]  /*11b0*/  @!P1 IMAD R16, R16, c[0x0][0x190], RZ ;  /* 0x0000640010109a24 */ /* 0x000fe400078e02ff */
[----:B------:R-:W-:-:S04]  /*11c0*/  @!P3 IMAD.WIDE.U32 R4, R22, c[0x0][0x190], R4 ;  /* 0x000064001604ba25 */ /* 0x000fc800078e0004 */
[C---:B------:R-:W-:Y:S02]  /*11d0*/  @!P2 IMAD R19, R0.reuse, c[0x0][0x194], R15 ;  /* 0x000065000013aa24 */ /* 0x040fe400078e020f */
[----:B------:R-:W-:-:S04]  /*11e0*/  @!P2 IMAD.WIDE.U32 R10, R0, c[0x0][0x190], R10 ;  /* 0x00006400000aaa25 */ /* 0x000fc800078e000a */
[----:B------:R-:W-:Y:S02]  /*11f0*/  @!P0 IMAD R15, R14, c[0x0][0x190], RZ ;  /* 0x000064000e0f8a24 */ /* 0x000fe400078e02ff */
[----:B------:R-:W-:Y:S01]  /*1200*/  @!P1 IMAD R14, R12, c[0x0][0x194], R16 ;  /* 0x000065000c0e9a24 */ /* 0x000fe200078e0210 */
[----:B------:R-:W-:Y:S01]  /*1210*/  @!P3 LEA R16, P4, R4, c[0x0][0x160], 0x1 ;  /* 0x000058000410ba11 */ /* 0x000fe200078808ff */
[----:B------:R-:W-:Y:S02]  /*1220*/  @!P3 IMAD.IADD R0, R5, 0x1, R17 ;  /* 0x000000010500b824 */ /* 0x000fe400078e0211 */
[----:B------:R-:W-:Y:S01]  /*1230*/  @!P1 IMAD.WIDE.U32 R8, R12, c[0x0][0x190], R8 ;  /* 0x000064000c089a25 */ /* 0x000fe200078e0008 */
[----:B------:R-:W-:Y:S02]  /*1240*/  @!P2 LEA R12, P6, R10, c[0x0][0x160], 0x1 ;  /* 0x000058000a0caa11 */ /* 0x000fe400078c08ff */
[----:B------:R-:W-:Y:S01]  /*1250*/  @!P3 LEA.HI.X R17, R4, c[0x0][0x164], R0, 0x1, P4 ;  /* 0x000059000411ba11 */ /* 0x000fe200020f0c00 */
[----:B------:R-:W-:-:S02]  /*1260*/  @!P2 IMAD.IADD R0, R11, 0x1, R19 ;  /* 0x000000010b00a824 */ /* 0x000fc400078e0213 */
[C---:B------:R-:W-:Y:S02]  /*1270*/  @!P0 IMAD R5, R13.reuse, c[0x0][0x194], R15 ;  /* 0x000065000d058a24 */ /* 0x040fe400078e020f */
[----:B------:R-:W-:Y:S01]  /*1280*/  @!P0 IMAD.WIDE.U32 R6, R13, c[0x0][0x190], R6 ;  /* 0x000064000d068a25 */ /* 0x000fe200078e0006 */
[----:B------:R-:W-:Y:S02]  /*1290*/  @!P2 LEA.HI.X R13, R10, c[0x0][0x164], R0, 0x1, P6 ;  /* 0x000059000a0daa11 */ /* 0x000fe400030f0c00 */
[----:B------:R-:W-:Y:S01]  /*12a0*/  LEA.HI R0, R29, R2, RZ, 0x1 ;  /* 0x000000021d007211 */ /* 0x000fe200078f08ff */
[----:B------:R-:W-:Y:S01]  /*12b0*/  @!P0 IMAD.IADD R5, R7, 0x1, R5 ;  /* 0x0000000107058824 */ /* 0x000fe200078e0205 */
[----:B-1----:R-:W-:Y:S01]  /*12c0*/  @!P0 LEA R22, P4, R6, c[0x0][0x160], 0x1 ;  /* 0x0000580006168a11 */ /* 0x002fe200078808ff */
[----:B------:R-:W-:Y:S01]  /*12d0*/  @!P1 IMAD.IADD R4, R9, 0x1, R14 ;  /* 0x0000000109049824 */ /* 0x000fe200078e020e */
[----:B------:R-:W-:Y:S01]  /*12e0*/  LOP3.LUT R0, R0, 0x7fffffe, RZ, 0xc0, !PT ;  /* 0x07fffffe00007812 */ /* 0x000fe200078ec0ff */
[----:B------:R-:W-:Y:S01]  /*12f0*/  IMAD R7, R3, c[0x0][0x198], RZ ;  /* 0x0000660003077a24 */ /* 0x000fe200078e02ff */
[----:B------:R-:W-:-:S02]  /*1300*/  @!P1 LEA R14, P5, R8, c[0x0][0x160], 0x1 ;  /* 0x00005800080e9a11 */ /* 0x000fc400078a08ff */
[----:B------:R-:W-:Y:S01]  /*1310*/  @!P0 LEA.HI.X R23, R6, c[0x0][0x164], R5, 0x1, P4 ;  /* 0x0000590006178a11 */ /* 0x000fe200020f0c05 */
[----:B------:R-:W-:Y:S01]  /*1320*/  IMAD R6, R3, c[0x0][0x1a0], RZ ;  /* 0x0000680003067a24 */ /* 0x000fe200078e02ff */
[----:B------:R-:W-:Y:S01]  /*1330*/  @!P1 LEA.HI.X R15, R8, c[0x0][0x164], R4, 0x1, P5 ;  /* 0x00005900080f9a11 */ /* 0x000fe200028f0c04 */
[C---:B------:R-:W-:Y:S01]  /*1340*/  IMAD.IADD R3, R2.reuse, 0x1, -R0 ;  /* 0x0000000102037824 */ /* 0x040fe200078e0a00 */
[----:B------:R-:W-:Y:S01]  /*1350*/  LOP3.LUT R8, R21, 0xfffffff0, RZ, 0xc0, !PT ;  /* 0xfffffff015087812 */ /* 0x000fe200078ec0ff */
[C---:B------:R-:W-:Y:S01]  /*1360*/  IMAD R10, R2.reuse, c[0x0][0x19c], R7 ;  /* 0x00006700020a7a24 */ /* 0x040fe200078e0207 */
[----:B------:R-:W-:Y:S01]  /*1370*/  ISETP.GE.AND P5, PT, R2, UR11, PT ;  /* 0x0000000b02007c0c */ /* 0x000fe2000bfa6270 */
[----:B------:R-:W-:Y:S01]  /*1380*/  IMAD R7, R74, 0x8, R3 ;  /* 0x000000084a077824 */ /* 0x000fe200078e0203 */
[C---:B------:R-:W-:Y:S01]  /*1390*/  ISETP.GE.AND P6, PT, R2.reuse, UR11, PT ;  /* 0x0000000b02007c0c */ /* 0x040fe2000bfc6270 */
[----:B------:R-:W-:-:S04]  /*13a0*/  IMAD.WIDE.U32 R4, R2, c[0x0][0x198], R34 ;  /* 0x0000660002047a25 */ /* 0x000fc800078e0022 */
[----:B------:R-:W-:Y:S01]  /*13b0*/  IMAD.IADD R0, R63, 0x1, -R8 ;  /* 0x000000013f007824 */ /* 0x000fe200078e0a08 */
[----:B------:R-:W-:Y:S01]  /*13c0*/  IADD3 R4, P4, R4, UR16, RZ ;  /* 0x0000001004047c10 */ /* 0x000fe2000ff9e0ff */
[----:B------:R-:W-:Y:S01]  /*13d0*/  IMAD.U32 R7, R7, 0x20, R20 ;  /* 0x0000002007077824 */ /* 0x000fe200078e0014 */
[----:B------:R-:W-:Y:S01]  /*13e0*/  UIADD3 UR16, UR25, 0x646e171e, URZ ;  /* 0x646e171e19107890 */ /* 0x000fe2000fffe03f */
[----:B------:R-:W-:Y:S01]  /*13f0*/  IMAD R9, R2, c[0x0][0x1a4], R6 ;  /* 0x0000690002097a24 */ /* 0x000fe200078e0206 */
[-C--:B------:R-:W-:Y:S01]  /*1400*/  LEA.HI R8, R0, R0.reuse, RZ, 0x1 ;  /* 0x0000000000087211 */ /* 0x080fe200078f08ff */
[----:B------:R-:W-:Y:S01]  /*1410*/  IMAD.SHL.U32 R224, R7, 0x2, RZ ;  /* 0x0000000207e07824 */ /* 0x000fe200078e00ff */
[----:B------:R-:W-:Y:S01]  /*1420*/  IADD3.X R5, R5, UR7, R10, P4, !PT ;  /* 0x0000000705057c10 */ /* 0x000fe2000a7fe40a */
[----:B------:R-:W-:Y:S01]  /*1430*/  IMAD.WIDE.U32 R2, R2, c[0x0][0x1a0], R34 ;  /* 0x0000680002027a25 */ /* 0x000fe200078e0022 */
[----:B------:R-:W-:Y:S01]  /*1440*/  LOP3.LUT R6, R8, 0x7fffffe, RZ, 0xc0, !PT ;  /* 0x07fffffe08067812 */ /* 0x000fe200078ec0ff */
[----:B------:R-:W-:Y:S01]  /*1450*/  ULDC.64 UR6, c[0x0][0x198] ;  /* 0x0000660000067ab9 */ /* 0x000fe20000000a00 */
[----:B------:R-:W-:Y:S01]  /*1460*/  @!PT LDS RZ, [RZ] ;  /* 0x00000000fffff984 */ /* 0x000fe20000000800 */
[----:B------:R-:W-:Y:S01]  /*1470*/  @!PT LDS RZ, [RZ] ;  /* 0x00000000fffff984 */ /* 0x000fe20000000800 */
[----:B------:R-:W-:Y:S01]  /*1480*/  @!PT LDS RZ, [RZ] ;  /* 0x00000000fffff984 */ /* 0x000fe20000000800 */
[----:B------:R1:W-:Y:S01]  /*1490*/  @!P3 LDGSTS.E.BYPASS.LTC128B.128 [R224], [R16.64] ;  /* 0x0000000010e0bfae */ /* 0x0003e2000b901d56 */
[----:B------:R-:W-:Y:S01]  /*14a0*/  SHF.R.S32.HI R10, RZ, 0x1f, R0 ;  /* 0x0000001fff0a7819 */ /* 0x000fe20000011400 */
[----:B------:R-:W-:Y:S01]  /*14b0*/  USHF.L.U64.HI UR7, UR6, UR19, UR7 ;  /* 0x0000001306077299 */ /* 0x000fe20008010207 */
[----:B------:R-:W-:Y:S01]  /*14c0*/  IMAD.IADD R62, R0, 0x1, -R6 ;  /* 0x00000001003e7824 */ /* 0x000fe200078e0a06 */
[----:B------:R-:W-:Y:S01]  /*14d0*/  IADD3 R20, P4, R2, UR20, RZ ;  /* 0x0000001402147c10 */ /* 0x000fe2000ff9e0ff */
[----:B------:R-:W-:Y:S01]  /*14e0*/  IMAD.WIDE.U32 R28, R18, c[0x0][0x1b0], R4 ;  /* 0x00006c00121c7a25 */ /* 0x000fe200078e0004 */
[----:B------:R-:W-:Y:S01]  /*14f0*/  LEA.HI R19, R10, R0, RZ, 0x3 ;  /* 0x000000000a137211 */ /* 0x000fe200078f18ff */
[----:B------:R-:W-:Y:S01]  /*1500*/  USHF.L.U32 UR12, UR6, 0x7, URZ ;  /* 0x00000007060c7899 */ /* 0x000fe2000800063f */
[----:B------:R-:W-:Y:S01]  /*1510*/  IADD3.X R21, R3, UR17, R9, P4, !PT ;  /* 0x0000001103157c10 */ /* 0x000fe2000a7fe409 */
[----:B------:R-:W-:Y:S01]  /*1520*/  UIMAD UR4, UR7, UR27, URZ ;  /* 0x0000001b070472a4 */ /* 0x000fe2000f8e023f */
[----:B------:R-:W-:Y:S01]  /*1530*/  IMAD.U32 R2, RZ, RZ, UR27 ;  /* 0x0000001bff027e24 */ /* 0x000fe2000f8e00ff */
[----:B------:R-:W-:Y:S01]  /*1540*/  ISETP.GE.AND P4, PT, R32, UR11, PT ;  /* 0x0000000b20007c0c */ /* 0x000fe2000bf86270 */
[----:B------:R-:W-:Y:S01]  /*1550*/  IMAD.MOV.U32 R230, RZ, RZ, R28 ;  /* 0x000000ffffe67224 */ /* 0x000fe200078e001c */
[----:B------:R-:W-:Y:S01]  /*1560*/  UIMAD UR4, UR13, UR12, UR4 ;  /* 0x0000000c0d0472a4 */ /* 0x000fe2000f8e0204 */
[----:B------:R2:W-:Y:S01]  /*1570*/  @!P2 LDGSTS.E.BYPASS.LTC128B.128 [R224+0x800], [R12.64] ;  /* 0x008000000ce0afae */ /* 0x0005e2000b901d56 */
[----:B------:R-:W-:Y:S01]  /*1580*/  IMAD.SHL.U32 R4, R48, 0x40, RZ ;  /* 0x0000004030047824 */ /* 0x000fe200078e00ff */
[----:B------:R-:W-:Y:S01]  /*1590*/  ISETP.GE.AND P3, PT, R31, UR11, PT ;  /* 0x0000000b1f007c0c */ /* 0x000fe2000bf66270 */
[----:B------:R-:W-:Y:S01]  /*15a0*/  IMAD.SHL.U32 R5, R25, 0x8, RZ ;  /* 0x0000000819057824 */ /* 0x000fe200078e00ff */
[----:B------:R3:W-:Y:S01]  /*15b0*/  @!P1 LDGSTS.E.BYPASS.LTC128B.128 [R224+0x1000], [R14.64] ;  /* 0x010000000ee09fae */ /* 0x0007e2000b901d56 */
[----:B------:R-:W-:Y:S01]  /*15c0*/  IMAD.U32 R10, RZ, RZ, UR6 ;  /* 0x00000006ff0a7e24 */ /* 0x000fe2000f8e00ff */
[----:B------:R-:W-:Y:S01]  /*15d0*/  LOP3.LUT R4, R4, 0xc0, RZ, 0xc0, !PT ;  /* 0x000000c004047812 */ /* 0x000fe200078ec0ff */
[----:B------:R-:W-:Y:S01]  /*15e0*/  IMAD.WIDE.U32 R20, R18, c[0x0][0x1b8], R20 ;  /* 0x00006e0012147a25 */ /* 0x000fe200078e0014 */
[----:B------:R-:W-:Y:S01]  /*15f0*/  ISETP.GE.AND P2, PT, R30, UR11, PT ;  /* 0x0000000b1e007c0c */ /* 0x000fe2000bf46270 */
[----:B------:R4:W-:Y:S01]  /*1600*/  @!P0 LDGSTS.E.BYPASS.LTC128B.128 [R224+0x1800], [R22.64] ;  /* 0x0180000016e08fae */ /* 0x0009e2000b901d56 */
[----:B------:R-:W-:Y:S01]  /*1610*/  LOP3.LUT R7, R4, 0x8, R5, 0xf8, !PT ;  /* 0x0000000804077812 */ /* 0x000fe200078ef805 */
[----:B------:R-:W-:Y:S01]  /*1620*/  UIADD3 UR17, UR24, -0x4ab325aa, URZ ;  /* 0xb54cda5618117890 */ /* 0x000fe2000fffe03f */
[----:B------:R-:W-:Y:S01]  /*1630*/  SHF.R.S32.HI R9, RZ, 0x1, R8 ;  /* 0x00000001ff097819 */ /* 0x000fe20000011408 */
[----:B------:R-:W-:Y:S01]  /*1640*/  STL.64 [R1+0x28], R28 ;  /* 0x0000281c01007387 */ /* 0x000fe20000100a00 */
[----:B-1----:R-:W-:-:S02]  /*1650*/  SHF.R.S32.HI R16, RZ, 0x1f, R18 ;  /* 0x0000001fff107819 */ /* 0x002fc40000011412 */
[----:B------:R-:W-:Y:S01]  /*1660*/  SHF.R.S32.HI R6, RZ, 0x1f, R8 ;  /* 0x0000001fff067819 */ /* 0x000fe20000011408 */
[----:B------:R-:W-:Y:S01]  /*1670*/  IMAD.SHL.U32 R8, R205, 0x40, RZ ;  /* 0x00000040cd087824 */ /* 0x000fe200078e00ff */
[----:B------:R-:W-:Y:S01]  /*1680*/  SHF.R.U32.HI R5, RZ, 0x3, R4 ;  /* 0x00000003ff057819 */ /* 0x000fe20000011604 */
[----:B------:R-:W-:Y:S01]  /*1690*/  IMAD R0, R16, c[0x0][0x1b0], RZ ;  /* 0x00006c0010007a24 */ /* 0x000fe200078e02ff */
[----:B------:R-:W-:Y:S02]  /*16a0*/  LEA.HI R6, R6, R9, RZ, 0x2 ;  /* 0x0000000906067211 */ /* 0x000fe400078f10ff */
[----:B------:R-:W-:Y:S01]  /*16b0*/  LOP3.LUT R7, R7, R5, RZ, 0x3c, !PT ;  /* 0x0000000507077212 */ /* 0x000fe200078e3cff */
[----:B------:R-:W-:Y:S02]  /*16c0*/  IMAD R0, R18, c[0x0][0x1b4], R0 ;  /* 0x00006d0012007a24 */ /* 0x000fe400078e0200 */
[----:B------:R-:W-:Y:S02]  /*16d0*/  IMAD.U32 R5, RZ, RZ, UR6 ;  /* 0x00000006ff057e24 */ /* 0x000fe4000f8e00ff */
[----:B------:R-:W-:-:S02]  /*16e0*/  IMAD.IADD R231, R29, 0x1, R0 ;  /* 0x000000011de77824 */ /* 0x000fc400078e0200 */
[----:B------:R-:W-:Y:S02]  /*16f0*/  IMAD.U32 R0, RZ, RZ, UR6 ;  /* 0x00000006ff007e24 */ /* 0x000fe4000f8e00ff */
[----:B------:R-:W-:Y:S01]  /*1700*/  IMAD.WIDE.U32 R2, R2, UR12, R230 ;  /* 0x0000000c02027c25 */ /* 0x000fe2000f8e00e6 */
[----:B------:R-:W-:Y:S03]  /*1710*/  STL.64 [R1+0x20], R230 ;  /* 0x000020e601007387 */ /* 0x000fe60000100a00 */
[----:B--2---:R-:W-:Y:S01]  /*1720*/  IMAD.MOV.U32 R13, RZ, RZ, c[0x0][0x1a4] ;  /* 0x00006900ff0d7624 */ /* 0x004fe200078e00ff */
[----:B------:R-:W-:Y:S01]  /*1730*/  IADD3 R3, R3, UR4, RZ ;  /* 0x0000000403037c10 */ /* 0x000fe2000fffe0ff */
[----:B------:R-:W-:Y:S01]  /*1740*/  UIMAD.WIDE.U32 UR4, UR6, 0x40, URZ ;  /* 0x00000040060478a5 */ /* 0x000fe2000f8e003f */
[C---:B---3--:R-:W-:Y:S01]  /*1750*/  @!P5 LEA R14, P1, R2.reuse, c[0x0][0x168], 0x1 ;  /* 0x00005a00020eda11 */ /* 0x048fe200078208ff */
[----:B------:R-:W-:Y:S03]  /*1760*/  STL.64 [R1+0x60], R20 ;  /* 0x0000601401007387 */ /* 0x000fe60000100a00 */
[----:B------:R-:W-:-:S02]  /*1770*/  @!P5 LEA.HI.X R15, R2, c[0x0][0x16c], R3, 0x1, P1 ;  /* 0x00005b00020fda11 */ /* 0x000fc400008f0c03 */
[----:B------:R-:W-:-:S03]  /*1780*/  @!P4 LEA R0, P1, R0, R2, 0x5 ;  /* 0x000000020000c211 */ /* 0x000fc600078228ff */
[----:B------:R1:W-:Y:S01]  /*1790*/  @!P5 LDGSTS.E.BYPASS.LTC128B.128 [R224+0x2000], [R14.64] ;  /* 0x020000000ee0dfae */ /* 0x0003e2000b901d56 */
[----:B------:R-:W-:Y:S02]  /*17a0*/  @!P4 LEA.HI.X R4, R10, R3, R205, 0x5, P1 ;  /* 0x000000030a04c211 */ /* 0x000fe400008f2ccd */
[----:B------:R-:W-:Y:S02]  /*17b0*/  @!P4 LEA R10, P1, R0, c[0x0][0x168], 0x1 ;  /* 0x00005a00000aca11 */ /* 0x000fe400078208ff */
[----:B------:R-:W-:Y:S02]  /*17c0*/  ISETP.GE.AND P5, PT, R32, UR11, PT ;  /* 0x0000000b20007c0c */ /* 0x000fe4000bfa6270 */
[----:B------:R-:W-:Y:S01]  /*17d0*/  @!P4 LEA.HI.X R11, R0, c[0x0][0x16c], R4, 0x1, P1 ;  /* 0x00005b00000bca11 */ /* 0x000fe200008f0c04 */
[----:B------:R-:W-:Y:S01]  /*17e0*/  IMAD R0, R26, 0x8, R27 ;  /* 0x000000081a007824 */ /* 0x000fe200078e021b */
[----:B------:R-:W-:Y:S02]  /*17f0*/  LOP3.LUT R4, R6, 0xfffffffc, RZ, 0xc0, !PT ;  /* 0xfffffffc06047812 */ /* 0x000fe400078ec0ff */
[----:B------:R-:W-:Y:S01]  /*1800*/  @!P3 IADD3 R12, P1, R2, UR4, RZ ;  /* 0x00000004020cbc10 */ /* 0x000fe2000ff3e0ff */
[----:B------:R-:W-:Y:S01]  /*1810*/  IMAD.U32 R0, R0, 0x20, R7 ;  /* 0x0000002000007824 */ /* 0x000fe200078e0007 */
[----:B------:R2:W-:Y:S01]  /*1820*/  @!P4 LDGSTS.E.BYPASS.LTC128B.128 [R224+0x2800], [R10.64] ;  /* 0x028000000ae0cfae */ /* 0x0005e2000b901d56 */
[----:B------:R-:W-:Y:S01]  /*1830*/  IMAD.IADD R17, R9, 0x1, -R4 ;  /* 0x0000000109117824 */ /* 0x000fe200078e0a04 */
[----:B------:R-:W-:Y:S01]  /*1840*/  @!P3 IADD3.X R7, R3, UR5, R8, P1, !PT ;  /* 0x000000050307bc10 */ /* 0x000fe20008ffe408 */
[----:B------:R-:W-:Y:S01]  /*1850*/  @!P2 IMAD.WIDE.U32 R2, R5, 0x60, R2 ;  /* 0x000000600502a825 */ /* 0x000fe200078e0002 */
[----:B------:R-:W-:Y:S01]  /*1860*/  @!P3 LEA R6, P1, R12, c[0x0][0x168], 0x1 ;  /* 0x00005a000c06ba11 */ /* 0x000fe200078208ff */
[----:B------:R-:W-:Y:S01]  /*1870*/  ULDC.64 UR4, c[0x0][0x1a0] ;  /* 0x0000680000047ab9 */ /* 0x000fe20000000a00 */
[----:B------:R-:W-:Y:S01]  /*1880*/  ISETP.GE.AND P4, PT, R31, UR11, PT ;  /* 0x0000000b1f007c0c */ /* 0x000fe2000bf86270 */
[----:B------:R-:W-:Y:S01]  /*1890*/  IMAD R4, R16, c[0x0][0x1b8], RZ ;  /* 0x00006e0010047a24 */ /* 0x000fe200078e02ff */
[----:B------:R-:W-:Y:S01]  /*18a0*/  @!P3 LEA.HI.X R7, R12, c[0x0][0x16c], R7, 0x1, P1 ;  /* 0x00005b000c07ba11 */ /* 0x000fe200008f0c07 */
[----:B------:R-:W-:Y:S01]  /*18b0*/  @!P2 IMAD R5, R205, 0x60, RZ ;  /* 0x00000060cd05a824 */ /* 0x000fe200078e02ff */
[----:B------:R-:W-:Y:S01]  /*18c0*/  USHF.L.U64.HI UR19, UR4, UR19, UR5 ;  /* 0x0000001304137299 */ /* 0x000fe20008010205 */
[----:B------:R-:W-:Y:S01]  /*18d0*/  IMAD R8, R18, c[0x0][0x1bc], R4 ;  /* 0x00006f0012087a24 */ /* 0x000fe200078e0204 */
[----:B------:R-:W-:Y:S01]  /*18e0*/  @!P2 LEA R4, P0, R2, c[0x0][0x168], 0x1 ;  /* 0x00005a000204aa11 */ /* 0x000fe200078008ff */
[----:B------:R-:W-:Y:S01]  /*18f0*/  @!P2 IMAD.IADD R3, R3, 0x1, R5 ;  /* 0x000000010303a824 */ /* 0x000fe200078e0205 */
[----:B------:R3:W-:Y:S01]  /*1900*/  @!P3 LDGSTS.E.BYPASS.LTC128B.128 [R224+0x3000], [R6.64] ;  /* 0x0300000006e0bfae */ /* 0x0007e2000b901d56 */
[----:B------:R-:W-:Y:S01]  /*1910*/  USHF.L.U32 UR20, UR4, 0x7, URZ ;  /* 0x0000000704147899 */ /* 0x000fe2000800063f */
[----:B------:R-:W-:Y:S01]  /*1920*/  ISETP.GE.AND P3, PT, R30, UR11, PT ;  /* 0x0000000b1e007c0c */ /* 0x000fe2000bf66270 */
[----:B------:R-:W-:Y:S01]  /*1930*/  UIMAD UR5, UR19, UR27, URZ ;  /* 0x0000001b130572a4 */ /* 0x000fe2000f8e023f */
[----:B------:R-:W-:Y:S01]  /*1940*/  @!P2 LEA.HI.X R5, R2, c[0x0][0x16c], R3, 0x1, P0 ;  /* 0x00005b000205aa11 */ /* 0x000fe200000f0c03 */
[----:B------:R-:W-:Y:S01]  /*1950*/  IMAD.U32 R2, RZ, RZ, UR27 ;  /* 0x0000001bff027e24 */ /* 0x000fe2000f8e00ff */
[----:B------:R-:W-:Y:S01]  /*1960*/  UIMAD.WIDE.U32 UR14, UR4, 0x40, URZ ;  /* 0x00000040040e78a5 */ /* 0x000fe2000f8e003f */
[----:B-1----:R-:W-:Y:S01]  /*1970*/  IMAD.SHL.U32 R14, R13, 0x40, RZ ;  /* 0x000000400d0e7824 */ /* 0x002fe200078e00ff */
[----:B------:R-:W-:Y:S01]  /*1980*/  UIMAD UR5, UR13, UR20, UR5 ;  /* 0x000000140d0572a4 */ /* 0x000fe2000f8e0205 */
[----:B------:R1:W-:Y:S01]  /*1990*/  @!P2 LDGSTS.E.BYPASS.LTC128B.128 [R224+0x3800], [R4.64] ;  /* 0x0380000004e0afae */ /* 0x0003e2000b901d56 */
[----:B------:R-:W-:-:S02]  /*19a0*/  IMAD.SHL.U32 R204, R0, 0x2, RZ ;  /* 0x0000000200cc7824 */ /* 0x000fc400078e00ff */
[----:B------:R-:W-:Y:S01]  /*19b0*/  IMAD.MOV.U32 R0, RZ, RZ, 0x10 ;  /* 0x00000010ff007424 */ /* 0x000fe200078e00ff */
[----:B------:R-:W0:Y:S01]  /*19c0*/  LDGDEPBAR ;  /* 0x00000000000079af */ /* 0x000e220000000000 */
[----:B--2---:R-:W-:Y:S01]  /*19d0*/  IMAD.SHL.U32 R10, R17, 0x40, RZ ;  /* 0x00000040110a7824 */ /* 0x004fe200078e00ff */
[----:B------:R-:W-:Y:S01]  /*19e0*/  IADD3 R209, R204, 0x2020, RZ ;  /* 0x00002020ccd17810 */ /* 0x000fe20007ffe0ff */
[----:B------:R-:W-:Y:S02]  /*19f0*/  IMAD.U32 R11, RZ, RZ, UR4 ;  /* 0x00000004ff0b7e24 */ /* 0x000fe4000f8e00ff */
[----:B---3--:R-:W-:Y:S02]  /*1a00*/  IMAD.IADD R7, R21, 0x1, R8 ;  /* 0x0000000115077824 */ /* 0x008fe400078e0208 */
[----:B------:R-:W-:-:S04]  /*1a10*/  IMAD.MOV.U32 R6, RZ, RZ, R20 ;  /* 0x000000ffff067224 */ /* 0x000fc800078e0014 */
[----:B------:R-:W-:Y:S01]  /*1a20*/  IMAD.WIDE.U32 R2, R2, UR20, R6 ;  /* 0x0000001402027c25 */ /* 0x000fe2000f8e0006 */
[----:B------:R2:W-:Y:S03]  /*1a30*/  STL.64 [R1+0x50], R6 ;  /* 0x0000500601007387 */ /* 0x0005e60000100a00 */
[----:B-1----:R-:W-:Y:S01]  /*1a40*/  IMAD.U32 R4, RZ, RZ, UR4 ;  /* 0x00000004ff047e24 */ /* 0x002fe2000f8e00ff */
[----:B------:R-:W-:Y:S01]  /*1a50*/  IADD3 R3, R3, UR5, RZ ;  /* 0x0000000503037c10 */ /* 0x000fe2000fffe0ff */
[----:B------:R-:W-:Y:S01]  /*1a60*/  IMAD.U32 R5, RZ, RZ, UR4 ;  /* 0x00000004ff057e24 */ /* 0x000fe2000f8e00ff */
[----:B------:R-:W-:-:S04]  /*1a70*/  DEPBAR.LE SB0, 0x0 ;  /* 0x000080000000791a */ /* 0x000fc80000000000 */
[----:B------:R-:W-:Y:S01]  /*1a80*/  BAR.SYNC.DEFER_BLOCKING 0x0 ;  /* 0x0000000000007b1d */ /* 0x000fe20000010000 */
[----:B------:R-:W-:Y:S02]  /*1a90*/  @!P5 LEA R4, P1, R4, R2, 0x5 ;  /* 0x000000020404d211 */ /* 0x000fe400078228ff */
[C---:B------:R-:W-:Y:S02]  /*1aa0*/  @!P6 LEA R8, P2, R2.reuse, c[0x0][0x170], 0x1 ;  /* 0x00005c000208ea11 */ /* 0x040fe400078408ff */
[----:B------:R-:W-:Y:S02]  /*1ab0*/  @!P5 LEA.HI.X R5, R5, R3, R13, 0x5, P1 ;  /* 0x000000030505d211 */ /* 0x000fe400008f2c0d */
[C---:B------:R-:W-:Y:S02]  /*1ac0*/  @!P4 IADD3 R12, P0, R2.reuse, UR14, RZ ;  /* 0x0000000e020ccc10 */ /* 0x040fe4000ff1e0ff */
[--C-:B------:R-:W-:Y:S02]  /*1ad0*/  @!P6 LEA.HI.X R9, R2, c[0x0][0x174], R3.reuse, 0x1, P2 ;  /* 0x00005d000209ea11 */ /* 0x100fe400010f0c03 */
[----:B------:R-:W-:Y:S01]  /*1ae0*/  @!P4 IADD3.X R14, R3, UR15, R14, P0, !PT ;  /* 0x0000000f030ecc10 */ /* 0x000fe200087fe40e */
[----:B------:R-:W-:Y:S01]  /*1af0*/  @!P3 IMAD.WIDE.U32 R2, R11, 0x60, R2 ;  /* 0x000000600b02b825 */ /* 0x000fe200078e0002 */
[----:B--2---:R-:W-:-:S04]  /*1b00*/  @!P5 LEA R6, P1, R4, c[0x0][0x170], 0x1 ;  /* 0x00005c000406da11 */ /* 0x004fc800078208ff */
[----:B------:R-:W-:Y:S01]  /*1b10*/  @!P5 LEA.HI.X R7, R4, c[0x0][0x174], R5, 0x1, P1 ;  /* 0x00005d000407da11 */ /* 0x000fe200008f0c05 */
[----:B------:R-:W-:Y:S01]  /*1b20*/  IMAD.SHL.U32 R5, R26, 0x8, RZ ;  /* 0x000000081a057824 */ /* 0x000fe200078e00ff */
[----:B------:R-:W-:Y:S01]  /*1b30*/  LOP3.LUT R4, R10, 0xc0, RZ, 0xc0, !PT ;  /* 0x000000c00a047812 */ /* 0x000fe200078ec0ff */
[----:B------:R-:W-:Y:S01]  /*1b40*/  @!P3 IMAD R10, R13, 0x60, RZ ;  /* 0x000000600d0ab824 */ /* 0x000fe200078e02ff */
[----:B------:R-:W-:Y:S01]  /*1b50*/  @P6 STS [R224+0x4000], RZ ;  /* 0x004000ffe0006388 */ /* 0x000fe20000000800 */
[----:B------:R-:W-:Y:S01]  /*1b60*/  IMAD.SHL.U32 R13, R19, 0x20, RZ ;  /* 0x00000020130d7824 */ /* 0x000fe200078e00ff */
[----:B------:R-:W-:Y:S01]  /*1b70*/  LOP3.LUT R11, R4, 0x8, R5, 0xf8, !PT ;  /* 0x00000008040b7812 */ /* 0x000fe200078ef805 */
[----:B------:R-:W-:Y:S01]  /*1b80*/  @!P3 IMAD.IADD R3, R3, 0x1, R10 ;  /* 0x000000010303b824 */ /* 0x000fe200078e020a */
[----:B------:R-:W-:Y:S01]  /*1b90*/  SHF.R.U32.HI R5, RZ, 0x3, R4 ;  /* 0x00000003ff057819 */ /* 0x000fe20000011604 */
[----:B------:R-:W-:Y:S01]  /*1ba0*/  @P6 STS [R224+0x4004], RZ ;  /* 0x004004ffe0006388 */ /* 0x000fe20000000800 */
[----:B------:R-:W-:-:S02]  /*1bb0*/  @!P3 LEA R10, P0, R2, c[0x0][0x170], 0x1 ;  /* 0x00005c00020aba11 */ /* 0x000fc400078008ff */
[----:B------:R-:W-:Y:S01]  /*1bc0*/  LOP3.LUT R60, R13, 0xffffff00, RZ, 0xc0, !PT ;  /* 0xffffff000d3c7812 */ /* 0x000fe200078ec0ff */
[----:B------:R-:W-:Y:S01]  /*1bd0*/  @P6 STS.64 [R224+0x4008], RZ ;  /* 0x004008ffe0006388 */ /* 0x000fe20000000a00 */
[----:B------:R-:W-:Y:S02]  /*1be0*/  LOP3.LUT R73, R11, R5, RZ, 0x3c, !PT ;  /* 0x000000050b497212 */ /* 0x000fe400078e3cff */
[----:B------:R-:W-:Y:S01]  /*1bf0*/  @!P3 LEA.HI.X R11, R2, c[0x0][0x174], R3, 0x1, P0 ;  /* 0x00005d00020bba11 */ /* 0x000fe200000f0c03 */
[----:B------:R-:W-:Y:S01]  /*1c00*/  IMAD R2, R74, 0x200, R60 ;  /* 0x000002004a027824 */ /* 0x000fe200078e023c */
[----:B------:R-:W-:Y:S01]  /*1c10*/  @!P4 LEA R4, P1, R12, c[0x0][0x170], 0x1 ;  /* 0x00005c000c04ca11 */ /* 0x000fe200078208ff */
[----:B------:R-:W-:Y:S01]  /*1c20*/  @!PT LDS RZ, [RZ] ;  /* 0x00000000fffff984 */ /* 0x000fe20000000800 */
[----:B------:R-:W-:Y:S01]  /*1c30*/  @!PT LDS RZ, [RZ] ;  /* 0x00000000fffff984 */ /* 0x000fe20000000800 */
[----:B------:R-:W-:Y:S01]  /*1c40*/  @!PT LDS RZ, [RZ] ;  /* 0x00000000fffff984 */ /* 0x000fe20000000800 */
[----:B------:R1:W-:Y:S01]  /*1c50*/  @!P6 LDGSTS.E.BYPASS.LTC128B.128 [R224+0x4000], [R8.64] ;  /* 0x0400000008e0efae */ /* 0x0003e2000b901d56 */
[----:B------:R-:W-:Y:S01]  /*1c60*/  LOP3.LUT P0, RZ, R48, 0x2, RZ, 0xc0, !PT ;  /* 0x0000000230ff7812 */ /* 0x000fe2000780c0ff */
[----:B------:R-:W-:Y:S01]  /*1c70*/  IMAD R2, R62, 0x20, R2 ;  /* 0x000000203e027824 */ /* 0x000fe200078e0202 */
[----:B------:R-:W-:Y:S01]  /*1c80*/  @!P4 LEA.HI.X R5, R12, c[0x0][0x174], R14, 0x1, P1 ;  /* 0x00005d000c05ca11 */ /* 0x000fe200008f0c0e */
[----:B------:R-:W-:Y:S01]  /*1c90*/  @P5 STS.128 [R224+0x4800], RZ ;  /* 0x004800ffe0005388 */ /* 0x000fe20000000c00 */
[----:B------:R-:W-:Y:S01]  /*1ca0*/  LOP3.LUT P1, RZ, R17, 0x2, RZ, 0xc0, !PT ;  /* 0x0000000211ff7812 */ /* 0x000fe2000782c0ff */
[----:B------:R-:W-:Y:S01]  /*1cb0*/  IMAD.IADD R2, R73, 0x1, R2 ;  /* 0x0000000149027824 */ /* 0x000fe200078e0202 */
[----:B------:R-:W-:Y:S01]  /*1cc0*/  LEA R3, R74, UR8, 0x4 ;  /* 0x000000084a037c11 */ /* 0x000fe2000f8e20ff */
[----:B------:R-:W-:Y:S01]  /*1cd0*/  @!PT LDS RZ, [RZ] ;  /* 0x00000000fffff984 */ /* 0x000fe20000000800 */
[----:B------:R-:W-:Y:S01]  /*1ce0*/  @!PT LDS RZ, [RZ] ;  /* 0x00000000fffff984 */ /* 0x000fe20000000800 */
[----:B------:R-:W-:Y:S01]  /*1cf0*/  @!PT LDS RZ, [RZ] ;  /* 0x00000000fffff984 */ /* 0x000fe20000000800 */
[----:B------:R2:W-:Y:S01]  /*1d00*/  @!P5 LDGSTS.E.BYPASS.LTC128B.128 [R224+0x4800], [R6.64] ;  /* 0x0480000006e0dfae */ /* 0x0005e2000b901d56 */
[----:B------:R-:W-:Y:S01]  /*1d10*/  SEL R0, R0, 0xfffffff0, !P1 ;  /* 0xfffffff000007807 */ /* 0x000fe20004800000 */
[----:B------:R-:W-:Y:S01]  /*1d20*/  IMAD.SHL.U32 R207, R2, 0x2, RZ ;  /* 0x0000000202cf7824 */ /* 0x000fe200078e00ff */
[----:B------:R-:W-:Y:S01]  /*1d30*/  IADD3 R2, R204, 0x2000, RZ ;  /* 0x00002000cc027810 */ /* 0x000fe20007ffe0ff */
[----:B------:R-:W-:Y:S02]  /*1d40*/  @P4 STS.128 [R224+0x5000], RZ ;  /* 0x005000ffe0004388 */ /* 0x000fe40000000c00 */
[----:B------:R-:W-:Y:S01]  /*1d50*/  IMAD R208, R0, 0x2, R207 ;  /* 0x0000000200d07824 */ /* 0x000fe200078e02cf */
[----:B------:R-:W-:Y:S01]  /*1d60*/  @P0 IADD3 R209, R2, -0x20, RZ ;  /* 0xffffffe002d10810 */ /* 0x000fe20007ffe0ff */
[----:B------:R-:W-:Y:S01]  /*1d70*/  @!PT LDS RZ, [RZ] ;  /* 0x00000000fffff984 */ /* 0x000fe20000000800 */
[----:B------:R-:W-:Y:S01]  /*1d80*/  @!PT LDS RZ, [RZ] ;  /* 0x00000000fffff984 */ /* 0x000fe20000000800 */
[----:B------:R-:W-:Y:S01]  /*1d90*/  @!PT LDS RZ, [RZ] ;  /* 0x00000000fffff984 */ /* 0x000fe20000000800 */
[----:B------:R2:W-:Y:S01]  /*1da0*/  @!P4 LDGSTS.E.BYPASS.LTC128B.128 [R224+0x5000], [R4.64] ;  /* 0x0500000004e0cfae */ /* 0x0005e2000b901d56 */
[----:B------:R-:W-:-:S02]  /*1db0*/  SHF.R.S32.HI R2, RZ, 0x1f, R61 ;  /* 0x0000001fff027819 */ /* 0x000fc4000001143d */
[C---:B------:R-:W-:Y:S01]  /*1dc0*/  IADD3 R216, R209.reuse, 0x400, RZ ;  /* 0x00000400d1d87810 */ /* 0x040fe20007ffe0ff */
[----:B------:R-:W-:Y:S01]  /*1dd0*/  @P3 STS.128 [R224+0x5800], RZ ;  /* 0x005800ffe0003388 */ /* 0x000fe20000000c00 */
[----:B------:R-:W-:Y:S02]  /*1de0*/  LEA.HI R2, R2, R61, RZ, 0x2 ;  /* 0x0000003d02027211 */ /* 0x000fe400078f10ff */
[C---:B------:R-:W-:Y:S01]  /*1df0*/  IADD3 R215, R209.reuse, 0x800, RZ ;  /* 0x00000800d1d77810 */ /* 0x040fe20007ffe0ff */
[----:B------:R-:W-:Y:S01]  /*1e00*/  @!PT LDS RZ, [RZ] ;  /* 0x00000000fffff984 */ /* 0x000fe20000000800 */
[----:B------:R-:W-:Y:S01]  /*1e10*/  @!PT LDS RZ, [RZ] ;  /* 0x00000000fffff984 */ /* 0x000fe20000000800 */
[----:B------:R-:W-:Y:S01]  /*1e20*/  @!PT LDS RZ, [RZ] ;  /* 0x00000000fffff984 */ /* 0x000fe20000000800 */
[----:B------:R1:W-:Y:S01]  /*1e30*/  @!P3 LDGSTS.E.BYPASS.LTC128B.128 [R224+0x5800], [R10.64] ;  /* 0x058000000ae0bfae */ /* 0x0003e2000b901d56 */
[----:B------:R-:W-:Y:S01]  /*1e40*/  SHF.R.S32.HI R75, RZ, 0x2, R2 ;  /* 0x00000002ff4b7819 */ /* 0x000fe20000011402 */
[----:B------:R-:W-:Y:S01]  /*1e50*/  IMAD.U32 R2, RZ, RZ, UR10 ;  /* 0x0000000aff027e24 */ /* 0x000fe2000f8e00ff */
[----:B------:R-:W-:Y:S01]  /*1e60*/  IADD3 R214, R209, 0xc00, RZ ;  /* 0x00000c00d1d67810 */ /* 0x000fe20007ffe0ff */
[----:B------:R-:W-:Y:S01]  /*1e70*/  LDSM.16.M88.4 R12, [R204+0x2000] ;  /* 0x00200000cc0c783b */ /* 0x000fe20000000200 */
[----:B------:R-:W-:-:S02]  /*1e80*/  IADD3 R3, R3, 0x1, R75 ;  /* 0x0000000103037810 */ /* 0x000fc40007ffe04b */
[----:B------:R-:W-:Y:S01]  /*1e90*/  IADD3 R213, R209, 0x1000, RZ ;  /* 0x00001000d1d57810 */ /* 0x000fe20007ffe0ff */
[----:B----4-:R-:W-:Y:S01]  /*1ea0*/  LDSM.16.M88.4 R20, [R204+0x2400] ;  /* 0x00240000cc14783b */ /* 0x010fe20000000200 */
[----:B------:R-:W-:Y:S02]  /*1eb0*/  IADD3 R3, R3, UR9, -R2 ;  /* 0x0000000903037c10 */ /* 0x000fe4000fffe802 */
[----:B------:R-:W-:Y:S01]  /*1ec0*/  IADD3 R212, R209, 0x1400, RZ ;  /* 0x00001400d1d47810 */ /* 0x000fe20007ffe0ff */
[----:B------:R-:W-:Y:S01]  /*1ed0*/  LDSM.16.M88.4 R24, [R204+0x3c00] ;  /* 0x003c0000cc18783b */ /* 0x000fe20000000200 */
[----:B------:R-:W-:Y:S02]  /*1ee0*/  IADD3 R3, R3, c[0x0][0x2e8], RZ ;  /* 0x0000ba0003037a10 */ /* 0x000fe40007ffe0ff */
[C---:B------:R-:W-:Y:S01]  /*1ef0*/  IADD3 R211, R209.reuse, 0x1800, RZ ;  /* 0x00001800d1d37810 */ /* 0x040fe20007ffe0ff */
[----:B------:R-:W-:Y:S01]  /*1f00*/  LDSM.16.M88.4 R44, [R204+0x2800] ;  /* 0x00280000cc2c783b */ /* 0x000fe20000000200 */
[----:B------:R-:W-:-:S03]  /*1f10*/  IADD3 R210, R209, 0x1c00, RZ ;  /* 0x00001c00d1d27810 */ /* 0x000fc60007ffe0ff */
[----:B--2---:R-:W2:Y:S04]  /*1f20*/  LDSM.16.M88.4 R4, [R207+0x1000] ;  /* 0x00100000cf04783b */ /* 0x004ea80000000200 */
[----:B------:R-:W-:Y:S04]  /*1f30*/  LDSM.16.M88.4 R40, [R204+0x2c00] ;  /* 0x002c0000cc28783b */ /* 0x000fe80000000200 */
[----:B-1----:R-:W1:Y:S04]  /*1f40*/  LDSM.16.M88.4 R8, [R207] ;  /* 0x00000000cf08783b */ /* 0x002e680000000200 */
[----:B------:R-:W3:Y:S04]  /*1f50*/  LDSM.16.M88.4 R36, [R204+0x3000] ;  /* 0x00300000cc24783b */ /* 0x000ee80000000200 */
[----:B------:R-:W4:Y:S04]  /*1f60*/  LDSM.16.M88.4 R32, [R204+0x3400] ;  /* 0x00340000cc20783b */ /* 0x000f280000000200 */
[----:B------:R-:W5:Y:S04]  /*1f70*/  LDSM.16.M88.4 R28, [R204+0x3800] ;  /* 0x00380000cc1c783b */ /* 0x000f680000000200 */
[----:B------:R-:W-:Y:S04]  /*1f80*/  LDSM.16.M88.4 R76, [R209] ;  /* 0x00000000d14c783b */ /* 0x000fe80000000200 */
[----:B------:R-:W-:Y:S04]  /*1f90*/  LDSM.16.M88.4 R16, [R208] ;  /* 0x00000000d010783b */ /* 0x000fe80000000200 */
[----:B------:R-:W-:Y:S04]  /*1fa0*/  LDSM.16.M88.4 R48, [R209+0x400] ;  /* 0x00040000d130783b */ /* 0x000fe80000000200 */
[----:B------:R-:W-:Y:S01]  /*1fb0*/  STL [R1+0x74], R75 ;  /* 0x0000744b01007387 */ /* 0x000fe20000100800 */
[-C--:B--2---:R-:W-:Y:S03]  /*1fc0*/  HMMA.16816.F32.BF16 R180, R4, R12.reuse, RZ ;  /* 0x0000000c04b4723c */ /* 0x084fe600000418ff */
[----:B------:R-:W0:Y:S05]  /*1fd0*/  LDGDEPBAR ;  /* 0x00000000000079af */ /* 0x000e2a0000000000 */
[----:B-1----:R-:W-:Y:S08]  /*1fe0*/  HMMA.16816.F32.BF16 R172, R8, R12, RZ ;  /* 0x0000000c08ac723c */ /* 0x002ff000000418ff */
[-C--:B------:R-:W-:Y:S08]  /*1ff0*/  HMMA.16816.F32.BF16 R64, R4, R14.reuse, RZ ;  /* 0x0000000e0440723c */ /* 0x080ff000000418ff */
[C---:B------:R-:W-:Y:S01]  /*2000*/  HMMA.16816.F32.BF16 R68, R8.reuse, R14, RZ ;  /* 0x0000000e0844723c */ /* 0x040fe200000418ff */
[----:B------:R-:W1:Y:S07]  /*2010*/  LDSM.16.M88.4 R12, [R208+0x1000] ;  /* 0x00100000d00c783b */ /* 0x000e6e0000000200 */
[-C--:B------:R-:W-:Y:S08]  /*2020*/  HMMA.16816.F32.BF16 R56, R8, R20.reuse, RZ ;  /* 0x000000140838723c */ /* 0x080ff000000418ff */
[C---:B------:R-:W-:Y:S08]  /*2030*/  HMMA.16816.F32.BF16 R52, R4.reuse, R20, RZ ;  /* 0x000000140434723c */ /* 0x040ff000000418ff */
[C---:B------:R-:W-:Y:S08]  /*2040*/  HMMA.16816.F32.BF16 R184, R4.reuse, R24, RZ ;  /* 0x0000001804b8723c */ /* 0x040ff000000418ff */
[C---:B------:R-:W-:Y:S08]  /*2050*/  HMMA.16816.F32.BF16 R84, R4.reuse, R22, RZ ;  /* 0x000000160454723c */ /* 0x040ff000000418ff */
[----:B------:R-:W-:Y:S08]  /*2060*/  HMMA.16816.F32.BF16 R188, R4, R26, RZ ;  /* 0x0000001a04bc723c */ /* 0x000ff000000418ff */
[C---:B------:R-:W-:Y:S01]  /*2070*/  HMMA.16816.F32.BF16 R80, R8.reuse, R22, RZ ;  /* 0x000000160850723c */ /* 0x040fe200000418ff */
[----:B------:R-:W2:Y:S07]  /*2080*/  LDSM.16.M88.4 R20, [R209+0x800] ;  /* 0x00080000d114783b */ /* 0x000eae0000000200 */
[C---:B------:R-:W-:Y:S08]  /*2090*/  HMMA.16816.F32.BF16 R156, R8.reuse, R24, RZ ;  /* 0x00000018089c723c */ /* 0x040ff000000418ff */
[----:B------:R-:W-:Y:S08]  /*20a0*/  HMMA.16816.F32.BF16 R164, R8, R26, RZ ;  /* 0x0000001a08a4723c */ /* 0x000ff000000418ff */
[C---:B------:R-:W-:Y:S08]  /*20b0*/  HMMA.16816.F32.BF16 R96, R4.reuse, R44, RZ ;  /* 0x0000002c0460723c */ /* 0x040ff000000418ff */
[C---:B------:R-:W-:Y:S08]  /*20c0*/  HMMA.16816.F32.BF16 R112, R4.reuse, R40, RZ ;  /* 0x000000280470723c */ /* 0x040ff000000418ff */
[C---:B---3--:R-:W-:Y:S08]  /*20d0*/  HMMA.16816.F32.BF16 R132, R4.reuse, R36, RZ ;  /* 0x000000240484723c */ /* 0x048ff000000418ff */
[C---:B----4-:R-:W-:Y:S08]  /*20e0*/  HMMA.16816.F32.BF16 R148, R4.reuse, R32, RZ ;  /* 0x000000200494723c */ /* 0x050ff000000418ff */
[C---:B-----5:R-:W-:Y:S08]  /*20f0*/  HMMA.16816.F32.BF16 R160, R4.reuse, R28, RZ ;  /* 0x0000001c04a0723c */ /* 0x060ff000000418ff */
[C---:B------:R-:W-:Y:S08]  /*2100*/  HMMA.16816.F32.BF16 R100, R4.reuse, R46, RZ ;  /* 0x0000002e0464723c */ /* 0x040ff000000418ff */
[C---:B------:R-:W-:Y:S08]  /*2110*/  HMMA.16816.F32.BF16 R120, R4.reuse, R42, RZ ;  /* 0x0000002a0478723c */ /* 0x040ff000000418ff */
[C---:B------:R-:W-:Y:S08]  /*2120*/  HMMA.16816.F32.BF16 R136, R4.reuse, R38, RZ ;  /* 0x000000260488723c */ /* 0x040ff000000418ff */
[C---:B------:R-:W-:Y:S08]  /*2130*/  HMMA.16816.F32.BF16 R152, R4.reuse, R34, RZ ;  /* 0x000000220498723c */ /* 0x040ff000000418ff */
[----:B------:R-:W-:Y:S07]  /*2140*/  HMMA.16816.F32.BF16 R176, R4, R30, RZ ;  /* 0x0000001e04b0723c */ /* 0x000fee00000418ff */
[----:B------:R-:W-:Y:S01]  /*2150*/  IMAD.SHL.U32 R5, R63, 0x2, RZ ;  /* 0x000000023f057824 */ /* 0x000fe200078e00ff */
[----:B-1----:R-:W-:Y:S01]  /*2160*/  HMMA.16816.F32.BF16 R24, R12, R78, R64 ;  /* 0x0000004e0c18723c */ /* 0x002fe20000041840 */
[----:B------:R-:W-:Y:S01]  /*2170*/  IMAD.U32 R4, RZ, RZ, UR27 ;  /* 0x0000001bff047e24 */ /* 0x000fe2000f8e00ff */
[----:B------:R-:W-:-:S02]  /*2180*/  IADD3 R7, R3, 0x48, RZ ;  /* 0x0000004803077810 */ /* 0x000fc40007ffe0ff */
[----:B------:R-:W-:Y:S02]  /*2190*/  LOP3.LUT R5, R5, 0x6, RZ, 0xc0, !PT ;  /* 0x0000000605057812 */ /* 0x000fe400078ec0ff */
[----:B------:R-:W-:Y:S02]  /*21a0*/  IMNMX R7, R7, UR9, PT ;  /* 0x0000000907077c17 */ /* 0x000fe4000b800200 */
[----:B------:R-:W-:Y:S01]  /*21b0*/  HMMA.16816.F32.BF16 R104, R8, R40, RZ ;  /* 0x000000280868723c */ /* 0x000fe200000418ff */
[----:B------:R-:W-:Y:S01]  /*21c0*/  IMAD R2, R4, 0x80, R5 ;  /* 0x0000008004027824 */ /* 0x000fe200078e0205 */
[C---:B------:R-:W-:Y:S02]  /*21d0*/  IADD3 R5, R3.reuse, 0x8, RZ ;  /* 0x0000000803057810 */ /* 0x040fe40007ffe0ff */
[C---:B------:R-:W-:Y:S02]  /*21e0*/  IADD3 R6, R3.reuse, 0x40, RZ ;  /* 0x0000004003067810 */ /* 0x040fe40007ffe0ff */
[----:B------:R-:W-:-:S02]  /*21f0*/  IMNMX R4, R3, UR9, PT ;  /* 0x0000000903047c17 */ /* 0x000fc4000b800200 */
[----:B------:R-:W-:Y:S01]  /*2200*/  HMMA.16816.F32.BF16 R108, R8, R42, RZ ;  /* 0x0000002a086c723c */ /* 0x000fe200000418ff */
[----:B------:R-:W-:Y:S02]  /*2210*/  IMNMX R5, R5, UR9, PT ;  /* 0x0000000905057c17 */ /* 0x000fe4000b800200 */
[----:B------:R-:W-:Y:S02]  /*2220*/  IMNMX R6, R6, UR9, PT ;  /* 0x0000000906067c17 */ /* 0x000fe4000b800200 */
[----:B------:R-:W-:-:S03]  /*2230*/  IADD3 R3, R2, 0x11, RZ ;  /* 0x0000001102037810 */ /* 0x000fc60007ffe0ff */
[C---:B------:R-:W-:Y:S08]  /*2240*/  HMMA.16816.F32.BF16 R56, R16.reuse, R48, R56 ;  /* 0x000000301038723c */ /* 0x040ff00000041838 */
[----:B------:R-:W-:Y:S08]  /*2250*/  HMMA.16816.F32.BF16 R40, R16, R78, R68 ;  /* 0x0000004e1028723c */ /* 0x000ff00000041844 */
        /* <DEDUP_REMOVED lines=11> */
[----:B------:R-:W-:Y:S01]  /*2310*/  IADD3 R8, R2, 0x1, RZ ;  /* 0x0000000102087810 */ /* 0x000fe20007ffe0ff */
[----:B------:R-:W-:Y:S01]  /*2320*/  IMAD R11, R62, 0x20, R60 ;  /* 0x000000203e0b7824 */ /* 0x000fe200078e023c */
[----:B------:R-:W-:-:S02]  /*2330*/  ISETP.GE.AND P3, PT, R10, R7, PT ;  /* 0x000000070a00720c */ /* 0x000fc40003f66270 */
[----:B------:R-:W-:Y:S02]  /*2340*/  IADD3 R9, R2, 0x9, RZ ;  /* 0x0000000902097810 */ /* 0x000fe40007ffe0ff */
[C---:B------:R-:W-:Y:S01]  /*2350*/  ISETP.GE.AND P5, PT, R8.reuse, R4, PT ;  /* 0x000000040800720c */ /* 0x040fe20003fa6270 */
[-C--:B------:R-:W-:Y:S01]  /*2360*/  HMMA.16816.F32.BF16 R44, R12, R50.reuse, R84 ;  /* 0x000000320c2c723c */ /* 0x080fe20000041854 */
[C---:B------:R-:W-:Y:S02]  /*2370*/  ISETP.GE.AND P0, PT, R8.reuse, R5, PT ;  /* 0x000000050800720c */ /* 0x040fe40003f06270 */
[CC--:B------:R-:W-:Y:S02]  /*2380*/  ISETP.GE.AND P4, PT, R8.reuse, R6.reuse, PT ;  /* 0x000000060800720c */ /* 0x0c0fe40003f86270 */
[----:B------:R-:W-:Y:S02]  /*2390*/  ISETP.GE.AND P1, PT, R8, R7, PT ;  /* 0x000000070800720c */ /* 0x000fe40003f26270 */
[----:B------:R-:W-:Y:S01]  /*23a0*/  FSEL R84, R26, -INF , !P3 ;  /* 0xff8000001a547808 */ /* 0x000fe20005800000 */
[----:B------:R-:W-:Y:S01]  /*23b0*/  HMMA.16816.F32.BF16 R60, R16, R50, R80 ;  /* 0x00000032103c723c */ /* 0x000fe20000041850 */
[----:B------:R-:W-:-:S02]  /*23c0*/  ISETP.GE.AND P2, PT, R9, R6, PT ;  /* 0x000000060900720c */ /* 0x000fc40003f46270 */
[----:B------:R-:W-:Y:S02]  /*23d0*/  ISETP.GE.AND P3, PT, R9, R7, PT ;  /* 0x000000070900720c */ /* 0x000fe40003f66270 */
[----:B------:R-:W-:Y:S02]  /*23e0*/  IADD3 R8, R2, 0x10, RZ ;  /* 0x0000001002087810 */ /* 0x000fe40007ffe0ff */
[----:B------:R-:W-:Y:S01]  /*23f0*/  FSEL R75, R25, -INF , !P2 ;  /* 0xff800000194b7808 */ /* 0x000fe20005000000 */
[----:B--2---:R-:W-:Y:S01]  /*2400*/  HMMA.16816.F32.BF16 R36, R16, R20, R88 ;  /* 0x000000141024723c */ /* 0x004fe20000041858 */
[----:B------:R-:W-:Y:S02]  /*2410*/  FSEL R79, R27, -INF , !P3 ;  /* 0xff8000001b4f7808 */ /* 0x000fe40005800000 */
[C---:B------:R-:W-:Y:S02]  /*2420*/  ISETP.GE.AND P6, PT, R10.reuse, R6, PT ;  /* 0x000000060a00720c */ /* 0x040fe40003fc6270 */
[----:B------:R-:W-:-:S02]  /*2430*/  ISETP.GE.AND P2, PT, R10, R5, PT ;  /* 0x000000050a00720c */ /* 0x000fc40003f46270 */
[-C--:B------:R-:W-:Y:S01]  /*2440*/  ISETP.GE.AND P3, PT, R8, R4.reuse, PT ;  /* 0x000000040800720c */ /* 0x080fe20003f66270 */
[C---:B------:R-:W-:Y:S01]  /*2450*/  HMMA.16816.F32.BF16 R32, R12.reuse, R20, R96 ;  /* 0x000000140c20723c */ /* 0x040fe20000041860 */
[----:B------:R-:W-:Y:S02]  /*2460*/  FSEL R74, R24, -INF , !P6 ;  /* 0xff800000184a7808 */ /* 0x000fe40007000000 */
[----:B------:R-:W-:Y:S01]  /*2470*/  FSEL R192, R42, -INF , !P2 ;  /* 0xff8000002ac07808 */ /* 0x000fe20005000000 */
[----:B------:R-:W2:Y:S01]  /*2480*/  LDSM.16.M88.4 R24, [R209+0x1000] ;  /* 0x00100000d118783b */ /* 0x000ea20000000200 */
[----:B------:R-:W-:Y:S02]  /*2490*/  FSEL R194, R56, -INF , !P3 ;  /* 0xff80000038c27808 */ /* 0x000fe40005800000 */
[----:B------:R-:W-:Y:S01]  /*24a0*/  ISETP.GE.AND P6, PT, R10, R4, PT ;  /* 0x000000040a00720c */ /* 0x000fe20003fc6270 */
[----:B------:R-:W-:Y:S01]  /*24b0*/  HMMA.16816.F32.BF16 R48, R12, R22, R100 ;  /* 0x000000160c30723c */ /* 0x000fe20000041864 */
[----:B------:R-:W-:-:S02]  /*24c0*/  ISETP.GE.AND P2, PT, R8, R5, PT ;  /* 0x000000050800720c */ /* 0x000fc40003f46270 */
[----:B------:R-:W-:Y:S02]  /*24d0*/  ISETP.GE.AND P3, PT, R8, R7, PT ;  /* 0x000000070800720c */ /* 0x000fe40003f66270 */
[----:B------:R-:W-:Y:S02]  /*24e0*/  FSEL R85, R40, -INF , !P6 ;  /* 0xff80000028557808 */ /* 0x000fe40007000000 */
[----:B------:R-:W-:Y:S02]  /*24f0*/  FSEL R196, R58, -INF , !P2 ;  /* 0xff8000003ac47808 */ /* 0x000fe40005000000 */
[----:B------:R-:W-:Y:S02]  /*2500*/  FSEL R81, R54, -INF , !P3 ;  /* 0xff80000036517808 */ /* 0x000fe40005800000 */
[----:B------:R-:W-:Y:S02]  /*2510*/  ISETP.GE.AND P6, PT, R8, R6, PT ;  /* 0x000000060800720c */ /* 0x000fe40003fc6270 */
        /* <DEDUP_REMOVED lines=11> */
[----:B-1----:R-:W-:Y:S01]  /*25d0*/  HMMA.16816.F32.BF16 R56, R16, R30, R108 ;  /* 0x0000001e1038723c */ /* 0x002fe2000004186c */
[----:B------:R-:W-:Y:S02]  /*25e0*/  ISETP.GE.AND P6, PT, R9, R4, PT ;  /* 0x000000040900720c */ /* 0x000fe40003fc6270 */
[----:B------:R-:W-:-:S02]  /*25f0*/  ISETP.GE.AND P3, PT, R3, R7, PT ;  /* 0x000000070300720c */ /* 0x000fc40003f66270 */
[----:B------:R-:W-:Y:S02]  /*2600*/  IADD3 R9, R2, 0x19, RZ ;  /* 0x0000001902097810 */ /* 0x000fe40007ffe0ff */
[----:B------:R-:W-:Y:S02]  /*2610*/  FSEL R82, R55, -INF , !P2 ;  /* 0xff80000037527808 */ /* 0x000fe40005000000 */
[----:B------:R-:W-:Y:S01]  /*2620*/  FSEL R83, R41, -INF , !P6 ;  /* 0xff80000029537808 */ /* 0x000fe20007000000 */
[----:B------:R-:W-:Y:S01]  /*2630*/  HMMA.16816.F32.BF16 R52, R16, R22, R92 ;  /* 0x000000161034723c */ /* 0x000fe2000004185c */
[----:B------:R-:W-:Y:S01]  /*2640*/  FSEL R80, R46, -INF , !P3 ;  /* 0xff8000002e507808 */ /* 0x000fe20005800000 */
[----:B------:R-:W1:Y:S01]  /*2650*/  LDSM.16.M88.4 R20, [R209+0x1400] ;  /* 0x00140000d114783b */ /* 0x000e620000000200 */
[-C--:B------:R-:W-:Y:S02]  /*2660*/  ISETP.GE.AND P6, PT, R3, R6.reuse, PT ;  /* 0x000000060300720c */ /* 0x080fe40003fc6270 */
[----:B------:R-:W-:-:S02]  /*2670*/  ISETP.GE.AND P2, PT, R9, R6, PT ;  /* 0x000000060900720c */ /* 0x000fc40003f46270 */
[----:B------:R-:W-:Y:S01]  /*2680*/  ISETP.GE.AND P3, PT, R9, R7, PT ;  /* 0x000000070900720c */ /* 0x000fe20003f66270 */
[----:B------:R-:W-:Y:S01]  /*2690*/  HMMA.16816.F32.BF16 R40, R16, R28, R104 ;  /* 0x0000001c1028723c */ /* 0x000fe20000041868 */
[----:B------:R-:W-:Y:S02]  /*26a0*/  IADD3 R8, R2, 0x20, RZ ;  /* 0x0000002002087810 */ /* 0x000fe40007ffe0ff */
[----:B------:R-:W-:Y:S02]  /*26b0*/  FSEL R68, R44, -INF , !P6 ;  /* 0xff8000002c447808 */ /* 0x000fe40007000000 */
[----:B------:R-:W-:Y:S02]  /*26c0*/  FSEL R69, R45, -INF , !P2 ;  /* 0xff8000002d457808 */ /* 0x000fe40005000000 */
[----:B------:R-:W-:Y:S02]  /*26d0*/  FSEL R78, R47, -INF , !P3 ;  /* 0xff8000002f4e7808 */ /* 0x000fe40005800000 */
[C---:B------:R-:W-:Y:S01]  /*26e0*/  ISETP.GE.AND P6, PT, R3.reuse, R4, PT ;  /* 0x000000040300720c */ /* 0x040fe20003fc6270 */
[----:B------:R-:W-:Y:S01]  /*26f0*/  HMMA.16816.F32.BF16 R44, R12, R30, R120 ;  /* 0x0000001e0c2c723c */ /* 0x000fe20000041878 */
        /* <DEDUP_REMOVED lines=10> */
[----:B------:R-:W-:Y:S02]  /*27a0*/  FSEL R103, R32, -INF , !P6 ;  /* 0xff80000020677808 */ /* 0x000fe40007000000 */
[----:B------:R-:W-:Y:S02]  /*27b0*/  FSEL R104, R34, -INF , !P3 ;  /* 0xff80000022687808 */ /* 0x000fe40005800000 */
[----:B------:R-:W-:-:S02]  /*27c0*/  ISETP.GE.AND P2, PT, R3, R4, PT ;  /* 0x000000040300720c */ /* 0x000fc40003f46270 */
[C---:B------:R-:W-:Y:S02]  /*27d0*/  ISETP.GE.AND P6, PT, R3.reuse, R5, PT ;  /* 0x000000050300720c */ /* 0x040fe40003fc6270 */
[----:B------:R-:W-:Y:S02]  /*27e0*/  ISETP.GE.AND P3, PT, R3, R6, PT ;  /* 0x000000060300720c */ /* 0x000fe40003f66270 */
[----:B------:R-:W-:Y:S02]  /*27f0*/  FSEL R197, R37, -INF , !P2 ;  /* 0xff80000025c57808 */ /* 0x000fe40005000000 */
[----:B------:R-:W-:Y:S02]  /*2800*/  FSEL R199, R39, -INF , !P6 ;  /* 0xff80000027c77808 */ /* 0x000fe40007000000 */
[----:B------:R-:W-:Y:S01]  /*2810*/  FSEL R102, R33, -INF , !P3 ;  /* 0xff80000021667808 */ /* 0x000fe20005800000 */
[----:B------:R-:W-:Y:S01]  /*2820*/  HMMA.16816.F32.BF16 R36, R12, R28, R112 ;  /* 0x0000001c0c24723c */ /* 0x000fe20000041870 */
[----:B------:R-:W-:-:S02]  /*2830*/  ISETP.GE.AND P2, PT, R3, R7, PT ;  /* 0x000000070300720c */ /* 0x000fc40003f46270 */
[----:B------:R-:W-:Y:S02]  /*2840*/  ISETP.GE.AND P3, PT, R9, R5, PT ;  /* 0x000000050900720c */ /* 0x000fe40003f66270 */
[C---:B------:R-:W-:Y:S02]  /*2850*/  IADD3 R3, R2.reuse, 0x28, RZ ;  /* 0x0000002802037810 */ /* 0x040fe40007ffe0ff */
[----:B------:R-:W-:Y:S01]  /*2860*/  FSEL R63, R63, -INF , !P3 ;  /* 0xff8000003f3f7808 */ /* 0x000fe20005800000 */
[----:B--2---:R-:W-:Y:S01]  /*2870*/  HMMA.16816.F32.BF16 R28, R12, R24, R132 ;  /* 0x000000180c1c723c */ /* 0x004fe20000041884 */
[----:B------:R-:W-:Y:S02]  /*2880*/  ISETP.GE.AND P6, PT, R9, R4, PT ;  /* 0x000000040900720c */ /* 0x000fe40003fc6270 */
[----:B------:R-:W-:Y:S02]  /*2890*/  ISETP.GE.AND P3, PT, R3, R7, PT ;  /* 0x000000070300720c */ /* 0x000fe40003f66270 */
[----:B------:R-:W-:-:S02]  /*28a0*/  IADD3 R9, R2, 0x29, RZ ;  /* 0x0000002902097810 */ /* 0x000fc40007ffe0ff */
[----:B------:R-:W-:Y:S02]  /*28b0*/  FSEL R105, R35, -INF , !P2 ;  /* 0xff80000023697808 */ /* 0x000fe40005000000 */
[----:B------:R-:W-:Y:S01]  /*28c0*/  FSEL R101, R50, -INF , !P3 ;  /* 0xff80000032657808 */ /* 0x000fe20005800000 */
[----:B------:R-:W-:Y:S01]  /*28d0*/  HMMA.16816.F32.BF16 R32, R16, R24, R116 ;  /* 0x000000181020723c */ /* 0x000fe20000041874 */
[C---:B------:R-:W-:Y:S02]  /*28e0*/  ISETP.GE.AND P2, PT, R9.reuse, R6, PT ;  /* 0x000000060900720c */ /* 0x040fe40003f46270 */
[----:B------:R-:W-:Y:S02]  /*28f0*/  ISETP.GE.AND P3, PT, R9, R7, PT ;  /* 0x000000070900720c */ /* 0x000fe40003f66270 */
[----:B------:R-:W-:Y:S02]  /*2900*/  IADD3 R8, R2, 0x30, RZ ;  /* 0x0000003002087810 */ /* 0x000fe40007ffe0ff */
[----:B------:R-:W-:-:S02]  /*2910*/  FSEL R89, R61, -INF , !P6 ;  /* 0xff8000003d597808 */ /* 0x000fc40007000000 */
[----:B------:R-:W-:Y:S02]  /*2920*/  FSEL R99, R49, -INF , !P2 ;  /* 0xff80000031637808 */ /* 0x000fe40005000000 */
[----:B------:R-:W-:Y:S02]  /*2930*/  FSEL R100, R51, -INF , !P3 ;  /* 0xff80000033647808 */ /* 0x000fe40005800000 */
[C---:B------:R-:W-:Y:S02]  /*2940*/  ISETP.GE.AND P6, PT, R3.reuse, R6, PT ;  /* 0x000000060300720c */ /* 0x040fe40003fc6270 */
[----:B------:R-:W-:Y:S02]  /*2950*/  ISETP.GE.AND P2, PT, R3, R5, PT ;  /* 0x000000050300720c */ /* 0x000fe40003f46270 */
[----:B------:R-:W-:Y:S02]  /*2960*/  ISETP.GE.AND P3, PT, R8, R4, PT ;  /* 0x000000040800720c */ /* 0x000fe40003f66270 */
[----:B------:R-:W-:-:S02]  /*2970*/  FSEL R98, R48, -INF , !P6 ;  /* 0xff80000030627808 */ /* 0x000fc40007000000 */
[----:B------:R-:W-:Y:S01]  /*2980*/  FSEL R109, R54, -INF , !P2 ;  /* 0xff800000366d7808 */ /* 0x000fe20005000000 */
[----:B------:R-:W-:Y:S01]  /*2990*/  HMMA.16816.F32.BF16 R48, R12, R26, R136 ;  /* 0x0000001a0c30723c */ /* 0x000fe20000041888 */
[----:B------:R-:W-:Y:S02]  /*29a0*/  FSEL R123, R40, -INF , !P3 ;  /* 0xff800000287b7808 */ /* 0x000fe40005800000 */
[----:B------:R-:W-:Y:S02]  /*29b0*/  ISETP.GE.AND P6, PT, R3, R4, PT ;  /* 0x000000040300720c */ /* 0x000fe40003fc6270 */
        /* <DEDUP_REMOVED lines=18> */
[----:B-1----:R-:W-:Y:S01]  /*2ae0*/  HMMA.16816.F32.BF16 R40, R16, R20, R128 ;  /* 0x000000141028723c */ /* 0x002fe20000041880 */
[----:B------:R-:W-:Y:S02]  /*2af0*/  ISETP.GE.AND P6, PT, R9, R4, PT ;  /* 0x000000040900720c */ /* 0x000fe40003fc6270 */
[----:B------:R-:W-:Y:S02]  /*2b00*/  ISETP.GE.AND P3, PT, R3, R7, PT ;  /* 0x000000070300720c */ /* 0x000fe40003f66270 */
[----:B------:R-:W-:-:S02]  /*2b10*/  IADD3 R9, R2, 0x39, RZ ;  /* 0x0000003902097810 */ /* 0x000fc40007ffe0ff */
[----:B------:R-:W-:Y:S02]  /*2b20*/  FSEL R106, R53, -INF , !P6 ;  /* 0xff800000356a7808 */ /* 0x000fe40007000000 */
[----:B------:R-:W-:Y:S01]  /*2b30*/  FSEL R114, R46, -INF , !P3 ;  /* 0xff8000002e727808 */ /* 0x000fe20005800000 */
[----:B------:R-:W-:Y:S01]  /*2b40*/  HMMA.16816.F32.BF16 R52, R16, R26, R124 ;  /* 0x0000001a1034723c */ /* 0x000fe2000004187c */
[----:B------:R-:W-:Y:S01]  /*2b50*/  FSEL R117, R39, -INF , !P2 ;  /* 0xff80000027757808 */ /* 0x000fe20005000000 */
[----:B------:R-:W1:Y:S01]  /*2b60*/  LDSM.16.M88.4 R24, [R209+0x1800] ;  /* 0x00180000d118783b */ /* 0x000e620000000200 */
[-C--:B------:R-:W-:Y:S02]  /*2b70*/  ISETP.GE.AND P6, PT, R3, R6.reuse, PT ;  /* 0x000000060300720c */ /* 0x080fe40003fc6270 */
[C---:B------:R-:W-:Y:S02]  /*2b80*/  ISETP.GE.AND P3, PT, R9.reuse, R7, PT ;  /* 0x000000070900720c */ /* 0x040fe40003f66270 */
[----:B------:R-:W-:Y:S01]  /*2b90*/  ISETP.GE.AND P2, PT, R9, R6, PT ;  /* 0x000000060900720c */ /* 0x000fe20003f46270 */
[----:B------:R-:W-:Y:S01]  /*2ba0*/  HMMA.16816.F32.BF16 R36, R12, R22, R152 ;  /* 0x000000160c24723c */ /* 0x000fe20000041898 */
[----:B------:R-:W-:-:S02]  /*2bb0*/  IADD3 R8, R2, 0x40, RZ ;  /* 0x0000004002087810 */ /* 0x000fc40007ffe0ff */
[----:B------:R-:W-:Y:S02]  /*2bc0*/  FSEL R110, R44, -INF , !P6 ;  /* 0xff8000002c6e7808 */ /* 0x000fe40007000000 */
[----:B------:R-:W-:Y:S02]  /*2bd0*/  FSEL R112, R47, -INF , !P3 ;  /* 0xff8000002f707808 */ /* 0x000fe40005800000 */
[-C--:B------:R-:W-:Y:S02]  /*2be0*/  ISETP.GE.AND P6, PT, R3, R4.reuse, PT ;  /* 0x000000040300720c */ /* 0x080fe40003fc6270 */
[----:B------:R-:W-:Y:S02]  /*2bf0*/  FSEL R111, R45, -INF , !P2 ;  /* 0xff8000002d6f7808 */ /* 0x000fe40005000000 */
[----:B------:R-:W-:Y:S02]  /*2c00*/  ISETP.GE.AND P3, PT, R8, R4, PT ;  /* 0x000000040800720c */ /* 0x000fe40003f66270 */
[----:B------:R-:W-:-:S02]  /*2c10*/  ISETP.GE.AND P2, PT, R3, R5, PT ;  /* 0x000000050300720c */ /* 0x000fc40003f46270 */
[----:B------:R-:W-:Y:S02]  /*2c20*/  FSEL R120, R56, -INF , !P6 ;  /* 0xff80000038787808 */ /* 0x000fe40007000000 */
[----:B------:R-:W-:Y:S02]  /*2c30*/  FSEL R218, R32, -INF , !P3 ;  /* 0xff80000020da7808 */ /* 0x000fe40005800000 */
[----:B------:R-:W-:Y:S02]  /*2c40*/  FSEL R121, R58, -INF , !P2 ;  /* 0xff8000003a797808 */ /* 0x000fe40005000000 */
[C---:B------:R-:W-:Y:S02]  /*2c50*/  ISETP.GE.AND P6, PT, R8.reuse, R6, PT ;  /* 0x000000060800720c */ /* 0x040fe40003fc6270 */
[----:B------:R-:W-:Y:S02]  /*2c60*/  ISETP.GE.AND P3, PT, R8, R7, PT ;  /* 0x000000070800720c */ /* 0x000fe40003f66270 */
[----:B------:R-:W-:-:S02]  /*2c70*/  IADD3 R3, R2, 0x41, RZ ;  /* 0x0000004102037810 */ /* 0x000fc40007ffe0ff */
[-C--:B------:R-:W-:Y:S02]  /*2c80*/  ISETP.GE.AND P2, PT, R8, R5.reuse, PT ;  /* 0x000000050800720c */ /* 0x080fe40003f46270 */
[----:B------:R-:W-:Y:S02]  /*2c90*/  FSEL R132, R28, -INF , !P6 ;  /* 0xff8000001c847808 */ /* 0x000fe40007000000 */
[----:B------:R-:W-:Y:S02]  /*2ca0*/  FSEL R130, R30, -INF , !P3 ;  /* 0xff8000001e827808 */ /* 0x000fe40005800000 */
[----:B------:R-:W-:Y:S01]  /*2cb0*/  FSEL R220, R34, -INF , !P2 ;  /* 0xff80000022dc7808 */ /* 0x000fe20005000000 */
[----:B-1----:R-:W-:Y:S01]  /*2cc0*/  HMMA.16816.F32.BF16 R44, R16, R24, R144 ;  /* 0x00000018102c723c */ /* 0x002fe20000041890 */
[C---:B------:R-:W-:Y:S02]  /*2cd0*/  ISETP.GE.AND P6, PT, R3.reuse, R5, PT ;  /* 0x000000050300720c */ /* 0x040fe40003fc6270 */
[----:B------:R-:W-:-:S02]  /*2ce0*/  ISETP.GE.AND P3, PT, R3, R6, PT ;  /* 0x000000060300720c */ /* 0x000fc40003f66270 */
[-C--:B------:R-:W-:Y:S02]  /*2cf0*/  ISETP.GE.AND P2, PT, R3, R4.reuse, PT ;  /* 0x000000040300720c */ /* 0x080fe40003f46270 */
[----:B------:R-:W-:Y:S02]  /*2d00*/  FSEL R219, R35, -INF , !P6 ;  /* 0xff80000023db7808 */ /* 0x000fe40007000000 */
[----:B------:R-:W-:Y:S02]  /*2d10*/  FSEL R126, R29, -INF , !P3 ;  /* 0xff8000001d7e7808 */ /* 0x000fe40005800000 */
[----:B------:R-:W-:Y:S02]  /*2d20*/  FSEL R217, R33, -INF , !P2 ;  /* 0xff80000021d97808 */ /* 0x000fe40005000000 */
[C---:B------:R-:W-:Y:S01]  /*2d30*/  ISETP.GE.AND P6, PT, R9.reuse, R4, PT ;  /* 0x000000040900720c */ /* 0x040fe20003fc6270 */
[----:B------:R-:W-:Y:S01]  /*2d40*/  HMMA.16816.F32.BF16 R32, R12, R20, R148 ;  /* 0x000000140c20723c */ /* 0x000fe20000041894 */
[----:B------:R-:W-:-:S02]  /*2d50*/  ISETP.GE.AND P3, PT, R9, R5, PT ;  /* 0x000000050900720c */ /* 0x000fc40003f66270 */
[-C--:B------:R-:W-:Y:S02]  /*2d60*/  ISETP.GE.AND P2, PT, R3, R7.reuse, PT ;  /* 0x000000070300720c */ /* 0x080fe40003f46270 */
[C---:B------:R-:W-:Y:S02]  /*2d70*/  IADD3 R3, R2.reuse, 0x48, RZ ;  /* 0x0000004802037810 */ /* 0x040fe40007ffe0ff */
[----:B------:R-:W-:Y:S02]  /*2d80*/  IADD3 R9, R2, 0x49, RZ ;  /* 0x0000004902097810 */ /* 0x000fe40007ffe0ff */
[----:B------:R-:W-:Y:S02]  /*2d90*/  FSEL R118, R57, -INF , !P6 ;  /* 0xff80000039767808 */ /* 0x000fe40007000000 */
[----:B------:R-:W-:Y:S02]  /*2da0*/  FSEL R119, R59, -INF , !P3 ;  /* 0xff8000003b777808 */ /* 0x000fe40005800000 */
[----:B------:R-:W-:Y:S01]  /*2db0*/  FSEL R129, R31, -INF , !P2 ;  /* 0xff8000001f817808 */ /* 0x000fe20005000000 */
[----:B------:R-:W-:Y:S01]  /*2dc0*/  HMMA.16816.F32.BF16 R56, R16, R22, R140 ;  /* 0x000000161038723c */ /* 0x000fe2000004188c */
[----:B------:R-:W-:Y:S01]  /*2dd0*/  ISETP.GE.AND P3, PT, R3, R7, PT ;  /* 0x000000070300720c */ /* 0x000fe20003f66270 */
[----:B------:R-:W1:Y:S01]  /*2de0*/  LDSM.16.M88.4 R20, [R209+0x1c00] ;  /* 0x001c0000d114783b */ /* 0x000e620000000200 */
[----:B------:R-:W-:Y:S01]  /*2df0*/  ISETP.GE.AND P2, PT, R9, R6, PT ;  /* 0x000000060900720c */ /* 0x000fe20003f46270 */
[----:B------:R-:W-:-:S04]  /*2e00*/  DEPBAR.LE SB0, 0x0 ;  /* 0x000080000000791a */ /* 0x000fc80000000000 */
[----:B------:R-:W-:Y:S01]  /*2e10*/  FSEL R128, R50, -INF , !P3 ;  /* 0xff80000032807808 */ /* 0x000fe20005800000 */
[----:B------:R-:W-:Y:S01]  /*2e20*/  HMMA.16816.F32.BF16 R28, R12, R24, R160 ;  /* 0x000000180c1c723c */ /* 0x000fe200000418a0 */
        /* <DEDUP_REMOVED lines=124> */
[----:B------:R-:W-:Y:S02]  /*35f0*/  FSEL R189, R37, -INF , !P2 ;  /* 0xff80000025bd7808 */ /* 0x000fe40005000000 */
[----:B------:R-:W-:Y:S02]  /*3600*/  FSEL R177, R19, -INF , !P0 ;  /* 0xff80000013b17808 */ /* 0x000fe40004000000 */
[----:B------:R-:W-:Y:S02]  /*3610*/  PLOP3.LUT P0, PT, PT, PT, UP0, 0x80, 0x0 ;  /* 0x000000000000781c */ /* 0x000fe40003f0f008 */
        /* <DEDUP_REMOVED lines=9> */
[----:B------:R-:W-:Y:S01]  /*36b0*/  ISETP.GE.AND P3, PT, R2, R7, PT ;  /* 0x000000070200720c */ /* 0x000fe20003f66270 */
[----:B------:R-:W-:Y:S01]  /*36c0*/  IMAD.IADD R2, R73, 0x1, R11 ;  /* 0x0000000149027824 */ /* 0x000fe200078e020b */
        /* <DEDUP_REMOVED lines=8> */
[----:B------:R-:W-:-:S03]  /*3750*/  IMAD.U32 R3, RZ, RZ, UR6 ;  /* 0x00000006ff037e24 */ /* 0x000fc6000f8e00ff */
[----:B------:R-:W-:Y:S02]  /*3760*/  USHF.R.S32.HI UR5, URZ, 0x1f, UR8 ;  /* 0x0000001f3f057899 */ /* 0x000fe40008011408 */
[----:B------:R-:W-:Y:S01]  /*3770*/  UIMAD UR7, UR7, UR8, URZ ;  /* 0x00000008070772a4 */ /* 0x000fe2000f8e023f */
[----:B------:R-:W-:Y:S01]  /*3780*/  IMAD.U32 R8, RZ, RZ, UR8 ;  /* 0x00000008ff087e24 */ /* 0x000fe2000f8e00ff */
[----:B------:R-:W-:Y:S02]  /*3790*/  SHF.L.U64.HI R3, R3, 0x6, R205 ;  /* 0x0000000603037819 */ /* 0x000fe400000102cd */
[----:B------:R-:W-:Y:S01]  /*37a0*/  UIMAD UR5, UR5, UR12, UR7 ;  /* 0x0000000c050572a4 */ /* 0x000fe2000f8e0207 */
[----:B------:R-:W-:Y:S01]  /*37b0*/  IMAD.WIDE.U32 R8, R8, UR12, R230 ;  /* 0x0000000c08087c25 */ /* 0x000fe2000f8e00e6 */
[----:B------:R-:W-:-:S04]  /*37c0*/  USHF.L.U32 UR7, UR6, 0x6, URZ ;  /* 0x0000000606077899 */ /* 0x000fc8000800063f */
[----:B------:R-:W-:Y:S02]  /*37d0*/  IADD3 R9, R9, UR5, RZ ;  /* 0x0000000509097c10 */ /* 0x000fe4000fffe0ff */
[----:B------:R-:W-:-:S04]  /*37e0*/  LEA R12, P1, R8, c[0x0][0x168], 0x1 ;  /* 0x00005a00080c7a11 */ /* 0x000fc800078208ff */
[----:B------:R-:W-:Y:S02]  /*37f0*/  LEA.HI.X R13, R8, c[0x0][0x16c], R9, 0x1, P1 ;  /* 0x00005b00080d7a11 */ /* 0x000fe400008f0c09 */
[----:B------:R-:W-:-:S03]  /*3800*/  IADD3 R10, P1, R12, UR7, RZ ;  /* 0x000000070c0a7c10 */ /* 0x000fc6000ff3e0ff */
[----:B------:R-:W-:Y:S01]  /*3810*/  @!PT LDS RZ, [RZ] ;  /* 0x00000000fffff984 */ /* 0x000fe20000000800 */
[----:B------:R-:W-:Y:S01]  /*3820*/  @!PT LDS RZ, [RZ] ;  /* 0x00000000fffff984 */ /* 0x000fe20000000800 */
[----:B------:R-:W-:Y:S01]  /*3830*/  @!PT LDS RZ, [RZ] ;  /* 0x00000000fffff984 */ /* 0x000fe20000000800 */
[----:B------:R1:W-:Y:S02]  /*3840*/  LDGSTS.E.BYPASS.LTC128B.128 [R224+0x2000], [R12.64] ;  /* 0x020000000ce07fae */ /* 0x0003e4000b901d56 */
[----:B------:R-:W-:Y:S01]  /*3850*/  IMAD.X R11, R3, 0x1, R13, P1 ;  /* 0x00000001030b7824 */ /* 0x000fe200008e060d */
[----:B------:R-:W-:-:S04]  /*3860*/  IADD3 R8, P1, R10, UR7, RZ ;  /* 0x000000070a087c10 */ /* 0x000fc8000ff3e0ff */
[----:B------:R1:W-:Y:S01]  /*3870*/  LDGSTS.E.BYPASS.LTC128B.128 [R224+0x2800], [R10.64] ;  /* 0x028000000ae07fae */ /* 0x0003e2000b901d56 */
[----:B------:R-:W-:Y:S01]  /*3880*/  IMAD.X R9, R11, 0x1, R3, P1 ;  /* 0x000000010b097824 */ /* 0x000fe200008e0603 */
[----:B------:R-:W-:-:S04]  /*3890*/  IADD3 R14, P1, R8, UR7, RZ ;  /* 0x00000007080e7c10 */ /* 0x000fc8000ff3e0ff */
[----:B------:R1:W-:Y:S01]  /*38a0*/  LDGSTS.E.BYPASS.LTC128B.128 [R224+0x3000], [R8.64] ;  /* 0x0300000008e07fae */ /* 0x0003e2000b901d56 */
[----:B------:R-:W-:-:S05]  /*38b0*/  IMAD.X R15, R9, 0x1, R3, P1 ;  /* 0x00000001090f7824 */ /* 0x000fca00008e0603 */
[----:B------:R1:W-:Y:S04]  /*38c0*/  LDGSTS.E.BYPASS.LTC128B.128 [R224+0x3800], [R14.64] ;  /* 0x038000000ee07fae */ /* 0x0003e8000b901d56 */
[----:B------:R-:W0:Y:S02]  /*38d0*/  LDGDEPBAR ;  /* 0x00000000000079af */ /* 0x000e240000000000 */
.L_x_236:
[----:B------:R-:W-:Y:S01]  /*38e0*/  FMNMX.FTZ R3, R52, R53, !PT ;  /* 0x0000003534037209 */ /* 0x000fe20007810000 */
[C---:B------:R-:W-:Y:S01]  /*38f0*/  IMAD.WIDE.U32 R244, R252.reuse, -0x326172a9, RZ ;  /* 0xcd9e8d57fcf47825 */ /* 0x040fe200078e00ff */
[----:B-1----:R-:W-:Y:S01]  /*3900*/  IADD3 R9, R252, 0x4, RZ ;  /* 0x00000004fc097810 */ /* 0x002fe20007ffe0ff */
[----:B------:R-:W-:Y:S01]  /*3910*/  STL [R1+0x84], R7 ;  /* 0x0000840701007387 */ /* 0x000fe20000100800 */
[----:B------:R-:W-:Y:S01]  /*3920*/  FMNMX.FTZ R3, R74, R3, !PT ;  /* 0x000000034a037209 */ /* 0x000fe20007810000 */
[----:B------:R-:W-:Y:S01]  /*3930*/  USHF.L.U32 UR28, UR27, 0x2, URZ ;  /* 0x000000021b1c7899 */ /* 0x000fe2000800063f */
[----:B------:R-:W-:Y:S01]  /*3940*/  LOP3.LUT R10, R203, UR24, RZ, 0x3c, !PT ;  /* 0x00000018cb0a7c12 */ /* 0x000fe2000f8e3cff */
[----:B------:R-:W-:Y:S01]  /*3950*/  IMAD.WIDE.U32 R92, R9, -0x326172a9, RZ ;  /* 0xcd9e8d57095c7825 */ /* 0x000fe200078e00ff */
[----:B------:R-:W-:Y:S01]  /*3960*/  FMNMX.FTZ R3, R75, R3, !PT ;  /* 0x000000034b037209 */ /* 0x000fe20007810000 */
[----:B------:R-:W-:Y:S01]  /*3970*/  STL [R1+0x80], R6 ;  /* 0x0000800601007387 */ /* 0x000fe20000100800 */
[----:B------:R-:W-:Y:S01]  /*3980*/  LOP3.LUT R9, R245, R10, RZ, 0x3c, !PT ;  /* 0x0000000af5097212 */ /* 0x000fe200078e3cff */
        /* <DEDUP_REMOVED lines=8> */
[----:B------:R-:W-:Y:S01]  /*3a10*/  IMAD.U32 R11, RZ, RZ, UR28 ;  /* 0x0000001cff0b7e24 */ /* 0x000fe2000f8e00ff */
[----:B------:R-:W-:Y:S01]  /*3a20*/  FMNMX.FTZ R3, R68, R3, !PT ;  /* 0x0000000344037209 */ /* 0x000fe20007810000 */
[----:B------:R1:W-:Y:S01]  /*3a30*/  STL [R1+0x40], R10 ;  /* 0x0000400a01007387 */ /* 0x0003e20000100800 */
[----:B------:R-:W-:Y:S01]  /*3a40*/  LOP3.LUT R12, R95, UR14, R142, 0x96, !PT ;  /* 0x0000000e5f0c7c12 */ /* 0x000fe2000f8e968e */
[----:B------:R-:W-:Y:S01]  /*3a50*/  UIADD3 UR13, UR24, 0x3c6ef372, URZ ;  /* 0x3c6ef372180d7890 */ /* 0x000fe2000fffe03f */
[----:B------:R-:W-:Y:S01]  /*3a60*/  FMNMX.FTZ R3, R69, R3, !PT ;  /* 0x0000000345037209 */ /* 0x000fe20007810000 */
[----:B------:R-:W-:Y:S01]  /*3a70*/  UIADD3 UR12, UR25, 0x76cf5d0a, URZ ;  /* 0x76cf5d0a190c7890 */ /* 0x000fe2000fffe03f */
[----:B------:R-:W-:Y:S01]  /*3a80*/  IMAD.SHL.U32 R205, R2, 0x2, RZ ;  /* 0x0000000202cd7824 */ /* 0x000fe200078e00ff */
[----:B------:R-:W-:Y:S01]  /*3a90*/  UIADD3 UR10, UR25, 0x32370b8f, URZ ;  /* 0x32370b8f190a7890 */ /* 0x000fe2000fffe03f */
[----:B------:R-:W-:Y:S01]  /*3aa0*/  FMNMX.FTZ R3, R103, R3, !PT ;  /* 0x0000000367037209 */ /* 0x000fe20007810000 */
[----:B------:R-:W-:Y:S01]  /*3ab0*/  IMAD.WIDE.U32 R64, R12, -0x326172a9, RZ ;  /* 0xcd9e8d570c407825 */ /* 0x000fe200078e00ff */
[----:B------:R-:W-:Y:S01]  /*3ac0*/  UIADD3 UR11, UR24, -0x255992d5, URZ ;  /* 0xdaa66d2b180b7890 */ /* 0x000fe2000fffe03f */
[----:B------:R-:W-:Y:S01]  /*3ad0*/  LDSM.16.MT88.4 R44, [R205+0x4000] ;  /* 0x00400000cd2c783b */ /* 0x000fe20000004200 */
[----:B------:R-:W-:Y:S01]  /*3ae0*/  FMNMX.FTZ R3, R102, R3, !PT ;  /* 0x0000000366037209 */ /* 0x000fe20007810000 */
[----:B------:R-:W-:Y:S01]  /*3af0*/  UIADD3 UR8, UR25, -0x126145ec, URZ ;  /* 0xed9eba1419087890 */ /* 0x000fe2000fffe03f */
[----:B------:R-:W-:Y:S01]  /*3b00*/  IMAD R135, R72, 0x10000, R72 ;  /* 0x0001000048877824 */ /* 0x000fe200078e0248 */
[----:B------:R-:W-:Y:S01]  /*3b10*/  UIADD3 UR9, UR24, 0x78dde6e4, URZ ;  /* 0x78dde6e418097890 */ /* 0x000fe2000fffe03f */
[----:B------:R-:W-:Y:S01]  /*3b20*/  FMNMX.FTZ R3, R98, R3, !PT ;  /* 0x0000000362037209 */ /* 0x000fe20007810000 */
[----:B------:R-:W-:Y:S01]  /*3b30*/  UIADD3 UR6, UR25, -0x56f99767, URZ ;  /* 0xa906689919067890 */ /* 0x000fe2000fffe03f */
[----:B------:R-:W-:Y:S01]  /*3b40*/  IMAD R206, R0, 0x2, R205 ;  /* 0x0000000200ce7824 */ /* 0x000fe200078e02cd */
[----:B------:R-:W-:Y:S01]  /*3b50*/  UIADD3 UR7, UR24, 0x1715609d, URZ ;  /* 0x1715609d18077890 */ /* 0x000fe2000fffe03f */
[----:B------:R-:W-:Y:S01]  /*3b60*/  FMNMX.FTZ R3, R99, R3, !PT ;  /* 0x0000000363037209 */ /* 0x000fe20007810000 */
[----:B------:R-:W-:Y:S01]  /*3b70*/  LDSM.16.MT88.4 R56, [R205+0x4400] ;  /* 0x00440000cd38783b */ /* 0x000fe20000004200 */
[----:B------:R-:W-:-:S02]  /*3b80*/  UIADD3 UR5, UR28, 0x1, URZ ;  /* 0x000000011c057890 */ /* 0x000fc4000fffe03f */
[----:B------:R-:W-:Y:S01]  /*3b90*/  FMNMX.FTZ R3, R115, R3, !PT ;  /* 0x0000000373037209 */ /* 0x000fe20007810000 */
[----:B------:R-:W-:Y:S01]  /*3ba0*/  LDSM.16.MT88.4 R48, [R206+0x4000] ;  /* 0x00400000ce30783b */ /* 0x000fe20000004200 */
[----:B-1----:R-:W-:Y:S02]  /*3bb0*/  LOP3.LUT R10, R93, R10, RZ, 0x3c, !PT ;  /* 0x0000000a5d0a7212 */ /* 0x002fe400078e3cff */
[----:B------:R-:W-:-:S03]  /*3bc0*/  FMNMX.FTZ R3, R113, R3, !PT ;  /* 0x0000000371037209 */ /* 0x000fc60007810000 */
[----:B------:R-:W-:Y:S01]  /*3bd0*/  IMAD.WIDE.U32 R96, R10, -0x2daee0ad, RZ ;  /* 0xd2511f530a607825 */ /* 0x000fe200078e00ff */
        /* <DEDUP_REMOVED lines=16> */
[----:B------:R-:W-:Y:S02]  /*3ce0*/  LOP3.LUT R8, R143, UR25, R11, 0x96, !PT ;  /* 0x000000198f087c12 */ /* 0x000fe4000f8e960b */
[----:B------:R-:W-:Y:S02]  /*3cf0*/  FMNMX.FTZ R11, R141, R3, !PT ;  /* 0x000000038d0b7209 */ /* 0x000fe40007810000 */
[----:B------:R-:W-:Y:S01]  /*3d00*/  FMNMX.FTZ R3, R104, R10, !PT ;  /* 0x0000000a68037209 */ /* 0x000fe20007810000 */
[----:B------:R-:W-:Y:S01]  /*3d10*/  IMAD.WIDE.U32 R8, R8, -0x326172a9, RZ ;  /* 0xcd9e8d5708087825 */ /* 0x000fe200078e00ff */
        /* <DEDUP_REMOVED lines=8> */
[C---:B------:R-:W-:Y:S02]  /*3da0*/  LOP3.LUT R17, R9.reuse, UR15, R244, 0x96, !PT ;  /* 0x0000000f09117c12 */ /* 0x040fe4000f8e96f4 */
[----:B------:R-:W-:Y:S02]  /*3db0*/  LOP3.LUT R11, R9, UR15, R92, 0x96, !PT ;  /* 0x0000000f090b7c12 */ /* 0x000fe4000f8e965c */
[----:B------:R-:W-:Y:S02]  /*3dc0*/  FMNMX.FTZ R9, R181, R10, !PT ;  /* 0x0000000ab5097209 */ /* 0x000fe40007810000 */
[----:B------:R-:W-:Y:S01]  /*3dd0*/  FMNMX.FTZ R3, R116, R3, !PT ;  /* 0x0000000374037209 */ /* 0x000fe20007810000 */
[----:B------:R-:W-:Y:S01]  /*3de0*/  IMAD.WIDE.U32 R14, R11, -0x2daee0ad, RZ ;  /* 0xd2511f530b0e7825 */ /* 0x000fe200078e00ff */
[--C-:B------:R-:W-:Y:S02]  /*3df0*/  LOP3.LUT R18, R65, UR13, R8.reuse, 0x96, !PT ;  /* 0x0000000d41127c12 */ /* 0x100fe4000f8e9608 */
[----:B------:R-:W-:-:S02]  /*3e00*/  LOP3.LUT R12, R67, UR13, R8, 0x96, !PT ;  /* 0x0000000d430c7c12 */ /* 0x000fc4000f8e9608 */
[----:B------:R-:W-:Y:S01]  /*3e10*/  FMNMX.FTZ R8, R190, R9, !PT ;  /* 0x00000009be087209 */ /* 0x000fe20007810000 */
[----:B------:R-:W-:Y:S01]  /*3e20*/  IMAD.WIDE.U32 R30, R18, -0x2daee0ad, RZ ;  /* 0xd2511f53121e7825 */ /* 0x000fe200078e00ff */
[----:B------:R-:W-:Y:S02]  /*3e30*/  FMNMX.FTZ R9, R29, R61, !PT ;  /* 0x0000003d1d097209 */ /* 0x000fe40007810000 */
[----:B------:R-:W-:Y:S01]  /*3e40*/  FMNMX.FTZ R3, R117, R3, !PT ;  /* 0x0000000375037209 */ /* 0x000fe20007810000 */
[----:B------:R-:W-:Y:S01]  /*3e50*/  IMAD.WIDE.U32 R12, R12, -0x2daee0ad, RZ ;  /* 0xd2511f530c0c7825 */ /* 0x000fe200078e00ff */
        /* <DEDUP_REMOVED lines=8> */
[----:B------:R-:W-:Y:S01]  /*3ee0*/  LOP3.LUT R10, R15, UR12, R96, 0x96, !PT ;  /* 0x0000000c0f0a7c12 */ /* 0x000fe2000f8e9660 */
[----:B------:R-:W1:Y:S01]  /*3ef0*/  SHFL.BFLY PT, R136, R3, 0x2, 0x1f ;  /* 0x0c401f0003887f89 */ /* 0x000e6200000e0000 */
[----:B------:R-:W-:-:S02]  /*3f00*/  FMNMX.FTZ R9, R194, R11, !PT ;  /* 0x0000000bc2097209 */ /* 0x000fc40007810000 */
[----:B------:R-:W-:Y:S01]  /*3f10*/  FMNMX.FTZ R8, R129, R8, !PT ;  /* 0x0000000881087209 */ /* 0x000fe20007810000 */
[----:B------:R-:W-:Y:S01]  /*3f20*/  IMAD.WIDE.U32 R10, R10, -0x326172a9, RZ ;  /* 0xcd9e8d570a0a7825 */ /* 0x000fe200078e00ff */
[----:B------:R-:W-:Y:S02]  /*3f30*/  LOP3.LUT R16, R13, UR10, R14, 0x96, !PT ;  /* 0x0000000a0d107c12 */ /* 0x000fe4000f8e960e */
        /* <DEDUP_REMOVED lines=9> */
[----:B------:R-:W-:Y:S02]  /*3fd0*/  LOP3.LUT R27, R31, UR10, R14, 0x96, !PT ;  /* 0x0000000a1f1b7c12 */ /* 0x000fe4000f8e960e */
[----:B------:R-:W-:Y:S02]  /*3fe0*/  FMNMX.FTZ R11, R147, R11, !PT ;  /* 0x0000000b930b7209 */ /* 0x000fe40007810000 */
[----:B------:R-:W-:Y:S02]  /*3ff0*/  LOP3.LUT R14, R9, UR8, R12, 0x96, !PT ;  /* 0x00000008090e7c12 */ /* 0x000fe4000f8e960c */
[----:B------:R-:W-:-:S02]  /*4000*/  FMNMX.FTZ R12, R89, R13, !PT ;  /* 0x0000000d590c7209 */ /* 0x000fc40007810000 */
[----:B------:R-:W-:Y:S02]  /*4010*/  LOP3.LUT R13, R17, UR9, R10, 0x96, !PT ;  /* 0x00000009110d7c12 */ /* 0x000fe4000f8e960a */
[----:B------:R-:W-:Y:S02]  /*4020*/  FMNMX.FTZ R10, R146, R11, !PT ;  /* 0x0000000b920a7209 */ /* 0x000fe40007810000 */
[----:B------:R-:W-:Y:S01]  /*4030*/  FMNMX.FTZ R9, R60, R62, !PT ;  /* 0x0000003e3c097209 */ /* 0x000fe20007810000 */
[----:B------:R-:W-:Y:S01]  /*4040*/  IMAD.WIDE.U32 R18, R13, -0x2daee0ad, RZ ;  /* 0xd2511f530d127825 */ /* 0x000fe200078e00ff */
[----:B------:R-:W-:Y:S02]  /*4050*/  FMNMX.FTZ R11, R198, R12, !PT ;  /* 0x0000000cc60b7209 */ /* 0x000fe40007810000 */
[----:B-1----:R-:W-:Y:S02]  /*4060*/  FMNMX.FTZ R136, R3, R136, !PT ;  /* 0x0000008803887209 */ /* 0x002fe40007810000 */
        /* <DEDUP_REMOVED lines=12> */
[----:B------:R-:W-:Y:S02]  /*4130*/  LOP3.LUT R15, R19, UR6, R8, 0x96, !PT ;  /* 0x00000006130f7c12 */ /* 0x000fe4000f8e9608 */
[----:B------:R-:W-:Y:S01]  /*4140*/  FMNMX.FTZ R8, R195, R11, !PT ;  /* 0x0000000bc3087209 */ /* 0x000fe20007810000 */
[----:B------:R-:W-:Y:S01]  /*4150*/  IMAD.WIDE.U32 R10, R14, -0x326172a9, RZ ;  /* 0xcd9e8d570e0a7825 */ /* 0x000fe200078e00ff */
[----:B------:R-:W-:-:S02]  /*4160*/  FMNMX.FTZ R9, R123, R9, !PT ;  /* 0x000000097b097209 */ /* 0x000fc40007810000 */
[----:B------:R-:W-:Y:S02]  /*4170*/  FMNMX.FTZ R12, R188, R3, !PT ;  /* 0x00000003bc0c7209 */ /* 0x000fe40007810000 */
[----:B------:R-:W-:Y:S02]  /*4180*/  FMNMX.FTZ R8, R91, R8, !PT ;  /* 0x000000085b087209 */ /* 0x000fe40007810000 */
[----:B------:R-:W-:Y:S02]  /*4190*/  FMNMX.FTZ R3, R122, R9, !PT ;  /* 0x000000097a037209 */ /* 0x000fe40007810000 */
[----:B------:R-:W-:Y:S02]  /*41a0*/  FMNMX.FTZ R12, R229, R12, !PT ;  /* 0x0000000ce50c7209 */ /* 0x000fe40007810000 */
[----:B------:R-:W-:Y:S01]  /*41b0*/  FMNMX.FTZ R13, R63, R8, !PT ;  /* 0x000000083f0d7209 */ /* 0x000fe20007810000 */
[----:B------:R-:W-:Y:S01]  /*41c0*/  IMAD.WIDE.U32 R8, R15, -0x326172a9, RZ ;  /* 0xcd9e8d570f087825 */ /* 0x000fe200078e00ff */
[----:B------:R-:W-:-:S02]  /*41d0*/  FMNMX.FTZ R14, R120, R3, !PT ;  /* 0x00000003780e7209 */ /* 0x000fc40007810000 */
[----:B------:R-:W-:Y:S02]  /*41e0*/  FMNMX.FTZ R3, R191, R12, !PT ;  /* 0x0000000cbf037209 */ /* 0x000fe40007810000 */
[----:B------:R-:W-:Y:S02]  /*41f0*/  LOP3.LUT R12, R11, UR7, R16, 0x96, !PT ;  /* 0x000000070b0c7c12 */ /* 0x000fe4000f8e9610 */
[----:B------:R-:W-:Y:S02]  /*4200*/  FMNMX.FTZ R11, R200, R13, !PT ;  /* 0x0000000dc80b7209 */ /* 0x000fe40007810000 */
[----:B------:R-:W-:Y:S02]  /*4210*/  FMNMX.FTZ R13, R118, R14, !PT ;  /* 0x0000000e760d7209 */ /* 0x000fe40007810000 */
[----:B------:R-:W-:Y:S02]  /*4220*/  FMNMX.FTZ R3, R187, R3, !PT ;  /* 0x00000003bb037209 */ /* 0x000fe40007810000 */
[----:B------:R-:W-:-:S02]  /*4230*/  FMNMX.FTZ R13, R218, R13, !PT ;  /* 0x0000000dda0d7209 */ /* 0x000fc40007810000 */
[----:B------:R-:W-:Y:S02]  /*4240*/  LOP3.LUT R15, R9, UR17, R10, 0x96, !PT ;  /* 0x00000011090f7c12 */ /* 0x000fe4000f8e960a */
[----:B------:R-:W-:Y:S02]  /*4250*/  FMNMX.FTZ R10, R199, R11, !PT ;  /* 0x0000000bc70a7209 */ /* 0x000fe40007810000 */
[----:B------:R-:W-:Y:S02]  /*4260*/  FMNMX.FTZ R3, R185, R3, !PT ;  /* 0x00000003b9037209 */ /* 0x000fe40007810000 */
[----:B------:R-:W-:Y:S02]  /*4270*/  FMNMX.FTZ R13, R217, R13, !PT ;  /* 0x0000000dd90d7209 */ /* 0x000fe40007810000 */
[----:B-1----:R-:W-:Y:S01]  /*4280*/  FMNMX.FTZ R136, R136, R17, !PT ;  /* 0x0000001188887209 */ /* 0x002fe20007810000 */
[----:B------:R-:W1:Y:S01]  /*4290*/  SHFL.BFLY PT, R16, R3, 0x2, 0x1f ;  /* 0x0c401f0003107f89 */ /* 0x000e6200000e0000 */
[----:B------:R-:W-:Y:S01]  /*42a0*/  FMNMX.FTZ R14, R109, R10, !PT ;  /* 0x0000000a6d0e7209 */ /* 0x000fe20007810000 */
[----:B------:R-:W-:Y:S01]  /*42b0*/  IMAD.WIDE.U32 R10, R12, -0x2daee0ad, RZ ;  /* 0xd2511f530c0a7825 */ /* 0x000fe200078e00ff */
[----:B------:R-:W-:-:S02]  /*42c0*/  LOP3.LUT R19, R8, 0xffff, RZ, 0xc0, !PT ;  /* 0x0000ffff08137812 */ /* 0x000fc400078ec0ff */
[----:B------:R-:W-:Y:S01]  /*42d0*/  FMNMX.FTZ R9, R134, R13, !PT ;  /* 0x0000000d86097209 */ /* 0x000fe20007810000 */
[----:B------:R-:W-:Y:S01]  /*42e0*/  FMUL.FTZ R12, R136, c[0x0][0x23c] ;  /* 0x00008f00880c7a20 */ /* 0x000fe20000410000 */
[----:B------:R-:W-:Y:S02]  /*42f0*/  LOP3.LUT R21, R8, 0xff, RZ, 0xc0, !PT ;  /* 0x000000ff08157812 */ /* 0x000fe400078ec0ff */
[--C-:B------:R-:W-:Y:S02]  /*4300*/  SHF.R.U32.HI R20, RZ, 0x10, R8.reuse ;  /* 0x00000010ff147819 */ /* 0x100fe40000011608 */
[----:B------:R-:W-:Y:S02]  /*4310*/  SHF.R.U32.HI R22, RZ, 0x18, R8 ;  /* 0x00000018ff167819 */ /* 0x000fe40000011608 */
[----:B------:R-:W-:Y:S02]  /*4320*/  FMNMX.FTZ R8, R107, R14, !PT ;  /* 0x0000000e6b087209 */ /* 0x000fe40007810000 */
[----:B------:R-:W-:-:S02]  /*4330*/  FSETP.NEU.FTZ.AND P1, PT, R136, -INF , PT ;  /* 0xff8000008800780b */ /* 0x000fc40003f3d000 */
[----:B------:R-:W-:Y:S02]  /*4340*/  FMNMX.FTZ R9, R131, R9, !PT ;  /* 0x0000000983097209 */ /* 0x000fe40007810000 */
[----:B------:R-:W-:Y:S02]  /*4350*/  FMNMX.FTZ R13, R202, R8, !PT ;  /* 0x00000008ca0d7209 */ /* 0x000fe40007810000 */
[----:B------:R-:W-:Y:S02]  /*4360*/  FSEL R25, R12, RZ, P1 ;  /* 0x000000ff0c197208 */ /* 0x000fe40000800000 */
[----:B------:R-:W-:Y:S02]  /*4370*/  FMNMX.FTZ R8, R222, R9, !PT ;  /* 0x00000009de087209 */ /* 0x000fe40007810000 */
[----:B------:R-:W-:Y:S01]  /*4380*/  LOP3.LUT R17, R11, UR16, R18, 0x96, !PT ;  /* 0x000000100b117c12 */ /* 0x000fe2000f8e9612 */
[--C-:B------:R-:W-:Y:S01]  /*4390*/  FFMA.FTZ R12, R52, c[0x0][0x23c], -R25.reuse ;  /* 0x00008f00340c7a23 */ /* 0x100fe20000010819 */
[----:B------:R-:W-:Y:S01]  /*43a0*/  FMNMX.FTZ R8, R221, R8, !PT ;  /* 0x00000008dd087209 */ /* 0x000fe20007810000 */
[----:B------:R-:W-:Y:S01]  /*43b0*/  FFMA.FTZ R9, R53, c[0x0][0x23c], -R25 ;  /* 0x00008f0035097a23 */ /* 0x000fe20000010819 */
[----:B------:R-:W-:Y:S01]  /*43c0*/  LOP3.LUT R14, R10, 0xff, RZ, 0xc0, !PT ;  /* 0x000000ff0a0e7812 */ /* 0x000fe200078ec0ff */
[----:B------:R2:W-:Y:S01]  /*43d0*/  MUFU.EX2 R239, R12 ;  /* 0x0000000c00ef7308 */ /* 0x0005e20000000800 */
[----:B------:R-:W-:-:S02]  /*43e0*/  FMNMX.FTZ R8, R154, R8, !PT ;  /* 0x000000089a087209 */ /* 0x000fc40007810000 */
[--C-:B------:R-:W-:Y:S02]  /*43f0*/  SHF.R.U32.HI R18, RZ, 0x10, R10.reuse ;  /* 0x00000010ff127819 */ /* 0x100fe4000001160a */
[----:B------:R-:W-:-:S03]  /*4400*/  SHF.R.U32.HI R23, RZ, 0x18, R10 ;  /* 0x00000018ff177819 */ /* 0x000fc6000001160a */
[----:B------:R3:W-:Y:S01]  /*4410*/  MUFU.EX2 R233, R9 ;  /* 0x0000000900e97308 */ /* 0x0007e20000000800 */
[----:B--2---:R-:W-:Y:S02]  /*4420*/  LOP3.LUT R12, R10, 0xffff, RZ, 0xc0, !PT ;  /* 0x0000ffff0a0c7812 */ /* 0x004fe400078ec0ff */
[----:B------:R-:W-:Y:S02]  /*4430*/  FMNMX.FTZ R10, R201, R13, !PT ;  /* 0x0000000dc90a7209 */ /* 0x000fe40007810000 */
[----:B-1----:R-:W-:Y:S01]  /*4440*/  FMNMX.FTZ R11, R3, R16, !PT ;  /* 0x00000010030b7209 */ /* 0x002fe20007810000 */
[----:B------:R-:W-:Y:S01]  /*4450*/  FFMA.FTZ R3, R74, c[0x0][0x23c], -R25 ;  /* 0x00008f004a037a23 */ /* 0x000fe20000010819 */
[----:B------:R-:W-:Y:S02]  /*4460*/  LOP3.LUT R16, R18, 0xff, RZ, 0xc0, !PT ;  /* 0x000000ff12107812 */ /* 0x000fe400078ec0ff */
[----:B---3--:R-:W-:Y:S01]  /*4470*/  FMNMX.FTZ R9, R152, R8, !PT ;  /* 0x0000000898097209 */ /* 0x008fe20007810000 */
[----:B------:R-:W-:Y:S01]  /*4480*/  SHFL.BFLY PT, R13, R11, 0x1, 0x1f ;  /* 0x0c201f000b0d7f89 */ /* 0x000fe200000e0000 */
        /* <DEDUP_REMOVED lines=12> */
[----:B------:R-:W-:Y:S01]  /*4550*/  SHF.R.U32.HI R10, RZ, 0x8, R19 ;  /* 0x00000008ff0a7819 */ /* 0x000fe20000011613 */
[----:B------:R1:W2:Y:S01]  /*4560*/  MUFU.EX2 R150, R3 ;  /* 0x0000000300967308 */ /* 0x0002a20000000800 */
[----:B------:R-:W-:Y:S02]  /*4570*/  FMNMX.FTZ R8, R133, R8, !PT ;  /* 0x0000000885087209 */ /* 0x000fe40007810000 */
[----:B------:R-:W-:Y:S02]  /*4580*/  FMNMX.FTZ R9, R169, R9, !PT ;  /* 0x00000009a9097209 */ /* 0x000fe40007810000 */
[----:B------:R-:W-:-:S02]  /*4590*/  PRMT R21, R21, 0x5410, R10 ;  /* 0x0000541015157816 */ /* 0x000fc4000000000a */
[----:B------:R-:W-:Y:S02]  /*45a0*/  LOP3.LUT R10, R20, 0xff, RZ, 0xc0, !PT ;  /* 0x000000ff140a7812 */ /* 0x000fe400078ec0ff */
[----:B------:R-:W-:Y:S01]  /*45b0*/  FMNMX.FTZ R8, R223, R8, !PT ;  /* 0x00000008df087209 */ /* 0x000fe20007810000 */
[----:B------:R-:W-:Y:S01]  /*45c0*/  HSET2.LE.AND R0, R21, R135, PT ;  /* 0x0000008715007233 */ /* 0x000fe20003803000 */
[----:B------:R-:W-:Y:S02]  /*45d0*/  FMNMX.FTZ R9, R165, R9, !PT ;  /* 0x00000009a5097209 */ /* 0x000fe40007810000 */
[----:B------:R-:W-:Y:S02]  /*45e0*/  PRMT R19, R10, 0x5410, R22 ;  /* 0x000054100a137816 */ /* 0x000fe40000000016 */
[----:B------:R-:W-:Y:S01]  /*45f0*/  FMNMX.FTZ R10, R225, R8, !PT ;  /* 0x00000008e10a7209 */ /* 0x000fe20007810000 */
[--C-:B-1----:R-:W-:Y:S01]  /*4600*/  FFMA.FTZ R3, R71, c[0x0][0x23c], -R25.reuse ;  /* 0x00008f0047037a23 */ /* 0x102fe20000010819 */
[----:B------:R-:W-:Y:S01]  /*4610*/  FMNMX.FTZ R8, R166, R9, !PT ;  /* 0x00000009a6087209 */ /* 0x000fe20007810000 */
[----:B------:R-:W-:Y:S01]  /*4620*/  FFMA.FTZ R9, R68, c[0x0][0x23c], -R25 ;  /* 0x00008f0044097a23 */ /* 0x000fe20000010819 */
[----:B------:R-:W-:Y:S01]  /*4630*/  SHF.R.U32.HI R12, RZ, 0x8, R12 ;  /* 0x00000008ff0c7819 */ /* 0x000fe2000001160c */
[----:B------:R1:W-:Y:S01]  /*4640*/  MUFU.EX2 R236, R3 ;  /* 0x0000000300ec7308 */ /* 0x0003e20000000800 */
[----:B------:R-:W-:Y:S01]  /*4650*/  PRMT R23, R16, 0x5410, R23 ;  /* 0x0000541010177816 */ /* 0x000fe20000000017 */
[----:B------:R-:W3:Y:S01]  /*4660*/  SHFL.BFLY PT, R18, R8, 0x2, 0x1f ;  /* 0x0c401f0008127f89 */ /* 0x000ee200000e0000 */
[----:B------:R-:W-:-:S02]  /*4670*/  PRMT R22, R14, 0x5410, R12 ;  /* 0x000054100e167816 */ /* 0x000fc4000000000c */
[C---:B------:R-:W-:Y:S02]  /*4680*/  LOP3.LUT R12, R15.reuse, 0xffff, RZ, 0xc0, !PT ;  /* 0x0000ffff0f0c7812 */ /* 0x040fe400078ec0ff */
[----:B------:R-:W-:Y:S01]  /*4690*/  LOP3.LUT R14, R15, 0xff, RZ, 0xc0, !PT ;  /* 0x000000ff0f0e7812 */ /* 0x000fe200078ec0ff */
[----:B------:R-:W-:Y:S01]  /*46a0*/  MUFU.EX2 R231, R9 ;  /* 0x0000000900e77308 */ /* 0x000fe20000000800 */
[----:B------:R-:W-:-:S04]  /*46b0*/  SHF.R.U32.HI R12, RZ, 0x8, R12 ;  /* 0x00000008ff0c7819 */ /* 0x000fc8000001160c */
[----:B------:R-:W-:Y:S01]  /*46c0*/  PRMT R14, R14, 0x5410, R12 ;  /* 0x000054100e0e7816 */ /* 0x000fe2000000000c */
[----:B-1----:R-:W-:-:S04]  /*46d0*/  FFMA.FTZ R3, R70, c[0x0][0x23c], -R25 ;  /* 0x00008f0046037a23 */ /* 0x002fc80000010819 */
[----:B------:R1:W-:Y:S01]  /*46e0*/  MUFU.EX2 R7, R3 ;  /* 0x0000000300077308 */ /* 0x0003e20000000800 */
[----:B---3--:R-:W-:Y:S02]  /*46f0*/  FMNMX.FTZ R16, R8, R18, !PT ;  /* 0x0000001208107209 */ /* 0x008fe40007810000 */
[----:B------:R-:W-:-:S03]  /*4700*/  LOP3.LUT R18, R17, 0xff, RZ, 0xc0, !PT ;  /* 0x000000ff11127812 */ /* 0x000fc600078ec0ff */
[----:B------:R-:W3:Y:S01]  /*4710*/  SHFL.BFLY PT, R21, R16, 0x1, 0x1f ;  /* 0x0c201f0010157f89 */ /* 0x000ee200000e0000 */
[----:B-1----:R-:W-:Y:S02]  /*4720*/  FMNMX.FTZ R3, R11, R13, !PT ;  /* 0x0000000d0b037209 */ /* 0x002fe40007810000 */
[----:B------:R-:W-:Y:S01]  /*4730*/  FMNMX.FTZ R11, R172, R10, !PT ;  /* 0x0000000aac0b7209 */ /* 0x000fe20007810000 */
[----:B------:R-:W-:Y:S01]  /*4740*/  FFMA.FTZ R10, R69, c[0x0][0x23c], -R25 ;  /* 0x00008f00450a7a23 */ /* 0x000fe20000010819 */
[C---:B------:R-:W-:Y:S01]  /*4750*/  FSETP.NEU.FTZ.AND P1, PT, R3.reuse, -INF , PT ;  /* 0xff8000000300780b */ /* 0x040fe20003f3d000 */
[----:B------:R-:W-:Y:S01]  /*4760*/  FMUL.FTZ R9, R3, c[0x0][0x23c] ;  /* 0x00008f0003097a20 */ /* 0x000fe20000410000 */
[----:B------:R-:W-:Y:S01]  /*4770*/  FMNMX.FTZ R11, R153, R11, !PT ;  /* 0x0000000b990b7209 */ /* 0x000fe20007810000 */
[----:B------:R1:W-:Y:S01]  /*4780*/  MUFU.EX2 R232, R10 ;  /* 0x0000000a00e87308 */ /* 0x0003e20000000800 */
[----:B------:R-:W-:Y:S02]  /*4790*/  SHF.R.U32.HI R13, RZ, 0x18, R15 ;  /* 0x00000018ff0d7819 */ /* 0x000fe4000001160f */
[----:B------:R-:W-:-:S02]  /*47a0*/  FSEL R24, R9, RZ, P1 ;  /* 0x000000ff09187208 */ /* 0x000fc40000800000 */
[----:B------:R-:W-:-:S03]  /*47b0*/  SHF.R.U32.HI R9, RZ, 0x10, R15 ;  /* 0x00000010ff097819 */ /* 0x000fc6000001160f */
[--C-:B------:R-:W-:Y:S01]  /*47c0*/  FFMA.FTZ R8, R54, c[0x0][0x23c], -R24.reuse ;  /* 0x00008f0036087a23 */ /* 0x100fe20000010818 */
[----:B------:R-:W-:Y:S01]  /*47d0*/  LOP3.LUT R9, R9, 0xff, RZ, 0xc0, !PT ;  /* 0x000000ff09097812 */ /* 0x000fe200078ec0ff */
[--C-:B------:R-:W-:Y:S02]  /*47e0*/  FFMA.FTZ R15, R78, c[0x0][0x23c], -R24.reuse ;  /* 0x00008f004e0f7a23 */ /* 0x100fe40000010818 */
[----:B------:R4:W-:Y:S01]  /*47f0*/  MUFU.EX2 R241, R8 ;  /* 0x0000000800f17308 */ /* 0x0009e20000000800 */
[----:B------:R-:W-:Y:S02]  /*4800*/  PRMT R13, R9, 0x5410, R13 ;  /* 0x00005410090d7816 */ /* 0x000fe4000000000d */
[----:B---3--:R-:W-:Y:S02]  /*4810*/  FMNMX.FTZ R138, R16, R21, !PT ;  /* 0x00000015108a7209 */ /* 0x008fe40007810000 */
[----:B-1----:R-:W-:Y:S01]  /*4820*/  FMNMX.FTZ R10, R179, R11, !PT ;  /* 0x0000000bb30a7209 */ /* 0x002fe20007810000 */
[----:B------:R-:W-:Y:S01]  /*4830*/  FFMA.FTZ R11, R84, c[0x0][0x23c], -R24 ;  /* 0x00008f00540b7a23 */ /* 0x000fe20000010818 */
[----:B------:R-:W-:Y:S01]  /*4840*/  FSETP.NEU.FTZ.AND P1, PT, R138, -INF , PT ;  /* 0xff8000008a00780b */ /* 0x000fe20003f3d000 */
[----:B------:R-:W-:Y:S01]  /*4850*/  MUFU.EX2 R234, R15 ;  /* 0x0000000f00ea7308 */ /* 0x000fe20000000800 */
[----:B------:R-:W-:-:S04]  /*4860*/  FMNMX.FTZ R10, R176, R10, !PT ;  /* 0x0000000ab00a7209 */ /* 0x000fc80007810000 */
[----:B------:R-:W-:-:S03]  /*4870*/  FMNMX.FTZ R10, R168, R10, !PT ;  /* 0x0000000aa80a7209 */ /* 0x000fc60007810000 */
[----:B------:R1:W-:Y:S01]  /*4880*/  MUFU.EX2 R163, R11 ;  /* 0x0000000b00a37308 */ /* 0x0003e20000000800 */
[----:B------:R-:W-:-:S04]  /*4890*/  FMNMX.FTZ R9, R167, R10, !PT ;  /* 0x0000000aa7097209 */ /* 0x000fc80007810000 */
[----:B------:R-:W-:Y:S01]  /*48a0*/  FMNMX.FTZ R2, R171, R9, !PT ;  /* 0x00000009ab027209 */ /* 0x000fe20007810000 */
[--C-:B------:R-:W-:Y:S02]  /*48b0*/  FFMA.FTZ R9, R55, c[0x0][0x23c], -R24.reuse ;  /* 0x00008f0037097a23 */ /* 0x100fe40000010818 */
[----:B------:R-:W-:Y:S01]  /*48c0*/  LDSM.16.MT88.4 R52, [R206+0x4400] ;  /* 0x00440000ce34783b */ /* 0x000fe20000004200 */
[----:B------:R-:W-:Y:S01]  /*48d0*/  FMNMX.FTZ R2, R170, R2, !PT ;  /* 0x00000002aa027209 */ /* 0x000fe20007810000 */
[----:B------:R3:W-:Y:S03]  /*48e0*/  MUFU.EX2 R243, R9 ;  /* 0x0000000900f37308 */ /* 0x0007e60000000800 */
[----:B----4-:R-:W-:Y:S02]  /*48f0*/  FMNMX.FTZ R8, R178, R2, !PT ;  /* 0x00000002b2087209 */ /* 0x010fe40007810000 */
[----:B--2---:R-:W-:Y:S01]  /*4900*/  F2FP.BF16.PACK_AB R2, R150, R242 ;  /* 0x000000f29602723e */ /* 0x004fe200000010ff */
[----:B-1----:R-:W-:Y:S01]  /*4910*/  FFMA.FTZ R11, R79, c[0x0][0x23c], -R24 ;  /* 0x00008f004f0b7a23 */ /* 0x002fe20000010818 */
[----:B------:R-:W-:Y:S01]  /*4920*/  FMNMX.FTZ R12, R177, R8, !PT ;  /* 0x00000008b10c7209 */ /* 0x000fe20007810000 */
[--C-:B------:R-:W-:Y:S01]  /*4930*/  HSET2.LE.AND R8, R14, R135.reuse, PT ;  /* 0x000000870e087233 */ /* 0x100fe20003803000 */
[----:B------:R-:W-:Y:S01]  /*4940*/  LOP3.LUT R10, R0, R2, RZ, 0xc0, !PT ;  /* 0x00000002000a7212 */ /* 0x000fe200078ec0ff */
[----:B------:R1:W2:Y:S01]  /*4950*/  MUFU.EX2 R235, R11 ;  /* 0x0000000b00eb7308 */ /* 0x0002a20000000800 */
[----:B------:R-:W-:Y:S01]  /*4960*/  HSET2.LE.AND R0, R19, R135, PT ;  /* 0x0000008713007233 */ /* 0x000fe20003803000 */
[----:B------:R-:W4:Y:S01]  /*4970*/  SHFL.BFLY PT, R20, R12, 0x2, 0x1f ;  /* 0x0c401f000c147f89 */ /* 0x000f2200000e0000 */
[----:B---3--:R-:W-:-:S04]  /*4980*/  F2FP.BF16.PACK_AB R9, R233, R239 ;  /* 0x000000efe909723e */ /* 0x008fc800000010ff */
[----:B------:R-:W-:Y:S02]  /*4990*/  LOP3.LUT R8, R8, R9, RZ, 0xc0, !PT ;  /* 0x0000000908087212 */ /* 0x000fe400078ec0ff */
[----:B------:R-:W-:Y:S01]  /*49a0*/  SHF.R.U32.HI R9, RZ, 0x10, R17 ;  /* 0x00000010ff097819 */ /* 0x000fe20000011611 */
[----:B-1----:R-:W-:Y:S01]  /*49b0*/  FFMA.FTZ R11, R81, c[0x0][0x23c], -R24 ;  /* 0x00008f00510b7a23 */ /* 0x002fe20000010818 */
[----:B--2---:R-:W-:-:S03]  /*49c0*/  F2FP.BF16.PACK_AB R2, R235, R163 ;  /* 0x000000a3eb02723e */ /* 0x004fc600000010ff */
[----:B------:R1:W-:Y:S02]  /*49d0*/  MUFU.EX2 R162, R11 ;  /* 0x0000000b00a27308 */ /* 0x0003e40000000800 */
[----:B-1----:R-:W-:Y:S01]  /*49e0*/  LOP3.LUT R11, R0, R2, RZ, 0xc0, !PT ;  /* 0x00000002000b7212 */ /* 0x002fe200078ec0ff */
[----:B------:R-:W-:Y:S01]  /*49f0*/  FFMA.FTZ R2, R80, c[0x0][0x23c], -R24 ;  /* 0x00008f0050027a23 */ /* 0x000fe20000010818 */
[----:B------:R-:W-:Y:S02]  /*4a00*/  LOP3.LUT R0, R17, 0xffff, RZ, 0xc0, !PT ;  /* 0x0000ffff11007812 */ /* 0x000fe400078ec0ff */
[----:B------:R-:W-:Y:S02]  /*4a10*/  SHF.R.U32.HI R17, RZ, 0x18, R17 ;  /* 0x00000018ff117819 */ /* 0x000fe40000011611 */
[----:B------:R1:W-:Y:S01]  /*4a20*/  MUFU.EX2 R230, R2 ;  /* 0x0000000200e67308 */ /* 0x0003e20000000800 */
[----:B------:R-:W-:Y:S01]  /*4a30*/  SHF.R.U32.HI R14, RZ, 0x8, R0 ;  /* 0x00000008ff0e7819 */ /* 0x000fe20000011600 */
[----:B------:R-:W-:Y:S01]  /*4a40*/  HSET2.LE.AND R0, R13, R135, PT ;  /* 0x000000870d007233 */ /* 0x000fe20003803000 */
[----:B------:R-:W-:-:S02]  /*4a50*/  LOP3.LUT R13, R9, 0xff, RZ, 0xc0, !PT ;  /* 0x000000ff090d7812 */ /* 0x000fc400078ec0ff */
[----:B------:R-:W-:Y:S02]  /*4a60*/  PRMT R19, R18, 0x5410, R14 ;  /* 0x0000541012137816 */ /* 0x000fe4000000000e */
[----:B----4-:R-:W-:Y:S02]  /*4a70*/  FMNMX.FTZ R18, R12, R20, !PT ;  /* 0x000000140c127209 */ /* 0x010fe40007810000 */
[----:B------:R-:W-:Y:S01]  /*4a80*/  PRMT R15, R13, 0x5410, R17 ;  /* 0x000054100d0f7816 */ /* 0x000fe20000000011 */
[----:B------:R-:W-:Y:S01]  /*4a90*/  FMUL.FTZ R13, R138, c[0x0][0x23c] ;  /* 0x00008f008a0d7a20 */ /* 0x000fe20000410000 */
[--C-:B------:R-:W-:Y:S01]  /*4aa0*/  HSET2.LE.AND R12, R19, R135.reuse, PT ;  /* 0x00000087130c7233 */ /* 0x100fe20003803000 */
[----:B------:R-:W2:Y:S02]  /*4ab0*/  SHFL.BFLY PT, R28, R18, 0x1, 0x1f ;  /* 0x0c201f00121c7f89 */ /* 0x000ea400000e0000 */
[----:B------:R-:W-:Y:S01]  /*4ac0*/  HSET2.LE.AND R16, R15, R135, PT ;  /* 0x000000870f107233 */ /* 0x000fe20003803000 */
[----:B------:R-:W-:-:S02]  /*4ad0*/  FSEL R19, R13, RZ, P1 ;  /* 0x000000ff0d137208 */ /* 0x000fc40000800000 */
[----:B-1----:R-:W-:Y:S02]  /*4ae0*/  F2FP.BF16.PACK_AB R2, R243, R241 ;  /* 0x000000f1f302723e */ /* 0x002fe400000010ff */
[----:B------:R-:W-:Y:S01]  /*4af0*/  F2FP.BF16.PACK_AB R13, R7, R236 ;  /* 0x000000ec070d723e */ /* 0x000fe200000010ff */
[----:B------:R-:W-:Y:S01]  /*4b00*/  FFMA.FTZ R20, R29, c[0x0][0x23c], -R19 ;  /* 0x00008f001d147a23 */ /* 0x000fe20000010813 */
[----:B------:R-:W-:Y:S01]  /*4b10*/  LOP3.LUT R9, R0, R2, RZ, 0xc0, !PT ;  /* 0x0000000200097212 */ /* 0x000fe200078ec0ff */
[----:B------:R-:W-:Y:S01]  /*4b20*/  FFMA.FTZ R0, R82, c[0x0][0x23c], -R24 ;  /* 0x00008f0052007a23 */ /* 0x000fe20000010818 */
[----:B------:R-:W-:Y:S01]  /*4b30*/  F2FP.BF16.PACK_AB R2, R232, R231 ;  /* 0x000000e7e802723e */ /* 0x000fe200000010ff */
[----:B------:R-:W-:Y:S01]  /*4b40*/  MUFU.EX2 R240, R20 ;  /* 0x0000001400f07308 */ /* 0x000fe20000000800 */
[----:B------:R-:W-:-:S03]  /*4b50*/  LOP3.LUT R12, R12, R13, RZ, 0xc0, !PT ;  /* 0x0000000d0c0c7212 */ /* 0x000fc600078ec0ff */
[C---:B------:R-:W-:Y:S04]  /*4b60*/  HMMA.16816.F32.BF16 R32, R8.reuse, R44, RZ ;  /* 0x0000002c0820723c */ /* 0x040fe800000418ff */
[----:B------:R1:W3:Y:S04]  /*4b70*/  MUFU.EX2 R158, R0 ;  /* 0x00000000009e7308 */ /* 0x0002e80000000800 */
[----:B------:R-:W-:Y:S01]  /*4b80*/  HMMA.16816.F32.BF16 R36, R8, R48, RZ ;  /* 0x000000300824723c */ /* 0x000fe200000418ff */
[----:B--2---:R-:W-:-:S04]  /*4b90*/  FMNMX.FTZ R137, R18, R28, !PT ;  /* 0x0000001c12897209 */ /* 0x004fc80007810000 */
[----:B------:R-:W-:-:S03]  /*4ba0*/  FSETP.NEU.FTZ.AND P1, PT, R137, -INF , PT ;  /* 0xff8000008900780b */ /* 0x000fc60003f3d000 */
[----:B------:R-:W-:Y:S01]  /*4bb0*/  HMMA.16816.F32.BF16 R40, R8, R46, RZ ;  /* 0x0000002e0828723c */ /* 0x000fe200000418ff */
[----:B-1----:R-:W-:Y:S01]  /*4bc0*/  HSET2.LE.AND R0, R22, R135, PT ;  /* 0x0000008716007233 */ /* 0x002fe20003803000 */
[----:B---3--:R-:W-:-:S04]  /*4bd0*/  F2FP.BF16.PACK_AB R17, R158, R162 ;  /* 0x000000a29e11723e */ /* 0x008fc800000010ff */
[----:B------:R-:W-:Y:S01]  /*4be0*/  LOP3.LUT R14, R0, R2, RZ, 0xc0, !PT ;  /* 0x00000002000e7212 */ /* 0x000fe200078ec0ff */
[----:B------:R-:W-:Y:S01]  /*4bf0*/  HSET2.LE.AND R0, R23, R135, PT ;  /* 0x0000008717007233 */ /* 0x000fe20003803000 */
[----:B------:R-:W-:Y:S01]  /*4c00*/  F2FP.BF16.PACK_AB R2, R234, R230 ;  /* 0x000000e6ea02723e */ /* 0x000fe200000010ff */
[----:B------:R-:W-:Y:S01]  /*4c10*/  HMMA.16816.F32.BF16 R20, R8, R50, RZ ;  /* 0x000000320814723c */ /* 0x000fe200000418ff */
[----:B------:R-:W-:Y:S01]  /*4c20*/  LOP3.LUT R13, R16, R17, RZ, 0xc0, !PT ;  /* 0x00000011100d7212 */ /* 0x000fe200078ec0ff */
[----:B------:R-:W-:Y:S01]  /*4c30*/  IMAD.WIDE.U32 R16, R26, -0x326172a9, RZ ;  /* 0xcd9e8d571a107825 */ /* 0x000fe200078e00ff */
[----:B------:R-:W-:-:S03]  /*4c40*/  LOP3.LUT R15, R0, R2, RZ, 0xc0, !PT ;  /* 0x00000002000f7212 */ /* 0x000fc600078ec0ff */
[--C-:B------:R-:W-:Y:S02]  /*4c50*/  FFMA.FTZ R0, R61, c[0x0][0x23c], -R19.reuse ;  /* 0x00008f003d007a23 */ /* 0x100fe40000010813 */
[----:B------:R-:W-:Y:S02]  /*4c60*/  IMAD.WIDE.U32 R26, R27, -0x326172a9, RZ ;  /* 0xcd9e8d571b1a7825 */ /* 0x000fe400078e00ff */
[----:B------:R1:W-:Y:S01]  /*4c70*/  MUFU.EX2 R247, R0 ;  /* 0x0000000000f77308 */ /* 0x0003e20000000800 */
[----:B------:R-:W-:Y:S01]  /*4c80*/  HMMA.16816.F32.BF16 R72, R12, R56, R32 ;  /* 0x000000380c48723c */ /* 0x000fe20000041820 */
[----:B------:R-:W-:Y:S01]  /*4c90*/  FFMA.FTZ R2, R85, c[0x0][0x23c], -R19 ;  /* 0x00008f0055027a23 */ /* 0x000fe20000010813 */
[----:B------:R-:W-:-:S05]  /*4ca0*/  LOP3.LUT R10, R27, UR9, R16, 0x96, !PT ;  /* 0x000000091b0a7c12 */ /* 0x000fca000f8e9610 */
[----:B------:R2:W-:Y:S01]  /*4cb0*/  MUFU.EX2 R5, R2 ;  /* 0x0000000200057308 */ /* 0x0005e20000000800 */
[----:B------:R-:W-:Y:S01]  /*4cc0*/  HMMA.16816.F32.BF16 R84, R12, R52, R36 ;  /* 0x000000340c54723c */ /* 0x000fe20000041824 */
[----:B-1----:R-:W-:Y:S01]  /*4cd0*/  LOP3.LUT R0, R17, UR11, R64, 0x96, !PT ;  /* 0x0000000b11007c12 */ /* 0x002fe2000f8e9640 */
[----:B------:R-:W-:-:S06]  /*4ce0*/  IMAD.WIDE.U32 R16, R10, -0x2daee0ad, RZ ;  /* 0xd2511f530a107825 */ /* 0x000fcc00078e00ff */
[----:B------:R-:W-:Y:S01]  /*4cf0*/  HMMA.16816.F32.BF16 R68, R12, R58, R40 ;  /* 0x0000003a0c44723c */ /* 0x000fe20000041828 */
[----:B------:R-:W-:-:S04]  /*4d00*/  IMAD.WIDE.U32 R8, R0, -0x2daee0ad, RZ ;  /* 0xd2511f5300087825 */ /* 0x000fc800078e00ff */
[----:B------:R-:W-:Y:S01]  /*4d10*/  FMUL.FTZ R0, R137, c[0x0][0x23c] ;  /* 0x00008f0089007a20 */ /* 0x000fe20000410000 */
[----:B------:R-:W-:Y:S01]  /*4d20*/  LOP3.LUT R10, R9, UR8, R30, 0x96, !PT ;  /* 0x00000008090a7c12 */ /* 0x000fe2000f8e961e */
[----:B--2---:R-:W-:Y:S02]  /*4d30*/  FFMA.FTZ R2, R83, c[0x0][0x23c], -R19 ;  /* 0x00008f0053027a23 */ /* 0x004fe40000010813 */
[----:B------:R-:W-:Y:S01]  /*4d40*/  HMMA.16816.F32.BF16 R80, R12, R54, R20 ;  /* 0x000000360c50723c */ /* 0x000fe20000041814 */
[----:B------:R-:W-:Y:S01]  /*4d50*/  FSEL R18, R0, RZ, P1 ;  /* 0x000000ff00127208 */ /* 0x000fe20000800000 */
[----:B------:R1:W2:Y:S01]  /*4d60*/  MUFU.EX2 R237, R2 ;  /* 0x0000000200ed7308 */ /* 0x0002a20000000800 */
[----:B------:R-:W-:-:S04]  /*4d70*/  LOP3.LUT R0, R17, UR6, R8, 0x96, !PT ;  /* 0x0000000611007c12 */ /* 0x000fc8000f8e9608 */
[----:B------:R-:W-:-:S04]  /*4d80*/  IMAD.WIDE.U32 R14, R10, -0x326172a9, RZ ;  /* 0xcd9e8d570a0e7825 */ /* 0x000fc800078e00ff */
[----:B------:R-:W-:-:S04]  /*4d90*/  IMAD.WIDE.U32 R8, R0, -0x326172a9, RZ ;  /* 0xcd9e8d5700087825 */ /* 0x000fc800078e00ff */
[--C-:B------:R-:W-:Y:S01]  /*4da0*/  FFMA.FTZ R10, R192, c[0x0][0x23c], -R18.reuse ;  /* 0x00008f00c00a7a23 */ /* 0x100fe20000010812 */
[----:B------:R-:W-:Y:S01]  /*4db0*/  LOP3.LUT R0, R8, 0xffff, RZ, 0xc0, !PT ;  /* 0x0000ffff08007812 */ /* 0x000fe200078ec0ff */
[----:B-1----:R-:W-:Y:S02]  /*4dc0*/  FFMA.FTZ R2, R60, c[0x0][0x23c], -R18 ;  /* 0x00008f003c027a23 */ /* 0x002fe40000010812 */
[----:B------:R1:W-:Y:S01]  /*4dd0*/  MUFU.EX2 R4, R10 ;  /* 0x0000000a00047308 */ /* 0x0003e20000000800 */
[----:B------:R-:W-:Y:S02]  /*4de0*/  LOP3.LUT R12, R8, 0xff, RZ, 0xc0, !PT ;  /* 0x000000ff080c7812 */ /* 0x000fe400078ec0ff */
[----:B------:R-:W-:Y:S02]  /*4df0*/  SHF.R.U32.HI R11, RZ, 0x8, R0 ;  /* 0x00000008ff0b7819 */ /* 0x000fe40000011600 */
[----:B------:R-:W-:Y:S02]  /*4e00*/  LOP3.LUT R0, R9, UR17, R14, 0x96, !PT ;  /* 0x0000001109007c12 */ /* 0x000fe4000f8e960e */
[----:B------:R-:W-:Y:S01]  /*4e10*/  PRMT R14, R12, 0x5410, R11 ;  /* 0x000054100c0e7816 */ /* 0x000fe2000000000b */
[----:B------:R3:W-:Y:S01]  /*4e20*/  MUFU.EX2 R238, R2 ;  /* 0x0000000200ee7308 */ /* 0x0007e20000000800 */
[----:B------:R-:W-:Y:S01]  /*4e30*/  SHF.R.U32.HI R9, RZ, 0x10, R0 ;  /* 0x00000010ff097819 */ /* 0x000fe20000011600 */
[----:B------:R-:W-:-:S02]  /*4e40*/  FFMA.FTZ R11, R62, c[0x0][0x23c], -R18 ;  /* 0x00008f003e0b7a23 */ /* 0x000fc40000010812 */
[----:B-1----:R-:W-:-:S04]  /*4e50*/  FFMA.FTZ R10, R88, c[0x0][0x23c], -R18 ;  /* 0x00008f00580a7a23 */ /* 0x002fc80000010812 */
[----:B------:R1:W-:Y:S01]  /*4e60*/  MUFU.EX2 R142, R11 ;  /* 0x0000000b008e7308 */ /* 0x0003e20000000800 */
[----:B---3--:R-:W-:-:S07]  /*4e70*/  SHF.R.U32.HI R2, RZ, 0x10, R8 ;  /* 0x00000010ff027819 */ /* 0x008fce0000011608 */
[----:B------:R3:W4:Y:S01]  /*4e80*/  MUFU.EX2 R156, R10 ;  /* 0x0000000a009c7308 */ /* 0x0007220000000800 */
[----:B------:R-:W-:Y:S02]  /*4e90*/  SHF.R.U32.HI R8, RZ, 0x18, R8 ;  /* 0x00000018ff087819 */ /* 0x000fe40000011608 */
[----:B------:R-:W-:-:S04]  /*4ea0*/  LOP3.LUT R2, R2, 0xff, RZ, 0xc0, !PT ;  /* 0x000000ff02027812 */ /* 0x000fc800078ec0ff */
[----:B------:R-:W-:Y:S02]  /*4eb0*/  PRMT R13, R2, 0x5410, R8 ;  /* 0x00005410020d7816 */ /* 0x000fe40000000008 */
[C---:B------:R-:W-:Y:S02]  /*4ec0*/  LOP3.LUT R2, R0.reuse, 0xffff, RZ, 0xc0, !PT ;  /* 0x0000ffff00027812 */ /* 0x040fe400078ec0ff */
[----:B------:R-:W-:Y:S01]  /*4ed0*/  SHF.R.U32.HI R8, RZ, 0x18, R0 ;  /* 0x00000018ff087819 */ /* 0x000fe20000011600 */
[----:B-1----:R-:W-:Y:S01]  /*4ee0*/  HSET2.LE.AND R11, R13, R135, PT ;  /* 0x000000870d0b7233 */ /* 0x002fe20003803000 */
[----:B------:R-:W-:Y:S02]  /*4ef0*/  SHF.R.U32.HI R2, RZ, 0x8, R2 ;  /* 0x00000008ff027819 */ /* 0x000fe40000011602 */
[----:B---3--:R-:W-:Y:S02]  /*4f00*/  LOP3.LUT R10, R0, 0xff, RZ, 0xc0, !PT ;  /* 0x000000ff000a7812 */ /* 0x008fe400078ec0ff */
[----:B------:R-:W-:-:S02]  /*4f10*/  LOP3.LUT R0, R9, 0xff, RZ, 0xc0, !PT ;  /* 0x000000ff09007812 */ /* 0x000fc400078ec0ff */
[----:B------:R-:W-:Y:S02]  /*4f20*/  PRMT R12, R10, 0x5410, R2 ;  /* 0x000054100a0c7816 */ /* 0x000fe40000000002 */
[----:B------:R-:W-:Y:S01]  /*4f30*/  PRMT R9, R0, 0x5410, R8 ;  /* 0x0000541000097816 */ /* 0x000fe20000000008 */
[--C-:B------:R-:W-:Y:S01]  /*4f40*/  HSET2.LE.AND R0, R14, R135.reuse, PT ;  /* 0x000000870e007233 */ /* 0x100fe20003803000 */
[----:B--2---:R-:W-:Y:S02]  /*4f50*/  F2FP.BF16.PACK_AB R2, R237, R5 ;  /* 0x00000005ed02723e */ /* 0x004fe400000010ff */
[----:B----4-:R-:W-:Y:S01]  /*4f60*/  F2FP.BF16.PACK_AB R8, R156, R4 ;  /* 0x000000049c08723e */ /* 0x010fe200000010ff */
[--C-:B------:R-:W-:Y:S01]  /*4f70*/  HSET2.LE.AND R9, R9, R135.reuse, PT ;  /* 0x0000008709097233 */ /* 0x100fe20003803000 */
[----:B------:R-:W-:Y:S01]  /*4f80*/  LOP3.LUT R10, R0, R2, RZ, 0xc0, !PT ;  /* 0x00000002000a7212 */ /* 0x000fe200078ec0ff */
[----:B------:R-:W-:Y:S01]  /*4f90*/  HSET2.LE.AND R0, R12, R135, PT ;  /* 0x000000870c007233 */ /* 0x000fe20003803000 */
[----:B------:R-:W-:-:S02]  /*4fa0*/  F2FP.BF16.PACK_AB R2, R247, R240 ;  /* 0x000000f0f702723e */ /* 0x000fc400000010ff */
[----:B------:R-:W-:Y:S02]  /*4fb0*/  LOP3.LUT R11, R11, R8, RZ, 0xc0, !PT ;  /* 0x000000080b0b7212 */ /* 0x000fe400078ec0ff */
[----:B------:R-:W-:Y:S01]  /*4fc0*/  LOP3.LUT R8, R0, R2, RZ, 0xc0, !PT ;  /* 0x0000000200087212 */ /* 0x000fe200078ec0ff */
[----:B------:R-:W-:Y:S01]  /*4fd0*/  FFMA.FTZ R0, R194, c[0x0][0x23c], -R19 ;  /* 0x00008f00c2007a23 */ /* 0x000fe20000010813 */
[----:B------:R-:W-:Y:S01]  /*4fe0*/  F2FP.BF16.PACK_AB R12, R142, R238 ;  /* 0x000000ee8e0c723e */ /* 0x000fe200000010ff */
[----:B------:R-:W-:Y:S01]  /*4ff0*/  IMAD.MOV.U32 R194, RZ, RZ, R234 ;  /* 0x000000ffffc27224 */ /* 0x000fe200078e00ea */
[----:B------:R-:W-:Y:S01]  /*5000*/  LOP3.LUT R2, R15, UR7, R26, 0x96, !PT ;  /* 0x000000070f027c12 */ /* 0x000fe2000f8e961a */
[----:B------:R1:W-:Y:S01]  /*5010*/  MUFU.EX2 R203, R0 ;  /* 0x0000000000cb7308 */ /* 0x0003e20000000800 */
[----:B------:R-:W-:-:S07]  /*5020*/  LOP3.LUT R9, R9, R12, RZ, 0xc0, !PT ;  /* 0x0000000c09097212 */ /* 0x000fce00078ec0ff */
[----:B------:R-:W-:Y:S01]  /*5030*/  HMMA.16816.F32.BF16 R28, R8, R44, RZ ;  /* 0x0000002c081c723c */ /* 0x000fe200000418ff */
[----:B-1----:R-:W-:-:S07]  /*5040*/  FFMA.FTZ R0, R193, c[0x0][0x23c], -R19 ;  /* 0x00008f00c1007a23 */ /* 0x002fce0000010813 */
[C---:B------:R-:W-:Y:S01]  /*5050*/  HMMA.16816.F32.BF16 R36, R8.reuse, R46, RZ ;  /* 0x0000002e0824723c */ /* 0x040fe200000418ff */
[----:B------:R-:W-:Y:S01]  /*5060*/  IMAD.MOV.U32 R193, RZ, RZ, R233 ;  /* 0x000000ffffc17224 */ /* 0x000fe200078e00e9 */
[----:B------:R1:W2:Y:S06]  /*5070*/  MUFU.EX2 R6, R0 ;  /* 0x0000000000067308 */ /* 0x0002ac0000000800 */
[C---:B------:R-:W-:Y:S08]  /*5080*/  HMMA.16816.F32.BF16 R20, R8.reuse, R48, RZ ;  /* 0x000000300814723c */ /* 0x040ff000000418ff */
[----:B------:R-:W-:Y:S01]  /*5090*/  HMMA.16816.F32.BF16 R32, R8, R50, RZ ;  /* 0x000000320820723c */ /* 0x000fe200000418ff */
[----:B-1----:R-:W-:-:S02]  /*50a0*/  FFMA.FTZ R0, R90, c[0x0][0x23c], -R19 ;  /* 0x00008f005a007a23 */ /* 0x002fc40000010813 */
[----:B--2---:R-:W-:-:S04]  /*50b0*/  IMAD.MOV.U32 R90, RZ, RZ, R6 ;  /* 0x000000ffff5a7224 */ /* 0x004fc800078e0006 */
[----:B------:R-:W-:Y:S01]  /*50c0*/  IMAD.WIDE.U32 R8, R2, -0x2daee0ad, RZ ;  /* 0xd2511f5302087825 */ /* 0x000fe200078e00ff */
[----:B------:R1:W-:Y:S03]  /*50d0*/  MUFU.EX2 R159, R0 ;  /* 0x00000000009f7308 */ /* 0x0003e60000000800 */
[----:B------:R-:W-:Y:S01]  /*50e0*/  FFMA.FTZ R10, R89, c[0x0][0x23c], -R19 ;  /* 0x00008f00590a7a23 */ /* 0x000fe20000010813 */
[C---:B------:R-:W-:Y:S01]  /*50f0*/  LOP3.LUT R2, R8.reuse, 0xffff, RZ, 0xc0, !PT ;  /* 0x0000ffff08027812 */ /* 0x040fe200078ec0ff */
[----:B------:R-:W-:Y:S01]  /*5100*/  IMAD.MOV.U32 R89, RZ, RZ, R232 ;  /* 0x000000ffff597224 */ /* 0x000fe200078e00e8 */
[----:B------:R-:W-:Y:S02]  /*5110*/  LOP3.LUT R12, R8, 0xff, RZ, 0xc0, !PT ;  /* 0x000000ff080c7812 */ /* 0x000fe400078ec0ff */
[----:B------:R-:W-:Y:S01]  /*5120*/  SHF.R.U32.HI R11, RZ, 0x10, R8 ;  /* 0x00000010ff0b7819 */ /* 0x000fe20000011608 */
[----:B------:R2:W3:Y:S01]  /*5130*/  MUFU.EX2 R6, R10 ;  /* 0x0000000a00067308 */ /* 0x0004e20000000800 */
[----:B------:R-:W-:-:S04]  /*5140*/  SHF.R.U32.HI R2, RZ, 0x8, R2 ;  /* 0x00000008ff027819 */ /* 0x000fc80000011602 */
[----:B------:R-:W-:Y:S02]  /*5150*/  PRMT R14, R12, 0x5410, R2 ;  /* 0x000054100c0e7816 */ /* 0x000fe40000000002 */
[----:B-1----:R-:W-:Y:S02]  /*5160*/  LOP3.LUT R0, R9, UR16, R16, 0x96, !PT ;  /* 0x0000001009007c12 */ /* 0x002fe4000f8e9610 */
[----:B------:R-:W-:Y:S01]  /*5170*/  SHF.R.U32.HI R9, RZ, 0x18, R8 ;  /* 0x00000018ff097819 */ /* 0x000fe20000011608 */
[----:B------:R-:W-:Y:S01]  /*5180*/  FFMA.FTZ R8, R91, c[0x0][0x23c], -R18 ;  /* 0x00008f005b087a23 */ /* 0x000fe20000010812 */
[----:B------:R-:W-:Y:S02]  /*5190*/  LOP3.LUT R2, R11, 0xff, RZ, 0xc0, !PT ;  /* 0x000000ff0b027812 */ /* 0x000fe400078ec0ff */
[----:B------:R-:W-:Y:S01]  /*51a0*/  LOP3.LUT R11, R0, 0xff, RZ, 0xc0, !PT ;  /* 0x000000ff000b7812 */ /* 0x000fe200078ec0ff */
[----:B------:R1:W-:Y:S01]  /*51b0*/  MUFU.EX2 R160, R8 ;  /* 0x0000000800a07308 */ /* 0x0003e20000000800 */
[----:B------:R-:W-:-:S02]  /*51c0*/  PRMT R13, R2, 0x5410, R9 ;  /* 0x00005410020d7816 */ /* 0x000fc40000000009 */
[----:B------:R-:W-:Y:S02]  /*51d0*/  LOP3.LUT R2, R0, 0xffff, RZ, 0xc0, !PT ;  /* 0x0000ffff00027812 */ /* 0x000fe400078ec0ff */
[----:B--2---:R-:W-:Y:S02]  /*51e0*/  SHF.R.U32.HI R10, RZ, 0x18, R0 ;  /* 0x00000018ff0a7819 */ /* 0x004fe40000011600 */
[----:B------:R-:W-:Y:S01]  /*51f0*/  SHF.R.U32.HI R9, RZ, 0x8, R2 ;  /* 0x00000008ff097819 */ /* 0x000fe20000011602 */
[--C-:B------:R-:W-:Y:S02]  /*5200*/  FFMA.FTZ R2, R196, c[0x0][0x23c], -R18.reuse ;  /* 0x00008f00c4027a23 */ /* 0x100fe40000010812 */
[----:B------:R-:W-:Y:S01]  /*5210*/  IMAD.MOV.U32 R196, RZ, RZ, R231 ;  /* 0x000000ffffc47224 */ /* 0x000fe200078e00e7 */
[----:B------:R-:W-:Y:S01]  /*5220*/  PRMT R12, R11, 0x5410, R9 ;  /* 0x000054100b0c7816 */ /* 0x000fe20000000009 */
[----:B------:R-:W-:Y:S01]  /*5230*/  MUFU.EX2 R192, R2 ;  /* 0x0000000200c07308 */ /* 0x000fe20000000800 */
[----:B-1----:R-:W-:-:S07]  /*5240*/  FFMA.FTZ R8, R63, c[0x0][0x23c], -R18 ;  /* 0x00008f003f087a23 */ /* 0x002fce0000010812 */
[----:B------:R1:W2:Y:S02]  /*5250*/  MUFU.EX2 R91, R8 ;  /* 0x00000008005b7308 */ /* 0x0002a40000000800 */
[----:B-1----:R-:W-:-:S04]  /*5260*/  SHF.R.U32.HI R8, RZ, 0x10, R0 ;  /* 0x00000010ff087819 */ /* 0x002fc80000011600 */
[----:B------:R-:W-:Y:S01]  /*5270*/  LOP3.LUT R0, R8, 0xff, RZ, 0xc0, !PT ;  /* 0x000000ff08007812 */ /* 0x000fe200078ec0ff */
[----:B------:R-:W-:Y:S02]  /*5280*/  FFMA.FTZ R8, R195, c[0x0][0x23c], -R18 ;  /* 0x00008f00c3087a23 */ /* 0x000fe40000010812 */
[----:B---3--:R-:W-:Y:S01]  /*5290*/  IMAD.MOV.U32 R195, RZ, RZ, R6 ;  /* 0x000000ffffc37224 */ /* 0x008fe200078e0006 */
[----:B------:R-:W-:Y:S01]  /*52a0*/  PRMT R9, R0, 0x5410, R10 ;  /* 0x0000541000097816 */ /* 0x000fe2000000000a */
[----:B------:R-:W-:Y:S01]  /*52b0*/  HSET2.LE.AND R0, R14, R135, PT ;  /* 0x000000870e007233 */ /* 0x000fe20003803000 */
[----:B------:R1:W3:Y:S02]  /*52c0*/  MUFU.EX2 R251, R8 ;  /* 0x0000000800fb7308 */ /* 0x0002e40000000800 */
[----:B------:R-:W-:-:S04]  /*52d0*/  F2FP.BF16.PACK_AB R2, R195, R159 ;  /* 0x0000009fc302723e */ /* 0x000fc800000010ff */
[----:B------:R-:W-:Y:S01]  /*52e0*/  LOP3.LUT R10, R0, R2, RZ, 0xc0, !PT ;  /* 0x00000002000a7212 */ /* 0x000fe200078ec0ff */
[----:B------:R-:W-:Y:S01]  /*52f0*/  HSET2.LE.AND R0, R13, R135, PT ;  /* 0x000000870d007233 */ /* 0x000fe20003803000 */
[----:B--2---:R-:W-:-:S04]  /*5300*/  F2FP.BF16.PACK_AB R2, R91, R160 ;  /* 0x000000a05b02723e */ /* 0x004fc800000010ff */
[----:B------:R-:W-:Y:S01]  /*5310*/  LOP3.LUT R11, R0, R2, RZ, 0xc0, !PT ;  /* 0x00000002000b7212 */ /* 0x000fe200078ec0ff */
[----:B------:R-:W-:Y:S01]  /*5320*/  HSET2.LE.AND R0, R12, R135, PT ;  /* 0x000000870c007233 */ /* 0x000fe20003803000 */
[----:B------:R-:W-:-:S04]  /*5330*/  F2FP.BF16.PACK_AB R2, R90, R203 ;  /* 0x000000cb5a02723e */ /* 0x000fc800000010ff */
[----:B-1----:R-:W-:Y:S01]  /*5340*/  LOP3.LUT R8, R0, R2, RZ, 0xc0, !PT ;  /* 0x0000000200087212 */ /* 0x002fe200078ec0ff */
[----:B------:R-:W-:Y:S01]  /*5350*/  HSET2.LE.AND R0, R9, R135, PT ;  /* 0x0000008709007233 */ /* 0x000fe20003803000 */
[----:B---3--:R-:W-:-:S04]  /*5360*/  F2FP.BF16.PACK_AB R2, R251, R192 ;  /* 0x000000c0fb02723e */ /* 0x008fc800000010ff */
[----:B------:R-:W-:Y:S01]  /*5370*/  LOP3.LUT R9, R0, R2, RZ, 0xc0, !PT ;  /* 0x0000000200097212 */ /* 0x000fe200078ec0ff */
[----:B------:R-:W-:Y:S01]  /*5380*/  IMAD.U32 R0, RZ, RZ, UR5 ;  /* 0x00000005ff007e24 */ /* 0x000fe2000f8e00ff */
[----:B------:R-:W-:Y:S02]  /*5390*/  UIADD3 UR5, UR28, 0x2, URZ ;  /* 0x000000021c057890 */ /* 0x000fe4000fffe03f */
[----:B------:R-:W-:Y:S02]  /*53a0*/  UIADD3 UR28, UR28, 0x3, URZ ;  /* 0x000000031c1c7890 */ /* 0x000fe4000fffe03f */
[----:B------:R-:W-:Y:S01]  /*53b0*/  LOP3.LUT R0, R143, UR25, R0, 0x96, !PT ;  /* 0x000000198f007c12 */ /* 0x000fe2000f8e9600 */
[----:B------:R-:W-:Y:S01]  /*53c0*/  HMMA.16816.F32.BF16 R44, R8, R56, R28 ;  /* 0x00000038082c723c */ /* 0x000fe2000004181c */
[----:B------:R-:W1:Y:S03]  /*53d0*/  LDSM.16.MT88.4 R28, [R205+0x4800] ;  /* 0x00480000cd1c783b */ /* 0x000e660000004200 */
[----:B------:R-:W-:-:S04]  /*53e0*/  IMAD.WIDE.U32 R16, R0, -0x326172a9, RZ ;  /* 0xcd9e8d5700107825 */ /* 0x000fc800078e00ff */
[----:B------:R-:W-:Y:S01]  /*53f0*/  HMMA.16816.F32.BF16 R76, R8, R52, R20 ;  /* 0x00000034084c723c */ /* 0x000fe20000041814 */
[----:B------:R-:W-:Y:S01]  /*5400*/  LOP3.LUT R0, R17, UR15, R92, 0x96, !PT ;  /* 0x0000000f11007c12 */ /* 0x000fe2000f8e965c */
[----:B------:R-:W2:Y:S01]  /*5410*/  LDSM.16.MT88.4 R20, [R206+0x4800] ;  /* 0x00480000ce14783b */ /* 0x000ea20000004200 */
[----:B------:R-:W-:-:S03]  /*5420*/  LOP3.LUT R2, R67, UR13, R16, 0x96, !PT ;  /* 0x0000000d43027c12 */ /* 0x000fc6000f8e9610 */
[----:B------:R-:W-:Y:S02]  /*5430*/  IMAD.WIDE.U32 R12, R0, -0x2daee0ad, RZ ;  /* 0xd2511f53000c7825 */ /* 0x000fe400078e00ff */
[----:B------:R-:W-:Y:S02]  /*5440*/  HMMA.16816.F32.BF16 R40, R8, R58, R36 ;  /* 0x0000003a0828723c */ /* 0x000fe40000041824 */
[----:B------:R-:W-:Y:S01]  /*5450*/  IMAD.WIDE.U32 R14, R2, -0x2daee0ad, RZ ;  /* 0xd2511f53020e7825 */ /* 0x000fe200078e00ff */
[----:B------:R-:W-:-:S04]  /*5460*/  LOP3.LUT R2, R13, UR12, R96, 0x96, !PT ;  /* 0x0000000c0d027c12 */ /* 0x000fc8000f8e9660 */
[----:B------:R-:W-:Y:S01]  /*5470*/  LOP3.LUT R0, R15, UR10, R12, 0x96, !PT ;  /* 0x0000000a0f007c12 */ /* 0x000fe2000f8e960c */
[----:B------:R-:W-:Y:S01]  /*5480*/  HMMA.16816.F32.BF16 R48, R8, R54, R32 ;  /* 0x000000360830723c */ /* 0x000fe20000041820 */
[----:B------:R-:W-:Y:S02]  /*5490*/  IMAD.MOV.U32 R39, RZ, RZ, R230 ;  /* 0x000000ffff277224 */ /* 0x000fe400078e00e6 */
[----:B------:R-:W-:-:S04]  /*54a0*/  IMAD.MOV.U32 R38, RZ, RZ, R203 ;  /* 0x000000ffff267224 */ /* 0x000fc800078e00cb */
[----:B------:R-:W-:-:S04]  /*54b0*/  IMAD.WIDE.U32 R8, R2, -0x326172a9, RZ ;  /* 0xcd9e8d5702087825 */ /* 0x000fc800078e00ff */
[----:B------:R-:W-:Y:S01]  /*54c0*/  IMAD.WIDE.U32 R34, R0, -0x326172a9, RZ ;  /* 0xcd9e8d5700227825 */ /* 0x000fe200078e00ff */
[----:B------:R-:W-:-:S04]  /*54d0*/  LOP3.LUT R2, R9, UR11, R66, 0x96, !PT ;  /* 0x0000000b09027c12 */ /* 0x000fc8000f8e9642 */
[----:B------:R-:W-:Y:S01]  /*54e0*/  LOP3.LUT R0, R35, UR9, R8, 0x96, !PT ;  /* 0x0000000923007c12 */ /* 0x000fe2000f8e9608 */
[----:B------:R-:W-:-:S04]  /*54f0*/  IMAD.WIDE.U32 R10, R2, -0x2daee0ad, RZ ;  /* 0xd2511f53020a7825 */ /* 0x000fc800078e00ff */
[----:B------:R-:W-:Y:S01]  /*5500*/  IMAD.WIDE.U32 R36, R0, -0x2daee0ad, RZ ;  /* 0xd2511f5300247825 */ /* 0x000fe200078e00ff */
[----:B------:R-:W-:-:S03]  /*5510*/  LOP3.LUT R14, R11, UR8, R14, 0x96, !PT ;  /* 0x000000080b0e7c12 */ /* 0x000fc6000f8e960e */
[----:B------:R-:W-:Y:S01]  /*5520*/  FFMA.FTZ R2, R103, c[0x0][0x23c], -R25 ;  /* 0x00008f0067027a23 */ /* 0x000fe20000010819 */
[----:B------:R-:W-:Y:S01]  /*5530*/  LOP3.LUT R0, R37, UR6, R10, 0x96, !PT ;  /* 0x0000000625007c12 */ /* 0x000fe2000f8e960a */
[----:B------:R-:W-:Y:S02]  /*5540*/  IMAD.WIDE.U32 R14, R14, -0x326172a9, RZ ;  /* 0xcd9e8d570e0e7825 */ /* 0x000fe400078e00ff */
[----:B------:R3:W-:Y:S02]  /*5550*/  MUFU.EX2 R88, R2 ;  /* 0x0000000200587308 */ /* 0x0007e40000000800 */
[----:B------:R-:W-:-:S04]  /*5560*/  IMAD.WIDE.U32 R8, R0, -0x326172a9, RZ ;  /* 0xcd9e8d5700087825 */ /* 0x000fc800078e00ff */
[----:B------:R-:W-:Y:S01]  /*5570*/  FFMA.FTZ R10, R102, c[0x0][0x23c], -R25 ;  /* 0x00008f00660a7a23 */ /* 0x000fe20000010819 */
[C---:B------:R-:W-:Y:S01]  /*5580*/  LOP3.LUT R0, R8.reuse, 0xffff, RZ, 0xc0, !PT ;  /* 0x0000ffff08007812 */ /* 0x040fe200078ec0ff */
[----:B------:R-:W-:Y:S01]  /*5590*/  IMAD.MOV.U32 R103, RZ, RZ, R240 ;  /* 0x000000ffff677224 */ /* 0x000fe200078e00f0 */
[----:B------:R-:W-:Y:S01]  /*55a0*/  LOP3.LUT R11, R8, 0xff, RZ, 0xc0, !PT ;  /* 0x000000ff080b7812 */ /* 0x000fe200078ec0ff */
[----:B------:R4:W-:Y:S01]  /*55b0*/  MUFU.EX2 R161, R10 ;  /* 0x0000000a00a17308 */ /* 0x0009e20000000800 */
[----:B---3--:R-:W-:Y:S02]  /*55c0*/  SHF.R.U32.HI R2, RZ, 0x8, R0 ;  /* 0x00000008ff027819 */ /* 0x008fe40000011600 */
[----:B------:R-:W-:Y:S02]  /*55d0*/  SHF.R.U32.HI R0, RZ, 0x10, R8 ;  /* 0x00000010ff007819 */ /* 0x000fe40000011608 */
[----:B------:R-:W-:Y:S02]  /*55e0*/  PRMT R13, R11, 0x5410, R2 ;  /* 0x000054100b0d7816 */ /* 0x000fe40000000002 */
[----:B------:R-:W-:-:S02]  /*55f0*/  LOP3.LUT R2, R0, 0xff, RZ, 0xc0, !PT ;  /* 0x000000ff00027812 */ /* 0x000fc400078ec0ff */
[----:B------:R-:W-:Y:S02]  /*5600*/  SHF.R.U32.HI R8, RZ, 0x18, R8 ;  /* 0x00000018ff087819 */ /* 0x000fe40000011608 */
[----:B------:R-:W-:Y:S01]  /*5610*/  LOP3.LUT R0, R9, UR17, R14, 0x96, !PT ;  /* 0x0000001109007c12 */ /* 0x000fe2000f8e960e */
[--C-:B----4-:R-:W-:Y:S01]  /*5620*/  FFMA.FTZ R10, R98, c[0x0][0x23c], -R25.reuse ;  /* 0x00008f00620a7a23 */ /* 0x110fe20000010819 */
[----:B------:R-:W-:Y:S01]  /*5630*/  PRMT R11, R2, 0x5410, R8 ;  /* 0x00005410020b7816 */ /* 0x000fe20000000008 */
[----:B------:R-:W-:Y:S01]  /*5640*/  FFMA.FTZ R8, R99, c[0x0][0x23c], -R25 ;  /* 0x00008f0063087a23 */ /* 0x000fe20000010819 */
[----:B------:R-:W-:Y:S01]  /*5650*/  LOP3.LUT R2, R0, 0xffff, RZ, 0xc0, !PT ;  /* 0x0000ffff00027812 */ /* 0x000fe200078ec0ff */
[----:B------:R-:W-:Y:S01]  /*5660*/  MUFU.EX2 R157, R10 ;  /* 0x0000000a009d7308 */ /* 0x000fe20000000800 */
[----:B------:R-:W-:Y:S02]  /*5670*/  FFMA.FTZ R9, R104, c[0x0][0x23c], -R24 ;  /* 0x00008f0068097a23 */ /* 0x000fe40000010818 */
[----:B------:R-:W-:-:S02]  /*5680*/  IMAD.MOV.U32 R104, RZ, RZ, R241 ;  /* 0x000000ffff687224 */ /* 0x000fc400078e00f1 */
[----:B------:R-:W-:Y:S02]  /*5690*/  IMAD.MOV.U32 R99, RZ, RZ, R242 ;  /* 0x000000ffff637224 */ /* 0x000fe400078e00f2 */
[----:B------:R-:W-:Y:S01]  /*56a0*/  IMAD.MOV.U32 R98, RZ, RZ, R238 ;  /* 0x000000ffff627224 */ /* 0x000fe200078e00ee */
[----:B------:R3:W4:Y:S08]  /*56b0*/  MUFU.EX2 R6, R8 ;  /* 0x0000000800067308 */ /* 0x0007300000000800 */
[----:B------:R-:W-:Y:S01]  /*56c0*/  MUFU.EX2 R250, R9 ;  /* 0x0000000900fa7308 */ /* 0x000fe20000000800 */
[----:B---3--:R-:W-:-:S02]  /*56d0*/  SHF.R.U32.HI R8, RZ, 0x8, R2 ;  /* 0x00000008ff087819 */ /* 0x008fc40000011602 */
[----:B------:R-:W-:-:S04]  /*56e0*/  LOP3.LUT R2, R0, 0xff, RZ, 0xc0, !PT ;  /* 0x000000ff00027812 */ /* 0x000fc800078ec0ff */
[----:B------:R-:W-:Y:S01]  /*56f0*/  PRMT R12, R2, 0x5410, R8 ;  /* 0x00005410020c7816 */ /* 0x000fe20000000008 */
[----:B------:R-:W-:Y:S01]  /*5700*/  FFMA.FTZ R2, R101, c[0x0][0x23c], -R24 ;  /* 0x00008f0065027a23 */ /* 0x000fe20000010818 */
[--C-:B------:R-:W-:Y:S01]  /*5710*/  SHF.R.U32.HI R8, RZ, 0x10, R0.reuse ;  /* 0x00000010ff087819 */ /* 0x100fe20000011600 */
[----:B------:R-:W-:Y:S02]  /*5720*/  IMAD.MOV.U32 R101, RZ, RZ, R239 ;  /* 0x000000ffff657224 */ /* 0x000fe400078e00ef */
[----:B------:R3:W-:Y:S02]  /*5730*/  MUFU.EX2 R151, R2 ;  /* 0x0000000200977308 */ /* 0x0007e40000000800 */
[----:B---3--:R-:W-:Y:S02]  /*5740*/  SHF.R.U32.HI R2, RZ, 0x18, R0 ;  /* 0x00000018ff027819 */ /* 0x008fe40000011600 */
[----:B------:R-:W-:Y:S01]  /*5750*/  LOP3.LUT R0, R8, 0xff, RZ, 0xc0, !PT ;  /* 0x000000ff08007812 */ /* 0x000fe200078ec0ff */
[----:B------:R-:W-:-:S02]  /*5760*/  FFMA.FTZ R8, R100, c[0x0][0x23c], -R24 ;  /* 0x00008f0064087a23 */ /* 0x000fc40000010818 */
[----:B------:R-:W-:Y:S01]  /*5770*/  IMAD.MOV.U32 R100, RZ, RZ, R193 ;  /* 0x000000ffff647224 */ /* 0x000fe200078e00c1 */
[----:B------:R-:W-:Y:S01]  /*5780*/  PRMT R9, R0, 0x5410, R2 ;  /* 0x0000541000097816 */ /* 0x000fe20000000002 */
[----:B------:R3:W1:Y:S01]  /*5790*/  MUFU.EX2 R102, R8 ;  /* 0x0000000800667308 */ /* 0x0006620000000800 */
[----:B------:R-:W-:Y:S01]  /*57a0*/  HSET2.LE.AND R0, R13, R135, PT ;  /* 0x000000870d007233 */ /* 0x000fe20003803000 */
[----:B----4-:R-:W-:-:S04]  /*57b0*/  F2FP.BF16.PACK_AB R2, R6, R157 ;  /* 0x0000009d0602723e */ /* 0x010fc800000010ff */
[----:B------:R-:W-:Y:S01]  /*57c0*/  LOP3.LUT R10, R0, R2, RZ, 0xc0, !PT ;  /* 0x00000002000a7212 */ /* 0x000fe200078ec0ff */
[--C-:B------:R-:W-:Y:S01]  /*57d0*/  HSET2.LE.AND R0, R11, R135.reuse, PT ;  /* 0x000000870b007233 */ /* 0x100fe20003803000 */
[----:B---3--:R-:W-:Y:S01]  /*57e0*/  FFMA.FTZ R8, R105, c[0x0][0x23c], -R24 ;  /* 0x00008f0069087a23 */ /* 0x008fe20000010818 */
[----:B-1----:R-:W-:Y:S01]  /*57f0*/  F2FP.BF16.PACK_AB R2, R102, R151 ;  /* 0x000000976602723e */ /* 0x002fe200000010ff */
[----:B------:R-:W-:Y:S02]  /*5800*/  IMAD.MOV.U32 R105, RZ, RZ, R195 ;  /* 0x000000ffff697224 */ /* 0x000fe400078e00c3 */
[----:B------:R1:W3:Y:S01]  /*5810*/  MUFU.EX2 R249, R8 ;  /* 0x0000000800f97308 */ /* 0x0002e20000000800 */
[----:B------:R-:W-:Y:S01]  /*5820*/  LOP3.LUT R11, R0, R2, RZ, 0xc0, !PT ;  /* 0x00000002000b7212 */ /* 0x000fe200078ec0ff */
[----:B------:R-:W-:Y:S01]  /*5830*/  HSET2.LE.AND R0, R12, R135, PT ;  /* 0x000000870c007233 */ /* 0x000fe20003803000 */
[----:B------:R-:W-:-:S04]  /*5840*/  F2FP.BF16.PACK_AB R2, R161, R88 ;  /* 0x00000058a102723e */ /* 0x000fc800000010ff */
[----:B-1----:R-:W-:Y:S01]  /*5850*/  LOP3.LUT R8, R0, R2, RZ, 0xc0, !PT ;  /* 0x0000000200087212 */ /* 0x002fe200078ec0ff */
[----:B------:R-:W-:Y:S01]  /*5860*/  HSET2.LE.AND R0, R9, R135, PT ;  /* 0x0000008709007233 */ /* 0x000fe20003803000 */
[----:B---3--:R-:W-:-:S04]  /*5870*/  F2FP.BF16.PACK_AB R2, R249, R250 ;  /* 0x000000faf902723e */ /* 0x008fc800000010ff */
[----:B------:R-:W-:Y:S02]  /*5880*/  LOP3.LUT R9, R0, R2, RZ, 0xc0, !PT ;  /* 0x0000000200097212 */ /* 0x000fe400078ec0ff */
[----:B------:R-:W-:Y:S02]  /*5890*/  LOP3.LUT R0, R17, UR15, R244, 0x96, !PT ;  /* 0x0000000f11007c12 */ /* 0x000fe4000f8e96f4 */
[----:B------:R-:W-:-:S03]  /*58a0*/  LOP3.LUT R2, R65, UR13, R16, 0x96, !PT ;  /* 0x0000000d41027c12 */ /* 0x000fc6000f8e9610 */
[C---:B------:R-:W-:Y:S08]  /*58b0*/  HMMA.16816.F32.BF16 R72, R8.reuse, R28, R72 ;  /* 0x0000001c0848723c */ /* 0x040ff00000041848 */
[C---:B--2---:R-:W-:Y:S08]  /*58c0*/  HMMA.16816.F32.BF16 R60, R8.reuse, R20, R84 ;  /* 0x00000014083c723c */ /* 0x044ff00000041854 */
        /* <DEDUP_REMOVED lines=13> */
[----:B------:R-:W-:Y:S01]  /*59a0*/  IMAD.WIDE.U32 R32, R0, -0x2daee0ad, RZ ;  /* 0xd2511f5300207825 */ /* 0x000fe200078e00ff */
[----:B------:R-:W-:-:S03]  /*59b0*/  LOP3.LUT R11, R11, UR8, R8, 0x96, !PT ;  /* 0x000000080b0b7c12 */ /* 0x000fc6000f8e9608 */
[--C-:B------:R-:W-:Y:S01]  /*59c0*/  FFMA.FTZ R2, R197, c[0x0][0x23c], -R19.reuse ;  /* 0x00008f00c5027a23 */ /* 0x100fe20000010813 */
[----:B------:R-:W-:Y:S01]  /*59d0*/  LOP3.LUT R0, R33, UR6, R10, 0x96, !PT ;  /* 0x0000000621007c12 */ /* 0x000fe2000f8e960a */
[----:B------:R-:W-:Y:S02]  /*59e0*/  IMAD.WIDE.U32 R16, R11, -0x326172a9, RZ ;  /* 0xcd9e8d570b107825 */ /* 0x000fe400078e00ff */
[----:B------:R2:W3:Y:S02]  /*59f0*/  MUFU.EX2 R245, R2 ;  /* 0x0000000200f57308 */ /* 0x0004e40000000800 */
[----:B------:R-:W-:Y:S02]  /*5a00*/  FFMA.FTZ R10, R106, c[0x0][0x23c], -R19 ;  /* 0x00008f006a0a7a23 */ /* 0x000fe40000010813 */
[----:B------:R-:W-:Y:S02]  /*5a10*/  IMAD.MOV.U32 R106, RZ, RZ, R237 ;  /* 0x000000ffff6a7224 */ /* 0x000fe400078e00ed */
[----:B-1----:R-:W-:-:S02]  /*5a20*/  IMAD.WIDE.U32 R8, R0, -0x326172a9, RZ ;  /* 0xcd9e8d5700087825 */ /* 0x002fc400078e00ff */
[----:B------:R1:W-:Y:S03]  /*5a30*/  MUFU.EX2 R246, R10 ;  /* 0x0000000a00f67308 */ /* 0x0003e60000000800 */
[----:B------:R-:W-:Y:S02]  /*5a40*/  LOP3.LUT R0, R8, 0xffff, RZ, 0xc0, !PT ;  /* 0x0000ffff08007812 */ /* 0x000fe400078ec0ff */
[----:B------:R-:W-:Y:S01]  /*5a50*/  SHF.R.U32.HI R11, RZ, 0x18, R8 ;  /* 0x00000018ff0b7819 */ /* 0x000fe20000011608 */
[----:B--2---:R-:W-:Y:S02]  /*5a60*/  FFMA.FTZ R2, R108, c[0x0][0x23c], -R19 ;  /* 0x00008f006c027a23 */ /* 0x004fe40000010813 */
[----:B------:R-:W-:Y:S02]  /*5a70*/  IMAD.MOV.U32 R108, RZ, RZ, R243 ;  /* 0x000000ffff6c7224 */ /* 0x000fe400078e00f3 */
[----:B------:R2:W-:Y:S01]  /*5a80*/  MUFU.EX2 R248, R2 ;  /* 0x0000000200f87308 */ /* 0x0005e20000000800 */
[----:B-1----:R-:W-:-:S07]  /*5a90*/  FFMA.FTZ R10, R200, c[0x0][0x23c], -R18 ;  /* 0x00008f00c80a7a23 */ /* 0x002fce0000010812 */
[----:B------:R1:W-:Y:S01]  /*5aa0*/  MUFU.EX2 R243, R10 ;  /* 0x0000000a00f37308 */ /* 0x0003e20000000800 */
[----:B--2---:R-:W-:Y:S02]  /*5ab0*/  SHF.R.U32.HI R2, RZ, 0x8, R0 ;  /* 0x00000008ff027819 */ /* 0x004fe40000011600 */
[----:B------:R-:W-:-:S04]  /*5ac0*/  LOP3.LUT R0, R8, 0xff, RZ, 0xc0, !PT ;  /* 0x000000ff08007812 */ /* 0x000fc800078ec0ff */
[----:B------:R-:W-:Y:S02]  /*5ad0*/  PRMT R12, R0, 0x5410, R2 ;  /* 0x00005410000c7816 */ /* 0x000fe40000000002 */
[----:B------:R-:W-:Y:S01]  /*5ae0*/  SHF.R.U32.HI R2, RZ, 0x10, R8 ;  /* 0x00000010ff027819 */ /* 0x000fe20000011608 */
[----:B------:R-:W-:Y:S01]  /*5af0*/  FFMA.FTZ R8, R199, c[0x0][0x23c], -R18 ;  /* 0x00008f00c7087a23 */ /* 0x000fe20000010812 */
[----:B------:R-:W-:Y:S02]  /*5b00*/  LOP3.LUT R0, R9, UR17, R16, 0x96, !PT ;  /* 0x0000001109007c12 */ /* 0x000fe4000f8e9610 */
[----:B------:R-:W-:Y:S01]  /*5b10*/  LOP3.LUT R2, R2, 0xff, RZ, 0xc0, !PT ;  /* 0x000000ff02027812 */ /* 0x000fe200078ec0ff */
[----:B------:R2:W4:Y:S01]  /*5b20*/  MUFU.EX2 R241, R8 ;  /* 0x0000000800f17308 */ /* 0x0005220000000800 */
[----:B-1----:R-:W-:Y:S02]  /*5b30*/  LOP3.LUT R10, R0, 0xff, RZ, 0xc0, !PT ;  /* 0x000000ff000a7812 */ /* 0x002fe400078ec0ff */
[----:B------:R-:W-:-:S02]  /*5b40*/  PRMT R11, R2, 0x5410, R11 ;  /* 0x00005410020b7816 */ /* 0x000fc4000000000b */
[----:B------:R-:W-:Y:S02]  /*5b50*/  LOP3.LUT R2, R0, 0xffff, RZ, 0xc0, !PT ;  /* 0x0000ffff00027812 */ /* 0x000fe400078ec0ff */
[--C-:B------:R-:W-:Y:S02]  /*5b60*/  SHF.R.U32.HI R9, RZ, 0x18, R0.reuse ;  /* 0x00000018ff097819 */ /* 0x100fe40000011600 */
[----:B--2---:R-:W-:Y:S02]  /*5b70*/  SHF.R.U32.HI R8, RZ, 0x10, R0 ;  /* 0x00000010ff087819 */ /* 0x004fe40000011600 */
        /* <DEDUP_REMOVED lines=8> */
[----:B------:R-:W-:Y:S01]  /*5c00*/  HSET2.LE.AND R0, R0, R135, PT ;  /* 0x0000008700007233 */ /* 0x000fe20003803000 */
[----:B-1----:R-:W-:-:S02]  /*5c10*/  FFMA.FTZ R8, R107, c[0x0][0x23c], -R18 ;  /* 0x00008f006b087a23 */ /* 0x002fc40000010812 */
[----:B------:R-:W-:-:S03]  /*5c20*/  IMAD.MOV.U32 R107, RZ, RZ, R91 ;  /* 0x000000ffff6b7224 */ /* 0x000fc600078e005b */
[----:B------:R1:W2:Y:S02]  /*5c30*/  MUFU.EX2 R240, R8 ;  /* 0x0000000800f07308 */ /* 0x0002a40000000800 */
[----:B-1----:R-:W-:Y:S01]  /*5c40*/  LOP3.LUT R8, R0, R2, RZ, 0xc0, !PT ;  /* 0x0000000200087212 */ /* 0x002fe200078ec0ff */
[----:B------:R-:W-:Y:S01]  /*5c50*/  HSET2.LE.AND R0, R9, R135, PT ;  /* 0x0000008709007233 */ /* 0x000fe20003803000 */
[----:B----4-:R-:W-:-:S04]  /*5c60*/  F2FP.BF16.PACK_AB R2, R241, R243 ;  /* 0x000000f3f102723e */ /* 0x010fc800000010ff */
[----:B------:R-:W-:Y:S01]  /*5c70*/  LOP3.LUT R9, R0, R2, RZ, 0xc0, !PT ;  /* 0x0000000200097212 */ /* 0x000fe200078ec0ff */
[----:B------:R-:W-:Y:S01]  /*5c80*/  HSET2.LE.AND R0, R12, R135, PT ;  /* 0x000000870c007233 */ /* 0x000fe20003803000 */
[----:B------:R-:W-:-:S04]  /*5c90*/  F2FP.BF16.PACK_AB R2, R246, R248 ;  /* 0x000000f8f602723e */ /* 0x000fc800000010ff */
[----:B------:R-:W-:Y:S01]  /*5ca0*/  LOP3.LUT R10, R0, R2, RZ, 0xc0, !PT ;  /* 0x00000002000a7212 */ /* 0x000fe200078ec0ff */
[----:B------:R-:W-:Y:S01]  /*5cb0*/  HSET2.LE.AND R0, R11, R135, PT ;  /* 0x000000870b007233 */ /* 0x000fe20003803000 */
[----:B--2---:R-:W-:-:S04]  /*5cc0*/  F2FP.BF16.PACK_AB R2, R240, R242 ;  /* 0x000000f2f002723e */ /* 0x004fc800000010ff */
[----:B------:R-:W-:Y:S01]  /*5cd0*/  LOP3.LUT R11, R0, R2, RZ, 0xc0, !PT ;  /* 0x00000002000b7212 */ /* 0x000fe200078ec0ff */
[--C-:B------:R-:W-:Y:S02]  /*5ce0*/  FFMA.FTZ R0, R115, c[0x0][0x23c], -R25.reuse ;  /* 0x00008f0073007a23 */ /* 0x100fe40000010819 */
[----:B------:R-:W-:Y:S02]  /*5cf0*/  FFMA.FTZ R2, R113, c[0x0][0x23c], -R25 ;  /* 0x00008f0071027a23 */ /* 0x000fe40000010819 */
[----:B------:R1:W-:Y:S01]  /*5d00*/  MUFU.EX2 R239, R0 ;  /* 0x0000000000ef7308 */ /* 0x0003e20000000800 */
[----:B------:R-:W-:Y:S01]  /*5d10*/  IMAD.MOV.U32 R115, RZ, RZ, R89 ;  /* 0x000000ffff737224 */ /* 0x000fe200078e0059 */
[----:B------:R-:W-:Y:S01]  /*5d20*/  HMMA.16816.F32.BF16 R44, R8, R28, R44 ;  /* 0x0000001c082c723c */ /* 0x000fe2000004182c */
[----:B------:R-:W-:-:S05]  /*5d30*/  IMAD.MOV.U32 R113, RZ, RZ, R194 ;  /* 0x000000ffff717224 */ /* 0x000fca00078e00c2 */
[----:B------:R2:W-:Y:S02]  /*5d40*/  MUFU.EX2 R237, R2 ;  /* 0x0000000200ed7308 */ /* 0x0005e40000000800 */
[----:B------:R-:W-:Y:S01]  /*5d50*/  HMMA.16816.F32.BF16 R40, R8, R30, R40 ;  /* 0x0000001e0828723c */ /* 0x000fe20000041828 */
[----:B------:R-:W-:Y:S01]  /*5d60*/  LDSM.16.MT88.4 R28, [R206+0x4c00] ;  /* 0x004c0000ce1c783b */ /* 0x000fe20000004200 */
[----:B-1----:R-:W-:-:S06]  /*5d70*/  LOP3.LUT R0, R15, UR7, R34, 0x96, !PT ;  /* 0x000000070f007c12 */ /* 0x002fcc000f8e9622 */
[C---:B------:R-:W-:Y:S08]  /*5d80*/  HMMA.16816.F32.BF16 R52, R8.reuse, R20, R76 ;  /* 0x000000140834723c */ /* 0x040ff0000004184c */
[----:B------:R-:W-:Y:S01]  /*5d90*/  HMMA.16816.F32.BF16 R48, R8, R22, R48 ;  /* 0x000000160830723c */ /* 0x000fe20000041830 */
[----:B------:R-:W1:Y:S06]  /*5da0*/  LDSM.16.MT88.4 R20, [R205+0x4c00] ;  /* 0x004c0000cd14783b */ /* 0x000e6c0000004200 */
[----:B------:R-:W-:-:S04]  /*5db0*/  IMAD.WIDE.U32 R8, R0, -0x2daee0ad, RZ ;  /* 0xd2511f5300087825 */ /* 0x000fc800078e00ff */
[----:B------:R-:W-:Y:S01]  /*5dc0*/  FFMA.FTZ R0, R110, c[0x0][0x23c], -R25 ;  /* 0x00008f006e007a23 */ /* 0x000fe20000010819 */
[C---:B--2---:R-:W-:Y:S01]  /*5dd0*/  LOP3.LUT R2, R8.reuse, 0xffff, RZ, 0xc0, !PT ;  /* 0x0000ffff08027812 */ /* 0x044fe200078ec0ff */
[----:B------:R-:W-:Y:S01]  /*5de0*/  IMAD.MOV.U32 R110, RZ, RZ, R236 ;  /* 0x000000ffff6e7224 */ /* 0x000fe200078e00ec */
[----:B------:R-:W-:Y:S01]  /*5df0*/  LOP3.LUT R12, R8, 0xff, RZ, 0xc0, !PT ;  /* 0x000000ff080c7812 */ /* 0x000fe200078ec0ff */
[----:B------:R2:W-:Y:S01]  /*5e00*/  MUFU.EX2 R238, R0 ;  /* 0x0000000000ee7308 */ /* 0x0005e20000000800 */
[----:B------:R-:W-:Y:S02]  /*5e10*/  SHF.R.U32.HI R11, RZ, 0x10, R8 ;  /* 0x00000010ff0b7819 */ /* 0x000fe40000011608 */
[----:B------:R-:W-:Y:S02]  /*5e20*/  SHF.R.U32.HI R2, RZ, 0x8, R2 ;  /* 0x00000008ff027819 */ /* 0x000fe40000011602 */
[----:B------:R-:W-:Y:S01]  /*5e30*/  SHF.R.U32.HI R10, RZ, 0x18, R8 ;  /* 0x00000018ff0a7819 */ /* 0x000fe20000011608 */
[----:B------:R-:W-:Y:S01]  /*5e40*/  FFMA.FTZ R8, R116, c[0x0][0x23c], -R24 ;  /* 0x00008f0074087a23 */ /* 0x000fe20000010818 */
[----:B------:R-:W-:Y:S01]  /*5e50*/  PRMT R15, R12, 0x5410, R2 ;  /* 0x000054100c0f7816 */ /* 0x000fe20000000002 */
[----:B------:R-:W-:-:S02]  /*5e60*/  IMAD.MOV.U32 R116, RZ, RZ, R88 ;  /* 0x000000ffff747224 */ /* 0x000fc400078e0058 */
[----:B------:R3:W-:Y:S01]  /*5e70*/  MUFU.EX2 R234, R8 ;  /* 0x0000000800ea7308 */ /* 0x0007e20000000800 */
[----:B--2---:R-:W-:Y:S01]  /*5e80*/  LOP3.LUT R0, R9, UR16, R36, 0x96, !PT ;  /* 0x0000001009007c12 */ /* 0x004fe2000f8e9624 */
[----:B------:R-:W-:Y:S02]  /*5e90*/  FFMA.FTZ R9, R111, c[0x0][0x23c], -R25 ;  /* 0x00008f006f097a23 */ /* 0x000fe40000010819 */
[----:B------:R-:W-:Y:S01]  /*5ea0*/  IMAD.MOV.U32 R111, RZ, RZ, R192 ;  /* 0x000000ffff6f7224 */ /* 0x000fe200078e00c0 */
[----:B------:R-:W-:-:S03]  /*5eb0*/  LOP3.LUT R2, R0, 0xffff, RZ, 0xc0, !PT ;  /* 0x0000ffff00027812 */ /* 0x000fc600078ec0ff */
[----:B------:R2:W4:Y:S01]  /*5ec0*/  MUFU.EX2 R236, R9 ;  /* 0x0000000900ec7308 */ /* 0x0005220000000800 */
[----:B------:R-:W-:Y:S01]  /*5ed0*/  IMAD.MOV.U32 R192, RZ, RZ, R235 ;  /* 0x000000ffffc07224 */ /* 0x000fe200078e00eb */
[----:B---3--:R-:W-:Y:S02]  /*5ee0*/  SHF.R.U32.HI R8, RZ, 0x10, R0 ;  /* 0x00000010ff087819 */ /* 0x008fe40000011600 */
[----:B--2---:R-:W-:Y:S01]  /*5ef0*/  LOP3.LUT R9, R11, 0xff, RZ, 0xc0, !PT ;  /* 0x000000ff0b097812 */ /* 0x004fe200078ec0ff */
[----:B------:R-:W-:Y:S02]  /*5f00*/  FFMA.FTZ R11, R114, c[0x0][0x23c], -R24 ;  /* 0x00008f00720b7a23 */ /* 0x000fe40000010818 */
[----:B------:R-:W-:Y:S01]  /*5f10*/  IMAD.MOV.U32 R114, RZ, RZ, R192 ;  /* 0x000000ffff727224 */ /* 0x000fe200078e00c0 */
[----:B------:R-:W-:Y:S01]  /*5f20*/  PRMT R14, R9, 0x5410, R10 ;  /* 0x00005410090e7816 */ /* 0x000fe2000000000a */
[----:B------:R-:W-:Y:S01]  /*5f30*/  MUFU.EX2 R235, R11 ;  /* 0x0000000b00eb7308 */ /* 0x000fe20000000800 */
[----:B------:R-:W-:-:S02]  /*5f40*/  SHF.R.U32.HI R10, RZ, 0x8, R2 ;  /* 0x00000008ff0a7819 */ /* 0x000fc40000011602 */
[----:B------:R-:W-:Y:S02]  /*5f50*/  LOP3.LUT R9, R0, 0xff, RZ, 0xc0, !PT ;  /* 0x000000ff00097812 */ /* 0x000fe400078ec0ff */
[----:B------:R-:W-:Y:S02]  /*5f60*/  SHF.R.U32.HI R2, RZ, 0x18, R0 ;  /* 0x00000018ff027819 */ /* 0x000fe40000011600 */
[----:B------:R-:W-:Y:S01]  /*5f70*/  LOP3.LUT R0, R8, 0xff, RZ, 0xc0, !PT ;  /* 0x000000ff08007812 */ /* 0x000fe200078ec0ff */
[----:B------:R-:W-:Y:S01]  /*5f80*/  FFMA.FTZ R8, R112, c[0x0][0x23c], -R24 ;  /* 0x00008f0070087a23 */ /* 0x000fe20000010818 */
[----:B------:R-:W-:Y:S01]  /*5f90*/  PRMT R12, R9, 0x5410, R10 ;  /* 0x00005410090c7816 */ /* 0x000fe2000000000a */
[----:B------:R-:W-:Y:S01]  /*5fa0*/  FFMA.FTZ R9, R117, c[0x0][0x23c], -R24 ;  /* 0x00008f0075097a23 */ /* 0x000fe20000010818 */
[----:B------:R-:W-:Y:S01]  /*5fb0*/  PRMT R13, R0, 0x5410, R2 ;  /* 0x00005410000d7816 */ /* 0x000fe20000000002 */
[----:B------:R-:W2:Y:S01]  /*5fc0*/  MUFU.EX2 R233, R8 ;  /* 0x0000000800e97308 */ /* 0x000ea20000000800 */
[----:B------:R-:W-:Y:S01]  /*5fd0*/  HSET2.LE.AND R0, R15, R135, PT ;  /* 0x000000870f007233 */ /* 0x000fe20003803000 */
[----:B----4-:R-:W-:-:S04]  /*5fe0*/  F2FP.BF16.PACK_AB R2, R236, R238 ;  /* 0x000000eeec02723e */ /* 0x010fc800000010ff */
[----:B------:R-:W-:Y:S01]  /*5ff0*/  LOP3.LUT R10, R0, R2, RZ, 0xc0, !PT ;  /* 0x00000002000a7212 */ /* 0x000fe200078ec0ff */
[----:B------:R-:W-:Y:S01]  /*6000*/  HSET2.LE.AND R0, R14, R135, PT ;  /* 0x000000870e007233 */ /* 0x000fe20003803000 */
[----:B------:R-:W3:Y:S01]  /*6010*/  MUFU.EX2 R232, R9 ;  /* 0x0000000900e87308 */ /* 0x000ee20000000800 */
[----:B--2---:R-:W-:-:S04]  /*6020*/  F2FP.BF16.PACK_AB R2, R233, R235 ;  /* 0x000000ebe902723e */ /* 0x004fc800000010ff */
[----:B------:R-:W-:Y:S01]  /*6030*/  LOP3.LUT R11, R0, R2, RZ, 0xc0, !PT ;  /* 0x00000002000b7212 */ /* 0x000fe200078ec0ff */
[----:B------:R-:W-:Y:S01]  /*6040*/  HSET2.LE.AND R0, R12, R135, PT ;  /* 0x000000870c007233 */ /* 0x000fe20003803000 */
[----:B------:R-:W-:-:S04]  /*6050*/  F2FP.BF16.PACK_AB R2, R237, R239 ;  /* 0x000000efed02723e */ /* 0x000fc800000010ff */
[----:B------:R-:W-:Y:S01]  /*6060*/  LOP3.LUT R8, R0, R2, RZ, 0xc0, !PT ;  /* 0x0000000200087212 */ /* 0x000fe200078ec0ff */
[----:B------:R-:W-:Y:S01]  /*6070*/  HSET2.LE.AND R0, R13, R135, PT ;  /* 0x000000870d007233 */ /* 0x000fe20003803000 */
[----:B---3--:R-:W-:-:S04]  /*6080*/  F2FP.BF16.PACK_AB R2, R232, R234 ;  /* 0x000000eae802723e */ /* 0x008fc800000010ff */
[----:B------:R-:W-:Y:S01]  /*6090*/  LOP3.LUT R9, R0, R2, RZ, 0xc0, !PT ;  /* 0x0000000200097212 */ /* 0x000fe200078ec0ff */
[----:B------:R-:W-:Y:S01]  /*60a0*/  FFMA.FTZ R0, R123, c[0x0][0x23c], -R19 ;  /* 0x00008f007b007a23 */ /* 0x000fe20000010813 */
[----:B------:R-:W-:-:S03]  /*60b0*/  LOP3.LUT R2, R17, UR7, R26, 0x96, !PT ;  /* 0x0000000711027c12 */ /* 0x000fc6000f8e961a */
[----:B------:R2:W-:Y:S02]  /*60c0*/  MUFU.EX2 R200, R0 ;  /* 0x0000000000c87308 */ /* 0x0005e40000000800 */
[C---:B-1----:R-:W-:Y:S08]  /*60d0*/  HMMA.16816.F32.BF16 R80, R8.reuse, R20, R72 ;  /* 0x000000140850723c */ /* 0x042ff00000041848 */
[----:B------:R-:W-:Y:S01]  /*60e0*/  HMMA.16816.F32.BF16 R76, R8, R22, R68 ;  /* 0x00000016084c723c */ /* 0x000fe20000041844 */
[----:B--2---:R-:W-:-:S07]  /*60f0*/  FFMA.FTZ R0, R122, c[0x0][0x23c], -R19 ;  /* 0x00008f007a007a23 */ /* 0x004fce0000010813 */
[C---:B------:R-:W-:Y:S01]  /*6100*/  HMMA.16816.F32.BF16 R72, R8.reuse, R28, R60 ;  /* 0x0000001c0848723c */ /* 0x040fe2000004183c */
[----:B------:R1:W-:Y:S07]  /*6110*/  MUFU.EX2 R230, R0 ;  /* 0x0000000000e67308 */ /* 0x0003ee0000000800 */
[----:B------:R-:W-:Y:S07]  /*6120*/  HMMA.16816.F32.BF16 R68, R8, R30, R56 ;  /* 0x0000001e0844723c */ /* 0x000fee0000041838 */
[----:B------:R-:W-:-:S04]  /*6130*/  IMAD.WIDE.U32 R8, R2, -0x2daee0ad, RZ ;  /* 0xd2511f5302087825 */ /* 0x000fc800078e00ff */
[--C-:B-1----:R-:W-:Y:S01]  /*6140*/  FFMA.FTZ R0, R120, c[0x0][0x23c], -R19.reuse ;  /* 0x00008f0078007a23 */ /* 0x102fe20000010813 */
[----:B------:R-:W-:Y:S01]  /*6150*/  LOP3.LUT R2, R8, 0xffff, RZ, 0xc0, !PT ;  /* 0x0000ffff08027812 */ /* 0x000fe200078ec0ff */
[----:B------:R-:W-:Y:S01]  /*6160*/  FFMA.FTZ R10, R118, c[0x0][0x23c], -R19 ;  /* 0x00008f00760a7a23 */ /* 0x000fe20000010813 */
[----:B------:R-:W-:Y:S01]  /*6170*/  LOP3.LUT R12, R8, 0xff, RZ, 0xc0, !PT ;  /* 0x000000ff080c7812 */ /* 0x000fe200078ec0ff */
[----:B------:R1:W-:Y:S01]  /*6180*/  MUFU.EX2 R231, R0 ;  /* 0x0000000000e77308 */ /* 0x0003e20000000800 */
[----:B------:R-:W-:Y:S02]  /*6190*/  SHF.R.U32.HI R11, RZ, 0x10, R8 ;  /* 0x00000010ff0b7819 */ /* 0x000fe40000011608 */
[----:B------:R-:W-:-:S04]  /*61a0*/  SHF.R.U32.HI R2, RZ, 0x8, R2 ;  /* 0x00000008ff027819 */ /* 0x000fc80000011602 */
[----:B------:R-:W-:Y:S01]  /*61b0*/  PRMT R14, R12, 0x5410, R2 ;  /* 0x000054100c0e7816 */ /* 0x000fe20000000002 */
[----:B------:R2:W3:Y:S01]  /*61c0*/  MUFU.EX2 R203, R10 ;  /* 0x0000000a00cb7308 */ /* 0x0004e20000000800 */
[----:B------:R-:W-:Y:S02]  /*61d0*/  LOP3.LUT R2, R11, 0xff, RZ, 0xc0, !PT ;  /* 0x000000ff0b027812 */ /* 0x000fe400078ec0ff */
[----:B-1----:R-:W-:Y:S02]  /*61e0*/  LOP3.LUT R0, R9, UR16, R32, 0x96, !PT ;  /* 0x0000001009007c12 */ /* 0x002fe4000f8e9620 */
[----:B------:R-:W-:Y:S01]  /*61f0*/  SHF.R.U32.HI R9, RZ, 0x18, R8 ;  /* 0x00000018ff097819 */ /* 0x000fe20000011608 */
[----:B------:R-:W-:Y:S01]  /*6200*/  FFMA.FTZ R8, R121, c[0x0][0x23c], -R18 ;  /* 0x00008f0079087a23 */ /* 0x000fe20000010812 */
[----:B------:R-:W-:Y:S02]  /*6210*/  LOP3.LUT R11, R0, 0xff, RZ, 0xc0, !PT ;  /* 0x000000ff000b7812 */ /* 0x000fe400078ec0ff */
[----:B------:R-:W-:Y:S01]  /*6220*/  PRMT R13, R2, 0x5410, R9 ;  /* 0x00005410020d7816 */ /* 0x000fe20000000009 */
[----:B------:R1:W-:Y:S01]  /*6230*/  MUFU.EX2 R199, R8 ;  /* 0x0000000800c77308 */ /* 0x0003e20000000800 */
[----:B------:R-:W-:-:S02]  /*6240*/  LOP3.LUT R2, R0, 0xffff, RZ, 0xc0, !PT ;  /* 0x0000ffff00027812 */ /* 0x000fc400078ec0ff */
[----:B--2---:R-:W-:Y:S02]  /*6250*/  SHF.R.U32.HI R10, RZ, 0x18, R0 ;  /* 0x00000018ff0a7819 */ /* 0x004fe40000011600 */
[----:B------:R-:W-:Y:S01]  /*6260*/  SHF.R.U32.HI R9, RZ, 0x8, R2 ;  /* 0x00000008ff097819 */ /* 0x000fe20000011602 */
[----:B------:R-:W-:Y:S02]  /*6270*/  FFMA.FTZ R2, R202, c[0x0][0x23c], -R18 ;  /* 0x00008f00ca027a23 */ /* 0x000fe40000010812 */
[----:B------:R-:W-:Y:S01]  /*6280*/  IMAD.MOV.U32 R202, RZ, RZ, R38 ;  /* 0x000000ffffca7224 */ /* 0x000fe200078e0026 */
[----:B------:R-:W-:Y:S01]  /*6290*/  PRMT R12, R11, 0x5410, R9 ;  /* 0x000054100b0c7816 */ /* 0x000fe20000000009 */
[----:B------:R3:W-:Y:S01]  /*62a0*/  MUFU.EX2 R197, R2 ;  /* 0x0000000200c57308 */ /* 0x0007e20000000800 */
[----:B------:R-:W-:Y:S02]  /*62b0*/  IMAD.MOV.U32 R38, RZ, RZ, R39 ;  /* 0x000000ffff267224 */ /* 0x000fe400078e0027 */
[----:B------:R-:W-:-:S02]  /*62c0*/  IMAD.MOV.U32 R39, RZ, RZ, R196 ;  /* 0x000000ffff277224 */ /* 0x000fc400078e00c4 */
[----:B-1----:R-:W-:-:S04]  /*62d0*/  FFMA.FTZ R8, R119, c[0x0][0x23c], -R18 ;  /* 0x00008f0077087a23 */ /* 0x002fc80000010812 */
[----:B------:R1:W2:Y:S01]  /*62e0*/  MUFU.EX2 R198, R8 ;  /* 0x0000000800c67308 */ /* 0x0002a20000000800 */
[----:B---3--:R-:W-:Y:S02]  /*62f0*/  F2FP.BF16.PACK_AB R2, R203, R231 ;  /* 0x000000e7cb02723e */ /* 0x008fe400000010ff */
[----:B-1----:R-:W-:-:S04]  /*6300*/  SHF.R.U32.HI R8, RZ, 0x10, R0 ;  /* 0x00000010ff087819 */ /* 0x002fc80000011600 */
[----:B------:R-:W-:Y:S01]  /*6310*/  LOP3.LUT R0, R8, 0xff, RZ, 0xc0, !PT ;  /* 0x000000ff08007812 */ /* 0x000fe200078ec0ff */
[----:B------:R-:W-:Y:S02]  /*6320*/  FFMA.FTZ R8, R201, c[0x0][0x23c], -R18 ;  /* 0x00008f00c9087a23 */ /* 0x000fe40000010812 */
[----:B------:R-:W-:Y:S01]  /*6330*/  IMAD.MOV.U32 R201, RZ, RZ, R150 ;  /* 0x000000ffffc97224 */ /* 0x000fe200078e0096 */
[----:B------:R-:W-:Y:S01]  /*6340*/  PRMT R9, R0, 0x5410, R10 ;  /* 0x0000541000097816 */ /* 0x000fe2000000000a */
[--C-:B------:R-:W-:Y:S01]  /*6350*/  HSET2.LE.AND R0, R14, R135.reuse, PT ;  /* 0x000000870e007233 */ /* 0x100fe20003803000 */
[----:B------:R1:W3:Y:S04]  /*6360*/  MUFU.EX2 R196, R8 ;  /* 0x0000000800c47308 */ /* 0x0002e80000000800 */
        /* <DEDUP_REMOVED lines=10> */
[----:B------:R-:W-:-:S05]  /*6410*/  IMAD.U32 R0, RZ, RZ, UR5 ;  /* 0x00000005ff007e24 */ /* 0x000fca000f8e00ff */
[----:B------:R-:W-:Y:S01]  /*6420*/  LOP3.LUT R0, R143, UR25, R0, 0x96, !PT ;  /* 0x000000198f007c12 */ /* 0x000fe2000f8e9600 */
[----:B------:R-:W-:Y:S04]  /*6430*/  HMMA.16816.F32.BF16 R88, R8, R20, R44 ;  /* 0x000000140858723c */ /* 0x000fe8000004182c */
[----:B------:R-:W-:-:S04]  /*6440*/  IMAD.WIDE.U32 R16, R0, -0x326172a9, RZ ;  /* 0xcd9e8d5700107825 */ /* 0x000fc800078e00ff */
[----:B------:R-:W-:Y:S01]  /*6450*/  HMMA.16816.F32.BF16 R84, R8, R22, R40 ;  /* 0x000000160854723c */ /* 0x000fe20000041828 */
[----:B------:R-:W-:Y:S01]  /*6460*/  LOP3.LUT R0, R17, UR15, R92, 0x96, !PT ;  /* 0x0000000f11007c12 */ /* 0x000fe2000f8e965c */
[----:B------:R-:W-:Y:S01]  /*6470*/  LDSM.16.MT88.4 R20, [R206+0x5000] ;  /* 0x00500000ce14783b */ /* 0x000fe20000004200 */
[----:B------:R-:W-:-:S03]  /*6480*/  LOP3.LUT R2, R67, UR13, R16, 0x96, !PT ;  /* 0x0000000d43027c12 */ /* 0x000fc6000f8e9610 */
[----:B------:R-:W-:Y:S02]  /*6490*/  IMAD.WIDE.U32 R12, R0, -0x2daee0ad, RZ ;  /* 0xd2511f53000c7825 */ /* 0x000fe400078e00ff */
[----:B------:R-:W-:Y:S02]  /*64a0*/  HMMA.16816.F32.BF16 R52, R8, R28, R52 ;  /* 0x0000001c0834723c */ /* 0x000fe40000041834 */
[----:B------:R-:W-:Y:S01]  /*64b0*/  IMAD.WIDE.U32 R14, R2, -0x2daee0ad, RZ ;  /* 0xd2511f53020e7825 */ /* 0x000fe200078e00ff */
[----:B------:R-:W-:-:S04]  /*64c0*/  LOP3.LUT R2, R13, UR12, R96, 0x96, !PT ;  /* 0x0000000c0d027c12 */ /* 0x000fc8000f8e9660 */
[----:B------:R-:W-:Y:S01]  /*64d0*/  LOP3.LUT R0, R15, UR10, R12, 0x96, !PT ;  /* 0x0000000a0f007c12 */ /* 0x000fe2000f8e960c */
[----:B------:R-:W-:Y:S01]  /*64e0*/  HMMA.16816.F32.BF16 R48, R8, R30, R48 ;  /* 0x0000001e0830723c */ /* 0x000fe20000041830 */
[----:B------:R-:W1:Y:S03]  /*64f0*/  LDSM.16.MT88.4 R28, [R205+0x5000] ;  /* 0x00500000cd1c783b */ /* 0x000e660000004200 */
[----:B------:R-:W-:-:S04]  /*6500*/  IMAD.WIDE.U32 R34, R0, -0x326172a9, RZ ;  /* 0xcd9e8d5700227825 */ /* 0x000fc800078e00ff */
[----:B------:R-:W-:-:S05]  /*6510*/  IMAD.WIDE.U32 R8, R2, -0x326172a9, RZ ;  /* 0xcd9e8d5702087825 */ /* 0x000fca00078e00ff */
[----:B------:R-:W-:Y:S02]  /*6520*/  LOP3.LUT R2, R9, UR11, R66, 0x96, !PT ;  /* 0x0000000b09027c12 */ /* 0x000fe4000f8e9642 */
[----:B------:R-:W-:-:S03]  /*6530*/  LOP3.LUT R0, R35, UR9, R8, 0x96, !PT ;  /* 0x0000000923007c12 */ /* 0x000fc6000f8e9608 */
[----:B------:R-:W-:-:S04]  /*6540*/  IMAD.WIDE.U32 R10, R2, -0x2daee0ad, RZ ;  /* 0xd2511f53020a7825 */ /* 0x000fc800078e00ff */
[----:B------:R-:W-:-:S04]  /*6550*/  IMAD.WIDE.U32 R36, R0, -0x2daee0ad, RZ ;  /* 0xd2511f5300247825 */ /* 0x000fc800078e00ff */
[--C-:B------:R-:W-:Y:S01]  /*6560*/  FFMA.FTZ R2, R132, c[0x0][0x23c], -R25.reuse ;  /* 0x00008f0084027a23 */ /* 0x100fe20000010819 */
[----:B------:R-:W-:Y:S02]  /*6570*/  LOP3.LUT R0, R37, UR6, R10, 0x96, !PT ;  /* 0x0000000625007c12 */ /* 0x000fe4000f8e960a */
[----:B------:R-:W-:Y:S01]  /*6580*/  LOP3.LUT R10, R11, UR8, R14, 0x96, !PT ;  /* 0x000000080b0a7c12 */ /* 0x000fe2000f8e960e */
[----:B------:R2:W-:Y:S01]  /*6590*/  MUFU.EX2 R195, R2 ;  /* 0x0000000200c37308 */ /* 0x0005e20000000800 */
[----:B------:R-:W-:Y:S02]  /*65a0*/  FFMA.FTZ R11, R124, c[0x0][0x23c], -R25 ;  /* 0x00008f007c0b7a23 */ /* 0x000fe40000010819 */
[----:B------:R-:W-:-:S04]  /*65b0*/  IMAD.WIDE.U32 R8, R0, -0x326172a9, RZ ;  /* 0xcd9e8d5700087825 */ /* 0x000fc800078e00ff */
[----:B------:R-:W-:Y:S01]  /*65c0*/  IMAD.WIDE.U32 R26, R10, -0x326172a9, RZ ;  /* 0xcd9e8d570a1a7825 */ /* 0x000fe200078e00ff */
[----:B------:R-:W-:Y:S01]  /*65d0*/  LOP3.LUT R0, R8, 0xffff, RZ, 0xc0, !PT ;  /* 0x0000ffff08007812 */ /* 0x000fe200078ec0ff */
[----:B------:R3:W-:Y:S02]  /*65e0*/  MUFU.EX2 R194, R11 ;  /* 0x0000000b00c27308 */ /* 0x0007e40000000800 */
[--C-:B------:R-:W-:Y:S01]  /*65f0*/  FFMA.FTZ R10, R125, c[0x0][0x23c], -R25.reuse ;  /* 0x00008f007d0a7a23 */ /* 0x100fe20000010819 */
[----:B------:R-:W-:Y:S01]  /*6600*/  SHF.R.U32.HI R0, RZ, 0x8, R0 ;  /* 0x00000008ff007819 */ /* 0x000fe20000011600 */
[----:B--2---:R-:W-:-:S04]  /*6610*/  FFMA.FTZ R2, R126, c[0x0][0x23c], -R25 ;  /* 0x00008f007e027a23 */ /* 0x004fc80000010819 */
[----:B------:R-:W2:Y:S08]  /*6620*/  MUFU.EX2 R192, R10 ;  /* 0x0000000a00c07308 */ /* 0x000eb00000000800 */
[----:B------:R4:W-:Y:S01]  /*6630*/  MUFU.EX2 R193, R2 ;  /* 0x0000000200c17308 */ /* 0x0009e20000000800 */
[----:B---3--:R-:W-:Y:S02]  /*6640*/  SHF.R.U32.HI R11, RZ, 0x18, R8 ;  /* 0x00000018ff0b7819 */ /* 0x008fe40000011608 */
[----:B----4-:R-:W-:-:S04]  /*6650*/  LOP3.LUT R2, R8, 0xff, RZ, 0xc0, !PT ;  /* 0x000000ff08027812 */ /* 0x010fc800078ec0ff */
[----:B------:R-:W-:Y:S02]  /*6660*/  PRMT R14, R2, 0x5410, R0 ;  /* 0x00005410020e7816 */ /* 0x000fe40000000000 */
[----:B------:R-:W-:Y:S01]  /*6670*/  SHF.R.U32.HI R2, RZ, 0x10, R8 ;  /* 0x00000010ff027819 */ /* 0x000fe20000011608 */
[----:B------:R-:W-:Y:S01]  /*6680*/  FFMA.FTZ R8, R130, c[0x0][0x23c], -R24 ;  /* 0x00008f0082087a23 */ /* 0x000fe20000010818 */
[----:B------:R-:W-:Y:S02]  /*6690*/  LOP3.LUT R0, R9, UR17, R26, 0x96, !PT ;  /* 0x0000001109007c12 */ /* 0x000fe4000f8e961a */
[----:B------:R-:W-:Y:S01]  /*66a0*/  LOP3.LUT R2, R2, 0xff, RZ, 0xc0, !PT ;  /* 0x000000ff02027812 */ /* 0x000fe200078ec0ff */
[----:B------:R3:W-:Y:S01]  /*66b0*/  MUFU.EX2 R130, R8 ;  /* 0x0000000800827308 */ /* 0x0007e20000000800 */
[----:B------:R-:W-:Y:S02]  /*66c0*/  SHF.R.U32.HI R10, RZ, 0x18, R0 ;  /* 0x00000018ff0a7819 */ /* 0x000fe40000011600 */
[----:B------:R-:W-:-:S02]  /*66d0*/  PRMT R13, R2, 0x5410, R11 ;  /* 0x00005410020d7816 */ /* 0x000fc4000000000b */
[C---:B------:R-:W-:Y:S02]  /*66e0*/  LOP3.LUT R2, R0.reuse, 0xffff, RZ, 0xc0, !PT ;  /* 0x0000ffff00027812 */ /* 0x040fe400078ec0ff */
[----:B------:R-:W-:Y:S02]  /*66f0*/  LOP3.LUT R11, R0, 0xff, RZ, 0xc0, !PT ;  /* 0x000000ff000b7812 */ /* 0x000fe400078ec0ff */
[----:B------:R-:W-:Y:S01]  /*6700*/  SHF.R.U32.HI R9, RZ, 0x8, R2 ;  /* 0x00000008ff097819 */ /* 0x000fe20000011602 */
[----:B------:R-:W-:-:S03]  /*6710*/  FFMA.FTZ R2, R128, c[0x0][0x23c], -R24 ;  /* 0x00008f0080027a23 */ /* 0x000fc60000010818 */
[----:B------:R-:W-:Y:S01]  /*6720*/  PRMT R12, R11, 0x5410, R9 ;  /* 0x000054100b0c7816 */ /* 0x000fe20000000009 */
[----:B------:R2:W-:Y:S01]  /*6730*/  MUFU.EX2 R132, R2 ;  /* 0x0000000200847308 */ /* 0x0005e20000000800 */
[----:B---3--:R-:W-:-:S04]  /*6740*/  SHF.R.U32.HI R8, RZ, 0x10, R0 ;  /* 0x00000010ff087819 */ /* 0x008fc80000011600 */
[----:B------:R-:W-:Y:S01]  /*6750*/  LOP3.LUT R0, R8, 0xff, RZ, 0xc0, !PT ;  /* 0x000000ff08007812 */ /* 0x000fe200078ec0ff */
[----:B------:R-:W-:-:S03]  /*6760*/  FFMA.FTZ R8, R129, c[0x0][0x23c], -R24 ;  /* 0x00008f0081087a23 */ /* 0x000fc60000010818 */
[----:B------:R-:W-:Y:S01]  /*6770*/  PRMT R9, R0, 0x5410, R10 ;  /* 0x0000541000097816 */ /* 0x000fe2000000000a */
[----:B------:R-:W-:Y:S01]  /*6780*/  FFMA.FTZ R0, R127, c[0x0][0x23c], -R24 ;  /* 0x00008f007f007a23 */ /* 0x000fe20000010818 */
[----:B------:R-:W-:Y:S01]  /*6790*/  MUFU.EX2 R128, R8 ;  /* 0x0000000800807308 */ /* 0x000fe20000000800 */
[----:B--2---:R-:W-:-:S07]  /*67a0*/  F2FP.BF16.PACK_AB R2, R192, R194 ;  /* 0x000000c2c002723e */ /* 0x004fce00000010ff */
[----:B------:R2:W3:Y:S02]  /*67b0*/  MUFU.EX2 R129, R0 ;  /* 0x0000000000817308 */ /* 0x0004e40000000800 */
[----:B--2---:R-:W-:-:S05]  /*67c0*/  HSET2.LE.AND R0, R14, R135, PT ;  /* 0x000000870e007233 */ /* 0x004fca0003803000 */
[----:B------:R-:W-:Y:S01]  /*67d0*/  LOP3.LUT R10, R0, R2, RZ, 0xc0, !PT ;  /* 0x00000002000a7212 */ /* 0x000fe200078ec0ff */
[----:B------:R-:W-:Y:S01]  /*67e0*/  HSET2.LE.AND R0, R13, R135, PT ;  /* 0x000000870d007233 */ /* 0x000fe20003803000 */
[----:B---3--:R-:W-:-:S04]  /*67f0*/  F2FP.BF16.PACK_AB R2, R129, R132 ;  /* 0x000000848102723e */ /* 0x008fc800000010ff */
[----:B------:R-:W-:Y:S01]  /*6800*/  LOP3.LUT R11, R0, R2, RZ, 0xc0, !PT ;  /* 0x00000002000b7212 */ /* 0x000fe200078ec0ff */
[----:B------:R-:W-:Y:S01]  /*6810*/  HSET2.LE.AND R0, R12, R135, PT ;  /* 0x000000870c007233 */ /* 0x000fe20003803000 */
[----:B------:R-:W-:-:S04]  /*6820*/  F2FP.BF16.PACK_AB R2, R193, R195 ;  /* 0x000000c3c102723e */ /* 0x000fc800000010ff */
[----:B------:R-:W-:Y:S01]  /*6830*/  LOP3.LUT R8, R0, R2, RZ, 0xc0, !PT ;  /* 0x0000000200087212 */ /* 0x000fe200078ec0ff */
[----:B------:R-:W-:Y:S01]  /*6840*/  HSET2.LE.AND R0, R9, R135, PT ;  /* 0x0000008709007233 */ /* 0x000fe20003803000 */
[----:B------:R-:W-:-:S04]  /*6850*/  F2FP.BF16.PACK_AB R2, R128, R130 ;  /* 0x000000828002723e */ /* 0x000fc800000010ff */
[----:B------:R-:W-:Y:S02]  /*6860*/  LOP3.LUT R9, R0, R2, RZ, 0xc0, !PT ;  /* 0x0000000200097212 */ /* 0x000fe400078ec0ff */
[----:B------:R-:W-:-:S05]  /*6870*/  LOP3.LUT R2, R65, UR13, R16, 0x96, !PT ;  /* 0x0000000d41027c12 */ /* 0x000fca000f8e9610 */
[C---:B-1----:R-:W-:Y:S07]  /*6880*/  HMMA.16816.F32.BF16 R60, R8.reuse, R28, R80 ;  /* 0x0000001c083c723c */ /* 0x042fee0000041850 */
[----:B------:R-:W-:Y:S01]  /*6890*/  IMAD.MOV.U32 R83, RZ, RZ, R114 ;  /* 0x000000ffff537224 */ /* 0x000fe200078e0072 */
[----:B------:R-:W-:Y:S01]  /*68a0*/  HMMA.16816.F32.BF16 R56, R8, R30, R76 ;  /* 0x0000001e0838723c */ /* 0x000fe2000004184c */
[----:B------:R-:W-:Y:S02]  /*68b0*/  IMAD.MOV.U32 R80, RZ, RZ, R115 ;  /* 0x000000ffff507224 */ /* 0x000fe400078e0073 */
[----:B------:R-:W-:-:S04]  /*68c0*/  IMAD.WIDE.U32 R114, R252, -0x326172a9, RZ ;  /* 0xcd9e8d57fc727825 */ /* 0x000fc800078e00ff */
[----:B------:R-:W-:Y:S01]  /*68d0*/  IMAD.MOV.U32 R82, RZ, RZ, R116 ;  /* 0x000000ffff527224 */ /* 0x000fe200078e0074 */
[----:B------:R-:W-:Y:S01]  /*68e0*/  LOP3.LUT R0, R17, UR15, R114, 0x96, !PT ;  /* 0x0000000f11007c12 */ /* 0x000fe2000f8e9672 */
[----:B------:R-:W-:Y:S01]  /*68f0*/  HMMA.16816.F32.BF16 R44, R8, R20, R72 ;  /* 0x00000014082c723c */ /* 0x000fe20000041848 */
[----:B------:R-:W-:-:S07]  /*6900*/  IMAD.MOV.U32 R81, RZ, RZ, R113 ;  /* 0x000000ffff517224 */ /* 0x000fce00078e0071 */
        /* <DEDUP_REMOVED lines=21> */
[----:B------:R1:W-:Y:S02]  /*6a60*/  MUFU.EX2 R124, R10 ;  /* 0x0000000a007c7308 */ /* 0x0003e40000000800 */
[----:B------:R-:W-:Y:S01]  /*6a70*/  IMAD.MOV.U32 R131, RZ, RZ, R107 ;  /* 0x000000ffff837224 */ /* 0x000fe200078e006b */
[----:B------:R-:W-:Y:S01]  /*6a80*/  LOP3.LUT R0, R8, 0xffff, RZ, 0xc0, !PT ;  /* 0x0000ffff08007812 */ /* 0x000fe200078ec0ff */
[----:B------:R-:W-:Y:S01]  /*6a90*/  IMAD.MOV.U32 R107, RZ, RZ, R162 ;  /* 0x000000ffff6b7224 */ /* 0x000fe200078e00a2 */
[----:B------:R-:W-:Y:S01]  /*6aa0*/  SHF.R.U32.HI R11, RZ, 0x18, R8 ;  /* 0x00000018ff0b7819 */ /* 0x000fe20000011608 */
[----:B------:R-:W-:Y:S02]  /*6ab0*/  IMAD.MOV.U32 R218, RZ, RZ, R151 ;  /* 0x000000ffffda7224 */ /* 0x000fe400078e0097 */
[----:B--2---:R-:W-:Y:S02]  /*6ac0*/  FFMA.FTZ R2, R134, c[0x0][0x23c], -R19 ;  /* 0x00008f0086027a23 */ /* 0x004fe40000010813 */
[----:B------:R-:W-:-:S02]  /*6ad0*/  IMAD.MOV.U32 R134, RZ, RZ, R161 ;  /* 0x000000ffff867224 */ /* 0x000fc400078e00a1 */
[----:B------:R2:W-:Y:S01]  /*6ae0*/  MUFU.EX2 R126, R2 ;  /* 0x00000002007e7308 */ /* 0x0005e20000000800 */
[----:B-1----:R-:W-:Y:S02]  /*6af0*/  FFMA.FTZ R10, R220, c[0x0][0x23c], -R18 ;  /* 0x00008f00dc0a7a23 */ /* 0x002fe40000010812 */
[----:B------:R-:W-:-:S05]  /*6b00*/  IMAD.MOV.U32 R220, RZ, RZ, R105 ;  /* 0x000000ffffdc7224 */ /* 0x000fca00078e0069 */
[----:B------:R1:W-:Y:S01]  /*6b10*/  MUFU.EX2 R123, R10 ;  /* 0x0000000a007b7308 */ /* 0x0003e20000000800 */
[----:B------:R-:W-:Y:S01]  /*6b20*/  IMAD.MOV.U32 R105, RZ, RZ, R163 ;  /* 0x000000ffff697224 */ /* 0x000fe200078e00a3 */
[----:B--2---:R-:W-:Y:S02]  /*6b30*/  SHF.R.U32.HI R2, RZ, 0x8, R0 ;  /* 0x00000008ff027819 */ /* 0x004fe40000011600 */
[----:B------:R-:W-:-:S04]  /*6b40*/  LOP3.LUT R0, R8, 0xff, RZ, 0xc0, !PT ;  /* 0x000000ff08007812 */ /* 0x000fc800078ec0ff */
[----:B------:R-:W-:Y:S02]  /*6b50*/  PRMT R12, R0, 0x5410, R2 ;  /* 0x00005410000c7816 */ /* 0x000fe40000000002 */
[----:B------:R-:W-:Y:S01]  /*6b60*/  SHF.R.U32.HI R2, RZ, 0x10, R8 ;  /* 0x00000010ff027819 */ /* 0x000fe20000011608 */
[----:B------:R-:W-:Y:S01]  /*6b70*/  FFMA.FTZ R8, R219, c[0x0][0x23c], -R18 ;  /* 0x00008f00db087a23 */ /* 0x000fe20000010812 */
[----:B------:R-:W-:Y:S01]  /*6b80*/  LOP3.LUT R0, R9, UR17, R14, 0x96, !PT ;  /* 0x0000001109007c12 */ /* 0x000fe2000f8e960e */
[----:B------:R-:W-:Y:S01]  /*6b90*/  IMAD.MOV.U32 R219, RZ, RZ, R38 ;  /* 0x000000ffffdb7224 */ /* 0x000fe200078e0026 */
        /* <DEDUP_REMOVED lines=31> */
[----:B------:R1:W-:Y:S02]  /*6d90*/  MUFU.EX2 R119, R0 ;  /* 0x0000000000777308 */ /* 0x0003e40000000800 */
[C---:B------:R-:W-:Y:S06]  /*6da0*/  HMMA.16816.F32.BF16 R68, R8.reuse, R28, R88 ;  /* 0x0000001c0844723c */ /* 0x040fec0000041858 */
[----:B------:R2:W3:Y:S01]  /*6db0*/  MUFU.EX2 R117, R2 ;  /* 0x0000000200757308 */ /* 0x0004e20000000800 */
[----:B------:R-:W-:Y:S01]  /*6dc0*/  IMAD.MOV.U32 R91, RZ, RZ, R159 ;  /* 0x000000ffff5b7224 */ /* 0x000fe200078e009f */
[----:B------:R-:W-:Y:S01]  /*6dd0*/  HMMA.16816.F32.BF16 R84, R8, R30, R84 ;  /* 0x0000001e0854723c */ /* 0x000fe20000041854 */
[----:B------:R-:W-:-:S02]  /*6de0*/  IMAD.MOV.U32 R90, RZ, RZ, R158 ;  /* 0x000000ffff5a7224 */ /* 0x000fc400078e009e */
[----:B------:R-:W-:Y:S02]  /*6df0*/  IMAD.MOV.U32 R89, RZ, RZ, R156 ;  /* 0x000000ffff597224 */ /* 0x000fe400078e009c */
[----:B------:R-:W-:Y:S01]  /*6e00*/  IMAD.WIDE.U32 R28, R252, -0x326172a9, RZ ;  /* 0xcd9e8d57fc1c7825 */ /* 0x000fe200078e00ff */
[----:B-1----:R-:W-:Y:S02]  /*6e10*/  LOP3.LUT R0, R27, UR7, R34, 0x96, !PT ;  /* 0x000000071b007c12 */ /* 0x002fe4000f8e9622 */
[----:B------:R-:W-:Y:S01]  /*6e20*/  HMMA.16816.F32.BF16 R156, R8, R20, R52 ;  /* 0x00000014089c723c */ /* 0x000fe20000041834 */
[----:B------:R-:W-:Y:S01]  /*6e30*/  LDSM.16.MT88.4 R52, [R206+0x5400] ;  /* 0x00540000ce34783b */ /* 0x000fe20000004200 */
[----:B------:R-:W-:-:S06]  /*6e40*/  IMAD.MOV.U32 R145, RZ, RZ, R91 ;  /* 0x000000ffff917224 */ /* 0x000fcc00078e005b */
[----:B------:R-:W-:Y:S07]  /*6e50*/  HMMA.16816.F32.BF16 R76, R8, R22, R48 ;  /* 0x00000016084c723c */ /* 0x000fee0000041830 */
[----:B------:R-:W-:-:S04]  /*6e60*/  IMAD.WIDE.U32 R8, R0, -0x2daee0ad, RZ ;  /* 0xd2511f5300087825 */ /* 0x000fc800078e00ff */
[----:B------:R-:W-:Y:S01]  /*6e70*/  FFMA.FTZ R0, R140, c[0x0][0x23c], -R25 ;  /* 0x00008f008c007a23 */ /* 0x000fe20000010819 */
[C---:B--2---:R-:W-:Y:S01]  /*6e80*/  LOP3.LUT R2, R8.reuse, 0xffff, RZ, 0xc0, !PT ;  /* 0x0000ffff08027812 */ /* 0x044fe200078ec0ff */
[----:B------:R-:W-:Y:S01]  /*6e90*/  IMAD.MOV.U32 R50, RZ, RZ, R99 ;  /* 0x000000ffff327224 */ /* 0x000fe200078e0063 */
[----:B------:R-:W-:Y:S01]  /*6ea0*/  LOP3.LUT R12, R8, 0xff, RZ, 0xc0, !PT ;  /* 0x000000ff080c7812 */ /* 0x000fe200078ec0ff */
[----:B------:R1:W-:Y:S01]  /*6eb0*/  MUFU.EX2 R118, R0 ;  /* 0x0000000000767308 */ /* 0x0003e20000000800 */
[----:B------:R-:W-:Y:S01]  /*6ec0*/  SHF.R.U32.HI R11, RZ, 0x10, R8 ;  /* 0x00000010ff0b7819 */ /* 0x000fe20000011608 */
[----:B------:R-:W-:Y:S01]  /*6ed0*/  IMAD.MOV.U32 R51, RZ, RZ, R89 ;  /* 0x000000ffff337224 */ /* 0x000fe200078e0059 */
[----:B------:R-:W-:Y:S01]  /*6ee0*/  SHF.R.U32.HI R2, RZ, 0x8, R2 ;  /* 0x00000008ff027819 */ /* 0x000fe20000011602 */
[----:B------:R-:W-:Y:S01]  /*6ef0*/  IMAD.MOV.U32 R49, RZ, RZ, R90 ;  /* 0x000000ffff317224 */ /* 0x000fe200078e005a */
[----:B------:R-:W-:Y:S01]  /*6f00*/  SHF.R.U32.HI R10, RZ, 0x18, R8 ;  /* 0x00000018ff0a7819 */ /* 0x000fe20000011608 */
[----:B------:R-:W-:Y:S01]  /*6f10*/  FFMA.FTZ R8, R149, c[0x0][0x23c], -R24 ;  /* 0x00008f0095087a23 */ /* 0x000fe20000010818 */
[----:B------:R-:W-:Y:S01]  /*6f20*/  PRMT R14, R12, 0x5410, R2 ;  /* 0x000054100c0e7816 */ /* 0x000fe20000000002 */
[----:B------:R-:W-:-:S02]  /*6f30*/  IMAD.MOV.U32 R140, RZ, RZ, R83 ;  /* 0x000000ffff8c7224 */ /* 0x000fc400078e0053 */
[----:B------:R2:W-:Y:S01]  /*6f40*/  MUFU.EX2 R115, R8 ;  /* 0x0000000800737308 */ /* 0x0005e20000000800 */
[----:B-1----:R-:W-:Y:S01]  /*6f50*/  LOP3.LUT R0, R9, UR16, R36, 0x96, !PT ;  /* 0x0000001009007c12 */ /* 0x002fe2000f8e9624 */
[----:B------:R-:W-:Y:S01]  /*6f60*/  FFMA.FTZ R9, R141, c[0x0][0x23c], -R25 ;  /* 0x00008f008d097a23 */ /* 0x000fe20000010819 */
[----:B------:R-:W1:Y:S01]  /*6f70*/  LDSM.16.MT88.4 R36, [R205+0x5400] ;  /* 0x00540000cd24783b */ /* 0x000e620000004200 */
[----:B------:R-:W-:Y:S01]  /*6f80*/  IMAD.MOV.U32 R141, RZ, RZ, R219 ;  /* 0x000000ffff8d7224 */ /* 0x000fe200078e00db */
[----:B------:R-:W-:-:S03]  /*6f90*/  LOP3.LUT R2, R0, 0xffff, RZ, 0xc0, !PT ;  /* 0x0000ffff00027812 */ /* 0x000fc600078ec0ff */
[----:B------:R4:W-:Y:S01]  /*6fa0*/  MUFU.EX2 R116, R9 ;  /* 0x0000000900747308 */ /* 0x0009e20000000800 */
[----:B------:R-:W-:Y:S01]  /*6fb0*/  SHF.R.U32.HI R12, RZ, 0x18, R0 ;  /* 0x00000018ff0c7819 */ /* 0x000fe20000011600 */
[----:B------:R-:W-:Y:S01]  /*6fc0*/  IMAD.MOV.U32 R219, RZ, RZ, R80 ;  /* 0x000000ffffdb7224 */ /* 0x000fe200078e0050 */
[----:B--2---:R-:W-:Y:S02]  /*6fd0*/  SHF.R.U32.HI R8, RZ, 0x10, R0 ;  /* 0x00000010ff087819 */ /* 0x004fe40000011600 */
[----:B----4-:R-:W-:Y:S01]  /*6fe0*/  LOP3.LUT R9, R11, 0xff, RZ, 0xc0, !PT ;  /* 0x000000ff0b097812 */ /* 0x010fe200078ec0ff */
[----:B------:R-:W-:Y:S02]  /*6ff0*/  FFMA.FTZ R11, R147, c[0x0][0x23c], -R24 ;  /* 0x00008f00930b7a23 */ /* 0x000fe40000010818 */
[----:B------:R-:W-:Y:S01]  /*7000*/  IMAD.MOV.U32 R147, RZ, RZ, R133 ;  /* 0x000000ffff937224 */ /* 0x000fe200078e0085 */
[----:B------:R-:W-:Y:S01]  /*7010*/  PRMT R13, R9, 0x5410, R10 ;  /* 0x00005410090d7816 */ /* 0x000fe2000000000a */
[----:B------:R-:W2:Y:S01]  /*7020*/  MUFU.EX2 R114, R11 ;  /* 0x0000000b00727308 */ /* 0x000ea20000000800 */
[----:B------:R-:W-:Y:S01]  /*7030*/  SHF.R.U32.HI R10, RZ, 0x8, R2 ;  /* 0x00000008ff0a7819 */ /* 0x000fe20000011602 */
[----:B------:R-:W-:Y:S01]  /*7040*/  IMAD.MOV.U32 R133, RZ, RZ, R220 ;  /* 0x000000ffff857224 */ /* 0x000fe200078e00dc */
[----:B------:R-:W-:Y:S01]  /*7050*/  LOP3.LUT R9, R0, 0xff, RZ, 0xc0, !PT ;  /* 0x000000ff00097812 */ /* 0x000fe200078ec0ff */
[----:B------:R-:W-:Y:S01]  /*7060*/  IMAD.MOV.U32 R220, RZ, RZ, R81 ;  /* 0x000000ffffdc7224 */ /* 0x000fe200078e0051 */
[----:B------:R-:W-:Y:S01]  /*7070*/  LOP3.LUT R2, R8, 0xff, RZ, 0xc0, !PT ;  /* 0x000000ff08027812 */ /* 0x000fe200078ec0ff */
[----:B------:R-:W-:Y:S01]  /*7080*/  FFMA.FTZ R8, R146, c[0x0][0x23c], -R24 ;  /* 0x00008f0092087a23 */ /* 0x000fe20000010818 */
[----:B------:R-:W-:Y:S01]  /*7090*/  PRMT R0, R9, 0x5410, R10 ;  /* 0x0000541009007816 */ /* 0x000fe2000000000a */
[----:B------:R-:W-:Y:S01]  /*70a0*/  FFMA.FTZ R9, R144, c[0x0][0x23c], -R24 ;  /* 0x00008f0090097a23 */ /* 0x000fe20000010818 */
[----:B------:R-:W-:Y:S01]  /*70b0*/  PRMT R10, R2, 0x5410, R12 ;  /* 0x00005410020a7816 */ /* 0x000fe2000000000c */
[----:B------:R4:W-:Y:S01]  /*70c0*/  MUFU.EX2 R112, R8 ;  /* 0x0000000800707308 */ /* 0x0009e20000000800 */
[----:B---3--:R-:W-:Y:S01]  /*70d0*/  F2FP.BF16.PACK_AB R2, R117, R119 ;  /* 0x000000777502723e */ /* 0x008fe200000010ff */
[----:B------:R-:W-:Y:S01]  /*70e0*/  HSET2.LE.AND R0, R0, R135, PT ;  /* 0x0000008700007233 */ /* 0x000fe20003803000 */
[----:B------:R-:W-:-:S02]  /*70f0*/  IMAD.MOV.U32 R144, RZ, RZ, R202 ;  /* 0x000000ffff907224 */ /* 0x000fc400078e00ca */
[----:B------:R-:W-:Y:S02]  /*7100*/  IMAD.MOV.U32 R202, RZ, RZ, R102 ;  /* 0x000000ffffca7224 */ /* 0x000fe400078e0066 */
[----:B------:R-:W-:Y:S01]  /*7110*/  IMAD.MOV.U32 R146, RZ, RZ, R139 ;  /* 0x000000ffff927224 */ /* 0x000fe200078e008b */
[----:B------:R3:W1:Y:S01]  /*7120*/  MUFU.EX2 R113, R9 ;  /* 0x0000000900717308 */ /* 0x0006620000000800 */
[----:B------:R-:W-:Y:S02]  /*7130*/  IMAD.MOV.U32 R139, RZ, RZ, R131 ;  /* 0x000000ffff8b7224 */ /* 0x000fe400078e0083 */
[----:B------:R-:W-:Y:S01]  /*7140*/  IMAD.MOV.U32 R131, RZ, RZ, R82 ;  /* 0x000000ffff837224 */ /* 0x000fe200078e0052 */
[----:B----4-:R-:W-:Y:S01]  /*7150*/  LOP3.LUT R8, R0, R2, RZ, 0xc0, !PT ;  /* 0x0000000200087212 */ /* 0x010fe200078ec0ff */
[----:B------:R-:W-:Y:S01]  /*7160*/  HSET2.LE.AND R0, R10, R135, PT ;  /* 0x000000870a007233 */ /* 0x000fe20003803000 */
[----:B--2---:R-:W-:-:S04]  /*7170*/  F2FP.BF16.PACK_AB R2, R114, R115 ;  /* 0x000000737202723e */ /* 0x004fc800000010ff */
[----:B---3--:R-:W-:Y:S01]  /*7180*/  LOP3.LUT R9, R0, R2, RZ, 0xc0, !PT ;  /* 0x0000000200097212 */ /* 0x008fe200078ec0ff */
[----:B------:R-:W-:Y:S01]  /*7190*/  HSET2.LE.AND R0, R14, R135, PT ;  /* 0x000000870e007233 */ /* 0x000fe20003803000 */
[----:B------:R-:W-:-:S04]  /*71a0*/  F2FP.BF16.PACK_AB R2, R116, R118 ;  /* 0x000000767402723e */ /* 0x000fc800000010ff */
[----:B------:R-:W-:Y:S01]  /*71b0*/  LOP3.LUT R10, R0, R2, RZ, 0xc0, !PT ;  /* 0x00000002000a7212 */ /* 0x000fe200078ec0ff */
[----:B------:R-:W-:Y:S01]  /*71c0*/  HSET2.LE.AND R0, R13, R135, PT ;  /* 0x000000870d007233 */ /* 0x000fe20003803000 */
[----:B-1----:R-:W-:-:S04]  /*71d0*/  F2FP.BF16.PACK_AB R2, R113, R112 ;  /* 0x000000707102723e */ /* 0x002fc800000010ff */
[----:B------:R-:W-:Y:S01]  /*71e0*/  LOP3.LUT R11, R0, R2, RZ, 0xc0, !PT ;  /* 0x00000002000b7212 */ /* 0x000fe200078ec0ff */
[----:B------:R-:W-:Y:S01]  /*71f0*/  IMAD.U32 R0, RZ, RZ, UR28 ;  /* 0x0000001cff007e24 */ /* 0x000fe2000f8e00ff */
[----:B------:R-:W-:-:S04]  /*7200*/  LOP3.LUT R2, R15, UR7, R16, 0x96, !PT ;  /* 0x000000070f027c12 */ /* 0x000fc8000f8e9610 */
[----:B------:R-:W-:Y:S01]  /*7210*/  LOP3.LUT R0, R143, UR25, R0, 0x96, !PT ;  /* 0x000000198f007c12 */ /* 0x000fe2000f8e9600 */
[----:B------:R-:W-:Y:S01]  /*7220*/  HMMA.16816.F32.BF16 R60, R8, R36, R60 ;  /* 0x00000024083c723c */ /* 0x000fe2000004183c */
[----:B------:R-:W-:-:S07]  /*7230*/  IMAD.MOV.U32 R143, RZ, RZ, R110 ;  /* 0x000000ffff8f7224 */ /* 0x000fce00078e006e */
[C---:B------:R-:W-:Y:S08]  /*7240*/  HMMA.16816.F32.BF16 R148, R8.reuse, R38, R56 ;  /* 0x000000260894723c */ /* 0x040ff00000041838 */
[C---:B------:R-:W-:Y:S07]  /*7250*/  HMMA.16816.F32.BF16 R160, R8.reuse, R52, R44 ;  /* 0x0000003408a0723c */ /* 0x040fee000004182c */
[----:B------:R-:W-:Y:S01]  /*7260*/  IMAD.MOV.U32 R47, RZ, RZ, R111 ;  /* 0x000000ffff2f7224 */ /* 0x000fe200078e006f */
[----:B------:R-:W-:Y:S07]  /*7270*/  HMMA.16816.F32.BF16 R72, R8, R54, R40 ;  /* 0x000000360848723c */ /* 0x000fee0000041828 */
[----:B------:R-:W-:-:S04]  /*7280*/  IMAD.WIDE.U32 R10, R0, -0x326172a9, RZ ;  /* 0xcd9e8d57000a7825 */ /* 0x000fc800078e00ff */
[----:B------:R-:W-:Y:S01]  /*7290*/  IMAD.WIDE.U32 R8, R2, -0x2daee0ad, RZ ;  /* 0xd2511f5302087825 */ /* 0x000fe200078e00ff */
[C---:B------:R-:W-:Y:S02]  /*72a0*/  LOP3.LUT R12, R11.reuse, UR15, R28, 0x96, !PT ;  /* 0x0000000f0b0c7c12 */ /* 0x040fe4000f8e961c */
[----:B------:R-:W-:Y:S01]  /*72b0*/  LOP3.LUT R13, R11, UR15, R92, 0x96, !PT ;  /* 0x0000000f0b0d7c12 */ /* 0x000fe2000f8e965c */
[----:B------:R-:W-:Y:S01]  /*72c0*/  FFMA.FTZ R2, R222, c[0x0][0x23c], -R19 ;  /* 0x00008f00de027a23 */ /* 0x000fe20000010813 */
[--C-:B------:R-:W-:Y:S01]  /*72d0*/  LOP3.LUT R11, R65, UR13, R10.reuse, 0x96, !PT ;  /* 0x0000000d410b7c12 */ /* 0x100fe2000f8e960a */
[----:B------:R-:W-:Y:S01]  /*72e0*/  IMAD.MOV.U32 R222, RZ, RZ, R107 ;  /* 0x000000ffffde7224 */ /* 0x000fe200078e006b */
[----:B------:R-:W-:Y:S01]  /*72f0*/  LOP3.LUT R15, R67, UR13, R10, 0x96, !PT ;  /* 0x0000000d430f7c12 */ /* 0x000fe2000f8e960a */
[----:B------:R1:W-:Y:S01]  /*7300*/  MUFU.EX2 R111, R2 ;  /* 0x00000002006f7308 */ /* 0x0003e20000000800 */
[----:B------:R-:W-:Y:S01]  /*7310*/  LOP3.LUT R0, R9, UR16, R32, 0x96, !PT ;  /* 0x0000001009007c12 */ /* 0x000fe2000f8e9620 */
[----:B------:R-:W-:Y:S01]  /*7320*/  IMAD.WIDE.U32 R10, R11, -0x2daee0ad, RZ ;  /* 0xd2511f530b0a7825 */ /* 0x000fe200078e00ff */
[----:B------:R-:W-:-:S02]  /*7330*/  LOP3.LUT R20, R8, 0xffff, RZ, 0xc0, !PT ;  /* 0x0000ffff08147812 */ /* 0x000fc400078ec0ff */
[----:B------:R-:W-:Y:S02]  /*7340*/  LOP3.LUT R29, R8, 0xff, RZ, 0xc0, !PT ;  /* 0x000000ff081d7812 */ /* 0x000fe400078ec0ff */
[--C-:B------:R-:W-:Y:S02]  /*7350*/  SHF.R.U32.HI R21, RZ, 0x10, R8.reuse ;  /* 0x00000010ff157819 */ /* 0x100fe40000011608 */
[----:B------:R-:W-:Y:S01]  /*7360*/  SHF.R.U32.HI R28, RZ, 0x18, R8 ;  /* 0x00000018ff1c7819 */ /* 0x000fe20000011608 */
[----:B------:R-:W-:-:S04]  /*7370*/  IMAD.WIDE.U32 R8, R12, -0x2daee0ad, RZ ;  /* 0xd2511f530c087825 */ /* 0x000fc800078e00ff */
[----:B------:R-:W-:Y:S01]  /*7380*/  IMAD.WIDE.U32 R12, R13, -0x2daee0ad, RZ ;  /* 0xd2511f530d0c7825 */ /* 0x000fe200078e00ff */
[----:B------:R-:W-:Y:S02]  /*7390*/  LOP3.LUT R14, R9, UR12, R94, 0x96, !PT ;  /* 0x0000000c090e7c12 */ /* 0x000fe4000f8e965e */
[----:B------:R-:W-:Y:S01]  /*73a0*/  LOP3.LUT R11, R11, UR10, R8, 0x96, !PT ;  /* 0x0000000a0b0b7c12 */ /* 0x000fe2000f8e9608 */
[----:B-1----:R-:W-:Y:S01]  /*73b0*/  FFMA.FTZ R2, R221, c[0x0][0x23c], -R19 ;  /* 0x00008f00dd027a23 */ /* 0x002fe20000010813 */
[----:B------:R-:W-:Y:S01]  /*73c0*/  LOP3.LUT R13, R13, UR12, R96, 0x96, !PT ;  /* 0x0000000c0d0d7c12 */ /* 0x000fe2000f8e9660 */
[----:B------:R-:W-:Y:S02]  /*73d0*/  IMAD.WIDE.U32 R8, R15, -0x2daee0ad, RZ ;  /* 0xd2511f530f087825 */ /* 0x000fe400078e00ff */
[----:B------:R1:W-:Y:S02]  /*73e0*/  MUFU.EX2 R110, R2 ;  /* 0x00000002006e7308 */ /* 0x0003e40000000800 */
[----:B------:R-:W-:Y:S01]  /*73f0*/  IMAD.MOV.U32 R221, RZ, RZ, R109 ;  /* 0x000000ffffdd7224 */ /* 0x000fe200078e006d */
[----:B------:R-:W-:Y:S01]  /*7400*/  LOP3.LUT R9, R9, UR10, R12, 0x96, !PT ;  /* 0x0000000a09097c12 */ /* 0x000fe2000f8e960c */
[----:B------:R-:W-:-:S04]  /*7410*/  IMAD.WIDE.U32 R14, R14, -0x326172a9, RZ ;  /* 0xcd9e8d570e0e7825 */ /* 0x000fc800078e00ff */
[----:B------:R-:W-:Y:S01]  /*7420*/  IMAD.WIDE.U32 R12, R13, -0x326172a9, RZ ;  /* 0xcd9e8d570d0c7825 */ /* 0x000fe200078e00ff */
[----:B------:R-:W-:-:S03]  /*7430*/  LOP3.LUT R15, R15, UR11, R64, 0x96, !PT ;  /* 0x0000000b0f0f7c12 */ /* 0x000fc6000f8e9640 */
[----:B------:R-:W-:Y:S01]  /*7440*/  IMAD.WIDE.U32 R26, R9, -0x326172a9, RZ ;  /* 0xcd9e8d57091a7825 */ /* 0x000fe200078e00ff */
[----:B------:R-:W-:Y:S02]  /*7450*/  SHF.R.U32.HI R9, RZ, 0x8, R20 ;  /* 0x00000008ff097819 */ /* 0x000fe40000011614 */
[----:B------:R-:W-:Y:S01]  /*7460*/  LOP3.LUT R17, R13, UR11, R66, 0x96, !PT ;  /* 0x0000000b0d117c12 */ /* 0x000fe2000f8e9642 */
[----:B-1----:R-:W-:Y:S01]  /*7470*/  FFMA.FTZ R2, R154, c[0x0][0x23c], -R19 ;  /* 0x00008f009a027a23 */ /* 0x002fe20000010813 */
[----:B------:R-:W-:Y:S01]  /*7480*/  LOP3.LUT R33, R27, UR9, R12, 0x96, !PT ;  /* 0x000000091b217c12 */ /* 0x000fe2000f8e960c */
[----:B------:R-:W-:Y:S01]  /*7490*/  IMAD.WIDE.U32 R22, R11, -0x326172a9, RZ ;  /* 0xcd9e8d570b167825 */ /* 0x000fe200078e00ff */
[----:B------:R-:W-:Y:S01]  /*74a0*/  LOP3.LUT R11, R21, 0xff, RZ, 0xc0, !PT ;  /* 0x000000ff150b7812 */ /* 0x000fe200078ec0ff */
[----:B------:R1:W-:Y:S01]  /*74b0*/  MUFU.EX2 R109, R2 ;  /* 0x00000002006d7308 */ /* 0x0003e20000000800 */
[----:B------:R-:W-:Y:S01]  /*74c0*/  PRMT R27, R29, 0x5410, R9 ;  /* 0x000054101d1b7816 */ /* 0x000fe20000000009 */
[----:B------:R-:W-:Y:S01]  /*74d0*/  IMAD.WIDE.U32 R12, R15, -0x2daee0ad, RZ ;  /* 0xd2511f530f0c7825 */ /* 0x000fe200078e00ff */
[----:B------:R-:W-:-:S02]  /*74e0*/  LOP3.LUT R16, R23, UR9, R14, 0x96, !PT ;  /* 0x0000000917107c12 */ /* 0x000fc4000f8e960e */
[----:B------:R-:W-:Y:S01]  /*74f0*/  LOP3.LUT R9, R0, 0xffff, RZ, 0xc0, !PT ;  /* 0x0000ffff00097812 */ /* 0x000fe200078ec0ff */
[----:B------:R-:W-:Y:S01]  /*7500*/  IMAD.MOV.U32 R154, RZ, RZ, R106 ;  /* 0x000000ffff9a7224 */ /* 0x000fe200078e006a */
[----:B------:R-:W-:Y:S01]  /*7510*/  PRMT R23, R11, 0x5410, R28 ;  /* 0x000054100b177816 */ /* 0x000fe2000000001c */
[----:B------:R-:W-:Y:S01]  /*7520*/  FFMA.FTZ R14, R153, c[0x0][0x23c], -R18 ;  /* 0x00008f00990e7a23 */ /* 0x000fe20000010812 */
[----:B------:R-:W-:Y:S01]  /*7530*/  SHF.R.U32.HI R11, RZ, 0x8, R9 ;  /* 0x00000008ff0b7819 */ /* 0x000fe20000011609 */
[----:B------:R-:W-:Y:S01]  /*7540*/  IMAD.WIDE.U32 R20, R16, -0x2daee0ad, RZ ;  /* 0xd2511f5310147825 */ /* 0x000fe200078e00ff */
[----:B------:R-:W-:Y:S02]  /*7550*/  LOP3.LUT R32, R13, UR8, R10, 0x96, !PT ;  /* 0x000000080d207c12 */ /* 0x000fe4000f8e960a */
[----:B------:R-:W-:Y:S01]  /*7560*/  LOP3.LUT R9, R0, 0xff, RZ, 0xc0, !PT ;  /* 0x000000ff00097812 */ /* 0x000fe200078ec0ff */
[----:B------:R-:W-:Y:S01]  /*7570*/  IMAD.WIDE.U32 R16, R17, -0x2daee0ad, RZ ;  /* 0xd2511f5311107825 */ /* 0x000fe200078e00ff */
[----:B------:R-:W-:-:S02]  /*7580*/  SHF.R.U32.HI R10, RZ, 0x18, R0 ;  /* 0x00000018ff0a7819 */ /* 0x000fc40000011600 */
[----:B------:R-:W-:Y:S01]  /*7590*/  PRMT R11, R9, 0x5410, R11 ;  /* 0x00005410090b7816 */ /* 0x000fe2000000000b */
[----:B-1----:R-:W-:Y:S01]  /*75a0*/  FFMA.FTZ R2, R152, c[0x0][0x23c], -R19 ;  /* 0x00008f0098027a23 */ /* 0x002fe20000010813 */
[----:B------:R-:W-:Y:S01]  /*75b0*/  LOP3.LUT R13, R17, UR8, R8, 0x96, !PT ;  /* 0x00000008110d7c12 */ /* 0x000fe2000f8e9608 */
[----:B------:R-:W-:Y:S01]  /*75c0*/  IMAD.MOV.U32 R152, RZ, RZ, R108 ;  /* 0x000000ffff987224 */ /* 0x000fe200078e006c */
[----:B------:R-:W-:Y:S01]  /*75d0*/  LOP3.LUT R12, R21, UR6, R12, 0x96, !PT ;  /* 0x00000006150c7c12 */ /* 0x000fe2000f8e960c */
[----:B------:R1:W2:Y:S01]  /*75e0*/  MUFU.EX2 R108, R2 ;  /* 0x00000002006c7308 */ /* 0x0002a20000000800 */
[----:B------:R-:W-:Y:S02]  /*75f0*/  IMAD.MOV.U32 R153, RZ, RZ, R101 ;  /* 0x000000ffff997224 */ /* 0x000fe400078e0065 */
[----:B-1----:R-:W-:Y:S01]  /*7600*/  FFMA.FTZ R2, R223, c[0x0][0x23c], -R18 ;  /* 0x00008f00df027a23 */ /* 0x002fe20000010812 */
[----:B--2---:R-:W-:Y:S01]  /*7610*/  F2FP.BF16.PACK_AB R9, R108, R109 ;  /* 0x0000006d6c09723e */ /* 0x004fe200000010ff */
[----:B------:R-:W-:-:S03]  /*7620*/  IMAD.MOV.U32 R223, RZ, RZ, R105 ;  /* 0x000000ffffdf7224 */ /* 0x000fc600078e0069 */
[----:B------:R1:W-:Y:S08]  /*7630*/  MUFU.EX2 R107, R2 ;  /* 0x00000002006b7308 */ /* 0x0003f00000000800 */
[----:B------:R2:W-:Y:S01]  /*7640*/  MUFU.EX2 R105, R14 ;  /* 0x0000000e00697308 */ /* 0x0005e20000000800 */
[----:B-1----:R-:W-:Y:S02]  /*7650*/  FFMA.FTZ R2, R172, c[0x0][0x23c], -R18 ;  /* 0x00008f00ac027a23 */ /* 0x002fe40000010812 */
[----:B------:R-:W-:-:S05]  /*7660*/  IMAD.MOV.U32 R172, RZ, RZ, R100 ;  /* 0x000000ffffac7224 */ /* 0x000fca00078e0064 */
[----:B------:R1:W3:Y:S01]  /*7670*/  MUFU.EX2 R106, R2 ;  /* 0x00000002006a7308 */ /* 0x0002e20000000800 */
[----:B--2---:R-:W-:-:S05]  /*7680*/  IMAD.WIDE.U32 R14, R33, -0x2daee0ad, RZ ;  /* 0xd2511f53210e7825 */ /* 0x004fca00078e00ff */
[----:B------:R-:W-:Y:S02]  /*7690*/  LOP3.LUT R15, R15, UR6, R16, 0x96, !PT ;  /* 0x000000060f0f7c12 */ /* 0x000fe4000f8e9610 */
[----:B-1----:R-:W-:Y:S02]  /*76a0*/  SHF.R.U32.HI R2, RZ, 0x10, R0 ;  /* 0x00000010ff027819 */ /* 0x002fe40000011600 */
[----:B---3--:R-:W-:Y:S02]  /*76b0*/  F2FP.BF16.PACK_AB R8, R105, R106 ;  /* 0x0000006a6908723e */ /* 0x008fe400000010ff */
[----:B------:R-:W-:Y:S01]  /*76c0*/  LOP3.LUT R0, R2, 0xff, RZ, 0xc0, !PT ;  /* 0x000000ff02007812 */ /* 0x000fe200078ec0ff */
[----:B------:R-:W-:Y:S02]  /*76d0*/  FFMA.FTZ R2, R225, c[0x0][0x23c], -R18 ;  /* 0x00008f00e1027a23 */ /* 0x000fe40000010812 */
[----:B------:R-:W-:Y:S01]  /*76e0*/  IMAD.MOV.U32 R225, RZ, RZ, R104 ;  /* 0x000000ffffe17224 */ /* 0x000fe200078e0068 */
[----:B------:R-:W-:Y:S01]  /*76f0*/  PRMT R10, R0, 0x5410, R10 ;  /* 0x00005410000a7816 */ /* 0x000fe2000000000a */
[----:B------:R1:W2:Y:S01]  /*7700*/  MUFU.EX2 R104, R2 ;  /* 0x0000000200687308 */ /* 0x0002a20000000800 */
[----:B------:R-:W-:-:S05]  /*7710*/  HSET2.LE.AND R0, R23, R135, PT ;  /* 0x0000008717007233 */ /* 0x000fca0003803000 */
[----:B------:R-:W-:Y:S01]  /*7720*/  LOP3.LUT R31, R0, R8, RZ, 0xc0, !PT ;  /* 0x00000008001f7212 */ /* 0x000fe200078ec0ff */
[--C-:B------:R-:W-:Y:S02]  /*7730*/  HSET2.LE.AND R0, R10, R135.reuse, PT ;  /* 0x000000870a007233 */ /* 0x100fe40003803000 */
[----:B-1----:R-:W-:Y:S01]  /*7740*/  HSET2.LE.AND R2, R27, R135, PT ;  /* 0x000000871b027233 */ /* 0x002fe20003803000 */
[----:B--2---:R-:W-:-:S04]  /*7750*/  F2FP.BF16.PACK_AB R8, R104, R107 ;  /* 0x0000006b6808723e */ /* 0x004fc800000010ff */
[----:B------:R-:W-:Y:S01]  /*7760*/  LOP3.LUT R30, R2, R9, RZ, 0xc0, !PT ;  /* 0x00000009021e7212 */ /* 0x000fe200078ec0ff */
[----:B------:R-:W-:Y:S01]  /*7770*/  HSET2.LE.AND R2, R11, R135, PT ;  /* 0x000000870b027233 */ /* 0x000fe20003803000 */
[----:B------:R-:W-:Y:S01]  /*7780*/  F2FP.BF16.PACK_AB R9, R110, R111 ;  /* 0x0000006f6e09723e */ /* 0x000fe200000010ff */
[----:B------:R-:W-:Y:S01]  /*7790*/  IMAD.WIDE.U32 R10, R32, -0x326172a9, RZ ;  /* 0xcd9e8d57200a7825 */ /* 0x000fe200078e00ff */
[----:B------:R-:W-:Y:S02]  /*77a0*/  LOP3.LUT R29, R0, R8, RZ, 0xc0, !PT ;  /* 0x00000008001d7212 */ /* 0x000fe400078ec0ff */
[----:B------:R-:W-:Y:S01]  /*77b0*/  LOP3.LUT R28, R2, R9, RZ, 0xc0, !PT ;  /* 0x00000009021c7212 */ /* 0x000fe200078ec0ff */
[----:B------:R-:W-:Y:S01]  /*77c0*/  FFMA.FTZ R0, R174, c[0x0][0x23c], -R19 ;  /* 0x00008f00ae007a23 */ /* 0x000fe20000010813 */
[----:B------:R-:W-:Y:S01]  /*77d0*/  LOP3.LUT R22, R11, UR7, R22, 0x96, !PT ;  /* 0x000000070b167c12 */ /* 0x000fe2000f8e9616 */
[----:B------:R-:W-:-:S04]  /*77e0*/  IMAD.WIDE.U32 R8, R12, -0x326172a9, RZ ;  /* 0xcd9e8d570c087825 */ /* 0x000fc800078e00ff */
[C---:B------:R-:W-:Y:S01]  /*77f0*/  HMMA.16816.F32.BF16 R68, R28.reuse, R36, R68 ;  /* 0x000000241c44723c */ /* 0x040fe20000041844 */
[C---:B------:R-:W-:Y:S01]  /*7800*/  LOP3.LUT R2, R8.reuse, 0xffff, RZ, 0xc0, !PT ;  /* 0x0000ffff08027812 */ /* 0x040fe200078ec0ff */
[----:B------:R-:W-:Y:S01]  /*7810*/  IMAD.WIDE.U32 R12, R13, -0x326172a9, RZ ;  /* 0xcd9e8d570d0c7825 */ /* 0x000fe200078e00ff */
[----:B------:R-:W-:Y:S02]  /*7820*/  LOP3.LUT R11, R9, UR17, R10, 0x96, !PT ;  /* 0x00000011090b7c12 */ /* 0x000fe4000f8e960a */
[----:B------:R-:W-:Y:S01]  /*7830*/  LOP3.LUT R17, R8, 0xff, RZ, 0xc0, !PT ;  /* 0x000000ff08117812 */ /* 0x000fe200078ec0ff */
[----:B------:R-:W-:Y:S01]  /*7840*/  IMAD.MOV.U32 R174, RZ, RZ, R98 ;  /* 0x000000ffffae7224 */ /* 0x000fe200078e0062 */
[--C-:B------:R-:W-:Y:S01]  /*7850*/  SHF.R.U32.HI R16, RZ, 0x10, R8.reuse ;  /* 0x00000010ff107819 */ /* 0x100fe20000011608 */
[----:B------:R-:W-:Y:S01]  /*7860*/  IMAD.MOV.U32 R37, RZ, RZ, R103 ;  /* 0x000000ffff257224 */ /* 0x000fe200078e0067 */
[----:B------:R-:W-:Y:S01]  /*7870*/  SHF.R.U32.HI R21, RZ, 0x18, R8 ;  /* 0x00000018ff157819 */ /* 0x000fe20000011608 */
[----:B------:R1:W-:Y:S01]  /*7880*/  MUFU.EX2 R103, R0 ;  /* 0x0000000000677308 */ /* 0x0003e20000000800 */
[----:B------:R-:W-:Y:S01]  /*7890*/  IMAD.WIDE.U32 R8, R15, -0x326172a9, RZ ;  /* 0xcd9e8d570f087825 */ /* 0x000fe200078e00ff */
[----:B------:R-:W-:Y:S01]  /*78a0*/  LOP3.LUT R13, R13, UR7, R26, 0x96, !PT ;  /* 0x000000070d0d7c12 */ /* 0x000fe2000f8e961a */
[----:B------:R-:W-:Y:S02]  /*78b0*/  HMMA.16816.F32.BF16 R56, R28, R38, R84 ;  /* 0x000000261c38723c */ /* 0x000fe40000041854 */
[----:B------:R-:W-:Y:S01]  /*78c0*/  FFMA.FTZ R36, R185, c[0x0][0x23c], -R24 ;  /* 0x00008f00b9247a23 */ /* 0x000fe20000010818 */
[----:B------:R-:W-:Y:S01]  /*78d0*/  LOP3.LUT R10, R9, UR17, R12, 0x96, !PT ;  /* 0x00000011090a7c12 */ /* 0x000fe2000f8e960c */
[----:B------:R-:W-:Y:S01]  /*78e0*/  FFMA.FTZ R12, R165, c[0x0][0x23c], -R19 ;  /* 0x00008f00a50c7a23 */ /* 0x000fe20000010813 */
[----:B------:R-:W-:-:S02]  /*78f0*/  LOP3.LUT R23, R8, 0xffff, RZ, 0xc0, !PT ;  /* 0x0000ffff08177812 */ /* 0x000fc400078ec0ff */
[----:B------:R-:W-:Y:S01]  /*7900*/  LOP3.LUT R32, R8, 0xff, RZ, 0xc0, !PT ;  /* 0x000000ff08207812 */ /* 0x000fe200078ec0ff */
[----:B------:R2:W-:Y:S01]  /*7910*/  MUFU.EX2 R97, R12 ;  /* 0x0000000c00617308 */ /* 0x0005e20000000800 */
[--C-:B------:R-:W-:Y:S01]  /*7920*/  SHF.R.U32.HI R27, RZ, 0x10, R8.reuse ;  /* 0x00000010ff1b7819 */ /* 0x100fe20000011608 */
[----:B------:R-:W-:Y:S01]  /*7930*/  HMMA.16816.F32.BF16 R156, R28, R52, R156 ;  /* 0x000000341c9c723c */ /* 0x000fe2000004189c */
[----:B------:R-:W-:Y:S01]  /*7940*/  SHF.R.U32.HI R26, RZ, 0x18, R8 ;  /* 0x00000018ff1a7819 */ /* 0x000fe20000011608 */
[----:B------:R-:W-:-:S04]  /*7950*/  IMAD.WIDE.U32 R8, R22, -0x2daee0ad, RZ ;  /* 0xd2511f5316087825 */ /* 0x000fc800078e00ff */
[----:B-1----:R-:W-:Y:S01]  /*7960*/  FFMA.FTZ R0, R175, c[0x0][0x23c], -R19 ;  /* 0x00008f00af007a23 */ /* 0x002fe20000010813 */
[----:B------:R-:W-:Y:S01]  /*7970*/  LOP3.LUT R15, R8, 0xffff, RZ, 0xc0, !PT ;  /* 0x0000ffff080f7812 */ /* 0x000fe200078ec0ff */
[----:B------:R-:W-:Y:S01]  /*7980*/  IMAD.MOV.U32 R175, RZ, RZ, R247 ;  /* 0x000000ffffaf7224 */ /* 0x000fe200078e00f7 */
[----:B------:R-:W-:Y:S01]  /*7990*/  HMMA.16816.F32.BF16 R52, R28, R54, R76 ;  /* 0x000000361c34723c */ /* 0x000fe2000004184c */
[----:B------:R1:W-:Y:S01]  /*79a0*/  MUFU.EX2 R102, R0 ;  /* 0x0000000000667308 */ /* 0x0003e20000000800 */
[----:B------:R-:W-:Y:S01]  /*79b0*/  LDSM.16.MT88.4 R28, [R206+0x5800] ;  /* 0x00580000ce1c783b */ /* 0x000fe20000004200 */
[----:B--2---:R-:W-:-:S06]  /*79c0*/  FFMA.FTZ R12, R179, c[0x0][0x23c], -R18 ;  /* 0x00008f00b30c7a23 */ /* 0x004fcc0000010812 */
[----:B------:R-:W-:Y:S01]  /*79d0*/  MUFU.EX2 R95, R12 ;  /* 0x0000000c005f7308 */ /* 0x000fe20000000800 */
[----:B-1----:R-:W-:-:S07]  /*79e0*/  FFMA.FTZ R0, R164, c[0x0][0x23c], -R19 ;  /* 0x00008f00a4007a23 */ /* 0x002fce0000010813 */
[----:B------:R1:W-:Y:S02]  /*79f0*/  MUFU.EX2 R101, R0 ;  /* 0x0000000000657308 */ /* 0x0003e40000000800 */
[----:B-1----:R-:W-:Y:S01]  /*7a00*/  SHF.R.U32.HI R0, RZ, 0x8, R2 ;  /* 0x00000008ff007819 */ /* 0x002fe20000011602 */
[----:B------:R-:W-:-:S03]  /*7a10*/  FFMA.FTZ R2, R155, c[0x0][0x23c], -R19 ;  /* 0x00008f009b027a23 */ /* 0x000fc60000010813 */
[----:B------:R-:W-:Y:S02]  /*7a20*/  PRMT R46, R17, 0x5410, R0 ;  /* 0x00005410112e7816 */ /* 0x000fe40000000000 */
[----:B------:R1:W-:Y:S01]  /*7a30*/  MUFU.EX2 R100, R2 ;  /* 0x0000000200647308 */ /* 0x0003e20000000800 */
[----:B------:R-:W-:Y:S02]  /*7a40*/  LOP3.LUT R0, R16, 0xff, RZ, 0xc0, !PT ;  /* 0x000000ff10007812 */ /* 0x000fe400078ec0ff */
[----:B------:R-:W-:Y:S02]  /*7a50*/  LOP3.LUT R17, R8, 0xff, RZ, 0xc0, !PT ;  /* 0x000000ff08117812 */ /* 0x000fe400078ec0ff */
[----:B------:R-:W-:Y:S01]  /*7a60*/  PRMT R45, R0, 0x5410, R21 ;  /* 0x00005410002d7816 */ /* 0x000fe20000000015 */
[----:B------:R-:W-:Y:S01]  /*7a70*/  FFMA.FTZ R0, R169, c[0x0][0x23c], -R19 ;  /* 0x00008f00a9007a23 */ /* 0x000fe20000010813 */
[----:B------:R-:W-:-:S03]  /*7a80*/  SHF.R.U32.HI R16, RZ, 0x10, R8 ;  /* 0x00000010ff107819 */ /* 0x000fc60000011608 */
[----:B------:R-:W-:Y:S01]  /*7a90*/  MUFU.EX2 R98, R0 ;  /* 0x0000000000627308 */ /* 0x000fe20000000800 */
[----:B-1----:R-:W-:-:S07]  /*7aa0*/  FFMA.FTZ R2, R173, c[0x0][0x23c], -R19 ;  /* 0x00008f00ad027a23 */ /* 0x002fce0000010813 */
[----:B------:R1:W-:Y:S02]  /*7ab0*/  MUFU.EX2 R99, R2 ;  /* 0x0000000200637308 */ /* 0x0003e40000000800 */
[----:B-1----:R-:W-:Y:S02]  /*7ac0*/  LOP3.LUT R2, R9, UR16, R20, 0x96, !PT ;  /* 0x0000001009027c12 */ /* 0x002fe4000f8e9614 */
[----:B------:R-:W-:Y:S01]  /*7ad0*/  SHF.R.U32.HI R20, RZ, 0x18, R8 ;  /* 0x00000018ff147819 */ /* 0x000fe20000011608 */
[----:B------:R-:W-:Y:S01]  /*7ae0*/  IMAD.WIDE.U32 R8, R13, -0x2daee0ad, RZ ;  /* 0xd2511f530d087825 */ /* 0x000fe200078e00ff */
[----:B------:R-:W-:-:S04]  /*7af0*/  SHF.R.U32.HI R12, RZ, 0x18, R2 ;  /* 0x00000018ff0c7819 */ /* 0x000fc80000011602 */
[----:B------:R-:W-:Y:S02]  /*7b00*/  LOP3.LUT R0, R9, UR16, R14, 0x96, !PT ;  /* 0x0000001009007c12 */ /* 0x000fe4000f8e960e */
[----:B------:R-:W-:Y:S01]  /*7b10*/  LOP3.LUT R13, R8, 0xffff, RZ, 0xc0, !PT ;  /* 0x0000ffff080d7812 */ /* 0x000fe200078ec0ff */
[----:B------:R-:W-:Y:S01]  /*7b20*/  FFMA.FTZ R9, R166, c[0x0][0x23c], -R19 ;  /* 0x00008f00a6097a23 */ /* 0x000fe20000010813 */
[----:B------:R-:W-:Y:S02]  /*7b30*/  LOP3.LUT R21, R8, 0xff, RZ, 0xc0, !PT ;  /* 0x000000ff08157812 */ /* 0x000fe400078ec0ff */
[--C-:B------:R-:W-:Y:S01]  /*7b40*/  SHF.R.U32.HI R22, RZ, 0x10, R8.reuse ;  /* 0x00000010ff167819 */ /* 0x100fe20000011608 */
[----:B------:R1:W-:Y:S01]  /*7b50*/  MUFU.EX2 R247, R9 ;  /* 0x0000000900f77308 */ /* 0x0003e20000000800 */
[----:B------:R-:W-:Y:S02]  /*7b60*/  SHF.R.U32.HI R33, RZ, 0x18, R8 ;  /* 0x00000018ff217819 */ /* 0x000fe40000011608 */
[----:B------:R-:W-:-:S04]  /*7b70*/  LOP3.LUT R8, R11, 0xffff, RZ, 0xc0, !PT ;  /* 0x0000ffff0b087812 */ /* 0x000fc800078ec0ff */
[----:B-1----:R-:W-:Y:S02]  /*7b80*/  SHF.R.U32.HI R9, RZ, 0x8, R8 ;  /* 0x00000008ff097819 */ /* 0x002fe40000011608 */
[----:B------:R-:W-:-:S04]  /*7b90*/  LOP3.LUT R8, R11, 0xff, RZ, 0xc0, !PT ;  /* 0x000000ff0b087812 */ /* 0x000fc800078ec0ff */
[----:B------:R-:W-:Y:S01]  /*7ba0*/  PRMT R44, R8, 0x5410, R9 ;  /* 0x00005410082c7816 */ /* 0x000fe20000000009 */
[--C-:B------:R-:W-:Y:S01]  /*7bb0*/  FFMA.FTZ R8, R176, c[0x0][0x23c], -R18.reuse ;  /* 0x00008f00b0087a23 */ /* 0x100fe20000010812 */
[--C-:B------:R-:W-:Y:S02]  /*7bc0*/  SHF.R.U32.HI R9, RZ, 0x10, R11.reuse ;  /* 0x00000010ff097819 */ /* 0x100fe4000001160b */
[----:B------:R-:W-:Y:S01]  /*7bd0*/  SHF.R.U32.HI R11, RZ, 0x18, R11 ;  /* 0x00000018ff0b7819 */ /* 0x000fe2000001160b */
[----:B------:R1:W-:Y:S02]  /*7be0*/  MUFU.EX2 R96, R8 ;  /* 0x0000000800607308 */ /* 0x0003e40000000800 */
[----:B-1----:R-:W-:Y:S01]  /*7bf0*/  LOP3.LUT R8, R9, 0xff, RZ, 0xc0, !PT ;  /* 0x000000ff09087812 */ /* 0x002fe200078ec0ff */
[----:B------:R-:W-:-:S03]  /*7c00*/  FFMA.FTZ R9, R168, c[0x0][0x23c], -R18 ;  /* 0x00008f00a8097a23 */ /* 0x000fc60000010812 */
[----:B------:R-:W-:Y:S02]  /*7c10*/  PRMT R42, R8, 0x5410, R11 ;  /* 0x00005410082a7816 */ /* 0x000fe4000000000b */
[----:B------:R1:W-:Y:S01]  /*7c20*/  MUFU.EX2 R94, R9 ;  /* 0x00000009005e7308 */ /* 0x0003e20000000800 */
[----:B------:R-:W-:Y:S01]  /*7c30*/  SHF.R.U32.HI R8, RZ, 0x8, R23 ;  /* 0x00000008ff087819 */ /* 0x000fe20000011617 */
[----:B------:R-:W-:-:S03]  /*7c40*/  FFMA.FTZ R11, R226, c[0x0][0x23c], -R25 ;  /* 0x00008f00e20b7a23 */ /* 0x000fc60000010819 */
[----:B------:R-:W-:Y:S02]  /*7c50*/  PRMT R23, R32, 0x5410, R8 ;  /* 0x0000541020177816 */ /* 0x000fe40000000008 */
[----:B------:R-:W-:Y:S01]  /*7c60*/  LOP3.LUT R8, R27, 0xff, RZ, 0xc0, !PT ;  /* 0x000000ff1b087812 */ /* 0x000fe200078ec0ff */
[----:B------:R2:W-:Y:S03]  /*7c70*/  MUFU.EX2 R88, R11 ;  /* 0x0000000b00587308 */ /* 0x0005e60000000800 */
[----:B------:R-:W-:Y:S02]  /*7c80*/  PRMT R19, R8, 0x5410, R26 ;  /* 0x0000541008137816 */ /* 0x000fe4000000001a */
[----:B------:R-:W-:Y:S01]  /*7c90*/  SHF.R.U32.HI R8, RZ, 0x8, R15 ;  /* 0x00000008ff087819 */ /* 0x000fe2000001160f */
[----:B------:R-:W-:Y:S02]  /*7ca0*/  IMAD.MOV.U32 R155, RZ, RZ, R5 ;  /* 0x000000ffff9b7224 */ /* 0x000fe400078e0005 */
[----:B-1----:R-:W-:Y:S01]  /*7cb0*/  FFMA.FTZ R9, R167, c[0x0][0x23c], -R18 ;  /* 0x00008f00a7097a23 */ /* 0x002fe20000010812 */
[----:B------:R-:W-:Y:S01]  /*7cc0*/  PRMT R48, R17, 0x5410, R8 ;  /* 0x0000541011307816 */ /* 0x000fe20000000008 */
[--C-:B------:R-:W-:Y:S01]  /*7cd0*/  FFMA.FTZ R15, R189, c[0x0][0x23c], -R25.reuse ;  /* 0x00008f00bd0f7a23 */ /* 0x100fe20000010819 */
[----:B------:R-:W-:Y:S01]  /*7ce0*/  LOP3.LUT R8, R10, 0xffff, RZ, 0xc0, !PT ;  /* 0x0000ffff0a087812 */ /* 0x000fe200078ec0ff */
[----:B------:R1:W-:Y:S01]  /*7cf0*/  MUFU.EX2 R93, R9 ;  /* 0x00000009005d7308 */ /* 0x0003e20000000800 */
[----:B--2---:R-:W-:-:S07]  /*7d00*/  FFMA.FTZ R11, R182, c[0x0][0x23c], -R25 ;  /* 0x00008f00b60b7a23 */ /* 0x004fce0000010819 */
[----:B------:R2:W-:Y:S01]  /*7d10*/  MUFU.EX2 R90, R11 ;  /* 0x0000000b005a7308 */ /* 0x0005e20000000800 */
[----:B-1----:R-:W-:-:S07]  /*7d20*/  FFMA.FTZ R9, R171, c[0x0][0x23c], -R18 ;  /* 0x00008f00ab097a23 */ /* 0x002fce0000010812 */
[----:B------:R1:W-:Y:S01]  /*7d30*/  MUFU.EX2 R92, R9 ;  /* 0x00000009005c7308 */ /* 0x0003e20000000800 */
[----:B--2---:R-:W-:Y:S01]  /*7d40*/  SHF.R.U32.HI R11, RZ, 0x18, R10 ;  /* 0x00000018ff0b7819 */ /* 0x004fe2000001160a */
[----:B-1----:R-:W-:-:S06]  /*7d50*/  FFMA.FTZ R9, R170, c[0x0][0x23c], -R18 ;  /* 0x00008f00aa097a23 */ /* 0x002fcc0000010812 */
[----:B------:R1:W-:Y:S02]  /*7d60*/  MUFU.EX2 R91, R9 ;  /* 0x00000009005b7308 */ /* 0x0003e40000000800 */
[----:B-1----:R-:W-:Y:S01]  /*7d70*/  LOP3.LUT R9, R16, 0xff, RZ, 0xc0, !PT ;  /* 0x000000ff10097812 */ /* 0x002fe200078ec0ff */
[----:B------:R-:W-:Y:S02]  /*7d80*/  IMAD.MOV.U32 R164, RZ, RZ, R4 ;  /* 0x000000ffffa47224 */ /* 0x000fe400078e0004 */
[----:B------:R-:W-:Y:S01]  /*7d90*/  FFMA.FTZ R16, R184, c[0x0][0x23c], -R25 ;  /* 0x00008f00b8107a23 */ /* 0x000fe20000010819 */
[----:B------:R-:W-:Y:S02]  /*7da0*/  PRMT R43, R9, 0x5410, R20 ;  /* 0x00005410092b7816 */ /* 0x000fe40000000014 */
[----:B------:R-:W-:Y:S02]  /*7db0*/  SHF.R.U32.HI R9, RZ, 0x8, R8 ;  /* 0x00000008ff097819 */ /* 0x000fe40000011608 */
[----:B------:R-:W-:-:S04]  /*7dc0*/  LOP3.LUT R8, R10, 0xff, RZ, 0xc0, !PT ;  /* 0x000000ff0a087812 */ /* 0x000fc800078ec0ff */
[----:B------:R-:W-:Y:S01]  /*7dd0*/  PRMT R14, R8, 0x5410, R9 ;  /* 0x00005410080e7816 */ /* 0x000fe20000000009 */
[--C-:B------:R-:W-:Y:S01]  /*7de0*/  FFMA.FTZ R8, R180, c[0x0][0x23c], -R25.reuse ;  /* 0x00008f00b4087a23 */ /* 0x100fe20000010819 */
[----:B------:R-:W-:Y:S01]  /*7df0*/  SHF.R.U32.HI R9, RZ, 0x10, R10 ;  /* 0x00000010ff097819 */ /* 0x000fe2000001160a */
[----:B------:R-:W-:Y:S02]  /*7e00*/  FFMA.FTZ R10, R181, c[0x0][0x23c], -R25 ;  /* 0x00008f00b50a7a23 */ /* 0x000fe40000010819 */
[----:B------:R1:W-:Y:S01]  /*7e10*/  MUFU.EX2 R89, R8 ;  /* 0x0000000800597308 */ /* 0x0003e20000000800 */
[----:B------:R-:W-:-:S04]  /*7e20*/  LOP3.LUT R9, R9, 0xff, RZ, 0xc0, !PT ;  /* 0x000000ff09097812 */ /* 0x000fc800078ec0ff */
[----:B------:R-:W-:Y:S01]  /*7e30*/  PRMT R17, R9, 0x5410, R11 ;  /* 0x0000541009117816 */ /* 0x000fe2000000000b */
[----:B------:R-:W-:Y:S01]  /*7e40*/  FFMA.FTZ R9, R227, c[0x0][0x23c], -R24 ;  /* 0x00008f00e3097a23 */ /* 0x000fe20000010818 */
[----:B------:R-:W-:Y:S01]  /*7e50*/  LOP3.LUT R11, R22, 0xff, RZ, 0xc0, !PT ;  /* 0x000000ff160b7812 */ /* 0x000fe200078ec0ff */
[----:B------:R2:W3:Y:S03]  /*7e60*/  MUFU.EX2 R83, R10 ;  /* 0x0000000a00537308 */ /* 0x0004e60000000800 */
[----:B------:R-:W-:Y:S02]  /*7e70*/  PRMT R20, R11, 0x5410, R33 ;  /* 0x000054100b147816 */ /* 0x000fe40000000021 */
[----:B------:R-:W-:Y:S01]  /*7e80*/  SHF.R.U32.HI R11, RZ, 0x18, R0 ;  /* 0x00000018ff0b7819 */ /* 0x000fe20000011600 */
[----:B------:R-:W4:Y:S01]  /*7e90*/  LDSM.16.MT88.4 R32, [R205+0x5800] ;  /* 0x00580000cd20783b */ /* 0x000f220000004200 */
[----:B-1----:R-:W-:Y:S01]  /*7ea0*/  SHF.R.U32.HI R8, RZ, 0x8, R13 ;  /* 0x00000008ff087819 */ /* 0x002fe2000001160d */
[----:B------:R1:W-:Y:S01]  /*7eb0*/  MUFU.EX2 R82, R9 ;  /* 0x0000000900527308 */ /* 0x0003e20000000800 */
[----:B------:R-:W-:-:S02]  /*7ec0*/  LOP3.LUT R13, R2, 0xff, RZ, 0xc0, !PT ;  /* 0x000000ff020d7812 */ /* 0x000fc400078ec0ff */
[----:B------:R-:W-:Y:S01]  /*7ed0*/  PRMT R41, R21, 0x5410, R8 ;  /* 0x0000541015297816 */ /* 0x000fe20000000008 */
[----:B------:R-:W-:Y:S01]  /*7ee0*/  FFMA.FTZ R21, R191, c[0x0][0x23c], -R24 ;  /* 0x00008f00bf157a23 */ /* 0x000fe20000010818 */
[----:B------:R-:W-:Y:S02]  /*7ef0*/  LOP3.LUT R8, R2, 0xffff, RZ, 0xc0, !PT ;  /* 0x0000ffff02087812 */ /* 0x000fe400078ec0ff */
[----:B--2---:R-:W-:Y:S02]  /*7f00*/  SHF.R.U32.HI R10, RZ, 0x10, R2 ;  /* 0x00000010ff0a7819 */ /* 0x004fe40000011602 */
[----:B------:R-:W-:Y:S02]  /*7f10*/  SHF.R.U32.HI R8, RZ, 0x8, R8 ;  /* 0x00000008ff087819 */ /* 0x000fe40000011608 */
[----:B------:R-:W-:Y:S01]  /*7f20*/  LOP3.LUT R2, R10, 0xff, RZ, 0xc0, !PT ;  /* 0x000000ff0a027812 */ /* 0x000fe200078ec0ff */
[----:B------:R-:W-:Y:S01]  /*7f30*/  FFMA.FTZ R10, R228, c[0x0][0x23c], -R24 ;  /* 0x00008f00e40a7a23 */ /* 0x000fe20000010818 */
[----:B------:R-:W-:-:S02]  /*7f40*/  PRMT R40, R13, 0x5410, R8 ;  /* 0x000054100d287816 */ /* 0x000fc40000000008 */
[----:B------:R-:W-:Y:S01]  /*7f50*/  SHF.R.U32.HI R8, RZ, 0x10, R0 ;  /* 0x00000010ff087819 */ /* 0x000fe20000011600 */
[----:B-1----:R-:W-:Y:S01]  /*7f60*/  FFMA.FTZ R9, R186, c[0x0][0x23c], -R24 ;  /* 0x00008f00ba097a23 */ /* 0x002fe20000010818 */
[----:B------:R-:W-:Y:S01]  /*7f70*/  PRMT R39, R2, 0x5410, R12 ;  /* 0x0000541002277816 */ /* 0x000fe2000000000c */
[----:B------:R1:W-:Y:S01]  /*7f80*/  MUFU.EX2 R80, R10 ;  /* 0x0000000a00507308 */ /* 0x0003e20000000800 */
[C---:B------:R-:W-:Y:S02]  /*7f90*/  LOP3.LUT R2, R0.reuse, 0xffff, RZ, 0xc0, !PT ;  /* 0x0000ffff00027812 */ /* 0x040fe400078ec0ff */
[----:B------:R-:W-:Y:S02]  /*7fa0*/  LOP3.LUT R12, R0, 0xff, RZ, 0xc0, !PT ;  /* 0x000000ff000c7812 */ /* 0x000fe400078ec0ff */
[----:B------:R-:W-:-:S03]  /*7fb0*/  LOP3.LUT R0, R8, 0xff, RZ, 0xc0, !PT ;  /* 0x000000ff08007812 */ /* 0x000fc600078ec0ff */
[----:B------:R2:W-:Y:S01]  /*7fc0*/  MUFU.EX2 R81, R9 ;  /* 0x0000000900517308 */ /* 0x0005e20000000800 */
[----:B------:R-:W-:Y:S01]  /*7fd0*/  PRMT R26, R0, 0x5410, R11 ;  /* 0x00005410001a7816 */ /* 0x000fe2000000000b */
[----:B------:R-:W-:Y:S01]  /*7fe0*/  FFMA.FTZ R0, R178, c[0x0][0x23c], -R18 ;  /* 0x00008f00b2007a23 */ /* 0x000fe20000010812 */
[----:B---3--:R-:W-:-:S05]  /*7ff0*/  F2FP.BF16.PACK_AB R11, R83, R89 ;  /* 0x00000059530b723e */ /* 0x008fca00000010ff */
[----:B------:R3:W-:Y:S01]  /*8000*/  MUFU.EX2 R66, R0 ;  /* 0x0000000000427308 */ /* 0x0007e20000000800 */
[----:B-1----:R-:W-:Y:S01]  /*8010*/  HSET2.LE.AND R10, R23, R135, PT ;  /* 0x00000087170a7233 */ /* 0x002fe20003803000 */
[----:B------:R-:W-:-:S04]  /*8020*/  FFMA.FTZ R23, R187, c[0x0][0x23c], -R24 ;  /* 0x00008f00bb177a23 */ /* 0x000fc80000010818 */
[----:B------:R-:W-:Y:S02]  /*8030*/  LOP3.LUT R10, R10, R11, RZ, 0xc0, !PT ;  /* 0x0000000b0a0a7212 */ /* 0x000fe400078ec0ff */
[----:B--2---:R-:W-:Y:S01]  /*8040*/  SHF.R.U32.HI R9, RZ, 0x8, R2 ;  /* 0x00000008ff097819 */ /* 0x004fe20000011602 */
[----:B------:R-:W-:-:S03]  /*8050*/  FFMA.FTZ R2, R188, c[0x0][0x23c], -R24 ;  /* 0x00008f00bc027a23 */ /* 0x000fc60000010818 */
[----:B------:R-:W-:Y:S01]  /*8060*/  PRMT R27, R12, 0x5410, R9 ;  /* 0x000054100c1b7816 */ /* 0x000fe20000000009 */
[----:B------:R1:W2:Y:S01]  /*8070*/  MUFU.EX2 R67, R2 ;  /* 0x0000000200437308 */ /* 0x0002a20000000800 */
[----:B------:R-:W-:Y:S01]  /*8080*/  FFMA.FTZ R9, R177, c[0x0][0x23c], -R18 ;  /* 0x00008f00b1097a23 */ /* 0x000fe20000010812 */
[--C-:B------:R-:W-:Y:S01]  /*8090*/  HSET2.LE.AND R12, R19, R135.reuse, PT ;  /* 0x00000087130c7233 */ /* 0x100fe20003803000 */
[--C-:B------:R-:W-:Y:S01]  /*80a0*/  FFMA.FTZ R18, R183, c[0x0][0x23c], -R25.reuse ;  /* 0x00008f00b7127a23 */ /* 0x100fe20000010819 */
[----:B---3--:R-:W-:Y:S01]  /*80b0*/  HSET2.LE.AND R0, R14, R135, PT ;  /* 0x000000870e007233 */ /* 0x008fe20003803000 */
[----:B------:R-:W-:Y:S02]  /*80c0*/  FFMA.FTZ R14, R190, c[0x0][0x23c], -R25 ;  /* 0x00008f00be0e7a23 */ /* 0x000fe40000010819 */
[----:B------:R-:W-:Y:S01]  /*80d0*/  FFMA.FTZ R19, R229, c[0x0][0x23c], -R24 ;  /* 0x00008f00e5137a23 */ /* 0x000fe20000010818 */
[----:B------:R3:W3:Y:S01]  /*80e0*/  MUFU.EX2 R65, R9 ;  /* 0x0000000900417308 */ /* 0x0006e20000000800 */
[----:B-1----:R-:W-:-:S07]  /*80f0*/  F2FP.BF16.PACK_AB R2, R90, R88 ;  /* 0x000000585a02723e */ /* 0x002fce00000010ff */
[----:B------:R-:W-:Y:S01]  /*8100*/  MUFU.EX2 R64, R14 ;  /* 0x0000000e00407308 */ /* 0x000fe20000000800 */
[----:B--2---:R-:W-:Y:S02]  /*8110*/  F2FP.BF16.PACK_AB R13, R67, R80 ;  /* 0x00000050430d723e */ /* 0x004fe400000010ff */
[----:B------:R-:W-:Y:S01]  /*8120*/  LOP3.LUT R8, R0, R2, RZ, 0xc0, !PT ;  /* 0x0000000200087212 */ /* 0x000fe200078ec0ff */
[----:B------:R-:W-:Y:S01]  /*8130*/  HSET2.LE.AND R0, R17, R135, PT ;  /* 0x0000008711007233 */ /* 0x000fe20003803000 */
[----:B------:R-:W-:Y:S02]  /*8140*/  F2FP.BF16.PACK_AB R2, R81, R82 ;  /* 0x000000525102723e */ /* 0x000fe400000010ff */
[----:B------:R-:W-:Y:S02]  /*8150*/  LOP3.LUT R11, R12, R13, RZ, 0xc0, !PT ;  /* 0x0000000d0c0b7212 */ /* 0x000fe400078ec0ff */
[----:B---3--:R-:W-:Y:S01]  /*8160*/  LOP3.LUT R9, R0, R2, RZ, 0xc0, !PT ;  /* 0x0000000200097212 */ /* 0x008fe200078ec0ff */
[----:B------:R-:W-:-:S02]  /*8170*/  FADD.FTZ R0, R37, R175 ;  /* 0x000000af25007221 */ /* 0x000fc40000010000 */
        /* <DEDUP_REMOVED lines=19> */
[C---:B----4-:R-:W-:Y:S01]  /*82b0*/  HMMA.16816.F32.BF16 R148, R8.reuse, R34, R148 ;  /* 0x000000220894723c */ /* 0x050fe20000041894 */
[----:B------:R-:W-:Y:S01]  /*82c0*/  IMAD.MOV.U32 R166, RZ, RZ, R225 ;  /* 0x000000ffffa67224 */ /* 0x000fe200078e00e1 */
[--C-:B------:R-:W-:Y:S01]  /*82d0*/  HSET2.LE.AND R17, R42, R135.reuse, PT ;  /* 0x000000872a117233 */ /* 0x100fe20003803000 */
[----:B------:R-:W-:Y:S01]  /*82e0*/  IMAD.MOV.U32 R37, RZ, RZ, R223 ;  /* 0x000000ffff257224 */ /* 0x000fe200078e00df */
[----:B------:R-:W-:Y:S01]  /*82f0*/  MUFU.EX2 R36, R36 ;  /* 0x0000002400247308 */ /* 0x000fe20000000800 */
[----:B------:R-:W-:Y:S01]  /*8300*/  IMAD.MOV.U32 R169, RZ, RZ, R172 ;  /* 0x000000ffffa97224 */ /* 0x000fe200078e00ac */
[----:B------:R-:W-:Y:S01]  /*8310*/  HSET2.LE.AND R20, R20, R135, PT ;  /* 0x0000008714147233 */ /* 0x000fe20003803000 */
[----:B------:R-:W-:Y:S01]  /*8320*/  IMAD.MOV.U32 R223, RZ, RZ, R143 ;  /* 0x000000ffffdf7224 */ /* 0x000fe200078e008f */
[----:B------:R-:W-:Y:S01]  /*8330*/  HMMA.16816.F32.BF16 R160, R8, R28, R160 ;  /* 0x0000001c08a0723c */ /* 0x000fe200000418a0 */
[----:B------:R-:W-:Y:S01]  /*8340*/  IMAD.MOV.U32 R146, RZ, RZ, R145 ;  /* 0x000000ffff927224 */ /* 0x000fe200078e0091 */
[----:B------:R1:W5:Y:S01]  /*8350*/  LDL.LU R7, [R1+0x84] ;  /* 0x0000840001077983 */ /* 0x0003620000300800 */
[----:B------:R-:W-:-:S02]  /*8360*/  IMAD.MOV.U32 R143, RZ, RZ, R47 ;  /* 0x000000ffff8f7224 */ /* 0x000fc400078e002f */
[----:B------:R-:W-:Y:S02]  /*8370*/  IMAD.MOV.U32 R145, RZ, RZ, R51 ;  /* 0x000000ffff917224 */ /* 0x000fe400078e0033 */
[----:B------:R-:W-:Y:S02]  /*8380*/  FADD.FTZ R13, R175, R142 ;  /* 0x0000008eaf0d7221 */ /* 0x000fe40000010000 */
[----:B------:R-:W-:Y:S02]  /*8390*/  IMAD.MOV.U32 R47, RZ, RZ, R49 ;  /* 0x000000ffff2f7224 */ /* 0x000fe400078e0031 */
[----:B------:R-:W-:Y:S02]  /*83a0*/  IMAD.MOV.U32 R225, RZ, RZ, R154 ;  /* 0x000000ffffe17224 */ /* 0x000fe400078e009a */
[----:B------:R-:W-:Y:S02]  /*83b0*/  IMAD.MOV.U32 R172, RZ, RZ, R222 ;  /* 0x000000ffffac7224 */ /* 0x000fe400078e00de */
[----:B------:R-:W-:-:S02]  /*83c0*/  IMAD.MOV.U32 R49, RZ, RZ, R201 ;  /* 0x000000ffff317224 */ /* 0x000fc400078e00c9 */
[----:B------:R-:W-:Y:S02]  /*83d0*/  FADD.FTZ R12, R165, R166 ;  /* 0x000000a6a50c7221 */ /* 0x000fe40000010000 */
[----:B------:R-:W-:Y:S02]  /*83e0*/  FADD.FTZ R0, R155, R0 ;  /* 0x000000009b007221 */ /* 0x000fe40000010000 */
[----:B------:R-:W-:Y:S02]  /*83f0*/  IMAD.MOV.U32 R175, RZ, RZ, R153 ;  /* 0x000000ffffaf7224 */ /* 0x000fe400078e0099 */
[----:B------:R-:W-:Y:S01]  /*8400*/  FADD.FTZ R2, R173, R169 ;  /* 0x000000a9ad027221 */ /* 0x000fe20000010000 */
[----:B------:R2:W3:Y:S01]  /*8410*/  MUFU.EX2 R51, R15 ;  /* 0x0000000f00337308 */ /* 0x0004e20000000800 */
[----:B------:R-:W-:Y:S02]  /*8420*/  IMAD.MOV.U32 R154, RZ, RZ, R145 ;  /* 0x000000ffff9a7224 */ /* 0x000fe400078e0091 */
[----:B------:R-:W-:Y:S01]  /*8430*/  FADD.FTZ R22, R164, R13 ;  /* 0x0000000da4167221 */ /* 0x000fe20000010000 */
[----:B------:R-:W-:Y:S01]  /*8440*/  HSET2.LE.AND R13, R44, R135, PT ;  /* 0x000000872c0d7233 */ /* 0x000fe20003803000 */
[----:B------:R-:W-:-:S02]  /*8450*/  IMAD.MOV.U32 R174, RZ, RZ, R152 ;  /* 0x000000ffffae7224 */ /* 0x000fc400078e0098 */
[----:B------:R-:W-:Y:S02]  /*8460*/  IMAD.MOV.U32 R153, RZ, RZ, R221 ;  /* 0x000000ffff997224 */ /* 0x000fe400078e00dd */
[----:B------:R-:W-:Y:S01]  /*8470*/  FADD.FTZ R24, R50, R12 ;  /* 0x0000000c32187221 */ /* 0x000fe20000010000 */
[----:B------:R-:W-:Y:S01]  /*8480*/  F2FP.BF16.PACK_AB R12, R93, R94 ;  /* 0x0000005e5d0c723e */ /* 0x000fe200000010ff */
[----:B------:R-:W-:Y:S01]  /*8490*/  FADD.FTZ R37, R37, R0 ;  /* 0x0000000025257221 */ /* 0x000fe20000010000 */
[----:B------:R4:W-:Y:S01]  /*84a0*/  MUFU.EX2 R50, R16 ;  /* 0x0000001000327308 */ /* 0x0009e20000000800 */
[----:B------:R-:W-:Y:S01]  /*84b0*/  IMAD.MOV.U32 R164, RZ, RZ, R225 ;  /* 0x000000ffffa47224 */ /* 0x000fe200078e00e1 */
[--C-:B------:R-:W-:Y:S01]  /*84c0*/  HSET2.LE.AND R0, R46, R135.reuse, PT ;  /* 0x000000872e007233 */ /* 0x100fe20003803000 */
[----:B------:R-:W-:Y:S01]  /*84d0*/  IMAD.MOV.U32 R169, RZ, RZ, R172 ;  /* 0x000000ffffa97224 */ /* 0x000fe200078e00ac */
[----:B--2---:R-:W-:Y:S01]  /*84e0*/  HSET2.LE.AND R15, R45, R135, PT ;  /* 0x000000872d0f7233 */ /* 0x004fe20003803000 */
[----:B------:R-:W-:-:S02]  /*84f0*/  IMAD.MOV.U32 R222, RZ, RZ, R144 ;  /* 0x000000ffffde7224 */ /* 0x000fc400078e0090 */
[----:B------:R-:W-:Y:S02]  /*8500*/  IMAD.MOV.U32 R221, RZ, RZ, R146 ;  /* 0x000000ffffdd7224 */ /* 0x000fe400078e0092 */
[----:B------:R-:W-:Y:S02]  /*8510*/  IMAD.MOV.U32 R152, RZ, RZ, R147 ;  /* 0x000000ffff987224 */ /* 0x000fe400078e0093 */
[----:B------:R-:W-:Y:S01]  /*8520*/  FADD.FTZ R38, R175, R2 ;  /* 0x00000002af267221 */ /* 0x000fe20000010000 */
[----:B------:R-:W-:Y:S01]  /*8530*/  HMMA.16816.F32.BF16 R144, R8, R32, R60 ;  /* 0x000000200890723c */ /* 0x000fe2000004183c */
[----:B------:R-:W-:Y:S02]  /*8540*/  IMAD.MOV.U32 R225, RZ, RZ, R47 ;  /* 0x000000ffffe17224 */ /* 0x000fe400078e002f */
[----:B------:R-:W-:Y:S01]  /*8550*/  IMAD.MOV.U32 R172, RZ, RZ, R49 ;  /* 0x000000ffffac7224 */ /* 0x000fe200078e0031 */
[----:B----4-:R-:W-:Y:S01]  /*8560*/  F2FP.BF16.PACK_AB R16, R102, R103 ;  /* 0x000000676610723e */ /* 0x010fe200000010ff */
[----:B------:R2:W4:Y:S01]  /*8570*/  MUFU.EX2 R49, R18 ;  /* 0x0000001200317308 */ /* 0x0005220000000800 */
[----:B------:R-:W-:-:S02]  /*8580*/  IMAD.MOV.U32 R165, RZ, RZ, R223 ;  /* 0x000000ffffa57224 */ /* 0x000fc400078e00df */
[----:B------:R-:W-:Y:S01]  /*8590*/  HMMA.16816.F32.BF16 R44, R8, R30, R72 ;  /* 0x0000001e082c723c */ /* 0x000fe20000041848 */
[----:B------:R-:W-:Y:S02]  /*85a0*/  LOP3.LUT R15, R15, R12, RZ, 0xc0, !PT ;  /* 0x0000000c0f0f7212 */ /* 0x000fe400078ec0ff */
[----:B------:R-:W-:-:S04]  /*85b0*/  F2FP.BF16.PACK_AB R2, R100, R101 ;  /* 0x000000656402723e */ /* 0x000fc800000010ff */
[----:B------:R-:W-:Y:S01]  /*85c0*/  FADD.FTZ R9, R154, R22 ;  /* 0x000000169a097221 */ /* 0x000fe20000010000 */
[----:B------:R-:W-:Y:S01]  /*85d0*/  LOP3.LUT R12, R13, R16, RZ, 0xc0, !PT ;  /* 0x000000100d0c7212 */ /* 0x000fe200078ec0ff */
[----:B------:R-:W-:Y:S01]  /*85e0*/  FADD.FTZ R22, R140, R38 ;  /* 0x000000268c167221 */ /* 0x000fe20000010000 */
[----:B--2---:R-:W-:Y:S01]  /*85f0*/  F2FP.BF16.PACK_AB R18, R96, R95 ;  /* 0x0000005f6012723e */ /* 0x004fe200000010ff */
[----:B------:R2:W1:Y:S01]  /*8600*/  MUFU.EX2 R38, R23 ;  /* 0x0000001700267308 */ /* 0x0004620000000800 */
[----:B------:R-:W-:Y:S02]  /*8610*/  FADD.FTZ R9, R169, R9 ;  /* 0x00000009a9097221 */ /* 0x000fe40000010000 */
[----:B------:R-:W-:Y:S01]  /*8620*/  LOP3.LUT R13, R17, R18, RZ, 0xc0, !PT ;  /* 0x00000012110d7212 */ /* 0x000fe200078ec0ff */
[----:B------:R-:W-:Y:S01]  /*8630*/  IMAD.MOV.U32 R175, RZ, RZ, R174 ;  /* 0x000000ffffaf7224 */ /* 0x000fe200078e00ae */
[--C-:B------:R-:W-:Y:S01]  /*8640*/  HSET2.LE.AND R17, R39, R135.reuse, PT ;  /* 0x0000008727117233 */ /* 0x100fe20003803000 */
[----:B------:R-:W-:Y:S01]  /*8650*/  FADD.FTZ R10, R165, R37 ;  /* 0x00000025a50a7221 */ /* 0x000fe20000010000 */
[----:B------:R-:W-:Y:S01]  /*8660*/  LOP3.LUT R14, R0, R2, RZ, 0xc0, !PT ;  /* 0x00000002000e7212 */ /* 0x000fe200078ec0ff */
[----:B------:R-:W-:Y:S01]  /*8670*/  MUFU.EX2 R42, R19 ;  /* 0x00000013002a7308 */ /* 0x000fe20000000800 */
[----:B------:R-:W-:Y:S01]  /*8680*/  FADD.FTZ R37, R164, R22 ;  /* 0x00000016a4257221 */ /* 0x000fe20000010000 */
[--C-:B------:R-:W-:Y:S01]  /*8690*/  HSET2.LE.AND R0, R43, R135.reuse, PT ;  /* 0x000000872b007233 */ /* 0x100fe20003803000 */
[----:B------:R-:W-:Y:S01]  /*86a0*/  FADD.FTZ R22, R251, R9 ;  /* 0x00000009fb167221 */ /* 0x000fe20000010000 */
[----:B------:R-:W-:Y:S01]  /*86b0*/  HSET2.LE.AND R2, R48, R135, PT ;  /* 0x0000008730027233 */ /* 0x000fe20003803000 */
[----:B------:R-:W-:-:S03]  /*86c0*/  F2FP.BF16.PACK_AB R9, R65, R66 ;  /* 0x000000424109723e */ /* 0x000fc600000010ff */
[----:B------:R1:W1:Y:S01]  /*86d0*/  MUFU.EX2 R39, R21 ;  /* 0x0000001500277308 */ /* 0x0002620000000800 */
[----:B--2---:R-:W-:Y:S01]  /*86e0*/  FADD.FTZ R23, R175, R10 ;  /* 0x0000000aaf177221 */ /* 0x004fe20000010000 */
[----:B------:R-:W-:Y:S01]  /*86f0*/  F2FP.BF16.PACK_AB R10, R247, R97 ;  /* 0x00000061f70a723e */ /* 0x000fe200000010ff */
[----:B------:R-:W-:Y:S01]  /*8700*/  IMAD.MOV.U32 R173, RZ, RZ, R153 ;  /* 0x000000ffffad7224 */ /* 0x000fe200078e0099 */
[--C-:B------:R-:W-:Y:S01]  /*8710*/  HSET2.LE.AND R16, R27, R135.reuse, PT ;  /* 0x000000871b107233 */ /* 0x100fe20003803000 */
[----:B------:R-:W-:Y:S01]  /*8720*/  FADD.FTZ R11, R225, R24 ;  /* 0x00000018e10b7221 */ /* 0x000fe20000010000 */
[----:B------:R-:W-:Y:S02]  /*8730*/  LOP3.LUT R171, R0, R9, RZ, 0xc0, !PT ;  /* 0x0000000900ab7212 */ /* 0x000fe400078ec0ff */
[----:B------:R-:W-:Y:S02]  /*8740*/  LOP3.LUT R170, R2, R10, RZ, 0xc0, !PT ;  /* 0x0000000a02aa7212 */ /* 0x000fe400078ec0ff */
[----:B---3--:R-:W-:Y:S01]  /*8750*/  F2FP.BF16.PACK_AB R0, R51, R64 ;  /* 0x000000403300723e */ /* 0x008fe200000010ff */
[----:B------:R-:W-:Y:S01]  /*8760*/  IMAD.MOV.U32 R223, RZ, RZ, R152 ;  /* 0x000000ffffdf7224 */ /* 0x000fe200078e0098 */
[----:B------:R-:W-:Y:S01]  /*8770*/  F2FP.BF16.PACK_AB R2, R91, R92 ;  /* 0x0000005c5b02723e */ /* 0x000fe200000010ff */
[--C-:B------:R-:W-:Y:S01]  /*8780*/  HSET2.LE.AND R8, R40, R135.reuse, PT ;  /* 0x0000008728087233 */ /* 0x100fe20003803000 */
[----:B------:R-:W-:Y:S01]  /*8790*/  LOP3.LUT R164, R16, R0, RZ, 0xc0, !PT ;  /* 0x0000000010a47212 */ /* 0x000fe200078ec0ff */
[----:B-1----:R-:W-:Y:S01]  /*87a0*/  FADD.FTZ R21, R173, R11 ;  /* 0x0000000bad157221 */ /* 0x002fe20000010000 */
[----:B------:R-:W-:Y:S01]  /*87b0*/  F2FP.BF16.PACK_AB R11, R98, R99 ;  /* 0x00000063620b723e */ /* 0x000fe200000010ff */
[--C-:B------:R-:W-:Y:S01]  /*87c0*/  HSET2.LE.AND R19, R41, R135.reuse, PT ;  /* 0x0000008729137233 */ /* 0x100fe20003803000 */
[----:B------:R-:W-:Y:S01]  /*87d0*/  IMAD.MOV.U32 R174, RZ, RZ, R172 ;  /* 0x000000ffffae7224 */ /* 0x000fe200078e00ac */
[----:B------:R-:W-:Y:S01]  /*87e0*/  LOP3.LUT R169, R17, R2, RZ, 0xc0, !PT ;  /* 0x0000000211a97212 */ /* 0x000fe200078ec0ff */
[----:B------:R-:W-:Y:S01]  /*87f0*/  IMAD.MOV.U32 R225, RZ, RZ, R223 ;  /* 0x000000ffffe17224 */ /* 0x000fe200078e00df */
[----:B----4-:R-:W-:Y:S01]  /*8800*/  F2FP.BF16.PACK_AB R0, R49, R50 ;  /* 0x000000323100723e */ /* 0x010fe200000010ff */
[----:B------:R-:W-:Y:S01]  /*8810*/  HSET2.LE.AND R18, R26, R135, PT ;  /* 0x000000871a127233 */ /* 0x000fe20003803000 */
[----:B------:R-:W-:Y:S01]  /*8820*/  F2FP.BF16.PACK_AB R2, R36, R38 ;  /* 0x000000262402723e */ /* 0x000fe200000010ff */
[----:B------:R-:W-:Y:S01]  /*8830*/  IMAD.MOV.U32 R172, RZ, RZ, R221 ;  /* 0x000000ffffac7224 */ /* 0x000fe200078e00dd */
[----:B------:R-:W-:Y:S01]  /*8840*/  LOP3.LUT R168, R8, R11, RZ, 0xc0, !PT ;  /* 0x0000000b08a87212 */ /* 0x000fe200078ec0ff */
[----:B------:R-:W-:Y:S01]  /*8850*/  IMAD.MOV.U32 R223, RZ, RZ, R222 ;  /* 0x000000ffffdf7224 */ /* 0x000fe200078e00de */
[----:B------:R-:W-:Y:S01]  /*8860*/  F2FP.BF16.PACK_AB R8, R39, R42 ;  /* 0x0000002a2708723e */ /* 0x000fe200000010ff */
[----:B------:R-:W-:Y:S01]  /*8870*/  IMAD.MOV.U32 R221, RZ, RZ, R143 ;  /* 0x000000ffffdd7224 */ /* 0x000fe200078e008f */
[----:B------:R-:W-:Y:S01]  /*8880*/  LOP3.LUT R166, R19, R0, RZ, 0xc0, !PT ;  /* 0x0000000013a67212 */ /* 0x000fe200078ec0ff */
[----:B------:R-:W-:Y:S01]  /*8890*/  FADD.FTZ R21, R174, R21 ;  /* 0x00000015ae157221 */ /* 0x000fe20000010000 */
[----:B------:R-:W-:Y:S01]  /*88a0*/  LOP3.LUT R167, R20, R2, RZ, 0xc0, !PT ;  /* 0x0000000214a77212 */ /* 0x000fe200078ec0ff */
[----:B------:R-:W-:Y:S01]  /*88b0*/  IMAD.MOV.U32 R222, RZ, RZ, R141 ;  /* 0x000000ffffde7224 */ /* 0x000fe200078e008d */
[----:B------:R-:W1:Y:S01]  /*88c0*/  LDSM.16.MT88.4 R152, [R205+0x5c00] ;  /* 0x005c0000cd98783b */ /* 0x000e620000004200 */
[----:B------:R-:W-:Y:S01]  /*88d0*/  FADD.FTZ R0, R225, R37 ;  /* 0x00000025e1007221 */ /* 0x000fe20000010000 */
[----:B------:R-:W-:Y:S01]  /*88e0*/  LOP3.LUT R165, R18, R8, RZ, 0xc0, !PT ;  /* 0x0000000812a57212 */ /* 0x000fe200078ec0ff */
[----:B------:R-:W-:Y:S01]  /*88f0*/  FADD.FTZ R2, R172, R23 ;  /* 0x00000017ac027221 */ /* 0x000fe20000010000 */
[----:B------:R-:W2:Y:S01]  /*8900*/  LDSM.16.MT88.4 R24, [R206+0x5c00] ;  /* 0x005c0000ce18783b */ /* 0x000ea20000004200 */
        /* <DEDUP_REMOVED lines=17> */
[----:B------:R-:W-:Y:S02]  /*8a20*/  IMAD.MOV.U32 R201, RZ, RZ, R6 ;  /* 0x000000ffffc97224 */ /* 0x000fe400078e0006 */
[----:B------:R-:W-:Y:S01]  /*8a30*/  FADD.FTZ R0, R217, R10 ;  /* 0x0000000ad9007221 */ /* 0x000fe20000010000 */
[----:B------:R-:W-:Y:S01]  /*8a40*/  HMMA.16816.F32.BF16 R140, R12, R32, R68 ;  /* 0x000000200c8c723c */ /* 0x000fe20000041844 */
[----:B------:R-:W-:Y:S01]  /*8a50*/  FADD.FTZ R9, R218, R9 ;  /* 0x00000009da097221 */ /* 0x000fe20000010000 */
[----:B------:R3:W5:Y:S01]  /*8a60*/  LDL.LU R6, [R1+0x80] ;  /* 0x0000800001067983 */ /* 0x0007620000300800 */
[----:B------:R-:W-:-:S02]  /*8a70*/  FADD.FTZ R10, R246, R8 ;  /* 0x00000008f60a7221 */ /* 0x000fc40000010000 */
[----:B------:R-:W-:Y:S01]  /*8a80*/  FADD.FTZ R8, R240, R2 ;  /* 0x00000002f0087221 */ /* 0x000fe20000010000 */
[----:B------:R3:W5:Y:S01]  /*8a90*/  LDL.LU R5, [R1+0x7c] ;  /* 0x00007c0001057983 */ /* 0x0007620000300800 */
[----:B------:R-:W-:Y:S02]  /*8aa0*/  FADD.FTZ R2, R201, R0 ;  /* 0x00000000c9027221 */ /* 0x000fe40000010000 */
[----:B------:R-:W-:Y:S01]  /*8ab0*/  FADD.FTZ R0, R202, R9 ;  /* 0x00000009ca007221 */ /* 0x000fe20000010000 */
[----:B------:R-:W-:Y:S01]  /*8ac0*/  HMMA.16816.F32.BF16 R32, R12, R34, R56 ;  /* 0x000000220c20723c */ /* 0x000fe20000041838 */
[----:B------:R-:W-:Y:S01]  /*8ad0*/  FADD.FTZ R8, R197, R8 ;  /* 0x00000008c5087221 */ /* 0x000fe20000010000 */
[----:B------:R3:W5:Y:S01]  /*8ae0*/  LDL.LU R4, [R1+0x78] ;  /* 0x0000780001047983 */ /* 0x0007620000300800 */
        /* <DEDUP_REMOVED lines=74> */
[----:B------:R-:W-:Y:S01]  /*8f90*/  FADD.FTZ R9, R102, R9 ;  /* 0x0000000966097221 */ /* 0x000fe20000010000 */
[----:B------:R3:W-:Y:S03]  /*8fa0*/  STL [R1+0x8], R8 ;  /* 0x0000080801007387 */ /* 0x0007e60000100800 */
[----:B------:R-:W-:Y:S01]  /*8fb0*/  FADD.FTZ R9, R101, R9 ;  /* 0x0000000965097221 */ /* 0x000fe20000010000 */
[----:B------:R3:W-:Y:S04]  /*8fc0*/  STL [R1+0xc], R0 ;  /* 0x00000c0001007387 */ /* 0x0007e80000100800 */
[----:B------:R3:W-:Y:S01]  /*8fd0*/  STL [R1+0x10], R2 ;  /* 0x0000100201007387 */ /* 0x0007e20000100800 */
[----:B------:R-:W-:-:S04]  /*8fe0*/  FADD.FTZ R9, R100, R9 ;  /* 0x0000000964097221 */ /* 0x000fc80000010000 */
[----:B------:R-:W-:Y:S01]  /*8ff0*/  FADD.FTZ R9, R99, R9 ;  /* 0x0000000963097221 */ /* 0x000fe20000010000 */
[----:B-1----:R-:W-:Y:S03]  /*9000*/  HMMA.16816.F32.BF16 R144, R164, R152, R144 ;  /* 0x00000098a490723c */ /* 0x002fe60000041890 */
[----:B------:R-:W-:-:S04]  /*9010*/  FADD.FTZ R9, R98, R9 ;  /* 0x0000000962097221 */ /* 0x000fc80000010000 */
[----:B------:R-:W-:Y:S01]  /*9020*/  FADD.FTZ R9, R97, R9 ;  /* 0x0000000961097221 */ /* 0x000fe20000010000 */
[----:B------:R-:W-:Y:S03]  /*9030*/  HMMA.16816.F32.BF16 R148, R164, R154, R148 ;  /* 0x0000009aa494723c */ /* 0x000fe60000041894 */
[----:B------:R-:W-:-:S05]  /*9040*/  FADD.FTZ R247, R247, R9 ;  /* 0x00000009f7f77221 */ /* 0x000fca0000010000 */
[----:B------:R-:W-:Y:S08]  /*9050*/  HMMA.16816.F32.BF16 R140, R168, R152, R140 ;  /* 0x00000098a88c723c */ /* 0x000ff0000004188c */
[----:B--2---:R-:W-:Y:S08]  /*9060*/  HMMA.16816.F32.BF16 R160, R164, R24, R160 ;  /* 0x00000018a4a0723c */ /* 0x004ff000000418a0 */
[C---:B------:R-:W-:Y:S08]  /*9070*/  HMMA.16816.F32.BF16 R152, R168.reuse, R154, R32 ;  /* 0x0000009aa898723c */ /* 0x040ff00000041820 */
[----:B------:R-:W-:Y:S08]  /*9080*/  HMMA.16816.F32.BF16 R156, R168, R24, R156 ;  /* 0x00000018a89c723c */ /* 0x000ff0000004189c */
[-C--:B------:R-:W-:Y:S08]  /*9090*/  HMMA.16816.F32.BF16 R164, R164, R26.reuse, R44 ;  /* 0x0000001aa4a4723c */ /* 0x080ff0000004182c */
[----:B------:R-:W-:Y:S01]  /*90a0*/  HMMA.16816.F32.BF16 R168, R168, R26, R12 ;  /* 0x0000001aa8a8723c */ /* 0x000fe2000004180c */
[----:B------:R-:W-:Y:S11]  /*90b0*/  @!P0 BRA `(.L_x_237) ;  /* 0x0000887000008947 */ /* 0x000ff60003800000 */
[----:B---3--:R-:W2:Y:S01]  /*90c0*/  LDL.64 R218, [R1+0x50] ;  /* 0x0000500001da7983 */ /* 0x008ea20000100a00 */
[----:B------:R-:W-:Y:S01]  /*90d0*/  UIADD3 UR27, UR26, -0x2, URZ ;  /* 0xfffffffe1a1b7890 */ /* 0x000fe2000fffe03f */
[----:B------:R-:W-:-:S04]  /*90e0*/  DEPBAR.LE SB0, 0x0 ;  /* 0x000080000000791a */ /* 0x000fc80000000000 */
[----:B------:R-:W-:Y:S01]  /*90f0*/  USHF.R.S32.HI UR5, URZ, 0x1f, UR27 ;  /* 0x0000001f3f057899 */ /* 0x000fe2000801141b */
[----:B------:R-:W-:Y:S01]  /*9100*/  IMAD.U32 R8, RZ, RZ, UR27 ;  /* 0x0000001bff087e24 */ /* 0x000fe2000f8e00ff */
[----:B------:R-:W-:Y:S01]  /*9110*/  UIMAD UR28, UR19, UR27, URZ ;  /* 0x0000001b131c72a4 */ /* 0x000fe2000f8e023f */
[----:B------:R-:W-:Y:S01]  /*9120*/  IMAD.MOV.U32 R202, RZ, RZ, c[0x0][0x1a4] ;  /* 0x00006900ffca7624 */ /* 0x000fe200078e00ff */
[----:B------:R-:W-:Y:S01]  /*9130*/  USHF.L.U32 UR27, UR4, 0x6, URZ ;  /* 0x00000006041b7899 */ /* 0x000fe2000800063f */
[----:B------:R-:W-:Y:S01]  /*9140*/  IMAD.U32 R0, RZ, RZ, UR4 ;  /* 0x00000004ff007e24 */ /* 0x000fe2000f8e00ff */
[----:B------:R-:W-:Y:S02]  /*9150*/  UIMAD UR5, UR5, UR20, UR28 ;  /* 0x00000014050572a4 */ /* 0x000fe4000f8e021c */
[----:B------:R-:W-:Y:S02]  /*9160*/  UISETP.NE.AND UP0, UPT, UR26, 0x2, UPT ;  /* 0x000000021a00788c */ /* 0x000fe4000bf05270 */
[----:B------:R-:W-:Y:S01]  /*9170*/  SHF.L.U64.HI R0, R0, 0x6, R202 ;  /* 0x0000000600007819 */ /* 0x000fe200000102ca */
[----:B------:R-:W-:Y:S01]  /*9180*/  BAR.SYNC.DEFER_BLOCKING 0x0 ;  /* 0x0000000000007b1d */ /* 0x000fe20000010000 */
[----:B--2---:R-:W-:-:S05]  /*9190*/  IMAD.WIDE.U32 R8, R8, UR20, R218 ;  /* 0x0000001408087c25 */ /* 0x004fca000f8e00da */
        /* <DEDUP_REMOVED lines=12> */
[----:B------:R-:W-:Y:S01]  /*9260*/  IADD3 R14, P0, R8, UR27, RZ ;  /* 0x0000001b080e7c10 */ /* 0x000fe2000ff1e0ff */
[----:B------:R-:W-:-:S03]  /*9270*/  UIADD3 UR27, UR26, -0x2, URZ ;  /* 0xfffffffe1a1b7890 */ /* 0x000fc6000fffe03f */
[----:B------:R2:W-:Y:S01]  /*9280*/  LDGSTS.E.BYPASS.LTC128B.128 [R224+0x5000], [R8.64] ;  /* 0x0500000008e07fae */ /* 0x0005e2000b901d56 */
[----:B------:R-:W-:-:S05]  /*9290*/  IMAD.X R15, R9, 0x1, R0, P0 ;  /* 0x00000001090f7824 */ /* 0x000fca00000e0600 */
[----:B------:R1:W-:Y:S04]  /*92a0*/  LDGSTS.E.BYPASS.LTC128B.128 [R224+0x5800], [R14.64] ;  /* 0x058000000ee07fae */ /* 0x0003e8000b901d56 */
[----:B------:R-:W-:Y:S04]  /*92b0*/  LDSM.16.M88.4 R16, [R207] ;  /* 0x00000000cf10783b */ /* 0x000fe80000000200 */
[----:B------:R-:W3:Y:S04]  /*92c0*/  LDSM.16.M88.4 R40, [R204+0x2000] ;  /* 0x00200000cc28783b */ /* 0x000ee80000000200 */
[----:B------:R-:W-:Y:S04]  /*92d0*/  LDSM.16.M88.4 R36, [R204+0x2400] ;  /* 0x00240000cc24783b */ /* 0x000fe80000000200 */
[----:B------:R-:W-:Y:S04]  /*92e0*/  LDSM.16.M88.4 R32, [R204+0x2800] ;  /* 0x00280000cc20783b */ /* 0x000fe80000000200 */
[----:B------:R-:W-:Y:S04]  /*92f0*/  LDSM.16.M88.4 R28, [R204+0x2c00] ;  /* 0x002c0000cc1c783b */ /* 0x000fe80000000200 */
[----:B--2---:R-:W2:Y:S04]  /*9300*/  LDSM.16.M88.4 R8, [R207+0x1000] ;  /* 0x00100000cf08783b */ /* 0x004ea80000000200 */
[----:B------:R-:W4:Y:S04]  /*9310*/  LDSM.16.M88.4 R24, [R204+0x3000] ;  /* 0x00300000cc18783b */ /* 0x000f280000000200 */
[----:B------:R-:W4:Y:S04]  /*9320*/  LDSM.16.M88.4 R20, [R204+0x3400] ;  /* 0x00340000cc14783b */ /* 0x000f280000000200 */
[----:B-1----:R-:W1:Y:S04]  /*9330*/  LDSM.16.M88.4 R12, [R204+0x3800] ;  /* 0x00380000cc0c783b */ /* 0x002e680000000200 */
[----:B------:R-:W1:Y:S04]  /*9340*/  LDSM.16.M88.4 R44, [R204+0x3c00] ;  /* 0x003c0000cc2c783b */ /* 0x000e680000000200 */
[----:B------:R-:W0:Y:S01]  /*9350*/  LDGDEPBAR ;  /* 0x00000000000079af */ /* 0x000e220000000000 */
[C---:B---3--:R-:W-:Y:S08]  /*9360*/  HMMA.16816.F32.BF16 R88, R16.reuse, R40, RZ ;  /* 0x000000281058723c */ /* 0x048ff000000418ff */
[----:B------:R-:W-:Y:S08]  /*9370*/  HMMA.16816.F32.BF16 R112, R16, R42, RZ ;  /* 0x0000002a1070723c */ /* 0x000ff000000418ff */
[C---:B--2---:R-:W-:Y:S08]  /*9380*/  HMMA.16816.F32.BF16 R80, R8.reuse, R40, RZ ;  /* 0x000000280850723c */ /* 0x044ff000000418ff */
[C---:B------:R-:W-:Y:S08]  /*9390*/  HMMA.16816.F32.BF16 R108, R8.reuse, R42, RZ ;  /* 0x0000002a086c723c */ /* 0x040ff000000418ff */
[C---:B------:R-:W-:Y:S08]  /*93a0*/  HMMA.16816.F32.BF16 R76, R8.reuse, R36, RZ ;  /* 0x00000024084c723c */ /* 0x040ff000000418ff */
[C---:B------:R-:W-:Y:S08]  /*93b0*/  HMMA.16816.F32.BF16 R72, R8.reuse, R32, RZ ;  /* 0x000000200848723c */ /* 0x040ff000000418ff */
[C---:B------:R-:W-:Y:S08]  /*93c0*/  HMMA.16816.F32.BF16 R84, R8.reuse, R28, RZ ;  /* 0x0000001c0854723c */ /* 0x040ff000000418ff */
[C---:B----4-:R-:W-:Y:S08]  /*93d0*/  HMMA.16816.F32.BF16 R92, R8.reuse, R24, RZ ;  /* 0x00000018085c723c */ /* 0x050ff000000418ff */
[C---:B------:R-:W-:Y:S08]  /*93e0*/  HMMA.16816.F32.BF16 R96, R8.reuse, R20, RZ ;  /* 0x000000140860723c */ /* 0x040ff000000418ff */
[C---:B-1----:R-:W-:Y:S08]  /*93f0*/  HMMA.16816.F32.BF16 R100, R8.reuse, R12, RZ ;  /* 0x0000000c0864723c */ /* 0x042ff000000418ff */
[C---:B------:R-:W-:Y:S08]  /*9400*/  HMMA.16816.F32.BF16 R48, R8.reuse, R44, RZ ;  /* 0x0000002c0830723c */ /* 0x040ff000000418ff */
[C---:B------:R-:W-:Y:S08]  /*9410*/  HMMA.16816.F32.BF16 R128, R8.reuse, R38, RZ ;  /* 0x000000260880723c */ /* 0x040ff000000418ff */
[C---:B------:R-:W-:Y:S08]  /*9420*/  HMMA.16816.F32.BF16 R184, R8.reuse, R34, RZ ;  /* 0x0000002208b8723c */ /* 0x040ff000000418ff */
[----:B------:R-:W-:Y:S01]  /*9430*/  HMMA.16816.F32.BF16 R200, R8, R30, RZ ;  /* 0x0000001e08c8723c */ /* 0x000fe200000418ff */
[----:B------:R-:W-:-:S02]  /*9440*/  IMAD.MOV.U32 R244, RZ, RZ, R48 ;  /* 0x000000fffff47224 */ /* 0x000fc400078e0030 */
[----:B------:R-:W-:Y:S02]  /*9450*/  IMAD.MOV.U32 R227, RZ, RZ, R49 ;  /* 0x000000ffffe37224 */ /* 0x000fe400078e0031 */
[----:B------:R-:W-:Y:S02]  /*9460*/  IMAD.MOV.U32 R226, RZ, RZ, R50 ;  /* 0x000000ffffe27224 */ /* 0x000fe400078e0032 */
[----:B------:R-:W-:Y:S01]  /*9470*/  IMAD.MOV.U32 R219, RZ, RZ, R51 ;  /* 0x000000ffffdb7224 */ /* 0x000fe200078e0033 */
[C---:B------:R-:W-:Y:S08]  /*9480*/  HMMA.16816.F32.BF16 R232, R8.reuse, R26, RZ ;  /* 0x0000001a08e8723c */ /* 0x040ff000000418ff */
[C---:B------:R-:W-:Y:S08]  /*9490*/  HMMA.16816.F32.BF16 R240, R8.reuse, R22, RZ ;  /* 0x0000001608f0723c */ /* 0x040ff000000418ff */
[C---:B------:R-:W-:Y:S08]  /*94a0*/  HMMA.16816.F32.BF16 R40, R8.reuse, R14, RZ ;  /* 0x0000000e0828723c */ /* 0x040ff000000418ff */
[----:B------:R-:W-:Y:S08]  /*94b0*/  HMMA.16816.F32.BF16 R8, R8, R46, RZ ;  /* 0x0000002e0808723c */ /* 0x000ff000000418ff */
[C---:B------:R-:W-:Y:S08]  /*94c0*/  HMMA.16816.F32.BF16 R52, R16.reuse, R20, RZ ;  /* 0x000000141034723c */ /* 0x040ff000000418ff */
        /* <DEDUP_REMOVED lines=10> */
[----:B------:R-:W-:Y:S01]  /*9570*/  IMAD.MOV.U32 R0, RZ, RZ, R43 ;  /* 0x000000ffff007224 */ /* 0x000fe200078e002b */
[C---:B------:R-:W-:Y:S01]  /*9580*/  HMMA.16816.F32.BF16 R8, R16.reuse, R44, RZ ;  /* 0x0000002c1008723c */ /* 0x040fe200000418ff */
[----:B------:R-:W-:Y:S07]  /*9590*/  LDSM.16.M88.4 R40, [R209] ;  /* 0x00000000d128783b */ /* 0x000fee0000000200 */
[C---:B------:R-:W-:Y:S01]  /*95a0*/  HMMA.16816.F32.BF16 R104, R16.reuse, R38, RZ ;  /* 0x000000261068723c */ /* 0x040fe200000418ff */
[----:B------:R-:W-:Y:S07]  /*95b0*/  LDSM.16.M88.4 R36, [R216] ;  /* 0x00000000d824783b */ /* 0x000fee0000000200 */
[C---:B------:R-:W-:Y:S08]  /*95c0*/  HMMA.16816.F32.BF16 R64, R16.reuse, R32, RZ ;  /* 0x000000201040723c */ /* 0x040ff000000418ff */
[----:B------:R-:W-:Y:S01]  /*95d0*/  IMAD.MOV.U32 R123, RZ, RZ, R9 ;  /* 0x000000ffff7b7224 */ /* 0x000fe200078e0009 */
[----:B------:R-:W-:Y:S01]  /*95e0*/  HMMA.16816.F32.BF16 R124, R16, R34, RZ ;  /* 0x00000022107c723c */ /* 0x000fe200000418ff */
[----:B------:R-:W-:Y:S01]  /*95f0*/  IMAD.MOV.U32 R122, RZ, RZ, R8 ;  /* 0x000000ffff7a7224 */ /* 0x000fe200078e0008 */
[----:B------:R-:W-:Y:S01]  /*9600*/  LDSM.16.M88.4 R32, [R215] ;  /* 0x00000000d720783b */ /* 0x000fe20000000200 */
[----:B------:R-:W-:-:S02]  /*9610*/  IMAD.MOV.U32 R225, RZ, RZ, R10 ;  /* 0x000000ffffe17224 */ /* 0x000fc400078e000a */
[----:B------:R-:W-:Y:S02]  /*9620*/  IMAD.MOV.U32 R139, RZ, RZ, R11 ;  /* 0x000000ffff8b7224 */ /* 0x000fe400078e000b */
[----:B------:R-:W1:Y:S01]  /*9630*/  LDSM.16.M88.4 R8, [R208+0x1000] ;  /* 0x00100000d008783b */ /* 0x000e620000000200 */
[C---:B------:R-:W-:Y:S08]  /*9640*/  HMMA.16816.F32.BF16 R60, R16.reuse, R28, RZ ;  /* 0x0000001c103c723c */ /* 0x040ff000000418ff */
[C---:B------:R-:W-:Y:S01]  /*9650*/  HMMA.16816.F32.BF16 R172, R16.reuse, R30, RZ ;  /* 0x0000001e10ac723c */ /* 0x040fe200000418ff */
[----:B------:R-:W-:Y:S07]  /*9660*/  LDSM.16.M88.4 R28, [R214] ;  /* 0x00000000d61c783b */ /* 0x000fee0000000200 */
[C---:B------:R-:W-:Y:S08]  /*9670*/  HMMA.16816.F32.BF16 R56, R16.reuse, R24, RZ ;  /* 0x000000181038723c */ /* 0x040ff000000418ff */
[C---:B------:R-:W-:Y:S01]  /*9680*/  HMMA.16816.F32.BF16 R180, R16.reuse, R26, RZ ;  /* 0x0000001a10b4723c */ /* 0x040fe200000418ff */
[----:B------:R-:W-:Y:S07]  /*9690*/  LDSM.16.M88.4 R24, [R211] ;  /* 0x00000000d318783b */ /* 0x000fee0000000200 */
[C---:B------:R-:W-:Y:S08]  /*96a0*/  HMMA.16816.F32.BF16 R48, R16.reuse, R12, RZ ;  /* 0x0000000c1030723c */ /* 0x040ff000000418ff */
[C---:B------:R-:W-:Y:S01]  /*96b0*/  HMMA.16816.F32.BF16 R220, R16.reuse, R14, RZ ;  /* 0x0000000e10dc723c */ /* 0x040fe200000418ff */
[----:B------:R-:W2:Y:S07]  /*96c0*/  LDSM.16.M88.4 R12, [R208] ;  /* 0x00000000d00c783b */ /* 0x000eae0000000200 */
[----:B------:R-:W-:Y:S08]  /*96d0*/  HMMA.16816.F32.BF16 R16, R16, R46, RZ ;  /* 0x0000002e1010723c */ /* 0x000ff000000418ff */
[C---:B-1----:R-:W-:Y:S07]  /*96e0*/  HMMA.16816.F32.BF16 R188, R8.reuse, R20, R92 ;  /* 0x0000001408bc723c */ /* 0x042fee000004185c */
[----:B------:R-:W-:Y:S01]  /*96f0*/  IMAD.MOV.U32 R94, RZ, RZ, R2 ;  /* 0x000000ffff5e7224 */ /* 0x000fe200078e0002 */
[----:B------:R-:W-:Y:S01]  /*9700*/  HMMA.16816.F32.BF16 R80, R8, R40, R80 ;  /* 0x000000280850723c */ /* 0x000fe20000041850 */
[----:B------:R-:W1:Y:S01]  /*9710*/  S2R R2, SR_TID.X ;  /* 0x0000000000027919 */ /* 0x000e620000002100 */
[----:B------:R-:W-:-:S02]  /*9720*/  IMAD.MOV.U32 R95, RZ, RZ, R0 ;  /* 0x000000ffff5f7224 */ /* 0x000fc400078e0000 */
[----:B------:R-:W-:Y:S02]  /*9730*/  IMAD.U32 R0, RZ, RZ, UR27 ;  /* 0x0000001bff007e24 */ /* 0x000fe4000f8e00ff */
[----:B------:R-:W-:Y:S02]  /*9740*/  IMAD.MOV.U32 R92, RZ, RZ, R121 ;  /* 0x000000ffff5c7224 */ /* 0x000fe400078e0079 */
[----:B------:R-:W-:Y:S01]  /*9750*/  IMAD.MOV.U32 R119, RZ, RZ, R16 ;  /* 0x000000ffff777224 */ /* 0x000fe200078e0010 */
[----:B------:R-:W-:Y:S01]  /*9760*/  HMMA.16816.F32.BF16 R248, R8, R36, R76 ;  /* 0x0000002408f8723c */ /* 0x000fe2000004184c */
[----:B------:R-:W-:Y:S02]  /*9770*/  IMAD.MOV.U32 R118, RZ, RZ, R19 ;  /* 0x000000ffff767224 */ /* 0x000fe400078e0013 */
[----:B------:R-:W-:Y:S02]  /*9780*/  IMAD.MOV.U32 R218, RZ, RZ, R17 ;  /* 0x000000ffffda7224 */ /* 0x000fe400078e0011 */
[----:B------:R-:W-:-:S02]  /*9790*/  IMAD.MOV.U32 R44, RZ, RZ, R18 ;  /* 0x000000ffff2c7224 */ /* 0x000fc400078e0012 */
[----:B------:R-:W3:Y:S01]  /*97a0*/  LDSM.16.M88.4 R16, [R212] ;  /* 0x00000000d410783b */ /* 0x000ee20000000200 */
[----:B--2---:R-:W-:Y:S01]  /*97b0*/  HMMA.16816.F32.BF16 R192, R12, R40, R88 ;  /* 0x000000280cc0723c */ /* 0x004fe20000041858 */
[----:B------:R-:W-:-:S06]  /*97c0*/  IMAD.MOV.U32 R93, RZ, RZ, R120 ;  /* 0x000000ffff5d7224 */ /* 0x000fcc00078e0078 */
[----:B------:R-:W-:Y:S01]  /*97d0*/  IMAD.MOV.U32 R41, RZ, RZ, R119 ;  /* 0x000000ffff297224 */ /* 0x000fe200078e0077 */
[----:B------:R-:W-:Y:S01]  /*97e0*/  HMMA.16816.F32.BF16 R176, R12, R36, R68 ;  /* 0x000000240cb0723c */ /* 0x000fe20000041844 */
[----:B-1----:R-:W-:Y:S02]  /*97f0*/  IMAD.SHL.U32 R2, R2, 0x2, RZ ;  /* 0x0000000202027824 */ /* 0x002fe400078e00ff */
[----:B------:R-:W-:Y:S02]  /*9800*/  IMAD.MOV.U32 R40, RZ, RZ, R118 ;  /* 0x000000ffff287224 */ /* 0x000fe400078e0076 */
[----:B------:R-:W-:Y:S01]  /*9810*/  IMAD.MOV.U32 R217, RZ, RZ, R81 ;  /* 0x000000ffffd97224 */ /* 0x000fe200078e0051 */
[----:B------:R-:W-:Y:S01]  /*9820*/  LOP3.LUT R2, R2, 0x6, RZ, 0xc0, !PT ;  /* 0x0000000602027812 */ /* 0x000fe200078ec0ff */
[----:B------:R-:W-:Y:S01]  /*9830*/  IMAD.MOV.U32 R37, RZ, RZ, R117 ;  /* 0x000000ffff257224 */ /* 0x000fe200078e0075 */
[----:B------:R-:W-:Y:S01]  /*9840*/  HMMA.16816.F32.BF16 R108, R8, R42, R108 ;  /* 0x0000002a086c723c */ /* 0x000fe2000004186c */
[----:B------:R-:W-:-:S02]  /*9850*/  IMAD.MOV.U32 R36, RZ, RZ, R116 ;  /* 0x000000ffff247224 */ /* 0x000fc400078e0074 */
[----:B------:R-:W-:Y:S02]  /*9860*/  IMAD R0, R0, 0x80, R2 ;  /* 0x0000008000007824 */ /* 0x000fe400078e0202 */
[----:B------:R-:W-:Y:S02]  /*9870*/  IMAD.MOV.U32 R45, RZ, RZ, R80 ;  /* 0x000000ffff2d7224 */ /* 0x000fe400078e0050 */
[----:B------:R-:W-:Y:S01]  /*9880*/  IMAD.MOV.U32 R46, RZ, RZ, R82 ;  /* 0x000000ffff2e7224 */ /* 0x000fe200078e0052 */
[----:B------:R-:W-:Y:S01]  /*9890*/  HMMA.16816.F32.BF16 R116, R12, R32, R64 ;  /* 0x000000200c74723c */ /* 0x000fe20000041840 */
[----:B------:R-:W-:Y:S01]  /*98a0*/  IMAD.MOV.U32 R47, RZ, RZ, R83 ;  /* 0x000000ffff2f7224 */ /* 0x000fe200078e0053 */
[C---:B-----5:R-:W-:Y:S02]  /*98b0*/  ISETP.GE.AND P1, PT, R0.reuse, R5, PT ;  /* 0x000000050000720c */ /* 0x060fe40003f26270 */
[----:B------:R-:W-:-:S04]  /*98c0*/  ISETP.GE.AND P3, PT, R0, R4, PT ;  /* 0x000000040000720c */ /* 0x000fc80003f66270 */
[C---:B------:R-:W-:Y:S08]  /*98d0*/  HMMA.16816.F32.BF16 R80, R12.reuse, R28, R60 ;  /* 0x0000001c0c50723c */ /* 0x040ff0000004183c */
[C---:B---3--:R-:W-:Y:S08]  /*98e0*/  HMMA.16816.F32.BF16 R68, R12.reuse, R16, R52 ;  /* 0x000000100c44723c */ /* 0x048ff00000041834 */
[----:B------:R-:W-:Y:S07]  /*98f0*/  HMMA.16816.F32.BF16 R52, R12, R42, R112 ;  /* 0x0000002a0c34723c */ /* 0x000fee0000041870 */
[----:B------:R-:W-:Y:S01]  /*9900*/  IMAD.MOV.U32 R42, RZ, RZ, R41 ;  /* 0x000000ffff2a7224 */ /* 0x000fe200078e0029 */
[----:B------:R-:W-:Y:S01]  /*9910*/  HMMA.16816.F32.BF16 R112, R8, R38, R128 ;  /* 0x000000260870723c */ /* 0x000fe20000041880 */
[----:B------:R-:W-:Y:S01]  /*9920*/  IADD3 R41, R0, 0x10, RZ ;  /* 0x0000001000297810 */ /* 0x000fe20007ffe0ff */
[----:B------:R-:W-:-:S05]  /*9930*/  IMAD.MOV.U32 R43, RZ, RZ, R218 ;  /* 0x000000ffff2b7224 */ /* 0x000fca00078e00da */
[----:B------:R-:W-:Y:S01]  /*9940*/  IMAD.MOV.U32 R131, RZ, RZ, R40 ;  /* 0x000000ffff837224 */ /* 0x000fe200078e0028 */
[----:B------:R-:W-:Y:S01]  /*9950*/  HMMA.16816.F32.BF16 R64, R12, R38, R104 ;  /* 0x000000260c40723c */ /* 0x000fe20000041868 */
[----:B------:R-:W-:-:S06]  /*9960*/  IADD3 R40, R0, 0x11, RZ ;  /* 0x0000001100287810 */ /* 0x000fcc0007ffe0ff */
[----:B------:R-:W-:Y:S01]  /*9970*/  IMAD.MOV.U32 R39, RZ, RZ, R44 ;  /* 0x000000ffff277224 */ /* 0x000fe200078e002c */
[----:B------:R-:W-:Y:S01]  /*9980*/  IADD3 R44, R0, 0x1, RZ ;  /* 0x00000001002c7810 */ /* 0x000fe20007ffe0ff */
[----:B------:R-:W-:Y:S03]  /*9990*/  HMMA.16816.F32.BF16 R76, R12, R20, R56 ;  /* 0x000000140c4c723c */ /* 0x000fe60000041838 */
[C---:B------:R-:W-:Y:S02]  /*99a0*/  ISETP.GE.AND P2, PT, R44.reuse, R4, PT ;  /* 0x000000042c00720c */ /* 0x040fe40003f46270 */
[----:B------:R-:W-:-:S03]  /*99b0*/  ISETP.GE.AND P0, PT, R44, R5, PT ;  /* 0x000000052c00720c */ /* 0x000fc60003f06270 */
[----:B------:R-:W-:Y:S07]  /*99c0*/  HMMA.16816.F32.BF16 R236, R8, R32, R72 ;  /* 0x0000002008ec723c */ /* 0x000fee0000041848 */
[----:B------:R-:W-:Y:S01]  /*99d0*/  IMAD.MOV.U32 R32, RZ, RZ, R123 ;  /* 0x000000ffff207224 */ /* 0x000fe200078e007b */
[----:B------:R-:W-:Y:S01]  /*99e0*/  HMMA.16816.F32.BF16 R60, R12, R34, R124 ;  /* 0x000000220c3c723c */ /* 0x000fe2000004187c */
[----:B------:R-:W-:Y:S02]  /*99f0*/  IMAD.MOV.U32 R33, RZ, RZ, R122 ;  /* 0x000000ffff217224 */ /* 0x000fe400078e007a */
[----:B------:R-:W-:Y:S01]  /*9a00*/  IMAD.MOV.U32 R21, RZ, RZ, R32 ;  /* 0x000000ffff157224 */ /* 0x000fe200078e0020 */
[C---:B------:R-:W-:Y:S01]  /*9a10*/  IADD3 R32, R0.reuse, 0x31, RZ ;  /* 0x0000003100207810 */ /* 0x040fe20007ffe0ff */
[----:B------:R-:W-:Y:S01]  /*9a20*/  IMAD.MOV.U32 R20, RZ, RZ, R33 ;  /* 0x000000ffff147224 */ /* 0x000fe200078e0021 */
[----:B------:R-:W-:-:S02]  /*9a30*/  IADD3 R33, R0, 0x30, RZ ;  /* 0x0000003000217810 */ /* 0x000fc40007ffe0ff */
[-C--:B------:R-:W-:Y:S01]  /*9a40*/  HMMA.16816.F32.BF16 R48, R12, R24.reuse, R48 ;  /* 0x000000180c30723c */ /* 0x080fe20000041830 */
[----:B------:R-:W-:Y:S02]  /*9a50*/  FSEL R125, R194, -INF , !P1 ;  /* 0xff800000c27d7808 */ /* 0x000fe40004800000 */
[----:B------:R-:W-:Y:S02]  /*9a60*/  FSEL R124, R192, -INF , !P3 ;  /* 0xff800000c07c7808 */ /* 0x000fe40005800000 */
[----:B------:R-:W-:Y:S02]  /*9a70*/  ISETP.GE.AND P1, PT, R41, R5, PT ;  /* 0x000000052900720c */ /* 0x000fe40003f26270 */
[----:B------:R-:W-:Y:S01]  /*9a80*/  FSEL R126, R193, -INF , !P2 ;  /* 0xff800000c17e7808 */ /* 0x000fe20005000000 */
[----:B------:R-:W-:Y:S01]  /*9a90*/  HMMA.16816.F32.BF16 R120, R8, R24, R100 ;  /* 0x000000180878723c */ /* 0x000fe20000041864 */
[----:B------:R-:W-:Y:S02]  /*9aa0*/  FSEL R127, R195, -INF , !P0 ;  /* 0xff800000c37f7808 */ /* 0x000fe40004000000 */
[----:B------:R-:W-:-:S02]  /*9ab0*/  ISETP.GE.AND P3, PT, R41, R4, PT ;  /* 0x000000042900720c */ /* 0x000fc40003f66270 */
[----:B------:R-:W-:Y:S02]  /*9ac0*/  ISETP.GE.AND P2, PT, R40, R4, PT ;  /* 0x000000042800720c */ /* 0x000fe40003f46270 */
[----:B------:R-:W-:Y:S01]  /*9ad0*/  IMAD.MOV.U32 R24, RZ, RZ, R37 ;  /* 0x000000ffff187224 */ /* 0x000fe200078e0025 */
[----:B------:R-:W-:Y:S01]  /*9ae0*/  IADD3 R37, R0, 0x20, RZ ;  /* 0x0000002000257810 */ /* 0x000fe20007ffe0ff */
[----:B------:R-:W-:Y:S01]  /*9af0*/  IMAD.MOV.U32 R25, RZ, RZ, R36 ;  /* 0x000000ffff197224 */ /* 0x000fe200078e0024 */
[----:B------:R-:W-:Y:S01]  /*9b00*/  ISETP.GE.AND P0, PT, R40, R5, PT ;  /* 0x000000052800720c */ /* 0x000fe20003f06270 */
[----:B------:R-:W-:Y:S01]  /*9b10*/  HMMA.16816.F32.BF16 R228, R8, R28, R84 ;  /* 0x0000001c08e4723c */ /* 0x000fe20000041854 */
[----:B------:R-:W-:Y:S01]  /*9b20*/  IADD3 R36, R0, 0x21, RZ ;  /* 0x0000002100247810 */ /* 0x000fe20007ffe0ff */
[----:B------:R-:W-:Y:S01]  /*9b30*/  IMAD.MOV.U32 R38, RZ, RZ, R24 ;  /* 0x000000ffff267224 */ /* 0x000fe200078e0018 */
[----:B------:R-:W-:Y:S02]  /*9b40*/  FSEL R178, R178, -INF , !P1 ;  /* 0xff800000b2b27808 */ /* 0x000fe40004800000 */
[----:B------:R-:W-:-:S02]  /*9b50*/  FSEL R176, R176, -INF , !P3 ;  /* 0xff800000b0b07808 */ /* 0x000fc40005800000 */
[-C--:B------:R-:W-:Y:S01]  /*9b60*/  ISETP.GE.AND P1, PT, R37, R5.reuse, PT ;  /* 0x000000052500720c */ /* 0x080fe20003f26270 */
[----:B------:R-:W-:Y:S01]  /*9b70*/  HMMA.16816.F32.BF16 R72, R12, R22, R180 ;  /* 0x000000160c48723c */ /* 0x000fe200000418b4 */
        /* <DEDUP_REMOVED lines=8> */
[-C--:B------:R-:W-:Y:S01]  /*9c00*/  ISETP.GE.AND P1, PT, R33, R5.reuse, PT ;  /* 0x000000052100720c */ /* 0x080fe20003f26270 */
[----:B------:R-:W-:Y:S01]  /*9c10*/  HMMA.16816.F32.BF16 R56, R12, R30, R172 ;  /* 0x0000001e0c38723c */ /* 0x000fe200000418ac */
[----:B------:R-:W-:Y:S01]  /*9c20*/  FSEL R129, R117, -INF , !P2 ;  /* 0xff80000075817808 */ /* 0x000fe20005000000 */
[----:B------:R-:W-:Y:S01]  /*9c30*/  IMAD.MOV.U32 R184, RZ, RZ, R25 ;  /* 0x000000ffffb87224 */ /* 0x000fe200078e0019 */
[----:B------:R-:W-:Y:S01]  /*9c40*/  FSEL R119, R119, -INF , !P0 ;  /* 0xff80000077777808 */ /* 0x000fe20004000000 */
[----:B------:R-:W-:Y:S01]  /*9c50*/  IMAD.MOV.U32 R187, RZ, RZ, R131 ;  /* 0x000000ffffbb7224 */ /* 0x000fe200078e0083 */
[----:B------:R-:W-:Y:S01]  /*9c60*/  IADD3 R29, R0, 0x40, RZ ;  /* 0x00000040001d7810 */ /* 0x000fe20007ffe0ff */
[----:B------:R-:W-:Y:S01]  /*9c70*/  IMAD.MOV.U32 R186, RZ, RZ, R39 ;  /* 0x000000ffffba7224 */ /* 0x000fe200078e0027 */
[-C--:B------:R-:W-:Y:S01]  /*9c80*/  ISETP.GE.AND P3, PT, R33, R4.reuse, PT ;  /* 0x000000042100720c */ /* 0x080fe20003f66270 */
[C---:B------:R-:W-:Y:S01]  /*9c90*/  HMMA.16816.F32.BF16 R132, R8.reuse, R16, R96 ;  /* 0x000000100884723c */ /* 0x040fe20000041860 */
[C---:B------:R-:W-:Y:S01]  /*9ca0*/  ISETP.GE.AND P2, PT, R32.reuse, R4, PT ;  /* 0x000000042000720c */ /* 0x040fe20003f46270 */
[----:B------:R-:W-:Y:S01]  /*9cb0*/  IMAD.MOV.U32 R131, RZ, RZ, R42 ;  /* 0x000000ffff837224 */ /* 0x000fe200078e002a */
[-C--:B------:R-:W-:Y:S01]  /*9cc0*/  ISETP.GE.AND P0, PT, R32, R5.reuse, PT ;  /* 0x000000052000720c */ /* 0x080fe20003f06270 */
[----:B------:R-:W-:Y:S01]  /*9cd0*/  IMAD.MOV.U32 R39, RZ, RZ, R20 ;  /* 0x000000ffff277224 */ /* 0x000fe200078e0014 */
[----:B------:R-:W-:Y:S01]  /*9ce0*/  IADD3 R28, R0, 0x41, RZ ;  /* 0x00000041001c7810 */ /* 0x000fe20007ffe0ff */
[----:B------:R-:W-:Y:S01]  /*9cf0*/  IMAD.MOV.U32 R42, RZ, RZ, R21 ;  /* 0x000000ffff2a7224 */ /* 0x000fe200078e0015 */
[----:B------:R-:W-:Y:S01]  /*9d00*/  FSEL R181, R82, -INF , !P1 ;  /* 0xff80000052b57808 */ /* 0x000fe20004800000 */
[----:B------:R-:W-:Y:S01]  /*9d10*/  HMMA.16816.F32.BF16 R96, R8, R30, R200 ;  /* 0x0000001e0860723c */ /* 0x000fe200000418c8 */
[----:B------:R-:W-:Y:S01]  /*9d20*/  FSEL R180, R80, -INF , !P3 ;  /* 0xff80000050b47808 */ /* 0x000fe20005800000 */
[----:B------:R-:W-:Y:S01]  /*9d30*/  IMAD.MOV.U32 R185, RZ, RZ, R43 ;  /* 0x000000ffffb97224 */ /* 0x000fe200078e002b */
[----:B------:R-:W-:Y:S01]  /*9d40*/  ISETP.GE.AND P1, PT, R29, R5, PT ;  /* 0x000000051d00720c */ /* 0x000fe20003f26270 */
[----:B------:R-:W-:Y:S01]  /*9d50*/  IMAD.MOV.U32 R43, RZ, RZ, R225 ;  /* 0x000000ffff2b7224 */ /* 0x000fe200078e00e1 */
[----:B------:R-:W-:-:S02]  /*9d60*/  FSEL R175, R81, -INF , !P2 ;  /* 0xff80000051af7808 */ /* 0x000fc40005000000 */
[----:B------:R-:W-:Y:S01]  /*9d70*/  FSEL R182, R83, -INF , !P0 ;  /* 0xff80000053b67808 */ /* 0x000fe20004000000 */
[-C--:B------:R-:W-:Y:S01]  /*9d80*/  HMMA.16816.F32.BF16 R104, R8, R26.reuse, R92 ;  /* 0x0000001a0868723c */ /* 0x080fe2000004185c */
[-C--:B------:R-:W-:Y:S01]  /*9d90*/  ISETP.GE.AND P3, PT, R29, R4.reuse, PT ;  /* 0x000000041d00720c */ /* 0x080fe20003f66270 */
[----:B------:R-:W-:Y:S01]  /*9da0*/  IMAD.MOV.U32 R203, RZ, RZ, R38 ;  /* 0x000000ffffcb7224 */ /* 0x000fe200078e0026 */
[C---:B------:R-:W-:Y:S01]  /*9db0*/  ISETP.GE.AND P2, PT, R28.reuse, R4, PT ;  /* 0x000000041c00720c */ /* 0x040fe20003f46270 */
[----:B------:R-:W-:Y:S01]  /*9dc0*/  IMAD.MOV.U32 R202, RZ, RZ, R184 ;  /* 0x000000ffffca7224 */ /* 0x000fe200078e00b8 */
[----:B------:R-:W-:Y:S01]  /*9dd0*/  ISETP.GE.AND P0, PT, R28, R5, PT ;  /* 0x000000051c00720c */ /* 0x000fe20003f06270 */
[----:B------:R-:W-:Y:S01]  /*9de0*/  IMAD.MOV.U32 R184, RZ, RZ, R131 ;  /* 0x000000ffffb87224 */ /* 0x000fe200078e0083 */
[C---:B------:R-:W-:Y:S01]  /*9df0*/  IADD3 R25, R0.reuse, 0x50, RZ ;  /* 0x0000005000197810 */ /* 0x040fe20007ffe0ff */
[----:B------:R-:W-:Y:S01]  /*9e00*/  HMMA.16816.F32.BF16 R92, R12, R26, R220 ;  /* 0x0000001a0c5c723c */ /* 0x000fe200000418dc */
[----:B------:R-:W-:Y:S01]  /*9e10*/  IADD3 R24, R0, 0x51, RZ ;  /* 0x0000005100187810 */ /* 0x000fe20007ffe0ff */
[----:B------:R-:W-:Y:S01]  /*9e20*/  IMAD.MOV.U32 R200, RZ, RZ, R217 ;  /* 0x000000ffffc87224 */ /* 0x000fe200078e00d9 */
[----:B------:R-:W-:-:S02]  /*9e30*/  FSEL R2, R78, -INF , !P1 ;  /* 0xff8000004e027808 */ /* 0x000fc40004800000 */
[----:B------:R-:W-:Y:S02]  /*9e40*/  FSEL R201, R76, -INF , !P3 ;  /* 0xff8000004cc97808 */ /* 0x000fe40005800000 */
[----:B------:R-:W-:Y:S01]  /*9e50*/  FSEL R218, R77, -INF , !P2 ;  /* 0xff8000004dda7808 */ /* 0x000fe20005000000 */
[----:B------:R1:W-:Y:S01]  /*9e60*/  STL [R1+0x14], R2 ;  /* 0x0000140201007387 */ /* 0x0003e20000100800 */
[----:B------:R-:W-:Y:S01]  /*9e70*/  FSEL R76, R79, -INF , !P0 ;  /* 0xff8000004f4c7808 */ /* 0x000fe20004000000 */
[----:B------:R-:W-:Y:S01]  /*9e80*/  HMMA.16816.F32.BF16 R84, R8, R18, R240 ;  /* 0x000000120854723c */ /* 0x000fe200000418f0 */
[C---:B------:R-:W-:Y:S02]  /*9e90*/  ISETP.GE.AND P1, PT, R25.reuse, R5, PT ;  /* 0x000000051900720c */ /* 0x040fe40003f26270 */
[-C--:B------:R-:W-:Y:S02]  /*9ea0*/  ISETP.GE.AND P3, PT, R25, R4.reuse, PT ;  /* 0x000000041900720c */ /* 0x080fe40003f66270 */
[----:B------:R-:W-:-:S02]  /*9eb0*/  ISETP.GE.AND P2, PT, R24, R4, PT ;  /* 0x000000041800720c */ /* 0x000fc40003f46270 */
[-C--:B------:R-:W-:Y:S01]  /*9ec0*/  ISETP.GE.AND P0, PT, R24, R5.reuse, PT ;  /* 0x000000051800720c */ /* 0x080fe20003f06270 */
[----:B------:R-:W-:Y:S01]  /*9ed0*/  HMMA.16816.F32.BF16 R88, R8, R22, R232 ;  /* 0x000000160858723c */ /* 0x000fe200000418e8 */
[C---:B------:R-:W-:Y:S02]  /*9ee0*/  IADD3 R21, R0.reuse, 0x60, RZ ;  /* 0x0000006000157810 */ /* 0x040fe40007ffe0ff */
[----:B------:R-:W-:Y:S02]  /*9ef0*/  IADD3 R20, R0, 0x61, RZ ;  /* 0x0000006100147810 */ /* 0x000fe40007ffe0ff */
[----:B------:R-:W-:Y:S02]  /*9f00*/  FSEL R221, R68, -INF , !P3 ;  /* 0xff80000044dd7808 */ /* 0x000fe40005800000 */
[----:B------:R-:W-:Y:S01]  /*9f10*/  FSEL R225, R69, -INF , !P2 ;  /* 0xff80000045e17808 */ /* 0x000fe20005000000 */
[----:B------:R-:W-:Y:S01]  /*9f20*/  IMAD.MOV.U32 R233, RZ, RZ, R42 ;  /* 0x000000ffffe97224 */ /* 0x000fe200078e002a */
[----:B------:R-:W-:Y:S01]  /*9f30*/  FSEL R77, R71, -INF , !P0 ;  /* 0xff800000474d7808 */ /* 0x000fe20004000000 */
[----:B------:R-:W-:Y:S01]  /*9f40*/  IMAD.MOV.U32 R234, RZ, RZ, R43 ;  /* 0x000000ffffea7224 */ /* 0x000fe200078e002b */
[CC--:B------:R-:W-:Y:S01]  /*9f50*/  ISETP.GE.AND P3, PT, R21.reuse, R4.reuse, PT ;  /* 0x000000041500720c */ /* 0x0c0fe20003f66270 */
[----:B------:R-:W-:Y:S01]  /*9f60*/  IMAD.MOV.U32 R232, RZ, RZ, R39 ;  /* 0x000000ffffe87224 */ /* 0x000fe200078e0027 */
[----:B------:R-:W-:Y:S01]  /*9f70*/  ISETP.GE.AND P2, PT, R20, R4, PT ;  /* 0x000000041400720c */ /* 0x000fe20003f46270 */
[----:B------:R-:W-:Y:S01]  /*9f80*/  HMMA.16816.F32.BF16 R16, R12, R18, R196 ;  /* 0x000000120c10723c */ /* 0x000fe200000418c4 */
[----:B-1----:R-:W-:Y:S01]  /*9f90*/  FSEL R2, R70, -INF , !P1 ;  /* 0xff80000046027808 */ /* 0x002fe20004800000 */
[----:B------:R-:W-:Y:S01]  /*9fa0*/  IMAD.MOV.U32 R235, RZ, RZ, R139 ;  /* 0x000000ffffeb7224 */ /* 0x000fe200078e008b */
[----:B------:R-:W-:-:S02]  /*9fb0*/  ISETP.GE.AND P1, PT, R21, R5, PT ;  /* 0x000000051500720c */ /* 0x000fc40003f26270 */
[----:B------:R-:W-:Y:S01]  /*9fc0*/  ISETP.GE.AND P0, PT, R20, R5, PT ;  /* 0x000000051400720c */ /* 0x000fe20003f06270 */
[----:B------:R1:W-:Y:S01]  /*9fd0*/  STL [R1+0x38], R2 ;  /* 0x0000380201007387 */ /* 0x0003e20000100800 */
[----:B------:R-:W-:Y:S02]  /*9fe0*/  FSEL R241, R48, -INF , !P3 ;  /* 0xff80000030f17808 */ /* 0x000fe40005800000 */
[----:B------:R-:W-:Y:S02]  /*9ff0*/  FSEL R243, R49, -INF , !P2 ;  /* 0xff80000031f37808 */ /* 0x000fe40005000000 */
[----:B------:R-:W-:Y:S02]  /*a000*/  FSEL R79, R50, -INF , !P1 ;  /* 0xff800000324f7808 */ /* 0x000fe40004800000 */
[C---:B------:R-:W-:Y:S02]  /*a010*/  IADD3 R42, R0.reuse, 0x9, RZ ;  /* 0x00000009002a7810 */ /* 0x040fe40007ffe0ff */
[----:B------:R-:W-:-:S02]  /*a020*/  IADD3 R43, R0, 0x8, RZ ;  /* 0x00000008002b7810 */ /* 0x000fc40007ffe0ff */
[-C--:B------:R-:W-:Y:S02]  /*a030*/  ISETP.GE.AND P2, PT, R42, R4.reuse, PT ;  /* 0x000000042a00720c */ /* 0x080fe40003f46270 */
[C---:B------:R-:W-:Y:S02]  /*a040*/  IADD3 R38, R0.reuse, 0x19, RZ ;  /* 0x0000001900267810 */ /* 0x040fe40007ffe0ff */
[-C--:B------:R-:W-:Y:S02]  /*a050*/  ISETP.GE.AND P3, PT, R43, R4.reuse, PT ;  /* 0x000000042b00720c */ /* 0x080fe40003f66270 */
[----:B------:R-:W-:Y:S02]  /*a060*/  IADD3 R39, R0, 0x18, RZ ;  /* 0x0000001800277810 */ /* 0x000fe40007ffe0ff */
[----:B------:R-:W-:Y:S02]  /*a070*/  FSEL R69, R53, -INF , !P2 ;  /* 0xff80000035457808 */ /* 0x000fe40005000000 */
[----:B------:R-:W-:-:S02]  /*a080*/  ISETP.GE.AND P2, PT, R38, R4, PT ;  /* 0x000000042600720c */ /* 0x000fc40003f46270 */
[----:B------:R-:W-:Y:S02]  /*a090*/  FSEL R68, R52, -INF , !P3 ;  /* 0xff80000034447808 */ /* 0x000fe40005800000 */
[----:B-1----:R-:W-:Y:S02]  /*a0a0*/  FSEL R2, R51, -INF , !P0 ;  /* 0xff80000033027808 */ /* 0x002fe40004000000 */
[----:B------:R-:W1:Y:S01]  /*a0b0*/  LDSM.16.M88.4 R48, [R210] ;  /* 0x00000000d230783b */ /* 0x000e620000000200 */
[----:B------:R-:W-:Y:S01]  /*a0c0*/  ISETP.GE.AND P0, PT, R42, R5, PT ;  /* 0x000000052a00720c */ /* 0x000fe20003f06270 */
[----:B------:R-:W-:-:S04]  /*a0d0*/  DEPBAR.LE SB0, 0x0 ;  /* 0x000080000000791a */ /* 0x000fc80000000000 */
[C---:B------:R-:W-:Y:S01]  /*a0e0*/  IADD3 R34, R0.reuse, 0x29, RZ ;  /* 0x0000002900227810 */ /* 0x040fe20007ffe0ff */
[----:B------:R2:W-:Y:S01]  /*a0f0*/  STL [R1+0x3c], R2 ;  /* 0x00003c0201007387 */ /* 0x0005e20000100800 */
[----:B------:R-:W-:Y:S02]  /*a100*/  ISETP.GE.AND P3, PT, R39, R4, PT ;  /* 0x000000042700720c */ /* 0x000fe40003f66270 */
[----:B------:R-:W-:Y:S02]  /*a110*/  IADD3 R35, R0, 0x28, RZ ;  /* 0x0000002800237810 */ /* 0x000fe40007ffe0ff */
[----:B------:R-:W-:Y:S02]  /*a120*/  ISETP.GE.AND P1, PT, R43, R5, PT ;  /* 0x000000052b00720c */ /* 0x000fe40003f26270 */
[----:B------:R-:W-:Y:S01]  /*a130*/  FSEL R80, R65, -INF , !P2 ;  /* 0xff80000041507808 */ /* 0x000fe20005000000 */
[----:B------:R-:W-:Y:S01]  /*a140*/  IMAD.MOV.U32 R65, RZ, RZ, R203 ;  /* 0x000000ffff417224 */ /* 0x000fe200078e00cb */
[----:B------:R-:W-:-:S02]  /*a150*/  FSEL R71, R55, -INF , !P0 ;  /* 0xff80000037477808 */ /* 0x000fc40004000000 */
[-C--:B------:R-:W-:Y:S02]  /*a160*/  ISETP.GE.AND P2, PT, R34, R4.reuse, PT ;  /* 0x000000042200720c */ /* 0x080fe40003f46270 */
[----:B------:R-:W-:Y:S02]  /*a170*/  ISETP.GE.AND P0, PT, R38, R5, PT ;  /* 0x000000052600720c */ /* 0x000fe40003f06270 */
[----:B------:R-:W-:Y:S01]  /*a180*/  FSEL R78, R64, -INF , !P3 ;  /* 0xff800000404e7808 */ /* 0x000fe20005800000 */
[----:B------:R-:W-:Y:S01]  /*a190*/  IMAD.MOV.U32 R64, RZ, RZ, R202 ;  /* 0x000000ffff407224 */ /* 0x000fe200078e00ca */
[----:B------:R-:W-:Y:S02]  /*a1a0*/  IADD3 R30, R0, 0x39, RZ ;  /* 0x00000039001e7810 */ /* 0x000fe40007ffe0ff */
[----:B------:R-:W-:Y:S02]  /*a1b0*/  ISETP.GE.AND P3, PT, R35, R4, PT ;  /* 0x000000042300720c */ /* 0x000fe40003f66270 */
[----:B------:R-:W-:-:S02]  /*a1c0*/  FSEL R70, R54, -INF , !P1 ;  /* 0xff80000036467808 */ /* 0x000fc40004800000 */
[----:B------:R-:W-:Y:S02]  /*a1d0*/  IADD3 R31, R0, 0x38, RZ ;  /* 0x00000038001f7810 */ /* 0x000fe40007ffe0ff */
[-C--:B------:R-:W-:Y:S02]  /*a1e0*/  ISETP.GE.AND P1, PT, R39, R5.reuse, PT ;  /* 0x000000052700720c */ /* 0x080fe40003f26270 */
[----:B------:R-:W-:Y:S02]  /*a1f0*/  FSEL R116, R61, -INF , !P2 ;  /* 0xff8000003d747808 */ /* 0x000fe40005000000 */
[----:B------:R-:W-:Y:S01]  /*a200*/  FSEL R82, R67, -INF , !P0 ;  /* 0xff80000043527808 */ /* 0x000fe20004000000 */
[----:B------:R-:W-:Y:S01]  /*a210*/  IMAD.MOV.U32 R67, RZ, RZ, R245 ;  /* 0x000000ffff437224 */ /* 0x000fe200078e00f5 */
[----:B------:R-:W-:Y:S01]  /*a220*/  ISETP.GE.AND P2, PT, R30, R4, PT ;  /* 0x000000041e00720c */ /* 0x000fe20003f46270 */
[----:B-1----:R-:W-:Y:S01]  /*a230*/  HMMA.16816.F32.BF16 R52, R12, R48, R232 ;  /* 0x000000300c34723c */ /* 0x002fe200000418e8 */
[----:B------:R-:W-:-:S02]  /*a240*/  ISETP.GE.AND P0, PT, R34, R5, PT ;  /* 0x000000052200720c */ /* 0x000fc40003f06270 */
[----:B------:R-:W-:Y:S02]  /*a250*/  FSEL R83, R60, -INF , !P3 ;  /* 0xff8000003c537808 */ /* 0x000fe40005800000 */
[----:B------:R-:W-:Y:S02]  /*a260*/  IADD3 R26, R0, 0x49, RZ ;  /* 0x00000049001a7810 */ /* 0x000fe40007ffe0ff */
[----:B------:R-:W-:Y:S01]  /*a270*/  ISETP.GE.AND P3, PT, R31, R4, PT ;  /* 0x000000041f00720c */ /* 0x000fe20003f66270 */
[----:B------:R-:W-:Y:S01]  /*a280*/  HMMA.16816.F32.BF16 R12, R12, R50, R184 ;  /* 0x000000320c0c723c */ /* 0x000fe200000418b8 */
[----:B------:R-:W-:Y:S01]  /*a290*/  FSEL R81, R66, -INF , !P1 ;  /* 0xff80000042517808 */ /* 0x000fe20004800000 */
[----:B------:R-:W-:Y:S01]  /*a2a0*/  IMAD.MOV.U32 R66, RZ, RZ, R246 ;  /* 0x000000ffff427224 */ /* 0x000fe200078e00f6 */
[----:B------:R-:W-:Y:S01]  /*a2b0*/  IADD3 R27, R0, 0x48, RZ ;  /* 0x00000048001b7810 */ /* 0x000fe20007ffe0ff */
[----:B------:R-:W-:Y:S01]  /*a2c0*/  BAR.SYNC.DEFER_BLOCKING 0x0 ;  /* 0x0000000000007b1d */ /* 0x000fe20000010000 */
[----:B------:R-:W-:-:S02]  /*a2d0*/  ISETP.GE.AND P1, PT, R35, R5, PT ;  /* 0x000000052300720c */ /* 0x000fc40003f26270 */
[----:B------:R-:W-:Y:S02]  /*a2e0*/  FSEL R172, R57, -INF , !P2 ;  /* 0xff80000039ac7808 */ /* 0x000fe40005000000 */
[----:B------:R-:W-:Y:S02]  /*a2f0*/  FSEL R118, R63, -INF , !P0 ;  /* 0xff8000003f767808 */ /* 0x000fe40004000000 */
[----:B------:R-:W-:Y:S02]  /*a300*/  ISETP.GE.AND P2, PT, R26, R4, PT ;  /* 0x000000041a00720c */ /* 0x000fe40003f46270 */
[----:B------:R-:W-:Y:S02]  /*a310*/  ISETP.GE.AND P0, PT, R30, R5, PT ;  /* 0x000000051e00720c */ /* 0x000fe40003f06270 */
[----:B------:R-:W-:Y:S02]  /*a320*/  FSEL R139, R56, -INF , !P3 ;  /* 0xff800000388b7808 */ /* 0x000fe40005800000 */
[----:B------:R-:W-:-:S02]  /*a330*/  IADD3 R22, R0, 0x59, RZ ;  /* 0x0000005900167810 */ /* 0x000fc40007ffe0ff */
[----:B------:R-:W-:Y:S02]  /*a340*/  ISETP.GE.AND P3, PT, R27, R4, PT ;  /* 0x000000041b00720c */ /* 0x000fe40003f66270 */
[----:B------:R-:W-:Y:S02]  /*a350*/  FSEL R117, R62, -INF , !P1 ;  /* 0xff8000003e757808 */ /* 0x000fe40004800000 */
[----:B------:R-:W-:Y:S02]  /*a360*/  IADD3 R23, R0, 0x58, RZ ;  /* 0x0000005800177810 */ /* 0x000fe40007ffe0ff */
[----:B------:R-:W-:Y:S02]  /*a370*/  ISETP.GE.AND P1, PT, R31, R5, PT ;  /* 0x000000051f00720c */ /* 0x000fe40003f26270 */
[----:B------:R-:W-:Y:S02]  /*a380*/  FSEL R193, R73, -INF , !P2 ;  /* 0xff80000049c17808 */ /* 0x000fe40005000000 */
[----:B------:R-:W-:-:S02]  /*a390*/  FSEL R174, R59, -INF , !P0 ;  /* 0xff8000003bae7808 */ /* 0x000fc40004000000 */
[-C--:B------:R-:W-:Y:S02]  /*a3a0*/  ISETP.GE.AND P2, PT, R22, R4.reuse, PT ;  /* 0x000000041600720c */ /* 0x080fe40003f46270 */
[-C--:B------:R-:W-:Y:S02]  /*a3b0*/  ISETP.GE.AND P0, PT, R26, R5.reuse, PT ;  /* 0x000000051a00720c */ /* 0x080fe40003f06270 */
[----:B------:R-:W-:Y:S02]  /*a3c0*/  FSEL R192, R72, -INF , !P3 ;  /* 0xff80000048c07808 */ /* 0x000fe40005800000 */
[----:B------:R-:W-:Y:S02]  /*a3d0*/  ISETP.GE.AND P3, PT, R23, R4, PT ;  /* 0x000000041700720c */ /* 0x000fe40003f66270 */
[----:B------:R-:W-:Y:S02]  /*a3e0*/  FSEL R173, R58, -INF , !P1 ;  /* 0xff8000003aad7808 */ /* 0x000fe40004800000 */
[----:B------:R-:W-:-:S02]  /*a3f0*/  ISETP.GE.AND P1, PT, R27, R5, PT ;  /* 0x000000051b00720c */ /* 0x000fc40003f26270 */
[----:B------:R-:W-:Y:S02]  /*a400*/  FSEL R199, R17, -INF , !P2 ;  /* 0xff80000011c77808 */ /* 0x000fe40005000000 */
[----:B------:R-:W-:Y:S02]  /*a410*/  FSEL R62, R75, -INF , !P0 ;  /* 0xff8000004b3e7808 */ /* 0x000fe40004000000 */
[----:B------:R-:W-:Y:S02]  /*a420*/  IADD3 R17, R0, 0x70, RZ ;  /* 0x0000007000117810 */ /* 0x000fe40007ffe0ff */
[----:B------:R-:W-:Y:S02]  /*a430*/  ISETP.GE.AND P0, PT, R22, R5, PT ;  /* 0x000000051600720c */ /* 0x000fe40003f06270 */
[----:B------:R-:W-:Y:S02]  /*a440*/  FSEL R197, R16, -INF , !P3 ;  /* 0xff80000010c57808 */ /* 0x000fe40005800000 */
[----:B------:R-:W-:-:S02]  /*a450*/  IADD3 R16, R0, 0x71, RZ ;  /* 0x0000007100107810 */ /* 0x000fc40007ffe0ff */
        /* <DEDUP_REMOVED lines=8> */
[C---:B------:R-:W-:Y:S02]  /*a4e0*/  ISETP.GE.AND P2, PT, R0.reuse, R7, PT ;  /* 0x000000070000720c */ /* 0x040fe40003f46270 */
[C---:B------:R-:W-:Y:S02]  /*a4f0*/  IADD3 R19, R0.reuse, 0x68, RZ ;  /* 0x0000006800137810 */ /* 0x040fe40007ffe0ff */
[C---:B------:R-:W-:Y:S02]  /*a500*/  IADD3 R18, R0.reuse, 0x69, RZ ;  /* 0x0000006900127810 */ /* 0x040fe40007ffe0ff */
[----:B--2---:R-:W-:-:S02]  /*a510*/  IADD3 R2, R0, 0x78, RZ ;  /* 0x0000007800027810 */ /* 0x004fc40007ffe0ff */
[-C--:B------:R-:W-:Y:S02]  /*a520*/  ISETP.GE.AND P5, PT, R17, R5.reuse, PT ;  /* 0x000000051100720c */ /* 0x080fe40003fa6270 */
[----:B------:R-:W-:Y:S02]  /*a530*/  IADD3 R0, R0, 0x79, RZ ;  /* 0x0000007900007810 */ /* 0x000fe40007ffe0ff */
[----:B------:R-:W-:Y:S02]  /*a540*/  FSEL R220, R53, -INF , !P0 ;  /* 0xff80000035dc7808 */ /* 0x000fe40004000000 */
[----:B------:R-:W-:Y:S02]  /*a550*/  ISETP.GE.AND P0, PT, R16, R5, PT ;  /* 0x000000051000720c */ /* 0x000fe40003f06270 */
[----:B------:R-:W-:Y:S02]  /*a560*/  FSEL R61, R54, -INF , !P5 ;  /* 0xff800000363d7808 */ /* 0x000fe40006800000 */
[----:B------:R-:W-:-:S02]  /*a570*/  ISETP.GE.AND P1, PT, R19, R4, PT ;  /* 0x000000041300720c */ /* 0x000fc40003f26270 */
[-C--:B------:R-:W-:Y:S02]  /*a580*/  ISETP.GE.AND P4, PT, R18, R4.reuse, PT ;  /* 0x000000041200720c */ /* 0x080fe40003f86270 */
[-C--:B------:R-:W-:Y:S02]  /*a590*/  ISETP.GE.AND P6, PT, R2, R4.reuse, PT ;  /* 0x000000040200720c */ /* 0x080fe40003fc6270 */
[----:B------:R-:W-:Y:S02]  /*a5a0*/  ISETP.GE.AND P5, PT, R0, R4, PT ;  /* 0x000000040000720c */ /* 0x000fe40003fa6270 */
[----:B------:R-:W-:Y:S02]  /*a5b0*/  FSEL R4, R55, -INF , !P0 ;  /* 0xff80000037047808 */ /* 0x000fe40004000000 */
[C---:B------:R-:W-:Y:S02]  /*a5c0*/  ISETP.GE.AND P0, PT, R44.reuse, R6, PT ;  /* 0x000000062c00720c */ /* 0x040fe40003f06270 */
[----:B------:R-:W-:Y:S01]  /*a5d0*/  FSEL R45, R45, -INF , !P3 ;  /* 0xff8000002d2d7808 */ /* 0x000fe20005800000 */
[----:B------:R1:W-:Y:S01]  /*a5e0*/  STL [R1+0x4], R4 ;  /* 0x0000040401007387 */ /* 0x0003e20000100800 */
[----:B------:R-:W-:-:S02]  /*a5f0*/  ISETP.GE.AND P3, PT, R44, R7, PT ;  /* 0x000000072c00720c */ /* 0x000fc40003f66270 */
[----:B------:R-:W-:Y:S02]  /*a600*/  FSEL R46, R46, -INF , !P2 ;  /* 0xff8000002e2e7808 */ /* 0x000fe40005000000 */
[----:B------:R-:W-:Y:S02]  /*a610*/  FSEL R44, R200, -INF , !P0 ;  /* 0xff800000c82c7808 */ /* 0x000fe40004000000 */
[CC--:B------:R-:W-:Y:S02]  /*a620*/  ISETP.GE.AND P2, PT, R43.reuse, R6.reuse, PT ;  /* 0x000000062b00720c */ /* 0x0c0fe40003f46270 */
[----:B------:R-:W-:Y:S02]  /*a630*/  ISETP.GE.AND P0, PT, R43, R7, PT ;  /* 0x000000072b00720c */ /* 0x000fe40003f06270 */
[----:B------:R-:W-:Y:S02]  /*a640*/  FSEL R47, R47, -INF , !P3 ;  /* 0xff8000002f2f7808 */ /* 0x000fe40005800000 */
[----:B------:R-:W-:-:S02]  /*a650*/  ISETP.GE.AND P3, PT, R42, R6, PT ;  /* 0x000000062a00720c */ /* 0x000fc40003f66270 */
[----:B------:R-:W-:Y:S01]  /*a660*/  FSEL R43, R108, -INF , !P2 ;  /* 0xff8000006c2b7808 */ /* 0x000fe20005000000 */
[----:B------:R-:W-:Y:S01]  /*a670*/  IMAD.MOV.U32 R108, RZ, RZ, R244 ;  /* 0x000000ffff6c7224 */ /* 0x000fe200078e00f4 */
[----:B------:R-:W-:Y:S01]  /*a680*/  FSEL R54, R110, -INF , !P0 ;  /* 0xff8000006e367808 */ /* 0x000fe20004000000 */
[----:B------:R-:W-:Y:S01]  /*a690*/  IMAD.MOV.U32 R110, RZ, RZ, R226 ;  /* 0x000000ffff6e7224 */ /* 0x000fe200078e00e2 */
[-C--:B------:R-:W-:Y:S02]  /*a6a0*/  ISETP.GE.AND P2, PT, R42, R7.reuse, PT ;  /* 0x000000072a00720c */ /* 0x080fe40003f46270 */
[----:B------:R-:W-:Y:S02]  /*a6b0*/  ISETP.GE.AND P0, PT, R41, R6, PT ;  /* 0x000000062900720c */ /* 0x000fe40003f06270 */
[----:B------:R-:W-:Y:S01]  /*a6c0*/  FSEL R42, R109, -INF , !P3 ;  /* 0xff8000006d2a7808 */ /* 0x000fe20005800000 */
[----:B------:R-:W-:Y:S01]  /*a6d0*/  IMAD.MOV.U32 R109, RZ, RZ, R227 ;  /* 0x000000ffff6d7224 */ /* 0x000fe200078e00e3 */
[----:B------:R-:W-:-:S02]  /*a6e0*/  ISETP.GE.AND P3, PT, R41, R7, PT ;  /* 0x000000072900720c */ /* 0x000fc40003f66270 */
[----:B------:R-:W-:Y:S01]  /*a6f0*/  FSEL R41, R111, -INF , !P2 ;  /* 0xff8000006f297808 */ /* 0x000fe20005000000 */
[----:B------:R-:W-:Y:S01]  /*a700*/  IMAD.MOV.U32 R111, RZ, RZ, R219 ;  /* 0x000000ffff6f7224 */ /* 0x000fe200078e00db */
[----:B------:R-:W-:Y:S02]  /*a710*/  FSEL R57, R248, -INF , !P0 ;  /* 0xff800000f8397808 */ /* 0x000fe40004000000 */
[C---:B------:R-:W-:Y:S02]  /*a720*/  ISETP.GE.AND P2, PT, R40.reuse, R6, PT ;  /* 0x000000062800720c */ /* 0x040fe40003f46270 */
[----:B------:R-:W-:Y:S02]  /*a730*/  ISETP.GE.AND P0, PT, R40, R7, PT ;  /* 0x000000072800720c */ /* 0x000fe40003f06270 */
[----:B------:R-:W-:Y:S02]  /*a740*/  FSEL R74, R250, -INF , !P3 ;  /* 0xff800000fa4a7808 */ /* 0x000fe40005800000 */
[----:B------:R-:W-:-:S02]  /*a750*/  FSEL R56, R249, -INF , !P2 ;  /* 0xff800000f9387808 */ /* 0x000fc40005000000 */
[----:B------:R-:W-:Y:S02]  /*a760*/  FSEL R75, R251, -INF , !P0 ;  /* 0xff800000fb4b7808 */ /* 0x000fe40004000000 */
[CC--:B------:R-:W-:Y:S02]  /*a770*/  ISETP.GE.AND P3, PT, R39.reuse, R6.reuse, PT ;  /* 0x000000062700720c */ /* 0x0c0fe40003f66270 */
[----:B------:R-:W-:Y:S02]  /*a780*/  ISETP.GE.AND P2, PT, R39, R7, PT ;  /* 0x000000072700720c */ /* 0x000fe40003f46270 */
[----:B------:R-:W-:Y:S02]  /*a790*/  ISETP.GE.AND P0, PT, R38, R6, PT ;  /* 0x000000062600720c */ /* 0x000fe40003f06270 */
[----:B------:R-:W-:Y:S02]  /*a7a0*/  FSEL R59, R112, -INF , !P3 ;  /* 0xff800000703b7808 */ /* 0x000fe40005800000 */
[----:B------:R-:W-:-:S02]  /*a7b0*/  FSEL R72, R114, -INF , !P2 ;  /* 0xff80000072487808 */ /* 0x000fc40005000000 */
[----:B------:R-:W-:Y:S02]  /*a7c0*/  FSEL R58, R113, -INF , !P0 ;  /* 0xff800000713a7808 */ /* 0x000fe40004000000 */
[-C--:B------:R-:W-:Y:S02]  /*a7d0*/  ISETP.GE.AND P3, PT, R38, R7.reuse, PT ;  /* 0x000000072600720c */ /* 0x080fe40003f66270 */
        /* <DEDUP_REMOVED lines=40> */
[----:B------:R-:W-:Y:S01]  /*aa60*/  FSEL R251, R191, -INF , !P0 ;  /* 0xff800000bffb7808 */ /* 0x000fe20004000000 */
[----:B------:R1:W-:Y:S01]  /*aa70*/  STL [R1], R52 ;  /* 0x0000003401007387 */ /* 0x0003e20000100800 */
        /* <DEDUP_REMOVED lines=29> */
[C---:B------:R-:W-:Y:S01]  /*ac50*/  HMMA.16816.F32.BF16 R20, R8.reuse, R48, R108 ;  /* 0x000000300814723c */ /* 0x040fe2000004186c */
[----:B------:R-:W-:Y:S02]  /*ac60*/  FSEL R202, R121, -INF , !P0 ;  /* 0xff80000079ca7808 */ /* 0x000fe40004000000 */
[----:B------:R-:W-:Y:S02]  /*ac70*/  ISETP.GE.AND P0, PT, R19, R7, PT ;  /* 0x000000071300720c */ /* 0x000fe40003f06270 */
[----:B------:R-:W-:Y:S02]  /*ac80*/  FSEL R233, R122, -INF , !P2 ;  /* 0xff8000007ae97808 */ /* 0x000fe40005000000 */
[----:B------:R-:W-:Y:S01]  /*ac90*/  FSEL R219, R106, -INF , !P0 ;  /* 0xff8000006adb7808 */ /* 0x000fe20004000000 */
[----:B------:R-:W-:Y:S01]  /*aca0*/  HMMA.16816.F32.BF16 R8, R8, R50, R64 ;  /* 0x000000320808723c */ /* 0x000fe20000041840 */
[----:B------:R-:W-:Y:S02]  /*acb0*/  ISETP.GE.AND P0, PT, R17, R6, PT ;  /* 0x000000061100720c */ /* 0x000fe40003f06270 */
[----:B------:R-:W-:-:S02]  /*acc0*/  FSEL R222, R123, -INF , !P1 ;  /* 0xff8000007bde7808 */ /* 0x000fc40004800000 */
[-C--:B------:R-:W-:Y:S02]  /*acd0*/  ISETP.GE.AND P2, PT, R19, R6.reuse, PT ;  /* 0x000000061300720c */ /* 0x080fe40003f46270 */
[----:B------:R-:W-:Y:S02]  /*ace0*/  ISETP.GE.AND P1, PT, R18, R6, PT ;  /* 0x000000061200720c */ /* 0x000fe40003f26270 */
[----:B------:R-:W-:Y:S02]  /*acf0*/  FSEL R203, R120, -INF , !P3 ;  /* 0xff80000078cb7808 */ /* 0x000fe40005800000 */
[----:B------:R-:W-:Y:S02]  /*ad00*/  FSEL R196, R104, -INF , !P2 ;  /* 0xff80000068c47808 */ /* 0x000fe40005000000 */
[----:B------:R-:W-:Y:S02]  /*ad10*/  FSEL R195, R105, -INF , !P1 ;  /* 0xff80000069c37808 */ /* 0x000fe40004800000 */
[----:B------:R-:W-:-:S02]  /*ad20*/  ISETP.GE.AND P3, PT, R19, R5, PT ;  /* 0x000000051300720c */ /* 0x000fc40003f66270 */
[----:B------:R-:W-:Y:S02]  /*ad30*/  FSEL R189, R20, -INF , !P0 ;  /* 0xff80000014bd7808 */ /* 0x000fe40004000000 */
[----:B------:R-:W-:Y:S02]  /*ad40*/  ISETP.GE.AND P0, PT, R2, R6, PT ;  /* 0x000000060200720c */ /* 0x000fe40003f06270 */
[-C--:B------:R-:W-:Y:S02]  /*ad50*/  ISETP.GE.AND P2, PT, R18, R7.reuse, PT ;  /* 0x000000071200720c */ /* 0x080fe40003f46270 */
[-C--:B------:R-:W-:Y:S02]  /*ad60*/  ISETP.GE.AND P1, PT, R17, R7.reuse, PT ;  /* 0x000000071100720c */ /* 0x080fe40003f26270 */
[----:B------:R-:W-:Y:S02]  /*ad70*/  FSEL R187, R8, -INF , !P0 ;  /* 0xff80000008bb7808 */ /* 0x000fe40004000000 */
[----:B------:R-:W-:-:S02]  /*ad80*/  ISETP.GE.AND P0, PT, R2, R7, PT ;  /* 0x000000070200720c */ /* 0x000fc40003f06270 */
[----:B------:R-:W-:Y:S02]  /*ad90*/  FSEL R200, R107, -INF , !P2 ;  /* 0xff8000006bc87808 */ /* 0x000fe40005000000 */
[----:B------:R-:W-:Y:S02]  /*ada0*/  FSEL R191, R10, -INF , !P0 ;  /* 0xff8000000abf7808 */ /* 0x000fe40004000000 */
[----:B------:R-:W-:Y:S02]  /*adb0*/  PLOP3.LUT P0, PT, PT, PT, UP0, 0x80, 0x0 ;  /* 0x000000000000781c */ /* 0x000fe40003f0f008 */
        /* <DEDUP_REMOVED lines=8> */
[----:B------:R-:W-:-:S02]  /*ae40*/  FSEL R194, R23, -INF , !P2 ;  /* 0xff80000017c27808 */ /* 0x000fc40005000000 */
[-C--:B------:R-:W-:Y:S02]  /*ae50*/  ISETP.GE.AND P4, PT, R18, R5.reuse, PT ;  /* 0x000000051200720c */ /* 0x080fe40003f86270 */
[----:B------:R-:W-:Y:S02]  /*ae60*/  ISETP.GE.AND P3, PT, R2, R5, PT ;  /* 0x000000050200720c */ /* 0x000fe40003f66270 */
        /* <DEDUP_REMOVED lines=9> */
[----:B-1----:R-:W2:Y:S04]  /*af00*/  LDL.64 R66, [R1+0x28] ;  /* 0x0000280001427983 */ /* 0x002ea80000100a00 */
[----:B------:R-:W3:Y:S01]  /*af10*/  LDL.64 R64, [R1+0x20] ;  /* 0x0000200001407983 */ /* 0x000ee20000100a00 */
[----:B------:R-:W-:-:S02]  /*af20*/  UIADD3 UR29, UR26, -0x3, URZ ;  /* 0xfffffffd1a1d7890 */ /* 0x000fc4000fffe03f */
[----:B------:R-:W-:Y:S02]  /*af30*/  ULDC.64 UR4, c[0x0][0x198] ;  /* 0x0000660000047ab9 */ /* 0x000fe40000000a00 */
[----:B------:R-:W-:Y:S02]  /*af40*/  USHF.R.S32.HI UR28, URZ, 0x1f, UR29 ;  /* 0x0000001f3f1c7899 */ /* 0x000fe4000801141d */
[----:B------:R-:W-:Y:S02]  /*af50*/  UIMAD.WIDE.U32 UR30, UR29, UR4, URZ ;  /* 0x000000041d1e72a5 */ /* 0x000fe4000f8e003f */
[----:B------:R-:W-:-:S04]  /*af60*/  UIMAD UR28, UR28, UR4, URZ ;  /* 0x000000041c1c72a4 */ /* 0x000fc8000f8e023f */
[----:B------:R-:W-:Y:S01]  /*af70*/  UIMAD UR28, UR29, UR5, UR28 ;  /* 0x000000051d1c72a4 */ /* 0x000fe2000f8e021c */
[----:B------:R-:W-:Y:S02]  /*af80*/  IMAD.U32 R0, RZ, RZ, UR30 ;  /* 0x0000001eff007e24 */ /* 0x000fe4000f8e00ff */
[----:B------:R-:W-:Y:S01]  /*af90*/  IMAD.U32 R4, RZ, RZ, UR30 ;  /* 0x0000001eff047e24 */ /* 0x000fe2000f8e00ff */
[----:B------:R-:W-:-:S06]  /*afa0*/  UIADD3 UR28, UR31, UR28, URZ ;  /* 0x0000001c1f1c7290 */ /* 0x000fcc000fffe03f */
[----:B------:R-:W-:Y:S01]  /*afb0*/  IMAD.U32 R2, RZ, RZ, UR28 ;  /* 0x0000001cff027e24 */ /* 0x000fe2000f8e00ff */
[----:B------:R-:W-:Y:S02]  /*afc0*/  USHF.L.U32 UR28, UR4, 0x6, URZ ;  /* 0x00000006041c7899 */ /* 0x000fe4000800063f */
[----:B------:R-:W-:Y:S01]  /*afd0*/  USHF.L.U64.HI UR4, UR4, 0x6, UR5 ;  /* 0x0000000604047899 */ /* 0x000fe20008010205 */
[----:B--2---:R-:W-:-:S04]  /*afe0*/  LEA R0, P0, R0, R66, 0x7 ;  /* 0x0000004200007211 */ /* 0x004fc800078038ff */
        /* <DEDUP_REMOVED lines=10> */
[----:B------:R-:W-:-:S02]  /*b090*/  IADD3 R10, P0, R4, UR28, RZ ;  /* 0x0000001c040a7c10 */ /* 0x000fc4000ff1e0ff */
[----:B------:R-:W-:Y:S01]  /*b0a0*/  IADD3.X R5, R7, UR4, RZ, P1, !PT ;  /* 0x0000000407057c10 */ /* 0x000fe20008ffe4ff */
[----:B------:R1:W-:Y:S03]  /*b0b0*/  LDGSTS.E.BYPASS.LTC128B.128 [R224+0x2800], [R6.64] ;  /* 0x0280000006e07fae */ /* 0x0003e6000b901d56 */
[----:B------:R-:W-:Y:S01]  /*b0c0*/  IADD3.X R11, R5, UR4, RZ, P0, !PT ;  /* 0x00000004050b7c10 */ /* 0x000fe200087fe4ff */
[----:B------:R1:W-:Y:S04]  /*b0d0*/  LDGSTS.E.BYPASS.LTC128B.128 [R224+0x3000], [R4.64] ;  /* 0x0300000004e07fae */ /* 0x0003e8000b901d56 */
[----:B------:R1:W-:Y:S04]  /*b0e0*/  LDGSTS.E.BYPASS.LTC128B.128 [R224+0x3800], [R10.64] ;  /* 0x038000000ae07fae */ /* 0x0003e8000b901d56 */
[----:B------:R-:W0:Y:S02]  /*b0f0*/  LDGDEPBAR ;  /* 0x00000000000079af */ /* 0x000e240000000000 */
.L_x_238:
[----:B-1----:R-:W2:Y:S04]  /*b100*/  LDL.LU R5, [R1+0x14] ;  /* 0x0000140001057983 */ /* 0x002ea80000300800 */
[----:B------:R-:W3:Y:S04]  /*b110*/  LDL.LU R6, [R1+0x10] ;  /* 0x0000100001067983 */ /* 0x000ee80000300800 */
[----:B------:R-:W4:Y:S04]  /*b120*/  LDL.LU R7, [R1+0x8] ;  /* 0x0000080001077983 */ /* 0x000f280000300800 */
[----:B------:R-:W4:Y:S04]  /*b130*/  LDL.LU R9, [R1+0x3c] ;  /* 0x00003c0001097983 */ /* 0x000f280000300800 */
[----:B------:R-:W4:Y:S04]  /*b140*/  LDL.LU R8, [R1+0x38] ;  /* 0x0000380001087983 */ /* 0x000f280000300800 */
[----:B------:R-:W4:Y:S01]  /*b150*/  LDL R19, [R1+0x40] ;  /* 0x0000400001137983 */ /* 0x000f220000100800 */
[----:B------:R-:W-:-:S03]  /*b160*/  FMNMX.FTZ R0, R136, R45, !PT ;  /* 0x0000002d88007209 */ /* 0x000fc60007810000 */
[----:B------:R-:W-:Y:S01]  /*b170*/  STL [R1+0xa4], R224 ;  /* 0x0000a4e001007387 */ /* 0x000fe20000100800 */
        /* <DEDUP_REMOVED lines=9> */
[----:B------:R1:W-:Y:S01]  /*b210*/  STL [R1+0x90], R212 ;  /* 0x000090d401007387 */ /* 0x0003e20000100800 */
        /* <DEDUP_REMOVED lines=9> */
[----:B------:R-:W-:-:S02]  /*b2b0*/  FMNMX.FTZ R4, R237, R4, !PT ;  /* 0x00000004ed047209 */ /* 0x000fc40007810000 */
        /* <DEDUP_REMOVED lines=10> */
[----:B------:R-:W4:Y:S01]  /*b360*/  LDL R13, [R1+0x58] ;  /* 0x00005800010d7983 */ /* 0x000f220000100800 */
[----:B------:R-:W-:Y:S02]  /*b370*/  FMNMX.FTZ R4, R229, R4, !PT ;  /* 0x00000004e5047209 */ /* 0x000fe40007810000 */
[----:B------:R-:W-:Y:S01]  /*b380*/  FMNMX.FTZ R0, R73, R0, !PT ;  /* 0x0000000049007209 */ /* 0x000fe20007810000 */
[----:B-1----:R-:W4:Y:S01]  /*b390*/  LDL.LU R212, [R1+0x4] ;  /* 0x0000040001d47983 */ /* 0x002f220000300800 */
[----:B------:R-:W-:Y:S02]  /*b3a0*/  FMNMX.FTZ R4, R96, R4, !PT ;  /* 0x0000000460047209 */ /* 0x000fe40007810000 */
[----:B------:R-:W-:Y:S01]  /*b3b0*/  FMNMX.FTZ R0, R238, R0, !PT ;  /* 0x00000000ee007209 */ /* 0x000fe20007810000 */
[----:B------:R-:W-:Y:S01]  /*b3c0*/  USHF.L.U32 UR5, UR27, 0x2, URZ ;  /* 0x000000021b057899 */ /* 0x000fe2000800063f */
[----:B------:R-:W-:Y:S01]  /*b3d0*/  FMNMX.FTZ R4, R97, R4, !PT ;  /* 0x0000000461047209 */ /* 0x000fe20007810000 */
[----:B------:R-:W-:Y:S01]  /*b3e0*/  IMAD.MOV.U32 R38, RZ, RZ, R77 ;  /* 0x000000ffff267224 */ /* 0x000fe200078e004d */
[----:B------:R-:W-:Y:S01]  /*b3f0*/  FMNMX.FTZ R0, R239, R0, !PT ;  /* 0x00000000ef007209 */ /* 0x000fe20007810000 */
[----:B------:R-:W-:Y:S01]  /*b400*/  IMAD.MOV.U32 R48, RZ, RZ, R76 ;  /* 0x000000ffff307224 */ /* 0x000fe200078e004c */
[----:B------:R-:W-:Y:S01]  /*b410*/  FMNMX.FTZ R4, R242, R4, !PT ;  /* 0x00000004f2047209 */ /* 0x000fe20007810000 */
[----:B------:R-:W1:Y:S01]  /*b420*/  LDC.U8 R91, c[0x0][0x2d8] ;  /* 0x0000b600ff5b7b82 */ /* 0x000e620000000000 */
[----:B------:R-:W-:Y:S01]  /*b430*/  FMNMX.FTZ R0, R102, R0, !PT ;  /* 0x0000000066007209 */ /* 0x000fe20007810000 */
[----:B------:R-:W-:Y:S01]  /*b440*/  LDSM.16.MT88.4 R24, [R206+0x4000] ;  /* 0x00400000ce18783b */ /* 0x000fe20000004200 */
[----:B------:R-:W-:-:S02]  /*b450*/  FMNMX.FTZ R4, R240, R4, !PT ;  /* 0x00000004f0047209 */ /* 0x000fc40007810000 */
[----:B------:R-:W-:Y:S01]  /*b460*/  FMNMX.FTZ R0, R103, R0, !PT ;  /* 0x0000000067007209 */ /* 0x000fe20007810000 */
[----:B------:R-:W-:Y:S01]  /*b470*/  LDSM.16.MT88.4 R32, [R205+0x4000] ;  /* 0x00400000cd20783b */ /* 0x000fe20000004200 */
        /* <DEDUP_REMOVED lines=31> */
[----:B------:R-:W-:-:S04]  /*b670*/  FMNMX.FTZ R2, R198, R2, !PT ;  /* 0x00000002c6027209 */ /* 0x000fc80007810000 */
[----:B------:R-:W-:-:S04]  /*b680*/  FMNMX.FTZ R2, R194, R2, !PT ;  /* 0x00000002c2027209 */ /* 0x000fc80007810000 */
[----:B------:R-:W-:-:S04]  /*b690*/  FMNMX.FTZ R2, R191, R2, !PT ;  /* 0x00000002bf027209 */ /* 0x000fc80007810000 */
[----:B------:R-:W-:Y:S02]  /*b6a0*/  FMNMX.FTZ R2, R190, R2, !PT ;  /* 0x00000002be027209 */ /* 0x000fe40007810000 */
[----:B-1----:R-:W-:Y:S01]  /*b6b0*/  FMNMX.FTZ R0, R0, R4, !PT ;  /* 0x0000000400007209 */ /* 0x002fe20007810000 */
[----:B------:R-:W-:Y:S01]  /*b6c0*/  IMAD.U32 R4, RZ, RZ, UR25 ;  /* 0x00000019ff047e24 */ /* 0x000fe2000f8e00ff */
[----:B------:R-:W-:Y:S01]  /*b6d0*/  PRMT R91, R91, 0x7054, R91 ;  /* 0x000070545b5b7816 */ /* 0x000fe2000000005b */
[----:B--2---:R-:W-:Y:S02]  /*b6e0*/  IMAD.MOV.U32 R12, RZ, RZ, R5 ;  /* 0x000000ffff0c7224 */ /* 0x004fe400078e0005 */
[----:B---3--:R-:W-:Y:S02]  /*b6f0*/  IMAD.MOV.U32 R11, RZ, RZ, R6 ;  /* 0x000000ffff0b7224 */ /* 0x008fe400078e0006 */
[----:B------:R-:W1:Y:S01]  /*b700*/  SHFL.BFLY PT, R6, R2, 0x2, 0x1f ;  /* 0x0c401f0002067f89 */ /* 0x000e6200000e0000 */
[----:B----4-:R-:W-:-:S03]  /*b710*/  IMAD.MOV.U32 R10, RZ, RZ, R7 ;  /* 0x000000ffff0a7224 */ /* 0x010fc600078e0007 */
[----:B------:R-:W2:Y:S01]  /*b720*/  SHFL.BFLY PT, R7, R0, 0x1, 0x1f ;  /* 0x0c201f0000077f89 */ /* 0x000ea200000e0000 */
[----:B------:R-:W-:-:S05]  /*b730*/  IADD3 R5, R252, 0x4, RZ ;  /* 0x00000004fc057810 */ /* 0x000fca0007ffe0ff */
[----:B------:R-:W-:-:S05]  /*b740*/  IMAD.WIDE.U32 R106, R5, -0x326172a9, RZ ;  /* 0xcd9e8d57056a7825 */ /* 0x000fca00078e00ff */
[----:B------:R-:W-:-:S05]  /*b750*/  LOP3.LUT R5, R107, R19, RZ, 0x3c, !PT ;  /* 0x000000136b057212 */ /* 0x000fca00078e3cff */
[----:B------:R-:W-:Y:S01]  /*b760*/  IMAD.WIDE.U32 R76, R5, -0x2daee0ad, RZ ;  /* 0xd2511f53054c7825 */ /* 0x000fe200078e00ff */
[----:B-1----:R-:W-:Y:S02]  /*b770*/  FMNMX.FTZ R2, R2, R6, !PT ;  /* 0x0000000602027209 */ /* 0x002fe40007810000 */
[----:B--2---:R-:W-:Y:S01]  /*b780*/  FMNMX.FTZ R88, R0, R7, !PT ;  /* 0x0000000700587209 */ /* 0x004fe20007810000 */
[----:B------:R-:W-:Y:S02]  /*b790*/  IMAD.MOV.U32 R95, RZ, RZ, R12 ;  /* 0x000000ffff5f7224 */ /* 0x000fe400078e000c */
[----:B------:R-:W-:Y:S01]  /*b7a0*/  IMAD.MOV.U32 R37, RZ, RZ, R8 ;  /* 0x000000ffff257224 */ /* 0x000fe200078e0008 */
[C---:B------:R-:W-:Y:S01]  /*b7b0*/  FSETP.NEU.FTZ.AND P1, PT, R88.reuse, -INF , PT ;  /* 0xff8000005800780b */ /* 0x040fe20003f3d000 */
[----:B------:R-:W1:Y:S01]  /*b7c0*/  SHFL.BFLY PT, R8, R2, 0x1, 0x1f ;  /* 0x0c201f0002087f89 */ /* 0x000e6200000e0000 */
[----:B------:R-:W-:-:S05]  /*b7d0*/  FMUL.FTZ R22, R88, c[0x0][0x23c] ;  /* 0x00008f0058167a20 */ /* 0x000fca0000410000 */
[----:B------:R-:W-:-:S05]  /*b7e0*/  FSEL R22, R22, RZ, P1 ;  /* 0x000000ff16167208 */ /* 0x000fca0000800000 */
[----:B------:R-:W-:Y:S02]  /*b7f0*/  FFMA.FTZ R0, R45, c[0x0][0x23c], -R22 ;  /* 0x00008f002d007a23 */ /* 0x000fe40000010816 */
[----:B------:R-:W-:-:S05]  /*b800*/  IMAD.WIDE.U32 R84, R13, -0x2daee0ad, RZ ;  /* 0xd2511f530d547825 */ /* 0x000fca00078e00ff */
[----:B------:R-:W-:Y:S02]  /*b810*/  LOP3.LUT R5, R85, UR5, R4, 0x96, !PT ;  /* 0x0000000555057c12 */ /* 0x000fe4000f8e9604 */
[----:B------:R-:W-:-:S03]  /*b820*/  LOP3.LUT R4, R77, UR14, R84, 0x96, !PT ;  /* 0x0000000e4d047c12 */ /* 0x000fc6000f8e9654 */
[----:B------:R-:W-:-:S04]  /*b830*/  IMAD.WIDE.U32 R12, R5, -0x326172a9, RZ ;  /* 0xcd9e8d57050c7825 */ /* 0x000fc800078e00ff */
[----:B------:R-:W-:Y:S01]  /*b840*/  IMAD.WIDE.U32 R52, R4, -0x326172a9, RZ ;  /* 0xcd9e8d5704347825 */ /* 0x000fe200078e00ff */
[----:B------:R-:W-:-:S04]  /*b850*/  LOP3.LUT R4, R13, UR15, R106, 0x96, !PT ;  /* 0x0000000f0d047c12 */ /* 0x000fc8000f8e966a */
[----:B------:R-:W-:Y:S01]  /*b860*/  LOP3.LUT R6, R53, UR13, R12, 0x96, !PT ;  /* 0x0000000d35067c12 */ /* 0x000fe2000f8e960c */
[----:B------:R-:W-:-:S04]  /*b870*/  IMAD.WIDE.U32 R4, R4, -0x2daee0ad, RZ ;  /* 0xd2511f5304047825 */ /* 0x000fc800078e00ff */
[----:B------:R-:W-:Y:S01]  /*b880*/  IMAD.WIDE.U32 R6, R6, -0x2daee0ad, RZ ;  /* 0xd2511f5306067825 */ /* 0x000fe200078e00ff */
[----:B------:R2:W-:Y:S01]  /*b890*/  MUFU.EX2 R120, R0 ;  /* 0x0000000000787308 */ /* 0x0005e20000000800 */
[----:B------:R-:W-:Y:S02]  /*b8a0*/  LOP3.LUT R5, R5, UR12, R76, 0x96, !PT ;  /* 0x0000000c05057c12 */ /* 0x000fe4000f8e964c */
[----:B-1----:R-:W-:Y:S02]  /*b8b0*/  FMNMX.FTZ R87, R2, R8, !PT ;  /* 0x0000000802577209 */ /* 0x002fe40007810000 */
[----:B--2---:R-:W-:Y:S01]  /*b8c0*/  LOP3.LUT R0, R7, UR10, R4, 0x96, !PT ;  /* 0x0000000a07007c12 */ /* 0x004fe2000f8e9604 */
[----:B------:R-:W-:-:S04]  /*b8d0*/  IMAD.WIDE.U32 R4, R5, -0x326172a9, RZ ;  /* 0xcd9e8d5705047825 */ /* 0x000fc800078e00ff */
[----:B------:R-:W-:Y:S01]  /*b8e0*/  IMAD.WIDE.U32 R20, R0, -0x326172a9, RZ ;  /* 0xcd9e8d5700147825 */ /* 0x000fe200078e00ff */
[----:B------:R-:W-:-:S04]  /*b8f0*/  LOP3.LUT R5, R5, UR11, R52, 0x96, !PT ;  /* 0x0000000b05057c12 */ /* 0x000fc8000f8e9634 */
[----:B------:R-:W-:Y:S01]  /*b900*/  LOP3.LUT R2, R21, UR9, R4, 0x96, !PT ;  /* 0x0000000915027c12 */ /* 0x000fe2000f8e9604 */
[C---:B------:R-:W-:Y:S01]  /*b910*/  FMUL.FTZ R21, R87.reuse, c[0x0][0x23c] ;  /* 0x00008f0057157a20 */ /* 0x040fe20000410000 */
[----:B------:R-:W-:Y:S01]  /*b920*/  FSETP.NEU.FTZ.AND P0, PT, R87, -INF , PT ;  /* 0xff8000005700780b */ /* 0x000fe20003f1d000 */
[----:B------:R-:W-:-:S04]  /*b930*/  IMAD.WIDE.U32 R4, R5, -0x2daee0ad, RZ ;  /* 0xd2511f5305047825 */ /* 0x000fc800078e00ff */
[----:B------:R-:W-:Y:S01]  /*b940*/  IMAD.WIDE.U32 R30, R2, -0x2daee0ad, RZ ;  /* 0xd2511f53021e7825 */ /* 0x000fe200078e00ff */
[----:B------:R-:W-:-:S04]  /*b950*/  FSEL R21, R21, RZ, P0 ;  /* 0x000000ff15157208 */ /* 0x000fc80000000000 */
[----:B------:R-:W-:Y:S01]  /*b960*/  LOP3.LUT R4, R31, UR6, R4, 0x96, !PT ;  /* 0x000000061f047c12 */ /* 0x000fe2000f8e9604 */
[----:B------:R-:W-:Y:S01]  /*b970*/  FFMA.FTZ R0, R43, c[0x0][0x23c], -R22 ;  /* 0x00008f002b007a23 */ /* 0x000fe20000010816 */
[----:B------:R-:W-:Y:S01]  /*b980*/  LOP3.LUT R6, R5, UR8, R6, 0x96, !PT ;  /* 0x0000000805067c12 */ /* 0x000fe2000f8e9606 */
[----:B------:R-:W-:Y:S02]  /*b990*/  FFMA.FTZ R2, R47, c[0x0][0x23c], -R21 ;  /* 0x00008f002f027a23 */ /* 0x000fe40000010815 */
[----:B------:R-:W-:Y:S01]  /*b9a0*/  IMAD.WIDE.U32 R4, R4, -0x326172a9, RZ ;  /* 0xcd9e8d5704047825 */ /* 0x000fe200078e00ff */
[----:B------:R1:W-:Y:S03]  /*b9b0*/  MUFU.EX2 R213, R0 ;  /* 0x0000000000d57308 */ /* 0x0003e60000000800 */
[----:B------:R-:W-:-:S05]  /*b9c0*/  IMAD.WIDE.U32 R14, R6, -0x326172a9, RZ ;  /* 0xcd9e8d57060e7825 */ /* 0x000fca00078e00ff */
[----:B------:R2:W-:Y:S01]  /*b9d0*/  MUFU.EX2 R132, R2 ;  /* 0x0000000200847308 */ /* 0x0005e20000000800 */
[----:B------:R-:W-:Y:S01]  /*b9e0*/  LOP3.LUT R6, R4, 0xff, RZ, 0xc0, !PT ;  /* 0x000000ff04067812 */ /* 0x000fe200078ec0ff */
[----:B-1----:R-:W-:-:S06]  /*b9f0*/  FFMA.FTZ R0, R42, c[0x0][0x23c], -R22 ;  /* 0x00008f002a007a23 */ /* 0x002fcc0000010816 */
[----:B------:R1:W-:Y:S01]  /*ba00*/  MUFU.EX2 R112, R0 ;  /* 0x0000000000707308 */ /* 0x0003e20000000800 */
[----:B--2---:R-:W-:Y:S01]  /*ba10*/  LOP3.LUT R2, R4, 0xffff, RZ, 0xc0, !PT ;  /* 0x0000ffff04027812 */ /* 0x004fe200078ec0ff */
[----:B------:R-:W-:-:S03]  /*ba20*/  FFMA.FTZ R7, R44, c[0x0][0x23c], -R22 ;  /* 0x00008f002c077a23 */ /* 0x000fc60000010816 */
[----:B------:R-:W-:Y:S01]  /*ba30*/  SHF.R.U32.HI R2, RZ, 0x8, R2 ;  /* 0x00000008ff027819 */ /* 0x000fe20000011602 */
[----:B------:R-:W-:Y:S02]  /*ba40*/  IMAD.MOV.U32 R18, RZ, RZ, R11 ;  /* 0x000000ffff127224 */ /* 0x000fe400078e000b */
[----:B------:R2:W-:Y:S01]  /*ba50*/  MUFU.EX2 R16, R7 ;  /* 0x0000000700107308 */ /* 0x0005e20000000800 */
[--C-:B-1----:R-:W-:Y:S01]  /*ba60*/  FFMA.FTZ R0, R46, c[0x0][0x23c], -R21.reuse ;  /* 0x00008f002e007a23 */ /* 0x102fe20000010815 */
[----:B------:R-:W-:Y:S01]  /*ba70*/  PRMT R11, R6, 0x5410, R2 ;  /* 0x00005410060b7816 */ /* 0x000fe20000000002 */
[----:B------:R-:W-:-:S05]  /*ba80*/  FFMA.FTZ R2, R41, c[0x0][0x23c], -R21 ;  /* 0x00008f0029027a23 */ /* 0x000fca0000010815 */
[----:B------:R1:W-:Y:S01]  /*ba90*/  MUFU.EX2 R211, R0 ;  /* 0x0000000000d37308 */ /* 0x0003e20000000800 */
[----:B------:R-:W-:Y:S01]  /*baa0*/  FSEL R8, R87, RZ, P0 ;  /* 0x000000ff57087208 */ /* 0x000fe20000000000 */
[----:B------:R-:W-:Y:S01]  /*bab0*/  IMAD.MOV.U32 R17, RZ, RZ, R10 ;  /* 0x000000ffff117224 */ /* 0x000fe200078e000a */
[----:B------:R-:W-:Y:S01]  /*bac0*/  MOV R28, R9 ;  /* 0x00000009001c7202 */ /* 0x000fe20000000f00 */
[----:B--2---:R-:W-:Y:S01]  /*bad0*/  FFMA.FTZ R7, R54, c[0x0][0x23c], -R21 ;  /* 0x00008f0036077a23 */ /* 0x004fe20000010815 */
[----:B------:R-:W-:-:S03]  /*bae0*/  SHF.R.U32.HI R9, RZ, 0x10, R4 ;  /* 0x00000010ff097819 */ /* 0x000fc60000011604 */
[----:B------:R2:W-:Y:S01]  /*baf0*/  MUFU.EX2 R122, R2 ;  /* 0x00000002007a7308 */ /* 0x0005e20000000800 */
[----:B------:R-:W-:Y:S02]  /*bb00*/  SHF.R.U32.HI R10, RZ, 0x18, R4 ;  /* 0x00000018ff0a7819 */ /* 0x000fe40000011604 */
[----:B-1----:R-:W-:Y:S02]  /*bb10*/  LOP3.LUT R0, R5, UR17, R14, 0x96, !PT ;  /* 0x0000001105007c12 */ /* 0x002fe4000f8e960e */
[----:B------:R-:W-:-:S03]  /*bb20*/  FSEL R5, R88, RZ, P1 ;  /* 0x000000ff58057208 */ /* 0x000fc60000800000 */
[----:B------:R1:W3:Y:S02]  /*bb30*/  MUFU.EX2 R215, R7 ;  /* 0x0000000700d77308 */ /* 0x0002e40000000800 */
[----:B------:R-:W-:Y:S01]  /*bb40*/  FADD.FTZ R4, R136, -R5 ;  /* 0x8000000588047221 */ /* 0x000fe20000010000 */
[C---:B--2---:R-:W-:Y:S02]  /*bb50*/  LOP3.LUT R2, R0.reuse, 0xffff, RZ, 0xc0, !PT ;  /* 0x0000ffff00027812 */ /* 0x044fe400078ec0ff */
[----:B------:R-:W-:Y:S02]  /*bb60*/  LOP3.LUT R5, R9, 0xff, RZ, 0xc0, !PT ;  /* 0x000000ff09057812 */ /* 0x000fe400078ec0ff */
[----:B------:R-:W-:Y:S02]  /*bb70*/  LOP3.LUT R6, R0, 0xff, RZ, 0xc0, !PT ;  /* 0x000000ff00067812 */ /* 0x000fe400078ec0ff */
[----:B------:R-:W-:Y:S01]  /*bb80*/  SHF.R.U32.HI R2, RZ, 0x8, R2 ;  /* 0x00000008ff027819 */ /* 0x000fe20000011602 */
[----:B-1----:R-:W-:Y:S01]  /*bb90*/  FADD.FTZ R7, R3, -R8 ;  /* 0x8000000803077221 */ /* 0x002fe20000010000 */
[--C-:B------:R-:W-:Y:S01]  /*bba0*/  SHF.R.U32.HI R3, RZ, 0x10, R0.reuse ;  /* 0x00000010ff037819 */ /* 0x100fe20000011600 */
[----:B------:R-:W-:Y:S01]  /*bbb0*/  FMUL.FTZ R8, R4, c[0x0][0x23c] ;  /* 0x00008f0004087a20 */ /* 0x000fe20000410000 */
[----:B------:R-:W-:-:S02]  /*bbc0*/  SHF.R.U32.HI R4, RZ, 0x18, R0 ;  /* 0x00000018ff047819 */ /* 0x000fc40000011600 */
[----:B------:R-:W-:Y:S02]  /*bbd0*/  LOP3.LUT R0, R3, 0xff, RZ, 0xc0, !PT ;  /* 0x000000ff03007812 */ /* 0x000fe400078ec0ff */
[----:B------:R-:W-:Y:S02]  /*bbe0*/  PRMT R3, R5, 0x5410, R10 ;  /* 0x0000541005037816 */ /* 0x000fe4000000000a */
[----:B------:R-:W-:Y:S01]  /*bbf0*/  PRMT R5, R6, 0x5410, R2 ;  /* 0x0000541006057816 */ /* 0x000fe20000000002 */
[----:B------:R-:W-:Y:S01]  /*bc00*/  FMUL.FTZ R2, R7, c[0x0][0x23c] ;  /* 0x00008f0007027a20 */ /* 0x000fe20000410000 */
[----:B------:R-:W-:Y:S01]  /*bc10*/  PRMT R4, R0, 0x5410, R4 ;  /* 0x0000541000047816 */ /* 0x000fe20000000004 */
[--C-:B------:R-:W-:Y:S02]  /*bc20*/  HSET2.LE.AND R0, R11, R91.reuse, PT ;  /* 0x0000005b0b007233 */ /* 0x100fe40003803000 */
[----:B------:R1:W-:Y:S01]  /*bc30*/  MUFU.EX2 R54, R2 ;  /* 0x0000000200367308 */ /* 0x0003e20000000800 */
[----:B------:R-:W-:Y:S01]  /*bc40*/  HSET2.LE.AND R3, R3, R91, PT ;  /* 0x0000005b03037233 */ /* 0x000fe20003803000 */
[----:B---3--:R-:W-:-:S04]  /*bc50*/  F2FP.BF16.PACK_AB R7, R122, R215 ;  /* 0x000000d77a07723e */ /* 0x008fc800000010ff */
[----:B------:R-:W-:Y:S01]  /*bc60*/  LOP3.LUT R7, R3, R7, RZ, 0xc0, !PT ;  /* 0x0000000703077212 */ /* 0x000fe200078ec0ff */
[----:B------:R-:W-:Y:S01]  /*bc70*/  HSET2.LE.AND R3, R4, R91, PT ;  /* 0x0000005b04037233 */ /* 0x000fe20003803000 */
[----:B-1----:R-:W-:-:S04]  /*bc80*/  F2FP.BF16.PACK_AB R2, R112, R213 ;  /* 0x000000d57002723e */ /* 0x002fc800000010ff */
[----:B------:R-:W-:Y:S01]  /*bc90*/  LOP3.LUT R6, R0, R2, RZ, 0xc0, !PT ;  /* 0x0000000200067212 */ /* 0x000fe200078ec0ff */
[----:B------:R-:W-:Y:S01]  /*bca0*/  HSET2.LE.AND R0, R5, R91, PT ;  /* 0x0000005b05007233 */ /* 0x000fe20003803000 */
[----:B------:R-:W-:-:S04]  /*bcb0*/  F2FP.BF16.PACK_AB R2, R16, R120 ;  /* 0x000000781002723e */ /* 0x000fc800000010ff */
[----:B------:R-:W-:Y:S02]  /*bcc0*/  LOP3.LUT R4, R0, R2, RZ, 0xc0, !PT ;  /* 0x0000000200047212 */ /* 0x000fe400078ec0ff */
[----:B------:R-:W-:-:S04]  /*bcd0*/  FMNMX.FTZ R0, R138, R124, !PT ;  /* 0x0000007c8a007209 */ /* 0x000fc80007810000 */
[----:B------:R-:W-:-:S04]  /*bce0*/  FMNMX.FTZ R0, R126, R0, !PT ;  /* 0x000000007e007209 */ /* 0x000fc80007810000 */
[----:B------:R-:W-:-:S04]  /*bcf0*/  FMNMX.FTZ R0, R68, R0, !PT ;  /* 0x0000000044007209 */ /* 0x000fc80007810000 */
[----:B------:R-:W-:Y:S02]  /*bd00*/  FMNMX.FTZ R0, R69, R0, !PT ;  /* 0x0000000045007209 */ /* 0x000fe40007810000 */
[----:B------:R-:W-:Y:S02]  /*bd10*/  F2FP.BF16.PACK_AB R5, R132, R211 ;  /* 0x000000d38405723e */ /* 0x000fe400000010ff */
[----:B------:R-:W-:Y:S02]  /*bd20*/  FMNMX.FTZ R0, R176, R0, !PT ;  /* 0x00000000b0007209 */ /* 0x000fe40007810000 */
[----:B------:R-:W-:Y:S02]  /*bd30*/  LOP3.LUT R5, R3, R5, RZ, 0xc0, !PT ;  /* 0x0000000503057212 */ /* 0x000fe400078ec0ff */
[----:B------:R-:W-:Y:S02]  /*bd40*/  FMNMX.FTZ R3, R177, R0, !PT ;  /* 0x00000000b1037209 */ /* 0x000fe40007810000 */
        /* <DEDUP_REMOVED lines=16> */
[----:B------:R-:W1:Y:S01]  /*be50*/  MUFU.EX2 R136, R8 ;  /* 0x0000000800887308 */ /* 0x000e620000000800 */
        /* <DEDUP_REMOVED lines=8> */
[-C--:B-1----:R-:W-:Y:S01]  /*bee0*/  FMUL.FTZ R164, R164, R136.reuse ;  /* 0x00000088a4a47220 */ /* 0x082fe20000410000 */
[----:B------:R-:W-:Y:S01]  /*bef0*/  FMNMX.FTZ R3, R201, R3, !PT ;  /* 0x00000003c9037209 */ /* 0x000fe20007810000 */
[----:B------:R-:W-:Y:S01]  /*bf00*/  FMUL.FTZ R165, R165, R136 ;  /* 0x00000088a5a57220 */ /* 0x000fe20000410000 */
[----:B------:R-:W-:Y:S01]  /*bf10*/  FMNMX.FTZ R0, R173, R0, !PT ;  /* 0x00000000ad007209 */ /* 0x000fe20007810000 */
[-C--:B------:R-:W-:Y:S02]  /*bf20*/  FMUL.FTZ R166, R166, R54.reuse ;  /* 0x00000036a6a67220 */ /* 0x080fe40000410000 */
[----:B------:R-:W-:Y:S01]  /*bf30*/  FMUL.FTZ R167, R167, R54 ;  /* 0x00000036a7a77220 */ /* 0x000fe20000410000 */
[----:B------:R-:W-:Y:S01]  /*bf40*/  FMNMX.FTZ R3, R218, R3, !PT ;  /* 0x00000003da037209 */ /* 0x000fe20007810000 */
[----:B------:R-:W-:Y:S01]  /*bf50*/  FMUL.FTZ R160, R160, R136 ;  /* 0x00000088a0a07220 */ /* 0x000fe20000410000 */
[----:B------:R-:W-:Y:S01]  /*bf60*/  FMNMX.FTZ R0, R174, R0, !PT ;  /* 0x00000000ae007209 */ /* 0x000fe20007810000 */
[----:B------:R-:W-:-:S02]  /*bf70*/  FMUL.FTZ R161, R161, R136 ;  /* 0x00000088a1a17220 */ /* 0x000fc40000410000 */
[-C--:B------:R-:W-:Y:S02]  /*bf80*/  FMUL.FTZ R162, R162, R54.reuse ;  /* 0x00000036a2a27220 */ /* 0x080fe40000410000 */
[----:B------:R-:W-:Y:S02]  /*bf90*/  FMUL.FTZ R163, R163, R54 ;  /* 0x00000036a3a37220 */ /* 0x000fe40000410000 */
[----:B------:R-:W-:Y:S02]  /*bfa0*/  IMAD.MOV.U32 R23, RZ, RZ, R63 ;  /* 0x000000ffff177224 */ /* 0x000fe400078e003f */
[----:B------:R-:W-:Y:S02]  /*bfb0*/  IMAD.MOV.U32 R29, RZ, RZ, R62 ;  /* 0x000000ffff1d7224 */ /* 0x000fe400078e003e */
[----:B------:R-:W-:Y:S02]  /*bfc0*/  IMAD.MOV.U32 R36, RZ, RZ, R61 ;  /* 0x000000ffff247224 */ /* 0x000fe400078e003d */
[----:B------:R-:W-:-:S02]  /*bfd0*/  IMAD.MOV.U32 R39, RZ, RZ, R60 ;  /* 0x000000ffff277224 */ /* 0x000fc400078e003c */
[----:B------:R-:W-:Y:S01]  /*bfe0*/  HMMA.16816.F32.BF16 R60, R4, R26, R164 ;  /* 0x0000001a043c723c */ /* 0x000fe200000418a4 */
[----:B------:R-:W-:Y:S02]  /*bff0*/  FMNMX.FTZ R3, R192, R3, !PT ;  /* 0x00000003c0037209 */ /* 0x000fe40007810000 */
[----:B------:R-:W-:-:S04]  /*c000*/  FMNMX.FTZ R0, R95, R0, !PT ;  /* 0x000000005f007209 */ /* 0x000fc80007810000 */
[----:B------:R-:W-:Y:S01]  /*c010*/  IMAD.MOV.U32 R166, RZ, RZ, R48 ;  /* 0x000000ffffa67224 */ /* 0x000fe200078e0030 */
[----:B------:R-:W-:Y:S01]  /*c020*/  HMMA.16816.F32.BF16 R64, R4, R24, R160 ;  /* 0x000000180440723c */ /* 0x000fe200000418a0 */
[----:B------:R-:W-:-:S03]  /*c030*/  FMNMX.FTZ R3, R193, R3, !PT ;  /* 0x00000003c1037209 */ /* 0x000fc60007810000 */
[----:B------:R-:W-:-:S03]  /*c040*/  FMNMX.FTZ R0, R166, R0, !PT ;  /* 0x00000000a6007209 */ /* 0x000fc60007810000 */
[----:B------:R-:W-:Y:S01]  /*c050*/  IMAD.MOV.U32 R163, RZ, RZ, R23 ;  /* 0x000000ffffa37224 */ /* 0x000fe200078e0017 */
[----:B------:R-:W-:Y:S01]  /*c060*/  FMNMX.FTZ R3, R221, R3, !PT ;  /* 0x00000003dd037209 */ /* 0x000fe20007810000 */
[----:B------:R-:W-:-:S03]  /*c070*/  IMAD.MOV.U32 R135, RZ, RZ, R29 ;  /* 0x000000ffff877224 */ /* 0x000fc600078e001d */
[----:B------:R-:W-:Y:S01]  /*c080*/  FMNMX.FTZ R0, R163, R0, !PT ;  /* 0x00000000a3007209 */ /* 0x000fe20007810000 */
[----:B------:R-:W-:Y:S01]  /*c090*/  IMAD.MOV.U32 R123, RZ, RZ, R37 ;  /* 0x000000ffff7b7224 */ /* 0x000fe200078e0025 */
[----:B------:R-:W-:Y:S02]  /*c0a0*/  FMNMX.FTZ R3, R225, R3, !PT ;  /* 0x00000003e1037209 */ /* 0x000fe40007810000 */
[----:B------:R-:W-:Y:S02]  /*c0b0*/  FMNMX.FTZ R0, R135, R0, !PT ;  /* 0x0000000087007209 */ /* 0x000fe40007810000 */
[----:B------:R-:W-:Y:S02]  /*c0c0*/  MOV R115, R38 ;  /* 0x0000002600737202 */ /* 0x000fe40000000f00 */
[----:B------:R-:W-:Y:S02]  /*c0d0*/  FMNMX.FTZ R3, R197, R3, !PT ;  /* 0x00000003c5037209 */ /* 0x000fe40007810000 */
[----:B------:R-:W-:Y:S01]  /*c0e0*/  FMNMX.FTZ R0, R123, R0, !PT ;  /* 0x000000007b007209 */ /* 0x000fe20007810000 */
[----:B------:R-:W-:Y:S01]  /*c0f0*/  IMAD.MOV.U32 R111, RZ, RZ, R39 ;  /* 0x000000ffff6f7224 */ /* 0x000fe200078e0027 */
[----:B------:R-:W-:-:S02]  /*c100*/  FMNMX.FTZ R3, R199, R3, !PT ;  /* 0x00000003c7037209 */ /* 0x000fc40007810000 */
[----:B------:R-:W-:Y:S01]  /*c110*/  FMNMX.FTZ R0, R115, R0, !PT ;  /* 0x0000000073007209 */ /* 0x000fe20007810000 */
[-C--:B------:R-:W-:Y:S01]  /*c120*/  FMUL.FTZ R148, R148, R136.reuse ;  /* 0x0000008894947220 */ /* 0x080fe20000410000 */
[----:B------:R-:W-:Y:S01]  /*c130*/  FMNMX.FTZ R3, R241, R3, !PT ;  /* 0x00000003f1037209 */ /* 0x000fe20007810000 */
[----:B------:R-:W-:Y:S01]  /*c140*/  FMUL.FTZ R149, R149, R136 ;  /* 0x0000008895957220 */ /* 0x000fe20000410000 */
[----:B------:R-:W-:Y:S01]  /*c150*/  FMNMX.FTZ R0, R111, R0, !PT ;  /* 0x000000006f007209 */ /* 0x000fe20007810000 */
[-C--:B------:R-:W-:Y:S02]  /*c160*/  FMUL.FTZ R150, R150, R54.reuse ;  /* 0x0000003696967220 */ /* 0x080fe40000410000 */
[----:B------:R-:W-:Y:S01]  /*c170*/  FMUL.FTZ R151, R151, R54 ;  /* 0x0000003697977220 */ /* 0x000fe20000410000 */
[----:B------:R-:W-:Y:S01]  /*c180*/  FMNMX.FTZ R3, R243, R3, !PT ;  /* 0x00000003f3037209 */ /* 0x000fe20007810000 */
[----:B------:R-:W-:Y:S01]  /*c190*/  IMAD.MOV.U32 R162, RZ, RZ, R79 ;  /* 0x000000ffffa27224 */ /* 0x000fe200078e004f */
[----:B------:R-:W-:-:S02]  /*c1a0*/  FMNMX.FTZ R0, R131, R0, !PT ;  /* 0x0000000083007209 */ /* 0x000fc40007810000 */
[----:B------:R-:W-:Y:S02]  /*c1b0*/  FMNMX.FTZ R3, R92, R3, !PT ;  /* 0x000000035c037209 */ /* 0x000fe40007810000 */
[----:B------:R-:W-:Y:S01]  /*c1c0*/  HMMA.16816.F32.BF16 R40, R4, R34, R148 ;  /* 0x000000220428723c */ /* 0x000fe20000041894 */
[----:B------:R-:W-:-:S06]  /*c1d0*/  FMNMX.FTZ R0, R162, R0, !PT ;  /* 0x00000000a2007209 */ /* 0x000fcc0007810000 */
[----:B------:R-:W-:Y:S01]  /*c1e0*/  IMAD.MOV.U32 R151, RZ, RZ, R28 ;  /* 0x000000ffff977224 */ /* 0x000fe200078e001c */
[----:B------:R-:W-:-:S04]  /*c1f0*/  FMNMX.FTZ R3, R93, R3, !PT ;  /* 0x000000035d037209 */ /* 0x000fc80007810000 */
[----:B------:R-:W-:Y:S02]  /*c200*/  FMNMX.FTZ R2, R151, R0, !PT ;  /* 0x0000000097027209 */ /* 0x000fe40007810000 */
[----:B------:R-:W-:Y:S02]  /*c210*/  FMNMX.FTZ R3, R217, R3, !PT ;  /* 0x00000003d9037209 */ /* 0x000fe40007810000 */
[----:B------:R-:W-:Y:S01]  /*c220*/  FMNMX.FTZ R2, R185, R2, !PT ;  /* 0x00000002b9027209 */ /* 0x000fe20007810000 */
[----:B------:R-:W-:Y:S01]  /*c230*/  IMAD.MOV.U32 R133, RZ, RZ, R36 ;  /* 0x000000ffff857224 */ /* 0x000fe200078e0024 */
        /* <DEDUP_REMOVED lines=8> */
[----:B------:R-:W-:Y:S01]  /*c2c0*/  FMUL.FTZ R147, R147, R54 ;  /* 0x0000003693937220 */ /* 0x000fe20000410000 */
[----:B------:R-:W-:Y:S02]  /*c2d0*/  FMNMX.FTZ R0, R89, R3, !PT ;  /* 0x0000000359007209 */ /* 0x000fe40007810000 */
[----:B------:R-:W-:-:S02]  /*c2e0*/  FMNMX.FTZ R2, R212, R2, !PT ;  /* 0x00000002d4027209 */ /* 0x000fc40007810000 */
[----:B------:R-:W-:Y:S02]  /*c2f0*/  LOP3.LUT R3, R105, R19, RZ, 0x3c, !PT ;  /* 0x0000001369037212 */ /* 0x000fe400078e3cff */
[----:B------:R-:W-:Y:S01]  /*c300*/  FMNMX.FTZ R2, R183, R2, !PT ;  /* 0x00000002b7027209 */ /* 0x000fe20007810000 */
[----:B------:R-:W-:Y:S01]  /*c310*/  HMMA.16816.F32.BF16 R44, R4, R32, R144 ;  /* 0x00000020042c723c */ /* 0x000fe20000041890 */
[----:B------:R-:W1:Y:S01]  /*c320*/  SHFL.BFLY PT, R7, R0, 0x2, 0x1f ;  /* 0x0c401f0000077f89 */ /* 0x000e6200000e0000 */
[----:B------:R-:W-:-:S05]  /*c330*/  IMAD.WIDE.U32 R38, R3, -0x2daee0ad, RZ ;  /* 0xd2511f5303267825 */ /* 0x000fca00078e00ff */
[----:B------:R-:W-:Y:S02]  /*c340*/  FMNMX.FTZ R6, R94, R2, !PT ;  /* 0x000000025e067209 */ /* 0x000fe40007810000 */
[----:B------:R-:W-:-:S03]  /*c350*/  LOP3.LUT R3, R39, UR14, R84, 0x96, !PT ;  /* 0x0000000e27037c12 */ /* 0x000fc6000f8e9654 */
[----:B------:R-:W2:Y:S02]  /*c360*/  SHFL.BFLY PT, R8, R6, 0x2, 0x1f ;  /* 0x0c401f0006087f89 */ /* 0x000ea400000e0000 */
[----:B------:R-:W-:Y:S01]  /*c370*/  IMAD.WIDE.U32 R36, R3, -0x326172a9, RZ ;  /* 0xcd9e8d5703247825 */ /* 0x000fe200078e00ff */
[----:B------:R-:W-:-:S04]  /*c380*/  LOP3.LUT R2, R13, UR15, R104, 0x96, !PT ;  /* 0x0000000f0d027c12 */ /* 0x000fc8000f8e9668 */
[----:B------:R-:W-:Y:S01]  /*c390*/  LOP3.LUT R4, R37, UR13, R12, 0x96, !PT ;  /* 0x0000000d25047c12 */ /* 0x000fe2000f8e960c */
        /* <DEDUP_REMOVED lines=13> */
[----:B------:R-:W-:-:S04]  /*c470*/  IMAD.WIDE.U32 R2, R3, -0x2daee0ad, RZ ;  /* 0xd2511f5303027825 */ /* 0x000fc800078e00ff */
[----:B------:R-:W-:Y:S01]  /*c480*/  IMAD.WIDE.U32 R18, R5, -0x2daee0ad, RZ ;  /* 0xd2511f5305127825 */ /* 0x000fe200078e00ff */
[----:B------:R-:W-:-:S04]  /*c490*/  LOP3.LUT R10, R3, UR8, R4, 0x96, !PT ;  /* 0x00000008030a7c12 */ /* 0x000fc8000f8e9604 */
[----:B------:R-:W-:Y:S02]  /*c4a0*/  LOP3.LUT R2, R19, UR6, R2, 0x96, !PT ;  /* 0x0000000613027c12 */ /* 0x000fe4000f8e9602 */
[----:B-1----:R-:W-:-:S03]  /*c4b0*/  FMNMX.FTZ R79, R7, R9, !PT ;  /* 0x00000009074f7209 */ /* 0x002fc60007810000 */
[----:B------:R-:W-:Y:S01]  /*c4c0*/  IMAD.WIDE.U32 R2, R2, -0x326172a9, RZ ;  /* 0xcd9e8d5702027825 */ /* 0x000fe200078e00ff */
[C---:B------:R-:W-:Y:S02]  /*c4d0*/  FSETP.NEU.FTZ.AND P1, PT, R79.reuse, -INF , PT ;  /* 0xff8000004f00780b */ /* 0x040fe40003f3d000 */
[----:B--2---:R-:W-:Y:S02]  /*c4e0*/  FMNMX.FTZ R55, R0, R8, !PT ;  /* 0x0000000800377209 */ /* 0x004fe40007810000 */
[----:B------:R-:W-:Y:S01]  /*c4f0*/  LOP3.LUT R4, R2, 0xffff, RZ, 0xc0, !PT ;  /* 0x0000ffff02047812 */ /* 0x000fe200078ec0ff */
[----:B------:R-:W-:Y:S01]  /*c500*/  FMUL.FTZ R6, R79, c[0x0][0x23c] ;  /* 0x00008f004f067a20 */ /* 0x000fe20000410000 */
[----:B------:R-:W-:Y:S02]  /*c510*/  SHF.R.U32.HI R0, RZ, 0x10, R2 ;  /* 0x00000010ff007819 */ /* 0x000fe40000011602 */
[----:B------:R-:W-:Y:S01]  /*c520*/  SHF.R.U32.HI R5, RZ, 0x8, R4 ;  /* 0x00000008ff057819 */ /* 0x000fe20000011604 */
[----:B------:R-:W-:Y:S01]  /*c530*/  IMAD.WIDE.U32 R10, R10, -0x326172a9, RZ ;  /* 0xcd9e8d570a0a7825 */ /* 0x000fe200078e00ff */
[----:B------:R-:W-:-:S02]  /*c540*/  LOP3.LUT R4, R2, 0xff, RZ, 0xc0, !PT ;  /* 0x000000ff02047812 */ /* 0x000fc400078ec0ff */
[----:B------:R-:W-:Y:S02]  /*c550*/  MOV R150, R16 ;  /* 0x0000001000967202 */ /* 0x000fe40000000f00 */
[----:B------:R-:W-:Y:S02]  /*c560*/  LOP3.LUT R0, R0, 0xff, RZ, 0xc0, !PT ;  /* 0x000000ff00007812 */ /* 0x000fe400078ec0ff */
        /* <DEDUP_REMOVED lines=9> */
[----:B------:R-:W-:Y:S01]  /*c600*/  IMAD.MOV.U32 R23, RZ, RZ, R17 ;  /* 0x000000ffff177224 */ /* 0x000fe200078e0011 */
[----:B------:R1:W-:Y:S02]  /*c610*/  MUFU.EX2 R86, R4 ;  /* 0x0000000400567308 */ /* 0x0003e40000000800 */
[----:B------:R-:W-:-:S02]  /*c620*/  FSEL R17, R0, RZ, P0 ;  /* 0x000000ff00117208 */ /* 0x000fc40000000000 */
[----:B------:R-:W-:-:S04]  /*c630*/  LOP3.LUT R0, R2, 0xffff, RZ, 0xc0, !PT ;  /* 0x0000ffff02007812 */ /* 0x000fc800078ec0ff */
        /* <DEDUP_REMOVED lines=37> */
[----:B------:R2:W3:Y:S01]  /*c890*/  MUFU.EX2 R39, R3 ;  /* 0x0000000300277308 */ /* 0x0004e20000000800 */
[----:B------:R-:W-:-:S04]  /*c8a0*/  F2FP.BF16.PACK_AB R2, R209, R84 ;  /* 0x00000054d102723e */ /* 0x000fc800000010ff */
[----:B------:R-:W-:Y:S02]  /*c8b0*/  LOP3.LUT R5, R0, R2, RZ, 0xc0, !PT ;  /* 0x0000000200057212 */ /* 0x000fe400078ec0ff */
[----:B------:R-:W-:Y:S01]  /*c8c0*/  LOP3.LUT R2, R15, UR7, R20, 0x96, !PT ;  /* 0x000000070f027c12 */ /* 0x000fe2000f8e9614 */
[----:B------:R-:W-:Y:S01]  /*c8d0*/  FFMA.FTZ R0, R57, c[0x0][0x23c], -R22 ;  /* 0x00008f0039007a23 */ /* 0x000fe20000010816 */
[----:B------:R-:W4:Y:S01]  /*c8e0*/  LDSM.16.MT88.4 R12, [R205+0x4400] ;  /* 0x00440000cd0c783b */ /* 0x000f220000004200 */
[-C--:B-1----:R-:W-:Y:S02]  /*c8f0*/  FMUL.FTZ R140, R140, R77.reuse ;  /* 0x0000004d8c8c7220 */ /* 0x082fe40000410000 */
[-C--:B------:R-:W-:Y:S02]  /*c900*/  FMUL.FTZ R141, R141, R77.reuse ;  /* 0x0000004d8d8d7220 */ /* 0x080fe40000410000 */
[----:B------:R-:W-:Y:S02]  /*c910*/  FMUL.FTZ R152, R152, R77 ;  /* 0x0000004d98987220 */ /* 0x000fe40000410000 */
[----:B--2---:R-:W-:Y:S01]  /*c920*/  IMAD.WIDE.U32 R2, R2, -0x2daee0ad, RZ ;  /* 0xd2511f5302027825 */ /* 0x004fe200078e00ff */
[----:B------:R1:W-:Y:S03]  /*c930*/  MUFU.EX2 R210, R0 ;  /* 0x0000000000d27308 */ /* 0x0003e60000000800 */
[----:B---3--:R-:W-:-:S02]  /*c940*/  FMUL.FTZ R142, R142, R39 ;  /* 0x000000278e8e7220 */ /* 0x008fc40000410000 */
[----:B------:R-:W-:Y:S02]  /*c950*/  FMUL.FTZ R143, R143, R39 ;  /* 0x000000278f8f7220 */ /* 0x000fe40000410000 */
        /* <DEDUP_REMOVED lines=11> */
[----:B-1----:R-:W-:-:S02]  /*ca10*/  LOP3.LUT R0, R3, UR16, R30, 0x96, !PT ;  /* 0x0000001003007c12 */ /* 0x002fc4000f8e961e */
[C---:B------:R-:W-:Y:S01]  /*ca20*/  LOP3.LUT R3, R2.reuse, 0xffff, RZ, 0xc0, !PT ;  /* 0x0000ffff02037812 */ /* 0x040fe200078ec0ff */
[C---:B------:R-:W-:Y:S08]  /*ca30*/  HMMA.16816.F32.BF16 R140, R4.reuse, R32, R140 ;  /* 0x00000020048c723c */ /* 0x040ff0000004188c */
[C---:B------:R-:W-:Y:S08]  /*ca40*/  HMMA.16816.F32.BF16 R152, R4.reuse, R34, R152 ;  /* 0x000000220498723c */ /* 0x040ff00000041898 */
[C---:B------:R-:W-:Y:S08]  /*ca50*/  HMMA.16816.F32.BF16 R156, R4.reuse, R24, R156 ;  /* 0x00000018049c723c */ /* 0x040ff0000004189c */
[----:B------:R-:W-:Y:S01]  /*ca60*/  HMMA.16816.F32.BF16 R168, R4, R26, R168 ;  /* 0x0000001a04a8723c */ /* 0x000fe200000418a8 */
[----:B------:R-:W1:Y:S06]  /*ca70*/  LDSM.16.MT88.4 R24, [R206+0x4400] ;  /* 0x00440000ce18783b */ /* 0x000e6c0000004200 */
[----:B------:R-:W-:-:S02]  /*ca80*/  LOP3.LUT R6, R2, 0xff, RZ, 0xc0, !PT ;  /* 0x000000ff02067812 */ /* 0x000fc400078ec0ff */
[--C-:B------:R-:W-:Y:S02]  /*ca90*/  SHF.R.U32.HI R5, RZ, 0x10, R2.reuse ;  /* 0x00000010ff057819 */ /* 0x100fe40000011602 */
[----:B------:R-:W-:Y:S02]  /*caa0*/  SHF.R.U32.HI R7, RZ, 0x18, R2 ;  /* 0x00000018ff077819 */ /* 0x000fe40000011602 */
[----:B------:R-:W-:Y:S01]  /*cab0*/  SHF.R.U32.HI R2, RZ, 0x8, R3 ;  /* 0x00000008ff027819 */ /* 0x000fe20000011603 */
[--C-:B------:R-:W-:Y:S02]  /*cac0*/  FFMA.FTZ R3, R59, c[0x0][0x23c], -R22.reuse ;  /* 0x00008f003b037a23 */ /* 0x100fe40000010816 */
[----:B------:R-:W-:Y:S01]  /*cad0*/  FFMA.FTZ R4, R56, c[0x0][0x23c], -R22 ;  /* 0x00008f0038047a23 */ /* 0x000fe20000010816 */
[----:B------:R-:W-:Y:S01]  /*cae0*/  PRMT R6, R6, 0x5410, R2 ;  /* 0x0000541006067816 */ /* 0x000fe20000000002 */
[----:B------:R2:W-:Y:S01]  /*caf0*/  MUFU.EX2 R224, R3 ;  /* 0x0000000300e07308 */ /* 0x0005e20000000800 */
[----:B------:R-:W-:-:S07]  /*cb00*/  LOP3.LUT R2, R0, 0xffff, RZ, 0xc0, !PT ;  /* 0x0000ffff00027812 */ /* 0x000fce00078ec0ff */
[----:B------:R3:W-:Y:S01]  /*cb10*/  MUFU.EX2 R134, R4 ;  /* 0x0000000400867308 */ /* 0x0007e20000000800 */
[----:B--2---:R-:W-:-:S04]  /*cb20*/  LOP3.LUT R3, R5, 0xff, RZ, 0xc0, !PT ;  /* 0x000000ff05037812 */ /* 0x004fc800078ec0ff */
[----:B------:R-:W-:Y:S02]  /*cb30*/  PRMT R7, R3, 0x5410, R7 ;  /* 0x0000541003077816 */ /* 0x000fe40000000007 */
[----:B------:R-:W-:Y:S01]  /*cb40*/  SHF.R.U32.HI R3, RZ, 0x8, R2 ;  /* 0x00000008ff037819 */ /* 0x000fe20000011602 */
[----:B---3--:R-:W-:Y:S01]  /*cb50*/  FFMA.FTZ R4, R58, c[0x0][0x23c], -R22 ;  /* 0x00008f003a047a23 */ /* 0x008fe20000010816 */
[----:B------:R-:W-:-:S03]  /*cb60*/  LOP3.LUT R2, R0, 0xff, RZ, 0xc0, !PT ;  /* 0x000000ff00027812 */ /* 0x000fc600078ec0ff */
[----:B------:R2:W3:Y:S01]  /*cb70*/  MUFU.EX2 R110, R4 ;  /* 0x00000004006e7308 */ /* 0x0004e20000000800 */
[----:B------:R-:W-:Y:S02]  /*cb80*/  PRMT R8, R2, 0x5410, R3 ;  /* 0x0000541002087816 */ /* 0x000fe40000000003 */
[----:B------:R-:W-:Y:S01]  /*cb90*/  SHF.R.U32.HI R2, RZ, 0x10, R0 ;  /* 0x00000010ff027819 */ /* 0x000fe20000011600 */
[--C-:B------:R-:W-:Y:S02]  /*cba0*/  FFMA.FTZ R3, R72, c[0x0][0x23c], -R21.reuse ;  /* 0x00008f0048037a23 */ /* 0x100fe40000010815 */
[----:B--2---:R-:W-:-:S04]  /*cbb0*/  FFMA.FTZ R4, R74, c[0x0][0x23c], -R21 ;  /* 0x00008f004a047a23 */ /* 0x004fc80000010815 */
[----:B------:R2:W-:Y:S08]  /*cbc0*/  MUFU.EX2 R149, R4 ;  /* 0x0000000400957308 */ /* 0x0005f00000000800 */
[----:B------:R1:W-:Y:S01]  /*cbd0*/  MUFU.EX2 R214, R3 ;  /* 0x0000000300d67308 */ /* 0x0003e20000000800 */
[----:B--2---:R-:W-:Y:S02]  /*cbe0*/  SHF.R.U32.HI R4, RZ, 0x18, R0 ;  /* 0x00000018ff047819 */ /* 0x004fe40000011600 */
[----:B------:R-:W-:Y:S01]  /*cbf0*/  LOP3.LUT R0, R2, 0xff, RZ, 0xc0, !PT ;  /* 0x000000ff02007812 */ /* 0x000fe200078ec0ff */
[----:B------:R-:W-:-:S04]  /*cc00*/  FFMA.FTZ R2, R73, c[0x0][0x23c], -R21 ;  /* 0x00008f0049027a23 */ /* 0x000fc80000010815 */
[----:B------:R3:W2:Y:S01]  /*cc10*/  MUFU.EX2 R160, R2 ;  /* 0x0000000200a07308 */ /* 0x0006a20000000800 */
[----:B------:R-:W-:Y:S01]  /*cc20*/  PRMT R5, R0, 0x5410, R4 ;  /* 0x0000541000057816 */ /* 0x000fe20000000004 */
[----:B-1----:R-:W-:Y:S01]  /*cc30*/  FFMA.FTZ R3, R75, c[0x0][0x23c], -R21 ;  /* 0x00008f004b037a23 */ /* 0x002fe20000010815 */
[----:B------:R-:W-:-:S05]  /*cc40*/  HSET2.LE.AND R0, R6, R91, PT ;  /* 0x0000005b06007233 */ /* 0x000fca0003803000 */
[----:B------:R-:W1:Y:S01]  /*cc50*/  MUFU.EX2 R216, R3 ;  /* 0x0000000300d87308 */ /* 0x000e620000000800 */
[----:B---3--:R-:W-:-:S04]  /*cc60*/  F2FP.BF16.PACK_AB R2, R110, R224 ;  /* 0x000000e06e02723e */ /* 0x008fc800000010ff */
[----:B------:R-:W-:Y:S01]  /*cc70*/  LOP3.LUT R6, R0, R2, RZ, 0xc0, !PT ;  /* 0x0000000200067212 */ /* 0x000fe200078ec0ff */
[----:B------:R-:W-:Y:S01]  /*cc80*/  HSET2.LE.AND R0, R7, R91, PT ;  /* 0x0000005b07007233 */ /* 0x000fe20003803000 */
[----:B--2---:R-:W-:-:S04]  /*cc90*/  F2FP.BF16.PACK_AB R2, R160, R214 ;  /* 0x000000d6a002723e */ /* 0x004fc800000010ff */
        /* <DEDUP_REMOVED lines=11> */
[----:B----4-:R-:W-:Y:S03]  /*cd50*/  HMMA.16816.F32.BF16 R44, R4, R12, R44 ;  /* 0x0000000c042c723c */ /* 0x010fe6000004182c */
[----:B-1----:R-:W-:-:S04]  /*cd60*/  FFMA.FTZ R0, R177, c[0x0][0x23c], -R16 ;  /* 0x00008f00b1007a23 */ /* 0x002fc80000010810 */
[----:B------:R1:W-:Y:S01]  /*cd70*/  MUFU.EX2 R147, R0 ;  /* 0x0000000000937308 */ /* 0x0003e20000000800 */
[----:B------:R-:W-:Y:S01]  /*cd80*/  HMMA.16816.F32.BF16 R40, R4, R14, R40 ;  /* 0x0000000e0428723c */ /* 0x000fe20000041828 */
[----:B-1----:R-:W-:-:S06]  /*cd90*/  FFMA.FTZ R0, R78, c[0x0][0x23c], -R16 ;  /* 0x00008f004e007a23 */ /* 0x002fcc0000010810 */
[----:B------:R1:W-:Y:S01]  /*cda0*/  MUFU.EX2 R177, R0 ;  /* 0x0000000000b17308 */ /* 0x0003e20000000800 */
[C---:B------:R-:W-:Y:S08]  /*cdb0*/  HMMA.16816.F32.BF16 R64, R4.reuse, R24, R64 ;  /* 0x000000180440723c */ /* 0x040ff00000041840 */
[----:B------:R-:W-:Y:S01]  /*cdc0*/  HMMA.16816.F32.BF16 R60, R4, R26, R60 ;  /* 0x0000001a043c723c */ /* 0x000fe2000004183c */
[----:B-1----:R-:W-:-:S02]  /*cdd0*/  LOP3.LUT R0, R3, UR16, R18, 0x96, !PT ;  /* 0x0000001003007c12 */ /* 0x002fc4000f8e9612 */
[----:B------:R-:W-:-:S04]  /*cde0*/  LOP3.LUT R3, R2, 0xffff, RZ, 0xc0, !PT ;  /* 0x0000ffff02037812 */ /* 0x000fc800078ec0ff */
[----:B------:R-:W-:Y:S02]  /*cdf0*/  LOP3.LUT R7, R2, 0xff, RZ, 0xc0, !PT ;  /* 0x000000ff02077812 */ /* 0x000fe400078ec0ff */
[--C-:B------:R-:W-:Y:S02]  /*ce00*/  SHF.R.U32.HI R6, RZ, 0x10, R2.reuse ;  /* 0x00000010ff067819 */ /* 0x100fe40000011602 */
[----:B------:R-:W-:Y:S01]  /*ce10*/  SHF.R.U32.HI R5, RZ, 0x18, R2 ;  /* 0x00000018ff057819 */ /* 0x000fe20000011602 */
[----:B------:R-:W-:Y:S01]  /*ce20*/  FFMA.FTZ R4, R80, c[0x0][0x23c], -R16 ;  /* 0x00008f0050047a23 */ /* 0x000fe20000010810 */
[----:B------:R-:W-:Y:S01]  /*ce30*/  SHF.R.U32.HI R2, RZ, 0x8, R3 ;  /* 0x00000008ff027819 */ /* 0x000fe20000011603 */
[----:B------:R-:W-:Y:S02]  /*ce40*/  FFMA.FTZ R3, R81, c[0x0][0x23c], -R17 ;  /* 0x00008f0051037a23 */ /* 0x000fe40000010811 */
[----:B------:R-:W1:Y:S01]  /*ce50*/  MUFU.EX2 R108, R4 ;  /* 0x00000004006c7308 */ /* 0x000e620000000800 */
[----:B------:R-:W-:-:S02]  /*ce60*/  PRMT R8, R7, 0x5410, R2 ;  /* 0x0000541007087816 */ /* 0x000fc40000000002 */
[----:B------:R-:W-:-:S05]  /*ce70*/  LOP3.LUT R2, R6, 0xff, RZ, 0xc0, !PT ;  /* 0x000000ff06027812 */ /* 0x000fca00078ec0ff */
[----:B------:R2:W-:Y:S01]  /*ce80*/  MUFU.EX2 R207, R3 ;  /* 0x0000000300cf7308 */ /* 0x0005e20000000800 */
[----:B------:R-:W-:Y:S02]  /*ce90*/  PRMT R7, R2, 0x5410, R5 ;  /* 0x0000541002077816 */ /* 0x000fe40000000005 */
[C---:B------:R-:W-:Y:S02]  /*cea0*/  LOP3.LUT R2, R0.reuse, 0xffff, RZ, 0xc0, !PT ;  /* 0x0000ffff00027812 */ /* 0x040fe400078ec0ff */
[----:B------:R-:W-:Y:S02]  /*ceb0*/  LOP3.LUT R6, R0, 0xff, RZ, 0xc0, !PT ;  /* 0x000000ff00067812 */ /* 0x000fe400078ec0ff */
[----:B------:R-:W-:Y:S01]  /*cec0*/  SHF.R.U32.HI R5, RZ, 0x18, R0 ;  /* 0x00000018ff057819 */ /* 0x000fe20000011600 */
[----:B--2---:R-:W-:-:S04]  /*ced0*/  FFMA.FTZ R3, R82, c[0x0][0x23c], -R17 ;  /* 0x00008f0052037a23 */ /* 0x004fc80000010811 */
[----:B------:R2:W3:Y:S01]  /*cee0*/  MUFU.EX2 R109, R3 ;  /* 0x00000003006d7308 */ /* 0x0004e20000000800 */
[----:B------:R-:W-:Y:S01]  /*cef0*/  SHF.R.U32.HI R4, RZ, 0x8, R2 ;  /* 0x00000008ff047819 */ /* 0x000fe20000011602 */
[----:B------:R-:W-:Y:S01]  /*cf00*/  FFMA.FTZ R2, R178, c[0x0][0x23c], -R17 ;  /* 0x00008f00b2027a23 */ /* 0x000fe20000010811 */
[----:B--2---:R-:W-:-:S04]  /*cf10*/  SHF.R.U32.HI R3, RZ, 0x10, R0 ;  /* 0x00000010ff037819 */ /* 0x004fc80000011600 */
[----:B------:R-:W-:Y:S01]  /*cf20*/  LOP3.LUT R0, R3, 0xff, RZ, 0xc0, !PT ;  /* 0x000000ff03007812 */ /* 0x000fe200078ec0ff */
[----:B------:R-:W-:Y:S01]  /*cf30*/  FFMA.FTZ R3, R179, c[0x0][0x23c], -R17 ;  /* 0x00008f00b3037a23 */ /* 0x000fe20000010811 */
[----:B------:R1:W-:Y:S02]  /*cf40*/  MUFU.EX2 R145, R2 ;  /* 0x0000000200917308 */ /* 0x0003e40000000800 */
[----:B------:R-:W-:Y:S01]  /*cf50*/  PRMT R5, R0, 0x5410, R5 ;  /* 0x0000541000057816 */ /* 0x000fe20000000005 */
[----:B------:R-:W-:Y:S01]  /*cf60*/  HSET2.LE.AND R0, R8, R91, PT ;  /* 0x0000005b08007233 */ /* 0x000fe20003803000 */
[----:B------:R-:W-:-:S04]  /*cf70*/  PRMT R4, R6, 0x5410, R4 ;  /* 0x0000541006047816 */ /* 0x000fc80000000004 */
[----:B------:R-:W2:Y:S01]  /*cf80*/  MUFU.EX2 R144, R3 ;  /* 0x0000000300907308 */ /* 0x000ea20000000800 */
[----:B-1----:R-:W-:-:S04]  /*cf90*/  F2FP.BF16.PACK_AB R2, R108, R177 ;  /* 0x000000b16c02723e */ /* 0x002fc800000010ff */
[----:B------:R-:W-:Y:S01]  /*cfa0*/  LOP3.LUT R6, R0, R2, RZ, 0xc0, !PT ;  /* 0x0000000200067212 */ /* 0x000fe200078ec0ff */
[----:B------:R-:W-:Y:S01]  /*cfb0*/  HSET2.LE.AND R0, R7, R91, PT ;  /* 0x0000005b07007233 */ /* 0x000fe20003803000 */
[----:B---3--:R-:W-:-:S04]  /*cfc0*/  F2FP.BF16.PACK_AB R2, R109, R207 ;  /* 0x000000cf6d02723e */ /* 0x008fc800000010ff */
[----:B------:R-:W-:Y:S01]  /*cfd0*/  LOP3.LUT R7, R0, R2, RZ, 0xc0, !PT ;  /* 0x0000000200077212 */ /* 0x000fe200078ec0ff */
[----:B------:R-:W-:Y:S01]  /*cfe0*/  HSET2.LE.AND R0, R4, R91, PT ;  /* 0x0000005b04007233 */ /* 0x000fe20003803000 */
[----:B------:R-:W-:Y:S01]  /*cff0*/  F2FP.BF16.PACK_AB R2, R147, R146 ;  /* 0x000000929302723e */ /* 0x000fe200000010ff */
[----:B------:R-:W-:-:S03]  /*d000*/  UIADD3 UR4, UR5, 0x1, URZ ;  /* 0x0000000105047890 */ /* 0x000fc6000fffe03f */
[----:B------:R-:W-:Y:S01]  /*d010*/  LOP3.LUT R4, R0, R2, RZ, 0xc0, !PT ;  /* 0x0000000200047212 */ /* 0x000fe200078ec0ff */
[----:B------:R-:W-:Y:S01]  /*d020*/  HSET2.LE.AND R0, R5, R91, PT ;  /* 0x0000005b05007233 */ /* 0x000fe20003803000 */
[----:B--2---:R-:W-:-:S04]  /*d030*/  F2FP.BF16.PACK_AB R2, R144, R145 ;  /* 0x000000919002723e */ /* 0x004fc800000010ff */
[----:B------:R-:W-:Y:S01]  /*d040*/  LOP3.LUT R5, R0, R2, RZ, 0xc0, !PT ;  /* 0x0000000200057212 */ /* 0x000fe200078ec0ff */
[----:B------:R-:W-:-:S05]  /*d050*/  IMAD.U32 R0, RZ, RZ, UR4 ;  /* 0x00000004ff007e24 */ /* 0x000fca000f8e00ff */
[----:B------:R-:W-:-:S05]  /*d060*/  LOP3.LUT R0, R85, UR25, R0, 0x96, !PT ;  /* 0x0000001955007c12 */ /* 0x000fca000f8e9600 */
[----:B------:R-:W-:Y:S01]  /*d070*/  IMAD.WIDE.U32 R10, R0, -0x326172a9, RZ ;  /* 0xcd9e8d57000a7825 */ /* 0x000fe200078e00ff */
[C---:B------:R-:W-:Y:S04]  /*d080*/  HMMA.16816.F32.BF16 R48, R4.reuse, R12, R140 ;  /* 0x0000000c0430723c */ /* 0x040fe8000004188c */
[----:B------:R-:W-:Y:S02]  /*d090*/  LOP3.LUT R2, R11, UR15, R106, 0x96, !PT ;  /* 0x0000000f0b027c12 */ /* 0x000fe4000f8e966a */
[----:B------:R-:W-:Y:S02]  /*d0a0*/  LOP3.LUT R0, R53, UR13, R10, 0x96, !PT ;  /* 0x0000000d35007c12 */ /* 0x000fe4000f8e960a */
[C---:B------:R-:W-:Y:S01]  /*d0b0*/  HMMA.16816.F32.BF16 R152, R4.reuse, R14, R152 ;  /* 0x0000000e0498723c */ /* 0x040fe20000041898 */
[----:B------:R-:W-:Y:S01]  /*d0c0*/  IMAD.WIDE.U32 R2, R2, -0x2daee0ad, RZ ;  /* 0xd2511f5302027825 */ /* 0x000fe200078e00ff */
[----:B------:R-:W-:Y:S06]  /*d0d0*/  LDSM.16.MT88.4 R12, [R206+0x4800] ;  /* 0x00480000ce0c783b */ /* 0x000fec0000004200 */
[----:B------:R-:W-:Y:S01]  /*d0e0*/  HMMA.16816.F32.BF16 R156, R4, R24, R156 ;  /* 0x00000018049c723c */ /* 0x000fe2000004189c */
[----:B------:R-:W-:-:S07]  /*d0f0*/  LOP3.LUT R3, R3, UR12, R76, 0x96, !PT ;  /* 0x0000000c03037c12 */ /* 0x000fce000f8e964c */
[----:B------:R-:W-:Y:S01]  /*d100*/  HMMA.16816.F32.BF16 R56, R4, R26, R168 ;  /* 0x0000001a0438723c */ /* 0x000fe200000418a8 */
[----:B------:R-:W1:Y:S06]  /*d110*/  LDSM.16.MT88.4 R24, [R205+0x4800] ;  /* 0x00480000cd18783b */ /* 0x000e6c0000004200 */
[----:B------:R-:W-:-:S05]  /*d120*/  IMAD.WIDE.U32 R4, R0, -0x2daee0ad, RZ ;  /* 0xd2511f5300047825 */ /* 0x000fca00078e00ff */
[----:B------:R-:W-:Y:S01]  /*d130*/  LOP3.LUT R0, R5, UR10, R2, 0x96, !PT ;  /* 0x0000000a05007c12 */ /* 0x000fe2000f8e9602 */
        /* <DEDUP_REMOVED lines=10> */
[----:B------:R2:W-:Y:S03]  /*d1e0*/  MUFU.EX2 R138, R0 ;  /* 0x00000000008a7308 */ /* 0x0005e60000000800 */
[----:B------:R-:W-:-:S05]  /*d1f0*/  FFMA.FTZ R4, R237, c[0x0][0x23c], -R22 ;  /* 0x00008f00ed047a23 */ /* 0x000fca0000010816 */
[----:B------:R3:W-:Y:S01]  /*d200*/  MUFU.EX2 R164, R4 ;  /* 0x0000000400a47308 */ /* 0x0007e20000000800 */
[----:B--2---:R-:W-:Y:S01]  /*d210*/  LOP3.LUT R0, R2, 0xffff, RZ, 0xc0, !PT ;  /* 0x0000ffff02007812 */ /* 0x004fe200078ec0ff */
[----:B------:R-:W-:Y:S02]  /*d220*/  FFMA.FTZ R5, R100, c[0x0][0x23c], -R22 ;  /* 0x00008f0064057a23 */ /* 0x000fe40000010816 */
[----:B------:R-:W-:Y:S01]  /*d230*/  IMAD.WIDE.U32 R18, R6, -0x326172a9, RZ ;  /* 0xcd9e8d5706127825 */ /* 0x000fe200078e00ff */
[----:B---3--:R-:W-:Y:S02]  /*d240*/  SHF.R.U32.HI R4, RZ, 0x8, R0 ;  /* 0x00000008ff047819 */ /* 0x008fe40000011600 */
[----:B------:R-:W-:Y:S01]  /*d250*/  LOP3.LUT R0, R2, 0xff, RZ, 0xc0, !PT ;  /* 0x000000ff02007812 */ /* 0x000fe200078ec0ff */
[----:B------:R2:W-:Y:S03]  /*d260*/  MUFU.EX2 R208, R5 ;  /* 0x0000000500d07308 */ /* 0x0005e60000000800 */
[----:B------:R-:W-:-:S02]  /*d270*/  PRMT R8, R0, 0x5410, R4 ;  /* 0x0000541000087816 */ /* 0x000fc40000000004 */
[----:B------:R-:W-:-:S04]  /*d280*/  SHF.R.U32.HI R0, RZ, 0x10, R2 ;  /* 0x00000010ff007819 */ /* 0x000fc80000011602 */
[----:B------:R-:W-:Y:S01]  /*d290*/  LOP3.LUT R0, R0, 0xff, RZ, 0xc0, !PT ;  /* 0x000000ff00007812 */ /* 0x000fe200078ec0ff */
[----:B------:R-:W-:Y:S01]  /*d2a0*/  FFMA.FTZ R4, R101, c[0x0][0x23c], -R22 ;  /* 0x00008f0065047a23 */ /* 0x000fe20000010816 */
[----:B--2---:R-:W-:Y:S02]  /*d2b0*/  SHF.R.U32.HI R5, RZ, 0x18, R2 ;  /* 0x00000018ff057819 */ /* 0x004fe40000011602 */
[----:B------:R-:W-:Y:S01]  /*d2c0*/  LOP3.LUT R2, R3, UR17, R18, 0x96, !PT ;  /* 0x0000001103027c12 */ /* 0x000fe2000f8e9612 */
[----:B------:R-:W-:Y:S01]  /*d2d0*/  FFMA.FTZ R3, R238, c[0x0][0x23c], -R21 ;  /* 0x00008f00ee037a23 */ /* 0x000fe20000010815 */
[----:B------:R-:W-:Y:S02]  /*d2e0*/  PRMT R7, R0, 0x5410, R5 ;  /* 0x0000541000077816 */ /* 0x000fe40000000005 */
[----:B------:R-:W-:Y:S01]  /*d2f0*/  LOP3.LUT R0, R2, 0xffff, RZ, 0xc0, !PT ;  /* 0x0000ffff02007812 */ /* 0x000fe200078ec0ff */
[----:B------:R2:W-:Y:S01]  /*d300*/  MUFU.EX2 R161, R3 ;  /* 0x0000000300a17308 */ /* 0x0005e20000000800 */
[----:B------:R-:W-:-:S07]  /*d310*/  SHF.R.U32.HI R5, RZ, 0x18, R2 ;  /* 0x00000018ff057819 */ /* 0x000fce0000011602 */
[----:B------:R3:W4:Y:S01]  /*d320*/  MUFU.EX2 R137, R4 ;  /* 0x0000000400897308 */ /* 0x0007220000000800 */
[----:B--2---:R-:W-:Y:S02]  /*d330*/  SHF.R.U32.HI R3, RZ, 0x10, R2 ;  /* 0x00000010ff037819 */ /* 0x004fe40000011602 */
[----:B------:R-:W-:Y:S02]  /*d340*/  LOP3.LUT R6, R2, 0xff, RZ, 0xc0, !PT ;  /* 0x000000ff02067812 */ /* 0x000fe400078ec0ff */
[----:B---3--:R-:W-:Y:S02]  /*d350*/  SHF.R.U32.HI R4, RZ, 0x8, R0 ;  /* 0x00000008ff047819 */ /* 0x008fe40000011600 */
[----:B------:R-:W-:Y:S01]  /*d360*/  LOP3.LUT R0, R3, 0xff, RZ, 0xc0, !PT ;  /* 0x000000ff03007812 */ /* 0x000fe200078ec0ff */
[----:B------:R-:W-:-:S03]  /*d370*/  FFMA.FTZ R2, R102, c[0x0][0x23c], -R21 ;  /* 0x00008f0066027a23 */ /* 0x000fc60000010815 */
[----:B------:R-:W-:Y:S01]  /*d380*/  PRMT R5, R0, 0x5410, R5 ;  /* 0x0000541000057816 */ /* 0x000fe20000000005 */
[--C-:B------:R-:W-:Y:S01]  /*d390*/  FFMA.FTZ R0, R103, c[0x0][0x23c], -R21.reuse ;  /* 0x00008f0067007a23 */ /* 0x100fe20000010815 */
[----:B------:R4:W-:Y:S08]  /*d3a0*/  MUFU.EX2 R143, R2 ;  /* 0x00000002008f7308 */ /* 0x0009f00000000800 */
[----:B------:R2:W3:Y:S01]  /*d3b0*/  MUFU.EX2 R168, R0 ;  /* 0x0000000000a87308 */ /* 0x0004e20000000800 */
[----:B------:R-:W-:Y:S01]  /*d3c0*/  FFMA.FTZ R3, R239, c[0x0][0x23c], -R21 ;  /* 0x00008f00ef037a23 */ /* 0x000fe20000010815 */
[----:B------:R-:W-:-:S02]  /*d3d0*/  PRMT R4, R6, 0x5410, R4 ;  /* 0x0000541006047816 */ /* 0x000fc40000000004 */
[----:B----4-:R-:W-:-:S04]  /*d3e0*/  F2FP.BF16.PACK_AB R2, R137, R208 ;  /* 0x000000d08902723e */ /* 0x010fc800000010ff */
[----:B------:R-:W4:Y:S01]  /*d3f0*/  MUFU.EX2 R102, R3 ;  /* 0x0000000300667308 */ /* 0x000f220000000800 */
[----:B--2---:R-:W-:-:S05]  /*d400*/  HSET2.LE.AND R0, R8, R91, PT ;  /* 0x0000005b08007233 */ /* 0x004fca0003803000 */
[----:B------:R-:W-:Y:S01]  /*d410*/  LOP3.LUT R6, R0, R2, RZ, 0xc0, !PT ;  /* 0x0000000200067212 */ /* 0x000fe200078ec0ff */
[----:B------:R-:W-:Y:S01]  /*d420*/  HSET2.LE.AND R0, R7, R91, PT ;  /* 0x0000005b07007233 */ /* 0x000fe20003803000 */
[----:B---3--:R-:W-:Y:S01]  /*d430*/  F2FP.BF16.PACK_AB R2, R168, R143 ;  /* 0x0000008fa802723e */ /* 0x008fe200000010ff */
[----:B------:R-:W-:-:S03]  /*d440*/  IMAD.MOV.U32 R103, RZ, RZ, R161 ;  /* 0x000000ffff677224 */ /* 0x000fc600078e00a1 */
[----:B------:R-:W-:Y:S01]  /*d450*/  LOP3.LUT R7, R0, R2, RZ, 0xc0, !PT ;  /* 0x0000000200077212 */ /* 0x000fe200078ec0ff */
[----:B------:R-:W-:Y:S01]  /*d460*/  HSET2.LE.AND R0, R4, R91, PT ;  /* 0x0000005b04007233 */ /* 0x000fe20003803000 */
[----:B------:R-:W-:-:S04]  /*d470*/  F2FP.BF16.PACK_AB R2, R164, R138 ;  /* 0x0000008aa402723e */ /* 0x000fc800000010ff */
[----:B------:R-:W-:Y:S01]  /*d480*/  LOP3.LUT R4, R0, R2, RZ, 0xc0, !PT ;  /* 0x0000000200047212 */ /* 0x000fe200078ec0ff */
[----:B------:R-:W-:Y:S01]  /*d490*/  HSET2.LE.AND R0, R5, R91, PT ;  /* 0x0000005b05007233 */ /* 0x000fe20003803000 */
[----:B----4-:R-:W-:-:S04]  /*d4a0*/  F2FP.BF16.PACK_AB R2, R102, R103 ;  /* 0x000000676602723e */ /* 0x010fc800000010ff */
[----:B------:R-:W-:Y:S02]  /*d4b0*/  LOP3.LUT R5, R0, R2, RZ, 0xc0, !PT ;  /* 0x0000000200057212 */ /* 0x000fe400078ec0ff */
[----:B------:R-:W-:Y:S02]  /*d4c0*/  LOP3.LUT R0, R11, UR15, R104, 0x96, !PT ;  /* 0x0000000f0b007c12 */ /* 0x000fe4000f8e9668 */
[----:B------:R-:W-:-:S03]  /*d4d0*/  LOP3.LUT R2, R37, UR13, R10, 0x96, !PT ;  /* 0x0000000d25027c12 */ /* 0x000fc6000f8e960a */
[----:B-1----:R-:W-:Y:S02]  /*d4e0*/  HMMA.16816.F32.BF16 R72, R4, R24, R44 ;  /* 0x000000180448723c */ /* 0x002fe4000004182c */
[----:B------:R-:W-:-:S06]  /*d4f0*/  IMAD.WIDE.U32 R2, R2, -0x2daee0ad, RZ ;  /* 0xd2511f5302027825 */ /* 0x000fcc00078e00ff */
        /* <DEDUP_REMOVED lines=10> */
[----:B------:R-:W-:Y:S02]  /*d5a0*/  FFMA.FTZ R6, R128, c[0x0][0x23c], -R16 ;  /* 0x00008f0080067a23 */ /* 0x000fe40000010810 */
        /* <DEDUP_REMOVED lines=13> */
[----:B------:R-:W-:Y:S02]  /*d680*/  MOV R141, R215 ;  /* 0x000000d7008d7202 */ /* 0x000fe40000000f00 */
        /* <DEDUP_REMOVED lines=8> */
[----:B------:R3:W-:Y:S01]  /*d710*/  MUFU.EX2 R160, R4 ;  /* 0x0000000400a07308 */ /* 0x0007e20000000800 */
[----:B-1----:R-:W-:-:S02]  /*d720*/  SHF.R.U32.HI R5, RZ, 0x18, R2 ;  /* 0x00000018ff057819 */ /* 0x002fc40000011602 */
[----:B------:R-:W-:Y:S01]  /*d730*/  LOP3.LUT R2, R3, UR17, R10, 0x96, !PT ;  /* 0x0000001103027c12 */ /* 0x000fe2000f8e960a */
[----:B------:R-:W-:Y:S01]  /*d740*/  FFMA.FTZ R3, R119, c[0x0][0x23c], -R17 ;  /* 0x00008f0077037a23 */ /* 0x000fe20000010811 */
[----:B------:R-:W-:Y:S02]  /*d750*/  PRMT R7, R0, 0x5410, R5 ;  /* 0x0000541000077816 */ /* 0x000fe40000000005 */
[C---:B------:R-:W-:Y:S01]  /*d760*/  LOP3.LUT R0, R2.reuse, 0xffff, RZ, 0xc0, !PT ;  /* 0x0000ffff02007812 */ /* 0x040fe200078ec0ff */
[----:B------:R1:W4:Y:S01]  /*d770*/  MUFU.EX2 R236, R3 ;  /* 0x0000000300ec7308 */ /* 0x0003220000000800 */
[----:B---3--:R-:W-:Y:S02]  /*d780*/  LOP3.LUT R4, R2, 0xff, RZ, 0xc0, !PT ;  /* 0x000000ff02047812 */ /* 0x008fe400078ec0ff */
[----:B------:R-:W-:Y:S02]  /*d790*/  SHF.R.U32.HI R0, RZ, 0x8, R0 ;  /* 0x00000008ff007819 */ /* 0x000fe40000011600 */
[----:B------:R-:W-:-:S02]  /*d7a0*/  SHF.R.U32.HI R5, RZ, 0x18, R2 ;  /* 0x00000018ff057819 */ /* 0x000fc40000011602 */
[----:B------:R-:W-:Y:S02]  /*d7b0*/  PRMT R0, R4, 0x5410, R0 ;  /* 0x0000541004007816 */ /* 0x000fe40000000000 */
[----:B-1----:R-:W-:-:S04]  /*d7c0*/  SHF.R.U32.HI R3, RZ, 0x10, R2 ;  /* 0x00000010ff037819 */ /* 0x002fc80000011602 */
[----:B------:R-:W-:Y:S01]  /*d7d0*/  LOP3.LUT R2, R3, 0xff, RZ, 0xc0, !PT ;  /* 0x000000ff03027812 */ /* 0x000fe200078ec0ff */
[----:B------:R-:W-:Y:S01]  /*d7e0*/  FFMA.FTZ R3, R117, c[0x0][0x23c], -R17 ;  /* 0x00008f0075037a23 */ /* 0x000fe20000010811 */
[----:B------:R-:W-:-:S03]  /*d7f0*/  HSET2.LE.AND R0, R0, R91, PT ;  /* 0x0000005b00007233 */ /* 0x000fc60003803000 */
[----:B------:R1:W-:Y:S01]  /*d800*/  MUFU.EX2 R238, R3 ;  /* 0x0000000300ee7308 */ /* 0x0003e20000000800 */
[----:B------:R-:W-:Y:S02]  /*d810*/  PRMT R5, R2, 0x5410, R5 ;  /* 0x0000541002057816 */ /* 0x000fe40000000005 */
        /* <DEDUP_REMOVED lines=12> */
[----:B------:R-:W-:Y:S02]  /*d8e0*/  LOP3.LUT R7, R0, R2, RZ, 0xc0, !PT ;  /* 0x0000000200077212 */ /* 0x000fe400078ec0ff */
[----:B------:R-:W-:Y:S01]  /*d8f0*/  LOP3.LUT R2, R19, UR7, R34, 0x96, !PT ;  /* 0x0000000713027c12 */ /* 0x000fe2000f8e9622 */
[----:B------:R-:W-:-:S04]  /*d900*/  FFMA.FTZ R0, R228, c[0x0][0x23c], -R22 ;  /* 0x00008f00e4007a23 */ /* 0x000fc80000010816 */
[----:B------:R-:W-:-:S04]  /*d910*/  IMAD.WIDE.U32 R2, R2, -0x2daee0ad, RZ ;  /* 0xd2511f5302027825 */ /* 0x000fc800078e00ff */
[----:B------:R-:W-:Y:S02]  /*d920*/  IMAD.MOV.U32 R170, RZ, RZ, R162 ;  /* 0x000000ffffaa7224 */ /* 0x000fe400078e00a2 */
[----:B------:R1:W-:Y:S01]  /*d930*/  MUFU.EX2 R162, R0 ;  /* 0x0000000000a27308 */ /* 0x0003e20000000800 */
[C---:B------:R-:W-:Y:S08]  /*d940*/  HMMA.16816.F32.BF16 R48, R4.reuse, R24, R48 ;  /* 0x000000180430723c */ /* 0x040ff00000041830 */
[----:B------:R-:W-:Y:S01]  /*d950*/  HMMA.16816.F32.BF16 R40, R4, R26, R152 ;  /* 0x0000001a0428723c */ /* 0x000fe20000041898 */
[----:B------:R-:W-:Y:S01]  /*d960*/  IMAD.MOV.U32 R169, RZ, RZ, R163 ;  /* 0x000000ffffa97224 */ /* 0x000fe200078e00a3 */
[----:B------:R-:W-:Y:S01]  /*d970*/  LDSM.16.MT88.4 R24, [R206+0x4c00] ;  /* 0x004c0000ce18783b */ /* 0x000fe20000004200 */
[----:B-1----:R-:W-:-:S02]  /*d980*/  LOP3.LUT R0, R3, UR16, R32, 0x96, !PT ;  /* 0x0000001003007c12 */ /* 0x002fc4000f8e9620 */
[----:B------:R-:W-:-:S03]  /*d990*/  LOP3.LUT R3, R2, 0xffff, RZ, 0xc0, !PT ;  /* 0x0000ffff02037812 */ /* 0x000fc600078ec0ff */
        /* <DEDUP_REMOVED lines=27> */
[----:B------:R-:W-:-:S02]  /*db50*/  FFMA.FTZ R2, R99, c[0x0][0x23c], -R21 ;  /* 0x00008f0063027a23 */ /* 0x000fc40000010815 */
[----:B----4-:R-:W-:Y:S02]  /*db60*/  FFMA.FTZ R3, R231, c[0x0][0x23c], -R21 ;  /* 0x00008f00e7037a23 */ /* 0x010fe40000010815 */
[----:B------:R3:W2:Y:S01]  /*db70*/  MUFU.EX2 R231, R2 ;  /* 0x0000000200e77308 */ /* 0x0006a20000000800 */
[----:B------:R-:W-:Y:S01]  /*db80*/  PRMT R5, R0, 0x5410, R4 ;  /* 0x0000541000057816 */ /* 0x000fe20000000004 */
[----:B------:R-:W-:-:S06]  /*db90*/  HSET2.LE.AND R0, R6, R91, PT ;  /* 0x0000005b06007233 */ /* 0x000fcc0003803000 */
[----:B------:R-:W4:Y:S01]  /*dba0*/  MUFU.EX2 R154, R3 ;  /* 0x00000003009a7308 */ /* 0x000f220000000800 */
        /* <DEDUP_REMOVED lines=9> */
[----:B----4-:R-:W-:-:S04]  /*dc40*/  F2FP.BF16.PACK_AB R2, R154, R155 ;  /* 0x0000009b9a02723e */ /* 0x010fc800000010ff */
[----:B------:R-:W-:Y:S01]  /*dc50*/  LOP3.LUT R5, R0, R2, RZ, 0xc0, !PT ;  /* 0x0000000200057212 */ /* 0x000fe200078ec0ff */
[----:B------:R-:W-:Y:S02]  /*dc60*/  FFMA.FTZ R0, R180, c[0x0][0x23c], -R16 ;  /* 0x00008f00b4007a23 */ /* 0x000fe40000010810 */
[----:B------:R-:W-:Y:S01]  /*dc70*/  IMAD.MOV.U32 R80, RZ, RZ, R151 ;  /* 0x000000ffff507224 */ /* 0x000fe200078e0097 */
[----:B------:R-:W-:Y:S01]  /*dc80*/  LOP3.LUT R2, R11, UR7, R28, 0x96, !PT ;  /* 0x000000070b027c12 */ /* 0x000fe2000f8e961c */
[----:B------:R2:W-:Y:S04]  /*dc90*/  MUFU.EX2 R151, R0 ;  /* 0x0000000000977308 */ /* 0x0005e80000000800 */
[----:B------:R-:W-:-:S04]  /*dca0*/  IMAD.WIDE.U32 R2, R2, -0x2daee0ad, RZ ;  /* 0xd2511f5302027825 */ /* 0x000fc800078e00ff */
[----:B--2---:R-:W-:-:S04]  /*dcb0*/  FFMA.FTZ R0, R175, c[0x0][0x23c], -R16 ;  /* 0x00008f00af007a23 */ /* 0x004fc80000010810 */
[----:B------:R2:W-:Y:S01]  /*dcc0*/  MUFU.EX2 R152, R0 ;  /* 0x0000000000987308 */ /* 0x0005e20000000800 */
[----:B------:R-:W-:Y:S01]  /*dcd0*/  IMAD.MOV.U32 R100, RZ, RZ, R135 ;  /* 0x000000ffff647224 */ /* 0x000fe200078e0087 */
[----:B------:R-:W-:Y:S01]  /*dce0*/  MOV R83, R120 ;  /* 0x0000007800537202 */ /* 0x000fe20000000f00 */
[----:B------:R-:W-:Y:S01]  /*dcf0*/  IMAD.MOV.U32 R81, RZ, RZ, R134 ;  /* 0x000000ffff517224 */ /* 0x000fe200078e0086 */
[----:B-1----:R-:W-:Y:S01]  /*dd00*/  HMMA.16816.F32.BF16 R124, R4, R14, R68 ;  /* 0x0000000e047c723c */ /* 0x002fe20000041844 */
[----:B------:R-:W-:Y:S02]  /*dd10*/  IMAD.MOV.U32 R82, RZ, RZ, R133 ;  /* 0x000000ffff527224 */ /* 0x000fe400078e0085 */
[----:B------:R-:W-:Y:S02]  /*dd20*/  IMAD.MOV.U32 R140, RZ, RZ, R132 ;  /* 0x000000ffff8c7224 */ /* 0x000fe400078e0084 */
[----:B------:R-:W-:Y:S02]  /*dd30*/  IMAD.MOV.U32 R101, RZ, RZ, R123 ;  /* 0x000000ffff657224 */ /* 0x000fe400078e007b */
[----:B--2---:R-:W-:-:S04]  /*dd40*/  FFMA.FTZ R0, R139, c[0x0][0x23c], -R16 ;  /* 0x00008f008b007a23 */ /* 0x004fc80000010810 */
[----:B------:R1:W-:Y:S01]  /*dd50*/  MUFU.EX2 R153, R0 ;  /* 0x0000000000997308 */ /* 0x0003e20000000800 */
[----:B------:R-:W-:Y:S01]  /*dd60*/  IMAD.MOV.U32 R158, RZ, RZ, R122 ;  /* 0x000000ffff9e7224 */ /* 0x000fe200078e007a */
[----:B------:R-:W-:Y:S01]  /*dd70*/  HMMA.16816.F32.BF16 R132, R4, R26, R60 ;  /* 0x0000001a0484723c */ /* 0x000fe2000004183c */
[----:B------:R-:W-:Y:S02]  /*dd80*/  IMAD.MOV.U32 R159, RZ, RZ, R121 ;  /* 0x000000ffff9f7224 */ /* 0x000fe400078e0079 */
[----:B------:R-:W-:-:S05]  /*dd90*/  IMAD.MOV.U32 R157, RZ, RZ, R131 ;  /* 0x000000ffff9d7224 */ /* 0x000fca00078e0083 */
[----:B------:R-:W-:Y:S01]  /*dda0*/  HMMA.16816.F32.BF16 R120, R4, R12, R72 ;  /* 0x0000000c0478723c */ /* 0x000fe20000041848 */
[----:B-1----:R-:W-:Y:S02]  /*ddb0*/  LOP3.LUT R0, R3, UR16, R30, 0x96, !PT ;  /* 0x0000001003007c12 */ /* 0x002fe4000f8e961e */
[----:B------:R-:W-:-:S05]  /*ddc0*/  LOP3.LUT R3, R2, 0xffff, RZ, 0xc0, !PT ;  /* 0x0000ffff02037812 */ /* 0x000fca00078ec0ff */
[----:B------:R-:W-:Y:S01]  /*ddd0*/  HMMA.16816.F32.BF16 R128, R4, R24, R64 ;  /* 0x000000180480723c */ /* 0x000fe20000041840 */
[----:B------:R-:W-:-:S06]  /*dde0*/  IMAD.MOV.U32 R78, RZ, RZ, R150 ;  /* 0x000000ffff4e7224 */ /* 0x000fcc00078e0096 */
        /* <DEDUP_REMOVED lines=17> */
[----:B------:R-:W-:Y:S02]  /*df00*/  FFMA.FTZ R2, R181, c[0x0][0x23c], -R17 ;  /* 0x00008f00b5027a23 */ /* 0x000fe40000010811 */
[----:B------:R-:W-:Y:S01]  /*df10*/  IMAD.MOV.U32 R179, RZ, RZ, R148 ;  /* 0x000000ffffb37224 */ /* 0x000fe200078e0094 */
[----:B--2---:R-:W-:-:S04]  /*df20*/  SHF.R.U32.HI R3, RZ, 0x10, R0 ;  /* 0x00000010ff037819 */ /* 0x004fc80000011600 */
[----:B------:R-:W-:Y:S01]  /*df30*/  LOP3.LUT R0, R3, 0xff, RZ, 0xc0, !PT ;  /* 0x000000ff03007812 */ /* 0x000fe200078ec0ff */
[----:B------:R-:W-:Y:S01]  /*df40*/  FFMA.FTZ R3, R182, c[0x0][0x23c], -R17 ;  /* 0x00008f00b6037a23 */ /* 0x000fe20000010811 */
[----:B------:R1:W-:Y:S02]  /*df50*/  MUFU.EX2 R148, R2 ;  /* 0x0000000200947308 */ /* 0x0003e40000000800 */
[----:B------:R-:W-:Y:S01]  /*df60*/  PRMT R5, R0, 0x5410, R5 ;  /* 0x0000541000057816 */ /* 0x000fe20000000005 */
[----:B------:R-:W-:Y:S01]  /*df70*/  HSET2.LE.AND R0, R8, R91, PT ;  /* 0x0000005b08007233 */ /* 0x000fe20003803000 */
[----:B------:R-:W-:Y:S01]  /*df80*/  IMAD.MOV.U32 R142, RZ, RZ, R149 ;  /* 0x000000ffff8e7224 */ /* 0x000fe200078e0095 */
[----:B------:R-:W-:-:S03]  /*df90*/  PRMT R4, R6, 0x5410, R4 ;  /* 0x0000541006047816 */ /* 0x000fc60000000004 */
        /* <DEDUP_REMOVED lines=13> */
[----:B------:R-:W-:Y:S01]  /*e070*/  IMAD.U32 R0, RZ, RZ, UR4 ;  /* 0x00000004ff007e24 */ /* 0x000fe2000f8e00ff */
[----:B------:R-:W-:-:S04]  /*e080*/  UIADD3 UR5, UR5, 0x3, URZ ;  /* 0x0000000305057890 */ /* 0x000fc8000fffe03f */
[----:B------:R-:W-:Y:S01]  /*e090*/  LOP3.LUT R0, R85, UR25, R0, 0x96, !PT ;  /* 0x0000001955007c12 */ /* 0x000fe2000f8e9600 */
[----:B------:R-:W-:Y:S01]  /*e0a0*/  HMMA.16816.F32.BF16 R60, R4, R12, R48 ;  /* 0x0000000c043c723c */ /* 0x000fe20000041830 */
[----:B------:R-:W-:-:S06]  /*e0b0*/  IMAD.U32 R3, RZ, RZ, UR5 ;  /* 0x00000005ff037e24 */ /* 0x000fcc000f8e00ff */
[----:B------:R-:W-:Y:S01]  /*e0c0*/  IMAD.WIDE.U32 R12, R0, -0x326172a9, RZ ;  /* 0xcd9e8d57000c7825 */ /* 0x000fe200078e00ff */
[----:B------:R-:W-:-:S04]  /*e0d0*/  LOP3.LUT R8, R85, UR25, R3, 0x96, !PT ;  /* 0x0000001955087c12 */ /* 0x000fc8000f8e9603 */
[----:B------:R-:W-:Y:S02]  /*e0e0*/  LOP3.LUT R2, R13, UR15, R104, 0x96, !PT ;  /* 0x0000000f0d027c12 */ /* 0x000fe4000f8e9668 */
[----:B------:R-:W-:-:S03]  /*e0f0*/  LOP3.LUT R0, R37, UR13, R12, 0x96, !PT ;  /* 0x0000000d25007c12 */ /* 0x000fc6000f8e960c */
[----:B------:R-:W-:-:S04]  /*e100*/  IMAD.WIDE.U32 R2, R2, -0x2daee0ad, RZ ;  /* 0xd2511f5302027825 */ /* 0x000fc800078e00ff */
[----:B------:R-:W-:Y:S01]  /*e110*/  IMAD.WIDE.U32 R10, R0, -0x2daee0ad, RZ ;  /* 0xd2511f53000a7825 */ /* 0x000fe200078e00ff */
[----:B------:R-:W-:Y:S01]  /*e120*/  LOP3.LUT R3, R3, UR12, R38, 0x96, !PT ;  /* 0x0000000c03037c12 */ /* 0x000fe2000f8e9626 */
[----:B------:R-:W-:Y:S01]  /*e130*/  HMMA.16816.F32.BF16 R116, R4, R24, R44 ;  /* 0x000000180474723c */ /* 0x000fe2000004182c */
[----:B------:R-:W-:Y:S01]  /*e140*/  MOV R98, R108 ;  /* 0x0000006c00627202 */ /* 0x000fe20000000f00 */
[----:B------:R-:W-:Y:S01]  /*e150*/  IMAD.MOV.U32 R32, RZ, RZ, R115 ;  /* 0x000000ffff207224 */ /* 0x000fe200078e0073 */
[----:B------:R-:W-:Y:S01]  /*e160*/  LOP3.LUT R0, R11, UR10, R2, 0x96, !PT ;  /* 0x0000000a0b007c12 */ /* 0x000fe2000f8e9602 */
[----:B------:R-:W-:Y:S02]  /*e170*/  IMAD.MOV.U32 R176, RZ, RZ, R114 ;  /* 0x000000ffffb07224 */ /* 0x000fe400078e0072 */
[----:B------:R-:W-:Y:S02]  /*e180*/  IMAD.MOV.U32 R96, RZ, RZ, R113 ;  /* 0x000000ffff607224 */ /* 0x000fe400078e0071 */
[----:B------:R-:W-:-:S02]  /*e190*/  IMAD.MOV.U32 R97, RZ, RZ, R112 ;  /* 0x000000ffff617224 */ /* 0x000fc400078e0070 */
[----:B------:R-:W-:Y:S01]  /*e1a0*/  IMAD.MOV.U32 R99, RZ, RZ, R111 ;  /* 0x000000ffff637224 */ /* 0x000fe200078e006f */
[----:B------:R-:W-:Y:S01]  /*e1b0*/  HMMA.16816.F32.BF16 R112, R4, R26, R56 ;  /* 0x0000001a0470723c */ /* 0x000fe20000041838 */
[----:B------:R-:W-:Y:S02]  /*e1c0*/  IMAD.MOV.U32 R178, RZ, RZ, R110 ;  /* 0x000000ffffb27224 */ /* 0x000fe400078e006e */
[----:B------:R-:W-:Y:S02]  /*e1d0*/  IMAD.MOV.U32 R74, RZ, RZ, R109 ;  /* 0x000000ffff4a7224 */ /* 0x000fe400078e006d */
[----:B------:R-:W-:-:S03]  /*e1e0*/  IMAD.MOV.U32 R75, RZ, RZ, R9 ;  /* 0x000000ffff4b7224 */ /* 0x000fc600078e0009 */
[----:B------:R-:W-:Y:S01]  /*e1f0*/  HMMA.16816.F32.BF16 R108, R4, R14, R40 ;  /* 0x0000000e046c723c */ /* 0x000fe20000041828 */
[----:B------:R-:W-:-:S06]  /*e200*/  IMAD.WIDE.U32 R2, R3, -0x326172a9, RZ ;  /* 0xcd9e8d5703027825 */ /* 0x000fcc00078e00ff */
[----:B------:R-:W-:-:S04]  /*e210*/  IMAD.WIDE.U32 R4, R8, -0x326172a9, RZ ;  /* 0xcd9e8d5708047825 */ /* 0x000fc800078e00ff */
[----:B------:R-:W-:Y:S01]  /*e220*/  IMAD.WIDE.U32 R8, R0, -0x326172a9, RZ ;  /* 0xcd9e8d5700087825 */ /* 0x000fe200078e00ff */
[----:B------:R-:W-:Y:S02]  /*e230*/  LOP3.LUT R6, R5, UR15, R104, 0x96, !PT ;  /* 0x0000000f05067c12 */ /* 0x000fe4000f8e9668 */
[----:B------:R-:W-:Y:S02]  /*e240*/  LOP3.LUT R0, R37, UR13, R4, 0x96, !PT ;  /* 0x0000000d25007c12 */ /* 0x000fe4000f8e9604 */
[----:B------:R-:W-:Y:S02]  /*e250*/  LOP3.LUT R3, R3, UR11, R36, 0x96, !PT ;  /* 0x0000000b03037c12 */ /* 0x000fe4000f8e9624 */
[----:B------:R-:W-:Y:S02]  /*e260*/  LOP3.LUT R9, R9, UR9, R2, 0x96, !PT ;  /* 0x0000000909097c12 */ /* 0x000fe4000f8e9602 */
[----:B------:R-:W-:Y:S02]  /*e270*/  LOP3.LUT R15, R13, UR15, R106, 0x96, !PT ;  /* 0x0000000f0d0f7c12 */ /* 0x000fe4000f8e966a */
[----:B------:R-:W-:Y:S01]  /*e280*/  LOP3.LUT R14, R53, UR13, R12, 0x96, !PT ;  /* 0x0000000d350e7c12 */ /* 0x000fe2000f8e960c */
[----:B------:R-:W-:-:S04]  /*e290*/  IMAD.WIDE.U32 R12, R6, -0x2daee0ad, RZ ;  /* 0xd2511f53060c7825 */ /* 0x000fc800078e00ff */
[----:B------:R-:W-:-:S04]  /*e2a0*/  IMAD.WIDE.U32 R6, R0, -0x2daee0ad, RZ ;  /* 0xd2511f5300067825 */ /* 0x000fc800078e00ff */
[----:B------:R-:W-:Y:S01]  /*e2b0*/  IMAD.WIDE.U32 R2, R3, -0x2daee0ad, RZ ;  /* 0xd2511f5303027825 */ /* 0x000fe200078e00ff */
[----:B------:R-:W-:-:S03]  /*e2c0*/  LOP3.LUT R0, R7, UR10, R12, 0x96, !PT ;  /* 0x0000000a07007c12 */ /* 0x000fc6000f8e960c */
[----:B------:R-:W-:Y:S01]  /*e2d0*/  IMAD.WIDE.U32 R24, R9, -0x2daee0ad, RZ ;  /* 0xd2511f5309187825 */ /* 0x000fe200078e00ff */
[----:B------:R-:W-:-:S03]  /*e2e0*/  LOP3.LUT R3, R3, UR8, R10, 0x96, !PT ;  /* 0x0000000803037c12 */ /* 0x000fc6000f8e960a */
[----:B------:R-:W-:Y:S01]  /*e2f0*/  IMAD.MOV.U32 R73, RZ, RZ, R23 ;  /* 0x000000ffff497224 */ /* 0x000fe200078e0017 */
[----:B------:R-:W-:Y:S02]  /*e300*/  LOP3.LUT R23, R5, UR15, R106, 0x96, !PT ;  /* 0x0000000f05177c12 */ /* 0x000fe4000f8e966a */
[----:B------:R-:W-:Y:S02]  /*e310*/  LOP3.LUT R5, R13, UR12, R38, 0x96, !PT ;  /* 0x0000000c0d057c12 */ /* 0x000fe4000f8e9626 */
[----:B------:R-:W-:Y:S01]  /*e320*/  LOP3.LUT R2, R25, UR6, R2, 0x96, !PT ;  /* 0x0000000619027c12 */ /* 0x000fe2000f8e9602 */
[----:B------:R-:W-:Y:S01]  /*e330*/  IMAD.WIDE.U32 R12, R0, -0x326172a9, RZ ;  /* 0xcd9e8d57000c7825 */ /* 0x000fe200078e00ff */
[----:B------:R-:W-:-:S03]  /*e340*/  LOP3.LUT R9, R53, UR13, R4, 0x96, !PT ;  /* 0x0000000d35097c12 */ /* 0x000fc6000f8e9604 */
[----:B------:R-:W-:-:S04]  /*e350*/  IMAD.WIDE.U32 R10, R5, -0x326172a9, RZ ;  /* 0xcd9e8d57050a7825 */ /* 0x000fc800078e00ff */
[----:B------:R-:W-:Y:S01]  /*e360*/  IMAD.WIDE.U32 R4, R3, -0x326172a9, RZ ;  /* 0xcd9e8d5703047825 */ /* 0x000fe200078e00ff */
[----:B------:R-:W-:-:S03]  /*e370*/  LOP3.LUT R7, R11, UR11, R36, 0x96, !PT ;  /* 0x0000000b0b077c12 */ /* 0x000fc6000f8e9624 */
[----:B------:R-:W-:Y:S01]  /*e380*/  IMAD.WIDE.U32 R2, R2, -0x326172a9, RZ ;  /* 0xcd9e8d5702027825 */ /* 0x000fe200078e00ff */
[----:B------:R-:W-:Y:S02]  /*e390*/  LOP3.LUT R0, R13, UR9, R10, 0x96, !PT ;  /* 0x000000090d007c12 */ /* 0x000fe4000f8e960a */
[----:B------:R-:W-:Y:S02]  /*e3a0*/  LOP3.LUT R38, R5, UR7, R8, 0x96, !PT ;  /* 0x0000000705267c12 */ /* 0x000fe4000f8e9608 */
[----:B------:R-:W-:Y:S01]  /*e3b0*/  LOP3.LUT R20, R3, UR17, R4, 0x96, !PT ;  /* 0x0000001103147c12 */ /* 0x000fe2000f8e9604 */
[----:B------:R-:W-:Y:S01]  /*e3c0*/  IMAD.WIDE.U32 R4, R15, -0x2daee0ad, RZ ;  /* 0xd2511f530f047825 */ /* 0x000fe200078e00ff */
[C---:B------:R-:W-:Y:S02]  /*e3d0*/  LOP3.LUT R34, R2.reuse, 0xffff, RZ, 0xc0, !PT ;  /* 0x0000ffff02227812 */ /* 0x040fe400078ec0ff */
[----:B------:R-:W-:Y:S01]  /*e3e0*/  LOP3.LUT R37, R2, 0xff, RZ, 0xc0, !PT ;  /* 0x000000ff02257812 */ /* 0x000fe200078ec0ff */
[----:B------:R-:W-:Y:S01]  /*e3f0*/  IMAD.WIDE.U32 R14, R14, -0x2daee0ad, RZ ;  /* 0xd2511f530e0e7825 */ /* 0x000fe200078e00ff */
[----:B------:R-:W-:-:S02]  /*e400*/  SHF.R.U32.HI R35, RZ, 0x10, R2 ;  /* 0x00000010ff237819 */ /* 0x000fc40000011602 */
[----:B------:R-:W-:Y:S01]  /*e410*/  SHF.R.U32.HI R36, RZ, 0x18, R2 ;  /* 0x00000018ff247819 */ /* 0x000fe20000011602 */
[----:B------:R-:W-:-:S04]  /*e420*/  IMAD.WIDE.U32 R2, R7, -0x2daee0ad, RZ ;  /* 0xd2511f5307027825 */ /* 0x000fc800078e00ff */
[----:B------:R-:W-:Y:S01]  /*e430*/  IMAD.WIDE.U32 R18, R0, -0x2daee0ad, RZ ;  /* 0xd2511f5300127825 */ /* 0x000fe200078e00ff */
[----:B------:R-:W-:Y:S02]  /*e440*/  LOP3.LUT R10, R15, UR10, R4, 0x96, !PT ;  /* 0x0000000a0f0a7c12 */ /* 0x000fe4000f8e9604 */
[----:B------:R-:W-:Y:S01]  /*e450*/  LOP3.LUT R4, R3, UR8, R6, 0x96, !PT ;  /* 0x0000000803047c12 */ /* 0x000fe2000f8e9606 */
[----:B------:R-:W-:Y:S01]  /*e460*/  IMAD.WIDE.U32 R8, R9, -0x2daee0ad, RZ ;  /* 0xd2511f5309087825 */ /* 0x000fe200078e00ff */
[----:B------:R-:W-:-:S03]  /*e470*/  LOP3.LUT R0, R19, UR6, R2, 0x96, !PT ;  /* 0x0000000613007c12 */ /* 0x000fc6000f8e9602 */
[----:B------:R-:W-:Y:S01]  /*e480*/  IMAD.WIDE.U32 R2, R23, -0x2daee0ad, RZ ;  /* 0xd2511f5317027825 */ /* 0x000fe200078e00ff */
[----:B------:R-:W-:-:S03]  /*e490*/  LOP3.LUT R11, R5, UR12, R76, 0x96, !PT ;  /* 0x0000000c050b7c12 */ /* 0x000fc6000f8e964c */
[----:B------:R-:W-:Y:S01]  /*e4a0*/  IMAD.WIDE.U32 R4, R4, -0x326172a9, RZ ;  /* 0xcd9e8d5704047825 */ /* 0x000fe200078e00ff */
[----:B------:R-:W-:Y:S02]  /*e4b0*/  LOP3.LUT R7, R3, UR12, R76, 0x96, !PT ;  /* 0x0000000c03077c12 */ /* 0x000fe4000f8e964c */
[----:B------:R-:W-:Y:S01]  /*e4c0*/  LOP3.LUT R6, R9, UR10, R2, 0x96, !PT ;  /* 0x0000000a09067c12 */ /* 0x000fe2000f8e9602 */
[----:B------:R-:W-:Y:S01]  /*e4d0*/  IMAD.WIDE.U32 R2, R0, -0x326172a9, RZ ;  /* 0xcd9e8d5700027825 */ /* 0x000fe200078e00ff */
[----:B------:R-:W-:-:S04]  /*e4e0*/  LOP3.LUT R33, R5, UR7, R12, 0x96, !PT ;  /* 0x0000000705217c12 */ /* 0x000fc8000f8e960c */
[----:B------:R-:W-:Y:S01]  /*e4f0*/  LOP3.LUT R9, R3, UR17, R4, 0x96, !PT ;  /* 0x0000001103097c12 */ /* 0x000fe2000f8e9604 */
[----:B------:R-:W-:Y:S01]  /*e500*/  IMAD.WIDE.U32 R4, R11, -0x326172a9, RZ ;  /* 0xcd9e8d570b047825 */ /* 0x000fe200078e00ff */
[----:B------:R-:W-:-:S03]  /*e510*/  MOV R70, R32 ;  /* 0x0000002000467202 */ /* 0x000fc60000000f00 */
[----:B------:R-:W-:Y:S01]  /*e520*/  IMAD.WIDE.U32 R10, R10, -0x326172a9, RZ ;  /* 0xcd9e8d570a0a7825 */ /* 0x000fe200078e00ff */
[C---:B------:R-:W-:Y:S02]  /*e530*/  LOP3.LUT R29, R2.reuse, 0xffff, RZ, 0xc0, !PT ;  /* 0x0000ffff021d7812 */ /* 0x040fe400078ec0ff */
[----:B------:R-:W-:Y:S02]  /*e540*/  LOP3.LUT R32, R2, 0xff, RZ, 0xc0, !PT ;  /* 0x000000ff02207812 */ /* 0x000fe400078ec0ff */
[--C-:B------:R-:W-:Y:S02]  /*e550*/  SHF.R.U32.HI R31, RZ, 0x10, R2.reuse ;  /* 0x00000010ff1f7819 */ /* 0x100fe40000011602 */
[----:B------:R-:W-:Y:S01]  /*e560*/  SHF.R.U32.HI R30, RZ, 0x18, R2 ;  /* 0x00000018ff1e7819 */ /* 0x000fe20000011602 */
[----:B------:R-:W-:Y:S01]  /*e570*/  IMAD.WIDE.U32 R2, R7, -0x326172a9, RZ ;  /* 0xcd9e8d5707027825 */ /* 0x000fe200078e00ff */
[----:B------:R-:W-:Y:S02]  /*e580*/  LOP3.LUT R5, R5, UR11, R52, 0x96, !PT ;  /* 0x0000000b05057c12 */ /* 0x000fe4000f8e9634 */
[----:B------:R-:W-:Y:S01]  /*e590*/  LOP3.LUT R0, R11, UR9, R4, 0x96, !PT ;  /* 0x000000090b007c12 */ /* 0x000fe2000f8e9604 */
[----:B------:R-:W-:Y:S01]  /*e5a0*/  IMAD.WIDE.U32 R6, R6, -0x326172a9, RZ ;  /* 0xcd9e8d5706067825 */ /* 0x000fe200078e00ff */
[----:B------:R-:W-:-:S03]  /*e5b0*/  LOP3.LUT R11, R3, UR11, R52, 0x96, !PT ;  /* 0x0000000b030b7c12 */ /* 0x000fc6000f8e9634 */
[----:B------:R-:W-:Y:S01]  /*e5c0*/  IMAD.WIDE.U32 R12, R0, -0x2daee0ad, RZ ;  /* 0xd2511f53000c7825 */ /* 0x000fe200078e00ff */
[----:B------:R-:W-:-:S03]  /*e5d0*/  LOP3.LUT R4, R7, UR9, R2, 0x96, !PT ;  /* 0x0000000907047c12 */ /* 0x000fc6000f8e9602 */
[----:B------:R-:W-:-:S05]  /*e5e0*/  IMAD.WIDE.U32 R2, R5, -0x2daee0ad, RZ ;  /* 0xd2511f5305027825 */ /* 0x000fca00078e00ff */
[----:B------:R-:W-:Y:S01]  /*e5f0*/  LOP3.LUT R5, R3, UR8, R14, 0x96, !PT ;  /* 0x0000000803057c12 */ /* 0x000fe2000f8e960e */
[----:B------:R-:W-:Y:S01]  /*e600*/  IMAD.WIDE.U32 R14, R4, -0x2daee0ad, RZ ;  /* 0xd2511f53040e7825 */ /* 0x000fe200078e00ff */
[----:B------:R-:W-:-:S03]  /*e610*/  LOP3.LUT R7, R13, UR6, R2, 0x96, !PT ;  /* 0x000000060d077c12 */ /* 0x000fc6000f8e9602 */
[----:B------:R-:W-:-:S04]  /*e620*/  IMAD.WIDE.U32 R2, R11, -0x2daee0ad, RZ ;  /* 0xd2511f530b027825 */ /* 0x000fc800078e00ff */
[----:B------:R-:W-:Y:S01]  /*e630*/  IMAD.WIDE.U32 R4, R5, -0x326172a9, RZ ;  /* 0xcd9e8d5705047825 */ /* 0x000fe200078e00ff */
[----:B------:R-:W-:Y:S02]  /*e640*/  LOP3.LUT R8, R3, UR8, R8, 0x96, !PT ;  /* 0x0000000803087c12 */ /* 0x000fe4000f8e9608 */
[----:B------:R-:W-:Y:S01]  /*e650*/  LOP3.LUT R0, R15, UR6, R2, 0x96, !PT ;  /* 0x000000060f007c12 */ /* 0x000fe2000f8e9602 */
[----:B------:R-:W-:Y:S01]  /*e660*/  IMAD.WIDE.U32 R2, R7, -0x326172a9, RZ ;  /* 0xcd9e8d5707027825 */ /* 0x000fe200078e00ff */
[----:B------:R-:W-:-:S04]  /*e670*/  LOP3.LUT R28, R5, UR7, R10, 0x96, !PT ;  /* 0x00000007051c7c12 */ /* 0x000fc8000f8e960a */
        /* <DEDUP_REMOVED lines=10> */
[C---:B------:R-:W-:Y:S02]  /*e720*/  LOP3.LUT R5, R2.reuse, 0xffff, RZ, 0xc0, !PT ;  /* 0x0000ffff02057812 */ /* 0x040fe400078ec0ff */
[----:B------:R-:W-:Y:S02]  /*e730*/  LOP3.LUT R15, R2, 0xff, RZ, 0xc0, !PT ;  /* 0x000000ff020f7812 */ /* 0x000fe400078ec0ff */
[--C-:B------:R-:W-:Y:S02]  /*e740*/  SHF.R.U32.HI R13, RZ, 0x10, R2.reuse ;  /* 0x00000010ff0d7819 */ /* 0x100fe40000011602 */
[----:B------:R-:W-:Y:S01]  /*e750*/  SHF.R.U32.HI R11, RZ, 0x18, R2 ;  /* 0x00000018ff0b7819 */ /* 0x000fe20000011602 */
[----:B------:R-:W-:Y:S01]  /*e760*/  IMAD.WIDE.U32 R2, R38, -0x2daee0ad, RZ ;  /* 0xd2511f5326027825 */ /* 0x000fe200078e00ff */
[----:B------:R-:W-:-:S02]  /*e770*/  SHF.R.U32.HI R4, RZ, 0x8, R34 ;  /* 0x00000008ff047819 */ /* 0x000fc40000011622 */
[----:B------:R-:W-:Y:S02]  /*e780*/  PRMT R44, R0, 0x5410, R36 ;  /* 0x00005410002c7816 */ /* 0x000fe40000000024 */
[----:B------:R-:W-:Y:S02]  /*e790*/  PRMT R45, R37, 0x5410, R4 ;  /* 0x00005410252d7816 */ /* 0x000fe40000000004 */
[----:B------:R-:W-:Y:S02]  /*e7a0*/  LOP3.LUT R0, R31, 0xff, RZ, 0xc0, !PT ;  /* 0x000000ff1f007812 */ /* 0x000fe400078ec0ff */
[----:B------:R-:W-:Y:S02]  /*e7b0*/  LOP3.LUT R10, R3, UR16, R24, 0x96, !PT ;  /* 0x00000010030a7c12 */ /* 0x000fe4000f8e9618 */
[C---:B------:R-:W-:Y:S02]  /*e7c0*/  LOP3.LUT R34, R2.reuse, 0xffff, RZ, 0xc0, !PT ;  /* 0x0000ffff02227812 */ /* 0x040fe400078ec0ff */
[----:B------:R-:W-:-:S02]  /*e7d0*/  LOP3.LUT R37, R2, 0xff, RZ, 0xc0, !PT ;  /* 0x000000ff02257812 */ /* 0x000fc400078ec0ff */
[--C-:B------:R-:W-:Y:S02]  /*e7e0*/  SHF.R.U32.HI R36, RZ, 0x10, R2.reuse ;  /* 0x00000010ff247819 */ /* 0x100fe40000011602 */
[----:B------:R-:W-:Y:S01]  /*e7f0*/  SHF.R.U32.HI R35, RZ, 0x18, R2 ;  /* 0x00000018ff237819 */ /* 0x000fe20000011602 */
[----:B------:R-:W-:Y:S01]  /*e800*/  IMAD.WIDE.U32 R2, R33, -0x2daee0ad, RZ ;  /* 0xd2511f5321027825 */ /* 0x000fe200078e00ff */
[----:B------:R-:W-:Y:S02]  /*e810*/  SHF.R.U32.HI R4, RZ, 0x8, R29 ;  /* 0x00000008ff047819 */ /* 0x000fe4000001161d */
[----:B------:R-:W-:Y:S02]  /*e820*/  PRMT R104, R0, 0x5410, R30 ;  /* 0x0000541000687816 */ /* 0x000fe4000000001e */
[----:B------:R-:W-:Y:S02]  /*e830*/  LOP3.LUT R0, R26, 0xff, RZ, 0xc0, !PT ;  /* 0x000000ff1a007812 */ /* 0x000fe400078ec0ff */
[----:B------:R-:W-:-:S02]  /*e840*/  PRMT R105, R32, 0x5410, R4 ;  /* 0x0000541020697816 */ /* 0x000fc40000000004 */
[----:B------:R-:W-:Y:S02]  /*e850*/  LOP3.LUT R8, R3, UR16, R18, 0x96, !PT ;  /* 0x0000001003087c12 */ /* 0x000fe4000f8e9612 */
[C---:B------:R-:W-:Y:S02]  /*e860*/  LOP3.LUT R29, R2.reuse, 0xffff, RZ, 0xc0, !PT ;  /* 0x0000ffff021d7812 */ /* 0x040fe400078ec0ff */
[----:B------:R-:W-:Y:S02]  /*e870*/  LOP3.LUT R32, R2, 0xff, RZ, 0xc0, !PT ;  /* 0x000000ff02207812 */ /* 0x000fe400078ec0ff */
[--C-:B------:R-:W-:Y:S02]  /*e880*/  SHF.R.U32.HI R31, RZ, 0x10, R2.reuse ;  /* 0x00000010ff1f7819 */ /* 0x100fe40000011602 */
[----:B------:R-:W-:Y:S01]  /*e890*/  SHF.R.U32.HI R30, RZ, 0x18, R2 ;  /* 0x00000018ff1e7819 */ /* 0x000fe20000011602 */
[----:B------:R-:W-:Y:S01]  /*e8a0*/  IMAD.WIDE.U32 R2, R28, -0x2daee0ad, RZ ;  /* 0xd2511f531c027825 */ /* 0x000fe200078e00ff */
[----:B------:R-:W-:-:S02]  /*e8b0*/  PRMT R33, R0, 0x5410, R23 ;  /* 0x0000541000217816 */ /* 0x000fc40000000017 */
[----:B------:R-:W-:Y:S02]  /*e8c0*/  SHF.R.U32.HI R4, RZ, 0x8, R19 ;  /* 0x00000008ff047819 */ /* 0x000fe40000011613 */
[----:B------:R-:W-:Y:S01]  /*e8d0*/  LOP3.LUT R0, R13, 0xff, RZ, 0xc0, !PT ;  /* 0x000000ff0d007812 */ /* 0x000fe200078ec0ff */
[----:B------:R-:W-:Y:S01]  /*e8e0*/  IMAD.MOV.U32 R180, RZ, RZ, R95 ;  /* 0x000000ffffb47224 */ /* 0x000fe200078e005f */
[----:B------:R-:W-:Y:S02]  /*e8f0*/  LOP3.LUT R12, R3, UR16, R12, 0x96, !PT ;  /* 0x00000010030c7c12 */ /* 0x000fe4000f8e960c */
[C---:B------:R-:W-:Y:S02]  /*e900*/  LOP3.LUT R19, R2.reuse, 0xffff, RZ, 0xc0, !PT ;  /* 0x0000ffff02137812 */ /* 0x040fe400078ec0ff */
[----:B------:R-:W-:Y:S02]  /*e910*/  LOP3.LUT R26, R2, 0xff, RZ, 0xc0, !PT ;  /* 0x000000ff021a7812 */ /* 0x000fe400078ec0ff */
[----:B------:R-:W-:-:S02]  /*e920*/  SHF.R.U32.HI R24, RZ, 0x10, R2 ;  /* 0x00000010ff187819 */ /* 0x000fc40000011602 */
[----:B------:R-:W-:Y:S01]  /*e930*/  SHF.R.U32.HI R23, RZ, 0x18, R2 ;  /* 0x00000018ff177819 */ /* 0x000fe20000011602 */
[----:B------:R-:W-:Y:S01]  /*e940*/  IMAD.WIDE.U32 R2, R25, -0x2daee0ad, RZ ;  /* 0xd2511f5319027825 */ /* 0x000fe200078e00ff */
[----:B------:R-:W-:Y:S02]  /*e950*/  PRMT R27, R27, 0x5410, R4 ;  /* 0x000054101b1b7816 */ /* 0x000fe40000000004 */
[----:B------:R-:W-:Y:S01]  /*e960*/  PRMT R95, R0, 0x5410, R11 ;  /* 0x00005410005f7816 */ /* 0x000fe2000000000b */
[----:B------:R-:W-:Y:S01]  /*e970*/  FFMA.FTZ R0, R201, c[0x0][0x23c], -R16 ;  /* 0x00008f00c9007a23 */ /* 0x000fe20000010810 */
[----:B------:R-:W-:Y:S01]  /*e980*/  SHF.R.U32.HI R4, RZ, 0x8, R5 ;  /* 0x00000008ff047819 */ /* 0x000fe20000011605 */
[----:B------:R-:W-:Y:S01]  /*e990*/  IMAD.MOV.U32 R71, RZ, RZ, R96 ;  /* 0x000000ffff477224 */ /* 0x000fe200078e0060 */
[----:B------:R-:W-:Y:S01]  /*e9a0*/  LOP3.LUT R11, R3, UR16, R14, 0x96, !PT ;  /* 0x00000010030b7c12 */ /* 0x000fe2000f8e960e */
[----:B------:R-:W-:Y:S01]  /*e9b0*/  IMAD.MOV.U32 R64, RZ, RZ, R166 ;  /* 0x000000ffff407224 */ /* 0x000fe200078e00a6 */
[----:B------:R-:W-:Y:S01]  /*e9c0*/  PRMT R96, R15, 0x5410, R4 ;  /* 0x000054100f607816 */ /* 0x000fe20000000004 */
[----:B------:R1:W-:Y:S01]  /*e9d0*/  MUFU.EX2 R166, R0 ;  /* 0x0000000000a67308 */ /* 0x0003e20000000800 */
[----:B------:R-:W-:-:S02]  /*e9e0*/  LOP3.LUT R13, R2, 0xffff, RZ, 0xc0, !PT ;  /* 0x0000ffff020d7812 */ /* 0x000fc400078ec0ff */
[----:B------:R-:W-:Y:S02]  /*e9f0*/  LOP3.LUT R15, R2, 0xff, RZ, 0xc0, !PT ;  /* 0x000000ff020f7812 */ /* 0x000fe400078ec0ff */
[--C-:B------:R-:W-:Y:S02]  /*ea00*/  SHF.R.U32.HI R14, RZ, 0x10, R2.reuse ;  /* 0x00000010ff0e7819 */ /* 0x100fe40000011602 */
[----:B------:R-:W-:Y:S02]  /*ea10*/  SHF.R.U32.HI R18, RZ, 0x18, R2 ;  /* 0x00000018ff127819 */ /* 0x000fe40000011602 */
[----:B------:R-:W-:Y:S02]  /*ea20*/  SHF.R.U32.HI R2, RZ, 0x10, R20 ;  /* 0x00000010ff027819 */ /* 0x000fe40000011614 */
[----:B-1----:R-:W-:-:S04]  /*ea30*/  LOP3.LUT R0, R20, 0xffff, RZ, 0xc0, !PT ;  /* 0x0000ffff14007812 */ /* 0x002fc800078ec0ff */
[----:B------:R-:W-:Y:S02]  /*ea40*/  SHF.R.U32.HI R3, RZ, 0x8, R0 ;  /* 0x00000008ff037819 */ /* 0x000fe40000011600 */
[----:B------:R-:W-:Y:S01]  /*ea50*/  LOP3.LUT R0, R2, 0xff, RZ, 0xc0, !PT ;  /* 0x000000ff02007812 */ /* 0x000fe200078ec0ff */
[----:B------:R-:W-:Y:S01]  /*ea60*/  FFMA.FTZ R2, R218, c[0x0][0x23c], -R16 ;  /* 0x00008f00da027a23 */ /* 0x000fe20000010810 */
[----:B------:R-:W-:Y:S01]  /*ea70*/  SHF.R.U32.HI R4, RZ, 0x18, R20 ;  /* 0x00000018ff047819 */ /* 0x000fe20000011614 */
[----:B------:R-:W-:Y:S02]  /*ea80*/  IMAD.MOV.U32 R72, RZ, RZ, R97 ;  /* 0x000000ffff487224 */ /* 0x000fe400078e0061 */
[----:B------:R-:W-:Y:S01]  /*ea90*/  IMAD.MOV.U32 R97, RZ, RZ, R165 ;  /* 0x000000ffff617224 */ /* 0x000fe200078e00a5 */
[----:B------:R-:W-:Y:S01]  /*eaa0*/  PRMT R38, R0, 0x5410, R4 ;  /* 0x0000541000267816 */ /* 0x000fe20000000004 */
[----:B------:R1:W-:Y:S01]  /*eab0*/  MUFU.EX2 R165, R2 ;  /* 0x0000000200a57308 */ /* 0x0003e20000000800 */
[----:B------:R-:W-:Y:S01]  /*eac0*/  LOP3.LUT R0, R9, 0xffff, RZ, 0xc0, !PT ;  /* 0x0000ffff09007812 */ /* 0x000fe200078ec0ff */
[----:B------:R-:W-:-:S02]  /*ead0*/  IMAD.MOV.U32 R65, RZ, RZ, R169 ;  /* 0x000000ffff417224 */ /* 0x000fc400078e00a9 */
[----:B------:R-:W-:Y:S01]  /*eae0*/  IMAD.MOV.U32 R169, RZ, RZ, R171 ;  /* 0x000000ffffa97224 */ /* 0x000fe200078e00ab */
[----:B------:R-:W-:Y:S01]  /*eaf0*/  LOP3.LUT R5, R20, 0xff, RZ, 0xc0, !PT ;  /* 0x000000ff14057812 */ /* 0x000fe200078ec0ff */
[----:B------:R-:W-:Y:S02]  /*eb00*/  FFMA.FTZ R40, R73, R39, R84 ;  /* 0x0000002749287223 */ /* 0x000fe40000010054 */
        /* <DEDUP_REMOVED lines=28> */
[----:B------:R-:W-:-:S03]  /*ecd0*/  FFMA.FTZ R41, R247, R77, R86 ;  /* 0x0000004df7297223 */ /* 0x000fc60000010056 */
[----:B------:R-:W-:Y:S01]  /*ece0*/  PRMT R20, R5, 0x5410, R3 ;  /* 0x0000541005147816 */ /* 0x000fe20000000003 */
[----:B-1----:R-:W-:-:S04]  /*ecf0*/  FFMA.FTZ R2, R199, c[0x0][0x23c], -R16 ;  /* 0x00008f00c7027a23 */ /* 0x002fc80000010810 */
[----:B------:R1:W-:Y:S01]  /*ed00*/  MUFU.EX2 R197, R2 ;  /* 0x0000000200c57308 */ /* 0x0003e20000000800 */
[----:B------:R-:W-:Y:S01]  /*ed10*/  FFMA.FTZ R3, R241, c[0x0][0x23c], -R16 ;  /* 0x00008f00f1037a23 */ /* 0x000fe20000010810 */
[----:B-1----:R-:W-:Y:S02]  /*ed20*/  SHF.R.U32.HI R2, RZ, 0x8, R0 ;  /* 0x00000008ff027819 */ /* 0x002fe40000011600 */
[----:B------:R-:W-:-:S04]  /*ed30*/  LOP3.LUT R0, R6, 0xff, RZ, 0xc0, !PT ;  /* 0x000000ff06007812 */ /* 0x000fc800078ec0ff */
[----:B------:R-:W-:Y:S02]  /*ed40*/  PRMT R86, R0, 0x5410, R2 ;  /* 0x0000541000567816 */ /* 0x000fe40000000002 */
[----:B------:R-:W-:Y:S01]  /*ed50*/  SHF.R.U32.HI R0, RZ, 0x10, R6 ;  /* 0x00000010ff007819 */ /* 0x000fe20000011606 */
[----:B------:R1:W-:Y:S01]  /*ed60*/  MUFU.EX2 R199, R3 ;  /* 0x0000000300c77308 */ /* 0x0003e20000000800 */
[----:B------:R-:W-:Y:S02]  /*ed70*/  FFMA.FTZ R2, R243, c[0x0][0x23c], -R16 ;  /* 0x00008f00f3027a23 */ /* 0x000fe40000010810 */
[----:B------:R-:W-:-:S05]  /*ed80*/  LOP3.LUT R0, R0, 0xff, RZ, 0xc0, !PT ;  /* 0x000000ff00007812 */ /* 0x000fca00078ec0ff */
[----:B------:R2:W-:Y:S01]  /*ed90*/  MUFU.EX2 R218, R2 ;  /* 0x0000000200da7308 */ /* 0x0005e20000000800 */
[----:B-1----:R-:W-:-:S04]  /*eda0*/  SHF.R.U32.HI R3, RZ, 0x18, R6 ;  /* 0x00000018ff037819 */ /* 0x002fc80000011606 */
[----:B------:R-:W-:Y:S02]  /*edb0*/  PRMT R85, R0, 0x5410, R3 ;  /* 0x0000541000557816 */ /* 0x000fe40000000003 */
[----:B------:R-:W-:Y:S01]  /*edc0*/  SHF.R.U32.HI R0, RZ, 0x8, R34 ;  /* 0x00000008ff007819 */ /* 0x000fe20000011622 */
[----:B--2---:R-:W-:-:S03]  /*edd0*/  FFMA.FTZ R2, R92, c[0x0][0x23c], -R16 ;  /* 0x00008f005c027a23 */ /* 0x004fc60000010810 */
[----:B------:R-:W-:Y:S01]  /*ede0*/  PRMT R77, R37, 0x5410, R0 ;  /* 0x00005410254d7816 */ /* 0x000fe20000000000 */
[----:B------:R1:W-:Y:S01]  /*edf0*/  MUFU.EX2 R201, R2 ;  /* 0x0000000200c97308 */ /* 0x0003e20000000800 */
[----:B------:R-:W-:Y:S01]  /*ee00*/  LOP3.LUT R0, R36, 0xff, RZ, 0xc0, !PT ;  /* 0x000000ff24007812 */ /* 0x000fe200078ec0ff */
[----:B------:R-:W-:-:S03]  /*ee10*/  FFMA.FTZ R3, R220, c[0x0][0x23c], -R16 ;  /* 0x00008f00dc037a23 */ /* 0x000fc60000010810 */
[----:B------:R-:W-:Y:S02]  /*ee20*/  PRMT R76, R0, 0x5410, R35 ;  /* 0x00005410004c7816 */ /* 0x000fe40000000023 */
[----:B------:R-:W-:Y:S01]  /*ee30*/  LOP3.LUT R0, R31, 0xff, RZ, 0xc0, !PT ;  /* 0x000000ff1f007812 */ /* 0x000fe200078ec0ff */
[----:B-1----:R-:W-:-:S04]  /*ee40*/  FFMA.FTZ R2, R93, c[0x0][0x23c], -R16 ;  /* 0x00008f005d027a23 */ /* 0x002fc80000010810 */
[----:B------:R1:W-:Y:S01]  /*ee50*/  MUFU.EX2 R221, R2 ;  /* 0x0000000200dd7308 */ /* 0x0003e20000000800 */
[----:B------:R-:W-:Y:S01]  /*ee60*/  PRMT R106, R0, 0x5410, R30 ;  /* 0x00005410006a7816 */ /* 0x000fe2000000001e */
[----:B------:R-:W-:Y:S02]  /*ee70*/  FFMA.FTZ R0, R90, c[0x0][0x23c], -R16 ;  /* 0x00008f005a007a23 */ /* 0x000fe40000010810 */
[----:B------:R-:W-:-:S04]  /*ee80*/  IMAD.MOV.U32 R66, RZ, RZ, R100 ;  /* 0x000000ffff427224 */ /* 0x000fc800078e0064 */
[----:B------:R2:W-:Y:S01]  /*ee90*/  MUFU.EX2 R220, R3 ;  /* 0x0000000300dc7308 */ /* 0x0005e20000000800 */
[----:B-1----:R-:W-:-:S07]  /*eea0*/  FFMA.FTZ R2, R217, c[0x0][0x23c], -R16 ;  /* 0x00008f00d9027a23 */ /* 0x002fce0000010810 */
[----:B------:R1:W-:Y:S01]  /*eeb0*/  MUFU.EX2 R225, R2 ;  /* 0x0000000200e17308 */ /* 0x0003e20000000800 */
[----:B--2---:R-:W-:-:S07]  /*eec0*/  SHF.R.U32.HI R3, RZ, 0x8, R19 ;  /* 0x00000008ff037819 */ /* 0x004fce0000011613 */
[----:B------:R2:W-:Y:S01]  /*eed0*/  MUFU.EX2 R217, R0 ;  /* 0x0000000000d97308 */ /* 0x0005e20000000800 */
[----:B------:R-:W-:Y:S02]  /*eee0*/  PRMT R69, R26, 0x5410, R3 ;  /* 0x000054101a457816 */ /* 0x000fe40000000003 */
[----:B-1----:R-:W-:-:S04]  /*eef0*/  SHF.R.U32.HI R2, RZ, 0x8, R29 ;  /* 0x00000008ff027819 */ /* 0x002fc8000001161d */
[----:B------:R-:W-:Y:S02]  /*ef00*/  PRMT R107, R32, 0x5410, R2 ;  /* 0x00005410206b7816 */ /* 0x000fe40000000002 */
[----:B------:R-:W-:Y:S02]  /*ef10*/  LOP3.LUT R2, R24, 0xff, RZ, 0xc0, !PT ;  /* 0x000000ff18027812 */ /* 0x000fe400078ec0ff */
[----:B--2---:R-:W-:Y:S01]  /*ef20*/  SHF.R.U32.HI R0, RZ, 0x8, R13 ;  /* 0x00000008ff007819 */ /* 0x004fe2000001160d */
[----:B------:R-:W-:Y:S01]  /*ef30*/  FFMA.FTZ R3, R180, c[0x0][0x23c], -R17 ;  /* 0x00008f00b4037a23 */ /* 0x000fe20000010811 */
[----:B------:R-:W-:Y:S01]  /*ef40*/  MOV R175, R64 ;  /* 0x0000004000af7202 */ /* 0x000fe20000000f00 */
[----:B------:R-:W-:Y:S01]  /*ef50*/  IMAD.MOV.U32 R180, RZ, RZ, R65 ;  /* 0x000000ffffb47224 */ /* 0x000fe200078e0041 */
[----:B------:R-:W-:Y:S01]  /*ef60*/  PRMT R68, R2, 0x5410, R23 ;  /* 0x0000541002447816 */ /* 0x000fe20000000017 */
[----:B------:R-:W-:Y:S01]  /*ef70*/  IMAD.MOV.U32 R64, RZ, RZ, R66 ;  /* 0x000000ffff407224 */ /* 0x000fe200078e0042 */
[----:B------:R-:W-:Y:S01]  /*ef80*/  PRMT R100, R15, 0x5410, R0 ;  /* 0x000054100f647816 */ /* 0x000fe20000000000 */
[----:B------:R-:W-:Y:S01]  /*ef90*/  IMAD.MOV.U32 R65, RZ, RZ, R67 ;  /* 0x000000ffff417224 */ /* 0x000fe200078e0043 */
[----:B------:R-:W-:Y:S01]  /*efa0*/  LOP3.LUT R2, R14, 0xff, RZ, 0xc0, !PT ;  /* 0x000000ff0e027812 */ /* 0x000fe200078ec0ff */
[----:B------:R-:W-:Y:S01]  /*efb0*/  IMAD.MOV.U32 R66, RZ, RZ, R70 ;  /* 0x000000ffff427224 */ /* 0x000fe200078e0046 */
[----:B------:R-:W-:Y:S01]  /*efc0*/  LOP3.LUT R0, R10, 0xffff, RZ, 0xc0, !PT ;  /* 0x0000ffff0a007812 */ /* 0x000fe200078ec0ff */
[----:B------:R-:W-:-:S02]  /*efd0*/  IMAD.MOV.U32 R67, RZ, RZ, R71 ;  /* 0x000000ffff437224 */ /* 0x000fc400078e0047 */
[----:B------:R-:W-:Y:S01]  /*efe0*/  IMAD.MOV.U32 R70, RZ, RZ, R72 ;  /* 0x000000ffff467224 */ /* 0x000fe200078e0048 */
[----:B------:R-:W-:Y:S01]  /*eff0*/  MOV R72, R74 ;  /* 0x0000004a00487202 */ /* 0x000fe20000000f00 */
[----:B------:R-:W-:Y:S02]  /*f000*/  IMAD.MOV.U32 R71, RZ, RZ, R73 ;  /* 0x000000ffff477224 */ /* 0x000fe400078e0049 */
[----:B------:R-:W-:Y:S02]  /*f010*/  IMAD.MOV.U32 R73, RZ, RZ, R75 ;  /* 0x000000ffff497224 */ /* 0x000fe400078e004b */
[----:B------:R-:W-:Y:S01]  /*f020*/  IMAD.MOV.U32 R74, RZ, RZ, R98 ;  /* 0x000000ffff4a7224 */ /* 0x000fe200078e0062 */
[----:B------:R-:W-:Y:S01]  /*f030*/  PRMT R98, R2, 0x5410, R18 ;  /* 0x0000541002627816 */ /* 0x000fe20000000012 */
[----:B------:R-:W-:Y:S01]  /*f040*/  IMAD.MOV.U32 R75, RZ, RZ, R157 ;  /* 0x000000ffff4b7224 */ /* 0x000fe200078e009d */
[----:B------:R-:W-:Y:S01]  /*f050*/  SHF.R.U32.HI R2, RZ, 0x8, R0 ;  /* 0x00000008ff027819 */ /* 0x000fe20000011600 */
[----:B------:R1:W-:Y:S01]  /*f060*/  MUFU.EX2 R157, R3 ;  /* 0x00000003009d7308 */ /* 0x0003e20000000800 */
[----:B------:R-:W-:Y:S01]  /*f070*/  LOP3.LUT R0, R10, 0xff, RZ, 0xc0, !PT ;  /* 0x000000ff0a007812 */ /* 0x000fe200078ec0ff */
[----:B------:R-:W-:-:S02]  /*f080*/  IMAD.MOV.U32 R139, RZ, RZ, R180 ;  /* 0x000000ffff8b7224 */ /* 0x000fc400078e00b4 */
[----:B------:R-:W-:Y:S01]  /*f090*/  IMAD.MOV.U32 R180, RZ, RZ, R65 ;  /* 0x000000ffffb47224 */ /* 0x000fe200078e0041 */
[----:B------:R-:W-:Y:S01]  /*f0a0*/  MOV R65, R71 ;  /* 0x0000004700417202 */ /* 0x000fe20000000f00 */
[----:B------:R-:W-:Y:S02]  /*f0b0*/  IMAD.MOV.U32 R71, RZ, RZ, R73 ;  /* 0x000000ffff477224 */ /* 0x000fe400078e0049 */
[----:B------:R-:W-:Y:S02]  /*f0c0*/  IMAD.MOV.U32 R73, RZ, RZ, R74 ;  /* 0x000000ffff497224 */ /* 0x000fe400078e004a */
[----:B------:R-:W-:Y:S02]  /*f0d0*/  IMAD.MOV.U32 R74, RZ, RZ, R75 ;  /* 0x000000ffff4a7224 */ /* 0x000fe400078e004b */
[----:B-1----:R-:W-:Y:S02]  /*f0e0*/  FFMA.FTZ R3, R175, c[0x0][0x23c], -R17 ;  /* 0x00008f00af037a23 */ /* 0x002fe40000010811 */
[----:B------:R-:W-:-:S02]  /*f0f0*/  IMAD.MOV.U32 R175, RZ, RZ, R64 ;  /* 0x000000ffffaf7224 */ /* 0x000fc400078e0040 */
[----:B------:R-:W-:Y:S02]  /*f100*/  IMAD.MOV.U32 R64, RZ, RZ, R66 ;  /* 0x000000ffff407224 */ /* 0x000fe400078e0042 */
[----:B------:R-:W-:Y:S01]  /*f110*/  IMAD.MOV.U32 R66, RZ, RZ, R72 ;  /* 0x000000ffff427224 */ /* 0x000fe200078e0048 */
[----:B------:R-:W-:Y:S02]  /*f120*/  PRMT R72, R0, 0x5410, R2 ;  /* 0x0000541000487816 */ /* 0x000fe40000000002 */
[----:B------:R-:W-:Y:S01]  /*f130*/  SHF.R.U32.HI R0, RZ, 0x10, R10 ;  /* 0x00000010ff007819 */ /* 0x000fe2000001160a */
[----:B------:R-:W-:Y:S02]  /*f140*/  IMAD.MOV.U32 R75, RZ, RZ, R164 ;  /* 0x000000ffff4b7224 */ /* 0x000fe400078e00a4 */
[----:B------:R1:W-:Y:S01]  /*f150*/  MUFU.EX2 R164, R3 ;  /* 0x0000000300a47308 */ /* 0x0003e20000000800 */
[----:B------:R-:W-:Y:S01]  /*f160*/  IMAD.MOV.U32 R172, RZ, RZ, R175 ;  /* 0x000000ffffac7224 */ /* 0x000fe200078e00af */
[----:B------:R-:W-:Y:S01]  /*f170*/  LOP3.LUT R0, R0, 0xff, RZ, 0xc0, !PT ;  /* 0x000000ff00007812 */ /* 0x000fe200078ec0ff */
[----:B------:R-:W-:Y:S01]  /*f180*/  FFMA.FTZ R2, R139, c[0x0][0x23c], -R17 ;  /* 0x00008f008b027a23 */ /* 0x000fe20000010811 */
[----:B------:R-:W-:Y:S01]  /*f190*/  MOV R175, R64 ;  /* 0x0000004000af7202 */ /* 0x000fe20000000f00 */
[----:B------:R-:W-:-:S02]  /*f1a0*/  IMAD.MOV.U32 R139, RZ, RZ, R180 ;  /* 0x000000ffff8b7224 */ /* 0x000fc400078e00b4 */
[----:B------:R-:W-:Y:S02]  /*f1b0*/  IMAD.MOV.U32 R64, RZ, RZ, R66 ;  /* 0x000000ffff407224 */ /* 0x000fe400078e0042 */
[----:B------:R-:W-:Y:S02]  /*f1c0*/  IMAD.MOV.U32 R180, RZ, RZ, R65 ;  /* 0x000000ffffb47224 */ /* 0x000fe400078e0041 */
[----:B------:R-:W-:Y:S02]  /*f1d0*/  IMAD.MOV.U32 R66, RZ, RZ, R73 ;  /* 0x000000ffff427224 */ /* 0x000fe400078e0049 */
[----:B------:R-:W-:Y:S01]  /*f1e0*/  IMAD.MOV.U32 R65, RZ, RZ, R71 ;  /* 0x000000ffff417224 */ /* 0x000fe200078e0047 */
[----:B-1----:R-:W-:Y:S01]  /*f1f0*/  SHF.R.U32.HI R3, RZ, 0x18, R10 ;  /* 0x00000018ff037819 */ /* 0x002fe2000001160a */
[----:B------:R-:W-:Y:S02]  /*f200*/  IMAD.MOV.U32 R73, RZ, RZ, R74 ;  /* 0x000000ffff497224 */ /* 0x000fe400078e004a */
[----:B------:R-:W-:Y:S01]  /*f210*/  IMAD.MOV.U32 R74, RZ, RZ, R168 ;  /* 0x000000ffff4a7224 */ /* 0x000fe200078e00a8 */
[----:B------:R-:W-:Y:S01]  /*f220*/  PRMT R71, R0, 0x5410, R3 ;  /* 0x0000541000477816 */ /* 0x000fe20000000003 */
[----:B------:R1:W-:Y:S01]  /*f230*/  MUFU.EX2 R168, R2 ;  /* 0x0000000200a87308 */ /* 0x0003e20000000800 */
[----:B------:R-:W-:Y:S01]  /*f240*/  LOP3.LUT R0, R8, 0xffff, RZ, 0xc0, !PT ;  /* 0x0000ffff08007812 */ /* 0x000fe200078ec0ff */
[----:B------:R-:W-:-:S03]  /*f250*/  FFMA.FTZ R4, R89, c[0x0][0x23c], -R16 ;  /* 0x00008f0059047a23 */ /* 0x000fc60000010810 */
[----:B------:R-:W-:Y:S01]  /*f260*/  SHF.R.U32.HI R3, RZ, 0x8, R0 ;  /* 0x00000008ff037819 */ /* 0x000fe20000011600 */
[----:B------:R-:W-:Y:S01]  /*f270*/  IMAD.MOV.U32 R51, RZ, RZ, R139 ;  /* 0x000000ffff337224 */ /* 0x000fe200078e008b */
[----:B------:R-:W-:Y:S01]  /*f280*/  MOV R174, R175 ;  /* 0x000000af00ae7202 */ /* 0x000fe20000000f00 */
[----:B------:R-:W-:Y:S01]  /*f290*/  IMAD.MOV.U32 R173, RZ, RZ, R180 ;  /* 0x000000ffffad7224 */ /* 0x000fe200078e00b4 */
[----:B------:R2:W-:Y:S01]  /*f2a0*/  MUFU.EX2 R247, R4 ;  /* 0x0000000400f77308 */ /* 0x0005e20000000800 */
[----:B-1----:R-:W-:Y:S01]  /*f2b0*/  SHF.R.U32.HI R2, RZ, 0x10, R8 ;  /* 0x00000010ff027819 */ /* 0x002fe20000011608 */
[----:B------:R-:W-:-:S03]  /*f2c0*/  IMAD.MOV.U32 R175, RZ, RZ, R66 ;  /* 0x000000ffffaf7224 */ /* 0x000fc600078e0042 */
[----:B------:R-:W-:Y:S01]  /*f2d0*/  LOP3.LUT R0, R2, 0xff, RZ, 0xc0, !PT ;  /* 0x000000ff02007812 */ /* 0x000fe200078ec0ff */
[----:B------:R-:W-:Y:S02]  /*f2e0*/  FFMA.FTZ R2, R172, c[0x0][0x23c], -R17 ;  /* 0x00008f00ac027a23 */ /* 0x000fe40000010811 */
[----:B------:R-:W-:Y:S01]  /*f2f0*/  IMAD.MOV.U32 R180, RZ, RZ, R73 ;  /* 0x000000ffffb47224 */ /* 0x000fe200078e0049 */
[----:B--2---:R-:W-:Y:S01]  /*f300*/  SHF.R.U32.HI R4, RZ, 0x18, R8 ;  /* 0x00000018ff047819 */ /* 0x004fe20000011608 */
[----:B------:R-:W-:Y:S01]  /*f310*/  IMAD.MOV.U32 R139, RZ, RZ, R65 ;  /* 0x000000ffff8b7224 */ /* 0x000fe200078e0041 */
[----:B------:R-:W-:Y:S01]  /*f320*/  MOV R65, R102 ;  /* 0x0000006600417202 */ /* 0x000fe20000000f00 */
[----:B------:R-:W-:Y:S02]  /*f330*/  IMAD.MOV.U32 R73, RZ, RZ, R156 ;  /* 0x000000ffff497224 */ /* 0x000fe400078e009c */
[----:B------:R-:W-:Y:S02]  /*f340*/  IMAD.MOV.U32 R66, RZ, RZ, R169 ;  /* 0x000000ffff427224 */ /* 0x000fe400078e00a9 */
[----:B------:R-:W-:Y:S01]  /*f350*/  IMAD.MOV.U32 R156, RZ, RZ, R170 ;  /* 0x000000ffff9c7224 */ /* 0x000fe200078e00aa */
[----:B------:R1:W-:Y:S01]  /*f360*/  MUFU.EX2 R169, R2 ;  /* 0x0000000200a97308 */ /* 0x0003e20000000800 */
[----:B------:R-:W-:-:S02]  /*f370*/  IMAD.MOV.U32 R172, RZ, RZ, R64 ;  /* 0x000000ffffac7224 */ /* 0x000fc400078e0040 */
[----:B------:R-:W-:Y:S02]  /*f380*/  IMAD.MOV.U32 R170, RZ, RZ, R80 ;  /* 0x000000ffffaa7224 */ /* 0x000fe400078e0050 */
[----:B------:R-:W-:Y:S01]  /*f390*/  IMAD.MOV.U32 R64, RZ, RZ, R103 ;  /* 0x000000ffff407224 */ /* 0x000fe200078e0067 */
[----:B------:R-:W-:Y:S01]  /*f3a0*/  PRMT R103, R0, 0x5410, R4 ;  /* 0x0000541000677816 */ /* 0x000fe20000000004 */
[----:B------:R-:W-:Y:S01]  /*f3b0*/  IMAD.MOV.U32 R50, RZ, RZ, R174 ;  /* 0x000000ffff327224 */ /* 0x000fe200078e00ae */
[----:B------:R-:W-:Y:S01]  /*f3c0*/  MOV R174, R175 ;  /* 0x000000af00ae7202 */ /* 0x000fe20000000f00 */
[----:B------:R-:W-:Y:S01]  /*f3d0*/  IMAD.MOV.U32 R175, RZ, RZ, R66 ;  /* 0x000000ffffaf7224 */ /* 0x000fe200078e0042 */
[----:B------:R-:W-:Y:S01]  /*f3e0*/  LOP3.LUT R0, R12, 0xffff, RZ, 0xc0, !PT ;  /* 0x0000ffff0c007812 */ /* 0x000fe200078ec0ff */
[----:B------:R-:W-:Y:S01]  /*f3f0*/  IMAD.MOV.U32 R66, RZ, RZ, R170 ;  /* 0x000000ffff427224 */ /* 0x000fe200078e00aa */
[----:B------:R-:W-:Y:S01]  /*f400*/  LOP3.LUT R5, R8, 0xff, RZ, 0xc0, !PT ;  /* 0x000000ff08057812 */ /* 0x000fe200078ec0ff */
[----:B-1----:R-:W-:-:S02]  /*f410*/  FFMA.FTZ R2, R51, c[0x0][0x23c], -R17 ;  /* 0x00008f0033027a23 */ /* 0x002fc40000010811 */
[----:B------:R-:W-:Y:S02]  /*f420*/  IMAD.MOV.U32 R51, RZ, RZ, R173 ;  /* 0x000000ffff337224 */ /* 0x000fe400078e00ad */
[----:B------:R-:W-:Y:S02]  /*f430*/  IMAD.MOV.U32 R173, RZ, RZ, R139 ;  /* 0x000000ffffad7224 */ /* 0x000fe400078e008b */
[----:B------:R-:W-:Y:S02]  /*f440*/  IMAD.MOV.U32 R139, RZ, RZ, R180 ;  /* 0x000000ffff8b7224 */ /* 0x000fe400078e00b4 */
[----:B------:R-:W-:Y:S01]  /*f450*/  IMAD.MOV.U32 R180, RZ, RZ, R65 ;  /* 0x000000ffffb47224 */ /* 0x000fe200078e0041 */
[----:B------:R1:W-:Y:S01]  /*f460*/  MUFU.EX2 R170, R2 ;  /* 0x0000000200aa7308 */ /* 0x0003e20000000800 */
[----:B------:R-:W-:Y:S01]  /*f470*/  IMAD.MOV.U32 R65, RZ, RZ, R156 ;  /* 0x000000ffff417224 */ /* 0x000fe200078e009c */
[----:B------:R-:W-:Y:S01]  /*f480*/  PRMT R102, R5, 0x5410, R3 ;  /* 0x0000541005667816 */ /* 0x000fe20000000003 */
[----:B------:R-:W-:Y:S01]  /*f490*/  IMAD.MOV.U32 R156, RZ, RZ, R82 ;  /* 0x000000ffff9c7224 */ /* 0x000fe200078e0052 */
[----:B------:R-:W-:Y:S01]  /*f4a0*/  MOV R49, R51 ;  /* 0x0000003300317202 */ /* 0x000fe20000000f00 */
[----:B------:R-:W-:-:S02]  /*f4b0*/  FFMA.FTZ R3, R50, c[0x0][0x23c], -R17 ;  /* 0x00008f0032037a23 */ /* 0x000fc40000010811 */
[----:B------:R-:W-:Y:S02]  /*f4c0*/  IMAD.MOV.U32 R51, RZ, RZ, R65 ;  /* 0x000000ffff337224 */ /* 0x000fe400078e0041 */
[----:B------:R-:W-:Y:S02]  /*f4d0*/  IMAD.MOV.U32 R50, RZ, RZ, R139 ;  /* 0x000000ffff327224 */ /* 0x000fe400078e008b */
[----:B------:R-:W-:Y:S01]  /*f4e0*/  IMAD.MOV.U32 R65, RZ, RZ, R66 ;  /* 0x000000ffff417224 */ /* 0x000fe200078e0042 */
[----:B-1----:R-:W-:Y:S02]  /*f4f0*/  SHF.R.U32.HI R2, RZ, 0x8, R0 ;  /* 0x00000008ff027819 */ /* 0x002fe40000011600 */
[----:B------:R-:W-:Y:S01]  /*f500*/  LOP3.LUT R0, R12, 0xff, RZ, 0xc0, !PT ;  /* 0x000000ff0c007812 */ /* 0x000fe200078ec0ff */
[----:B------:R-:W-:-:S03]  /*f510*/  IMAD.MOV.U32 R66, RZ, RZ, R156 ;  /* 0x000000ffff427224 */ /* 0x000fc600078e009c */
[----:B------:R-:W-:Y:S01]  /*f520*/  PRMT R58, R0, 0x5410, R2 ;  /* 0x00005410003a7816 */ /* 0x000fe20000000002 */
[----:B------:R-:W-:Y:S01]  /*f530*/  FFMA.FTZ R2, R49, c[0x0][0x23c], -R17 ;  /* 0x00008f0031027a23 */ /* 0x000fe20000010811 */
[----:B------:R-:W-:Y:S01]  /*f540*/  MOV R49, R51 ;  /* 0x0000003300317202 */ /* 0x000fe20000000f00 */
[----:B------:R-:W-:Y:S01]  /*f550*/  IMAD.MOV.U32 R48, RZ, RZ, R50 ;  /* 0x000000ffff307224 */ /* 0x000fe200078e0032 */
[----:B------:R-:W-:Y:S01]  /*f560*/  SHF.R.U32.HI R0, RZ, 0x10, R12 ;  /* 0x00000010ff007819 */ /* 0x000fe2000001160c */
[----:B------:R-:W-:Y:S02]  /*f570*/  IMAD.MOV.U32 R51, RZ, RZ, R66 ;  /* 0x000000ffff337224 */ /* 0x000fe400078e0042 */
[----:B------:R-:W-:Y:S02]  /*f580*/  IMAD.MOV.U32 R50, RZ, RZ, R65 ;  /* 0x000000ffff327224 */ /* 0x000fe400078e0041 */
[----:B------:R-:W-:Y:S02]  /*f590*/  IMAD.MOV.U32 R66, RZ, RZ, R176 ;  /* 0x000000ffff427224 */ /* 0x000fe400078e00b0 */
[----:B------:R1:W-:Y:S01]  /*f5a0*/  MUFU.EX2 R176, R2 ;  /* 0x0000000200b07308 */ /* 0x0003e20000000800 */
[----:B------:R-:W-:Y:S01]  /*f5b0*/  IMAD.MOV.U32 R139, RZ, RZ, R175 ;  /* 0x000000ffff8b7224 */ /* 0x000fe200078e00af */
[----:B------:R-:W-:-:S06]  /*f5c0*/  LOP3.LUT R0, R0, 0xff, RZ, 0xc0, !PT ;  /* 0x000000ff00007812 */ /* 0x000fcc00078ec0ff */
[----:B------:R2:W-:Y:S01]  /*f5d0*/  MUFU.EX2 R175, R3 ;  /* 0x0000000300af7308 */ /* 0x0005e20000000800 */
[----:B-1----:R-:W-:Y:S02]  /*f5e0*/  FFMA.FTZ R2, R48, c[0x0][0x23c], -R17 ;  /* 0x00008f0030027a23 */ /* 0x002fe40000010811 */
[----:B------:R-:W-:Y:S02]  /*f5f0*/  IMAD.MOV.U32 R48, RZ, RZ, R49 ;  /* 0x000000ffff307224 */ /* 0x000fe400078e0031 */
[----:B------:R-:W-:Y:S02]  /*f600*/  IMAD.MOV.U32 R49, RZ, RZ, R50 ;  /* 0x000000ffff317224 */ /* 0x000fe400078e0032 */
[----:B------:R-:W-:Y:S01]  /*f610*/  IMAD.MOV.U32 R50, RZ, RZ, R51 ;  /* 0x000000ffff327224 */ /* 0x000fe200078e0033 */
[----:B--2---:R-:W-:Y:S02]  /*f620*/  SHF.R.U32.HI R3, RZ, 0x18, R12 ;  /* 0x00000018ff037819 */ /* 0x004fe4000001160c */
[----:B------:R-:W-:Y:S01]  /*f630*/  MOV R51, R173 ;  /* 0x000000ad00337202 */ /* 0x000fe20000000f00 */
[----:B------:R-:W-:Y:S01]  /*f640*/  IMAD.MOV.U32 R173, RZ, RZ, R172 ;  /* 0x000000ffffad7224 */ /* 0x000fe200078e00ac */
[----:B------:R-:W-:Y:S01]  /*f650*/  PRMT R59, R0, 0x5410, R3 ;  /* 0x00005410003b7816 */ /* 0x000fe20000000003 */
[----:B------:R-:W-:Y:S01]  /*f660*/  IMAD.MOV.U32 R172, RZ, RZ, R178 ;  /* 0x000000ffffac7224 */ /* 0x000fe200078e00b2 */
[----:B------:R-:W-:Y:S01]  /*f670*/  LOP3.LUT R0, R11, 0xffff, RZ, 0xc0, !PT ;  /* 0x0000ffff0b007812 */ /* 0x000fe200078ec0ff */
[----:B------:R1:W-:Y:S03]  /*f680*/  MUFU.EX2 R178, R2 ;  /* 0x0000000200b27308 */ /* 0x0003e60000000800 */
[----:B------:R-:W-:Y:S01]  /*f690*/  SHF.R.U32.HI R3, RZ, 0x8, R0 ;  /* 0x00000008ff037819 */ /* 0x000fe20000011600 */
[----:B------:R-:W-:-:S02]  /*f6a0*/  IMAD.MOV.U32 R80, RZ, RZ, R224 ;  /* 0x000000ffff507224 */ /* 0x000fc400078e00e0 */
[----:B------:R2:W5:Y:S01]  /*f6b0*/  LDL.LU R224, [R1+0xa4] ;  /* 0x0000a40001e07983 */ /* 0x0005620000300800 */
[----:B------:R-:W-:Y:S02]  /*f6c0*/  IMAD.MOV.U32 R82, RZ, RZ, R216 ;  /* 0x000000ffff527224 */ /* 0x000fe400078e00d8 */
[----:B------:R-:W-:Y:S01]  /*f6d0*/  IMAD.MOV.U32 R156, RZ, RZ, R215 ;  /* 0x000000ffff9c7224 */ /* 0x000fe200078e00d7 */
[----:B------:R2:W5:Y:S01]  /*f6e0*/  LDL.LU R216, [R1+0xa0] ;  /* 0x0000a00001d87983 */ /* 0x0005620000300800 */
[----:B------:R-:W-:-:S03]  /*f6f0*/  IMAD.MOV.U32 R65, RZ, RZ, R214 ;  /* 0x000000ffff417224 */ /* 0x000fc600078e00d6 */
[----:B------:R2:W5:Y:S01]  /*f700*/  LDL.LU R215, [R1+0x9c] ;  /* 0x00009c0001d77983 */ /* 0x0005620000300800 */
[----:B-1----:R-:W-:-:S03]  /*f710*/  SHF.R.U32.HI R2, RZ, 0x10, R11 ;  /* 0x00000010ff027819 */ /* 0x002fc6000001160b */
[----:B------:R2:W5:Y:S01]  /*f720*/  LDL.LU R214, [R1+0x98] ;  /* 0x0000980001d67983 */ /* 0x0005620000300800 */
[----:B------:R-:W-:Y:S01]  /*f730*/  LOP3.LUT R0, R2, 0xff, RZ, 0xc0, !PT ;  /* 0x000000ff02007812 */ /* 0x000fe200078ec0ff */
[----:B------:R-:W-:Y:S02]  /*f740*/  FFMA.FTZ R2, R48, c[0x0][0x23c], -R17 ;  /* 0x00008f0030027a23 */ /* 0x000fe40000010811 */
[----:B------:R-:W-:Y:S02]  /*f750*/  IMAD.MOV.U32 R48, RZ, RZ, R50 ;  /* 0x000000ffff307224 */ /* 0x000fe400078e0032 */
[----:B------:R-:W-:Y:S01]  /*f760*/  IMAD.MOV.U32 R50, RZ, RZ, R173 ;  /* 0x000000ffff327224 */ /* 0x000fe200078e00ad */
[----:B------:R-:W-:Y:S01]  /*f770*/  MOV R173, R139 ;  /* 0x0000008b00ad7202 */ /* 0x000fe20000000f00 */
[----:B------:R-:W-:Y:S02]  /*f780*/  IMAD.MOV.U32 R139, RZ, RZ, R64 ;  /* 0x000000ffff8b7224 */ /* 0x000fe400078e0040 */
[----:B------:R-:W-:-:S02]  /*f790*/  IMAD.MOV.U32 R64, RZ, RZ, R74 ;  /* 0x000000ffff407224 */ /* 0x000fc400078e004a */
[----:B------:R-:W-:Y:S02]  /*f7a0*/  IMAD.MOV.U32 R74, RZ, RZ, R97 ;  /* 0x000000ffff4a7224 */ /* 0x000fe400078e0061 */
[----:B------:R-:W3:Y:S01]  /*f7b0*/  LDL.LU R97, [R1] ;  /* 0x0000000001617983 */ /* 0x000ee20000300800 */
[----:B------:R-:W-:Y:S01]  /*f7c0*/  SHF.R.U32.HI R4, RZ, 0x18, R11 ;  /* 0x00000018ff047819 */ /* 0x000fe2000001160b */
[----:B------:R-:W-:Y:S02]  /*f7d0*/  IMAD.MOV.U32 R43, RZ, RZ, R49 ;  /* 0x000000ffff2b7224 */ /* 0x000fe400078e0031 */
[----:B------:R-:W-:Y:S02]  /*f7e0*/  IMAD.MOV.U32 R49, RZ, RZ, R51 ;  /* 0x000000ffff317224 */ /* 0x000fe400078e0033 */
[----:B------:R-:W-:Y:S01]  /*f7f0*/  IMAD.MOV.U32 R51, RZ, RZ, R172 ;  /* 0x000000ffff337224 */ /* 0x000fe200078e00ac */
[----:B------:R-:W-:Y:S01]  /*f800*/  PRMT R92, R0, 0x5410, R4 ;  /* 0x00005410005c7816 */ /* 0x000fe20000000004 */
[----:B------:R-:W-:Y:S01]  /*f810*/  IMAD.MOV.U32 R172, RZ, RZ, R180 ;  /* 0x000000ffffac7224 */ /* 0x000fe200078e00b4 */
[----:B------:R-:W-:Y:S01]  /*f820*/  MOV R47, R48 ;  /* 0x00000030002f7202 */ /* 0x000fe20000000f00 */
[----:B------:R-:W-:-:S02]  /*f830*/  FFMA.FTZ R0, R43, c[0x0][0x23c], -R17 ;  /* 0x00008f002b007a23 */ /* 0x000fc40000010811 */
        /* <DEDUP_REMOVED lines=10> */
[----:B------:R-:W-:Y:S02]  /*f8e0*/  IMAD.MOV.U32 R173, RZ, RZ, R180 ;  /* 0x000000ffffad7224 */ /* 0x000fe400078e00b4 */
[----:B------:R-:W-:Y:S02]  /*f8f0*/  FFMA.FTZ R90, R47, c[0x0][0x23c], -R17 ;  /* 0x00008f002f5a7a23 */ /* 0x000fe40000010811 */
        /* <DEDUP_REMOVED lines=12> */
[----:B------:R-:W-:Y:S01]  /*f9c0*/  IMAD.MOV.U32 R75, RZ, RZ, R179 ;  /* 0x000000ffff4b7224 */ /* 0x000fe200078e00b3 */
[----:B------:R-:W-:Y:S01]  /*f9d0*/  MOV R10, R83 ;  /* 0x00000053000a7202 */ /* 0x000fe20000000f00 */
[----:B---3--:R-:W-:-:S04]  /*f9e0*/  IMAD.MOV.U32 R74, RZ, RZ, R97 ;  /* 0x000000ffff4a7224 */ /* 0x008fc800078e0061 */
[----:B------:R-:W-:-:S04]  /*f9f0*/  IMAD.MOV.U32 R64, RZ, RZ, R74 ;  /* 0x000000ffff407224 */ /* 0x000fc800078e004a */
[----:B------:R-:W-:Y:S02]  /*fa00*/  IMAD.MOV.U32 R241, RZ, RZ, R64 ;  /* 0x000000fffff17224 */ /* 0x000fe400078e0040 */
[----:B------:R-:W-:Y:S02]  /*fa10*/  IMAD.MOV.U32 R97, RZ, RZ, R213 ;  /* 0x000000ffff617224 */ /* 0x000fe400078e00d5 */
[----:B------:R-:W-:Y:S01]  /*fa20*/  FFMA.FTZ R4, R241, c[0x0][0x23c], -R21 ;  /* 0x00008f00f1047a23 */ /* 0x000fe20000010815 */
[----:B------:R-:W-:Y:S01]  /*fa30*/  MOV R74, R75 ;  /* 0x0000004b004a7202 */ /* 0x000fe20000000f00 */
[----:B------:R-:W-:Y:S01]  /*fa40*/  IMAD.MOV.U32 R241, RZ, RZ, R9 ;  /* 0x000000fffff17224 */ /* 0x000fe200078e0009 */
[----:B------:R2:W5:Y:S01]  /*fa50*/  LDL.LU R213, [R1+0x94] ;  /* 0x0000940001d57983 */ /* 0x0005620000300800 */
[----:B------:R-:W-:Y:S02]  /*fa60*/  IMAD.MOV.U32 R9, RZ, RZ, R159 ;  /* 0x000000ffff097224 */ /* 0x000fe400078e009f */
[----:B------:R-:W-:-:S02]  /*fa70*/  IMAD.MOV.U32 R75, RZ, RZ, R97 ;  /* 0x000000ffff4b7224 */ /* 0x000fc400078e0061 */
[----:B------:R-:W-:Y:S02]  /*fa80*/  FFMA.FTZ R97, R212, c[0x0][0x23c], -R17 ;  /* 0x00008f00d4617a23 */ /* 0x000fe40000010811 */
[----:B------:R2:W5:Y:S01]  /*fa90*/  LDL.LU R212, [R1+0x90] ;  /* 0x0000900001d47983 */ /* 0x0005620000300800 */
[----:B------:R-:W-:-:S03]  /*faa0*/  FFMA.FTZ R9, R9, R136, R10 ;  /* 0x0000008809097223 */ /* 0x000fc6000001000a */
[----:B------:R-:W3:Y:S01]  /*fab0*/  LDL.LU R10, [R1+0xc] ;  /* 0x00000c00010a7983 */ /* 0x000ee20000300800 */
[----:B------:R-:W-:Y:S01]  /*fac0*/  LOP3.LUT R5, R11, 0xff, RZ, 0xc0, !PT ;  /* 0x000000ff0b057812 */ /* 0x000fe200078ec0ff */
[----:B------:R-:W-:-:S03]  /*fad0*/  UISETP.GE.AND UP0, UPT, UR26, 0x3, UPT ;  /* 0x000000031a00788c */ /* 0x000fc6000bf06270 */
[----:B------:R-:W-:Y:S01]  /*fae0*/  PRMT R89, R5, 0x5410, R3 ;  /* 0x0000541005597816 */ /* 0x000fe20000000003 */
[----:B------:R-:W-:Y:S02]  /*faf0*/  FFMA.FTZ R3, R185, c[0x0][0x23c], -R17 ;  /* 0x00008f00b9037a23 */ /* 0x000fe40000010811 */
[----:B------:R-:W-:Y:S02]  /*fb00*/  IMAD.MOV.U32 R53, RZ, RZ, R49 ;  /* 0x000000ffff357224 */ /* 0x000fe400078e0031 */
[----:B------:R-:W-:Y:S02]  /*fb10*/  IMAD.MOV.U32 R16, RZ, RZ, R43 ;  /* 0x000000ffff107224 */ /* 0x000fe400078e002b */
[----:B------:R-:W-:Y:S02]  /*fb20*/  IMAD.MOV.U32 R19, RZ, RZ, R48 ;  /* 0x000000ffff137224 */ /* 0x000fe400078e0030 */
[----:B------:R-:W-:Y:S02]  /*fb30*/  IMAD.MOV.U32 R18, RZ, RZ, R65 ;  /* 0x000000ffff127224 */ /* 0x000fe400078e0041 */
[----:B------:R-:W-:Y:S01]  /*fb40*/  IMAD.MOV.U32 R49, RZ, RZ, R180 ;  /* 0x000000ffff317224 */ /* 0x000fe200078e00b4 */
[----:B------:R1:W-:Y:S01]  /*fb50*/  MUFU.EX2 R177, R2 ;  /* 0x0000000200b17308 */ /* 0x0003e20000000800 */
[----:B------:R-:W-:Y:S01]  /*fb60*/  FFMA.FTZ R5, R235, c[0x0][0x23c], -R22 ;  /* 0x00008f00eb057a23 */ /* 0x000fe20000010816 */
[----:B------:R-:W-:Y:S01]  /*fb70*/  PLOP3.LUT P0, PT, PT, PT, UP0, 0x80, 0x0 ;  /* 0x000000000000781c */ /* 0x000fe20003f0f008 */
[----:B------:R-:W-:-:S02]  /*fb80*/  FFMA.FTZ R93, R183, c[0x0][0x23c], -R17 ;  /* 0x00008f00b75d7a23 */ /* 0x000fc40000010811 */
[----:B------:R-:W-:-:S03]  /*fb90*/  FFMA.FTZ R73, R184, c[0x0][0x23c], -R17 ;  /* 0x00008f00b8497a23 */ /* 0x000fc60000010811 */
[----:B------:R4:W-:Y:S01]  /*fba0*/  MUFU.EX2 R180, R3 ;  /* 0x0000000300b47308 */ /* 0x0009e20000000800 */
[----:B------:R-:W-:Y:S02]  /*fbb0*/  FFMA.FTZ R94, R94, c[0x0][0x23c], -R17 ;  /* 0x00008f005e5e7a23 */ /* 0x000fe40000010811 */
[----:B------:R-:W-:Y:S02]  /*fbc0*/  IMAD.MOV.U32 R185, RZ, RZ, R18 ;  /* 0x000000ffffb97224 */ /* 0x000fe400078e0012 */
[----:B------:R-:W-:-:S03]  /*fbd0*/  IMAD.MOV.U32 R183, RZ, RZ, R19 ;  /* 0x000000ffffb77224 */ /* 0x000fc600078e0013 */
[----:B------:R2:W-:Y:S01]  /*fbe0*/  MUFU.EX2 R179, R0 ;  /* 0x0000000000b37308 */ /* 0x0005e20000000800 */
[----:B-1----:R-:W-:Y:S02]  /*fbf0*/  FFMA.FTZ R2, R242, c[0x0][0x23c], -R22 ;  /* 0x00008f00f2027a23 */ /* 0x002fe40000010816 */
[----:B------:R-:W-:Y:S01]  /*fc00*/  IMAD.MOV.U32 R242, RZ, RZ, R16 ;  /* 0x000000fffff27224 */ /* 0x000fe200078e0010 */
[----:B------:R-:W-:Y:S01]  /*fc10*/  MOV R7, R139 ;  /* 0x0000008b00077202 */ /* 0x000fe20000000f00 */
[----:B------:R-:W-:Y:S01]  /*fc20*/  IMAD.MOV.U32 R37, RZ, RZ, R156 ;  /* 0x000000ffff257224 */ /* 0x000fe200078e009c */
[----:B------:R-:W1:Y:S01]  /*fc30*/  LDSM.16.MT88.4 R16, [R205+0x5000] ;  /* 0x00500000cd10783b */ /* 0x000e620000004200 */
[----:B----4-:R-:W-:Y:S01]  /*fc40*/  FFMA.FTZ R3, R234, c[0x0][0x23c], -R22 ;  /* 0x00008f00ea037a23 */ /* 0x010fe20000010816 */
[----:B------:R-:W-:Y:S01]  /*fc50*/  MUFU.EX2 R156, R5 ;  /* 0x00000005009c7308 */ /* 0x000fe20000000800 */
[----:B------:R-:W-:Y:S02]  /*fc60*/  IMAD.MOV.U32 R52, RZ, RZ, R50 ;  /* 0x000000ffff347224 */ /* 0x000fe400078e0032 */
[----:B------:R-:W-:-:S02]  /*fc70*/  IMAD.MOV.U32 R51, RZ, RZ, R140 ;  /* 0x000000ffff337224 */ /* 0x000fc400078e008c */
[----:B--2---:R-:W-:-:S03]  /*fc80*/  FFMA.FTZ R0, R240, c[0x0][0x23c], -R22 ;  /* 0x00008f00f0007a23 */ /* 0x004fc60000010816 */
[----:B------:R-:W2:Y:S01]  /*fc90*/  MUFU.EX2 R159, R3 ;  /* 0x00000003009f7308 */ /* 0x000ea20000000800 */
[----:B------:R-:W-:Y:S01]  /*fca0*/  IMAD.MOV.U32 R243, RZ, RZ, R52 ;  /* 0x000000fffff37224 */ /* 0x000fe200078e0034 */
[----:B------:R-:W-:Y:S01]  /*fcb0*/  MOV R23, R174 ;  /* 0x000000ae00177202 */ /* 0x000fe20000000f00 */
[----:B------:R-:W-:-:S05]  /*fcc0*/  IMAD.MOV.U32 R52, RZ, RZ, R158 ;  /* 0x000000ffff347224 */ /* 0x000fca00078e009e */
[----:B------:R4:W-:Y:S01]  /*fcd0*/  MUFU.EX2 R139, R2 ;  /* 0x00000002008b7308 */ /* 0x0009e20000000800 */
[----:B------:R-:W-:Y:S01]  /*fce0*/  IMAD.MOV.U32 R174, RZ, RZ, R143 ;  /* 0x000000ffffae7224 */ /* 0x000fe200078e008f */
[----:B------:R-:W-:-:S06]  /*fcf0*/  MOV R6, R7 ;  /* 0x0000000700067202 */ /* 0x000fcc0000000f00 */
[----:B------:R1:W-:Y:S01]  /*fd00*/  MUFU.EX2 R140, R0 ;  /* 0x00000000008c7308 */ /* 0x0003e20000000800 */
[----:B------:R-:W-:Y:S02]  /*fd10*/  IMAD.MOV.U32 R34, RZ, RZ, R53 ;  /* 0x000000ffff227224 */ /* 0x000fe400078e0035 */
[--C-:B----4-:R-:W-:Y:S02]  /*fd20*/  FFMA.FTZ R2, R249, c[0x0][0x23c], -R21.reuse ;  /* 0x00008f00f9027a23 */ /* 0x110fe40000010815 */
[----:B------:R-:W-:-:S03]  /*fd30*/  FFMA.FTZ R7, R251, c[0x0][0x23c], -R21 ;  /* 0x00008f00fb077a23 */ /* 0x000fc60000010815 */
[----:B------:R2:W-:Y:S01]  /*fd40*/  MUFU.EX2 R158, R2 ;  /* 0x00000002009e7308 */ /* 0x0005e20000000800 */
[----:B-1----:R-:W-:-:S07]  /*fd50*/  FFMA.FTZ R0, R250, c[0x0][0x23c], -R21 ;  /* 0x00008f00fa007a23 */ /* 0x002fce0000010815 */
[----:B------:R1:W4:Y:S01]  /*fd60*/  MUFU.EX2 R143, R0 ;  /* 0x00000000008f7308 */ /* 0x0003220000000800 */
[----:B------:R-:W-:Y:S01]  /*fd70*/  IMAD.MOV.U32 R53, RZ, RZ, R138 ;  /* 0x000000ffff357224 */ /* 0x000fe200078e008a */
[----:B------:R-:W-:Y:S01]  /*fd80*/  MOV R138, R79 ;  /* 0x0000004f008a7202 */ /* 0x000fe20000000f00 */
[----:B------:R-:W-:Y:S01]  /*fd90*/  IMAD.MOV.U32 R84, RZ, RZ, R47 ;  /* 0x000000ffff547224 */ /* 0x000fe200078e002f */
[----:B------:R-:W-:Y:S01]  /*fda0*/  MOV R234, R141 ;  /* 0x0000008d00ea7202 */ /* 0x000fe20000000f00 */
[----:B------:R-:W-:-:S03]  /*fdb0*/  @P0 IMAD.MOV.U32 R138, RZ, RZ, R79 ;  /* 0x000000ffff8a0224 */ /* 0x000fc600078e004f */
[----:B------:R4:W-:Y:S01]  /*fdc0*/  MUFU.EX2 R79, R4 ;  /* 0x00000004004f7308 */ /* 0x0009e20000000800 */
[----:B------:R-:W-:Y:S02]  /*fdd0*/  IMAD.MOV.U32 R46, RZ, RZ, R173 ;  /* 0x000000ffff2e7224 */ /* 0x000fe400078e00ad */
[----:B------:R-:W-:Y:S01]  /*fde0*/  IMAD.MOV.U32 R47, RZ, RZ, R172 ;  /* 0x000000ffff2f7224 */ /* 0x000fe200078e00ac */
[----:B--2---:R-:W-:Y:S01]  /*fdf0*/  F2FP.BF16.PACK_AB R2, R159, R156 ;  /* 0x0000009c9f02723e */ /* 0x004fe200000010ff */
[----:B------:R-:W-:-:S03]  /*fe00*/  IMAD.MOV.U32 R172, RZ, RZ, R74 ;  /* 0x000000ffffac7224 */ /* 0x000fc600078e004a */
[----:B------:R2:W2:Y:S01]  /*fe10*/  MUFU.EX2 R141, R7 ;  /* 0x00000007008d7308 */ /* 0x0004a20000000800 */
[----:B------:R-:W-:Y:S01]  /*fe20*/  IMAD.MOV.U32 R173, RZ, RZ, R75 ;  /* 0x000000ffffad7224 */ /* 0x000fe200078e004b */
[--C-:B-1----:R-:W-:Y:S01]  /*fe30*/  HSET2.LE.AND R0, R27, R91.reuse, PT ;  /* 0x0000005b1b007233 */ /* 0x102fe20003803000 */
[----:B------:R-:W-:Y:S02]  /*fe40*/  IMAD.MOV.U32 R50, RZ, RZ, R80 ;  /* 0x000000ffff327224 */ /* 0x000fe400078e0050 */
[----:B------:R-:W-:Y:S02]  /*fe50*/  IMAD.MOV.U32 R28, RZ, RZ, R78 ;  /* 0x000000ffff1c7224 */ /* 0x000fe400078e004e */
[----:B------:R-:W-:Y:S01]  /*fe60*/  IMAD.MOV.U32 R35, RZ, RZ, R84 ;  /* 0x000000ffff237224 */ /* 0x000fe200078e0054 */
[----:B----4-:R-:W-:Y:S01]  /*fe70*/  HSET2.LE.AND R4, R20, R91, PT ;  /* 0x0000005b14047233 */ /* 0x010fe20003803000 */
[----:B------:R-:W-:Y:S02]  /*fe80*/  IMAD.MOV.U32 R26, RZ, RZ, R66 ;  /* 0x000000ffff1a7224 */ /* 0x000fe400078e0042 */
[----:B------:R-:W-:-:S02]  /*fe90*/  IMAD.MOV.U32 R29, RZ, RZ, R67 ;  /* 0x000000ffff1d7224 */ /* 0x000fc400078e0043 */
[----:B------:R-:W-:Y:S02]  /*fea0*/  IMAD.MOV.U32 R36, RZ, RZ, R70 ;  /* 0x000000ffff247224 */ /* 0x000fe400078e0046 */
[----:B------:R-:W-:Y:S02]  /*feb0*/  IMAD.MOV.U32 R48, RZ, RZ, R82 ;  /* 0x000000ffff307224 */ /* 0x000fe400078e0052 */
[----:B------:R-:W-:Y:S02]  /*fec0*/  IMAD.MOV.U32 R43, RZ, RZ, R81 ;  /* 0x000000ffff2b7224 */ /* 0x000fe400078e0051 */
        /* <DEDUP_REMOVED lines=10> */
[--C-:B------:R-:W-:Y:S02]  /*ff70*/  FFMA.FTZ R78, R187, c[0x0][0x23c], -R22.reuse ;  /* 0x00008f00bb4e7a23 */ /* 0x100fe40000010816 */
[----:B------:R-:W-:Y:S02]  /*ff80*/  FFMA.FTZ R80, R186, c[0x0][0x23c], -R22 ;  /* 0x00008f00ba507a23 */ /* 0x000fe40000010816 */
[----:B------:R-:W-:Y:S02]  /*ff90*/  IMAD.MOV.U32 R32, RZ, RZ, R42 ;  /* 0x000000ffff207224 */ /* 0x000fe400078e002a */
        /* <DEDUP_REMOVED lines=10> */
[--C-:B------:R-:W-:Y:S02]  /*10040*/  FFMA.FTZ R83, R191, c[0x0][0x23c], -R21.reuse ;  /* 0x00008f00bf537a23 */ /* 0x100fe40000010815 */
[----:B------:R-:W-:Y:S02]  /*10050*/  FFMA.FTZ R84, R190, c[0x0][0x23c], -R21 ;  /* 0x00008f00be547a23 */ /* 0x000fe40000010815 */
[----:B------:R-:W-:Y:S02]  /*10060*/  IMAD.MOV.U32 R184, RZ, RZ, R23 ;  /* 0x000000ffffb87224 */ /* 0x000fe400078e0017 */
[----:B------:R-:W1:Y:S01]  /*10070*/  LDSM.16.MT88.4 R20, [R206+0x5000] ;  /* 0x00500000ce14783b */ /* 0x000e620000004200 */
[----:B------:R-:W-:Y:S01]  /*10080*/  IMAD.MOV.U32 R226, RZ, RZ, R6 ;  /* 0x000000ffffe27224 */ /* 0x000fe200078e0006 */
[----:B------:R-:W-:Y:S01]  /*10090*/  LOP3.LUT R6, R0, R2, RZ, 0xc0, !PT ;  /* 0x0000000200067212 */ /* 0x000fe200078ec0ff */
[----:B------:R-:W-:Y:S01]  /*100a0*/  IMAD.MOV.U32 R227, RZ, RZ, R28 ;  /* 0x000000ffffe37224 */ /* 0x000fe200078e001c */
[----:B------:R-:W-:Y:S01]  /*100b0*/  MOV R240, R32 ;  /* 0x0000002000f07202 */ /* 0x000fe20000000f00 */
[----:B------:R-:W-:Y:S01]  /*100c0*/  HSET2.LE.AND R0, R33, R91, PT ;  /* 0x0000005b21007233 */ /* 0x000fe20003803000 */
[----:B------:R-:W-:Y:S01]  /*100d0*/  IMAD.MOV.U32 R32, RZ, RZ, R34 ;  /* 0x000000ffff207224 */ /* 0x000fe200078e0022 */
[----:B------:R-:W-:Y:S01]  /*100e0*/  F2FP.BF16.PACK_AB R2, R158, R143 ;  /* 0x0000008f9e02723e */ /* 0x000fe200000010ff */
[----:B------:R-:W-:-:S02]  /*100f0*/  IMAD.MOV.U32 R232, RZ, RZ, R51 ;  /* 0x000000ffffe87224 */ /* 0x000fc400078e0033 */
[----:B------:R-:W-:Y:S02]  /*10100*/  IMAD.MOV.U32 R34, RZ, RZ, R142 ;  /* 0x000000ffff227224 */ /* 0x000fe400078e008e */
[----:B------:R4:W-:Y:S01]  /*10110*/  MUFU.EX2 R142, R8 ;  /* 0x00000008008e7308 */ /* 0x0009e20000000800 */
[----:B------:R-:W-:Y:S01]  /*10120*/  IMAD.MOV.U32 R223, RZ, RZ, R227 ;  /* 0x000000ffffdf7224 */ /* 0x000fe200078e00e3 */
[----:B--2---:R-:W-:Y:S01]  /*10130*/  LOP3.LUT R7, R0, R2, RZ, 0xc0, !PT ;  /* 0x0000000200077212 */ /* 0x004fe200078ec0ff */
[----:B------:R-:W-:Y:S01]  /*10140*/  IMAD.MOV.U32 R227, RZ, RZ, R234 ;  /* 0x000000ffffe37224 */ /* 0x000fe200078e00ea */
[----:B------:R-:W-:Y:S01]  /*10150*/  F2FP.BF16.PACK_AB R5, R140, R139 ;  /* 0x0000008b8c05723e */ /* 0x000fe200000010ff */
[----:B------:R-:W-:Y:S01]  /*10160*/  HSET2.LE.AND R0, R25, R91, PT ;  /* 0x0000005b19007233 */ /* 0x000fe20003803000 */
[----:B------:R-:W-:Y:S01]  /*10170*/  MOV R234, R240 ;  /* 0x000000f000ea7202 */ /* 0x000fe20000000f00 */
[----:B------:R-:W-:Y:S01]  /*10180*/  IMAD.MOV.U32 R240, RZ, RZ, R183 ;  /* 0x000000fffff07224 */ /* 0x000fe200078e00b7 */
[----:B------:R-:W-:Y:S01]  /*10190*/  F2FP.BF16.PACK_AB R2, R141, R79 ;  /* 0x0000004f8d02723e */ /* 0x000fe200000010ff */
[----:B------:R-:W-:-:S02]  /*101a0*/  IMAD.MOV.U32 R42, RZ, RZ, R137 ;  /* 0x000000ffff2a7224 */ /* 0x000fc400078e0089 */
[----:B------:R-:W-:Y:S02]  /*101b0*/  IMAD.MOV.U32 R183, RZ, RZ, R185 ;  /* 0x000000ffffb77224 */ /* 0x000fe400078e00b9 */
[----:B----4-:R-:W-:Y:S02]  /*101c0*/  FADD.FTZ R8, R226, R41 ;  /* 0x00000029e2087221 */ /* 0x010fe40000010000 */
[----:B------:R-:W-:Y:S02]  /*101d0*/  IMAD.MOV.U32 R226, RZ, RZ, R232 ;  /* 0x000000ffffe27224 */ /* 0x000fe400078e00e8 */
[----:B------:R-:W-:Y:S02]  /*101e0*/  IMAD.MOV.U32 R232, RZ, RZ, R242 ;  /* 0x000000ffffe87224 */ /* 0x000fe400078e00f2 */
[----:B------:R-:W-:Y:S02]  /*101f0*/  IMAD.MOV.U32 R242, RZ, RZ, R184 ;  /* 0x000000fffff27224 */ /* 0x000fe400078e00b8 */
[----:B------:R-:W-:Y:S01]  /*10200*/  IMAD.MOV.U32 R184, RZ, RZ, R26 ;  /* 0x000000ffffb87224 */ /* 0x000fe200078e001a */
[----:B------:R-:W-:Y:S01]  /*10210*/  LOP3.LUT R4, R4, R5, RZ, 0xc0, !PT ;  /* 0x0000000504047212 */ /* 0x000fe200078ec0ff */
[----:B------:R-:W-:Y:S01]  /*10220*/  IMAD.MOV.U32 R185, RZ, RZ, R29 ;  /* 0x000000ffffb97224 */ /* 0x000fe200078e001d */
[----:B------:R-:W-:Y:S01]  /*10230*/  MOV R29, R37 ;  /* 0x00000025001d7202 */ /* 0x000fe20000000f00 */
[----:B------:R-:W-:Y:S01]  /*10240*/  IMAD.MOV.U32 R26, RZ, RZ, R36 ;  /* 0x000000ffff1a7224 */ /* 0x000fe200078e0024 */
[----:B------:R-:W-:Y:S01]  /*10250*/  MOV R202, R226 ;  /* 0x000000e200ca7202 */ /* 0x000fe20000000f00 */
[----:B------:R-:W-:Y:S01]  /*10260*/  IMAD.MOV.U32 R36, RZ, RZ, R52 ;  /* 0x000000ffff247224 */ /* 0x000fe200078e0034 */
[----:B------:R-:W-:Y:S01]  /*10270*/  LOP3.LUT R5, R0, R2, RZ, 0xc0, !PT ;  /* 0x0000000200057212 */ /* 0x000fe200078ec0ff */
[----:B------:R-:W-:-:S02]  /*10280*/  IMAD.MOV.U32 R37, RZ, RZ, R53 ;  /* 0x000000ffff257224 */ /* 0x000fc400078e0035 */
[----:B------:R-:W-:Y:S02]  /*10290*/  IMAD.MOV.U32 R52, RZ, RZ, R42 ;  /* 0x000000ffff347224 */ /* 0x000fe400078e002a */
[----:B------:R-:W-:Y:S02]  /*102a0*/  IMAD.MOV.U32 R53, RZ, RZ, R43 ;  /* 0x000000ffff357224 */ /* 0x000fe400078e002b */
[----:B------:R-:W-:Y:S02]  /*102b0*/  IMAD.MOV.U32 R203, RZ, RZ, R227 ;  /* 0x000000ffffcb7224 */ /* 0x000fe400078e00e3 */
[----:B------:R-:W-:Y:S02]  /*102c0*/  IMAD.MOV.U32 R42, RZ, RZ, R48 ;  /* 0x000000ffff2a7224 */ /* 0x000fe400078e0030 */
[----:B------:R-:W-:Y:S02]  /*102d0*/  IMAD.MOV.U32 R43, RZ, RZ, R174 ;  /* 0x000000ffff2b7224 */ /* 0x000fe400078e00ae */
[----:B------:R-:W-:-:S02]  /*102e0*/  FADD.FTZ R0, R223, R9 ;  /* 0x00000009df007221 */ /* 0x000fc40000010000 */
[----:B------:R-:W-:Y:S02]  /*102f0*/  IMAD.MOV.U32 R226, RZ, RZ, R242 ;  /* 0x000000ffffe27224 */ /* 0x000fe400078e00f2 */
[----:B------:R-:W-:Y:S02]  /*10300*/  IMAD.MOV.U32 R227, RZ, RZ, R184 ;  /* 0x000000ffffe37224 */ /* 0x000fe400078e00b8 */
[----:B------:R-:W-:Y:S02]  /*10310*/  IMAD.MOV.U32 R223, RZ, RZ, R183 ;  /* 0x000000ffffdf7224 */ /* 0x000fe400078e00b7 */
[----:B------:R-:W-:Y:S01]  /*10320*/  IMAD.MOV.U32 R242, RZ, RZ, R185 ;  /* 0x000000fffff27224 */ /* 0x000fe200078e00b9 */
[----:B------:R-:W-:Y:S01]  /*10330*/  MOV R185, R36 ;  /* 0x0000002400b97202 */ /* 0x000fe20000000f00 */
[----:B------:R-:W-:Y:S02]  /*10340*/  IMAD.MOV.U32 R183, RZ, RZ, R26 ;  /* 0x000000ffffb77224 */ /* 0x000fe400078e001a */
[----:B------:R-:W-:-:S02]  /*10350*/  IMAD.MOV.U32 R184, RZ, RZ, R29 ;  /* 0x000000ffffb87224 */ /* 0x000fc400078e001d */
[----:B------:R-:W-:Y:S02]  /*10360*/  IMAD.MOV.U32 R51, RZ, RZ, R173 ;  /* 0x000000ffff337224 */ /* 0x000fe400078e00ad */
[----:B------:R-:W-:Y:S02]  /*10370*/  IMAD.MOV.U32 R26, RZ, RZ, R37 ;  /* 0x000000ffff1a7224 */ /* 0x000fe400078e0025 */
[----:B------:R-:W-:Y:S02]  /*10380*/  IMAD.MOV.U32 R29, RZ, RZ, R52 ;  /* 0x000000ffff1d7224 */ /* 0x000fe400078e0034 */
[----:B------:R-:W-:Y:S02]  /*10390*/  IMAD.MOV.U32 R28, RZ, RZ, R172 ;  /* 0x000000ffff1c7224 */ /* 0x000fe400078e00ac */
[----:B------:R-:W-:Y:S02]  /*103a0*/  FADD.FTZ R2, R209, R40 ;  /* 0x00000028d1027221 */ /* 0x000fe40000010000 */
[----:B------:R-:W-:-:S02]  /*103b0*/  IMAD.MOV.U32 R37, RZ, RZ, R42 ;  /* 0x000000ffff257224 */ /* 0x000fc400078e002a */
[----:B------:R-:W-:Y:S02]  /*103c0*/  IMAD.MOV.U32 R52, RZ, RZ, R43 ;  /* 0x000000ffff347224 */ /* 0x000fe400078e002b */
[----:B------:R-:W-:Y:S01]  /*103d0*/  HMMA.16816.F32.BF16 R40, R4, R16, R120 ;  /* 0x000000100428723c */ /* 0x000fe20000041878 */
[----:B------:R2:W-:Y:S01]  /*103e0*/  MUFU.EX2 R123, R14 ;  /* 0x0000000e007b7308 */ /* 0x0005e20000000800 */
[----:B------:R-:W-:Y:S02]  /*103f0*/  IMAD.MOV.U32 R48, RZ, RZ, R208 ;  /* 0x000000ffff307224 */ /* 0x000fe400078e00d0 */
[----:B------:R-:W-:Y:S01]  /*10400*/  FADD.FTZ R28, R28, R2 ;  /* 0x000000021c1c7221 */ /* 0x000fe20000010000 */
[----:B------:R-:W-:Y:S01]  /*10410*/  F2FP.BF16.PACK_AB R2, R165, R166 ;  /* 0x000000a6a502723e */ /* 0x000fe200000010ff */
[----:B------:R-:W-:Y:S02]  /*10420*/  IMAD.MOV.U32 R36, RZ, RZ, R53 ;  /* 0x000000ffff247224 */ /* 0x000fe400078e0035 */
[----:B------:R-:W-:Y:S01]  /*10430*/  IMAD.MOV.U32 R53, RZ, RZ, R48 ;  /* 0x000000ffff357224 */ /* 0x000fe200078e0030 */
[----:B------:R-:W-:Y:S01]  /*10440*/  MUFU.EX2 R174, R13 ;  /* 0x0000000d00ae7308 */ /* 0x000fe20000000800 */
[----:B------:R-:W-:Y:S01]  /*10450*/  IMAD.MOV.U32 R48, RZ, RZ, R49 ;  /* 0x000000ffff307224 */ /* 0x000fe200078e0031 */
[----:B------:R-:W-:Y:S01]  /*10460*/  MOV R49, R207 ;  /* 0x000000cf00317202 */ /* 0x000fe20000000f00 */
[----:B--2---:R-:W-:Y:S01]  /*10470*/  FADD.FTZ R14, R51, R0 ;  /* 0x00000000330e7221 */ /* 0x004fe20000010000 */
[----:B------:R-:W-:-:S02]  /*10480*/  HSET2.LE.AND R0, R39, R91, PT ;  /* 0x0000005b27007233 */ /* 0x000fc40003803000 */
[----:B------:R-:W-:Y:S02]  /*10490*/  HSET2.LE.AND R9, R38, R91, PT ;  /* 0x0000005b26097233 */ /* 0x000fe40003803000 */
[----:B------:R2:W4:Y:S01]  /*104a0*/  MUFU.EX2 R173, R11 ;  /* 0x0000000b00ad7308 */ /* 0x0005220000000800 */
[----:B------:R-:W-:Y:S02]  /*104b0*/  IMAD.MOV.U32 R3, RZ, RZ, R87 ;  /* 0x000000ffff037224 */ /* 0x000fe400078e0057 */
[----:B---3--:R-:W-:-:S05]  /*104c0*/  FFMA.FTZ R10, R10, R54, R211 ;  /* 0x000000360a0a7223 */ /* 0x008fca00000100d3 */
[----:B------:R3:W-:Y:S01]  /*104d0*/  MUFU.EX2 R172, R12 ;  /* 0x0000000c00ac7308 */ /* 0x0007e20000000800 */
[----:B--2---:R-:W-:Y:S01]  /*104e0*/  HSET2.LE.AND R11, R44, R91, PT ;  /* 0x0000005b2c0b7233 */ /* 0x004fe20003803000 */
[----:B------:R-:W-:Y:S01]  /*104f0*/  @P0 IMAD.MOV.U32 R3, RZ, RZ, R87 ;  /* 0x000000ffff030224 */ /* 0x000fe200078e0057 */
[----:B------:R2:W5:Y:S01]  /*10500*/  LDL.LU R211, [R1+0x8c] ;  /* 0x00008c0001d37983 */ /* 0x0005620000300800 */
[----:B------:R-:W-:Y:S02]  /*10510*/  FADD.FTZ R10, R202, R10 ;  /* 0x0000000aca0a7221 */ /* 0x000fe40000010000 */
        /* <DEDUP_REMOVED lines=8> */
[----:B------:R-:W-:Y:S02]  /*105a0*/  IMAD.MOV.U32 R195, RZ, RZ, R203 ;  /* 0x000000ffffc37224 */ /* 0x000fe400078e00cb */
[----:B------:R-:W-:-:S02]  /*105b0*/  IMAD.MOV.U32 R196, RZ, RZ, R227 ;  /* 0x000000ffffc47224 */ /* 0x000fc400078e00e3 */
[----:B------:R-:W-:Y:S01]  /*105c0*/  FADD.FTZ R29, R204, R8 ;  /* 0x00000008cc1d7221 */ /* 0x000fe20000010000 */
[----:B------:R-:W-:Y:S01]  /*105d0*/  LOP3.LUT R8, R0, R2, RZ, 0xc0, !PT ;  /* 0x0000000200087212 */ /* 0x000fe200078ec0ff */
[----:B------:R-:W-:Y:S01]  /*105e0*/  IMAD.MOV.U32 R203, RZ, RZ, R183 ;  /* 0x000000ffffcb7224 */ /* 0x000fe200078e00b7 */
[----:B------:R-:W-:Y:S01]  /*105f0*/  MOV R183, R37 ;  /* 0x0000002500b77202 */ /* 0x000fe20000000f00 */
[----:B------:R-:W-:Y:S01]  /*10600*/  IMAD.MOV.U32 R227, RZ, RZ, R185 ;  /* 0x000000ffffe37224 */ /* 0x000fe200078e00b9 */
[----:B------:R-:W-:Y:S01]  /*10610*/  HSET2.LE.AND R0, R45, R91, PT ;  /* 0x0000005b2d007233 */ /* 0x000fe20003803000 */
[----:B------:R-:W-:Y:S02]  /*10620*/  IMAD.MOV.U32 R202, RZ, RZ, R242 ;  /* 0x000000ffffca7224 */ /* 0x000fe400078e00f2 */
[----:B------:R-:W-:Y:S02]  /*10630*/  IMAD.MOV.U32 R185, RZ, RZ, R26 ;  /* 0x000000ffffb97224 */ /* 0x000fe400078e001a */
[----:B------:R-:W-:Y:S01]  /*10640*/  FADD.FTZ R13, R189, R10 ;  /* 0x0000000abd0d7221 */ /* 0x000fe20000010000 */
[----:B------:R-:W-:Y:S01]  /*10650*/  F2FP.BF16.PACK_AB R10, R164, R157 ;  /* 0x0000009da40a723e */ /* 0x000fe200000010ff */
[----:B------:R-:W-:Y:S01]  /*10660*/  IMAD.MOV.U32 R242, RZ, RZ, R36 ;  /* 0x000000fffff27224 */ /* 0x000fe200078e0024 */
[----:B------:R-:W-:Y:S01]  /*10670*/  F2FP.BF16.PACK_AB R2, R181, R171 ;  /* 0x000000abb502723e */ /* 0x000fe200000010ff */
[----:B------:R-:W-:-:S02]  /*10680*/  IMAD.MOV.U32 R26, RZ, RZ, R52 ;  /* 0x000000ffff1a7224 */ /* 0x000fc400078e0034 */
        /* <DEDUP_REMOVED lines=8> */
[----:B---3--:R-:W-:Y:S01]  /*10710*/  F2FP.BF16.PACK_AB R12, R169, R168 ;  /* 0x000000a8a90c723e */ /* 0x008fe200000010ff */
[----:B------:R-:W-:Y:S01]  /*10720*/  IMAD.MOV.U32 R195, RZ, RZ, R183 ;  /* 0x000000ffffc37224 */ /* 0x000fe200078e00b7 */
[----:B------:R3:W-:Y:S01]  /*10730*/  MUFU.EX2 R122, R24 ;  /* 0x00000018007a7308 */ /* 0x0007e20000000800 */
[----:B------:R-:W-:Y:S01]  /*10740*/  IMAD.MOV.U32 R183, RZ, RZ, R26 ;  /* 0x000000ffffb77224 */ /* 0x000fe200078e001a */
[----:B------:R-:W-:Y:S01]  /*10750*/  LOP3.LUT R10, R0, R2, RZ, 0xc0, !PT ;  /* 0x00000002000a7212 */ /* 0x000fe200078ec0ff */
[----:B------:R-:W-:Y:S01]  /*10760*/  IMAD.MOV.U32 R188, RZ, RZ, R203 ;  /* 0x000000ffffbc7224 */ /* 0x000fe200078e00cb */
[----:B------:R-:W-:Y:S01]  /*10770*/  MOV R203, R53 ;  /* 0x0000003500cb7202 */ /* 0x000fe20000000f00 */
[----:B------:R-:W-:-:S02]  /*10780*/  FADD.FTZ R2, R251, R29 ;  /* 0x0000001dfb027221 */ /* 0x000fc40000010000 */
[----:B------:R-:W-:Y:S01]  /*10790*/  FADD.FTZ R0, R186, R28 ;  /* 0x0000001cba007221 */ /* 0x000fe20000010000 */
[----:B------:R-:W-:Y:S01]  /*107a0*/  MUFU.EX2 R121, R30 ;  /* 0x0000001e00797308 */ /* 0x000fe20000000800 */
[--C-:B------:R-:W-:Y:S02]  /*107b0*/  IMAD.MOV.U32 R137, RZ, RZ, R55.reuse ;  /* 0x000000ffff897224 */ /* 0x100fe400078e0037 */
[----:B------:R-:W-:Y:S01]  /*107c0*/  IMAD.MOV.U32 R189, RZ, RZ, R242 ;  /* 0x000000ffffbd7224 */ /* 0x000fe200078e00f2 */
[----:B------:R-:W-:Y:S01]  /*107d0*/  HMMA.16816.F32.BF16 R48, R4, R18, R124 ;  /* 0x000000120430723c */ /* 0x000fe2000004187c */
[----:B------:R-:W-:Y:S01]  /*107e0*/  @P0 IMAD.MOV.U32 R137, RZ, RZ, R55 ;  /* 0x000000ffff890224 */ /* 0x000fe200078e0037 */
[----:B---3--:R-:W3:Y:S02]  /*107f0*/  LDSM.16.MT88.4 R24, [R205+0x5400] ;  /* 0x00540000cd18783b */ /* 0x008ee40000004200 */
[----:B------:R2:W-:Y:S01]  /*10800*/  MUFU.EX2 R87, R31 ;  /* 0x0000001f00577308 */ /* 0x0005e20000000800 */
[----:B------:R-:W-:Y:S01]  /*10810*/  IMAD.MOV.U32 R242, RZ, RZ, R36 ;  /* 0x000000fffff27224 */ /* 0x000fe200078e0024 */
[----:B------:R-:W-:Y:S01]  /*10820*/  LOP3.LUT R11, R11, R12, RZ, 0xc0, !PT ;  /* 0x0000000c0b0b7212 */ /* 0x000fe200078ec0ff */
[----:B------:R-:W-:-:S02]  /*10830*/  IMAD.MOV.U32 R196, RZ, RZ, R37 ;  /* 0x000000ffffc47224 */ /* 0x000fc400078e0025 */
[----:B------:R-:W-:Y:S01]  /*10840*/  IMAD.MOV.U32 R202, RZ, RZ, R52 ;  /* 0x000000ffffca7224 */ /* 0x000fe200078e0034 */
[----:B-1----:R-:W-:Y:S02]  /*10850*/  HMMA.16816.F32.BF16 R36, R4, R22, R132 ;  /* 0x000000160424723c */ /* 0x002fe40000041884 */
[----:B------:R-:W1:Y:S01]  /*10860*/  MUFU.EX2 R120, R15 ;  /* 0x0000000f00787308 */ /* 0x000e620000000800 */
[----:B------:R-:W-:-:S05]  /*10870*/  FADD.FTZ R0, R145, R0 ;  /* 0x0000000091007221 */ /* 0x000fca0000010000 */
[----:B------:R-:W-:Y:S01]  /*10880*/  HMMA.16816.F32.BF16 R52, R4, R20, R128 ;  /* 0x000000140434723c */ /* 0x000fe20000041880 */
[----:B--2---:R-:W2:Y:S01]  /*10890*/  LDSM.16.MT88.4 R28, [R206+0x5400] ;  /* 0x00540000ce1c783b */ /* 0x004ea20000004200 */
[----:B------:R-:W-:-:S05]  /*108a0*/  FADD.FTZ R2, R146, R2 ;  /* 0x0000000292027221 */ /* 0x000fca0000010000 */
[----:B------:R-:W-:Y:S02]  /*108b0*/  FADD.FTZ R5, R187, R14 ;  /* 0x0000000ebb057221 */ /* 0x000fe40000010000 */
[----:B------:R-:W-:Y:S02]  /*108c0*/  FADD.FTZ R4, R188, R13 ;  /* 0x0000000dbc047221 */ /* 0x000fe40000010000 */
[----:B------:R-:W-:Y:S02]  /*108d0*/  IMAD.MOV.U32 R187, RZ, RZ, R195 ;  /* 0x000000ffffbb7224 */ /* 0x000fe400078e00c3 */
[----:B------:R-:W-:Y:S02]  /*108e0*/  IMAD.MOV.U32 R188, RZ, RZ, R196 ;  /* 0x000000ffffbc7224 */ /* 0x000fe400078e00c4 */
[----:B------:R-:W-:Y:S01]  /*108f0*/  IMAD.MOV.U32 R195, RZ, RZ, R203 ;  /* 0x000000ffffc37224 */ /* 0x000fe200078e00cb */
[----:B------:R-:W-:Y:S01]  /*10900*/  MOV R203, R232 ;  /* 0x000000e800cb7202 */ /* 0x000fe20000000f00 */
[----:B------:R-:W-:-:S02]  /*10910*/  IMAD.MOV.U32 R196, RZ, RZ, R223 ;  /* 0x000000ffffc47224 */ /* 0x000fc400078e00df */
[----:B------:R-:W-:Y:S02]  /*10920*/  IMAD.MOV.U32 R223, RZ, RZ, R234 ;  /* 0x000000ffffdf7224 */ /* 0x000fe400078e00ea */
[----:B------:R-:W-:Y:S02]  /*10930*/  IMAD.MOV.U32 R232, RZ, RZ, R243 ;  /* 0x000000ffffe87224 */ /* 0x000fe400078e00f3 */
[----:B------:R-:W-:Y:S02]  /*10940*/  IMAD.MOV.U32 R243, RZ, RZ, R46 ;  /* 0x000000fffff37224 */ /* 0x000fe400078e002e */
[----:B------:R-:W-:Y:S02]  /*10950*/  IMAD.MOV.U32 R234, RZ, RZ, R47 ;  /* 0x000000ffffea7224 */ /* 0x000fe400078e002f */
[----:B------:R-:W-:Y:S01]  /*10960*/  HMMA.16816.F32.BF16 R44, R8, R16, R60 ;  /* 0x00000010082c723c */ /* 0x000fe2000004183c */
[----:B------:R-:W-:Y:S02]  /*10970*/  FADD.FTZ R4, R34, R4 ;  /* 0x0000000422047221 */ /* 0x000fe40000010000 */
[----:B------:R-:W-:-:S04]  /*10980*/  IMAD.MOV.U32 R235, RZ, RZ, R35 ;  /* 0x000000ffffeb7224 */ /* 0x000fc800078e0023 */
[----:B------:R-:W-:Y:S01]  /*10990*/  FADD.FTZ R16, R144, R0 ;  /* 0x0000000090107221 */ /* 0x000fe20000010000 */
[--C-:B------:R-:W-:Y:S01]  /*109a0*/  HSET2.LE.AND R0, R58, R91.reuse, PT ;  /* 0x0000005b3a007233 */ /* 0x100fe20003803000 */
[----:B------:R-:W-:Y:S01]  /*109b0*/  FADD.FTZ R17, R147, R2 ;  /* 0x0000000293117221 */ /* 0x000fe20000010000 */
[----:B----4-:R-:W-:Y:S01]  /*109c0*/  F2FP.BF16.PACK_AB R2, R173, R142 ;  /* 0x0000008ead02723e */ /* 0x010fe200000010ff */
[----:B------:R-:W-:Y:S02]  /*109d0*/  IMAD.MOV.U32 R35, RZ, RZ, R210 ;  /* 0x000000ffff237224 */ /* 0x000fe400078e00d2 */
[----:B------:R-:W-:Y:S01]  /*109e0*/  FADD.FTZ R14, R187, R4 ;  /* 0x00000004bb0e7221 */ /* 0x000fe20000010000 */
[----:B------:R-:W-:Y:S01]  /*109f0*/  LOP3.LUT R4, R0, R2, RZ, 0xc0, !PT ;  /* 0x0000000200047212 */ /* 0x000fe200078ec0ff */
[----:B------:R-:W-:Y:S01]  /*10a00*/  IMAD.MOV.U32 R186, RZ, RZ, R189 ;  /* 0x000000ffffba7224 */ /* 0x000fe200078e00bd */
[--C-:B------:R-:W-:Y:S01]  /*10a10*/  HSET2.LE.AND R0, R59, R91.reuse, PT ;  /* 0x0000005b3b007233 */ /* 0x100fe20003803000 */
[----:B------:R-:W-:Y:S01]  /*10a20*/  FADD.FTZ R5, R35, R5 ;  /* 0x0000000523057221 */ /* 0x000fe20000010000 */
[----:B-1----:R-:W-:Y:S01]  /*10a30*/  F2FP.BF16.PACK_AB R2, R122, R120 ;  /* 0x000000787a02723e */ /* 0x002fe200000010ff */
[----:B------:R-:W-:Y:S01]  /*10a40*/  IMAD.MOV.U32 R189, RZ, RZ, R202 ;  /* 0x000000ffffbd7224 */ /* 0x000fe200078e00ca */
[----:B------:R-:W-:Y:S01]  /*10a50*/  HSET2.LE.AND R12, R68, R91, PT ;  /* 0x0000005b440c7233 */ /* 0x000fe20003803000 */
[----:B------:R-:W-:-:S02]  /*10a60*/  IMAD.MOV.U32 R202, RZ, RZ, R226 ;  /* 0x000000ffffca7224 */ /* 0x000fc400078e00e2 */
[--C-:B------:R-:W-:Y:S01]  /*10a70*/  IMAD.MOV.U32 R136, RZ, RZ, R88.reuse ;  /* 0x000000ffff887224 */ /* 0x100fe200078e0058 */
[C---:B------:R-:W-:Y:S01]  /*10a80*/  HMMA.16816.F32.BF16 R60, R8.reuse, R20, R116 ;  /* 0x00000014083c723c */ /* 0x040fe20000041874 */
[----:B------:R-:W-:Y:S01]  /*10a90*/  IMAD.MOV.U32 R226, RZ, RZ, R235 ;  /* 0x000000ffffe27224 */ /* 0x000fe200078e00eb */
[----:B------:R-:W-:Y:S01]  /*10aa0*/  HSET2.LE.AND R6, R69, R91, PT ;  /* 0x0000005b45067233 */ /* 0x000fe20003803000 */
[----:B------:R-:W-:Y:S01]  /*10ab0*/  FADD.FTZ R15, R186, R5 ;  /* 0x00000005ba0f7221 */ /* 0x000fe20000010000 */
[----:B------:R-:W-:Y:S01]  /*10ac0*/  LOP3.LUT R5, R0, R2, RZ, 0xc0, !PT ;  /* 0x0000000200057212 */ /* 0x000fe200078ec0ff */
[----:B------:R-:W-:Y:S01]  /*10ad0*/  @P0 IMAD.MOV.U32 R136, RZ, RZ, R88 ;  /* 0x000000ffff880224 */ /* 0x000fe200078e0058 */
[----:B------:R-:W-:Y:S01]  /*10ae0*/  MUFU.EX2 R68, R57 ;  /* 0x0000003900447308 */ /* 0x000fe20000000800 */
[----:B------:R-:W-:Y:S01]  /*10af0*/  IMAD.MOV.U32 R235, RZ, RZ, R32 ;  /* 0x000000ffffeb7224 */ /* 0x000fe200078e0020 */
[----:B------:R-:W-:Y:S01]  /*10b00*/  F2FP.BF16.PACK_AB R7, R174, R172 ;  /* 0x000000acae07723e */ /* 0x000fe200000010ff */
[----:B------:R-:W-:Y:S01]  /*10b10*/  HMMA.16816.F32.BF16 R32, R8, R18, R108 ;  /* 0x000000120820723c */ /* 0x000fe2000004186c */
[----:B------:R-:W-:Y:S01]  /*10b20*/  FADD.FTZ R2, R188, R17 ;  /* 0x00000011bc027221 */ /* 0x000fe20000010000 */
[----:B------:R-:W-:Y:S01]  /*10b30*/  F2FP.BF16.PACK_AB R13, R87, R121 ;  /* 0x00000079570d723e */ /* 0x000fe200000010ff */
[----:B------:R-:W-:Y:S01]  /*10b40*/  FADD.FTZ R0, R189, R16 ;  /* 0x00000010bd007221 */ /* 0x000fe20000010000 */
[----:B------:R1:W5:Y:S01]  /*10b50*/  LDL.LU R210, [R1+0x88] ;  /* 0x0000880001d27983 */ /* 0x0003620000300800 */
[----:B------:R4:W1:Y:S01]  /*10b60*/  MUFU.EX2 R88, R56 ;  /* 0x0000003800587308 */ /* 0x0008620000000800 */
[----:B------:R-:W-:-:S02]  /*10b70*/  LOP3.LUT R6, R6, R7, RZ, 0xc0, !PT ;  /* 0x0000000706067212 */ /* 0x000fc400078ec0ff */
[----:B------:R-:W-:Y:S01]  /*10b80*/  LOP3.LUT R7, R12, R13, RZ, 0xc0, !PT ;  /* 0x0000000d0c077212 */ /* 0x000fe200078ec0ff */
[----:B------:R-:W-:Y:S01]  /*10b90*/  HSET2.LE.AND R13, R71, R91, PT ;  /* 0x0000005b470d7233 */ /* 0x000fe20003803000 */
[----:B------:R-:W-:Y:S01]  /*10ba0*/  F2FP.BF16.PACK_AB R12, R192, R182 ;  /* 0x000000b6c00c723e */ /* 0x000fe200000010ff */
[----:B------:R1:W5:Y:S01]  /*10bb0*/  LDL.LU R209, [R1+0x84] ;  /* 0x0000840001d17983 */ /* 0x0003620000300800 */
[----:B----4-:R-:W-:Y:S01]  /*10bc0*/  HMMA.16816.F32.BF16 R56, R8, R22, R112 ;  /* 0x000000160838723c */ /* 0x010fe20000041870 */
[----:B------:R-:W-:Y:S02]  /*10bd0*/  MUFU.EX2 R65, R65 ;  /* 0x0000004100417308 */ /* 0x000fe40000000800 */
[----:B------:R-:W4:Y:S04]  /*10be0*/  LDSM.16.MT88.4 R20, [R205+0x5800] ;  /* 0x00580000cd14783b */ /* 0x000f280000004200 */
[----:B------:R1:W5:Y:S01]  /*10bf0*/  LDL.LU R208, [R1+0x80] ;  /* 0x0000800001d07983 */ /* 0x0003620000300800 */
[----:B------:R-:W-:-:S02]  /*10c00*/  FADD.FTZ R8, R195, R15 ;  /* 0x0000000fc3087221 */ /* 0x000fc40000010000 */
[----:B------:R-:W-:Y:S01]  /*10c10*/  FADD.FTZ R9, R202, R2 ;  /* 0x00000002ca097221 */ /* 0x000fe20000010000 */
[--C-:B------:R-:W-:Y:S01]  /*10c20*/  HSET2.LE.AND R11, R76, R91.reuse, PT ;  /* 0x0000005b4c0b7233 */ /* 0x100fe20003803000 */
[----:B------:R-:W-:Y:S01]  /*10c30*/  FADD.FTZ R2, R203, R0 ;  /* 0x00000000cb027221 */ /* 0x000fe20000010000 */
[C---:B---3--:R-:W-:Y:S01]  /*10c40*/  HMMA.16816.F32.BF16 R144, R4.reuse, R24, R40 ;  /* 0x000000180490723c */ /* 0x048fe20000041828 */
[----:B------:R-:W-:Y:S02]  /*10c50*/  FADD.FTZ R0, R223, R8 ;  /* 0x00000008df007221 */ /* 0x000fe40000010000 */
[----:B------:R-:W-:Y:S01]  /*10c60*/  FADD.FTZ R10, R196, R14 ;  /* 0x0000000ec40a7221 */ /* 0x000fe20000010000 */
[----:B------:R-:W-:Y:S01]  /*10c70*/  F2FP.BF16.PACK_AB R8, R178, R176 ;  /* 0x000000b0b208723e */ /* 0x000fe200000010ff */
[----:B------:R-:W-:Y:S01]  /*10c80*/  FADD.FTZ R18, R161, R9 ;  /* 0x00000009a1127221 */ /* 0x000fe20000010000 */
[--C-:B------:R-:W-:Y:S01]  /*10c90*/  HSET2.LE.AND R9, R72, R91.reuse, PT ;  /* 0x0000005b48097233 */ /* 0x100fe20003803000 */
[----:B------:R-:W-:Y:S01]  /*10ca0*/  FADD.FTZ R16, R227, R0 ;  /* 0x00000000e3107221 */ /* 0x000fe20000010000 */
[----:B------:R-:W-:Y:S01]  /*10cb0*/  HSET2.LE.AND R0, R77, R91, PT ;  /* 0x0000005b4d007233 */ /* 0x000fe20003803000 */
[----:B------:R-:W-:Y:S01]  /*10cc0*/  FADD.FTZ R17, R160, R2 ;  /* 0x00000002a0117221 */ /* 0x000fe20000010000 */
[----:B------:R-:W-:Y:S01]  /*10cd0*/  F2FP.BF16.PACK_AB R2, R197, R193 ;  /* 0x000000c1c502723e */ /* 0x000fe200000010ff */
[----:B------:R-:W-:Y:S01]  /*10ce0*/  FADD.FTZ R15, R226, R10 ;  /* 0x0000000ae20f7221 */ /* 0x000fe20000010000 */
[----:B------:R-:W-:Y:S01]  /*10cf0*/  F2FP.BF16.PACK_AB R14, R175, R170 ;  /* 0x000000aaaf0e723e */ /* 0x000fe200000010ff */
[C---:B------:R-:W-:Y:S01]  /*10d00*/  HMMA.16816.F32.BF16 R48, R4.reuse, R26, R48 ;  /* 0x0000001a0430723c */ /* 0x040fe20000041830 */
[----:B------:R-:W-:Y:S01]  /*10d10*/  LOP3.LUT R11, R11, R8, RZ, 0xc0, !PT ;  /* 0x000000080b0b7212 */ /* 0x000fe200078ec0ff */
[----:B------:R-:W3:Y:S01]  /*10d20*/  MUFU.EX2 R66, R66 ;  /* 0x0000004200427308 */ /* 0x000ee20000000800 */
[----:B------:R-:W-:Y:S01]  /*10d30*/  LOP3.LUT R10, R0, R2, RZ, 0xc0, !PT ;  /* 0x00000002000a7212 */ /* 0x000fe200078ec0ff */
[----:B------:R-:W-:Y:S01]  /*10d40*/  FADD.FTZ R0, R232, R15 ;  /* 0x0000000fe8007221 */ /* 0x000fe20000010000 */
[----:B------:R-:W-:Y:S01]  /*10d50*/  LOP3.LUT R8, R9, R12, RZ, 0xc0, !PT ;  /* 0x0000000c09087212 */ /* 0x000fe200078ec0ff */
[----:B------:R1:W5:Y:S01]  /*10d60*/  LDL.LU R207, [R1+0x7c] ;  /* 0x00007c0001cf7983 */ /* 0x0003620000300800 */
[----:B------:R-:W-:Y:S01]  /*10d70*/  LOP3.LUT R9, R13, R14, RZ, 0xc0, !PT ;  /* 0x0000000e0d097212 */ /* 0x000fe200078ec0ff */
[C---:B--2---:R-:W-:Y:S01]  /*10d80*/  HMMA.16816.F32.BF16 R52, R4.reuse, R28, R52 ;  /* 0x0000001c0434723c */ /* 0x044fe20000041834 */
[----:B------:R-:W-:Y:S01]  /*10d90*/  FADD.FTZ R2, R236, R17 ;  /* 0x00000011ec027221 */ /* 0x000fe20000010000 */
[----:B------:R-:W2:Y:S01]  /*10da0*/  MUFU.EX2 R64, R64 ;  /* 0x0000004000407308 */ /* 0x000ea20000000800 */
[----:B------:R1:W5:Y:S05]  /*10db0*/  LDL.LU R204, [R1+0x78] ;  /* 0x0000780001cc7983 */ /* 0x00036a0000300800 */
[----:B------:R-:W-:Y:S01]  /*10dc0*/  HMMA.16816.F32.BF16 R40, R4, R30, R36 ;  /* 0x0000001e0428723c */ /* 0x000fe20000041824 */
[----:B------:R-:W-:-:S06]  /*10dd0*/  FADD.FTZ R2, R238, R2 ;  /* 0x00000002ee027221 */ /* 0x000fcc0000010000 */
[----:B------:R-:W-:Y:S02]  /*10de0*/  FADD.FTZ R6, R234, R16 ;  /* 0x00000010ea067221 */ /* 0x000fe40000010000 */
[----:B------:R-:W-:Y:S02]  /*10df0*/  FADD.FTZ R5, R235, R0 ;  /* 0x00000000eb057221 */ /* 0x000fe40000010000 */
[----:B------:R-:W-:Y:S01]  /*10e00*/  FADD.FTZ R0, R242, R6 ;  /* 0x00000006f2007221 */ /* 0x000fe20000010000 */
[----:B------:R-:W-:Y:S01]  /*10e10*/  HMMA.16816.F32.BF16 R44, R8, R24, R44 ;  /* 0x00000018082c723c */ /* 0x000fe2000004182c */
[----:B------:R-:W-:Y:S02]  /*10e20*/  FADD.FTZ R4, R239, R18 ;  /* 0x00000012ef047221 */ /* 0x000fe40000010000 */
[----:B------:R-:W-:Y:S01]  /*10e30*/  FADD.FTZ R14, R185, R0 ;  /* 0x00000000b90e7221 */ /* 0x000fe20000010000 */
[----:B------:R-:W-:Y:S01]  /*10e40*/  HSET2.LE.AND R0, R86, R91, PT ;  /* 0x0000005b56007233 */ /* 0x000fe20003803000 */
[----:B------:R-:W-:-:S03]  /*10e50*/  FADD.FTZ R4, R240, R4 ;  /* 0x00000004f0047221 */ /* 0x000fc60000010000 */
[C---:B------:R-:W-:Y:S01]  /*10e60*/  HMMA.16816.F32.BF16 R32, R8.reuse, R26, R32 ;  /* 0x0000001a0820723c */ /* 0x040fe20000041820 */
[----:B------:R-:W4:Y:S01]  /*10e70*/  LDSM.16.MT88.4 R24, [R206+0x5800] ;  /* 0x00580000ce18783b */ /* 0x000f220000004200 */
[----:B------:R-:W-:Y:S01]  /*10e80*/  FADD.FTZ R15, R237, R2 ;  /* 0x00000002ed0f7221 */ /* 0x000fe20000010000 */
[----:B-1----:R-:W-:Y:S01]  /*10e90*/  F2FP.BF16.PACK_AB R2, R88, R123 ;  /* 0x0000007b5802723e */ /* 0x002fe200000010ff */
[----:B------:R-:W-:Y:S01]  /*10ea0*/  FADD.FTZ R13, R183, R5 ;  /* 0x00000005b70d7221 */ /* 0x000fe20000010000 */
[--C-:B------:R-:W-:Y:S01]  /*10eb0*/  HSET2.LE.AND R5, R85, R91.reuse, PT ;  /* 0x0000005b55057233 */ /* 0x100fe20003803000 */
[----:B------:R-:W-:Y:S01]  /*10ec0*/  FADD.FTZ R16, R184, R4 ;  /* 0x00000004b8107221 */ /* 0x000fe20000010000 */
[----:B------:R-:W-:Y:S01]  /*10ed0*/  LOP3.LUT R4, R0, R2, RZ, 0xc0, !PT ;  /* 0x0000000200047212 */ /* 0x000fe200078ec0ff */
[----:B------:R-:W-:Y:S01]  /*10ee0*/  HSET2.LE.AND R0, R96, R91, PT ;  /* 0x0000005b60007233 */ /* 0x000fe20003803000 */
[----:B---3--:R-:W-:Y:S02]  /*10ef0*/  F2FP.BF16.PACK_AB R6, R66, R65 ;  /* 0x000000414206723e */ /* 0x008fe400000010ff */
[----:B--2---:R-:W-:Y:S01]  /*10f00*/  F2FP.BF16.PACK_AB R2, R64, R68 ;  /* 0x000000444002723e */ /* 0x004fe200000010ff */
[----:B------:R-:W-:Y:S01]  /*10f10*/  MUFU.EX2 R67, R67 ;  /* 0x0000004300437308 */ /* 0x000fe20000000800 */
[----:B------:R-:W-:Y:S01]  /*10f20*/  LOP3.LUT R5, R5, R6, RZ, 0xc0, !PT ;  /* 0x0000000605057212 */ /* 0x000fe200078ec0ff */
[----:B------:R-:W-:Y:S01]  /*10f30*/  HMMA.16816.F32.BF16 R36, R8, R28, R60 ;  /* 0x0000001c0824723c */ /* 0x000fe2000004183c */
[----:B------:R-:W-:Y:S01]  /*10f40*/  LOP3.LUT R6, R0, R2, RZ, 0xc0, !PT ;  /* 0x0000000200067212 */ /* 0x000fe200078ec0ff */
[----:B------:R-:W-:-:S04]  /*10f50*/  FADD.FTZ R0, R243, R13 ;  /* 0x0000000df3007221 */ /* 0x000fc80000010000 */
[----:B------:R-:W1:Y:S02]  /*10f60*/  MUFU.EX2 R70, R70 ;  /* 0x0000004600467308 */ /* 0x000e640000000800 */
[----:B------:R-:W-:Y:S01]  /*10f70*/  HMMA.16816.F32.BF16 R28, R8, R30, R56 ;  /* 0x0000001e081c723c */ /* 0x000fe20000041838 */
[----:B------:R-:W-:-:S05]  /*10f80*/  FADD.FTZ R2, R148, R15 ;  /* 0x0000000f94027221 */ /* 0x000fca0000010000 */
[----:B------:R-:W2:Y:S01]  /*10f90*/  MUFU.EX2 R73, R73 ;  /* 0x0000004900497308 */ /* 0x000ea20000000800 */
[----:B------:R-:W-:Y:S02]  /*10fa0*/  FADD.FTZ R10, R162, R14 ;  /* 0x0000000ea20a7221 */ /* 0x000fe40000010000 */
        /* <DEDUP_REMOVED lines=10> */
[----:B-1----:R-:W-:Y:S01]  /*11050*/  F2FP.BF16.PACK_AB R12, R70, R67 ;  /* 0x00000043460c723e */ /* 0x002fe200000010ff */
[--C-:B------:R-:W-:Y:S01]  /*11060*/  HSET2.LE.AND R11, R104, R91.reuse, PT ;  /* 0x0000005b680b7233 */ /* 0x100fe20003803000 */
[----:B------:R-:W-:Y:S01]  /*11070*/  FADD.FTZ R16, R153, R8 ;  /* 0x0000000899107221 */ /* 0x000fe20000010000 */
[----:B------:R-:W-:Y:S01]  /*11080*/  LOP3.LUT R10, R0, R2, RZ, 0xc0, !PT ;  /* 0x00000002000a7212 */ /* 0x000fe200078ec0ff */
[----:B------:R-:W-:Y:S01]  /*11090*/  MUFU.EX2 R74, R74 ;  /* 0x0000004a004a7308 */ /* 0x000fe20000000800 */
[----:B--2---:R-:W-:Y:S01]  /*110a0*/  F2FP.BF16.PACK_AB R8, R73, R180 ;  /* 0x000000b44908723e */ /* 0x004fe200000010ff */
[----:B------:R-:W-:Y:S01]  /*110b0*/  HSET2.LE.AND R0, R101, R91, PT ;  /* 0x0000005b65007233 */ /* 0x000fe20003803000 */
[----:B------:R-:W-:Y:S01]  /*110c0*/  F2FP.BF16.PACK_AB R2, R218, R199 ;  /* 0x000000c7da02723e */ /* 0x000fe200000010ff */
[----:B------:R-:W-:Y:S01]  /*110d0*/  FADD.FTZ R13, R154, R9 ;  /* 0x000000099a0d7221 */ /* 0x000fe20000010000 */
[----:B------:R-:W-:-:S03]  /*110e0*/  LOP3.LUT R7, R7, R12, RZ, 0xc0, !PT ;  /* 0x0000000c07077212 */ /* 0x000fc600078ec0ff */
[----:B------:R-:W1:Y:S01]  /*110f0*/  MUFU.EX2 R75, R75 ;  /* 0x0000004b004b7308 */ /* 0x000e620000000800 */
[----:B------:R-:W-:Y:S01]  /*11100*/  LOP3.LUT R11, R11, R8, RZ, 0xc0, !PT ;  /* 0x000000080b0b7212 */ /* 0x000fe200078ec0ff */
[----:B------:R-:W2:Y:S01]  /*11110*/  LDSM.16.MT88.4 R152, [R205+0x5c00] ;  /* 0x005c0000cd98783b */ /* 0x000ea20000004200 */
[----:B------:R-:W-:Y:S01]  /*11120*/  LOP3.LUT R8, R0, R2, RZ, 0xc0, !PT ;  /* 0x0000000200087212 */ /* 0x000fe200078ec0ff */
[----:B------:R-:W-:Y:S01]  /*11130*/  FADD.FTZ R0, R230, R13 ;  /* 0x0000000de6007221 */ /* 0x000fe20000010000 */
[----:B------:R-:W-:Y:S01]  /*11140*/  HSET2.LE.AND R9, R99, R91, PT ;  /* 0x0000005b63097233 */ /* 0x000fe20003803000 */
[----:B------:R-:W-:Y:S02]  /*11150*/  FADD.FTZ R2, R228, R16 ;  /* 0x00000010e4027221 */ /* 0x000fe40000010000 */
[----:B------:R-:W-:Y:S01]  /*11160*/  MUFU.EX2 R81, R81 ;  /* 0x0000005100517308 */ /* 0x000fe20000000800 */
[----:B------:R-:W-:Y:S01]  /*11170*/  F2FP.BF16.PACK_AB R12, R179, R177 ;  /* 0x000000b1b30c723e */ /* 0x000fe200000010ff */
[C---:B----4-:R-:W-:Y:S01]  /*11180*/  HMMA.16816.F32.BF16 R144, R4.reuse, R20, R144 ;  /* 0x000000140490723c */ /* 0x050fe20000041890 */
[----:B------:R-:W-:Y:S01]  /*11190*/  FADD.FTZ R0, R231, R0 ;  /* 0x00000000e7007221 */ /* 0x000fe20000010000 */
[----:B------:R-:W3:Y:S04]  /*111a0*/  LDSM.16.MT88.4 R16, [R206+0x5c00] ;  /* 0x005c0000ce10783b */ /* 0x000ee80000004200 */
[----:B------:R-:W4:Y:S01]  /*111b0*/  MUFU.EX2 R82, R82 ;  /* 0x0000005200527308 */ /* 0x000f220000000800 */
[----:B------:R-:W-:Y:S01]  /*111c0*/  FADD.FTZ R2, R166, R2 ;  /* 0x00000002a6027221 */ /* 0x000fe20000010000 */
[C---:B------:R-:W-:Y:S06]  /*111d0*/  HMMA.16816.F32.BF16 R148, R4.reuse, R22, R48 ;  /* 0x000000160494723c */ /* 0x040fec0000041830 */
[----:B------:R-:W-:Y:S02]  /*111e0*/  MUFU.EX2 R83, R83 ;  /* 0x0000005300537308 */ /* 0x000fe40000000800 */
[C---:B------:R-:W-:Y:S06]  /*111f0*/  HMMA.16816.F32.BF16 R160, R4.reuse, R24, R52 ;  /* 0x0000001804a0723c */ /* 0x040fec0000041834 */
[----:B------:R-:W1:Y:S02]  /*11200*/  MUFU.EX2 R84, R84 ;  /* 0x0000005400547308 */ /* 0x000e640000000800 */
[----:B------:R-:W-:Y:S01]  /*11210*/  HMMA.16816.F32.BF16 R40, R4, R26, R40 ;  /* 0x0000001a0428723c */ /* 0x000fe20000041828 */
[----:B------:R-:W-:-:S05]  /*11220*/  LOP3.LUT R9, R9, R12, RZ, 0xc0, !PT ;  /* 0x0000000c09097212 */ /* 0x000fca00078ec0ff */
[----:B------:R-:W-:Y:S01]  /*11230*/  MUFU.EX2 R78, R78 ;  /* 0x0000004e004e7308 */ /* 0x000fe20000000800 */
[----:B------:R-:W-:-:S07]  /*11240*/  FADD.FTZ R5, R167, R15 ;  /* 0x0000000fa7057221 */ /* 0x000fce0000010000 */
[----:B------:R-:W2:Y:S01]  /*11250*/  MUFU.EX2 R80, R80 ;  /* 0x0000005000507308 */ /* 0x000ea20000000800 */
[----:B------:R-:W-:Y:S02]  /*11260*/  FADD.FTZ R4, R241, R14 ;  /* 0x0000000ef1047221 */ /* 0x000fe40000010000 */
[----:B------:R-:W-:Y:S01]  /*11270*/  FADD.FTZ R12, R79, R0 ;  /* 0x000000004f0c7221 */ /* 0x000fe20000010000 */
[--C-:B------:R-:W-:Y:S01]  /*11280*/  HSET2.LE.AND R0, R89, R91.reuse, PT ;  /* 0x0000005b59007233 */ /* 0x100fe20003803000 */
[----:B------:R-:W-:Y:S02]  /*11290*/  FADD.FTZ R5, R157, R5 ;  /* 0x000000059d057221 */ /* 0x000fe40000010000 */
        /* <DEDUP_REMOVED lines=8> */
[----:B----4-:R-:W-:Y:S01]  /*11320*/  F2FP.BF16.PACK_AB R2, R82, R81 ;  /* 0x000000515202723e */ /* 0x010fe200000010ff */
[----:B------:R-:W-:Y:S01]  /*11330*/  HSET2.LE.AND R4, R100, R91, PT ;  /* 0x0000005b64047233 */ /* 0x000fe20003803000 */
[----:B------:R-:W-:-:S02]  /*11340*/  F2FP.BF16.PACK_AB R7, R84, R83 ;  /* 0x000000535407723e */ /* 0x000fc400000010ff */
[----:B--2---:R-:W-:Y:S02]  /*11350*/  F2FP.BF16.PACK_AB R5, R80, R78 ;  /* 0x0000004e5005723e */ /* 0x004fe400000010ff */
        /* <DEDUP_REMOVED lines=15> */
[----:B------:R-:W2:Y:S01]  /*11450*/  MUFU.EX2 R14, R94 ;  /* 0x0000005e000e7308 */ /* 0x000ea20000000800 */
        /* <DEDUP_REMOVED lines=16> */
[----:B--2---:R-:W-:Y:S02]  /*11560*/  F2FP.BF16.PACK_AB R5, R14, R20 ;  /* 0x000000140e05723e */ /* 0x004fe400000010ff */
        /* <DEDUP_REMOVED lines=45> */
[----:B------:R1:W-:Y:S04]  /*11840*/  STL [R1+0x8], R4 ;  /* 0x0000080401007387 */ /* 0x0003e80000100800 */
[----:B------:R1:W-:Y:S04]  /*11850*/  STL [R1+0x10], R2 ;  /* 0x0000100201007387 */ /* 0x0003e80000100800 */
[----:B------:R1:W-:Y:S01]  /*11860*/  STL [R1+0xc], R0 ;  /* 0x00000c0001007387 */ /* 0x0003e20000100800 */
[----:B------:R-:W-:Y:S01]  /*11870*/  HMMA.16816.F32.BF16 R144, R164, R152, R144 ;  /* 0x00000098a490723c */ /* 0x000fe20000041890 */
[----:B------:R-:W-:Y:S01]  /*11880*/  FADD.FTZ R5, R217, R6 ;  /* 0x00000006d9057221 */ /* 0x000fe20000010000 */
[----:B------:R-:W-:-:S06]  /*11890*/  @UP0 UIADD3 UR26, UR26, -0x3, URZ ;  /* 0xfffffffd1a1a0890 */ /* 0x000fcc000fffe03f */
[----:B------:R-:W-:Y:S01]  /*118a0*/  HMMA.16816.F32.BF16 R148, R164, R154, R148 ;  /* 0x0000009aa494723c */ /* 0x000fe20000041894 */
[----:B------:R-:W-:-:S07]  /*118b0*/  FADD.FTZ R247, R247, R5 ;  /* 0x00000005f7f77221 */ /* 0x000fce0000010000 */
[----:B------:R-:W-:Y:S08]  /*118c0*/  HMMA.16816.F32.BF16 R140, R168, R152, R44 ;  /* 0x00000098a88c723c */ /* 0x000ff0000004182c */
[----:B---3--:R-:W-:Y:S08]  /*118d0*/  HMMA.16816.F32.BF16 R160, R164, R16, R160 ;  /* 0x00000010a4a0723c */ /* 0x008ff000000418a0 */
[C---:B------:R-:W-:Y:S08]  /*118e0*/  HMMA.16816.F32.BF16 R152, R168.reuse, R154, R32 ;  /* 0x0000009aa898723c */ /* 0x040ff00000041820 */
[----:B------:R-:W-:Y:S08]  /*118f0*/  HMMA.16816.F32.BF16 R156, R168, R16, R36 ;  /* 0x00000010a89c723c */ /* 0x000ff00000041824 */
[-C--:B------:R-:W-:Y:S08]  /*11900*/  HMMA.16816.F32.BF16 R164, R164, R18.reuse, R40 ;  /* 0x00000012a4a4723c */ /* 0x080ff00000041828 */
[----:B------:R-:W-:Y:S01]  /*11910*/  HMMA.16816.F32.BF16 R168, R168, R18, R28 ;  /* 0x00000012a8a8723c */ /* 0x000fe2000004181c */
[----:B------:R-:W-:Y:S11]  /*11920*/  @P0 BRA `(.L_x_239) ;  /* 0x0000001000000947 */ /* 0x000ff60003800000 */
.L_x_237:
[----:B-1-3--:R-:W-:-:S12]  /*11930*/  UIADD3 UR26, UR27, -0x1, URZ ;  /* 0xffffffff1b1a7890 */ /* 0x00afd8000fffe03f */
.L_x_239:
[----:B-1----:R-:W-:-:S13]  /*11940*/  ISETP.LE.AND P0, PT, RZ, UR26, PT ;  /* 0x0000001aff007c0c */ /* 0x002fda000bf03270 */
[----:B------:R-:W-:Y:S05]  /*11950*/  @!P0 BRA `(.L_x_240) ;  /* 0x00005eb000008947 */ /* 0x000fea0003800000 */
[----:B-----5:R-:W2:Y:S01]  /*11960*/  LDL.LU.64 R6, [R1+0x50] ;  /* 0x0000500001067983 */ /* 0x020ea20000300a00 */
[----:B------:R-:W-:Y:S01]  /*11970*/  MOV R135, R3 ;  /* 0x0000000300877202 */ /* 0x000fe20000000f00 */
[----:B------:R-:W1:Y:S01]  /*11980*/  LDC.U8 R217, c[0x0][0x2d8] ;  /* 0x0000b600ffd97b82 */ /* 0x000e620000000000 */
[----:B------:R-:W-:Y:S01]  /*11990*/  UMOV UR29, 0x6 ;  /* 0x00000006001d7882 */ /* 0x000fe20000000000 */
[----:B------:R-:W3:Y:S01]  /*119a0*/  LDL.LU.64 R4, [R1+0x60] ;  /* 0x0000600001047983 */ /* 0x000ee20000300a00 */
[----:B------:R-:W-:Y:S01]  /*119b0*/  ULDC.64 UR4, c[0x0][0x1a0] ;  /* 0x0000680000047ab9 */ /* 0x000fe20000000a00 */
[C---:B------:R-:W-:Y:S01]  /*119c0*/  IADD3 R8, R252.reuse, 0x4, RZ ;  /* 0x00000004fc087810 */ /* 0x040fe20007ffe0ff */
[----:B------:R-:W-:Y:S01]  /*119d0*/  IMAD.WIDE.U32 R228, R252, -0x326172a9, RZ ;  /* 0xcd9e8d57fce47825 */ /* 0x000fe200078e00ff */
[----:B------:R-:W4:Y:S01]  /*119e0*/  LDL.LU R2, [R1+0x40] ;  /* 0x0000400001027983 */ /* 0x000f220000300800 */
[----:B------:R-:W-:Y:S01]  /*119f0*/  USHF.L.U64.HI UR27, UR4, UR29, UR5 ;  /* 0x0000001d041b7299 */ /* 0x000fe20008010205 */
[----:B------:R-:W-:Y:S01]  /*11a00*/  MOV R133, R137 ;  /* 0x0000008900857202 */ /* 0x000fe20000000f00 */
[----:B------:R-:W-:Y:S01]  /*11a10*/  USHF.L.U32 UR28, UR4, 0x6, URZ ;  /* 0x00000006041c7899 */ /* 0x000fe2000800063f */
[----:B------:R-:W3:Y:S01]  /*11a20*/  LDL.LU R0, [R1+0x58] ;  /* 0x0000580001007983 */ /* 0x000ee20000300800 */
[----:B------:R-:W-:Y:S01]  /*11a30*/  IMAD.WIDE.U32 R226, R8, -0x326172a9, RZ ;  /* 0xcd9e8d5708e27825 */ /* 0x000fe200078e00ff */
[----:B------:R-:W-:Y:S01]  /*11a40*/  MOV R132, R138 ;  /* 0x0000008a00847202 */ /* 0x000fe20000000f00 */
[----:B------:R-:W-:-:S02]  /*11a50*/  ULDC.64 UR4, c[0x0][0x198] ;  /* 0x0000660000047ab9 */ /* 0x000fc40000000a00 */
[----:B------:R-:W-:Y:S01]  /*11a60*/  IMAD.MOV.U32 R134, RZ, RZ, R136 ;  /* 0x000000ffff867224 */ /* 0x000fe200078e0088 */
[----:B------:R-:W-:Y:S02]  /*11a70*/  USHF.L.U64.HI UR29, UR4, UR29, UR5 ;  /* 0x0000001d041d7299 */ /* 0x000fe40008010205 */
[----:B------:R-:W-:Y:S01]  /*11a80*/  USHF.L.U32 UR30, UR4, 0x6, URZ ;  /* 0x00000006041e7899 */ /* 0x000fe2000800063f */
[----:B-1----:R-:W-:Y:S01]  /*11a90*/  PRMT R217, R217, 0x7054, R217 ;  /* 0x00007054d9d97816 */ /* 0x002fe200000000d9 */
[----:B--2---:R-:W-:Y:S01]  /*11aa0*/  IMAD.MOV.U32 R3, RZ, RZ, R7 ;  /* 0x000000ffff037224 */ /* 0x004fe200078e0007 */
[-C--:B----4-:R-:W-:Y:S02]  /*11ab0*/  LOP3.LUT R222, R229, R2.reuse, RZ, 0x3c, !PT ;  /* 0x00000002e5de7212 */ /* 0x090fe400078e3cff */
[----:B------:R-:W-:Y:S02]  /*11ac0*/  LOP3.LUT R220, R227, R2, RZ, 0x3c, !PT ;  /* 0x00000002e3dc7212 */ /* 0x000fe400078e3cff */
[----:B---3--:R-:W-:-:S05]  /*11ad0*/  MOV R2, R4 ;  /* 0x0000000400027202 */ /* 0x008fca0000000f00 */
[----:B------:R1:W-:Y:S01]  /*11ae0*/  STL.64 [R1+0x18], R2 ;  /* 0x0000180201007387 */ /* 0x0003e20000100a00 */
[----:B------:R-:W-:-:S04]  /*11af0*/  IMAD.WIDE.U32 R218, R0, -0x2daee0ad, RZ ;  /* 0xd2511f5300da7825 */ /* 0x000fc800078e00ff */
[----:B------:R-:W-:-:S04]  /*11b00*/  IMAD.WIDE.U32 R222, R222, -0x2daee0ad, RZ ;  /* 0xd2511f53dede7825 */ /* 0x000fc800078e00ff */
[----:B------:R-:W-:Y:S01]  /*11b10*/  IMAD.WIDE.U32 R220, R220, -0x2daee0ad, RZ ;  /* 0xd2511f53dcdc7825 */ /* 0x000fe200078e00ff */
[----:B------:R-:W-:Y:S05]  /*11b20*/  BRA `(.L_x_241) ;  /* 0x000001f000007947 */ /* 0x000fea0003800000 */
.L_x_243:
[----:B------:R-:W2:Y:S01]  /*11b30*/  LDL.64 R232, [R1+0x28] ;  /* 0x0000280001e87983 */ /* 0x000ea20000100a00 */
[----:B------:R-:W-:Y:S02]  /*11b40*/  ULDC.64 UR4, c[0x0][0x198] ;  /* 0x0000660000047ab9 */ /* 0x000fe40000000a00 */
[----:B------:R-:W-:Y:S01]  /*11b50*/  UIADD3 UR32, UR26, -0x1, URZ ;  /* 0xffffffff1a207890 */ /* 0x000fe2000fffe03f */
[----:B------:R-:W3:Y:S03]  /*11b60*/  LDL.64 R230, [R1+0x20] ;  /* 0x0000200001e67983 */ /* 0x000ee60000100a00 */
[----:B------:R-:W-:Y:S02]  /*11b70*/  USHF.R.S32.HI UR31, URZ, 0x1f, UR32 ;  /* 0x0000001f3f1f7899 */ /* 0x000fe40008011420 */
[----:B------:R-:W-:Y:S02]  /*11b80*/  UIMAD.WIDE.U32 UR34, UR32, UR4, URZ ;  /* 0x00000004202272a5 */ /* 0x000fe4000f8e003f */
[----:B------:R-:W-:Y:S04]  /*11b90*/  UIMAD UR31, UR31, UR4, URZ ;  /* 0x000000041f1f72a4 */ /* 0x000fe8000f8e023f */
[----:B------:R-:W-:Y:S01]  /*11ba0*/  UIMAD UR31, UR32, UR5, UR31 ;  /* 0x00000005201f72a4 */ /* 0x000fe2000f8e021f */
[----:B------:R-:W-:Y:S02]  /*11bb0*/  IMAD.U32 R0, RZ, RZ, UR34 ;  /* 0x00000022ff007e24 */ /* 0x000fe4000f8e00ff */
[----:B------:R-:W-:Y:S01]  /*11bc0*/  IMAD.U32 R3, RZ, RZ, UR34 ;  /* 0x00000022ff037e24 */ /* 0x000fe2000f8e00ff */
[----:B------:R-:W-:Y:S06]  /*11bd0*/  UIADD3 UR31, UR35, UR31, URZ ;  /* 0x0000001f231f7290 */ /* 0x000fec000fffe03f */
[----:B------:R-:W-:Y:S01]  /*11be0*/  IMAD.U32 R2, RZ, RZ, UR31 ;  /* 0x0000001fff027e24 */ /* 0x000fe2000f8e00ff */
        /* <DEDUP_REMOVED lines=19> */
.L_x_241:
[----:B------:R-:W2:Y:S01]  /*11d20*/  LDL.64 R4, [R1+0x18] ;  /* 0x0000180001047983 */ /* 0x000ea20000100a00 */
[----:B------:R-:W-:Y:S04]  /*11d30*/  DEPBAR.LE SB0, 0x0 ;  /* 0x000080000000791a */ /* 0x000fe80000000000 */
[----:B------:R-:W-:Y:S01]  /*11d40*/  USHF.R.S32.HI UR5, URZ, 0x1f, UR26 ;  /* 0x0000001f3f057899 */ /* 0x000fe2000801141a */
[----:B------:R-:W-:Y:S01]  /*11d50*/  BAR.SYNC.DEFER_BLOCKING 0x0 ;  /* 0x0000000000007b1d */ /* 0x000fe20000010000 */
[----:B------:R-:W-:Y:S01]  /*11d60*/  UIMAD UR4, UR19, UR26, URZ ;  /* 0x0000001a130472a4 */ /* 0x000fe2000f8e023f */
[----:B-1----:R-:W-:Y:S03]  /*11d70*/  IMAD.U32 R2, RZ, RZ, UR26 ;  /* 0x0000001aff027e24 */ /* 0x002fe6000f8e00ff */
[----:B------:R-:W-:Y:S01]  /*11d80*/  UIMAD UR4, UR5, UR20, UR4 ;  /* 0x00000014050472a4 */ /* 0x000fe2000f8e0204 */
[----:B--2---:R-:W-:Y:S05]  /*11d90*/  IMAD.WIDE.U32 R2, R2, UR20, R4 ;  /* 0x0000001402027c25 */ /* 0x004fea000f8e0004 */
[C---:B------:R-:W-:Y:S02]  /*11da0*/  LEA R6, P0, R2.reuse, c[0x0][0x170], 0x1 ;  /* 0x00005c0002067a11 */ /* 0x040fe400078008ff */
[----:B------:R-:W-:Y:S04]  /*11db0*/  IADD3 R0, R3, UR4, RZ ;  /* 0x0000000403007c10 */ /* 0x000fe8000fffe0ff */
[----:B------:R-:W-:Y:S02]  /*11dc0*/  LEA.HI.X R7, R2, c[0x0][0x174], R0, 0x1, P0 ;  /* 0x00005d0002077a11 */ /* 0x000fe400000f0c00 */
[----:B------:R-:W-:Y:S03]  /*11dd0*/  IADD3 R4, P0, R6, UR28, RZ ;  /* 0x0000001c06047c10 */ /* 0x000fe6000ff1e0ff */
[----:B------:R-:W-:Y:S01]  /*11de0*/  @!PT LDS RZ, [RZ] ;  /* 0x00000000fffff984 */ /* 0x000fe20000000800 */
[----:B------:R-:W-:Y:S01]  /*11df0*/  @!PT LDS RZ, [RZ] ;  /* 0x00000000fffff984 */ /* 0x000fe20000000800 */
[----:B------:R-:W-:Y:S01]  /*11e00*/  @!PT LDS RZ, [RZ] ;  /* 0x00000000fffff984 */ /* 0x000fe20000000800 */
[----:B------:R1:W-:Y:S01]  /*11e10*/  LDGSTS.E.BYPASS.LTC128B.128 [R224+0x4000], [R6.64] ;  /* 0x0400000006e07fae */ /* 0x0003e2000b901d56 */
[----:B------:R-:W-:Y:S02]  /*11e20*/  IADD3.X R5, R7, UR27, RZ, P0, !PT ;  /* 0x0000001b07057c10 */ /* 0x000fe400087fe4ff */
[----:B------:R-:W-:Y:S04]  /*11e30*/  IADD3 R2, P0, R4, UR28, RZ ;  /* 0x0000001c04027c10 */ /* 0x000fe8000ff1e0ff */
[----:B------:R-:W-:Y:S01]  /*11e40*/  IADD3.X R3, R5, UR27, RZ, P0, !PT ;  /* 0x0000001b05037c10 */ /* 0x000fe200087fe4ff */
[----:B------:R1:W-:Y:S01]  /*11e50*/  LDGSTS.E.BYPASS.LTC128B.128 [R224+0x4800], [R4.64] ;  /* 0x0480000004e07fae */ /* 0x0003e2000b901d56 */
[----:B------:R-:W-:Y:S04]  /*11e60*/  IADD3 R8, P0, R2, UR28, RZ ;  /* 0x0000001c02087c10 */ /* 0x000fe8000ff1e0ff */
[----:B------:R-:W-:Y:S02]  /*11e70*/  IADD3.X R9, R3, UR27, RZ, P0, !PT ;  /* 0x0000001b03097c10 */ /* 0x000fe400087fe4ff */
[----:B------:R-:W-:Y:S01]  /*11e80*/  ISETP.LT.AND P0, PT, RZ, UR26, PT ;  /* 0x0000001aff007c0c */ /* 0x000fe2000bf01270 */
        /* <DEDUP_REMOVED lines=90> */
.L_x_242:
[----:B------:R-:W-:Y:S01]  /*12430*/  FMNMX.FTZ R0, R4, R132, !PT ;  /* 0x0000008404007209 */ /* 0x000fe20007810000 */
[----:B------:R-:W-:Y:S01]  /*12440*/  USHF.L.U32 UR5, UR26, 0x2, URZ ;  /* 0x000000021a057899 */ /* 0x000fe2000800063f */
[--C-:B------:R-:W-:Y:S01]  /*12450*/  LOP3.LUT R180, R223, UR14, R218.reuse, 0x96, !PT ;  /* 0x0000000edfb47c12 */ /* 0x100fe2000f8e96da */
[----:B------:R-:W-:Y:S01]  /*12460*/  UIADD3 UR26, UR26, -0x1, URZ ;  /* 0xffffffff1a1a7890 */ /* 0x000fe2000fffe03f */
[----:B-1----:R-:W-:Y:S01]  /*12470*/  FMNMX.FTZ R2, R5, R0, !PT ;  /* 0x0000000005027209 */ /* 0x002fe20007810000 */
[----:B------:R-:W-:Y:S01]  /*12480*/  UIADD3 UR4, UR5, 0x1, URZ ;  /* 0x0000000105047890 */ /* 0x000fe2000fffe03f */
[----:B------:R-:W-:Y:S01]  /*12490*/  FMNMX.FTZ R0, R6, R133, !PT ;  /* 0x0000008506007209 */ /* 0x000fe20007810000 */
[----:B------:R-:W-:Y:S01]  /*124a0*/  IMAD.WIDE.U32 R180, R180, -0x326172a9, RZ ;  /* 0xcd9e8d57b4b47825 */ /* 0x000fe200078e00ff */
        /* <DEDUP_REMOVED lines=126> */
[----:B------:R-:W-:Y:S01]  /*12c90*/  FMNMX.FTZ R136, R125, R136, !PT ;  /* 0x000000887d887209 */ /* 0x000fe20007810000 */
[----:B------:R-:W1:Y:S01]  /*12ca0*/  SHFL.BFLY PT, R172, R138, 0x2, 0x1f ;  /* 0x0c401f008aac7f89 */ /* 0x000e6200000e0000 */
[----:B------:R-:W-:Y:S04]  /*12cb0*/  FMNMX.FTZ R3, R130, R3, !PT ;  /* 0x0000000382037209 */ /* 0x000fe80007810000 */
[----:B------:R-:W-:Y:S03]  /*12cc0*/  FMNMX.FTZ R3, R131, R3, !PT ;  /* 0x0000000383037209 */ /* 0x000fe60007810000 */
[----:B------:R-:W2:Y:S08]  /*12cd0*/  SHFL.BFLY PT, R139, R136, 0x2, 0x1f ;  /* 0x0c401f00888b7f89 */ /* 0x000eb000000e0000 */
[----:B------:R-:W3:Y:S01]  /*12ce0*/  SHFL.BFLY PT, R137, R3, 0x2, 0x1f ;  /* 0x0c401f0003897f89 */ /* 0x000ee200000e0000 */
[----:B-1----:R-:W-:Y:S07]  /*12cf0*/  FMNMX.FTZ R138, R138, R172, !PT ;  /* 0x000000ac8a8a7209 */ /* 0x002fee0007810000 */
[----:B------:R-:W1:Y:S01]  /*12d00*/  SHFL.BFLY PT, R172, R138, 0x1, 0x1f ;  /* 0x0c201f008aac7f89 */ /* 0x000e6200000e0000 */
[----:B--2---:R-:W-:Y:S07]  /*12d10*/  FMNMX.FTZ R136, R136, R139, !PT ;  /* 0x0000008b88887209 */ /* 0x004fee0007810000 */
[----:B------:R-:W2:Y:S01]  /*12d20*/  SHFL.BFLY PT, R139, R136, 0x1, 0x1f ;  /* 0x0c201f00888b7f89 */ /* 0x000ea200000e0000 */
[----:B---3--:R-:W-:Y:S07]  /*12d30*/  FMNMX.FTZ R137, R3, R137, !PT ;  /* 0x0000008903897209 */ /* 0x008fee0007810000 */
[----:B------:R-:W3:Y:S01]  /*12d40*/  SHFL.BFLY PT, R3, R2, 0x1, 0x1f ;  /* 0x0c201f0002037f89 */ /* 0x000ee200000e0000 */
[----:B-1----:R-:W-:Y:S07]  /*12d50*/  FMNMX.FTZ R138, R138, R172, !PT ;  /* 0x000000ac8a8a7209 */ /* 0x002fee0007810000 */
[----:B------:R-:W1:Y:S01]  /*12d60*/  SHFL.BFLY PT, R173, R137, 0x1, 0x1f ;  /* 0x0c201f0089ad7f89 */ /* 0x000e6200000e0000 */
[C---:B------:R-:W-:Y:S01]  /*12d70*/  FSETP.NEU.FTZ.AND P1, PT, R138.reuse, -INF , PT ;  /* 0xff8000008a00780b */ /* 0x040fe20003f3d000 */
[C---:B------:R-:W-:Y:S02]  /*12d80*/  FADD.FTZ R0, -R138.reuse, R132 ;  /* 0x000000848a007221 */ /* 0x040fe40000010100 */
[----:B------:R-:W-:Y:S01]  /*12d90*/  FMUL.FTZ R177, R138, c[0x0][0x23c] ;  /* 0x00008f008ab17a20 */ /* 0x000fe20000410000 */
[----:B--2---:R-:W-:Y:S01]  /*12da0*/  FMNMX.FTZ R136, R136, R139, !PT ;  /* 0x0000008b88887209 */ /* 0x004fe20007810000 */
[----:B------:R-:W-:Y:S03]  /*12db0*/  FMUL.FTZ R0, R0, c[0x0][0x23c] ;  /* 0x00008f0000007a20 */ /* 0x000fe60000410000 */
[----:B------:R-:W-:Y:S01]  /*12dc0*/  FSEL R177, R177, RZ, P1 ;  /* 0x000000ffb1b17208 */ /* 0x000fe20000800000 */
[----:B------:R2:W-:Y:S01]  /*12dd0*/  MUFU.EX2 R132, R0 ;  /* 0x0000000000847308 */ /* 0x0005e20000000800 */
[----:B------:R-:W-:Y:S01]  /*12de0*/  FMUL.FTZ R139, R136, c[0x0][0x23c] ;  /* 0x00008f00888b7a20 */ /* 0x000fe20000410000 */
[----:B---3--:R-:W-:Y:S02]  /*12df0*/  FMNMX.FTZ R3, R2, R3, !PT ;  /* 0x0000000302037209 */ /* 0x008fe40007810000 */
[--C-:B------:R-:W-:Y:S02]  /*12e00*/  FFMA.FTZ R4, R4, c[0x0][0x23c], -R177.reuse ;  /* 0x00008f0004047a23 */ /* 0x100fe400000108b1 */
[--C-:B------:R-:W-:Y:S02]  /*12e10*/  FFMA.FTZ R49, R49, c[0x0][0x23c], -R177.reuse ;  /* 0x00008f0031317a23 */ /* 0x100fe400000108b1 */
[--C-:B------:R-:W-:Y:S02]  /*12e20*/  FFMA.FTZ R48, R48, c[0x0][0x23c], -R177.reuse ;  /* 0x00008f0030307a23 */ /* 0x100fe400000108b1 */
[----:B------:R-:W-:Y:S01]  /*12e30*/  MUFU.EX2 R194, R4 ;  /* 0x0000000400c27308 */ /* 0x000fe20000000800 */
[--C-:B------:R-:W-:Y:S01]  /*12e40*/  FFMA.FTZ R80, R80, c[0x0][0x23c], -R177.reuse ;  /* 0x00008f0050507a23 */ /* 0x100fe200000108b1 */
[----:B-1----:R-:W-:Y:S01]  /*12e50*/  FMNMX.FTZ R137, R137, R173, !PT ;  /* 0x000000ad89897209 */ /* 0x002fe20007810000 */
[--C-:B------:R-:W-:Y:S02]  /*12e60*/  FFMA.FTZ R81, R81, c[0x0][0x23c], -R177.reuse ;  /* 0x00008f0051517a23 */ /* 0x100fe400000108b1 */
[--C-:B------:R-:W-:Y:S01]  /*12e70*/  FFMA.FTZ R5, R5, c[0x0][0x23c], -R177.reuse ;  /* 0x00008f0005057a23 */ /* 0x100fe200000108b1 */
[C---:B------:R-:W-:Y:S01]  /*12e80*/  FSETP.NEU.FTZ.AND P1, PT, R137.reuse, -INF , PT ;  /* 0xff8000008900780b */ /* 0x040fe20003f3d000 */
[C---:B------:R-:W-:Y:S02]  /*12e90*/  FMUL.FTZ R176, R137.reuse, c[0x0][0x23c] ;  /* 0x00008f0089b07a20 */ /* 0x040fe40000410000 */
[--C-:B------:R-:W-:Y:S01]  /*12ea0*/  FFMA.FTZ R20, R20, c[0x0][0x23c], -R177.reuse ;  /* 0x00008f0014147a23 */ /* 0x100fe200000108b1 */
[----:B------:R-:W-:Y:S01]  /*12eb0*/  MUFU.EX2 R245, R5 ;  /* 0x0000000500f57308 */ /* 0x000fe20000000800 */
[--C-:B------:R-:W-:Y:S01]  /*12ec0*/  FFMA.FTZ R36, R36, c[0x0][0x23c], -R177.reuse ;  /* 0x00008f0024247a23 */ /* 0x100fe200000108b1 */
[----:B------:R-:W-:Y:S01]  /*12ed0*/  FSEL R176, R176, RZ, P1 ;  /* 0x000000ffb0b07208 */ /* 0x000fe20000800000 */
[----:B------:R-:W-:Y:S01]  /*12ee0*/  FFMA.FTZ R64, R64, c[0x0][0x23c], -R177 ;  /* 0x00008f0040407a23 */ /* 0x000fe200000108b1 */
[----:B------:R-:W-:Y:S01]  /*12ef0*/  FSETP.NEU.FTZ.AND P1, PT, R136, -INF , PT ;  /* 0xff8000008800780b */ /* 0x000fe20003f3d000 */
[----:B--2---:R-:W-:Y:S02]  /*12f00*/  FADD.FTZ R0, -R137, R133 ;  /* 0x0000008589007221 */ /* 0x004fe40000010100 */
[--C-:B------:R-:W-:Y:S01]  /*12f10*/  FFMA.FTZ R50, R50, c[0x0][0x23c], -R176.reuse ;  /* 0x00008f0032327a23 */ /* 0x100fe200000108b0 */
[----:B------:R-:W-:Y:S01]  /*12f20*/  FSEL R139, R139, RZ, P1 ;  /* 0x000000ff8b8b7208 */ /* 0x000fe20000800000 */
[--C-:B------:R-:W-:Y:S01]  /*12f30*/  FFMA.FTZ R51, R51, c[0x0][0x23c], -R176.reuse ;  /* 0x00008f0033337a23 */ /* 0x100fe200000108b0 */
[----:B------:R-:W-:Y:S01]  /*12f40*/  MUFU.EX2 R248, R20 ;  /* 0x0000001400f87308 */ /* 0x000fe20000000800 */
[--C-:B------:R-:W-:Y:S01]  /*12f50*/  FFMA.FTZ R22, R22, c[0x0][0x23c], -R176.reuse ;  /* 0x00008f0016167a23 */ /* 0x100fe200000108b0 */
[----:B------:R-:W-:Y:S01]  /*12f60*/  FSETP.NEU.FTZ.AND P1, PT, R3, -INF , PT ;  /* 0xff8000000300780b */ /* 0x000fe20003f3d000 */
[--C-:B------:R-:W-:Y:S02]  /*12f70*/  FFMA.FTZ R23, R23, c[0x0][0x23c], -R176.reuse ;  /* 0x00008f0017177a23 */ /* 0x100fe400000108b0 */
[----:B------:R-:W-:Y:S02]  /*12f80*/  FFMA.FTZ R72, R72, c[0x0][0x23c], -R139 ;  /* 0x00008f0048487a23 */ /* 0x000fe4000001088b */
[----:B------:R-:W-:Y:S02]  /*12f90*/  FMUL.FTZ R0, R0, c[0x0][0x23c] ;  /* 0x00008f0000007a20 */ /* 0x000fe40000410000 */
[--C-:B------:R-:W-:Y:S01]  /*12fa0*/  FFMA.FTZ R38, R38, c[0x0][0x23c], -R176.reuse ;  /* 0x00008f0026267a23 */ /* 0x100fe200000108b0 */
[----:B------:R-:W-:Y:S01]  /*12fb0*/  MUFU.EX2 R243, R22 ;  /* 0x0000001600f37308 */ /* 0x000fe20000000800 */
[--C-:B------:R-:W-:Y:S02]  /*12fc0*/  FFMA.FTZ R66, R66, c[0x0][0x23c], -R176.reuse ;  /* 0x00008f0042427a23 */ /* 0x100fe400000108b0 */
[--C-:B------:R-:W-:Y:S02]  /*12fd0*/  FFMA.FTZ R67, R67, c[0x0][0x23c], -R176.reuse ;  /* 0x00008f0043437a23 */ /* 0x100fe400000108b0 */
[----:B------:R-:W-:Y:S02]  /*12fe0*/  FFMA.FTZ R65, R65, c[0x0][0x23c], -R177 ;  /* 0x00008f0041417a23 */ /* 0x000fe400000108b1 */
        /* <DEDUP_REMOVED lines=9> */
[----:B------:R-:W-:Y:S02]  /*13080*/  FFMA.FTZ R131, R131, c[0x0][0x23c], -R176 ;  /* 0x00008f0083837a23 */ /* 0x000fe400000108b0 */
[----:B------:R-:W-:Y:S02]  /*13090*/  FMUL.FTZ R178, R3, c[0x0][0x23c] ;  /* 0x00008f0003b27a20 */ /* 0x000fe40000410000 */
[--C-:B------:R-:W-:Y:S02]  /*130a0*/  FFMA.FTZ R12, R12, c[0x0][0x23c], -R139.reuse ;  /* 0x00008f000c0c7a23 */ /* 0x100fe4000001088b */
[--C-:B------:R-:W-:Y:S01]  /*130b0*/  FFMA.FTZ R8, R8, c[0x0][0x23c], -R139.reuse ;  /* 0x00008f0008087a23 */ /* 0x100fe2000001088b */
[----:B------:R-:W-:Y:S01]  /*130c0*/  FSEL R178, R178, RZ, P1 ;  /* 0x000000ffb2b27208 */ /* 0x000fe20000800000 */
[----:B------:R-:W-:Y:S01]  /*130d0*/  FFMA.FTZ R13, R13, c[0x0][0x23c], -R139 ;  /* 0x00008f000d0d7a23 */ /* 0x000fe2000001088b */
[----:B------:R-:W-:Y:S01]  /*130e0*/  MUFU.EX2 R203, R12 ;  /* 0x0000000c00cb7308 */ /* 0x000fe20000000800 */
[----:B------:R-:W-:Y:S02]  /*130f0*/  FFMA.FTZ R17, R17, c[0x0][0x23c], -R177 ;  /* 0x00008f0011117a23 */ /* 0x000fe400000108b1 */
        /* <DEDUP_REMOVED lines=12> */
[----:B------:R-:W-:Y:S02]  /*131c0*/  FFMA.FTZ R18, R18, c[0x0][0x23c], -R176 ;  /* 0x00008f0012127a23 */ /* 0x000fe400000108b0 */
[----:B------:R-:W-:Y:S02]  /*131d0*/  FFMA.FTZ R15, R15, c[0x0][0x23c], -R178 ;  /* 0x00008f000f0f7a23 */ /* 0x000fe400000108b2 */
[----:B------:R-:W-:Y:S02]  /*131e0*/  FFMA.FTZ R9, R9, c[0x0][0x23c], -R139 ;  /* 0x00008f0009097a23 */ /* 0x000fe4000001088b */
[----:B-1----:R-:W-:Y:S01]  /*131f0*/  FADD.FTZ R0, -R136, R134 ;  /* 0x0000008688007221 */ /* 0x002fe20000010100 */
[----:B------:R-:W-:Y:S01]  /*13200*/  MUFU.EX2 R225, R10 ;  /* 0x0000000a00e17308 */ /* 0x000fe20000000800 */
[----:B------:R-:W-:Y:S02]  /*13210*/  FFMA.FTZ R32, R32, c[0x0][0x23c], -R177 ;  /* 0x00008f0020207a23 */ /* 0x000fe400000108b1 */
[----:B------:R-:W-:Y:S02]  /*13220*/  FMUL.FTZ R0, R0, c[0x0][0x23c] ;  /* 0x00008f0000007a20 */ /* 0x000fe40000410000 */
[----:B------:R-:W-:Y:S02]  /*13230*/  FFMA.FTZ R24, R24, c[0x0][0x23c], -R139 ;  /* 0x00008f0018187a23 */ /* 0x000fe4000001088b */
[----:B------:R-:W-:Y:S02]  /*13240*/  FFMA.FTZ R33, R33, c[0x0][0x23c], -R177 ;  /* 0x00008f0021217a23 */ /* 0x000fe400000108b1 */
[--C-:B------:R-:W-:Y:S01]  /*13250*/  FFMA.FTZ R34, R34, c[0x0][0x23c], -R176.reuse ;  /* 0x00008f0022227a23 */ /* 0x100fe200000108b0 */
[----:B------:R-:W-:Y:S01]  /*13260*/  MUFU.EX2 R251, R11 ;  /* 0x0000000b00fb7308 */ /* 0x000fe20000000800 */
[----:B------:R-:W-:Y:S02]  /*13270*/  FFMA.FTZ R35, R35, c[0x0][0x23c], -R176 ;  /* 0x00008f0023237a23 */ /* 0x000fe400000108b0 */
[----:B------:R-:W-:Y:S02]  /*13280*/  FFMA.FTZ R30, R30, c[0x0][0x23c], -R178 ;  /* 0x00008f001e1e7a23 */ /* 0x000fe400000108b2 */
[--C-:B------:R-:W-:Y:S02]  /*13290*/  FFMA.FTZ R25, R25, c[0x0][0x23c], -R139.reuse ;  /* 0x00008f0019197a23 */ /* 0x100fe4000001088b */
[--C-:B------:R-:W-:Y:S02]  /*132a0*/  FFMA.FTZ R28, R28, c[0x0][0x23c], -R139.reuse ;  /* 0x00008f001c1c7a23 */ /* 0x100fe4000001088b */
[--C-:B------:R-:W-:Y:S01]  /*132b0*/  FFMA.FTZ R29, R29, c[0x0][0x23c], -R139.reuse ;  /* 0x00008f001d1d7a23 */ /* 0x100fe2000001088b */
[----:B------:R-:W-:Y:S01]  /*132c0*/  MUFU.EX2 R197, R17 ;  /* 0x0000001100c57308 */ /* 0x000fe20000000800 */
[----:B------:R-:W-:Y:S02]  /*132d0*/  FFMA.FTZ R39, R39, c[0x0][0x23c], -R176 ;  /* 0x00008f0027277a23 */ /* 0x000fe400000108b0 */
[--C-:B------:R-:W-:Y:S02]  /*132e0*/  FFMA.FTZ R45, R45, c[0x0][0x23c], -R139.reuse ;  /* 0x00008f002d2d7a23 */ /* 0x100fe4000001088b */
[----:B------:R-:W-:Y:S02]  /*132f0*/  FFMA.FTZ R44, R44, c[0x0][0x23c], -R139 ;  /* 0x00008f002c2c7a23 */ /* 0x000fe4000001088b */
[--C-:B------:R-:W-:Y:S02]  /*13300*/  FFMA.FTZ R46, R46, c[0x0][0x23c], -R178.reuse ;  /* 0x00008f002e2e7a23 */ /* 0x100fe400000108b2 */
[----:B------:R-:W-:Y:S01]  /*13310*/  FFMA.FTZ R47, R47, c[0x0][0x23c], -R178 ;  /* 0x00008f002f2f7a23 */ /* 0x000fe200000108b2 */
[----:B------:R-:W-:Y:S01]  /*13320*/  MUFU.EX2 R179, R18 ;  /* 0x0000001200b37308 */ /* 0x000fe20000000800 */
[--C-:B------:R-:W-:Y:S02]  /*13330*/  FFMA.FTZ R52, R52, c[0x0][0x23c], -R177.reuse ;  /* 0x00008f0034347a23 */ /* 0x100fe400000108b1 */
[----:B------:R-:W-:Y:S02]  /*13340*/  FFMA.FTZ R53, R53, c[0x0][0x23c], -R177 ;  /* 0x00008f0035357a23 */ /* 0x000fe400000108b1 */
[----:B------:R-:W-:Y:S02]  /*13350*/  FFMA.FTZ R54, R54, c[0x0][0x23c], -R176 ;  /* 0x00008f0036367a23 */ /* 0x000fe400000108b0 */
[--C-:B------:R-:W-:Y:S02]  /*13360*/  FFMA.FTZ R60, R60, c[0x0][0x23c], -R139.reuse ;  /* 0x00008f003c3c7a23 */ /* 0x100fe4000001088b */
[--C-:B------:R-:W-:Y:S01]  /*13370*/  FFMA.FTZ R61, R61, c[0x0][0x23c], -R139.reuse ;  /* 0x00008f003d3d7a23 */ /* 0x100fe2000001088b */
[----:B------:R-:W-:Y:S01]  /*13380*/  MUFU.EX2 R233, R14 ;  /* 0x0000000e00e97308 */ /* 0x000fe20000000800 */
[--C-:B------:R-:W-:Y:S02]  /*13390*/  FFMA.FTZ R62, R62, c[0x0][0x23c], -R178.reuse ;  /* 0x00008f003e3e7a23 */ /* 0x100fe400000108b2 */
[--C-:B------:R-:W-:Y:S02]  /*133a0*/  FFMA.FTZ R63, R63, c[0x0][0x23c], -R178.reuse ;  /* 0x00008f003f3f7a23 */ /* 0x100fe400000108b2 */
[--C-:B------:R-:W-:Y:S02]  /*133b0*/  FFMA.FTZ R58, R58, c[0x0][0x23c], -R178.reuse ;  /* 0x00008f003a3a7a23 */ /* 0x100fe400000108b2 */
[----:B------:R-:W-:Y:S02]  /*133c0*/  FFMA.FTZ R59, R59, c[0x0][0x23c], -R178 ;  /* 0x00008f003b3b7a23 */ /* 0x000fe400000108b2 */
        /* <DEDUP_REMOVED lines=10> */
[--C-:B------:R-:W-:Y:S02]  /*13470*/  FFMA.FTZ R70, R70, c[0x0][0x23c], -R176.reuse ;  /* 0x00008f0046467a23 */ /* 0x100fe400000108b0 */
[----:B------:R-:W-:Y:S02]  /*13480*/  FFMA.FTZ R83, R83, c[0x0][0x23c], -R176 ;  /* 0x00008f0053537a23 */ /* 0x000fe400000108b0 */
        /* <DEDUP_REMOVED lines=22> */
[----:B------:R-:W-:Y:S02]  /*135f0*/  FFMA.FTZ R124, R124, c[0x0][0x23c], -R139 ;  /* 0x00008f007c7c7a23 */ /* 0x000fe4000001088b */
[--C-:B------:R-:W-:Y:S02]  /*13600*/  FFMA.FTZ R122, R122, c[0x0][0x23c], -R178.reuse ;  /* 0x00008f007a7a7a23 */ /* 0x100fe400000108b2 */
[--C-:B------:R-:W-:Y:S01]  /*13610*/  FFMA.FTZ R123, R123, c[0x0][0x23c], -R178.reuse ;  /* 0x00008f007b7b7a23 */ /* 0x100fe200000108b2 */
[----:B------:R-:W-:Y:S01]  /*13620*/  MUFU.EX2 R185, R34 ;  /* 0x0000002200b97308 */ /* 0x000fe20000000800 */
[--C-:B------:R-:W-:Y:S02]  /*13630*/  FFMA.FTZ R126, R126, c[0x0][0x23c], -R178.reuse ;  /* 0x00008f007e7e7a23 */ /* 0x100fe400000108b2 */
[----:B------:R-:W-:Y:S02]  /*13640*/  FFMA.FTZ R178, R127, c[0x0][0x23c], -R178 ;  /* 0x00008f007fb27a23 */ /* 0x000fe400000108b2 */
[--C-:B------:R-:W-:Y:S02]  /*13650*/  FFMA.FTZ R6, R6, c[0x0][0x23c], -R176.reuse ;  /* 0x00008f0006067a23 */ /* 0x100fe400000108b0 */
[--C-:B------:R-:W-:Y:S02]  /*13660*/  FFMA.FTZ R7, R7, c[0x0][0x23c], -R176.reuse ;  /* 0x00008f0007077a23 */ /* 0x100fe400000108b0 */
[----:B------:R-:W-:Y:S01]  /*13670*/  FFMA.FTZ R16, R16, c[0x0][0x23c], -R177 ;  /* 0x00008f0010107a23 */ /* 0x000fe200000108b1 */
[----:B------:R-:W-:Y:S01]  /*13680*/  MUFU.EX2 R231, R6 ;  /* 0x0000000600e77308 */ /* 0x000fe20000000800 */
[--C-:B------:R-:W-:Y:S02]  /*13690*/  FFMA.FTZ R19, R19, c[0x0][0x23c], -R176.reuse ;  /* 0x00008f0013137a23 */ /* 0x100fe400000108b0 */
[----:B-1----:R-:W-:Y:S02]  /*136a0*/  FADD.FTZ R0, -R3, R135 ;  /* 0x0000008703007221 */ /* 0x002fe40000010100 */
[--C-:B------:R-:W-:Y:S02]  /*136b0*/  FFMA.FTZ R37, R37, c[0x0][0x23c], -R177.reuse ;  /* 0x00008f0025257a23 */ /* 0x100fe400000108b1 */
[----:B------:R-:W-:Y:S02]  /*136c0*/  FMUL.FTZ R0, R0, c[0x0][0x23c] ;  /* 0x00008f0000007a20 */ /* 0x000fe40000410000 */
[--C-:B------:R-:W-:Y:S01]  /*136d0*/  FFMA.FTZ R97, R97, c[0x0][0x23c], -R177.reuse ;  /* 0x00008f0061617a23 */ /* 0x100fe200000108b1 */
[----:B------:R-:W-:Y:S01]  /*136e0*/  MUFU.EX2 R250, R7 ;  /* 0x0000000700fa7308 */ /* 0x000fe20000000800 */
[--C-:B------:R-:W-:Y:S02]  /*136f0*/  FFMA.FTZ R84, R84, c[0x0][0x23c], -R177.reuse ;  /* 0x00008f0054547a23 */ /* 0x100fe400000108b1 */
[--C-:B------:R-:W-:Y:S02]  /*13700*/  FFMA.FTZ R96, R96, c[0x0][0x23c], -R177.reuse ;  /* 0x00008f0060607a23 */ /* 0x100fe400000108b1 */
[--C-:B------:R-:W-:Y:S02]  /*13710*/  FFMA.FTZ R85, R85, c[0x0][0x23c], -R177.reuse ;  /* 0x00008f0055557a23 */ /* 0x100fe400000108b1 */
[--C-:B------:R-:W-:Y:S02]  /*13720*/  FFMA.FTZ R98, R98, c[0x0][0x23c], -R176.reuse ;  /* 0x00008f0062627a23 */ /* 0x100fe400000108b0 */
[--C-:B------:R-:W-:Y:S01]  /*13730*/  FFMA.FTZ R99, R99, c[0x0][0x23c], -R176.reuse ;  /* 0x00008f0063637a23 */ /* 0x100fe200000108b0 */
[----:B------:R-:W1:Y:S01]  /*13740*/  MUFU.EX2 R201, R16 ;  /* 0x0000001000c97308 */ /* 0x000e620000000800 */
[--C-:B------:R-:W-:Y:S02]  /*13750*/  FFMA.FTZ R86, R86, c[0x0][0x23c], -R176.reuse ;  /* 0x00008f0056567a23 */ /* 0x100fe400000108b0 */
[--C-:B------:R-:W-:Y:S02]  /*13760*/  FFMA.FTZ R87, R87, c[0x0][0x23c], -R176.reuse ;  /* 0x00008f0057577a23 */ /* 0x100fe400000108b0 */
[--C-:B------:R-:W-:Y:S02]  /*13770*/  FFMA.FTZ R112, R112, c[0x0][0x23c], -R177.reuse ;  /* 0x00008f0070707a23 */ /* 0x100fe400000108b1 */
[--C-:B------:R-:W-:Y:S02]  /*13780*/  FFMA.FTZ R113, R113, c[0x0][0x23c], -R177.reuse ;  /* 0x00008f0071717a23 */ /* 0x100fe400000108b1 */
[--C-:B------:R-:W-:Y:S01]  /*13790*/  FFMA.FTZ R114, R114, c[0x0][0x23c], -R176.reuse ;  /* 0x00008f0072727a23 */ /* 0x100fe200000108b0 */
[----:B------:R2:W-:Y:S01]  /*137a0*/  MUFU.EX2 R196, R19 ;  /* 0x0000001300c47308 */ /* 0x0005e20000000800 */
[----:B------:R-:W-:Y:S02]  /*137b0*/  FFMA.FTZ R115, R115, c[0x0][0x23c], -R176 ;  /* 0x00008f0073737a23 */ /* 0x000fe400000108b0 */
[--C-:B------:R-:W-:Y:S02]  /*137c0*/  FFMA.FTZ R100, R100, c[0x0][0x23c], -R177.reuse ;  /* 0x00008f0064647a23 */ /* 0x100fe400000108b1 */
[--C-:B------:R-:W-:Y:S02]  /*137d0*/  FFMA.FTZ R101, R101, c[0x0][0x23c], -R177.reuse ;  /* 0x00008f0065657a23 */ /* 0x100fe400000108b1 */
[--C-:B------:R-:W-:Y:S02]  /*137e0*/  FFMA.FTZ R128, R128, c[0x0][0x23c], -R177.reuse ;  /* 0x00008f0080807a23 */ /* 0x100fe400000108b1 */
[--C-:B------:R-:W-:Y:S01]  /*137f0*/  FFMA.FTZ R129, R129, c[0x0][0x23c], -R177.reuse ;  /* 0x00008f0081817a23 */ /* 0x100fe200000108b1 */
[----:B------:R-:W-:Y:S01]  /*13800*/  MUFU.EX2 R199, R35 ;  /* 0x0000002300c77308 */ /* 0x000fe20000000800 */
[----:B------:R-:W-:Y:S02]  /*13810*/  IMAD.U32 R4, RZ, RZ, UR25 ;  /* 0x00000019ff047e24 */ /* 0x000fe4000f8e00ff */
[--C-:B------:R-:W-:Y:S01]  /*13820*/  FFMA.FTZ R116, R116, c[0x0][0x23c], -R177.reuse ;  /* 0x00008f0074747a23 */ /* 0x100fe200000108b1 */
[----:B-1----:R-:W-:Y:S01]  /*13830*/  F2FP.BF16.PACK_AB R174, R197, R201 ;  /* 0x000000c9c5ae723e */ /* 0x002fe200000010ff */
[----:B------:R-:W-:Y:S01]  /*13840*/  IMAD.U32 R8, RZ, RZ, UR4 ;  /* 0x00000004ff087e24 */ /* 0x000fe2000f8e00ff */
[C---:B------:R-:W-:Y:S01]  /*13850*/  LOP3.LUT R4, R219.reuse, UR5, R4, 0x96, !PT ;  /* 0x00000005db047c12 */ /* 0x040fe2000f8e9604 */
[----:B------:R-:W-:Y:S01]  /*13860*/  UIADD3 UR4, UR5, 0x2, URZ ;  /* 0x0000000205047890 */ /* 0x000fe2000fffe03f */
[----:B------:R-:W-:Y:S01]  /*13870*/  FFMA.FTZ R118, R118, c[0x0][0x23c], -R176 ;  /* 0x00008f0076767a23 */ /* 0x000fe200000108b0 */
[----:B------:R-:W-:Y:S01]  /*13880*/  UIADD3 UR5, UR5, 0x3, URZ ;  /* 0x0000000305057890 */ /* 0x000fe2000fffe03f */
[----:B------:R-:W1:Y:S01]  /*13890*/  MUFU.EX2 R0, R0 ;  /* 0x0000000000007308 */ /* 0x000e620000000800 */
[----:B------:R-:W-:Y:S01]  /*138a0*/  IMAD.WIDE.U32 R6, R4, -0x326172a9, RZ ;  /* 0xcd9e8d5704067825 */ /* 0x000fe200078e00ff */
[----:B------:R-:W-:Y:S03]  /*138b0*/  LOP3.LUT R8, R219, UR25, R8, 0x96, !PT ;  /* 0x00000019db087c12 */ /* 0x000fe6000f8e9608 */
[----:B------:R-:W-:Y:S01]  /*138c0*/  FFMA.FTZ R176, R119, c[0x0][0x23c], -R176 ;  /* 0x00008f0077b07a23 */ /* 0x000fe200000108b0 */
[----:B------:R-:W-:Y:S01]  /*138d0*/  LOP3.LUT R12, R181, UR13, R6, 0x96, !PT ;  /* 0x0000000db50c7c12 */ /* 0x000fe2000f8e9606 */
[----:B------:R-:W-:Y:S01]  /*138e0*/  IMAD.WIDE.U32 R192, R8, -0x326172a9, RZ ;  /* 0xcd9e8d5708c07825 */ /* 0x000fe200078e00ff */
[C---:B------:R-:W-:Y:S02]  /*138f0*/  LOP3.LUT R4, R7.reuse, UR15, R228, 0x96, !PT ;  /* 0x0000000f07047c12 */ /* 0x040fe4000f8e96e4 */
[----:B------:R-:W-:Y:S01]  /*13900*/  MUFU.EX2 R232, R30 ;  /* 0x0000001e00e87308 */ /* 0x000fe20000000800 */
[----:B------:R-:W-:Y:S01]  /*13910*/  IMAD.WIDE.U32 R12, R12, -0x2daee0ad, RZ ;  /* 0xd2511f530c0c7825 */ /* 0x000fe200078e00ff */
[----:B------:R-:W-:Y:S02]  /*13920*/  LOP3.LUT R7, R7, UR15, R226, 0x96, !PT ;  /* 0x0000000f07077c12 */ /* 0x000fe4000f8e96e2 */
[----:B------:R-:W-:Y:S01]  /*13930*/  LOP3.LUT R6, R183, UR13, R6, 0x96, !PT ;  /* 0x0000000db7067c12 */ /* 0x000fe2000f8e9606 */
[----:B------:R-:W-:Y:S01]  /*13940*/  IMAD.WIDE.U32 R4, R4, -0x2daee0ad, RZ ;  /* 0xd2511f5304047825 */ /* 0x000fe200078e00ff */
[----:B------:R-:W-:Y:S03]  /*13950*/  LOP3.LUT R18, R181, UR13, R192, 0x96, !PT ;  /* 0x0000000db5127c12 */ /* 0x000fe6000f8e96c0 */
[----:B------:R-:W-:Y:S01]  /*13960*/  IMAD.WIDE.U32 R10, R7, -0x2daee0ad, RZ ;  /* 0xd2511f53070a7825 */ /* 0x000fe200078e00ff */
[----:B------:R-:W-:Y:S01]  /*13970*/  MUFU.EX2 R242, R49 ;  /* 0x0000003100f27308 */ /* 0x000fe20000000800 */
[----:B------:R-:W-:Y:S02]  /*13980*/  LOP3.LUT R5, R5, UR12, R222, 0x96, !PT ;  /* 0x0000000c05057c12 */ /* 0x000fe4000f8e96de */
[----:B------:R-:W-:Y:S01]  /*13990*/  LOP3.LUT R16, R13, UR10, R4, 0x96, !PT ;  /* 0x0000000a0d107c12 */ /* 0x000fe2000f8e9604 */
[----:B------:R-:W-:Y:S01]  /*139a0*/  IMAD.WIDE.U32 R6, R6, -0x2daee0ad, RZ ;  /* 0xd2511f5306067825 */ /* 0x000fe200078e00ff */
[----:B------:R-:W-:Y:S03]  /*139b0*/  LOP3.LUT R8, R11, UR12, R220, 0x96, !PT ;  /* 0x0000000c0b087c12 */ /* 0x000fe6000f8e96dc */
[----:B------:R-:W-:Y:S01]  /*139c0*/  IMAD.WIDE.U32 R4, R5, -0x326172a9, RZ ;  /* 0xcd9e8d5705047825 */ /* 0x000fe200078e00ff */
[----:B------:R-:W-:Y:S01]  /*139d0*/  LOP3.LUT R10, R7, UR10, R10, 0x96, !PT ;  /* 0x0000000a070a7c12 */ /* 0x000fe2000f8e960a */
[----:B------:R-:W-:Y:S02]  /*139e0*/  MUFU.EX2 R241, R25 ;  /* 0x0000001900f17308 */ /* 0x000fe40000000800 */
[----:B------:R-:W-:Y:S01]  /*139f0*/  IMAD.WIDE.U32 R16, R16, -0x326172a9, RZ ;  /* 0xcd9e8d5710107825 */ /* 0x000fe200078e00ff */
[----:B------:R-:W-:Y:S03]  /*13a00*/  LOP3.LUT R9, R5, UR11, R180, 0x96, !PT ;  /* 0x0000000b05097c12 */ /* 0x000fe6000f8e96b4 */
[----:B------:R-:W-:Y:S01]  /*13a10*/  IMAD.WIDE.U32 R14, R8, -0x326172a9, RZ ;  /* 0xcd9e8d57080e7825 */ /* 0x000fe200078e00ff */
[----:B------:R-:W-:Y:S02]  /*13a20*/  LOP3.LUT R13, R17, UR9, R4, 0x96, !PT ;  /* 0x00000009110d7c12 */ /* 0x000fe4000f8e9604 */
[----:B------:R-:W-:Y:S01]  /*13a30*/  LOP3.LUT R4, R193, UR15, R228, 0x96, !PT ;  /* 0x0000000fc1047c12 */ /* 0x000fe2000f8e96e4 */
[----:B------:R-:W-:Y:S01]  /*13a40*/  MUFU.EX2 R240, R28 ;  /* 0x0000001c00f07308 */ /* 0x000fe20000000800 */
[----:B------:R-:W-:Y:S01]  /*13a50*/  IMAD.WIDE.U32 R10, R10, -0x326172a9, RZ ;  /* 0xcd9e8d570a0a7825 */ /* 0x000fe200078e00ff */
[----:B------:R-:W-:Y:S03]  /*13a60*/  LOP3.LUT R7, R15, UR11, R182, 0x96, !PT ;  /* 0x0000000b0f077c12 */ /* 0x000fe6000f8e96b6 */
[----:B--2---:R-:W-:Y:S01]  /*13a70*/  IMAD.WIDE.U32 R18, R18, -0x2daee0ad, RZ ;  /* 0xd2511f5312127825 */ /* 0x004fe200078e00ff */
[----:B------:R-:W-:Y:S03]  /*13a80*/  LOP3.LUT R14, R11, UR9, R14, 0x96, !PT ;  /* 0x000000090b0e7c12 */ /* 0x000fe6000f8e960e */
[----:B------:R-:W-:Y:S01]  /*13a90*/  IMAD.WIDE.U32 R4, R4, -0x2daee0ad, RZ ;  /* 0xd2511f5304047825 */ /* 0x000fe200078e00ff */
[----:B------:R-:W-:Y:S03]  /*13aa0*/  MUFU.EX2 R237, R29 ;  /* 0x0000001d00ed7308 */ /* 0x000fe60000000800 */
[----:B------:R-:W-:Y:S01]  /*13ab0*/  IMAD.WIDE.U32 R8, R9, -0x2daee0ad, RZ ;  /* 0xd2511f5309087825 */ /* 0x000fe200078e00ff */
[----:B------:R-:W-:Y:S02]  /*13ac0*/  LOP3.LUT R19, R19, UR10, R4, 0x96, !PT ;  /* 0x0000000a13137c12 */ /* 0x000fe4000f8e9604 */
[----:B------:R-:W-:Y:S01]  /*13ad0*/  LOP3.LUT R11, R5, UR12, R222, 0x96, !PT ;  /* 0x0000000c050b7c12 */ /* 0x000fe2000f8e96de */
[----:B------:R-:W-:Y:S01]  /*13ae0*/  IMAD.WIDE.U32 R4, R7, -0x2daee0ad, RZ ;  /* 0xd2511f5307047825 */ /* 0x000fe200078e00ff */
[----:B------:R-:W-:Y:S02]  /*13af0*/  LOP3.LUT R9, R9, UR8, R12, 0x96, !PT ;  /* 0x0000000809097c12 */ /* 0x000fe4000f8e960c */
[----:B------:R2:W-:Y:S01]  /*13b00*/  MUFU.EX2 R239, R31 ;  /* 0x0000001f00ef7308 */ /* 0x0005e20000000800 */
[----:B------:R-:W-:Y:S01]  /*13b10*/  IMAD.WIDE.U32 R12, R13, -0x2daee0ad, RZ ;  /* 0xd2511f530d0c7825 */ /* 0x000fe200078e00ff */
[----:B------:R-:W-:Y:S03]  /*13b20*/  LOP3.LUT R17, R5, UR8, R6, 0x96, !PT ;  /* 0x0000000805117c12 */ /* 0x000fe6000f8e9606 */
[----:B------:R-:W-:Y:S01]  /*13b30*/  IMAD.WIDE.U32 R6, R11, -0x326172a9, RZ ;  /* 0xcd9e8d570b067825 */ /* 0x000fe200078e00ff */
[----:B------:R-:W-:Y:S03]  /*13b40*/  LOP3.LUT R5, R13, UR6, R8, 0x96, !PT ;  /* 0x000000060d057c12 */ /* 0x000fe6000f8e9608 */
[----:B------:R-:W-:Y:S01]  /*13b50*/  IMAD.WIDE.U32 R14, R14, -0x2daee0ad, RZ ;  /* 0xd2511f530e0e7825 */ /* 0x000fe200078e00ff */
[----:B------:R1:W-:Y:S01]  /*13b60*/  MUFU.EX2 R236, R26 ;  /* 0x0000001a00ec7308 */ /* 0x0003e20000000800 */
[----:B------:R-:W-:Y:S02]  /*13b70*/  LOP3.LUT R134, R7, UR11, R180, 0x96, !PT ;  /* 0x0000000b07867c12 */ /* 0x000fe4000f8e96b4 */
[----:B------:R-:W-:Y:S01]  /*13b80*/  FFMA.FTZ R7, R21, c[0x0][0x23c], -R177 ;  /* 0x00008f0015077a23 */ /* 0x000fe200000108b1 */
[----:B------:R-:W-:Y:S01]  /*13b90*/  LOP3.LUT R11, R15, UR6, R4, 0x96, !PT ;  /* 0x000000060f0b7c12 */ /* 0x000fe2000f8e9604 */
[----:B------:R-:W-:Y:S04]  /*13ba0*/  IMAD.WIDE.U32 R20, R17, -0x326172a9, RZ ;  /* 0xcd9e8d5711147825 */ /* 0x000fe800078e00ff */
[----:B------:R-:W-:Y:S01]  /*13bb0*/  IMAD.WIDE.U32 R8, R9, -0x326172a9, RZ ;  /* 0xcd9e8d5709087825 */ /* 0x000fe200078e00ff */
[----:B------:R3:W4:Y:S01]  /*13bc0*/  MUFU.EX2 R249, R7 ;  /* 0x0000000700f97308 */ /* 0x0007220000000800 */
[----:B------:R-:W-:Y:S02]  /*13bd0*/  LOP3.LUT R32, R21, UR7, R10, 0x96, !PT ;  /* 0x0000000715207c12 */ /* 0x000fe4000f8e960a */
[----:B------:R-:W-:Y:S01]  /*13be0*/  IMAD.WIDE.U32 R186, R19, -0x326172a9, RZ ;  /* 0xcd9e8d5713ba7825 */ /* 0x000fe200078e00ff */
[----:B------:R-:W-:Y:S03]  /*13bf0*/  LOP3.LUT R16, R9, UR7, R16, 0x96, !PT ;  /* 0x0000000709107c12 */ /* 0x000fe6000f8e9610 */
[----:B------:R-:W-:Y:S01]  /*13c00*/  IMAD.WIDE.U32 R4, R5, -0x326172a9, RZ ;  /* 0xcd9e8d5705047825 */ /* 0x000fe200078e00ff */
[----:B------:R-:W-:Y:S02]  /*13c10*/  LOP3.LUT R184, R187, UR9, R6, 0x96, !PT ;  /* 0x00000009bbb87c12 */ /* 0x000fe4000f8e9606 */
[----:B------:R5:W4:Y:S01]  /*13c20*/  MUFU.EX2 R234, R27 ;  /* 0x0000001b00ea7308 */ /* 0x000b220000000800 */
[----:B------:R-:W-:Y:S01]  /*13c30*/  IMAD.WIDE.U32 R134, R134, -0x2daee0ad, RZ ;  /* 0xd2511f5386867825 */ /* 0x000fe200078e00ff */
[----:B------:R-:W-:Y:S02]  /*13c40*/  SHF.R.U32.HI R21, RZ, 0x18, R4 ;  /* 0x00000018ff157819 */ /* 0x000fe40000011604 */
[----:B------:R-:W-:Y:S01]  /*13c50*/  LOP3.LUT R9, R5, UR17, R8, 0x96, !PT ;  /* 0x0000001105097c12 */ /* 0x000fe2000f8e9608 */
[----:B--2---:R-:W-:Y:S01]  /*13c60*/  IMAD.MOV.U32 R31, RZ, RZ, R233 ;  /* 0x000000ffff1f7224 */ /* 0x004fe200078e00e9 */
[----:B------:R-:W-:Y:S01]  /*13c70*/  SHF.R.U32.HI R17, RZ, 0x10, R4 ;  /* 0x00000010ff117819 */ /* 0x000fe20000011604 */
[----:B-1----:R-:W-:Y:S01]  /*13c80*/  FMUL.FTZ R26, R0, R162 ;  /* 0x000000a2001a7220 */ /* 0x002fe20000410000 */
[C---:B------:R-:W-:Y:S01]  /*13c90*/  LOP3.LUT R19, R4.reuse, 0xff, RZ, 0xc0, !PT ;  /* 0x000000ff04137812 */ /* 0x040fe200078ec0ff */
[----:B------:R-:W-:Y:S01]  /*13ca0*/  IMAD.MOV.U32 R30, RZ, RZ, R179 ;  /* 0x000000ffff1e7224 */ /* 0x000fe200078e00b3 */
[----:B------:R-:W1:Y:S01]  /*13cb0*/  MUFU.EX2 R244, R48 ;  /* 0x0000003000f47308 */ /* 0x000e620000000800 */
[----:B------:R-:W-:Y:S01]  /*13cc0*/  LOP3.LUT R191, R135, UR8, R18, 0x96, !PT ;  /* 0x0000000887bf7c12 */ /* 0x000fe2000f8e9612 */
[----:B------:R-:W-:Y:S02]  /*13cd0*/  IMAD.MOV.U32 R162, RZ, RZ, R195 ;  /* 0x000000ffffa27224 */ /* 0x000fe400078e00c3 */
[----:B---3--:R-:W-:Y:S01]  /*13ce0*/  IMAD.WIDE.U32 R6, R11, -0x326172a9, RZ ;  /* 0xcd9e8d570b067825 */ /* 0x008fe200078e00ff */
[----:B------:R-:W-:Y:S03]  /*13cf0*/  LOP3.LUT R11, R4, 0xffff, RZ, 0xc0, !PT ;  /* 0x0000ffff040b7812 */ /* 0x000fe600078ec0ff */
[----:B------:R-:W-:Y:S01]  /*13d00*/  IMAD.WIDE.U32 R4, R16, -0x2daee0ad, RZ ;  /* 0xd2511f5310047825 */ /* 0x000fe200078e00ff */
[C---:B------:R-:W-:Y:S01]  /*13d10*/  LOP3.LUT R10, R6.reuse, 0xffff, RZ, 0xc0, !PT ;  /* 0x0000ffff060a7812 */ /* 0x040fe200078ec0ff */
[----:B------:R-:W-:Y:S01]  /*13d20*/  MUFU.EX2 R235, R50 ;  /* 0x0000003200eb7308 */ /* 0x000fe20000000800 */
[--C-:B------:R-:W-:Y:S01]  /*13d30*/  SHF.R.U32.HI R13, RZ, 0x10, R6.reuse ;  /* 0x00000010ff0d7819 */ /* 0x100fe20000011606 */
[----:B------:R-:W-:Y:S01]  /*13d40*/  FFMA.FTZ R177, R117, c[0x0][0x23c], -R177 ;  /* 0x00008f0075b17a23 */ /* 0x000fe200000108b1 */
[----:B------:R-:W-:Y:S01]  /*13d50*/  LOP3.LUT R16, R6, 0xff, RZ, 0xc0, !PT ;  /* 0x000000ff06107812 */ /* 0x000fe200078ec0ff */
[----:B-----5:R-:W-:Y:S01]  /*13d60*/  FMUL.FTZ R27, R0, R163 ;  /* 0x000000a3001b7220 */ /* 0x020fe20000410000 */
[----:B------:R-:W-:Y:S02]  /*13d70*/  SHF.R.U32.HI R15, RZ, 0x18, R6 ;  /* 0x00000018ff0f7819 */ /* 0x000fe40000011606 */
[----:B------:R-:W-:Y:S02]  /*13d80*/  SHF.R.U32.HI R6, RZ, 0x8, R11 ;  /* 0x00000008ff067819 */ /* 0x000fe4000001160b */
[C---:B------:R-:W-:Y:S01]  /*13d90*/  LOP3.LUT R23, R4.reuse, 0xff, RZ, 0xc0, !PT ;  /* 0x000000ff04177812 */ /* 0x040fe200078ec0ff */
[----:B------:R-:W-:Y:S01]  /*13da0*/  MUFU.EX2 R163, R81 ;  /* 0x0000005100a37308 */ /* 0x000fe20000000800 */
[----:B------:R-:W-:Y:S02]  /*13db0*/  SHF.R.U32.HI R22, RZ, 0x18, R4 ;  /* 0x00000018ff167819 */ /* 0x000fe40000011604 */
[----:B------:R-:W-:Y:S02]  /*13dc0*/  LOP3.LUT R8, R7, UR17, R20, 0x96, !PT ;  /* 0x0000001107087c12 */ /* 0x000fe4000f8e9614 */
[----:B------:R-:W-:Y:S02]  /*13dd0*/  SHF.R.U32.HI R20, RZ, 0x10, R4 ;  /* 0x00000010ff147819 */ /* 0x000fe40000011604 */
[----:B------:R-:W-:Y:S02]  /*13de0*/  LOP3.LUT R7, R5, UR16, R12, 0x96, !PT ;  /* 0x0000001005077c12 */ /* 0x000fe4000f8e960c */
[----:B------:R-:W-:Y:S01]  /*13df0*/  LOP3.LUT R18, R4, 0xffff, RZ, 0xc0, !PT ;  /* 0x0000ffff04127812 */ /* 0x000fe200078ec0ff */
[----:B------:R-:W-:Y:S01]  /*13e00*/  MUFU.EX2 R98, R98 ;  /* 0x0000006200627308 */ /* 0x000fe20000000800 */
[----:B------:R-:W-:Y:S01]  /*13e10*/  IMAD.WIDE.U32 R4, R32, -0x2daee0ad, RZ ;  /* 0xd2511f5320047825 */ /* 0x000fe200078e00ff */
[----:B------:R-:W-:Y:S02]  /*13e20*/  PRMT R19, R19, 0x5410, R6 ;  /* 0x0000541013137816 */ /* 0x000fe40000000006 */
[----:B------:R-:W-:Y:S02]  /*13e30*/  LOP3.LUT R6, R13, 0xff, RZ, 0xc0, !PT ;  /* 0x000000ff0d067812 */ /* 0x000fe400078ec0ff */
[----:B------:R-:W-:Y:S02]  /*13e40*/  LOP3.LUT R11, R17, 0xff, RZ, 0xc0, !PT ;  /* 0x000000ff110b7812 */ /* 0x000fe400078ec0ff */
[----:B------:R-:W-:Y:S02]  /*13e50*/  PRMT R15, R6, 0x5410, R15 ;  /* 0x00005410060f7816 */ /* 0x000fe4000000000f */
[----:B------:R-:W-:Y:S01]  /*13e60*/  MUFU.EX2 R99, R99 ;  /* 0x0000006300637308 */ /* 0x000fe20000000800 */
[----:B------:R-:W-:Y:S02]  /*13e70*/  LOP3.LUT R24, R5, UR16, R14, 0x96, !PT ;  /* 0x0000001005187c12 */ /* 0x000fe4000f8e960e */
[C---:B------:R-:W-:Y:S01]  /*13e80*/  LOP3.LUT R13, R4.reuse, 0xff, RZ, 0xc0, !PT ;  /* 0x000000ff040d7812 */ /* 0x040fe200078ec0ff */
[--C-:B------:R-:W-:Y:S01]  /*13e90*/  HSET2.LE.AND R35, R15, R217.reuse, PT ;  /* 0x000000d90f237233 */ /* 0x100fe20003803000 */
[--C-:B------:R-:W-:Y:S02]  /*13ea0*/  SHF.R.U32.HI R14, RZ, 0x10, R4.reuse ;  /* 0x00000010ff0e7819 */ /* 0x100fe40000011604 */
[----:B------:R-:W-:Y:S02]  /*13eb0*/  SHF.R.U32.HI R17, RZ, 0x18, R4 ;  /* 0x00000018ff117819 */ /* 0x000fe40000011604 */
[----:B------:R-:W-:Y:S01]  /*13ec0*/  LOP3.LUT R12, R4, 0xffff, RZ, 0xc0, !PT ;  /* 0x0000ffff040c7812 */ /* 0x000fe200078ec0ff */
[----:B------:R-:W-:Y:S01]  /*13ed0*/  MUFU.EX2 R86, R86 ;  /* 0x0000005600567308 */ /* 0x000fe20000000800 */
[----:B------:R-:W-:Y:S02]  /*13ee0*/  SHF.R.U32.HI R5, RZ, 0x10, R9 ;  /* 0x00000010ff057819 */ /* 0x000fe40000011609 */
[----:B------:R-:W-:Y:S02]  /*13ef0*/  LOP3.LUT R4, R9, 0xffff, RZ, 0xc0, !PT ;  /* 0x0000ffff09047812 */ /* 0x000fe400078ec0ff */
[----:B------:R-:W-:Y:S02]  /*13f00*/  LOP3.LUT R6, R8, 0xffff, RZ, 0xc0, !PT ;  /* 0x0000ffff08067812 */ /* 0x000fe400078ec0ff */
[----:B------:R-:W-:Y:S02]  /*13f10*/  SHF.R.U32.HI R10, RZ, 0x8, R10 ;  /* 0x00000008ff0a7819 */ /* 0x000fe4000001160a */
[----:B------:R-:W-:Y:S01]  /*13f20*/  SHF.R.U32.HI R6, RZ, 0x8, R6 ;  /* 0x00000008ff067819 */ /* 0x000fe20000011606 */
[----:B------:R-:W-:Y:S01]  /*13f30*/  MUFU.EX2 R87, R87 ;  /* 0x0000005700577308 */ /* 0x000fe20000000800 */
[----:B------:R-:W-:Y:S02]  /*13f40*/  PRMT R16, R16, 0x5410, R10 ;  /* 0x0000541010107816 */ /* 0x000fe4000000000a */
        /* <DEDUP_REMOVED lines=9> */
[----:B------:R-:W-:Y:S01]  /*13fe0*/  SHF.R.U32.HI R6, RZ, 0x8, R18 ;  /* 0x00000008ff067819 */ /* 0x000fe20000011612 */
[--C-:B------:R-:W-:Y:S01]  /*13ff0*/  HSET2.LE.AND R32, R32, R217.reuse, PT ;  /* 0x000000d920207233 */ /* 0x100fe20003803000 */
[----:B------:R-:W-:Y:S01]  /*14000*/  PRMT R188, R5, 0x5410, R22 ;  /* 0x0000541005bc7816 */ /* 0x000fe20000000016 */
[----:B------:R-:W-:Y:S01]  /*14010*/  FMUL.FTZ R18, R133, R154 ;  /* 0x0000009a85127220 */ /* 0x000fe20000410000 */
[----:B------:R-:W-:Y:S01]  /*14020*/  PRMT R189, R23, 0x5410, R6 ;  /* 0x0000541017bd7816 */ /* 0x000fe20000000006 */
[----:B------:R-:W-:Y:S01]  /*14030*/  MUFU.EX2 R93, R93 ;  /* 0x0000005d005d7308 */ /* 0x000fe20000000800 */
[----:B------:R-:W2:Y:S01]  /*14040*/  LDSM.16.MT88.4 R20, [R205+0x4000] ;  /* 0x00400000cd14783b */ /* 0x000ea20000004200 */
[----:B------:R-:W-:Y:S01]  /*14050*/  LOP3.LUT R11, R9, 0xff, RZ, 0xc0, !PT ;  /* 0x000000ff090b7812 */ /* 0x000fe200078ec0ff */
[----:B------:R-:W-:Y:S01]  /*14060*/  IMAD.MOV.U32 R154, RZ, RZ, R198 ;  /* 0x000000ffff9a7224 */ /* 0x000fe200078e00c6 */
[----:B------:R-:W-:Y:S02]  /*14070*/  SHF.R.U32.HI R9, RZ, 0x18, R9 ;  /* 0x00000018ff097819 */ /* 0x000fe40000011609 */
[----:B------:R-:W-:Y:S01]  /*14080*/  PRMT R10, R11, 0x5410, R10 ;  /* 0x000054100b0a7816 */ /* 0x000fe2000000000a */
[----:B------:R-:W-:Y:S01]  /*14090*/  FMUL.FTZ R11, R0, R147 ;  /* 0x00000093000b7220 */ /* 0x000fe20000410000 */
[----:B------:R-:W-:Y:S02]  /*140a0*/  PRMT R173, R4, 0x5410, R9 ;  /* 0x0000541004ad7816 */ /* 0x000fe40000000009 */
[----:B------:R-:W-:Y:S01]  /*140b0*/  MUFU.EX2 R88, R88 ;  /* 0x0000005800587308 */ /* 0x000fe20000000800 */
[--C-:B------:R-:W-:Y:S01]  /*140c0*/  SHF.R.U32.HI R4, RZ, 0x10, R8.reuse ;  /* 0x00000010ff047819 */ /* 0x100fe20000011608 */
[--C-:B------:R-:W-:Y:S01]  /*140d0*/  HSET2.LE.AND R172, R10, R217.reuse, PT ;  /* 0x000000d90aac7233 */ /* 0x100fe20003803000 */
[----:B------:R-:W-:Y:S01]  /*140e0*/  SHF.R.U32.HI R8, RZ, 0x18, R8 ;  /* 0x00000018ff087819 */ /* 0x000fe20000011608 */
[--C-:B------:R-:W-:Y:S01]  /*140f0*/  HSET2.LE.AND R173, R173, R217.reuse, PT ;  /* 0x000000d9adad7233 */ /* 0x100fe20003803000 */
[----:B------:R-:W-:Y:S01]  /*14100*/  LOP3.LUT R4, R4, 0xff, RZ, 0xc0, !PT ;  /* 0x000000ff04047812 */ /* 0x000fe200078ec0ff */
[----:B------:R-:W-:Y:S01]  /*14110*/  FMUL.FTZ R10, R0, R146 ;  /* 0x00000092000a7220 */ /* 0x000fe20000410000 */
[----:B------:R-:W-:Y:S02]  /*14120*/  F2FP.BF16.PACK_AB R5, R196, R179 ;  /* 0x000000b3c405723e */ /* 0x000fe400000010ff */
[----:B------:R-:W-:Y:S01]  /*14130*/  PRMT R8, R4, 0x5410, R8 ;  /* 0x0000541004087816 */ /* 0x000fe20000000008 */
[----:B------:R-:W-:Y:S01]  /*14140*/  MUFU.EX2 R89, R89 ;  /* 0x0000005900597308 */ /* 0x000fe20000000800 */
[--C-:B------:R-:W-:Y:S01]  /*14150*/  HSET2.LE.AND R4, R19, R217.reuse, PT ;  /* 0x000000d913047233 */ /* 0x100fe20003803000 */
[----:B------:R-:W-:Y:S01]  /*14160*/  LOP3.LUT R175, R175, R5, RZ, 0xc0, !PT ;  /* 0x00000005afaf7212 */ /* 0x000fe200078ec0ff */
[----:B------:R-:W-:Y:S01]  /*14170*/  FMUL.FTZ R19, R133, R155 ;  /* 0x0000009b85137220 */ /* 0x000fe20000410000 */
[--C-:B------:R-:W-:Y:S01]  /*14180*/  HSET2.LE.AND R33, R8, R217.reuse, PT ;  /* 0x000000d908217233 */ /* 0x100fe20003803000 */
[----:B------:R-:W-:Y:S01]  /*14190*/  F2FP.BF16.PACK_AB R5, R250, R231 ;  /* 0x000000e7fa05723e */ /* 0x000fe200000010ff */
[----:B------:R-:W-:Y:S01]  /*141a0*/  IMAD.MOV.U32 R155, RZ, RZ, R197 ;  /* 0x000000ffff9b7224 */ /* 0x000fe200078e00c5 */
[----:B------:R-:W-:Y:S02]  /*141b0*/  LOP3.LUT R174, R4, R174, RZ, 0xc0, !PT ;  /* 0x000000ae04ae7212 */ /* 0x000fe400078ec0ff */
[----:B------:R-:W-:Y:S01]  /*141c0*/  F2FP.BF16.PACK_AB R4, R245, R194 ;  /* 0x000000c2f504723e */ /* 0x000fe200000010ff */
[----:B------:R-:W-:Y:S01]  /*141d0*/  MUFU.EX2 R197, R46 ;  /* 0x0000002e00c57308 */ /* 0x000fe20000000800 */
[----:B------:R-:W-:Y:S02]  /*141e0*/  F2FP.BF16.PACK_AB R6, R252, R230 ;  /* 0x000000e6fc06723e */ /* 0x000fe400000010ff */
[----:B------:R-:W-:Y:S02]  /*141f0*/  LOP3.LUT R172, R172, R4, RZ, 0xc0, !PT ;  /* 0x00000004acac7212 */ /* 0x000fe400078ec0ff */
[----:B------:R-:W-:Y:S02]  /*14200*/  F2FP.BF16.PACK_AB R4, R251, R225 ;  /* 0x000000e1fb04723e */ /* 0x000fe400000010ff */
[----:B------:R-:W-:Y:S02]  /*14210*/  LOP3.LUT R173, R173, R5, RZ, 0xc0, !PT ;  /* 0x00000005adad7212 */ /* 0x000fe400078ec0ff */
[----:B------:R-:W-:Y:S01]  /*14220*/  LOP3.LUT R32, R32, R6, RZ, 0xc0, !PT ;  /* 0x0000000620207212 */ /* 0x000fe200078ec0ff */
[----:B------:R-:W-:Y:S01]  /*14230*/  MUFU.EX2 R94, R94 ;  /* 0x0000005e005e7308 */ /* 0x000fe20000000800 */
[----:B------:R-:W-:Y:S02]  /*14240*/  F2FP.BF16.PACK_AB R5, R198, R203 ;  /* 0x000000cbc605723e */ /* 0x000fe400000010ff */
[----:B------:R-:W-:Y:S02]  /*14250*/  F2FP.BF16.PACK_AB R6, R195, R233 ;  /* 0x000000e9c306723e */ /* 0x000fe400000010ff */
[----:B------:R-:W-:Y:S02]  /*14260*/  LOP3.LUT R33, R33, R4, RZ, 0xc0, !PT ;  /* 0x0000000421217212 */ /* 0x000fe400078ec0ff */
[----:B------:R-:W-:Y:S02]  /*14270*/  LOP3.LUT R4, R7, 0xffff, RZ, 0xc0, !PT ;  /* 0x0000ffff07047812 */ /* 0x000fe400078ec0ff */
[----:B------:R-:W-:Y:S01]  /*14280*/  SHF.R.U32.HI R9, RZ, 0x8, R12 ;  /* 0x00000008ff097819 */ /* 0x000fe2000001160c */
[----:B------:R-:W3:Y:S01]  /*14290*/  MUFU.EX2 R233, R51 ;  /* 0x0000003300e97308 */ /* 0x000ee20000000800 */
[----:B------:R-:W-:Y:S01]  /*142a0*/  LOP3.LUT R34, R34, R5, RZ, 0xc0, !PT ;  /* 0x0000000522227212 */ /* 0x000fe200078ec0ff */
[C---:B------:R-:W-:Y:S01]  /*142b0*/  FMUL.FTZ R5, R132.reuse, R141 ;  /* 0x0000008d84057220 */ /* 0x040fe20000410000 */
[----:B------:R-:W-:Y:S01]  /*142c0*/  LOP3.LUT R35, R35, R6, RZ, 0xc0, !PT ;  /* 0x0000000623237212 */ /* 0x000fe200078ec0ff */
[----:B------:R-:W-:Y:S01]  /*142d0*/  FMUL.FTZ R6, R133, R142 ;  /* 0x0000008e85067220 */ /* 0x000fe20000410000 */
[----:B------:R-:W-:Y:S02]  /*142e0*/  SHF.R.U32.HI R8, RZ, 0x10, R7 ;  /* 0x00000010ff087819 */ /* 0x000fe40000011607 */
[----:B------:R-:W-:Y:S02]  /*142f0*/  LOP3.LUT R15, R7, 0xff, RZ, 0xc0, !PT ;  /* 0x000000ff070f7812 */ /* 0x000fe400078ec0ff */
[----:B------:R-:W-:Y:S01]  /*14300*/  PRMT R190, R13, 0x5410, R9 ;  /* 0x000054100dbe7816 */ /* 0x000fe20000000009 */
[----:B------:R5:W-:Y:S01]  /*14310*/  MUFU.EX2 R198, R45 ;  /* 0x0000002d00c67308 */ /* 0x000be20000000800 */
[----:B------:R-:W-:Y:S01]  /*14320*/  SHF.R.U32.HI R13, RZ, 0x8, R4 ;  /* 0x00000008ff0d7819 */ /* 0x000fe20000011604 */
[----:B------:R-:W-:Y:S01]  /*14330*/  FMUL.FTZ R4, R132, R140 ;  /* 0x0000008c84047220 */ /* 0x000fe20000410000 */
[----:B------:R-:W-:Y:S01]  /*14340*/  LOP3.LUT R16, R14, 0xff, RZ, 0xc0, !PT ;  /* 0x000000ff0e107812 */ /* 0x000fe200078ec0ff */
[----:B------:R-:W-:Y:S01]  /*14350*/  FMUL.FTZ R9, R2, R145 ;  /* 0x0000009102097220 */ /* 0x000fe20000410000 */
[----:B------:R-:W-:Y:S01]  /*14360*/  SHF.R.U32.HI R14, RZ, 0x18, R7 ;  /* 0x00000018ff0e7819 */ /* 0x000fe20000011607 */
[----:B------:R-:W-:Y:S01]  /*14370*/  FMUL.FTZ R7, R133, R143 ;  /* 0x0000008f85077220 */ /* 0x000fe20000410000 */
[----:B------:R-:W-:Y:S01]  /*14380*/  LOP3.LUT R12, R8, 0xff, RZ, 0xc0, !PT ;  /* 0x000000ff080c7812 */ /* 0x000fe200078ec0ff */
[----:B------:R-:W1:Y:S01]  /*14390*/  LDSM.16.MT88.4 R140, [R206+0x4000] ;  /* 0x00400000ce8c783b */ /* 0x000e620000004200 */
[C---:B------:R-:W-:Y:S01]  /*143a0*/  FMUL.FTZ R8, R2.reuse, R144 ;  /* 0x0000009002087220 */ /* 0x040fe20000410000 */
[----:B------:R-:W-:Y:S01]  /*143b0*/  MUFU.EX2 R95, R95 ;  /* 0x0000005f005f7308 */ /* 0x000fe20000000800 */
[----:B------:R-:W-:Y:S01]  /*143c0*/  PRMT R49, R15, 0x5410, R13 ;  /* 0x000054100f317816 */ /* 0x000fe2000000000d */
[----:B------:R-:W-:Y:S01]  /*143d0*/  FMUL.FTZ R13, R2, R149 ;  /* 0x00000095020d7220 */ /* 0x000fe20000410000 */
[-C--:B--2---:R-:W-:Y:S01]  /*143e0*/  HMMA.16816.F32.BF16 R4, R172, R20.reuse, R4 ;  /* 0x00000014ac04723c */ /* 0x084fe20000041804 */
[----:B------:R-:W-:Y:S01]  /*143f0*/  PRMT R179, R12, 0x5410, R14 ;  /* 0x000054100cb37816 */ /* 0x000fe2000000000e */
[----:B------:R-:W-:Y:S01]  /*14400*/  FMUL.FTZ R12, R2, R148 ;  /* 0x00000094020c7220 */ /* 0x000fe20000410000 */
[----:B------:R-:W-:Y:S01]  /*14410*/  PRMT R187, R16, 0x5410, R17 ;  /* 0x0000541010bb7816 */ /* 0x000fe20000000011 */
[----:B------:R-:W-:Y:S01]  /*14420*/  FMUL.FTZ R14, R0, R150 ;  /* 0x00000096000e7220 */ /* 0x000fe20000410000 */
[----:B------:R-:W-:Y:S01]  /*14430*/  LOP3.LUT R16, R24, 0xffff, RZ, 0xc0, !PT ;  /* 0x0000ffff18107812 */ /* 0x000fe200078ec0ff */
[----:B------:R-:W-:Y:S01]  /*14440*/  FMUL.FTZ R15, R0, R151 ;  /* 0x00000097000f7220 */ /* 0x000fe20000410000 */
[----:B------:R-:W-:Y:S01]  /*14450*/  MUFU.EX2 R90, R90 ;  /* 0x0000005a005a7308 */ /* 0x000fe20000000800 */
[C---:B------:R-:W-:Y:S01]  /*14460*/  HMMA.16816.F32.BF16 R8, R32.reuse, R20, R8 ;  /* 0x000000142008723c */ /* 0x040fe20000041808 */
[----:B------:R-:W-:Y:S03]  /*14470*/  FMUL.FTZ R17, R132, R153 ;  /* 0x0000009984117220 */ /* 0x000fe60000410000 */
[----:B------:R-:W-:Y:S01]  /*14480*/  LOP3.LUT R25, R24, 0xff, RZ, 0xc0, !PT ;  /* 0x000000ff18197812 */ /* 0x000fe200078ec0ff */
[----:B------:R-:W-:Y:S01]  /*14490*/  IMAD.MOV.U32 R144, RZ, RZ, R203 ;  /* 0x000000ffff907224 */ /* 0x000fe200078e00cb */
[----:B------:R-:W-:Y:S01]  /*144a0*/  SHF.R.U32.HI R29, RZ, 0x18, R24 ;  /* 0x00000018ff1d7819 */ /* 0x000fe20000011618 */
[----:B------:R-:W-:Y:S01]  /*144b0*/  IMAD.MOV.U32 R145, RZ, RZ, R185 ;  /* 0x000000ffff917224 */ /* 0x000fe200078e00b9 */
[-C--:B------:R-:W-:Y:S01]  /*144c0*/  HMMA.16816.F32.BF16 R12, R32, R22.reuse, R12 ;  /* 0x00000016200c723c */ /* 0x080fe2000004180c */
[----:B------:R2:W-:Y:S03]  /*144d0*/  MUFU.EX2 R203, R36 ;  /* 0x0000002400cb7308 */ /* 0x0005e60000000800 */
[----:B------:R-:W-:Y:S01]  /*144e0*/  SHF.R.U32.HI R21, RZ, 0x8, R16 ;  /* 0x00000008ff157819 */ /* 0x000fe20000011610 */
[C---:B------:R-:W-:Y:S01]  /*144f0*/  FMUL.FTZ R16, R132.reuse, R152 ;  /* 0x0000009884107220 */ /* 0x040fe20000410000 */
[----:B------:R-:W-:Y:S01]  /*14500*/  LOP3.LUT R20, R193, UR15, R226, 0x96, !PT ;  /* 0x0000000fc1147c12 */ /* 0x000fe2000f8e96e2 */
[----:B------:R-:W-:Y:S01]  /*14510*/  IMAD.MOV.U32 R193, RZ, RZ, R199 ;  /* 0x000000ffffc17224 */ /* 0x000fe200078e00c7 */
[----:B------:R-:W-:Y:S01]  /*14520*/  PRMT R152, R25, 0x5410, R21 ;  /* 0x0000541019987816 */ /* 0x000fe20000000015 */
[----:B------:R-:W-:Y:S02]  /*14530*/  FMUL.FTZ R21, R132, R157 ;  /* 0x0000009d84157220 */ /* 0x000fe40000410000 */
[----:B------:R-:W-:Y:S01]  /*14540*/  MUFU.EX2 R199, R38 ;  /* 0x0000002600c77308 */ /* 0x000fe20000000800 */
[C---:B------:R-:W-:Y:S01]  /*14550*/  HMMA.16816.F32.BF16 R16, R172.reuse, R22, R16 ;  /* 0x00000016ac10723c */ /* 0x040fe20000041810 */
[----:B------:R-:W-:Y:S01]  /*14560*/  SHF.R.U32.HI R25, RZ, 0x10, R24 ;  /* 0x00000010ff197819 */ /* 0x000fe20000011618 */
[----:B------:R-:W-:Y:S01]  /*14570*/  IMAD.WIDE.U32 R146, R20, -0x2daee0ad, RZ ;  /* 0xd2511f5314927825 */ /* 0x000fe200078e00ff */
[--C-:B-----5:R-:W-:Y:S02]  /*14580*/  HSET2.LE.AND R45, R152, R217.reuse, PT ;  /* 0x000000d9982d7233 */ /* 0x120fe40003803000 */
[----:B------:R-:W-:Y:S01]  /*14590*/  LOP3.LUT R28, R25, 0xff, RZ, 0xc0, !PT ;  /* 0x000000ff191c7812 */ /* 0x000fe200078ec0ff */
[----:B------:R-:W-:Y:S01]  /*145a0*/  FMUL.FTZ R20, R132, R156 ;  /* 0x0000009c84147220 */ /* 0x000fe20000410000 */
[----:B------:R-:W-:Y:S01]  /*145b0*/  LOP3.LUT R48, R147, UR12, R220, 0x96, !PT ;  /* 0x0000000c93307c12 */ /* 0x000fe2000f8e96dc */
[C---:B------:R-:W-:Y:S01]  /*145c0*/  FMUL.FTZ R22, R133.reuse, R158 ;  /* 0x0000009e85167220 */ /* 0x040fe20000410000 */
[----:B------:R-:W-:Y:S03]  /*145d0*/  MUFU.EX2 R91, R91 ;  /* 0x0000005b005b7308 */ /* 0x000fe60000000800 */
[----:B------:R-:W-:Y:S01]  /*145e0*/  FMUL.FTZ R23, R133, R159 ;  /* 0x0000009f85177220 */ /* 0x000fe20000410000 */
[----:B------:R-:W-:Y:S01]  /*145f0*/  PRMT R150, R28, 0x5410, R29 ;  /* 0x000054101c967816 */ /* 0x000fe2000000001d */
[----:B------:R-:W-:Y:S01]  /*14600*/  IMAD.MOV.U32 R157, RZ, RZ, R202 ;  /* 0x000000ffff9d7224 */ /* 0x000fe200078e00ca */
[--C-:B--2---:R-:W-:Y:S01]  /*14610*/  HSET2.LE.AND R36, R189, R217.reuse, PT ;  /* 0x000000d9bd247233 */ /* 0x104fe20003803000 */
[----:B------:R-:W-:Y:S02]  /*14620*/  FMUL.FTZ R28, R2, R164 ;  /* 0x000000a4021c7220 */ /* 0x000fe40000410000 */
[----:B------:R-:W-:Y:S01]  /*14630*/  IMAD.MOV.U32 R164, RZ, RZ, R201 ;  /* 0x000000ffffa47224 */ /* 0x000fe200078e00c9 */
[----:B------:R2:W5:Y:S01]  /*14640*/  MUFU.EX2 R202, R37 ;  /* 0x0000002500ca7308 */ /* 0x0005620000000800 */
[-C--:B-1----:R-:W-:Y:S01]  /*14650*/  HMMA.16816.F32.BF16 R20, R172, R140.reuse, R20 ;  /* 0x0000008cac14723c */ /* 0x082fe20000041814 */
[----:B------:R-:W-:Y:S01]  /*14660*/  IMAD.WIDE.U32 R148, R48, -0x326172a9, RZ ;  /* 0xcd9e8d5730947825 */ /* 0x000fe200078e00ff */
[--C-:B------:R-:W-:Y:S03]  /*14670*/  HSET2.LE.AND R46, R150, R217.reuse, PT ;  /* 0x000000d9962e7233 */ /* 0x100fe60003803000 */
[C---:B------:R-:W-:Y:S02]  /*14680*/  FMUL.FTZ R24, R2.reuse, R160 ;  /* 0x000000a002187220 */ /* 0x040fe40000410000 */
[----:B------:R-:W-:Y:S02]  /*14690*/  FMUL.FTZ R25, R2, R161 ;  /* 0x000000a102197220 */ /* 0x000fe40000410000 */
[----:B------:R1:W1:Y:S03]  /*146a0*/  MUFU.EX2 R201, R39 ;  /* 0x0000002700c97308 */ /* 0x0002660000000800 */
[----:B------:R-:W-:Y:S02]  /*146b0*/  IMAD.WIDE.U32 R184, R184, -0x2daee0ad, RZ ;  /* 0xd2511f53b8b87825 */ /* 0x000fe400078e00ff */
[C---:B------:R-:W-:Y:S02]  /*146c0*/  HMMA.16816.F32.BF16 R24, R32.reuse, R140, R24 ;  /* 0x0000008c2018723c */ /* 0x040fe40000041818 */
[----:B------:R-:W-:Y:S01]  /*146d0*/  FMUL.FTZ R29, R2, R165 ;  /* 0x000000a5021d7220 */ /* 0x000fe20000410000 */
[----:B------:R-:W-:Y:S01]  /*146e0*/  LOP3.LUT R153, R185, UR6, R134, 0x96, !PT ;  /* 0x00000006b9997c12 */ /* 0x000fe2000f8e9686 */
[----:B------:R-:W-:Y:S01]  /*146f0*/  IMAD.MOV.U32 R165, RZ, RZ, R30 ;  /* 0x000000ffffa57224 */ /* 0x000fe200078e001e */
[----:B------:R-:W-:Y:S01]  /*14700*/  MUFU.EX2 R189, R66 ;  /* 0x0000004200bd7308 */ /* 0x000fe20000000800 */
[----:B------:R-:W-:Y:S01]  /*14710*/  LOP3.LUT R134, R183, UR13, R192, 0x96, !PT ;  /* 0x0000000db7867c12 */ /* 0x000fe2000f8e96c0 */
[----:B------:R-:W-:Y:S02]  /*14720*/  IMAD.MOV.U32 R192, RZ, RZ, R31 ;  /* 0x000000ffffc07224 */ /* 0x000fe400078e001f */
[C---:B------:R-:W-:Y:S03]  /*14730*/  FMUL.FTZ R31, R0.reuse, R167 ;  /* 0x000000a7001f7220 */ /* 0x040fe60000410000 */
[----:B------:R-:W-:Y:S01]  /*14740*/  IMAD.MOV.U32 R167, RZ, RZ, R200 ;  /* 0x000000ffffa77224 */ /* 0x000fe200078e00c8 */
[--C-:B--2---:R-:W-:Y:S01]  /*14750*/  HSET2.LE.AND R37, R188, R217.reuse, PT ;  /* 0x000000d9bc257233 */ /* 0x104fe20003803000 */
[----:B------:R-:W-:Y:S01]  /*14760*/  FMUL.FTZ R30, R0, R166 ;  /* 0x000000a6001e7220 */ /* 0x000fe20000410000 */
[----:B------:R-:W-:Y:S01]  /*14770*/  MUFU.EX2 R102, R102 ;  /* 0x0000006600667308 */ /* 0x000fe20000000800 */
[----:B------:R-:W-:Y:S01]  /*14780*/  IMAD.MOV.U32 R158, RZ, RZ, R154 ;  /* 0x000000ffff9e7224 */ /* 0x000fe200078e009a */
[----:B------:R-:W-:Y:S01]  /*14790*/  F2FP.BF16.PACK_AB R38, R167, R157 ;  /* 0x0000009da726723e */ /* 0x000fe200000010ff */
[----:B------:R-:W-:Y:S02]  /*147a0*/  IMAD.MOV.U32 R166, RZ, RZ, R145 ;  /* 0x000000ffffa67224 */ /* 0x000fe400078e0091 */
[----:B------:R-:W-:Y:S01]  /*147b0*/  IMAD.MOV.U32 R156, RZ, RZ, R144 ;  /* 0x000000ffff9c7224 */ /* 0x000fe200078e0090 */
[----:B------:R-:W-:Y:S01]  /*147c0*/  LOP3.LUT R38, R36, R38, RZ, 0xc0, !PT ;  /* 0x0000002624267212 */ /* 0x000fe200078ec0ff */
[-C--:B------:R-:W-:Y:S01]  /*147d0*/  HMMA.16816.F32.BF16 R28, R32, R142.reuse, R28 ;  /* 0x0000008e201c723c */ /* 0x080fe2000004181c */
[----:B------:R-:W-:Y:S01]  /*147e0*/  LOP3.LUT R144, R149, UR11, R182, 0x96, !PT ;  /* 0x0000000b95907c12 */ /* 0x000fe2000f8e96b6 */
[--C-:B------:R-:W-:Y:S01]  /*147f0*/  HSET2.LE.AND R36, R49, R217.reuse, PT ;  /* 0x000000d931247233 */ /* 0x100fe20003803000 */
[----:B-1----:R-:W-:Y:S01]  /*14800*/  F2FP.BF16.PACK_AB R39, R193, R166 ;  /* 0x000000a6c127723e */ /* 0x002fe200000010ff */
[----:B------:R-:W1:Y:S01]  /*14810*/  LDSM.16.MT88.4 R48, [R205+0x4400] ;  /* 0x00440000cd30783b */ /* 0x000e620000004200 */
[----:B------:R-:W-:Y:S01]  /*14820*/  MUFU.EX2 R154, R42 ;  /* 0x0000002a009a7308 */ /* 0x000fe20000000800 */
[----:B------:R-:W-:Y:S01]  /*14830*/  IMAD.WIDE.U32 R144, R144, -0x2daee0ad, RZ ;  /* 0xd2511f5390907825 */ /* 0x000fe200078e00ff */
[----:B----4-:R-:W-:Y:S02]  /*14840*/  F2FP.BF16.PACK_AB R32, R249, R248 ;  /* 0x000000f8f920723e */ /* 0x010fe400000010ff */
[----:B------:R-:W-:Y:S03]  /*14850*/  LOP3.LUT R39, R37, R39, RZ, 0xc0, !PT ;  /* 0x0000002725277212 */ /* 0x000fe600078ec0ff */
[----:B------:R-:W-:Y:S01]  /*14860*/  LOP3.LUT R36, R36, R32, RZ, 0xc0, !PT ;  /* 0x0000002024247212 */ /* 0x000fe200078ec0ff */
[----:B------:R-:W-:Y:S01]  /*14870*/  IMAD.WIDE.U32 R134, R134, -0x2daee0ad, RZ ;  /* 0xd2511f5386867825 */ /* 0x000fe200078e00ff */
[----:B------:R-:W-:Y:S01]  /*14880*/  F2FP.BF16.PACK_AB R32, R246, R243 ;  /* 0x000000f3f620723e */ /* 0x000fe200000010ff */
[--C-:B------:R-:W-:Y:S01]  /*14890*/  HSET2.LE.AND R37, R179, R217.reuse, PT ;  /* 0x000000d9b3257233 */ /* 0x100fe20003803000 */
[----:B------:R2:W2:Y:S01]  /*148a0*/  MUFU.EX2 R200, R44 ;  /* 0x0000002c00c87308 */ /* 0x0004a20000000800 */
[----:B------:R-:W-:Y:S01]  /*148b0*/  IMAD.MOV.U32 R159, RZ, RZ, R196 ;  /* 0x000000ffff9f7224 */ /* 0x000fe200078e00c4 */
[----:B------:R-:W-:Y:S01]  /*148c0*/  LOP3.LUT R151, R145, UR8, R134, 0x96, !PT ;  /* 0x0000000891977c12 */ /* 0x000fe2000f8e9686 */
[----:B------:R-:W-:Y:S01]  /*148d0*/  FFMA.FTZ R145, R40, c[0x0][0x23c], -R139 ;  /* 0x00008f0028917a23 */ /* 0x000fe2000001088b */
[----:B------:R-:W-:Y:S01]  /*148e0*/  LOP3.LUT R37, R37, R32, RZ, 0xc0, !PT ;  /* 0x0000002025257212 */ /* 0x000fe200078ec0ff */
[C---:B------:R-:W-:Y:S01]  /*148f0*/  FMUL.FTZ R32, R132.reuse, R168 ;  /* 0x000000a884207220 */ /* 0x040fe20000410000 */
[----:B------:R-:W-:Y:S01]  /*14900*/  LOP3.LUT R146, R135, UR10, R146, 0x96, !PT ;  /* 0x0000000a87927c12 */ /* 0x000fe2000f8e9692 */
[----:B------:R-:W-:Y:S01]  /*14910*/  IMAD.MOV.U32 R168, RZ, RZ, R156 ;  /* 0x000000ffffa87224 */ /* 0x000fe200078e009c */
[----:B------:R-:W-:Y:S01]  /*14920*/  F2FP.BF16.PACK_AB R40, R237, R240 ;  /* 0x000000f0ed28723e */ /* 0x000fe200000010ff */
[----:B------:R-:W-:Y:S01]  /*14930*/  IMAD.MOV.U32 R156, RZ, RZ, R155 ;  /* 0x000000ffff9c7224 */ /* 0x000fe200078e009b */
[----:B------:R-:W-:Y:S01]  /*14940*/  F2FP.BF16.PACK_AB R134, R239, R232 ;  /* 0x000000e8ef86723e */ /* 0x000fe200000010ff */
[----:B------:R3:W3:Y:S01]  /*14950*/  MUFU.EX2 R196, R47 ;  /* 0x0000002f00c47308 */ /* 0x0006e20000000800 */
[C---:B------:R-:W-:Y:S01]  /*14960*/  FMUL.FTZ R33, R132.reuse, R169 ;  /* 0x000000a984217220 */ /* 0x040fe20000410000 */
[--C-:B------:R-:W-:Y:S01]  /*14970*/  HSET2.LE.AND R135, R187, R217.reuse, PT ;  /* 0x000000d9bb877233 */ /* 0x100fe20003803000 */
[C---:B------:R-:W-:Y:S02]  /*14980*/  FMUL.FTZ R34, R133.reuse, R170 ;  /* 0x000000aa85227220 */ /* 0x040fe40000410000 */
[----:B------:R-:W-:Y:S02]  /*14990*/  FMUL.FTZ R35, R133, R171 ;  /* 0x000000ab85237220 */ /* 0x000fe40000410000 */
[----:B------:R-:W-:Y:S02]  /*149a0*/  FFMA.FTZ R132, R132, R247, R194 ;  /* 0x000000f784847223 */ /* 0x000fe400000100c2 */
[----:B------:R-:W4:Y:S01]  /*149b0*/  LDL.LU R247, [R1+0x10] ;  /* 0x0000100001f77983 */ /* 0x000f220000300800 */
[----:B------:R5:W-:Y:S01]  /*149c0*/  MUFU.EX2 R155, R145 ;  /* 0x00000091009b7308 */ /* 0x000be20000000800 */
[----:B------:R-:W-:Y:S01]  /*149d0*/  IMAD.MOV.U32 R171, RZ, RZ, R193 ;  /* 0x000000ffffab7224 */ /* 0x000fe200078e00c1 */
[----:B------:R-:W-:Y:S01]  /*149e0*/  HMMA.16816.F32.BF16 R32, R172, R142, R32 ;  /* 0x0000008eac20723c */ /* 0x000fe20000041820 */
[----:B--2---:R-:W-:Y:S01]  /*149f0*/  F2FP.BF16.PACK_AB R44, R241, R238 ;  /* 0x000000eef12c723e */ /* 0x004fe200000010ff */
[----:B------:R-:W2:Y:S01]  /*14a00*/  LDSM.16.MT88.4 R140, [R206+0x4400] ;  /* 0x00440000ce8c783b */ /* 0x000ea20000004200 */
[----:B------:R-:W-:Y:S02]  /*14a10*/  IMAD.WIDE.U32 R146, R146, -0x326172a9, RZ ;  /* 0xcd9e8d5792927825 */ /* 0x000fe400078e00ff */
[----:B------:R-:W-:Y:S02]  /*14a20*/  LOP3.LUT R44, R45, R44, RZ, 0xc0, !PT ;  /* 0x0000002c2d2c7212 */ /* 0x000fe400078ec0ff */
[----:B------:R-:W-:Y:S01]  /*14a30*/  F2FP.BF16.PACK_AB R45, R234, R236 ;  /* 0x000000ecea2d723e */ /* 0x000fe200000010ff */
[-C--:B-1----:R-:W-:Y:S01]  /*14a40*/  HMMA.16816.F32.BF16 R4, R36, R48.reuse, R4 ;  /* 0x000000302404723c */ /* 0x082fe20000041804 */
[----:B------:R-:W-:Y:S01]  /*14a50*/  LOP3.LUT R148, R147, UR9, R148, 0x96, !PT ;  /* 0x0000000993947c12 */ /* 0x000fe2000f8e9694 */
[----:B------:R-:W4:Y:S01]  /*14a60*/  LDL.LU R194, [R1+0xc] ;  /* 0x00000c0001c27983 */ /* 0x000f220000300800 */
[----:B------:R-:W-:Y:S01]  /*14a70*/  MUFU.EX2 R193, R64 ;  /* 0x0000004000c17308 */ /* 0x000fe20000000800 */
[----:B------:R-:W-:Y:S01]  /*14a80*/  LOP3.LUT R45, R46, R45, RZ, 0xc0, !PT ;  /* 0x0000002d2e2d7212 */ /* 0x000fe200078ec0ff */
[--C-:B---3--:R-:W-:Y:S01]  /*14a90*/  HSET2.LE.AND R47, R190, R217.reuse, PT ;  /* 0x000000d9be2f7233 */ /* 0x108fe20003803000 */
[----:B------:R-:W-:Y:S06]  /*14aa0*/  IMAD.WIDE.U32 R148, R148, -0x2daee0ad, RZ ;  /* 0xd2511f5394947825 */ /* 0x000fec00078e00ff */
[----:B------:R-:W-:Y:S01]  /*14ab0*/  LOP3.LUT R46, R47, R40, RZ, 0xc0, !PT ;  /* 0x000000282f2e7212 */ /* 0x000fe200078ec0ff */
[----:B------:R-:W-:Y:S01]  /*14ac0*/  MUFU.EX2 R172, R57 ;  /* 0x0000003900ac7308 */ /* 0x000fe20000000800 */
[----:B------:R-:W-:Y:S01]  /*14ad0*/  LOP3.LUT R47, R135, R134, RZ, 0xc0, !PT ;  /* 0x00000086872f7212 */ /* 0x000fe200078ec0ff */
[----:B-----5:R-:W-:Y:S01]  /*14ae0*/  FFMA.FTZ R145, R41, c[0x0][0x23c], -R139 ;  /* 0x00008f0029917a23 */ /* 0x020fe2000001088b */
[----:B------:R-:W-:Y:S01]  /*14af0*/  LOP3.LUT R144, R149, UR6, R144, 0x96, !PT ;  /* 0x0000000695907c12 */ /* 0x000fe2000f8e9690 */
[----:B------:R-:W-:Y:S04]  /*14b00*/  IMAD.WIDE.U32 R134, R191, -0x326172a9, RZ ;  /* 0xcd9e8d57bf867825 */ /* 0x000fe800078e00ff */
[C---:B------:R-:W-:Y:S01]  /*14b10*/  HMMA.16816.F32.BF16 R8, R44.reuse, R48, R8 ;  /* 0x000000302c08723c */ /* 0x040fe20000041808 */
[----:B------:R-:W-:Y:S01]  /*14b20*/  LOP3.LUT R150, R135, UR7, R186, 0x96, !PT ;  /* 0x0000000787967c12 */ /* 0x000fe2000f8e96ba */
[----:B------:R1:W3:Y:S01]  /*14b30*/  MUFU.EX2 R195, R145 ;  /* 0x0000009100c37308 */ /* 0x0002e20000000800 */
[----:B------:R-:W-:Y:S02]  /*14b40*/  IMAD.U32 R42, RZ, RZ, UR4 ;  /* 0x00000004ff2a7e24 */ /* 0x000fe4000f8e00ff */
[----:B------:R-:W-:Y:S03]  /*14b50*/  IMAD.WIDE.U32 R40, R153, -0x326172a9, RZ ;  /* 0xcd9e8d5799287825 */ /* 0x000fe600078e00ff */
[----:B------:R-:W-:Y:S01]  /*14b60*/  LOP3.LUT R42, R219, UR25, R42, 0x96, !PT ;  /* 0x00000019db2a7c12 */ /* 0x000fe2000f8e962a */
[-C--:B------:R-:W-:Y:S03]  /*14b70*/  HMMA.16816.F32.BF16 R12, R44, R50.reuse, R12 ;  /* 0x000000322c0c723c */ /* 0x080fe6000004180c */
[----:B------:R-:W-:Y:S01]  /*14b80*/  LOP3.LUT R134, R41, UR17, R134, 0x96, !PT ;  /* 0x0000001129867c12 */ /* 0x000fe2000f8e9686 */
[----:B------:R5:W3:Y:S01]  /*14b90*/  MUFU.EX2 R191, R43 ;  /* 0x0000002b00bf7308 */ /* 0x000ae20000000800 */
[----:B------:R-:W-:Y:S01]  /*14ba0*/  LOP3.LUT R135, R40, 0xffff, RZ, 0xc0, !PT ;  /* 0x0000ffff28877812 */ /* 0x000fe200078ec0ff */
[----:B------:R-:W-:Y:S01]  /*14bb0*/  IMAD.WIDE.U32 R48, R151, -0x326172a9, RZ ;  /* 0xcd9e8d5797307825 */ /* 0x000fe200078e00ff */
[--C-:B------:R-:W-:Y:S01]  /*14bc0*/  SHF.R.U32.HI R147, RZ, 0x10, R40.reuse ;  /* 0x00000010ff937819 */ /* 0x100fe20000011628 */
[C---:B------:R-:W-:Y:S01]  /*14bd0*/  HMMA.16816.F32.BF16 R16, R36.reuse, R50, R16 ;  /* 0x000000322410723c */ /* 0x040fe20000041810 */
[----:B------:R-:W-:Y:S03]  /*14be0*/  SHF.R.U32.HI R149, RZ, 0x18, R40 ;  /* 0x00000018ff957819 */ /* 0x000fe60000011628 */
[----:B------:R-:W-:Y:S01]  /*14bf0*/  LOP3.LUT R146, R49, UR7, R146, 0x96, !PT ;  /* 0x0000000731927c12 */ /* 0x000fe2000f8e9692 */
[----:B------:R-:W-:Y:S01]  /*14c00*/  IMAD.WIDE.U32 R152, R42, -0x326172a9, RZ ;  /* 0xcd9e8d572a987825 */ /* 0x000fe200078e00ff */
[----:B------:R-:W-:Y:S01]  /*14c10*/  LOP3.LUT R49, R147, 0xff, RZ, 0xc0, !PT ;  /* 0x000000ff93317812 */ /* 0x000fe200078ec0ff */
[----:B------:R3:W-:Y:S01]  /*14c20*/  MUFU.EX2 R173, R56 ;  /* 0x0000003800ad7308 */ /* 0x0007e20000000800 */
[-C--:B--2---:R-:W-:Y:S01]  /*14c30*/  HMMA.16816.F32.BF16 R20, R36, R140.reuse, R20 ;  /* 0x0000008c2414723c */ /* 0x084fe20000041814 */
[----:B-1----:R-:W-:Y:S03]  /*14c40*/  LOP3.LUT R145, R40, 0xff, RZ, 0xc0, !PT ;  /* 0x000000ff28917812 */ /* 0x002fe600078ec0ff */
[----:B------:R-:W-:Y:S01]  /*14c50*/  LOP3.LUT R42, R181, UR13, R152, 0x96, !PT ;  /* 0x0000000db52a7c12 */ /* 0x000fe2000f8e9698 */
[----:B------:R-:W-:Y:S01]  /*14c60*/  IMAD.WIDE.U32 R40, R144, -0x326172a9, RZ ;  /* 0xcd9e8d5790287825 */ /* 0x000fe200078e00ff */
[----:B------:R-:W-:Y:S02]  /*14c70*/  PRMT R149, R49, 0x5410, R149 ;  /* 0x0000541031957816 */ /* 0x000fe40000000095 */
[----:B------:R-:W-:Y:S01]  /*14c80*/  LOP3.LUT R57, R153, UR15, R226, 0x96, !PT ;  /* 0x0000000f99397c12 */ /* 0x000fe2000f8e96e2 */
[C---:B------:R-:W-:Y:S01]  /*14c90*/  HMMA.16816.F32.BF16 R24, R44.reuse, R140, R24 ;  /* 0x0000008c2c18723c */ /* 0x040fe20000041818 */
[----:B------:R-:W-:Y:S02]  /*14ca0*/  MUFU.EX2 R103, R103 ;  /* 0x0000006700677308 */ /* 0x000fe40000000800 */
[----:B------:R-:W-:Y:S01]  /*14cb0*/  LOP3.LUT R48, R41, UR17, R48, 0x96, !PT ;  /* 0x0000001129307c12 */ /* 0x000fe2000f8e9630 */
[----:B-----5:R-:W-:Y:S01]  /*14cc0*/  IMAD.WIDE.U32 R42, R42, -0x2daee0ad, RZ ;  /* 0xd2511f532a2a7825 */ /* 0x020fe200078e00ff */
[C---:B------:R-:W-:Y:S02]  /*14cd0*/  LOP3.LUT R51, R40.reuse, 0xffff, RZ, 0xc0, !PT ;  /* 0x0000ffff28337812 */ /* 0x040fe400078ec0ff */
[----:B------:R-:W-:Y:S01]  /*14ce0*/  SHF.R.U32.HI R41, RZ, 0x8, R135 ;  /* 0x00000008ff297819 */ /* 0x000fe20000011687 */
[-C--:B------:R-:W-:Y:S01]  /*14cf0*/  HMMA.16816.F32.BF16 R28, R44, R142.reuse, R28 ;  /* 0x0000008e2c1c723c */ /* 0x080fe2000004181c */
[----:B------:R-:W-:Y:S02]  /*14d00*/  LOP3.LUT R135, R40, 0xff, RZ, 0xc0, !PT ;  /* 0x000000ff28877812 */ /* 0x000fe400078ec0ff */
[----:B------:R-:W-:Y:S01]  /*14d10*/  MUFU.EX2 R130, R130 ;  /* 0x0000008200827308 */ /* 0x000fe20000000800 */
[----:B------:R-:W-:Y:S01]  /*14d20*/  SHF.R.U32.HI R144, RZ, 0x10, R40 ;  /* 0x00000010ff907819 */ /* 0x000fe20000011628 */
[----:B------:R-:W-:Y:S01]  /*14d30*/  IMAD.MOV.U32 R169, RZ, RZ, R192 ;  /* 0x000000ffffa97224 */ /* 0x000fe200078e00c0 */
[----:B------:R-:W-:Y:S01]  /*14d40*/  SHF.R.U32.HI R64, RZ, 0x18, R40 ;  /* 0x00000018ff407819 */ /* 0x000fe20000011628 */
[----:B------:R-:W-:Y:S01]  /*14d50*/  IMAD.MOV.U32 R170, RZ, RZ, R157 ;  /* 0x000000ffffaa7224 */ /* 0x000fe200078e009d */
[----:B------:R-:W-:Y:S01]  /*14d60*/  LOP3.LUT R40, R153, UR15, R228, 0x96, !PT ;  /* 0x0000000f99287c12 */ /* 0x000fe2000f8e96e4 */
[----:B------:R-:W-:Y:S01]  /*14d70*/  IMAD.MOV.U32 R153, RZ, RZ, R162 ;  /* 0x000000ffff997224 */ /* 0x000fe200078e00a2 */
[----:B------:R-:W-:Y:S02]  /*14d80*/  HMMA.16816.F32.BF16 R32, R36, R142, R32 ;  /* 0x0000008e2420723c */ /* 0x000fe40000041820 */
[----:B------:R-:W-:Y:S01]  /*14d90*/  PRMT R145, R145, 0x5410, R41 ;  /* 0x0000541091917816 */ /* 0x000fe20000000029 */
[----:B------:R1:W-:Y:S01]  /*14da0*/  MUFU.EX2 R190, R67 ;  /* 0x0000004300be7308 */ /* 0x0003e20000000800 */
[----:B------:R-:W-:Y:S01]  /*14db0*/  LOP3.LUT R45, R48, 0xff, RZ, 0xc0, !PT ;  /* 0x000000ff302d7812 */ /* 0x000fe200078ec0ff */
[----:B------:R-:W-:Y:S01]  /*14dc0*/  IMAD.WIDE.U32 R40, R40, -0x2daee0ad, RZ ;  /* 0xd2511f5328287825 */ /* 0x000fe200078e00ff */
[----:B---3--:R-:W-:Y:S02]  /*14dd0*/  LOP3.LUT R56, R183, UR13, R152, 0x96, !PT ;  /* 0x0000000db7387c12 */ /* 0x008fe4000f8e9698 */
[----:B------:R-:W-:Y:S01]  /*14de0*/  SHF.R.U32.HI R36, RZ, 0x10, R134 ;  /* 0x00000010ff247819 */ /* 0x000fe20000011686 */
[----:B------:R-:W-:Y:S03]  /*14df0*/  IMAD.MOV.U32 R152, RZ, RZ, R158 ;  /* 0x000000ffff987224 */ /* 0x000fe600078e009e */
[----:B------:R-:W-:Y:S01]  /*14e00*/  LOP3.LUT R50, R41, UR12, R222, 0x96, !PT ;  /* 0x0000000c29327c12 */ /* 0x000fe2000f8e96de */
[----:B------:R2:W3:Y:S01]  /*14e10*/  MUFU.EX2 R192, R65 ;  /* 0x0000004100c07308 */ /* 0x0004e20000000800 */
[----:B------:R-:W-:Y:S01]  /*14e20*/  LOP3.LUT R140, R43, UR10, R40, 0x96, !PT ;  /* 0x0000000a2b8c7c12 */ /* 0x000fe2000f8e9628 */
[----:B------:R-:W-:Y:S01]  /*14e30*/  FFMA.FTZ R139, R125, c[0x0][0x23c], -R139 ;  /* 0x00008f007d8b7a23 */ /* 0x000fe2000001088b */
[----:B------:R-:W-:Y:S01]  /*14e40*/  SHF.R.U32.HI R40, RZ, 0x8, R51 ;  /* 0x00000008ff287819 */ /* 0x000fe20000011633 */
[----:B------:R-:W-:Y:S01]  /*14e50*/  IMAD.WIDE.U32 R50, R50, -0x326172a9, RZ ;  /* 0xcd9e8d5732327825 */ /* 0x000fe200078e00ff */
[----:B------:R-:W-:Y:S02]  /*14e60*/  SHF.R.U32.HI R39, RZ, 0x10, R48 ;  /* 0x00000010ff277819 */ /* 0x000fe40000011630 */
[----:B------:R-:W-:Y:S01]  /*14e70*/  PRMT R135, R135, 0x5410, R40 ;  /* 0x0000541087877816 */ /* 0x000fe20000000028 */
[----:B------:R-:W-:Y:S01]  /*14e80*/  IMAD.WIDE.U32 R140, R140, -0x326172a9, RZ ;  /* 0xcd9e8d578c8c7825 */ /* 0x000fe200078e00ff */
[----:B------:R-:W-:Y:S01]  /*14e90*/  LOP3.LUT R66, R51, UR11, R180, 0x96, !PT ;  /* 0x0000000b33427c12 */ /* 0x000fe2000f8e96b4 */
[----:B------:R-:W-:Y:S01]  /*14ea0*/  MUFU.EX2 R162, R80 ;  /* 0x0000005000a27308 */ /* 0x000fe20000000800 */
[----:B------:R-:W-:Y:S01]  /*14eb0*/  LOP3.LUT R40, R144, 0xff, RZ, 0xc0, !PT ;  /* 0x000000ff90287812 */ /* 0x000fe200078ec0ff */
[--C-:B------:R-:W-:Y:S01]  /*14ec0*/  HSET2.LE.AND R46, R135, R217.reuse, PT ;  /* 0x000000d9872e7233 */ /* 0x100fe20003803000 */
[----:B------:R-:W-:Y:S01]  /*14ed0*/  LOP3.LUT R37, R48, 0xffff, RZ, 0xc0, !PT ;  /* 0x0000ffff30257812 */ /* 0x000fe200078ec0ff */
[----:B-1----:R-:W-:Y:S01]  /*14ee0*/  IMAD.WIDE.U32 R66, R66, -0x2daee0ad, RZ ;  /* 0xd2511f5342427825 */ /* 0x002fe200078e00ff */
[----:B------:R-:W-:Y:S02]  /*14ef0*/  PRMT R51, R40, 0x5410, R64 ;  /* 0x0000541028337816 */ /* 0x000fe40000000040 */
[----:B------:R-:W-:Y:S01]  /*14f00*/  SHF.R.U32.HI R48, RZ, 0x18, R48 ;  /* 0x00000018ff307819 */ /* 0x000fe20000011630 */
[----:B------:R-:W-:Y:S01]  /*14f10*/  IMAD.WIDE.U32 R40, R150, -0x2daee0ad, RZ ;  /* 0xd2511f5396287825 */ /* 0x000fe200078e00ff */
[----:B------:R-:W-:Y:S01]  /*14f20*/  LOP3.LUT R147, R67, UR8, R42, 0x96, !PT ;  /* 0x0000000843937c12 */ /* 0x000fe2000f8e962a */
[----:B------:R-:W-:Y:S01]  /*14f30*/  MUFU.EX2 R131, R131 ;  /* 0x0000008300837308 */ /* 0x000fe20000000800 */
[----:B------:R-:W-:Y:S01]  /*14f40*/  LOP3.LUT R38, R36, 0xff, RZ, 0xc0, !PT ;  /* 0x000000ff24267812 */ /* 0x000fe200078ec0ff */
[----:B------:R-:W-:Y:S01]  /*14f50*/  IMAD.MOV.U32 R117, RZ, RZ, R164 ;  /* 0x000000ffff757224 */ /* 0x000fe200078e00a4 */
[C---:B------:R-:W-:Y:S02]  /*14f60*/  LOP3.LUT R67, R40.reuse, 0xff, RZ, 0xc0, !PT ;  /* 0x000000ff28437812 */ /* 0x040fe400078ec0ff */
[----:B--2---:R-:W-:Y:S02]  /*14f70*/  LOP3.LUT R65, R40, 0xffff, RZ, 0xc0, !PT ;  /* 0x0000ffff28417812 */ /* 0x004fe400078ec0ff */
[--C-:B------:R-:W-:Y:S02]  /*14f80*/  SHF.R.U32.HI R144, RZ, 0x10, R40.reuse ;  /* 0x00000010ff907819 */ /* 0x100fe40000011628 */
[----:B------:R-:W-:Y:S01]  /*14f90*/  SHF.R.U32.HI R150, RZ, 0x18, R40 ;  /* 0x00000018ff967819 */ /* 0x000fe20000011628 */
[----:B------:R-:W-:Y:S01]  /*14fa0*/  MUFU.EX2 R139, R139 ;  /* 0x0000008b008b7308 */ /* 0x000fe20000000800 */
[C---:B------:R-:W-:Y:S02]  /*14fb0*/  LOP3.LUT R40, R134.reuse, 0xffff, RZ, 0xc0, !PT ;  /* 0x0000ffff86287812 */ /* 0x040fe400078ec0ff */
[----:B------:R-:W-:Y:S02]  /*14fc0*/  LOP3.LUT R64, R41, UR16, R184, 0x96, !PT ;  /* 0x0000001029407c12 */ /* 0x000fe4000f8e96b8 */
[----:B------:R-:W-:Y:S02]  /*14fd0*/  LOP3.LUT R41, R134, 0xff, RZ, 0xc0, !PT ;  /* 0x000000ff86297812 */ /* 0x000fe400078ec0ff */
[----:B------:R-:W-:Y:S02]  /*14fe0*/  SHF.R.U32.HI R40, RZ, 0x8, R40 ;  /* 0x00000008ff287819 */ /* 0x000fe40000011628 */
[----:B------:R-:W-:Y:S01]  /*14ff0*/  SHF.R.U32.HI R134, RZ, 0x18, R134 ;  /* 0x00000018ff867819 */ /* 0x000fe20000011686 */
[----:B------:R-:W-:Y:S01]  /*15000*/  MUFU.EX2 R178, R178 ;  /* 0x000000b200b27308 */ /* 0x000fe20000000800 */
[----:B------:R-:W-:Y:S02]  /*15010*/  PRMT R47, R41, 0x5410, R40 ;  /* 0x00005410292f7816 */ /* 0x000fe40000000028 */
[----:B------:R-:W-:Y:S01]  /*15020*/  LOP3.LUT R36, R39, 0xff, RZ, 0xc0, !PT ;  /* 0x000000ff27247812 */ /* 0x000fe200078ec0ff */
[----:B------:R-:W1:Y:S01]  /*15030*/  LDSM.16.MT88.4 R40, [R205+0x4800] ;  /* 0x00480000cd28783b */ /* 0x000e620000004200 */
[----:B------:R-:W-:Y:S02]  /*15040*/  SHF.R.U32.HI R37, RZ, 0x8, R37 ;  /* 0x00000008ff257819 */ /* 0x000fe40000011625 */
[----:B------:R-:W-:Y:S02]  /*15050*/  PRMT R44, R38, 0x5410, R134 ;  /* 0x00005410262c7816 */ /* 0x000fe40000000086 */
[----:B------:R-:W-:Y:S01]  /*15060*/  PRMT R48, R36, 0x5410, R48 ;  /* 0x0000541024307816 */ /* 0x000fe20000000030 */
[--C-:B------:R-:W-:Y:S01]  /*15070*/  HSET2.LE.AND R36, R145, R217.reuse, PT ;  /* 0x000000d991247233 */ /* 0x100fe20003803000 */
[----:B------:R-:W-:Y:S01]  /*15080*/  PRMT R49, R45, 0x5410, R37 ;  /* 0x000054102d317816 */ /* 0x000fe20000000025 */
[--C-:B------:R-:W-:Y:S01]  /*15090*/  HSET2.LE.AND R44, R44, R217.reuse, PT ;  /* 0x000000d92c2c7233 */ /* 0x100fe20003803000 */
[----:B------:R-:W-:Y:S01]  /*150a0*/  F2FP.BF16.PACK_AB R38, R242, R244 ;  /* 0x000000f4f226723e */ /* 0x000fe200000010ff */
[--C-:B------:R-:W-:Y:S01]  /*150b0*/  HSET2.LE.AND R37, R149, R217.reuse, PT ;  /* 0x000000d995257233 */ /* 0x100fe20003803000 */
[----:B------:R-:W-:Y:S01]  /*150c0*/  F2FP.BF16.PACK_AB R39, R233, R235 ;  /* 0x000000ebe927723e */ /* 0x000fe200000010ff */
[----:B------:R-:W-:Y:S01]  /*150d0*/  MUFU.EX2 R188, R52 ;  /* 0x0000003400bc7308 */ /* 0x000fe20000000800 */
[----:B------:R-:W-:Y:S01]  /*150e0*/  LOP3.LUT R38, R36, R38, RZ, 0xc0, !PT ;  /* 0x0000002624267212 */ /* 0x000fe200078ec0ff */
[--C-:B------:R-:W-:Y:S01]  /*150f0*/  HSET2.LE.AND R36, R47, R217.reuse, PT ;  /* 0x000000d92f247233 */ /* 0x100fe20003803000 */
[----:B------:R-:W-:Y:S02]  /*15100*/  LOP3.LUT R39, R37, R39, RZ, 0xc0, !PT ;  /* 0x0000002725277212 */ /* 0x000fe400078ec0ff */
[----:B------:R-:W-:Y:S02]  /*15110*/  F2FP.BF16.PACK_AB R37, R202, R203 ;  /* 0x000000cbca25723e */ /* 0x000fe400000010ff */
[----:B------:R-:W-:Y:S02]  /*15120*/  F2FP.BF16.PACK_AB R45, R201, R199 ;  /* 0x000000c7c92d723e */ /* 0x000fe400000010ff */
[----:B------:R-:W-:Y:S01]  /*15130*/  F2FP.BF16.PACK_AB R47, R198, R200 ;  /* 0x000000c8c62f723e */ /* 0x000fe200000010ff */
[----:B------:R2:W5:Y:S01]  /*15140*/  MUFU.EX2 R187, R53 ;  /* 0x0000003500bb7308 */ /* 0x0005620000000800 */
[----:B------:R-:W-:Y:S02]  /*15150*/  LOP3.LUT R50, R141, UR9, R50, 0x96, !PT ;  /* 0x000000098d327c12 */ /* 0x000fe4000f8e9632 */
[----:B------:R-:W-:Y:S02]  /*15160*/  LOP3.LUT R36, R36, R37, RZ, 0xc0, !PT ;  /* 0x0000002524247212 */ /* 0x000fe400078ec0ff */
[----:B------:R-:W-:Y:S01]  /*15170*/  LOP3.LUT R37, R44, R45, RZ, 0xc0, !PT ;  /* 0x0000002d2c257212 */ /* 0x000fe200078ec0ff */
[--C-:B------:R-:W-:Y:S01]  /*15180*/  HSET2.LE.AND R45, R49, R217.reuse, PT ;  /* 0x000000d9312d7233 */ /* 0x100fe20003803000 */
[----:B------:R-:W-:Y:S01]  /*15190*/  LOP3.LUT R46, R46, R47, RZ, 0xc0, !PT ;  /* 0x0000002f2e2e7212 */ /* 0x000fe200078ec0ff */
[--C-:B------:R-:W-:Y:S01]  /*151a0*/  HSET2.LE.AND R47, R51, R217.reuse, PT ;  /* 0x000000d9332f7233 */ /* 0x100fe20003803000 */
[----:B------:R-:W-:Y:S01]  /*151b0*/  F2FP.BF16.PACK_AB R44, R196, R197 ;  /* 0x000000c5c42c723e */ /* 0x000fe200000010ff */
[--C-:B------:R-:W-:Y:S01]  /*151c0*/  HSET2.LE.AND R49, R48, R217.reuse, PT ;  /* 0x000000d930317233 */ /* 0x100fe20003803000 */
[----:B------:R-:W-:Y:S01]  /*151d0*/  F2FP.BF16.PACK_AB R48, R195, R155 ;  /* 0x0000009bc330723e */ /* 0x000fe200000010ff */
[----:B------:R-:W-:Y:S01]  /*151e0*/  IMAD.WIDE.U32 R142, R50, -0x2daee0ad, RZ ;  /* 0xd2511f53328e7825 */ /* 0x000fe200078e00ff */
[----:B------:R-:W-:Y:S01]  /*151f0*/  F2FP.BF16.PACK_AB R50, R191, R154 ;  /* 0x0000009abf32723e */ /* 0x000fe200000010ff */
[----:B------:R-:W-:Y:S01]  /*15200*/  MUFU.EX2 R141, R72 ;  /* 0x00000048008d7308 */ /* 0x000fe20000000800 */
[----:B------:R-:W-:Y:S02]  /*15210*/  LOP3.LUT R47, R47, R44, RZ, 0xc0, !PT ;  /* 0x0000002c2f2f7212 */ /* 0x000fe400078ec0ff */
[----:B------:R-:W-:Y:S01]  /*15220*/  LOP3.LUT R44, R45, R48, RZ, 0xc0, !PT ;  /* 0x000000302d2c7212 */ /* 0x000fe200078ec0ff */
[-C--:B-1----:R-:W-:Y:S01]  /*15230*/  HMMA.16816.F32.BF16 R4, R36, R40.reuse, R4 ;  /* 0x000000282404723c */ /* 0x082fe20000041804 */
[----:B------:R-:W-:Y:S02]  /*15240*/  SHF.R.U32.HI R48, RZ, 0x8, R65 ;  /* 0x00000008ff307819 */ /* 0x000fe40000011641 */
[----:B------:R-:W-:Y:S02]  /*15250*/  LOP3.LUT R45, R49, R50, RZ, 0xc0, !PT ;  /* 0x00000032312d7212 */ /* 0x000fe400078ec0ff */
[----:B------:R-:W-:Y:S01]  /*15260*/  PRMT R65, R67, 0x5410, R48 ;  /* 0x0000541043417816 */ /* 0x000fe20000000030 */
[----:B------:R1:W-:Y:S01]  /*15270*/  MUFU.EX2 R186, R54 ;  /* 0x0000003600ba7308 */ /* 0x0003e20000000800 */
[----:B------:R-:W-:Y:S01]  /*15280*/  LOP3.LUT R66, R143, UR6, R66, 0x96, !PT ;  /* 0x000000068f427c12 */ /* 0x000fe2000f8e9642 */
[----:B------:R-:W3:Y:S01]  /*15290*/  LDSM.16.MT88.4 R48, [R206+0x4800] ;  /* 0x00480000ce30783b */ /* 0x000ee20000004200 */
[----:B--2---:R-:W-:Y:S01]  /*152a0*/  IMAD.WIDE.U32 R52, R146, -0x2daee0ad, RZ ;  /* 0xd2511f5392347825 */ /* 0x004fe200078e00ff */
[C---:B------:R-:W-:Y:S06]  /*152b0*/  HMMA.16816.F32.BF16 R8, R44.reuse, R40, R8 ;  /* 0x000000282c08723c */ /* 0x040fec0000041808 */
[----:B------:R2:W-:Y:S01]  /*152c0*/  MUFU.EX2 R184, R60 ;  /* 0x0000003c00b87308 */ /* 0x0005e20000000800 */
[----:B------:R-:W-:Y:S01]  /*152d0*/  IMAD.WIDE.U32 R40, R147, -0x326172a9, RZ ;  /* 0xcd9e8d5793287825 */ /* 0x000fe200078e00ff */
[-C--:B------:R-:W-:Y:S04]  /*152e0*/  HMMA.16816.F32.BF16 R12, R44, R42.reuse, R12 ;  /* 0x0000002a2c0c723c */ /* 0x080fe8000004180c */
[----:B------:R-:W-:Y:S04]  /*152f0*/  LOP3.LUT R140, R41, UR7, R140, 0x96, !PT ;  /* 0x00000007298c7c12 */ /* 0x000fe8000f8e968c */
[----:B------:R5:W-:Y:S01]  /*15300*/  MUFU.EX2 R185, R61 ;  /* 0x0000003d00b97308 */ /* 0x000be20000000800 */
[C---:B------:R-:W-:Y:S03]  /*15310*/  HMMA.16816.F32.BF16 R16, R36.reuse, R42, R16 ;  /* 0x0000002a2410723c */ /* 0x040fe60000041810 */
[----:B-1----:R-:W-:Y:S04]  /*15320*/  LOP3.LUT R54, R53, UR16, R148, 0x96, !PT ;  /* 0x0000001035367c12 */ /* 0x002fe8000f8e9694 */
[----:B------:R-:W-:Y:S02]  /*15330*/  LOP3.LUT R42, R64, 0xff, RZ, 0xc0, !PT ;  /* 0x000000ff402a7812 */ /* 0x000fe400078ec0ff */
[----:B------:R1:W-:Y:S03]  /*15340*/  MUFU.EX2 R174, R62 ;  /* 0x0000003e00ae7308 */ /* 0x0003e60000000800 */
[C---:B--2---:R-:W-:Y:S04]  /*15350*/  LOP3.LUT R60, R52.reuse, 0xffff, RZ, 0xc0, !PT ;  /* 0x0000ffff343c7812 */ /* 0x044fe800078ec0ff */
[----:B------:R-:W-:Y:S03]  /*15360*/  SHF.R.U32.HI R41, RZ, 0x8, R60 ;  /* 0x00000008ff297819 */ /* 0x000fe6000001163c */
[----:B------:R2:W-:Y:S01]  /*15370*/  MUFU.EX2 R175, R63 ;  /* 0x0000003f00af7308 */ /* 0x0005e20000000800 */
[-C--:B---3--:R-:W-:Y:S01]  /*15380*/  HMMA.16816.F32.BF16 R20, R36, R48.reuse, R20 ;  /* 0x000000302414723c */ /* 0x088fe20000041814 */
[--C-:B-----5:R-:W-:Y:S08]  /*15390*/  SHF.R.U32.HI R61, RZ, 0x18, R52.reuse ;  /* 0x00000018ff3d7819 */ /* 0x120ff00000011634 */
[----:B------:R3:W-:Y:S01]  /*153a0*/  MUFU.EX2 R160, R58 ;  /* 0x0000003a00a07308 */ /* 0x0007e20000000800 */
[C---:B------:R-:W-:Y:S02]  /*153b0*/  HMMA.16816.F32.BF16 R24, R44.reuse, R48, R24 ;  /* 0x000000302c18723c */ /* 0x040fe40000041818 */
[----:B-1----:R-:W-:Y:S06]  /*153c0*/  SHF.R.U32.HI R62, RZ, 0x10, R52 ;  /* 0x00000010ff3e7819 */ /* 0x002fec0000011634 */
[-C--:B------:R-:W-:Y:S01]  /*153d0*/  HMMA.16816.F32.BF16 R28, R44, R50.reuse, R28 ;  /* 0x000000322c1c723c */ /* 0x080fe2000004181c */
[----:B------:R1:W-:Y:S01]  /*153e0*/  MUFU.EX2 R161, R59 ;  /* 0x0000003b00a17308 */ /* 0x0003e20000000800 */
[----:B------:R-:W5:Y:S02]  /*153f0*/  LDSM.16.MT88.4 R44, [R205+0x4c00] ;  /* 0x004c0000cd2c783b */ /* 0x000f640000004200 */
[----:B--2---:R-:W-:Y:S01]  /*15400*/  LOP3.LUT R63, R52, 0xff, RZ, 0xc0, !PT ;  /* 0x000000ff343f7812 */ /* 0x004fe200078ec0ff */
[----:B------:R-:W-:Y:S03]  /*15410*/  IMAD.WIDE.U32 R52, R66, -0x326172a9, RZ ;  /* 0xcd9e8d5742347825 */ /* 0x000fe600078e00ff */
[----:B------:R-:W-:Y:S01]  /*15420*/  HMMA.16816.F32.BF16 R32, R36, R50, R32 ;  /* 0x000000322420723c */ /* 0x000fe20000041820 */
[----:B------:R-:W-:Y:S02]  /*15430*/  PRMT R67, R63, 0x5410, R41 ;  /* 0x000054103f437816 */ /* 0x000fe40000000029 */
[----:B------:R2:W2:Y:S01]  /*15440*/  MUFU.EX2 R179, R55 ;  /* 0x0000003700b37308 */ /* 0x0004a20000000800 */
[----:B------:R-:W-:Y:S02]  /*15450*/  SHF.R.U32.HI R41, RZ, 0x10, R64 ;  /* 0x00000010ff297819 */ /* 0x000fe40000011640 */
[----:B---3--:R-:W-:Y:S01]  /*15460*/  LOP3.LUT R58, R53, UR17, R40, 0x96, !PT ;  /* 0x00000011353a7c12 */ /* 0x008fe2000f8e9628 */
[--C-:B------:R-:W-:Y:S01]  /*15470*/  HSET2.LE.AND R36, R67, R217.reuse, PT ;  /* 0x000000d943247233 */ /* 0x100fe20003803000 */
[----:B------:R-:W-:Y:S04]  /*15480*/  LOP3.LUT R40, R62, 0xff, RZ, 0xc0, !PT ;  /* 0x000000ff3e287812 */ /* 0x000fe800078ec0ff */
[----:B------:R-:W-:Y:S01]  /*15490*/  LOP3.LUT R41, R41, 0xff, RZ, 0xc0, !PT ;  /* 0x000000ff29297812 */ /* 0x000fe200078ec0ff */
[----:B------:R-:W-:Y:S01]  /*154a0*/  MUFU.EX2 R148, R79 ;  /* 0x0000004f00947308 */ /* 0x000fe20000000800 */
[----:B------:R-:W-:Y:S01]  /*154b0*/  PRMT R66, R40, 0x5410, R61 ;  /* 0x0000541028427816 */ /* 0x000fe2000000003d */
[----:B------:R-:W-:Y:S01]  /*154c0*/  IMAD.WIDE.U32 R62, R57, -0x2daee0ad, RZ ;  /* 0xd2511f53393e7825 */ /* 0x000fe200078e00ff */
[----:B------:R-:W-:Y:S02]  /*154d0*/  LOP3.LUT R40, R64, 0xffff, RZ, 0xc0, !PT ;  /* 0x0000ffff40287812 */ /* 0x000fe400078ec0ff */
[----:B------:R-:W-:Y:S01]  /*154e0*/  SHF.R.U32.HI R64, RZ, 0x18, R64 ;  /* 0x00000018ff407819 */ /* 0x000fe20000011640 */
[--C-:B------:R-:W-:Y:S01]  /*154f0*/  HSET2.LE.AND R39, R66, R217.reuse, PT ;  /* 0x000000d942277233 */ /* 0x100fe20003803000 */
[----:B------:R-:W-:Y:S01]  /*15500*/  SHF.R.U32.HI R40, RZ, 0x8, R40 ;  /* 0x00000008ff287819 */ /* 0x000fe20000011628 */
[----:B------:R-:W-:Y:S01]  /*15510*/  IMAD.WIDE.U32 R56, R56, -0x2daee0ad, RZ ;  /* 0xd2511f5338387825 */ /* 0x000fe200078e00ff */
[----:B------:R-:W-:Y:S01]  /*15520*/  LOP3.LUT R43, R63, UR12, R220, 0x96, !PT ;  /* 0x0000000c3f2b7c12 */ /* 0x000fe2000f8e96dc */
[----:B------:R-:W-:Y:S01]  /*15530*/  MUFU.EX2 R149, R78 ;  /* 0x0000004e00957308 */ /* 0x000fe20000000800 */
[----:B-1----:R-:W-:Y:S02]  /*15540*/  PRMT R59, R42, 0x5410, R40 ;  /* 0x000054102a3b7816 */ /* 0x002fe40000000028 */
[C---:B------:R-:W-:Y:S01]  /*15550*/  LOP3.LUT R40, R54.reuse, 0xffff, RZ, 0xc0, !PT ;  /* 0x0000ffff36287812 */ /* 0x040fe200078ec0ff */
[----:B------:R-:W-:Y:S01]  /*15560*/  IMAD.WIDE.U32 R48, R43, -0x326172a9, RZ ;  /* 0xcd9e8d572b307825 */ /* 0x000fe200078e00ff */
[----:B------:R-:W-:Y:S02]  /*15570*/  PRMT R64, R41, 0x5410, R64 ;  /* 0x0000541029407816 */ /* 0x000fe40000000040 */
[----:B------:R-:W-:Y:S02]  /*15580*/  LOP3.LUT R42, R54, 0xff, RZ, 0xc0, !PT ;  /* 0x000000ff362a7812 */ /* 0x000fe400078ec0ff */
[----:B------:R-:W-:Y:S01]  /*15590*/  SHF.R.U32.HI R41, RZ, 0x8, R40 ;  /* 0x00000008ff297819 */ /* 0x000fe20000011628 */
[----:B------:R1:W-:Y:S01]  /*155a0*/  MUFU.EX2 R158, R82 ;  /* 0x00000052009e7308 */ /* 0x0003e20000000800 */
[----:B------:R-:W-:Y:S02]  /*155b0*/  SHF.R.U32.HI R40, RZ, 0x10, R54 ;  /* 0x00000010ff287819 */ /* 0x000fe40000011636 */
[----:B--2---:R-:W-:Y:S02]  /*155c0*/  LOP3.LUT R55, R144, 0xff, RZ, 0xc0, !PT ;  /* 0x000000ff90377812 */ /* 0x004fe400078ec0ff */
[----:B------:R-:W-:Y:S02]  /*155d0*/  LOP3.LUT R57, R57, UR10, R62, 0x96, !PT ;  /* 0x0000000a39397c12 */ /* 0x000fe4000f8e963e */
[----:B------:R-:W-:Y:S01]  /*155e0*/  PRMT R62, R42, 0x5410, R41 ;  /* 0x000054102a3e7816 */ /* 0x000fe20000000029 */
[--C-:B------:R-:W-:Y:S01]  /*155f0*/  HSET2.LE.AND R42, R65, R217.reuse, PT ;  /* 0x000000d9412a7233 */ /* 0x100fe20003803000 */
[----:B------:R-:W-:Y:S01]  /*15600*/  SHF.R.U32.HI R41, RZ, 0x18, R54 ;  /* 0x00000018ff297819 */ /* 0x000fe20000011636 */
[----:B------:R-:W-:Y:S01]  /*15610*/  MUFU.EX2 R134, R74 ;  /* 0x0000004a00867308 */ /* 0x000fe20000000800 */
[----:B------:R-:W-:Y:S02]  /*15620*/  LOP3.LUT R54, R49, UR11, R182, 0x96, !PT ;  /* 0x0000000b31367c12 */ /* 0x000fe4000f8e96b6 */
[----:B------:R-:W-:Y:S02]  /*15630*/  LOP3.LUT R40, R40, 0xff, RZ, 0xc0, !PT ;  /* 0x000000ff28287812 */ /* 0x000fe400078ec0ff */
[----:B------:R-:W-:Y:S01]  /*15640*/  PRMT R60, R55, 0x5410, R150 ;  /* 0x00005410373c7816 */ /* 0x000fe20000000096 */
[----:B------:R-:W-:Y:S01]  /*15650*/  IMAD.WIDE.U32 R54, R54, -0x2daee0ad, RZ ;  /* 0xd2511f5336367825 */ /* 0x000fe200078e00ff */
[----:B------:R-:W-:Y:S02]  /*15660*/  PRMT R49, R40, 0x5410, R41 ;  /* 0x0000541028317816 */ /* 0x000fe40000000029 */
[----:B------:R-:W-:Y:S01]  /*15670*/  F2FP.BF16.PACK_AB R40, R192, R193 ;  /* 0x000000c1c028723e */ /* 0x000fe200000010ff */
[--C-:B------:R-:W-:Y:S01]  /*15680*/  HSET2.LE.AND R43, R60, R217.reuse, PT ;  /* 0x000000d93c2b7233 */ /* 0x100fe20003803000 */
[----:B------:R-:W-:Y:S01]  /*15690*/  LOP3.LUT R63, R55, UR8, R56, 0x96, !PT ;  /* 0x00000008373f7c12 */ /* 0x000fe2000f8e9638 */
[----:B------:R-:W-:Y:S01]  /*156a0*/  IMAD.WIDE.U32 R56, R57, -0x326172a9, RZ ;  /* 0xcd9e8d5739387825 */ /* 0x000fe200078e00ff */
[----:B------:R-:W-:Y:S01]  /*156b0*/  LOP3.LUT R42, R42, R40, RZ, 0xc0, !PT ;  /* 0x000000282a2a7212 */ /* 0x000fe200078ec0ff */
[--C-:B------:R-:W-:Y:S01]  /*156c0*/  HSET2.LE.AND R50, R49, R217.reuse, PT ;  /* 0x000000d931327233 */ /* 0x100fe20003803000 */
[----:B------:R-:W-:Y:S01]  /*156d0*/  F2FP.BF16.PACK_AB R40, R190, R189 ;  /* 0x000000bdbe28723e */ /* 0x000fe200000010ff */
[----:B------:R-:W-:Y:S01]  /*156e0*/  MUFU.EX2 R135, R75 ;  /* 0x0000004b00877308 */ /* 0x000fe20000000800 */
[----:B------:R-:W-:Y:S01]  /*156f0*/  LOP3.LUT R48, R57, UR9, R48, 0x96, !PT ;  /* 0x0000000939307c12 */ /* 0x000fe2000f8e9630 */
[----:B-1----:R-:W-:Y:S01]  /*15700*/  IMAD.MOV.U32 R82, RZ, RZ, R159 ;  /* 0x000000ffff527224 */ /* 0x002fe200078e009f */
[----:B------:R-:W-:Y:S01]  /*15710*/  LOP3.LUT R43, R43, R40, RZ, 0xc0, !PT ;  /* 0x000000282b2b7212 */ /* 0x000fe200078ec0ff */
[--C-:B------:R-:W-:Y:S01]  /*15720*/  HSET2.LE.AND R40, R59, R217.reuse, PT ;  /* 0x000000d93b287233 */ /* 0x100fe20003803000 */
[----:B------:R-:W-:Y:S01]  /*15730*/  F2FP.BF16.PACK_AB R41, R187, R188 ;  /* 0x000000bcbb29723e */ /* 0x000fe200000010ff */
[----:B------:R-:W-:Y:S01]  /*15740*/  IMAD.WIDE.U32 R60, R48, -0x2daee0ad, RZ ;  /* 0xd2511f53303c7825 */ /* 0x000fe200078e00ff */
[----:B------:R-:W-:Y:S02]  /*15750*/  F2FP.BF16.PACK_AB R48, R179, R186 ;  /* 0x000000bab330723e */ /* 0x000fe400000010ff */
[----:B------:R-:W-:Y:S01]  /*15760*/  LOP3.LUT R40, R40, R41, RZ, 0xc0, !PT ;  /* 0x0000002928287212 */ /* 0x000fe200078ec0ff */
[--C-:B------:R-:W-:Y:S01]  /*15770*/  HSET2.LE.AND R41, R64, R217.reuse, PT ;  /* 0x000000d940297233 */ /* 0x100fe20003803000 */
[----:B------:R-:W-:Y:S01]  /*15780*/  F2FP.BF16.PACK_AB R38, R185, R184 ;  /* 0x000000b8b926723e */ /* 0x000fe200000010ff */
[----:B------:R-:W-:Y:S01]  /*15790*/  MUFU.EX2 R144, R73 ;  /* 0x0000004900907308 */ /* 0x000fe20000000800 */
[----:B------:R-:W-:Y:S02]  /*157a0*/  F2FP.BF16.PACK_AB R37, R175, R174 ;  /* 0x000000aeaf25723e */ /* 0x000fe400000010ff */
[----:B------:R-:W-:Y:S01]  /*157b0*/  LOP3.LUT R41, R41, R48, RZ, 0xc0, !PT ;  /* 0x0000003029297212 */ /* 0x000fe200078ec0ff */
[--C-:B------:R-:W-:Y:S01]  /*157c0*/  HSET2.LE.AND R48, R62, R217.reuse, PT ;  /* 0x000000d93e307233 */ /* 0x100fe20003803000 */
[----:B------:R-:W-:Y:S02]  /*157d0*/  F2FP.BF16.PACK_AB R49, R172, R173 ;  /* 0x000000adac31723e */ /* 0x000fe400000010ff */
[----:B------:R-:W-:Y:S02]  /*157e0*/  F2FP.BF16.PACK_AB R51, R161, R160 ;  /* 0x000000a0a133723e */ /* 0x000fe400000010ff */
[----:B------:R-:W-:Y:S01]  /*157f0*/  LOP3.LUT R55, R61, UR6, R54, 0x96, !PT ;  /* 0x000000063d377c12 */ /* 0x000fe2000f8e9636 */
[-C--:B-----5:R-:W-:Y:S01]  /*15800*/  HMMA.16816.F32.BF16 R4, R40, R44.reuse, R4 ;  /* 0x0000002c2804723c */ /* 0x0a0fe20000041804 */
[----:B------:R-:W-:Y:S01]  /*15810*/  LOP3.LUT R38, R36, R38, RZ, 0xc0, !PT ;  /* 0x0000002624267212 */ /* 0x000fe200078ec0ff */
[----:B------:R-:W-:Y:S01]  /*15820*/  IMAD.U32 R54, RZ, RZ, UR5 ;  /* 0x00000005ff367e24 */ /* 0x000fe2000f8e00ff */
[----:B------:R-:W-:Y:S01]  /*15830*/  LOP3.LUT R39, R39, R37, RZ, 0xc0, !PT ;  /* 0x0000002527277212 */ /* 0x000fe200078ec0ff */
[----:B------:R-:W-:Y:S01]  /*15840*/  MUFU.EX2 R151, R68 ;  /* 0x0000004400977308 */ /* 0x000fe20000000800 */
[----:B------:R-:W-:Y:S01]  /*15850*/  LOP3.LUT R36, R48, R49, RZ, 0xc0, !PT ;  /* 0x0000003130247212 */ /* 0x000fe200078ec0ff */
[----:B------:R-:W-:Y:S01]  /*15860*/  IMAD.WIDE.U32 R48, R55, -0x326172a9, RZ ;  /* 0xcd9e8d5737307825 */ /* 0x000fe200078e00ff */
[----:B------:R-:W-:Y:S02]  /*15870*/  LOP3.LUT R37, R50, R51, RZ, 0xc0, !PT ;  /* 0x0000003332257212 */ /* 0x000fe400078ec0ff */
[----:B------:R-:W-:Y:S03]  /*15880*/  LOP3.LUT R54, R219, UR25, R54, 0x96, !PT ;  /* 0x00000019db367c12 */ /* 0x000fe6000f8e9636 */
[----:B------:R-:W-:Y:S01]  /*15890*/  LOP3.LUT R55, R52, 0xff, RZ, 0xc0, !PT ;  /* 0x000000ff34377812 */ /* 0x000fe200078ec0ff */
[----:B------:R-:W-:Y:S01]  /*158a0*/  IMAD.WIDE.U32 R50, R63, -0x326172a9, RZ ;  /* 0xcd9e8d573f327825 */ /* 0x000fe200078e00ff */
[--C-:B------:R-:W-:Y:S01]  /*158b0*/  SHF.R.U32.HI R57, RZ, 0x10, R52.reuse ;  /* 0x00000010ff397819 */ /* 0x100fe20000011634 */
[C---:B------:R-:W-:Y:S01]  /*158c0*/  HMMA.16816.F32.BF16 R8, R36.reuse, R44, R8 ;  /* 0x0000002c2408723c */ /* 0x040fe20000041808 */
[----:B------:R-:W-:Y:S01]  /*158d0*/  SHF.R.U32.HI R59, RZ, 0x18, R52 ;  /* 0x00000018ff3b7819 */ /* 0x000fe20000011634 */
[----:B------:R-:W-:Y:S01]  /*158e0*/  IMAD.WIDE.U32 R80, R54, -0x326172a9, RZ ;  /* 0xcd9e8d5736507825 */ /* 0x000fe200078e00ff */
[----:B------:R-:W-:Y:S01]  /*158f0*/  LOP3.LUT R54, R52, 0xffff, RZ, 0xc0, !PT ;  /* 0x0000ffff34367812 */ /* 0x000fe200078ec0ff */
[----:B------:R-:W-:Y:S01]  /*15900*/  MUFU.EX2 R147, R69 ;  /* 0x0000004500937308 */ /* 0x000fe20000000800 */
[----:B------:R-:W-:Y:S02]  /*15910*/  LOP3.LUT R62, R51, UR7, R56, 0x96, !PT ;  /* 0x00000007333e7c12 */ /* 0x000fe4000f8e9638 */
[----:B------:R-:W-:Y:S01]  /*15920*/  LOP3.LUT R51, R49, UR17, R50, 0x96, !PT ;  /* 0x0000001131337c12 */ /* 0x000fe2000f8e9632 */
[-C--:B------:R-:W-:Y:S01]  /*15930*/  HMMA.16816.F32.BF16 R12, R36, R46.reuse, R12 ;  /* 0x0000002e240c723c */ /* 0x080fe2000004180c */
[C---:B------:R-:W-:Y:S03]  /*15940*/  LOP3.LUT R49, R48.reuse, 0xffff, RZ, 0xc0, !PT ;  /* 0x0000ffff30317812 */ /* 0x040fe600078ec0ff */
[----:B------:R-:W-:Y:S02]  /*15950*/  SHF.R.U32.HI R44, RZ, 0x8, R54 ;  /* 0x00000008ff2c7819 */ /* 0x000fe40000011636 */
[----:B------:R-:W-:Y:S01]  /*15960*/  LOP3.LUT R50, R48, 0xff, RZ, 0xc0, !PT ;  /* 0x000000ff30327812 */ /* 0x000fe200078ec0ff */
[----:B------:R-:W-:Y:S01]  /*15970*/  MUFU.EX2 R143, R70 ;  /* 0x00000046008f7308 */ /* 0x000fe20000000800 */
[----:B------:R-:W-:Y:S01]  /*15980*/  PRMT R78, R55, 0x5410, R44 ;  /* 0x00005410374e7816 */ /* 0x000fe2000000002c */
[C---:B------:R-:W-:Y:S03]  /*15990*/  HMMA.16816.F32.BF16 R16, R40.reuse, R46, R16 ;  /* 0x0000002e2810723c */ /* 0x040fe60000041810 */
[----:B------:R-:W-:Y:S02]  /*159a0*/  LOP3.LUT R45, R57, 0xff, RZ, 0xc0, !PT ;  /* 0x000000ff392d7812 */ /* 0x000fe400078ec0ff */
[----:B------:R-:W-:Y:S02]  /*159b0*/  SHF.R.U32.HI R44, RZ, 0x8, R49 ;  /* 0x00000008ff2c7819 */ /* 0x000fe40000011631 */
[----:B------:R-:W-:Y:S01]  /*159c0*/  PRMT R72, R45, 0x5410, R59 ;  /* 0x000054102d487816 */ /* 0x000fe2000000003b */
[----:B------:R1:W-:Y:S01]  /*159d0*/  MUFU.EX2 R159, R83 ;  /* 0x00000053009f7308 */ /* 0x0003e20000000800 */
[----:B------:R-:W-:Y:S02]  /*159e0*/  PRMT R79, R50, 0x5410, R44 ;  /* 0x00005410324f7816 */ /* 0x000fe4000000002c */
[----:B------:R-:W2:Y:S01]  /*159f0*/  LDSM.16.MT88.4 R44, [R206+0x4c00] ;  /* 0x004c0000ce2c783b */ /* 0x000ea20000004200 */
[----:B------:R-:W-:Y:S02]  /*15a00*/  LOP3.LUT R52, R81, UR15, R228, 0x96, !PT ;  /* 0x0000000f51347c12 */ /* 0x000fe4000f8e96e4 */
[--C-:B------:R-:W-:Y:S02]  /*15a10*/  SHF.R.U32.HI R61, RZ, 0x10, R48.reuse ;  /* 0x00000010ff3d7819 */ /* 0x100fe40000011630 */
[----:B------:R-:W-:Y:S01]  /*15a20*/  SHF.R.U32.HI R56, RZ, 0x18, R48 ;  /* 0x00000018ff387819 */ /* 0x000fe20000011630 */
[----:B------:R-:W-:Y:S01]  /*15a30*/  IMAD.WIDE.U32 R52, R52, -0x2daee0ad, RZ ;  /* 0xd2511f5334347825 */ /* 0x000fe200078e00ff */
[----:B------:R-:W-:Y:S01]  /*15a40*/  LOP3.LUT R48, R181, UR13, R80, 0x96, !PT ;  /* 0x0000000db5307c12 */ /* 0x000fe2000f8e9650 */
[----:B------:R-:W-:Y:S02]  /*15a50*/  MUFU.EX2 R146, R71 ;  /* 0x0000004700927308 */ /* 0x000fe40000000800 */
[----:B------:R-:W-:Y:S01]  /*15a60*/  IMAD.MOV.U32 R181, RZ, RZ, R153 ;  /* 0x000000ffffb57224 */ /* 0x000fe200078e0099 */
[----:B------:R-:W-:Y:S01]  /*15a70*/  LOP3.LUT R54, R53, UR12, R222, 0x96, !PT ;  /* 0x0000000c35367c12 */ /* 0x000fe2000f8e96de */
[----:B------:R-:W-:Y:S04]  /*15a80*/  IMAD.WIDE.U32 R48, R48, -0x2daee0ad, RZ ;  /* 0xd2511f5330307825 */ /* 0x000fe800078e00ff */
[----:B------:R-:W-:Y:S01]  /*15a90*/  IMAD.WIDE.U32 R54, R54, -0x326172a9, RZ ;  /* 0xcd9e8d5736367825 */ /* 0x000fe200078e00ff */
[----:B------:R-:W-:Y:S01]  /*15aa0*/  LOP3.LUT R49, R49, UR10, R52, 0x96, !PT ;  /* 0x0000000a31317c12 */ /* 0x000fe2000f8e9634 */
[----:B------:R-:W-:Y:S02]  /*15ab0*/  MUFU.EX2 R108, R108 ;  /* 0x0000006c006c7308 */ /* 0x000fe40000000800 */
[----:B------:R-:W-:Y:S01]  /*15ac0*/  IMAD.MOV.U32 R153, RZ, RZ, R171 ;  /* 0x000000ffff997224 */ /* 0x000fe200078e00ab */
[----:B------:R-:W-:Y:S01]  /*15ad0*/  LOP3.LUT R53, R55, UR11, R180, 0x96, !PT ;  /* 0x0000000b37357c12 */ /* 0x000fe2000f8e96b4 */
[----:B-1----:R-:W-:Y:S02]  /*15ae0*/  IMAD.MOV.U32 R83, RZ, RZ, R156 ;  /* 0x000000ffff537224 */ /* 0x002fe400078e009c */
[----:B------:R-:W-:Y:S02]  /*15af0*/  IMAD.MOV.U32 R180, RZ, RZ, R152 ;  /* 0x000000ffffb47224 */ /* 0x000fe400078e0098 */
[----:B------:R-:W-:Y:S02]  /*15b00*/  IMAD.WIDE.U32 R52, R53, -0x2daee0ad, RZ ;  /* 0xd2511f5335347825 */ /* 0x000fe400078e00ff */
[----:B------:R-:W-:Y:S02]  /*15b10*/  MUFU.EX2 R109, R109 ;  /* 0x0000006d006d7308 */ /* 0x000fe40000000800 */
[----:B------:R-:W-:Y:S01]  /*15b20*/  IMAD.MOV.U32 R152, RZ, RZ, R167 ;  /* 0x000000ffff987224 */ /* 0x000fe200078e00a7 */
[----:B------:R-:W-:Y:S01]  /*15b30*/  LOP3.LUT R53, R53, UR8, R48, 0x96, !PT ;  /* 0x0000000835357c12 */ /* 0x000fe2000f8e9630 */
[----:B------:R-:W-:Y:S04]  /*15b40*/  IMAD.WIDE.U32 R48, R49, -0x326172a9, RZ ;  /* 0xcd9e8d5731307825 */ /* 0x000fe800078e00ff */
[----:B------:R-:W-:Y:S01]  /*15b50*/  IMAD.MOV.U32 R171, RZ, RZ, R166 ;  /* 0x000000ffffab7224 */ /* 0x000fe200078e00a6 */
[----:B------:R-:W-:Y:S01]  /*15b60*/  LOP3.LUT R54, R49, UR9, R54, 0x96, !PT ;  /* 0x0000000931367c12 */ /* 0x000fe2000f8e9636 */
[----:B------:R1:W-:Y:S01]  /*15b70*/  MUFU.EX2 R145, R76 ;  /* 0x0000004c00917308 */ /* 0x0003e20000000800 */
[-C--:B--2---:R-:W-:Y:S03]  /*15b80*/  HMMA.16816.F32.BF16 R20, R40, R44.reuse, R20 ;  /* 0x0000002c2814723c */ /* 0x084fe60000041814 */
[----:B------:R-:W-:Y:S05]  /*15b90*/  IMAD.WIDE.U32 R54, R54, -0x2daee0ad, RZ ;  /* 0xd2511f5336367825 */ /* 0x000fea00078e00ff */
[----:B------:R-:W-:Y:S01]  /*15ba0*/  LOP3.LUT R49, R55, UR6, R52, 0x96, !PT ;  /* 0x0000000637317c12 */ /* 0x000fe2000f8e9634 */
[----:B------:R2:W3:Y:S01]  /*15bb0*/  MUFU.EX2 R150, R77 ;  /* 0x0000004d00967308 */ /* 0x0004e20000000800 */
[C---:B------:R-:W-:Y:S02]  /*15bc0*/  HMMA.16816.F32.BF16 R24, R36.reuse, R44, R24 ;  /* 0x0000002c2418723c */ /* 0x040fe40000041818 */
[----:B------:R-:W-:Y:S05]  /*15bd0*/  IMAD.WIDE.U32 R52, R53, -0x326172a9, RZ ;  /* 0xcd9e8d5735347825 */ /* 0x000fea00078e00ff */
[----:B------:R-:W-:Y:S01]  /*15be0*/  IMAD.WIDE.U32 R44, R140, -0x2daee0ad, RZ ;  /* 0xd2511f538c2c7825 */ /* 0x000fe200078e00ff */
[----:B------:R-:W-:Y:S01]  /*15bf0*/  LOP3.LUT R55, R53, UR7, R48, 0x96, !PT ;  /* 0x0000000735377c12 */ /* 0x000fe2000f8e9630 */
[----:B------:R-:W-:Y:S01]  /*15c00*/  MUFU.EX2 R157, R97 ;  /* 0x00000061009d7308 */ /* 0x000fe20000000800 */
[-C--:B------:R-:W-:Y:S02]  /*15c10*/  HMMA.16816.F32.BF16 R28, R36, R46.reuse, R28 ;  /* 0x0000002e241c723c */ /* 0x080fe4000004181c */
[C---:B------:R-:W-:Y:S01]  /*15c20*/  LOP3.LUT R64, R44.reuse, 0xffff, RZ, 0xc0, !PT ;  /* 0x0000ffff2c407812 */ /* 0x040fe200078ec0ff */
[----:B------:R-:W-:Y:S01]  /*15c30*/  IMAD.WIDE.U32 R48, R49, -0x326172a9, RZ ;  /* 0xcd9e8d5731307825 */ /* 0x000fe200078e00ff */
[----:B------:R-:W-:Y:S02]  /*15c40*/  SHF.R.U32.HI R65, RZ, 0x10, R44 ;  /* 0x00000010ff417819 */ /* 0x000fe4000001162c */
[----:B------:R-:W-:Y:S01]  /*15c50*/  LOP3.LUT R73, R44, 0xff, RZ, 0xc0, !PT ;  /* 0x000000ff2c497812 */ /* 0x000fe200078ec0ff */
[----:B------:R-:W-:Y:S01]  /*15c60*/  IMAD.WIDE.U32 R36, R62, -0x2daee0ad, RZ ;  /* 0xd2511f533e247825 */ /* 0x000fe200078e00ff */
[----:B------:R-:W-:Y:S01]  /*15c70*/  LOP3.LUT R50, R49, UR17, R52, 0x96, !PT ;  /* 0x0000001131327c12 */ /* 0x000fe2000f8e9634 */
[----:B------:R5:W-:Y:S01]  /*15c80*/  MUFU.EX2 R97, R84 ;  /* 0x0000005400617308 */ /* 0x000be20000000800 */
[----:B------:R-:W-:Y:S01]  /*15c90*/  HMMA.16816.F32.BF16 R32, R40, R46, R32 ;  /* 0x0000002e2820723c */ /* 0x000fe20000041820 */
[----:B------:R-:W3:Y:S01]  /*15ca0*/  LDSM.16.MT88.4 R40, [R205+0x5000] ;  /* 0x00500000cd28783b */ /* 0x000ee20000004200 */
[C---:B------:R-:W-:Y:S01]  /*15cb0*/  LOP3.LUT R49, R48.reuse, 0xffff, RZ, 0xc0, !PT ;  /* 0x0000ffff30317812 */ /* 0x040fe200078ec0ff */
[----:B------:R-:W-:Y:S01]  /*15cc0*/  IMAD.MOV.U32 R140, RZ, RZ, R82 ;  /* 0x000000ffff8c7224 */ /* 0x000fe200078e0052 */
[----:B------:R-:W-:Y:S02]  /*15cd0*/  LOP3.LUT R52, R48, 0xff, RZ, 0xc0, !PT ;  /* 0x000000ff30347812 */ /* 0x000fe400078ec0ff */
[----:B------:R-:W-:Y:S01]  /*15ce0*/  SHF.R.U32.HI R38, RZ, 0x8, R49 ;  /* 0x00000008ff267819 */ /* 0x000fe20000011631 */
[--C-:B------:R-:W-:Y:S01]  /*15cf0*/  HSET2.LE.AND R46, R79, R217.reuse, PT ;  /* 0x000000d94f2e7233 */ /* 0x100fe20003803000 */
[C---:B------:R-:W-:Y:S01]  /*15d00*/  LOP3.LUT R74, R36.reuse, 0xffff, RZ, 0xc0, !PT ;  /* 0x0000ffff244a7812 */ /* 0x040fe200078ec0ff */
[----:B------:R-:W-:Y:S03]  /*15d10*/  MUFU.EX2 R123, R123 ;  /* 0x0000007b007b7308 */ /* 0x000fe60000000800 */
[----:B------:R-:W-:Y:S02]  /*15d20*/  LOP3.LUT R75, R36, 0xff, RZ, 0xc0, !PT ;  /* 0x000000ff244b7812 */ /* 0x000fe400078ec0ff */
[--C-:B-1----:R-:W-:Y:S02]  /*15d30*/  SHF.R.U32.HI R76, RZ, 0x10, R36.reuse ;  /* 0x00000010ff4c7819 */ /* 0x102fe40000011624 */
[----:B--2---:R-:W-:Y:S02]  /*15d40*/  SHF.R.U32.HI R77, RZ, 0x18, R36 ;  /* 0x00000018ff4d7819 */ /* 0x004fe40000011624 */
[----:B------:R-:W-:Y:S01]  /*15d50*/  LOP3.LUT R36, R58, 0xffff, RZ, 0xc0, !PT ;  /* 0x0000ffff3a247812 */ /* 0x000fe200078ec0ff */
[----:B------:R-:W-:Y:S01]  /*15d60*/  MUFU.EX2 R124, R124 ;  /* 0x0000007c007c7308 */ /* 0x000fe20000000800 */
[----:B------:R-:W-:Y:S02]  /*15d70*/  SHF.R.U32.HI R67, RZ, 0x18, R44 ;  /* 0x00000018ff437819 */ /* 0x000fe4000001162c */
[----:B------:R-:W-:Y:S02]  /*15d80*/  LOP3.LUT R59, R37, UR16, R60, 0x96, !PT ;  /* 0x00000010253b7c12 */ /* 0x000fe4000f8e963c */
[----:B-----5:R-:W-:Y:S02]  /*15d90*/  PRMT R84, R52, 0x5410, R38 ;  /* 0x0000541034547816 */ /* 0x020fe40000000026 */
[--C-:B------:R-:W-:Y:S02]  /*15da0*/  SHF.R.U32.HI R38, RZ, 0x10, R58.reuse ;  /* 0x00000010ff267819 */ /* 0x100fe4000001163a */
[----:B------:R-:W-:Y:S01]  /*15db0*/  LOP3.LUT R44, R58, 0xff, RZ, 0xc0, !PT ;  /* 0x000000ff3a2c7812 */ /* 0x000fe200078ec0ff */
[----:B------:R-:W-:Y:S01]  /*15dc0*/  MUFU.EX2 R126, R126 ;  /* 0x0000007e007e7308 */ /* 0x000fe20000000800 */
[----:B------:R-:W-:Y:S02]  /*15dd0*/  SHF.R.U32.HI R58, RZ, 0x18, R58 ;  /* 0x00000018ff3a7819 */ /* 0x000fe4000001163a */
[----:B------:R-:W-:Y:S02]  /*15de0*/  SHF.R.U32.HI R37, RZ, 0x8, R36 ;  /* 0x00000008ff257819 */ /* 0x000fe40000011624 */
[----:B------:R-:W-:Y:S02]  /*15df0*/  LOP3.LUT R36, R38, 0xff, RZ, 0xc0, !PT ;  /* 0x000000ff26247812 */ /* 0x000fe400078ec0ff */
[----:B------:R-:W-:Y:S02]  /*15e00*/  PRMT R60, R44, 0x5410, R37 ;  /* 0x000054102c3c7816 */ /* 0x000fe40000000025 */
[----:B------:R-:W-:Y:S01]  /*15e10*/  PRMT R62, R36, 0x5410, R58 ;  /* 0x00005410243e7816 */ /* 0x000fe2000000003a */
[----:B------:R-:W-:Y:S01]  /*15e20*/  IMAD.WIDE.U32 R36, R55, -0x2daee0ad, RZ ;  /* 0xd2511f5337247825 */ /* 0x000fe200078e00ff */
[----:B------:R-:W-:Y:S01]  /*15e30*/  LOP3.LUT R53, R61, 0xff, RZ, 0xc0, !PT ;  /* 0x000000ff3d357812 */ /* 0x000fe200078ec0ff */
[----:B------:R-:W1:Y:S01]  /*15e40*/  MUFU.EX2 R156, R96 ;  /* 0x00000060009c7308 */ /* 0x000e620000000800 */
[----:B------:R-:W-:Y:S02]  /*15e50*/  LOP3.LUT R38, R51, 0xffff, RZ, 0xc0, !PT ;  /* 0x0000ffff33267812 */ /* 0x000fe400078ec0ff */
[C---:B------:R-:W-:Y:S02]  /*15e60*/  LOP3.LUT R66, R36.reuse, 0xffff, RZ, 0xc0, !PT ;  /* 0x0000ffff24427812 */ /* 0x040fe400078ec0ff */
[--C-:B------:R-:W-:Y:S02]  /*15e70*/  SHF.R.U32.HI R68, RZ, 0x10, R36.reuse ;  /* 0x00000010ff447819 */ /* 0x100fe40000011624 */
[----:B------:R-:W-:Y:S02]  /*15e80*/  LOP3.LUT R70, R36, 0xff, RZ, 0xc0, !PT ;  /* 0x000000ff24467812 */ /* 0x000fe400078ec0ff */
[----:B------:R-:W-:Y:S01]  /*15e90*/  SHF.R.U32.HI R69, RZ, 0x18, R36 ;  /* 0x00000018ff457819 */ /* 0x000fe20000011624 */
[----:B------:R2:W5:Y:S01]  /*15ea0*/  MUFU.EX2 R96, R85 ;  /* 0x0000005500607308 */ /* 0x0005620000000800 */
[C---:B------:R-:W-:Y:S02]  /*15eb0*/  LOP3.LUT R36, R50.reuse, 0xffff, RZ, 0xc0, !PT ;  /* 0x0000ffff32247812 */ /* 0x040fe400078ec0ff */
[----:B------:R-:W-:Y:S02]  /*15ec0*/  LOP3.LUT R61, R37, UR16, R54, 0x96, !PT ;  /* 0x00000010253d7c12 */ /* 0x000fe4000f8e9636 */
[----:B------:R-:W-:Y:S02]  /*15ed0*/  LOP3.LUT R37, R50, 0xff, RZ, 0xc0, !PT ;  /* 0x000000ff32257812 */ /* 0x000fe400078ec0ff */
[----:B------:R-:W-:Y:S02]  /*15ee0*/  SHF.R.U32.HI R36, RZ, 0x8, R36 ;  /* 0x00000008ff247819 */ /* 0x000fe40000011624 */
[----:B------:R-:W-:Y:S01]  /*15ef0*/  PRMT R71, R53, 0x5410, R56 ;  /* 0x0000541035477816 */ /* 0x000fe20000000038 */
[----:B------:R-:W-:Y:S01]  /*15f00*/  MUFU.EX2 R112, R112 ;  /* 0x0000007000707308 */ /* 0x000fe20000000800 */
[----:B------:R-:W-:Y:S01]  /*15f10*/  LOP3.LUT R56, R45, UR16, R142, 0x96, !PT ;  /* 0x000000102d387c12 */ /* 0x000fe2000f8e968e */
[----:B------:R-:W-:Y:S01]  /*15f20*/  IMAD.MOV.U32 R142, RZ, RZ, R83 ;  /* 0x000000ffff8e7224 */ /* 0x000fe200078e0053 */
[----:B------:R-:W-:Y:S01]  /*15f30*/  PRMT R83, R37, 0x5410, R36 ;  /* 0x0000541025537816 */ /* 0x000fe20000000024 */
[--C-:B------:R-:W-:Y:S01]  /*15f40*/  HSET2.LE.AND R47, R71, R217.reuse, PT ;  /* 0x000000d9472f7233 */ /* 0x100fe20003803000 */
[--C-:B------:R-:W-:Y:S02]  /*15f50*/  SHF.R.U32.HI R36, RZ, 0x10, R50.reuse ;  /* 0x00000010ff247819 */ /* 0x100fe40000011632 */
[----:B------:R-:W-:Y:S02]  /*15f60*/  SHF.R.U32.HI R50, RZ, 0x18, R50 ;  /* 0x00000018ff327819 */ /* 0x000fe40000011632 */
[----:B------:R-:W-:Y:S01]  /*15f70*/  LOP3.LUT R36, R36, 0xff, RZ, 0xc0, !PT ;  /* 0x000000ff24247812 */ /* 0x000fe200078ec0ff */
[----:B------:R-:W1:Y:S01]  /*15f80*/  MUFU.EX2 R113, R113 ;  /* 0x0000007100717308 */ /* 0x000e620000000800 */
[----:B------:R-:W-:Y:S02]  /*15f90*/  SHF.R.U32.HI R53, RZ, 0x10, R48 ;  /* 0x00000010ff357819 */ /* 0x000fe40000011630 */
[----:B------:R-:W-:Y:S02]  /*15fa0*/  PRMT R82, R36, 0x5410, R50 ;  /* 0x0000541024527816 */ /* 0x000fe40000000032 */
[----:B------:R-:W-:Y:S02]  /*15fb0*/  LOP3.LUT R36, R81, UR15, R226, 0x96, !PT ;  /* 0x0000000f51247c12 */ /* 0x000fe4000f8e96e2 */
[----:B------:R-:W5:Y:S01]  /*15fc0*/  LDL.LU R81, [R1+0x8] ;  /* 0x0000080001517983 */ /* 0x000f620000300800 */
[----:B------:R-:W-:Y:S02]  /*15fd0*/  LOP3.LUT R39, R53, 0xff, RZ, 0xc0, !PT ;  /* 0x000000ff35277812 */ /* 0x000fe400078ec0ff */
[----:B------:R-:W-:Y:S01]  /*15fe0*/  SHF.R.U32.HI R48, RZ, 0x18, R48 ;  /* 0x00000018ff307819 */ /* 0x000fe20000011630 */
[----:B------:R-:W-:Y:S01]  /*15ff0*/  MUFU.EX2 R114, R114 ;  /* 0x0000007200727308 */ /* 0x000fe20000000800 */
[----:B------:R-:W-:Y:S02]  /*16000*/  SHF.R.U32.HI R38, RZ, 0x8, R38 ;  /* 0x00000008ff267819 */ /* 0x000fe40000011626 */
[----:B--2---:R-:W-:Y:S01]  /*16010*/  PRMT R85, R39, 0x5410, R48 ;  /* 0x0000541027557816 */ /* 0x004fe20000000030 */
[----:B------:R-:W-:Y:S01]  /*16020*/  IMAD.WIDE.U32 R48, R36, -0x2daee0ad, RZ ;  /* 0xd2511f5324307825 */ /* 0x000fe200078e00ff */
[----:B------:R-:W-:Y:S02]  /*16030*/  LOP3.LUT R39, R51, 0xff, RZ, 0xc0, !PT ;  /* 0x000000ff33277812 */ /* 0x000fe400078ec0ff */
[----:B------:R-:W-:Y:S02]  /*16040*/  LOP3.LUT R37, R183, UR13, R80, 0x96, !PT ;  /* 0x0000000db7257c12 */ /* 0x000fe4000f8e9650 */
[----:B------:R-:W-:Y:S01]  /*16050*/  LOP3.LUT R44, R49, UR12, R220, 0x96, !PT ;  /* 0x0000000c312c7c12 */ /* 0x000fe2000f8e96dc */
[----:B------:R-:W2:Y:S01]  /*16060*/  MUFU.EX2 R115, R115 ;  /* 0x0000007300737308 */ /* 0x000ea20000000800 */
[----:B------:R-:W-:Y:S01]  /*16070*/  PRMT R63, R39, 0x5410, R38 ;  /* 0x00005410273f7816 */ /* 0x000fe20000000026 */
[----:B------:R-:W-:Y:S01]  /*16080*/  IMAD.WIDE.U32 R36, R37, -0x2daee0ad, RZ ;  /* 0xd2511f5325247825 */ /* 0x000fe200078e00ff */
[--C-:B------:R-:W-:Y:S02]  /*16090*/  SHF.R.U32.HI R38, RZ, 0x10, R51.reuse ;  /* 0x00000010ff267819 */ /* 0x100fe40000011633 */
[----:B------:R-:W-:Y:S01]  /*160a0*/  SHF.R.U32.HI R51, RZ, 0x18, R51 ;  /* 0x00000018ff337819 */ /* 0x000fe20000011633 */
[----:B------:R-:W-:Y:S01]  /*160b0*/  IMAD.WIDE.U32 R44, R44, -0x326172a9, RZ ;  /* 0xcd9e8d572c2c7825 */ /* 0x000fe200078e00ff */
[----:B------:R-:W-:Y:S02]  /*160c0*/  LOP3.LUT R38, R38, 0xff, RZ, 0xc0, !PT ;  /* 0x000000ff26267812 */ /* 0x000fe400078ec0ff */
[----:B------:R-:W-:Y:S01]  /*160d0*/  LOP3.LUT R37, R37, UR10, R48, 0x96, !PT ;  /* 0x0000000a25257c12 */ /* 0x000fe2000f8e9630 */
[----:B------:R-:W-:Y:S01]  /*160e0*/  MUFU.EX2 R100, R100 ;  /* 0x0000006400647308 */ /* 0x000fe20000000800 */
[----:B------:R-:W-:Y:S02]  /*160f0*/  PRMT R57, R38, 0x5410, R51 ;  /* 0x0000541026397816 */ /* 0x000fe40000000033 */
[----:B------:R-:W-:Y:S05]  /*16100*/  LOP3.LUT R38, R45, UR11, R182, 0x96, !PT ;  /* 0x0000000b2d267c12 */ /* 0x000fea000f8e96b6 */
[----:B------:R-:W-:Y:S02]  /*16110*/  IMAD.WIDE.U32 R38, R38, -0x2daee0ad, RZ ;  /* 0xd2511f5326267825 */ /* 0x000fe400078e00ff */
[----:B------:R-:W1:Y:S03]  /*16120*/  MUFU.EX2 R101, R101 ;  /* 0x0000006500657308 */ /* 0x000e660000000800 */
[----:B------:R-:W-:Y:S01]  /*16130*/  LOP3.LUT R45, R39, UR8, R36, 0x96, !PT ;  /* 0x00000008272d7c12 */ /* 0x000fe2000f8e9624 */
[----:B------:R-:W-:Y:S01]  /*16140*/  IMAD.WIDE.U32 R36, R37, -0x326172a9, RZ ;  /* 0xcd9e8d5725247825 */ /* 0x000fe200078e00ff */
[--C-:B------:R-:W-:Y:S04]  /*16150*/  HSET2.LE.AND R39, R72, R217.reuse, PT ;  /* 0x000000d948277233 */ /* 0x100fe80003803000 */
[----:B------:R-:W-:Y:S01]  /*16160*/  LOP3.LUT R50, R37, UR9, R44, 0x96, !PT ;  /* 0x0000000925327c12 */ /* 0x000fe2000f8e962c */
[----:B------:R-:W-:Y:S01]  /*16170*/  IMAD.WIDE.U32 R44, R45, -0x326172a9, RZ ;  /* 0xcd9e8d572d2c7825 */ /* 0x000fe200078e00ff */
[----:B------:R-:W-:Y:S03]  /*16180*/  MUFU.EX2 R104, R104 ;  /* 0x0000006800687308 */ /* 0x000fe60000000800 */
[----:B------:R-:W-:Y:S01]  /*16190*/  IMAD.WIDE.U32 R50, R50, -0x2daee0ad, RZ ;  /* 0xd2511f5332327825 */ /* 0x000fe200078e00ff */
[----:B------:R-:W-:Y:S02]  /*161a0*/  LOP3.LUT R52, R45, UR7, R36, 0x96, !PT ;  /* 0x000000072d347c12 */ /* 0x000fe4000f8e9624 */
[----:B------:R-:W-:Y:S02]  /*161b0*/  F2FP.BF16.PACK_AB R36, R163, R162 ;  /* 0x000000a2a324723e */ /* 0x000fe400000010ff */
[----:B------:R-:W-:Y:S01]  /*161c0*/  LOP3.LUT R48, R51, UR6, R38, 0x96, !PT ;  /* 0x0000000633307c12 */ /* 0x000fe2000f8e9626 */
[----:B------:R-:W-:Y:S01]  /*161d0*/  IMAD.WIDE.U32 R52, R52, -0x2daee0ad, RZ ;  /* 0xd2511f5334347825 */ /* 0x000fe200078e00ff */
[--C-:B------:R-:W-:Y:S01]  /*161e0*/  HSET2.LE.AND R38, R78, R217.reuse, PT ;  /* 0x000000d94e267233 */ /* 0x100fe20003803000 */
[----:B---3--:R-:W-:Y:S01]  /*161f0*/  F2FP.BF16.PACK_AB R45, R150, R145 ;  /* 0x00000091962d723e */ /* 0x008fe200000010ff */
[----:B------:R-:W3:Y:S01]  /*16200*/  MUFU.EX2 R105, R105 ;  /* 0x0000006900697308 */ /* 0x000ee20000000800 */
[----:B------:R-:W-:Y:S01]  /*16210*/  IMAD.WIDE.U32 R48, R48, -0x326172a9, RZ ;  /* 0xcd9e8d5730307825 */ /* 0x000fe200078e00ff */
[----:B------:R-:W-:Y:S02]  /*16220*/  LOP3.LUT R58, R53, UR16, R50, 0x96, !PT ;  /* 0x00000010353a7c12 */ /* 0x000fe4000f8e9632 */
[----:B------:R-:W-:Y:S02]  /*16230*/  LOP3.LUT R38, R38, R36, RZ, 0xc0, !PT ;  /* 0x0000002426267212 */ /* 0x000fe400078ec0ff */
[C---:B------:R-:W-:Y:S02]  /*16240*/  LOP3.LUT R36, R48.reuse, 0xffff, RZ, 0xc0, !PT ;  /* 0x0000ffff30247812 */ /* 0x040fe400078ec0ff */
[----:B------:R-:W-:Y:S02]  /*16250*/  LOP3.LUT R37, R48, 0xff, RZ, 0xc0, !PT ;  /* 0x000000ff30257812 */ /* 0x000fe400078ec0ff */
[----:B------:R-:W-:Y:S01]  /*16260*/  SHF.R.U32.HI R36, RZ, 0x8, R36 ;  /* 0x00000008ff247819 */ /* 0x000fe20000011624 */
[----:B------:R-:W-:Y:S01]  /*16270*/  MUFU.EX2 R106, R106 ;  /* 0x0000006a006a7308 */ /* 0x000fe20000000800 */
[----:B------:R-:W-:Y:S01]  /*16280*/  LOP3.LUT R51, R49, UR17, R44, 0x96, !PT ;  /* 0x0000001131337c12 */ /* 0x000fe2000f8e962c */
[--C-:B------:R-:W-:Y:S01]  /*16290*/  HSET2.LE.AND R49, R57, R217.reuse, PT ;  /* 0x000000d939317233 */ /* 0x100fe20003803000 */
[----:B------:R-:W-:Y:S01]  /*162a0*/  PRMT R80, R37, 0x5410, R36 ;  /* 0x0000541025507816 */ /* 0x000fe20000000024 */
[--C-:B------:R-:W-:Y:S01]  /*162b0*/  HSET2.LE.AND R37, R60, R217.reuse, PT ;  /* 0x000000d93c257233 */ /* 0x100fe20003803000 */
[----:B------:R-:W-:Y:S02]  /*162c0*/  F2FP.BF16.PACK_AB R36, R159, R158 ;  /* 0x0000009e9f24723e */ /* 0x000fe400000010ff */
[----:B------:R-:W-:Y:S02]  /*162d0*/  F2FP.BF16.PACK_AB R44, R147, R151 ;  /* 0x00000097932c723e */ /* 0x000fe400000010ff */
[----:B------:R-:W-:Y:S01]  /*162e0*/  LOP3.LUT R39, R39, R36, RZ, 0xc0, !PT ;  /* 0x0000002427277212 */ /* 0x000fe200078ec0ff */
[----:B------:R-:W-:Y:S01]  /*162f0*/  MUFU.EX2 R107, R107 ;  /* 0x0000006b006b7308 */ /* 0x000fe20000000800 */
[----:B------:R-:W-:Y:S01]  /*16300*/  LOP3.LUT R36, R37, R44, RZ, 0xc0, !PT ;  /* 0x0000002c25247212 */ /* 0x000fe200078ec0ff */
[--C-:B------:R-:W-:Y:S01]  /*16310*/  HSET2.LE.AND R37, R62, R217.reuse, PT ;  /* 0x000000d93e257233 */ /* 0x100fe20003803000 */
[----:B------:R-:W-:Y:S02]  /*16320*/  F2FP.BF16.PACK_AB R44, R146, R143 ;  /* 0x0000008f922c723e */ /* 0x000fe400000010ff */
[----:B------:R-:W-:Y:S01]  /*16330*/  LOP3.LUT R46, R46, R45, RZ, 0xc0, !PT ;  /* 0x0000002d2e2e7212 */ /* 0x000fe200078ec0ff */
[--C-:B------:R-:W-:Y:S01]  /*16340*/  HSET2.LE.AND R45, R63, R217.reuse, PT ;  /* 0x000000d93f2d7233 */ /* 0x100fe20003803000 */
[----:B----4-:R-:W-:Y:S01]  /*16350*/  FFMA.FTZ R63, R2, R247, R230 ;  /* 0x000000f7023f7223 */ /* 0x010fe200000100e6 */
[----:B------:R-:W-:Y:S01]  /*16360*/  LOP3.LUT R37, R37, R44, RZ, 0xc0, !PT ;  /* 0x0000002c25257212 */ /* 0x000fe200078ec0ff */
[----:B------:R-:W-:Y:S01]  /*16370*/  IMAD.MOV.U32 R247, RZ, RZ, R168 ;  /* 0x000000fffff77224 */ /* 0x000fe200078e00a8 */
[----:B------:R-:W-:Y:S01]  /*16380*/  F2FP.BF16.PACK_AB R50, R135, R134 ;  /* 0x000000868732723e */ /* 0x000fe200000010ff */
[----:B------:R-:W-:Y:S01]  /*16390*/  MUFU.EX2 R110, R110 ;  /* 0x0000006e006e7308 */ /* 0x000fe20000000800 */
[--C-:B------:R-:W-:Y:S02]  /*163a0*/  SHF.R.U32.HI R55, RZ, 0x18, R48.reuse ;  /* 0x00000018ff377819 */ /* 0x100fe40000011630 */
[----:B------:R-:W-:Y:S01]  /*163b0*/  SHF.R.U32.HI R54, RZ, 0x10, R48 ;  /* 0x00000010ff367819 */ /* 0x000fe20000011630 */
[-C--:B------:R-:W-:Y:S01]  /*163c0*/  HMMA.16816.F32.BF16 R4, R36, R40.reuse, R4 ;  /* 0x000000282404723c */ /* 0x080fe20000041804 */
[----:B------:R-:W-:Y:S02]  /*163d0*/  F2FP.BF16.PACK_AB R48, R144, R141 ;  /* 0x0000008d9030723e */ /* 0x000fe400000010ff */
[----:B------:R-:W-:Y:S02]  /*163e0*/  F2FP.BF16.PACK_AB R44, R148, R149 ;  /* 0x00000095942c723e */ /* 0x000fe400000010ff */
[----:B------:R-:W-:Y:S01]  /*163f0*/  LOP3.LUT R54, R54, 0xff, RZ, 0xc0, !PT ;  /* 0x000000ff36367812 */ /* 0x000fe200078ec0ff */
[----:B------:R-:W-:Y:S01]  /*16400*/  MUFU.EX2 R111, R111 ;  /* 0x0000006f006f7308 */ /* 0x000fe20000000800 */
[----:B------:R-:W-:Y:S02]  /*16410*/  LOP3.LUT R47, R47, R44, RZ, 0xc0, !PT ;  /* 0x0000002c2f2f7212 */ /* 0x000fe400078ec0ff */
[----:B------:R-:W-:Y:S03]  /*16420*/  LOP3.LUT R44, R45, R48, RZ, 0xc0, !PT ;  /* 0x000000302d2c7212 */ /* 0x000fe600078ec0ff */
[----:B------:R-:W-:Y:S02]  /*16430*/  LOP3.LUT R45, R49, R50, RZ, 0xc0, !PT ;  /* 0x00000032312d7212 */ /* 0x000fe400078ec0ff */
[----:B------:R-:W-:Y:S02]  /*16440*/  LOP3.LUT R48, R51, 0xffff, RZ, 0xc0, !PT ;  /* 0x0000ffff33307812 */ /* 0x000fe400078ec0ff */
[----:B------:R-:W-:Y:S01]  /*16450*/  SHF.R.U32.HI R49, RZ, 0x10, R51 ;  /* 0x00000010ff317819 */ /* 0x000fe20000011633 */
[----:B------:R-:W-:Y:S01]  /*16460*/  MUFU.EX2 R128, R128 ;  /* 0x0000008000807308 */ /* 0x000fe20000000800 */
[----:B------:R-:W-:Y:S01]  /*16470*/  PRMT R78, R54, 0x5410, R55 ;  /* 0x00005410364e7816 */ /* 0x000fe20000000037 */
[C---:B------:R-:W-:Y:S01]  /*16480*/  HMMA.16816.F32.BF16 R8, R44.reuse, R40, R8 ;  /* 0x000000282c08723c */ /* 0x040fe20000041808 */
[----:B------:R-:W-:Y:S02]  /*16490*/  LOP3.LUT R50, R49, 0xff, RZ, 0xc0, !PT ;  /* 0x000000ff31327812 */ /* 0x000fe400078ec0ff */
[----:B------:R-:W-:Y:S02]  /*164a0*/  SHF.R.U32.HI R49, RZ, 0x8, R64 ;  /* 0x00000008ff317819 */ /* 0x000fe40000011640 */
[----:B------:R-:W-:Y:S02]  /*164b0*/  LOP3.LUT R55, R51, 0xff, RZ, 0xc0, !PT ;  /* 0x000000ff33377812 */ /* 0x000fe400078ec0ff */
[----:B------:R-:W-:Y:S01]  /*164c0*/  SHF.R.U32.HI R54, RZ, 0x18, R51 ;  /* 0x00000018ff367819 */ /* 0x000fe20000011633 */
[-C--:B------:R-:W-:Y:S01]  /*164d0*/  HMMA.16816.F32.BF16 R12, R44, R42.reuse, R12 ;  /* 0x0000002a2c0c723c */ /* 0x080fe2000004180c */
[----:B------:R-:W-:Y:S01]  /*164e0*/  SHF.R.U32.HI R51, RZ, 0x8, R48 ;  /* 0x00000008ff337819 */ /* 0x000fe20000011630 */
[----:B------:R-:W-:Y:S02]  /*164f0*/  MUFU.EX2 R129, R129 ;  /* 0x0000008100817308 */ /* 0x000fe40000000800 */
[----:B------:R-:W-:Y:S02]  /*16500*/  LOP3.LUT R48, R65, 0xff, RZ, 0xc0, !PT ;  /* 0x000000ff41307812 */ /* 0x000fe400078ec0ff */
[----:B------:R-:W-:Y:S02]  /*16510*/  PRMT R72, R55, 0x5410, R51 ;  /* 0x0000541037487816 */ /* 0x000fe40000000033 */
[----:B------:R-:W-:Y:S01]  /*16520*/  PRMT R71, R50, 0x5410, R54 ;  /* 0x0000541032477816 */ /* 0x000fe20000000036 */
[C---:B------:R-:W-:Y:S03]  /*16530*/  HMMA.16816.F32.BF16 R16, R36.reuse, R42, R16 ;  /* 0x0000002a2410723c */ /* 0x040fe60000041810 */
[----:B------:R-:W-:Y:S01]  /*16540*/  PRMT R65, R73, 0x5410, R49 ;  /* 0x0000541049417816 */ /* 0x000fe20000000031 */
[----:B------:R-:W-:Y:S01]  /*16550*/  MUFU.EX2 R116, R116 ;  /* 0x0000007400747308 */ /* 0x000fe20000000800 */
[----:B------:R-:W-:Y:S02]  /*16560*/  PRMT R64, R48, 0x5410, R67 ;  /* 0x0000541030407816 */ /* 0x000fe40000000043 */
[----:B------:R-:W4:Y:S01]  /*16570*/  LDSM.16.MT88.4 R48, [R206+0x5000] ;  /* 0x00500000ce30783b */ /* 0x000f220000004200 */
[C---:B------:R-:W-:Y:S04]  /*16580*/  LOP3.LUT R54, R52.reuse, 0xffff, RZ, 0xc0, !PT ;  /* 0x0000ffff34367812 */ /* 0x040fe800078ec0ff */
[----:B------:R-:W-:Y:S02]  /*16590*/  SHF.R.U32.HI R40, RZ, 0x8, R74 ;  /* 0x00000008ff287819 */ /* 0x000fe4000001164a */
[----:B------:R-:W-:Y:S01]  /*165a0*/  LOP3.LUT R55, R52, 0xff, RZ, 0xc0, !PT ;  /* 0x000000ff34377812 */ /* 0x000fe200078ec0ff */
[----:B------:R-:W-:Y:S01]  /*165b0*/  MUFU.EX2 R177, R177 ;  /* 0x000000b100b17308 */ /* 0x000fe20000000800 */
[----:B------:R-:W-:Y:S02]  /*165c0*/  PRMT R67, R75, 0x5410, R40 ;  /* 0x000054104b437816 */ /* 0x000fe40000000028 */
[----:B------:R-:W-:Y:S02]  /*165d0*/  SHF.R.U32.HI R40, RZ, 0x8, R54 ;  /* 0x00000008ff287819 */ /* 0x000fe40000011636 */
[----:B------:R-:W-:Y:S02]  /*165e0*/  LOP3.LUT R41, R68, 0xff, RZ, 0xc0, !PT ;  /* 0x000000ff44297812 */ /* 0x000fe400078ec0ff */
[--C-:B------:R-:W-:Y:S02]  /*165f0*/  SHF.R.U32.HI R57, RZ, 0x10, R52.reuse ;  /* 0x00000010ff397819 */ /* 0x100fe40000011634 */
[----:B------:R-:W-:Y:S01]  /*16600*/  SHF.R.U32.HI R60, RZ, 0x18, R52 ;  /* 0x00000018ff3c7819 */ /* 0x000fe20000011634 */
[----:B------:R-:W-:Y:S01]  /*16610*/  MUFU.EX2 R176, R176 ;  /* 0x000000b000b07308 */ /* 0x000fe20000000800 */
[----:B------:R-:W-:Y:S02]  /*16620*/  LOP3.LUT R52, R76, 0xff, RZ, 0xc0, !PT ;  /* 0x000000ff4c347812 */ /* 0x000fe400078ec0ff */
[----:B------:R-:W-:Y:S01]  /*16630*/  SHF.R.U32.HI R53, RZ, 0x8, R66 ;  /* 0x00000008ff357819 */ /* 0x000fe20000011642 */
[----:B------:R-:W-:Y:S01]  /*16640*/  FFMA.FTZ R66, R0, R194, R225 ;  /* 0x000000c200427223 */ /* 0x000fe200000100e1 */
[----:B------:R-:W-:Y:S01]  /*16650*/  PRMT R166, R55, 0x5410, R40 ;  /* 0x0000541037a67816 */ /* 0x000fe20000000028 */
[----:B------:R-:W-:Y:S01]  /*16660*/  IMAD.MOV.U32 R194, RZ, RZ, R169 ;  /* 0x000000ffffc27224 */ /* 0x000fe200078e00a9 */
[----:B------:R-:W-:Y:S02]  /*16670*/  LOP3.LUT R40, R59, 0xffff, RZ, 0xc0, !PT ;  /* 0x0000ffff3b287812 */ /* 0x000fe400078ec0ff */
[----:B------:R-:W-:Y:S01]  /*16680*/  SHF.R.U32.HI R43, RZ, 0x10, R59 ;  /* 0x00000010ff2b7819 */ /* 0x000fe2000001163b */
[----:B------:R-:W-:Y:S01]  /*16690*/  MUFU.EX2 R121, R121 ;  /* 0x0000007900797308 */ /* 0x000fe20000000800 */
[----:B------:R-:W-:Y:S01]  /*166a0*/  PRMT R69, R41, 0x5410, R69 ;  /* 0x0000541029457816 */ /* 0x000fe20000000045 */
[--C-:B------:R-:W-:Y:S01]  /*166b0*/  HSET2.LE.AND R166, R166, R217.reuse, PT ;  /* 0x000000d9a6a67233 */ /* 0x100fe20003803000 */
[----:B------:R-:W-:Y:S02]  /*166c0*/  LOP3.LUT R41, R56, 0xffff, RZ, 0xc0, !PT ;  /* 0x0000ffff38297812 */ /* 0x000fe400078ec0ff */
[----:B------:R-:W-:Y:S02]  /*166d0*/  LOP3.LUT R55, R59, 0xff, RZ, 0xc0, !PT ;  /* 0x000000ff3b377812 */ /* 0x000fe400078ec0ff */
[----:B------:R-:W-:Y:S02]  /*166e0*/  SHF.R.U32.HI R54, RZ, 0x18, R59 ;  /* 0x00000018ff367819 */ /* 0x000fe4000001163b */
[----:B------:R-:W-:Y:S01]  /*166f0*/  PRMT R62, R52, 0x5410, R77 ;  /* 0x00005410343e7816 */ /* 0x000fe2000000004d */
[----:B------:R-:W-:Y:S01]  /*16700*/  MUFU.EX2 R122, R122 ;  /* 0x0000007a007a7308 */ /* 0x000fe20000000800 */
[----:B------:R-:W-:Y:S01]  /*16710*/  SHF.R.U32.HI R52, RZ, 0x8, R41 ;  /* 0x00000008ff347819 */ /* 0x000fe20000011629 */
[-C--:B----4-:R-:W-:Y:S01]  /*16720*/  HMMA.16816.F32.BF16 R20, R36, R48.reuse, R20 ;  /* 0x000000302414723c */ /* 0x090fe20000041814 */
[----:B------:R-:W-:Y:S02]  /*16730*/  PRMT R70, R70, 0x5410, R53 ;  /* 0x0000541046467816 */ /* 0x000fe40000000035 */
[----:B------:R-:W-:Y:S02]  /*16740*/  LOP3.LUT R53, R57, 0xff, RZ, 0xc0, !PT ;  /* 0x000000ff39357812 */ /* 0x000fe400078ec0ff */
[----:B------:R-:W-:Y:S02]  /*16750*/  LOP3.LUT R57, R56, 0xff, RZ, 0xc0, !PT ;  /* 0x000000ff38397812 */ /* 0x000fe400078ec0ff */
[----:B------:R-:W-:Y:S01]  /*16760*/  SHF.R.U32.HI R41, RZ, 0x8, R40 ;  /* 0x00000008ff297819 */ /* 0x000fe20000011628 */
[C---:B------:R-:W-:Y:S01]  /*16770*/  HMMA.16816.F32.BF16 R24, R44.reuse, R48, R24 ;  /* 0x000000302c18723c */ /* 0x040fe20000041818 */
[----:B------:R-:W-:Y:S01]  /*16780*/  LOP3.LUT R40, R43, 0xff, RZ, 0xc0, !PT ;  /* 0x000000ff2b287812 */ /* 0x000fe200078ec0ff */
[----:B------:R-:W-:Y:S02]  /*16790*/  MUFU.EX2 R118, R118 ;  /* 0x0000007600767308 */ /* 0x000fe40000000800 */
[----:B------:R-:W-:Y:S01]  /*167a0*/  PRMT R167, R53, 0x5410, R60 ;  /* 0x0000541035a77816 */ /* 0x000fe2000000003c */
[--C-:B------:R-:W-:Y:S01]  /*167b0*/  HSET2.LE.AND R43, R64, R217.reuse, PT ;  /* 0x000000d9402b7233 */ /* 0x100fe20003803000 */
[----:B------:R-:W-:Y:S02]  /*167c0*/  PRMT R57, R57, 0x5410, R52 ;  /* 0x0000541039397816 */ /* 0x000fe40000000034 */
[----:B------:R-:W-:Y:S01]  /*167d0*/  PRMT R59, R55, 0x5410, R41 ;  /* 0x00005410373b7816 */ /* 0x000fe20000000029 */
[-C--:B------:R-:W-:Y:S03]  /*167e0*/  HMMA.16816.F32.BF16 R28, R44, R50.reuse, R28 ;  /* 0x000000322c1c723c */ /* 0x080fe6000004181c */
[----:B------:R-:W-:Y:S01]  /*167f0*/  PRMT R60, R40, 0x5410, R54 ;  /* 0x00005410283c7816 */ /* 0x000fe20000000036 */
[--C-:B------:R-:W-:Y:S01]  /*16800*/  HSET2.LE.AND R40, R57, R217.reuse, PT ;  /* 0x000000d939287233 */ /* 0x100fe20003803000 */
[----:B------:R-:W4:Y:S01]  /*16810*/  LDSM.16.MT88.4 R52, [R205+0x5400] ;  /* 0x00540000cd34783b */ /* 0x000f220000004200 */
[----:B-1----:R-:W-:Y:S01]  /*16820*/  F2FP.BF16.PACK_AB R0, R157, R156 ;  /* 0x0000009c9d00723e */ /* 0x002fe200000010ff */
[--C-:B------:R-:W-:Y:S01]  /*16830*/  HSET2.LE.AND R46, R67, R217.reuse, PT ;  /* 0x000000d9432e7233 */ /* 0x100fe20003803000 */
[----:B------:R-:W-:Y:S01]  /*16840*/  HMMA.16816.F32.BF16 R32, R36, R50, R32 ;  /* 0x000000322420723c */ /* 0x000fe20000041820 */
[----:B------:R-:W-:Y:S01]  /*16850*/  F2FP.BF16.PACK_AB R2, R99, R98 ;  /* 0x000000626302723e */ /* 0x000fe200000010ff */
[----:B------:R-:W1:Y:S02]  /*16860*/  MUFU.EX2 R120, R120 ;  /* 0x0000007800787308 */ /* 0x000e640000000800 */
[----:B-----5:R-:W-:Y:S01]  /*16870*/  F2FP.BF16.PACK_AB R41, R96, R97 ;  /* 0x000000616029723e */ /* 0x020fe200000010ff */
[----:B------:R-:W5:Y:S01]  /*16880*/  LDSM.16.MT88.4 R36, [R206+0x5400] ;  /* 0x00540000ce24783b */ /* 0x000f620000004200 */
[----:B------:R-:W-:Y:S01]  /*16890*/  LOP3.LUT R43, R43, R2, RZ, 0xc0, !PT ;  /* 0x000000022b2b7212 */ /* 0x000fe200078ec0ff */
[--C-:B------:R-:W-:Y:S01]  /*168a0*/  HSET2.LE.AND R44, R59, R217.reuse, PT ;  /* 0x000000d93b2c7233 */ /* 0x100fe20003803000 */
[----:B------:R-:W-:Y:S01]  /*168b0*/  FADD.FTZ R59, R245, R132 ;  /* 0x00000084f53b7221 */ /* 0x000fe20000010000 */
[----:B------:R-:W-:Y:S03]  /*168c0*/  LOP3.LUT R40, R40, R41, RZ, 0xc0, !PT ;  /* 0x0000002928287212 */ /* 0x000fe600078ec0ff */
[----:B------:R-:W-:Y:S01]  /*168d0*/  IMAD.MOV.U32 R132, RZ, RZ, R138 ;  /* 0x000000ffff847224 */ /* 0x000fe200078e008a */
[----:B------:R-:W-:Y:S01]  /*168e0*/  F2FP.BF16.PACK_AB R49, R87, R86 ;  /* 0x000000565731723e */ /* 0x000fe200000010ff */
[--C-:B------:R-:W-:Y:S01]  /*168f0*/  HSET2.LE.AND R47, R62, R217.reuse, PT ;  /* 0x000000d93e2f7233 */ /* 0x100fe20003803000 */
[----:B------:R-:W-:Y:S01]  /*16900*/  F2FP.BF16.PACK_AB R45, R89, R88 ;  /* 0x00000058592d723e */ /* 0x000fe200000010ff */
[--C-:B------:R-:W-:Y:S01]  /*16910*/  HSET2.LE.AND R167, R167, R217.reuse, PT ;  /* 0x000000d9a7a77233 */ /* 0x100fe20003803000 */
[----:B------:R-:W-:Y:S02]  /*16920*/  F2FP.BF16.PACK_AB R2, R95, R94 ;  /* 0x0000005e5f02723e */ /* 0x000fe400000010ff */
[----:B------:R-:W-:Y:S01]  /*16930*/  LOP3.LUT R44, R44, R45, RZ, 0xc0, !PT ;  /* 0x0000002d2c2c7212 */ /* 0x000fe200078ec0ff */
[--C-:B------:R-:W-:Y:S01]  /*16940*/  HSET2.LE.AND R45, R60, R217.reuse, PT ;  /* 0x000000d93c2d7233 */ /* 0x100fe20003803000 */
[----:B------:R-:W-:Y:S02]  /*16950*/  LOP3.LUT R47, R47, R2, RZ, 0xc0, !PT ;  /* 0x000000022f2f7212 */ /* 0x000fe400078ec0ff */
[C---:B------:R-:W-:Y:S02]  /*16960*/  LOP3.LUT R2, R58.reuse, 0xffff, RZ, 0xc0, !PT ;  /* 0x0000ffff3a027812 */ /* 0x040fe400078ec0ff */
[----:B------:R-:W-:Y:S02]  /*16970*/  LOP3.LUT R50, R58, 0xff, RZ, 0xc0, !PT ;  /* 0x000000ff3a327812 */ /* 0x000fe400078ec0ff */
[----:B------:R-:W-:Y:S02]  /*16980*/  SHF.R.U32.HI R51, RZ, 0x18, R61 ;  /* 0x00000018ff337819 */ /* 0x000fe4000001163d */
[--C-:B------:R-:W-:Y:S02]  /*16990*/  SHF.R.U32.HI R42, RZ, 0x10, R56.reuse ;  /* 0x00000010ff2a7819 */ /* 0x100fe40000011638 */
[----:B------:R-:W-:Y:S02]  /*169a0*/  SHF.R.U32.HI R56, RZ, 0x18, R56 ;  /* 0x00000018ff387819 */ /* 0x000fe40000011638 */
[----:B------:R-:W-:Y:S02]  /*169b0*/  LOP3.LUT R42, R42, 0xff, RZ, 0xc0, !PT ;  /* 0x000000ff2a2a7812 */ /* 0x000fe400078ec0ff */
[----:B------:R-:W-:Y:S02]  /*169c0*/  SHF.R.U32.HI R2, RZ, 0x8, R2 ;  /* 0x00000008ff027819 */ /* 0x000fe40000011602 */
[----:B------:R-:W-:Y:S01]  /*169d0*/  PRMT R56, R42, 0x5410, R56 ;  /* 0x000054102a387816 */ /* 0x000fe20000000038 */
[--C-:B------:R-:W-:Y:S01]  /*169e0*/  HSET2.LE.AND R42, R65, R217.reuse, PT ;  /* 0x000000d9412a7233 */ /* 0x100fe20003803000 */
[----:B------:R-:W-:Y:S01]  /*169f0*/  PRMT R164, R50, 0x5410, R2 ;  /* 0x0000541032a47816 */ /* 0x000fe20000000002 */
[--C-:B------:R-:W-:Y:S01]  /*16a00*/  HSET2.LE.AND R50, R84, R217.reuse, PT ;  /* 0x000000d954327233 */ /* 0x100fe20003803000 */
[----:B------:R-:W-:Y:S01]  /*16a10*/  SHF.R.U32.HI R2, RZ, 0x10, R58 ;  /* 0x00000010ff027819 */ /* 0x000fe2000001163a */
[--C-:B------:R-:W-:Y:S01]  /*16a20*/  HSET2.LE.AND R48, R56, R217.reuse, PT ;  /* 0x000000d938307233 */ /* 0x100fe20003803000 */
[----:B------:R-:W-:Y:S01]  /*16a30*/  LOP3.LUT R42, R42, R0, RZ, 0xc0, !PT ;  /* 0x000000002a2a7212 */ /* 0x000fe200078ec0ff */
[--C-:B------:R-:W-:Y:S01]  /*16a40*/  HSET2.LE.AND R164, R164, R217.reuse, PT ;  /* 0x000000d9a4a47233 */ /* 0x100fe20003803000 */
[----:B------:R-:W-:Y:S02]  /*16a50*/  F2FP.BF16.PACK_AB R0, R93, R92 ;  /* 0x0000005c5d00723e */ /* 0x000fe400000010ff */
[----:B------:R-:W-:Y:S02]  /*16a60*/  LOP3.LUT R41, R48, R49, RZ, 0xc0, !PT ;  /* 0x0000003130297212 */ /* 0x000fe400078ec0ff */
[----:B------:R-:W-:Y:S02]  /*16a70*/  LOP3.LUT R46, R46, R0, RZ, 0xc0, !PT ;  /* 0x000000002e2e7212 */ /* 0x000fe400078ec0ff */
[C---:B------:R-:W-:Y:S02]  /*16a80*/  LOP3.LUT R0, R61.reuse, 0xffff, RZ, 0xc0, !PT ;  /* 0x0000ffff3d007812 */ /* 0x040fe400078ec0ff */
[----:B------:R-:W-:Y:S01]  /*16a90*/  LOP3.LUT R56, R61, 0xff, RZ, 0xc0, !PT ;  /* 0x000000ff3d387812 */ /* 0x000fe200078ec0ff */
[-C--:B----4-:R-:W-:Y:S01]  /*16aa0*/  HMMA.16816.F32.BF16 R4, R40, R52.reuse, R4 ;  /* 0x000000342804723c */ /* 0x090fe20000041804 */
[----:B------:R-:W-:Y:S02]  /*16ab0*/  SHF.R.U32.HI R49, RZ, 0x8, R0 ;  /* 0x00000008ff317819 */ /* 0x000fe40000011600 */
[----:B------:R-:W-:Y:S02]  /*16ac0*/  F2FP.BF16.PACK_AB R0, R91, R90 ;  /* 0x0000005a5b00723e */ /* 0x000fe400000010ff */
[----:B------:R-:W-:Y:S01]  /*16ad0*/  PRMT R168, R56, 0x5410, R49 ;  /* 0x0000541038a87816 */ /* 0x000fe20000000031 */
[----:B------:R-:W-:Y:S01]  /*16ae0*/  FADD.FTZ R49, R252, R63 ;  /* 0x0000003ffc317221 */ /* 0x000fe20000010000 */
[----:B------:R-:W-:Y:S02]  /*16af0*/  LOP3.LUT R45, R45, R0, RZ, 0xc0, !PT ;  /* 0x000000002d2d7212 */ /* 0x000fe400078ec0ff */
[----:B------:R-:W-:Y:S03]  /*16b00*/  F2FP.BF16.PACK_AB R0, R113, R112 ;  /* 0x000000707100723e */ /* 0x000fe600000010ff */
[----:B------:R-:W-:Y:S01]  /*16b10*/  FADD.FTZ R56, R247, R49 ;  /* 0x00000031f7387221 */ /* 0x000fe20000010000 */
[--C-:B------:R-:W-:Y:S01]  /*16b20*/  HSET2.LE.AND R49, R82, R217.reuse, PT ;  /* 0x000000d952317233 */ /* 0x100fe20003803000 */
[C---:B------:R-:W-:Y:S01]  /*16b30*/  HMMA.16816.F32.BF16 R8, R44.reuse, R52, R8 ;  /* 0x000000342c08723c */ /* 0x040fe20000041808 */
[----:B------:R-:W-:Y:S01]  /*16b40*/  LOP3.LUT R50, R50, R0, RZ, 0xc0, !PT ;  /* 0x0000000032327212 */ /* 0x000fe200078ec0ff */
[----:B------:R-:W-:Y:S01]  /*16b50*/  FADD.FTZ R0, R117, R59 ;  /* 0x0000003b75007221 */ /* 0x000fe20000010000 */
[--C-:B------:R-:W-:Y:S01]  /*16b60*/  HSET2.LE.AND R168, R168, R217.reuse, PT ;  /* 0x000000d9a8a87233 */ /* 0x100fe20003803000 */
[----:B------:R-:W-:Y:S02]  /*16b70*/  SHF.R.U32.HI R48, RZ, 0x10, R61 ;  /* 0x00000010ff307819 */ /* 0x000fe4000001163d */
[----:B------:R-:W-:Y:S01]  /*16b80*/  FADD.FTZ R62, R142, R0 ;  /* 0x000000008e3e7221 */ /* 0x000fe20000010000 */
[----:B------:R-:W-:Y:S01]  /*16b90*/  F2FP.BF16.PACK_AB R52, R103, R102 ;  /* 0x000000666734723e */ /* 0x000fe200000010ff */
[-C--:B------:R-:W-:Y:S01]  /*16ba0*/  HMMA.16816.F32.BF16 R12, R44, R54.reuse, R12 ;  /* 0x000000362c0c723c */ /* 0x080fe2000004180c */
[----:B--2---:R-:W-:Y:S03]  /*16bb0*/  F2FP.BF16.PACK_AB R0, R115, R114 ;  /* 0x000000727300723e */ /* 0x004fe600000010ff */
[----:B------:R-:W-:Y:S01]  /*16bc0*/  FADD.FTZ R62, R248, R62 ;  /* 0x0000003ef83e7221 */ /* 0x000fe20000010000 */
[----:B------:R-:W-:Y:S02]  /*16bd0*/  LOP3.LUT R49, R49, R52, RZ, 0xc0, !PT ;  /* 0x0000003431317212 */ /* 0x000fe400078ec0ff */
[----:B------:R-:W-:Y:S01]  /*16be0*/  LOP3.LUT R48, R48, 0xff, RZ, 0xc0, !PT ;  /* 0x000000ff30307812 */ /* 0x000fe200078ec0ff */
[C---:B------:R-:W-:Y:S01]  /*16bf0*/  HMMA.16816.F32.BF16 R16, R40.reuse, R54, R16 ;  /* 0x000000362810723c */ /* 0x040fe20000041810 */
[----:B------:R-:W2:Y:S03]  /*16c00*/  LDSM.16.MT88.4 R52, [R205+0x5800] ;  /* 0x00580000cd34783b */ /* 0x000ea60000004200 */
[----:B------:R-:W-:Y:S01]  /*16c10*/  PRMT R169, R48, 0x5410, R51 ;  /* 0x0000541030a97816 */ /* 0x000fe20000000033 */
[--C-:B------:R-:W-:Y:S01]  /*16c20*/  HSET2.LE.AND R51, R85, R217.reuse, PT ;  /* 0x000000d955337233 */ /* 0x100fe20003803000 */
[----:B------:R-:W-:Y:S01]  /*16c30*/  SHF.R.U32.HI R48, RZ, 0x18, R58 ;  /* 0x00000018ff307819 */ /* 0x000fe2000001163a */
[--C-:B------:R-:W-:Y:S01]  /*16c40*/  HSET2.LE.AND R58, R80, R217.reuse, PT ;  /* 0x000000d9503a7233 */ /* 0x100fe20003803000 */
[-C--:B-----5:R-:W-:Y:S01]  /*16c50*/  HMMA.16816.F32.BF16 R20, R40, R36.reuse, R20 ;  /* 0x000000242814723c */ /* 0x0a0fe20000041814 */
[----:B------:R-:W-:Y:S03]  /*16c60*/  LOP3.LUT R2, R2, 0xff, RZ, 0xc0, !PT ;  /* 0x000000ff02027812 */ /* 0x000fe600078ec0ff */
[----:B------:R-:W-:Y:S01]  /*16c70*/  LOP3.LUT R51, R51, R0, RZ, 0xc0, !PT ;  /* 0x0000000033337212 */ /* 0x000fe200078ec0ff */
[----:B------:R-:W-:Y:S01]  /*16c80*/  FADD.FTZ R0, R180, R56 ;  /* 0x00000038b4007221 */ /* 0x000fe20000010000 */
[--C-:B------:R-:W-:Y:S01]  /*16c90*/  HSET2.LE.AND R56, R72, R217.reuse, PT ;  /* 0x000000d948387233 */ /* 0x100fe20003803000 */
[----:B------:R-:W-:Y:S01]  /*16ca0*/  FFMA.FTZ R133, R133, R81, R231 ;  /* 0x0000005185857223 */ /* 0x000fe200000100e7 */
[C---:B------:R-:W-:Y:S01]  /*16cb0*/  HMMA.16816.F32.BF16 R24, R44.reuse, R36, R24 ;  /* 0x000000242c18723c */ /* 0x040fe20000041818 */
[----:B------:R-:W-:Y:S03]  /*16cc0*/  IMAD.MOV.U32 R81, RZ, RZ, R165 ;  /* 0x000000ffff517224 */ /* 0x000fe600078e00a5 */
[----:B------:R-:W-:Y:S01]  /*16cd0*/  FADD.FTZ R57, R250, R133 ;  /* 0x00000085fa397221 */ /* 0x000fe20000010000 */
[----:B------:R-:W-:Y:S01]  /*16ce0*/  PRMT R165, R2, 0x5410, R48 ;  /* 0x0000541002a57816 */ /* 0x000fe20000000030 */
[----:B------:R-:W-:Y:S01]  /*16cf0*/  FADD.FTZ R2, R251, R66 ;  /* 0x00000042fb027221 */ /* 0x000fe20000010000 */
[----:B------:R-:W-:Y:S01]  /*16d00*/  F2FP.BF16.PACK_AB R36, R109, R108 ;  /* 0x0000006c6d24723e */ /* 0x000fe200000010ff */
[----:B------:R-:W-:Y:S01]  /*16d10*/  FADD.FTZ R57, R81, R57 ;  /* 0x0000003951397221 */ /* 0x000fe20000010000 */
[-C--:B------:R-:W-:Y:S03]  /*16d20*/  HMMA.16816.F32.BF16 R28, R44, R38.reuse, R28 ;  /* 0x000000262c1c723c */ /* 0x080fe6000004181c */
[----:B------:R-:W-:Y:S01]  /*16d30*/  FADD.FTZ R59, R194, R2 ;  /* 0x00000002c23b7221 */ /* 0x000fe20000010000 */
[----:B------:R-:W-:Y:S01]  /*16d40*/  LOP3.LUT R58, R58, R36, RZ, 0xc0, !PT ;  /* 0x000000243a3a7212 */ /* 0x000fe200078ec0ff */
[----:B------:R-:W-:Y:S01]  /*16d50*/  FADD.FTZ R60, R238, R0 ;  /* 0x00000000ee3c7221 */ /* 0x000fe20000010000 */
[----:B------:R-:W-:Y:S01]  /*16d60*/  F2FP.BF16.PACK_AB R36, R131, R130 ;  /* 0x000000828324723e */ /* 0x000fe200000010ff */
[----:B------:R-:W-:Y:S01]  /*16d70*/  FADD.FTZ R59, R181, R59 ;  /* 0x0000003bb53b7221 */ /* 0x000fe20000010000 */
[----:B------:R-:W-:Y:S01]  /*16d80*/  HMMA.16816.F32.BF16 R32, R40, R38, R32 ;  /* 0x000000262820723c */ /* 0x000fe20000041820 */
[----:B------:R-:W-:Y:S03]  /*16d90*/  IMAD.MOV.U32 R181, RZ, RZ, R171 ;  /* 0x000000ffffb57224 */ /* 0x000fe600078e00ab */
[----:B------:R-:W-:Y:S01]  /*16da0*/  FADD.FTZ R60, R241, R60 ;  /* 0x0000003cf13c7221 */ /* 0x000fe20000010000 */
[--C-:B------:R-:W-:Y:S01]  /*16db0*/  HSET2.LE.AND R171, R69, R217.reuse, PT ;  /* 0x000000d945ab7233 */ /* 0x100fe20003803000 */
[----:B------:R-:W-:Y:S01]  /*16dc0*/  IMAD.MOV.U32 R133, RZ, RZ, R137 ;  /* 0x000000ffff857224 */ /* 0x000fe200078e0089 */
[--C-:B------:R-:W-:Y:S01]  /*16dd0*/  HSET2.LE.AND R48, R83, R217.reuse, PT ;  /* 0x000000d953307233 */ /* 0x100fe20003803000 */
[----:B------:R-:W-:Y:S01]  /*16de0*/  F2FP.BF16.PACK_AB R2, R101, R100 ;  /* 0x000000646502723e */ /* 0x000fe200000010ff */
[--C-:B------:R-:W-:Y:S03]  /*16df0*/  HSET2.LE.AND R169, R169, R217.reuse, PT ;  /* 0x000000d9a9a97233 */ /* 0x100fe60003803000 */
[----:B------:R-:W-:Y:S01]  /*16e00*/  LOP3.LUT R171, R171, R36, RZ, 0xc0, !PT ;  /* 0x00000024abab7212 */ /* 0x000fe200078ec0ff */
[--C-:B------:R-:W-:Y:S01]  /*16e10*/  HSET2.LE.AND R165, R165, R217.reuse, PT ;  /* 0x000000d9a5a57233 */ /* 0x100fe20003803000 */
[----:B------:R-:W4:Y:S01]  /*16e20*/  LDSM.16.MT88.4 R36, [R206+0x5800] ;  /* 0x00580000ce24783b */ /* 0x000f220000004200 */
[----:B------:R-:W-:Y:S01]  /*16e30*/  LOP3.LUT R48, R48, R2, RZ, 0xc0, !PT ;  /* 0x0000000230307212 */ /* 0x000fe200078ec0ff */
[----:B------:R-:W-:Y:S01]  /*16e40*/  FADD.FTZ R2, R140, R57 ;  /* 0x000000398c027221 */ /* 0x000fe20000010000 */
[----:B---3--:R-:W-:Y:S01]  /*16e50*/  F2FP.BF16.PACK_AB R0, R105, R104 ;  /* 0x000000686900723e */ /* 0x008fe200000010ff */
[--C-:B------:R-:W-:Y:S01]  /*16e60*/  HSET2.LE.AND R57, R71, R217.reuse, PT ;  /* 0x000000d947397233 */ /* 0x100fe20003803000 */
[----:B-1----:R-:W-:Y:S01]  /*16e70*/  F2FP.BF16.PACK_AB R40, R121, R120 ;  /* 0x000000787928723e */ /* 0x002fe200000010ff */
[----:B------:R-:W-:Y:S01]  /*16e80*/  FADD.FTZ R61, R243, R2 ;  /* 0x00000002f33d7221 */ /* 0x000fe20000010000 */
[----:B------:R-:W-:Y:S01]  /*16e90*/  LOP3.LUT R56, R56, R0, RZ, 0xc0, !PT ;  /* 0x0000000038387212 */ /* 0x000fe200078ec0ff */
[----:B------:R-:W-:Y:S01]  /*16ea0*/  FADD.FTZ R0, R236, R59 ;  /* 0x0000003bec007221 */ /* 0x000fe20000010000 */
[--C-:B------:R-:W-:Y:S01]  /*16eb0*/  HSET2.LE.AND R59, R78, R217.reuse, PT ;  /* 0x000000d94e3b7233 */ /* 0x100fe20003803000 */
[----:B------:R-:W-:Y:S01]  /*16ec0*/  FADD.FTZ R61, R246, R61 ;  /* 0x0000003df63d7221 */ /* 0x000fe20000010000 */
[----:B------:R-:W-:Y:S01]  /*16ed0*/  F2FP.BF16.PACK_AB R2, R107, R106 ;  /* 0x0000006a6b02723e */ /* 0x000fe200000010ff */
[----:B------:R-:W-:Y:S01]  /*16ee0*/  FADD.FTZ R44, R234, R0 ;  /* 0x00000000ea2c7221 */ /* 0x000fe20000010000 */
[----:B------:R-:W-:Y:S01]  /*16ef0*/  F2FP.BF16.PACK_AB R0, R111, R110 ;  /* 0x0000006e6f00723e */ /* 0x000fe200000010ff */
[-C--:B--2---:R-:W-:Y:S01]  /*16f00*/  HMMA.16816.F32.BF16 R4, R48, R52.reuse, R4 ;  /* 0x000000343004723c */ /* 0x084fe20000041804 */
[----:B------:R-:W-:Y:S01]  /*16f10*/  LOP3.LUT R57, R57, R2, RZ, 0xc0, !PT ;  /* 0x0000000239397212 */ /* 0x000fe200078ec0ff */
[----:B------:R-:W-:Y:S01]  /*16f20*/  FADD.FTZ R2, R249, R62 ;  /* 0x0000003ef9027221 */ /* 0x000fe20000010000 */
[----:B------:R-:W-:Y:S01]  /*16f30*/  LOP3.LUT R59, R59, R0, RZ, 0xc0, !PT ;  /* 0x000000003b3b7212 */ /* 0x000fe200078ec0ff */
[----:B------:R-:W-:Y:S01]  /*16f40*/  FADD.FTZ R0, R240, R60 ;  /* 0x0000003cf0007221 */ /* 0x000fe20000010000 */
[----:B------:R-:W-:Y:S01]  /*16f50*/  LOP3.LUT R164, R164, R40, RZ, 0xc0, !PT ;  /* 0x00000028a4a47212 */ /* 0x000fe200078ec0ff */
[----:B------:R-:W-:Y:S01]  /*16f60*/  FADD.FTZ R45, R170, R2 ;  /* 0x00000002aa2d7221 */ /* 0x000fe20000010000 */
[----:B------:R-:W-:Y:S01]  /*16f70*/  F2FP.BF16.PACK_AB R2, R129, R128 ;  /* 0x000000808102723e */ /* 0x000fe200000010ff */
[----:B------:R-:W-:Y:S01]  /*16f80*/  FADD.FTZ R41, R232, R44 ;  /* 0x0000002ce8297221 */ /* 0x000fe20000010000 */
[----:B------:R-:W-:Y:S01]  /*16f90*/  HSET2.LE.AND R170, R70, R217, PT ;  /* 0x000000d946aa7233 */ /* 0x000fe20003803000 */
[C---:B------:R-:W-:Y:S02]  /*16fa0*/  HMMA.16816.F32.BF16 R8, R56.reuse, R52, R8 ;  /* 0x000000343808723c */ /* 0x040fe40000041808 */
[----:B------:R-:W-:Y:S01]  /*16fb0*/  FADD.FTZ R42, R237, R0 ;  /* 0x00000000ed2a7221 */ /* 0x000fe20000010000 */
[----:B------:R-:W-:Y:S01]  /*16fc0*/  F2FP.BF16.PACK_AB R0, R177, R116 ;  /* 0x00000074b100723e */ /* 0x000fe200000010ff */
[----:B------:R-:W-:Y:S01]  /*16fd0*/  FADD.FTZ R44, R152, R45 ;  /* 0x0000002d982c7221 */ /* 0x000fe20000010000 */
[----:B------:R-:W-:Y:S01]  /*16fe0*/  LOP3.LUT R170, R170, R2, RZ, 0xc0, !PT ;  /* 0x00000002aaaa7212 */ /* 0x000fe200078ec0ff */
[----:B------:R-:W-:Y:S01]  /*16ff0*/  FADD.FTZ R2, R181, R61 ;  /* 0x0000003db5027221 */ /* 0x000fe20000010000 */
[----:B------:R-:W-:Y:S01]  /*17000*/  LOP3.LUT R168, R168, R0, RZ, 0xc0, !PT ;  /* 0x00000000a8a87212 */ /* 0x000fe200078ec0ff */
[----:B------:R-:W-:Y:S01]  /*17010*/  FADD.FTZ R0, R239, R41 ;  /* 0x00000029ef007221 */ /* 0x000fe20000010000 */
[-C--:B------:R-:W-:Y:S03]  /*17020*/  HMMA.16816.F32.BF16 R12, R56, R54.reuse, R12 ;  /* 0x00000036380c723c */ /* 0x080fe6000004180c */
[----:B------:R-:W-:Y:S01]  /*17030*/  FADD.FTZ R43, R153, R2 ;  /* 0x00000002992b7221 */ /* 0x000fe20000010000 */
[----:B------:R-:W-:Y:S01]  /*17040*/  F2FP.BF16.PACK_AB R40, R178, R126 ;  /* 0x0000007eb228723e */ /* 0x000fe200000010ff */
[----:B------:R-:W-:Y:S01]  /*17050*/  FADD.FTZ R42, R155, R42 ;  /* 0x0000002a9b2a7221 */ /* 0x000fe20000010000 */
[----:B------:R-:W-:Y:S01]  /*17060*/  F2FP.BF16.PACK_AB R2, R176, R118 ;  /* 0x00000076b002723e */ /* 0x000fe200000010ff */
[----:B------:R-:W-:Y:S01]  /*17070*/  FADD.FTZ R41, R154, R0 ;  /* 0x000000009a297221 */ /* 0x000fe20000010000 */
[C---:B------:R-:W-:Y:S01]  /*17080*/  HMMA.16816.F32.BF16 R16, R48.reuse, R54, R16 ;  /* 0x000000363010723c */ /* 0x040fe20000041810 */
[----:B------:R-:W-:Y:S01]  /*17090*/  FADD.FTZ R43, R199, R43 ;  /* 0x0000002bc72b7221 */ /* 0x000fe20000010000 */
[----:B------:R-:W1:Y:S02]  /*170a0*/  LDSM.16.MT88.4 R152, [R205+0x5c00] ;  /* 0x005c0000cd98783b */ /* 0x000e640000004200 */
[----:B------:R-:W-:Y:S01]  /*170b0*/  FADD.FTZ R41, R191, R41 ;  /* 0x00000029bf297221 */ /* 0x000fe20000010000 */
[----:B------:R-:W-:Y:S02]  /*170c0*/  LOP3.LUT R167, R167, R40, RZ, 0xc0, !PT ;  /* 0x00000028a7a77212 */ /* 0x000fe400078ec0ff */
[----:B------:R-:W-:Y:S01]  /*170d0*/  LOP3.LUT R169, R169, R2, RZ, 0xc0, !PT ;  /* 0x00000002a9a97212 */ /* 0x000fe200078ec0ff */
[----:B------:R-:W-:Y:S01]  /*170e0*/  FADD.FTZ R2, R203, R44 ;  /* 0x0000002ccb027221 */ /* 0x000fe20000010000 */
[-C--:B----4-:R-:W-:Y:S03]  /*170f0*/  HMMA.16816.F32.BF16 R20, R48, R36.reuse, R20 ;  /* 0x000000243014723c */ /* 0x090fe60000041814 */
[----:B------:R-:W-:Y:S01]  /*17100*/  FADD.FTZ R44, R202, R2 ;  /* 0x00000002ca2c7221 */ /* 0x000fe20000010000 */
[----:B------:R-:W-:Y:S01]  /*17110*/  F2FP.BF16.PACK_AB R2, R139, R124 ;  /* 0x0000007c8b02723e */ /* 0x000fe200000010ff */
[----:B------:R-:W-:Y:S01]  /*17120*/  FADD.FTZ R41, R197, R41 ;  /* 0x00000029c5297221 */ /* 0x000fe20000010000 */
[----:B------:R-:W-:Y:S01]  /*17130*/  F2FP.BF16.PACK_AB R0, R123, R122 ;  /* 0x0000007a7b00723e */ /* 0x000fe200000010ff */
[----:B------:R-:W-:Y:S01]  /*17140*/  FADD.FTZ R40, R244, R44 ;  /* 0x0000002cf4287221 */ /* 0x000fe20000010000 */
[C---:B------:R-:W-:Y:S01]  /*17150*/  HMMA.16816.F32.BF16 R24, R56.reuse, R36, R24 ;  /* 0x000000243818723c */ /* 0x040fe20000041818 */
[----:B------:R-:W-:Y:S03]  /*17160*/  LOP3.LUT R166, R166, R2, RZ, 0xc0, !PT ;  /* 0x00000002a6a67212 */ /* 0x000fe600078ec0ff */
[----:B------:R-:W-:Y:S01]  /*17170*/  FADD.FTZ R2, R201, R43 ;  /* 0x0000002bc9027221 */ /* 0x000fe20000010000 */
[----:B------:R-:W-:Y:S01]  /*17180*/  LOP3.LUT R165, R165, R0, RZ, 0xc0, !PT ;  /* 0x00000000a5a57212 */ /* 0x000fe200078ec0ff */
        /* <DEDUP_REMOVED lines=20> */
[----:B------:R-:W2:Y:S01]  /*172d0*/  LDSM.16.MT88.4 R36, [R206+0x5c00] ;  /* 0x005c0000ce24783b */ /* 0x000ea20000004200 */
[----:B------:R-:W-:Y:S02]  /*172e0*/  FADD.FTZ R40, R190, R40 ;  /* 0x00000028be287221 */ /* 0x000fe40000010000 */
[----:B------:R-:W-:Y:S02]  /*172f0*/  FADD.FTZ R2, R185, R2 ;  /* 0x00000002b9027221 */ /* 0x000fe40000010000 */
[----:B------:R-:W-:Y:S02]  /*17300*/  FADD.FTZ R0, R161, R0 ;  /* 0x00000000a1007221 */ /* 0x000fe40000010000 */
[----:B------:R-:W-:Y:S02]  /*17310*/  FADD.FTZ R42, R143, R40 ;  /* 0x000000288f2a7221 */ /* 0x000fe40000010000 */
[----:B------:R-:W-:Y:S02]  /*17320*/  FADD.FTZ R41, R141, R2 ;  /* 0x000000028d297221 */ /* 0x000fe40000010000 */
[----:B------:R-:W-:Y:S01]  /*17330*/  FADD.FTZ R0, R174, R0 ;  /* 0x00000000ae007221 */ /* 0x000fe20000010000 */
[-C--:B-1----:R-:W-:Y:S01]  /*17340*/  HMMA.16816.F32.BF16 R140, R168, R152.reuse, R4 ;  /* 0x00000098a88c723c */ /* 0x082fe20000041804 */
[----:B------:R-:W-:Y:S02]  /*17350*/  FADD.FTZ R43, R151, R43 ;  /* 0x0000002b972b7221 */ /* 0x000fe40000010000 */
        /* <DEDUP_REMOVED lines=15> */
[----:B------:R-:W-:Y:S01]  /*17450*/  FADD.FTZ R4, R97, R4 ;  /* 0x0000000461047221 */ /* 0x000fe20000010000 */
[-C--:B------:R-:W-:Y:S02]  /*17460*/  HMMA.16816.F32.BF16 R148, R164, R154.reuse, R12 ;  /* 0x0000009aa494723c */ /* 0x080fe4000004180c */
[----:B------:R-:W-:Y:S02]  /*17470*/  FADD.FTZ R6, R86, R2 ;  /* 0x0000000256067221 */ /* 0x000fe40000010000 */
[----:B------:R-:W-:Y:S02]  /*17480*/  FADD.FTZ R2, R88, R5 ;  /* 0x0000000558027221 */ /* 0x000fe40000010000 */
[----:B------:R-:W-:Y:S02]  /*17490*/  FADD.FTZ R0, R90, R0 ;  /* 0x000000005a007221 */ /* 0x000fe40000010000 */
[----:B------:R-:W-:Y:S01]  /*174a0*/  FADD.FTZ R4, R96, R4 ;  /* 0x0000000460047221 */ /* 0x000fe20000010000 */
[C---:B------:R-:W-:Y:S03]  /*174b0*/  HMMA.16816.F32.BF16 R152, R168.reuse, R154, R16 ;  /* 0x0000009aa898723c */ /* 0x040fe60000041810 */
        /* <DEDUP_REMOVED lines=10> */
[-C--:B--2---:R-:W-:Y:S01]  /*17560*/  HMMA.16816.F32.BF16 R156, R168, R36.reuse, R20 ;  /* 0x00000024a89c723c */ /* 0x084fe20000041814 */
        /* <DEDUP_REMOVED lines=36> */
[----:B------:R-:W-:Y:S01]  /*177b0*/  IMAD.MOV.U32 R135, RZ, RZ, R3 ;  /* 0x000000ffff877224 */ /* 0x000fe200078e0003 */
[----:B------:R1:W-:Y:S01]  /*177c0*/  STL [R1+0x10], R2 ;  /* 0x0000100201007387 */ /* 0x0003e20000100800 */
[----:B------:R-:W-:Y:S02]  /*177d0*/  FADD.FTZ R247, R129, R6 ;  /* 0x0000000681f77221 */ /* 0x000fe40000010000 */
[----:B------:R-:W-:Y:S01]  /*177e0*/  IMAD.MOV.U32 R134, RZ, RZ, R136 ;  /* 0x000000ffff867224 */ /* 0x000fe200078e0088 */
[----:B------:R1:W-:Y:S02]  /*177f0*/  STL [R1+0xc], R0 ;  /* 0x00000c0001007387 */ /* 0x0003e40000100800 */
[----:B-1----:R-:W-:-:S05]  /*17800*/  @P0 BRA `(.L_x_241) ;  /* 0xffffa51000000947 */ /* 0x002fca000383ffff */
.L_x_240:
[----:B------:R-:W2:Y:S04]  /*17810*/  LDL.LU R8, [R1+0x8] ;  /* 0x0000080001087983 */ /* 0x000ea80000300800 */
[----:B------:R-:W1:Y:S04]  /*17820*/  SHFL.BFLY PT, R2, R247, 0x2, 0x1f ;  /* 0x0c401f00f7027f89 */ /* 0x000e6800000e0000 */
[----:B------:R-:W3:Y:S01]  /*17830*/  S2R R33, SR_TID.X ;  /* 0x0000000000217919 */ /* 0x000ee20000002100 */
[----:B------:R-:W4:Y:S01]  /*17840*/  S2UR UR6, SR_CTAID.Y ;  /* 0x00000000000679c3 */ /* 0x000f220000002600 */
[----:B------:R-:W-:-:S02]  /*17850*/  UISETP.NE.AND UP0, UPT, UR21, -0x1, UPT ;  /* 0xffffffff1500788c */ /* 0x000fc4000bf05270 */
[----:B-----5:R-:W2:Y:S01]  /*17860*/  LDL.LU R7, [R1+0x10] ;  /* 0x0000100001077983 */ /* 0x020ea20000300800 */
[----:B------:R-:W-:-:S03]  /*17870*/  ULDC.64 UR4, c[0x0][0x1e8] ;  /* 0x00007a0000047ab9 */ /* 0x000fc60000000a00 */
[----:B------:R-:W2:Y:S01]  /*17880*/  LDL.LU R6, [R1+0xc] ;  /* 0x00000c0001067983 */ /* 0x000ea20000300800 */
[----:B------:R-:W4:Y:S01]  /*17890*/  S2UR UR9, SR_CTAID.X ;  /* 0x00000000000979c3 */ /* 0x000f220000002500 */
[----:B------:R-:W-:Y:S01]  /*178a0*/  ULDC.U8 UR10, c[0x0][0x328] ;  /* 0x0000ca00000a7ab9 */ /* 0x000fe20000000000 */
[----:B------:R-:W-:Y:S01]  /*178b0*/  BSSY B0, `(.L_x_244) ;  /* 0x00000e5000007945 */ /* 0x000fe20003800000 */
[----:B------:R-:W-:Y:S02]  /*178c0*/  UISETP.NE.AND UP3, UPT, UR10, URZ, UPT ;  /* 0x0000003f0a00728c */ /* 0x000fe4000bf65270 */
[----:B------:R-:W-:Y:S02]  /*178d0*/  @UP0 UIMAD.WIDE.U32 UR12, UR21, UR4, URZ ;  /* 0x00000004150c02a5 */ /* 0x000fe4000f8e003f */
[----:B------:R-:W-:Y:S02]  /*178e0*/  ULDC UR8, c[0x0][0x214] ;  /* 0x0000850000087ab9 */ /* 0x000fe40000000800 */
[----:B------:R-:W-:Y:S01]  /*178f0*/  @UP0 UIMAD UR7, UR21, UR5, UR13 ;  /* 0x00000005150702a4 */ /* 0x000fe2000f8e020d */
[----:B-1----:R-:W-:-:S02]  /*17900*/  FADD.FTZ R2, R2, R247 ;  /* 0x000000f702027221 */ /* 0x002fc40000010000 */
[----:B------:R-:W-:Y:S01]  /*17910*/  ULDC.64 UR4, c[0x0][0x1e0] ;  /* 0x0000780000047ab9 */ /* 0x000fe20000000a00 */
[----:B---3--:R-:W-:Y:S02]  /*17920*/  SHF.R.S32.HI R32, RZ, 0x1f, R33 ;  /* 0x0000001fff207819 */ /* 0x008fe40000011421 */
[----:B------:R-:W1:Y:S01]  /*17930*/  SHFL.BFLY PT, R9, R2, 0x1, 0x1f ;  /* 0x0c201f0002097f89 */ /* 0x000e6200000e0000 */
[----:B----4-:R-:W-:Y:S01]  /*17940*/  @!UP0 USHF.R.S32.HI UR11, URZ, 0x1f, UR6 ;  /* 0x0000001f3f0b8899 */ /* 0x010fe20008011406 */
[CC--:B------:R-:W-:Y:S01]  /*17950*/  LEA.HI R11, R32.reuse, R33.reuse, RZ, 0x2 ;  /* 0x00000021200b7211 */ /* 0x0c0fe200078f10ff */
[----:B------:R-:W-:Y:S01]  /*17960*/  @!UP0 UIMAD.WIDE.U32 UR24, UR6, UR4, URZ ;  /* 0x00000004061882a5 */ /* 0x000fe2000f8e003f */
[----:B------:R-:W-:Y:S01]  /*17970*/  LEA.HI R32, R32, R33, RZ, 0x5 ;  /* 0x0000002120207211 */ /* 0x000fe200078f28ff */
        /* <DEDUP_REMOVED lines=9> */
[----:B-1----:R-:W-:Y:S01]  /*17a10*/  FADD.FTZ R24, R2, R9 ;  /* 0x0000000902187221 */ /* 0x002fe20000010000 */
[----:B------:R-:W-:Y:S01]  /*17a20*/  MOV R2, 0x3f800000 ;  /* 0x3f80000000027802 */ /* 0x000fe20000000f00 */
[----:B------:R-:W1:Y:S01]  /*17a30*/  S2UR UR10, SR_CTAID.Z ;  /* 0x00000000000a79c3 */ /* 0x000e620000002700 */
[----:B------:R-:W-:Y:S02]  /*17a40*/  @UP2 ULDC UR14, c[0x0][0x210] ;  /* 0x00008400000e2ab9 */ /* 0x000fe40000000800 */
[----:B------:R-:W-:Y:S01]  /*17a50*/  FSETP.NE.FTZ.AND P4, PT, R24, RZ, PT ;  /* 0x000000ff1800720b */ /* 0x000fe20003f95000 */
[----:B------:R-:W-:Y:S02]  /*17a60*/  @UP2 UIMAD UR14, UR14, UR8, URZ ;  /* 0x000000080e0e22a4 */ /* 0x000fe4000f8e023f */
[----:B------:R-:W-:-:S02]  /*17a70*/  @!UP2 USEL UR14, UR8, UR5, !UP1 ;  /* 0x00000005080ea287 */ /* 0x000fc4000c800000 */
[----:B------:R-:W-:Y:S02]  /*17a80*/  @UP2 UMOV UR13, 0x1 ;  /* 0x00000001000d2882 */ /* 0x000fe40000000000 */
[----:B------:R-:W-:Y:S02]  /*17a90*/  @!UP2 UIMAD UR13, UR14, UR4, URZ ;  /* 0x000000040e0da2a4 */ /* 0x000fe4000f8e023f */
[----:B------:R-:W-:Y:S02]  /*17aa0*/  @UP3 UIMAD UR16, UR6, UR8, URZ ;  /* 0x00000008061032a4 */ /* 0x000fe4000f8e023f */
[----:B------:R-:W-:Y:S02]  /*17ab0*/  @UP2 ULDC UR15, c[0x0][0x210] ;  /* 0x00008400000f2ab9 */ /* 0x000fe40000000800 */
[----:B------:R-:W-:Y:S02]  /*17ac0*/  UIMAD UR4, UR6, UR13, URZ ;  /* 0x0000000d060472a4 */ /* 0x000fe4000f8e023f */
[----:B------:R-:W-:-:S02]  /*17ad0*/  @!UP2 UMOV UR15, 0x1 ;  /* 0x00000001000fa882 */ /* 0x000fc40000000000 */
[----:B------:R-:W-:Y:S02]  /*17ae0*/  @UP3 USEL UR16, UR16, UR21, !UP0 ;  /* 0x0000001510103287 */ /* 0x000fe4000c000000 */
[----:B------:R-:W-:Y:S02]  /*17af0*/  UIMAD UR9, UR9, UR15, URZ ;  /* 0x0000000f090972a4 */ /* 0x000fe4000f8e023f */
[----:B------:R-:W-:Y:S02]  /*17b00*/  USEL UR4, UR4, URZ, !UP3 ;  /* 0x0000003f04047287 */ /* 0x000fe4000d800000 */
[----:B------:R-:W-:Y:S02]  /*17b10*/  USHF.L.U32 UR9, UR9, 0x7, URZ ;  /* 0x0000000709097899 */ /* 0x000fe4000800063f */
[----:B-1----:R-:W-:Y:S02]  /*17b20*/  UIMAD UR14, UR10, UR14, UR4 ;  /* 0x0000000e0a0e72a4 */ /* 0x002fe4000f8e0204 */
[----:B------:R-:W-:-:S02]  /*17b30*/  @!UP3 UMOV UR26, URZ ;  /* 0x0000003f001abc82 */ /* 0x000fc40008000000 */
[----:B------:R-:W-:Y:S02]  /*17b40*/  @UP3 UMOV UR26, UR16 ;  /* 0x00000010001a3c82 */ /* 0x000fe40008000000 */
[----:B------:R-:W-:Y:S02]  /*17b50*/  @!UP3 UMOV UR27, URZ ;  /* 0x0000003f001bbc82 */ /* 0x000fe40008000000 */
[----:B------:R-:W-:Y:S02]  /*17b60*/  USHF.R.S32.HI UR4, URZ, 0x1f, UR9 ;  /* 0x0000001f3f047899 */ /* 0x000fe40008011409 */
[----:B------:R-:W-:Y:S02]  /*17b70*/  @UP3 USHF.R.S32.HI UR27, URZ, 0x1f, UR16 ;  /* 0x0000001f3f1b3899 */ /* 0x000fe40008011410 */
[----:B------:R-:W-:Y:S02]  /*17b80*/  USHF.R.S32.HI UR5, URZ, 0x1f, UR14 ;  /* 0x0000001f3f057899 */ /* 0x000fe4000801140e */
[----:B------:R-:W-:-:S02]  /*17b90*/  UIADD3 UR9, UP2, UP1, UR9, UR26, UR14 ;  /* 0x0000001a09097290 */ /* 0x000fc4000f95e00e */
[----:B------:R-:W-:Y:S02]  /*17ba0*/  @!UP0 UMOV UR12, UR24 ;  /* 0x00000018000c8c82 */ /* 0x000fe40008000000 */
[----:B------:R-:W-:Y:S01]  /*17bb0*/  UIADD3.X UR4, UR4, UR27, UR5, UP2, UP1 ;  /* 0x0000001b04047290 */ /* 0x000fe200097e2405 */
[----:B--2---:R-:W1:Y:S04]  /*17bc0*/  SHFL.BFLY PT, R0, R8, 0x2, 0x1f ;  /* 0x0c401f0008007f89 */ /* 0x004e6800000e0000 */
[----:B------:R-:W2:Y:S04]  /*17bd0*/  SHFL.BFLY PT, R5, R7, 0x2, 0x1f ;  /* 0x0c401f0007057f89 */ /* 0x000ea800000e0000 */
[----:B------:R-:W3:Y:S01]  /*17be0*/  SHFL.BFLY PT, R4, R6, 0x2, 0x1f ;  /* 0x0c401f0006047f89 */ /* 0x000ee200000e0000 */
[----:B-1----:R-:W-:-:S05]  /*17bf0*/  FADD.FTZ R0, R0, R8 ;  /* 0x0000000800007221 */ /* 0x002fca0000010000 */
[----:B------:R-:W1:Y:S01]  /*17c00*/  SHFL.BFLY PT, R8, R0, 0x1, 0x1f ;  /* 0x0c201f0000087f89 */ /* 0x000e6200000e0000 */
[----:B--2---:R-:W-:Y:S02]  /*17c10*/  FADD.FTZ R5, R5, R7 ;  /* 0x0000000705057221 */ /* 0x004fe40000010000 */
[----:B---3--:R-:W-:-:S03]  /*17c20*/  FADD.FTZ R4, R4, R6 ;  /* 0x0000000604047221 */ /* 0x008fc60000010000 */
[----:B------:R-:W2:Y:S04]  /*17c30*/  SHFL.BFLY PT, R7, R5, 0x1, 0x1f ;  /* 0x0c201f0005077f89 */ /* 0x000ea800000e0000 */
[----:B------:R-:W3:Y:S01]  /*17c40*/  SHFL.BFLY PT, R6, R4, 0x1, 0x1f ;  /* 0x0c201f0004067f89 */ /* 0x000ee200000e0000 */
[----:B-1----:R-:W-:Y:S01]  /*17c50*/  FADD.FTZ R23, R0, R8 ;  /* 0x0000000800177221 */ /* 0x002fe20000010000 */
[----:B------:R-:W-:-:S04]  /*17c60*/  MOV R0, 0x3f800000 ;  /* 0x3f80000000007802 */ /* 0x000fc80000000f00 */
[----:B------:R-:W-:Y:S02]  /*17c70*/  FSETP.NE.FTZ.AND P3, PT, R23, RZ, PT ;  /* 0x000000ff1700720b */ /* 0x000fe40003f75000 */
[----:B------:R-:W1:Y:S01]  /*17c80*/  @P4 MUFU.RCP R0, R24 ;  /* 0x0000001800004308 */ /* 0x000e620000001000 */
[----:B--2---:R-:W-:Y:S01]  /*17c90*/  FADD.FTZ R22, R5, R7 ;  /* 0x0000000705167221 */ /* 0x004fe20000010000 */
[----:B------:R-:W-:Y:S01]  /*17ca0*/  SHF.R.S32.HI R7, RZ, 0x2, R11 ;  /* 0x00000002ff077819 */ /* 0x000fe2000001140b */
[----:B------:R-:W-:Y:S02]  /*17cb0*/  IMAD.MOV.U32 R5, RZ, RZ, 0x3f800000 ;  /* 0x3f800000ff057424 */ /* 0x000fe400078e00ff */
[----:B---3--:R-:W-:Y:S01]  /*17cc0*/  FADD.FTZ R21, R4, R6 ;  /* 0x0000000604157221 */ /* 0x008fe20000010000 */
[----:B------:R-:W-:Y:S02]  /*17cd0*/  FSETP.NE.FTZ.AND P2, PT, R22, RZ, PT ;  /* 0x000000ff1600720b */ /* 0x000fe40003f55000 */
[----:B------:R-:W-:-:S02]  /*17ce0*/  MOV R4, 0x3f800000 ;  /* 0x3f80000000047802 */ /* 0x000fc40000000f00 */
[----:B------:R-:W-:Y:S01]  /*17cf0*/  FSETP.NE.FTZ.AND P1, PT, R21, RZ, PT ;  /* 0x000000ff1500720b */ /* 0x000fe20003f35000 */
[----:B-1----:R-:W-:-:S03]  /*17d00*/  FMUL.FTZ R0, R0, c[0x0][0x2dc] ;  /* 0x0000b70000007a20 */ /* 0x002fc60000410000 */
[----:B------:R-:W1:Y:S01]  /*17d10*/  @P3 MUFU.RCP R4, R23 ;  /* 0x0000001700043308 */ /* 0x000e620000001000 */
[C---:B------:R-:W-:Y:S02]  /*17d20*/  FMUL.FTZ R140, R0.reuse, R140 ;  /* 0x0000008c008c7220 */ /* 0x040fe40000410000 */
[C---:B------:R-:W-:Y:S02]  /*17d30*/  FMUL.FTZ R19, R0.reuse, R141 ;  /* 0x0000008d00137220 */ /* 0x040fe40000410000 */
[----:B------:R-:W-:-:S03]  /*17d40*/  FMUL.FTZ R152, R0, R152 ;  /* 0x0000009800987220 */ /* 0x000fc60000410000 */
[----:B------:R-:W2:Y:S01]  /*17d50*/  @P2 MUFU.RCP R2, R22 ;  /* 0x0000001600022308 */ /* 0x000ea20000001000 */
[C---:B------:R-:W-:Y:S01]  /*17d60*/  FMUL.FTZ R16, R0.reuse, R153 ;  /* 0x0000009900107220 */ /* 0x040fe20000410000 */
[----:B------:R-:W-:Y:S01]  /*17d70*/  F2FP.BF16.PACK_AB R19, R19, R140 ;  /* 0x0000008c1313723e */ /* 0x000fe200000010ff */
[C---:B------:R-:W-:Y:S02]  /*17d80*/  FMUL.FTZ R156, R0.reuse, R156 ;  /* 0x0000009c009c7220 */ /* 0x040fe40000410000 */
[----:B------:R-:W-:Y:S01]  /*17d90*/  FMUL.FTZ R14, R0, R157 ;  /* 0x0000009d000e7220 */ /* 0x000fe20000410000 */
[----:B------:R-:W-:Y:S01]  /*17da0*/  F2FP.BF16.PACK_AB R16, R16, R152 ;  /* 0x000000981010723e */ /* 0x000fe200000010ff */
[----:B------:R-:W-:Y:S01]  /*17db0*/  FMUL.FTZ R168, R0, R168 ;  /* 0x000000a800a87220 */ /* 0x000fe20000410000 */
[----:B------:R-:W3:Y:S01]  /*17dc0*/  @P1 MUFU.RCP R5, R21 ;  /* 0x0000001500051308 */ /* 0x000ee20000001000 */
[----:B-1----:R-:W-:Y:S01]  /*17dd0*/  FMUL.FTZ R4, R4, c[0x0][0x2dc] ;  /* 0x0000b70004047a20 */ /* 0x002fe20000410000 */
[----:B------:R-:W-:Y:S01]  /*17de0*/  F2FP.BF16.PACK_AB R14, R14, R156 ;  /* 0x0000009c0e0e723e */ /* 0x000fe200000010ff */
[----:B------:R-:W-:-:S02]  /*17df0*/  FMUL.FTZ R10, R0, R169 ;  /* 0x000000a9000a7220 */ /* 0x000fc40000410000 */
[C---:B------:R-:W-:Y:S02]  /*17e00*/  FMUL.FTZ R142, R4.reuse, R142 ;  /* 0x0000008e048e7220 */ /* 0x040fe40000410000 */
[----:B------:R-:W-:Y:S01]  /*17e10*/  FMUL.FTZ R18, R4, R143 ;  /* 0x0000008f04127220 */ /* 0x000fe20000410000 */
[----:B------:R-:W-:Y:S01]  /*17e20*/  F2FP.BF16.PACK_AB R10, R10, R168 ;  /* 0x000000a80a0a723e */ /* 0x000fe200000010ff */
[C---:B------:R-:W-:Y:S02]  /*17e30*/  FMUL.FTZ R154, R4.reuse, R154 ;  /* 0x0000009a049a7220 */ /* 0x040fe40000410000 */
[----:B------:R-:W-:Y:S01]  /*17e40*/  FMUL.FTZ R15, R4, R155 ;  /* 0x0000009b040f7220 */ /* 0x000fe20000410000 */
[----:B------:R-:W-:Y:S01]  /*17e50*/  F2FP.BF16.PACK_AB R18, R18, R142 ;  /* 0x0000008e1212723e */ /* 0x000fe200000010ff */
[C---:B------:R-:W-:Y:S02]  /*17e60*/  FMUL.FTZ R158, R4.reuse, R158 ;  /* 0x0000009e049e7220 */ /* 0x040fe40000410000 */
[----:B------:R-:W-:Y:S01]  /*17e70*/  FMUL.FTZ R13, R4, R159 ;  /* 0x0000009f040d7220 */ /* 0x000fe20000410000 */
[----:B------:R-:W-:Y:S01]  /*17e80*/  F2FP.BF16.PACK_AB R15, R15, R154 ;  /* 0x0000009a0f0f723e */ /* 0x000fe200000010ff */
[----:B--2---:R-:W-:-:S02]  /*17e90*/  FMUL.FTZ R2, R2, c[0x0][0x2dc] ;  /* 0x0000b70002027a20 */ /* 0x004fc40000410000 */
[C---:B------:R-:W-:Y:S01]  /*17ea0*/  FMUL.FTZ R170, R4.reuse, R170 ;  /* 0x000000aa04aa7220 */ /* 0x040fe20000410000 */
[----:B------:R-:W-:Y:S01]  /*17eb0*/  F2FP.BF16.PACK_AB R13, R13, R158 ;  /* 0x0000009e0d0d723e */ /* 0x000fe200000010ff */
[----:B------:R-:W-:Y:S01]  /*17ec0*/  FMUL.FTZ R9, R4, R171 ;  /* 0x000000ab04097220 */ /* 0x000fe20000410000 */
[----:B------:R-:W-:Y:S01]  /*17ed0*/  SHF.R.S32.HI R4, RZ, 0x1f, R7 ;  /* 0x0000001fff047819 */ /* 0x000fe20000011407 */
[C---:B------:R-:W-:Y:S02]  /*17ee0*/  FMUL.FTZ R144, R2.reuse, R144 ;  /* 0x0000009002907220 */ /* 0x040fe40000410000 */
[C---:B------:R-:W-:Y:S01]  /*17ef0*/  FMUL.FTZ R20, R2.reuse, R145 ;  /* 0x0000009102147220 */ /* 0x040fe20000410000 */
[----:B------:R-:W-:Y:S01]  /*17f00*/  F2FP.BF16.PACK_AB R9, R9, R170 ;  /* 0x000000aa0909723e */ /* 0x000fe200000010ff */
        /* <DEDUP_REMOVED lines=8> */
[----:B------:R-:W-:Y:S01]  /*17f90*/  LEA.HI R2, R4, R7, RZ, 0x3 ;  /* 0x0000000704027211 */ /* 0x000fe200078f18ff */
[----:B---3--:R-:W-:Y:S01]  /*17fa0*/  FMUL.FTZ R0, R5, c[0x0][0x2dc] ;  /* 0x0000b70005007a20 */ /* 0x008fe20000410000 */
[----:B------:R-:W-:Y:S02]  /*17fb0*/  LOP3.LUT R4, R11, 0xfffffffc, RZ, 0xc0, !PT ;  /* 0xfffffffc0b047812 */ /* 0x000fe400078ec0ff */
[----:B------:R-:W-:Y:S01]  /*17fc0*/  LOP3.LUT R2, R2, 0xfffffff8, RZ, 0xc0, !PT ;  /* 0xfffffff802027812 */ /* 0x000fe200078ec0ff */
[C---:B------:R-:W-:Y:S01]  /*17fd0*/  FMUL.FTZ R146, R0.reuse, R146 ;  /* 0x0000009200927220 */ /* 0x040fe20000410000 */
[----:B------:R-:W-:Y:S01]  /*17fe0*/  SHF.R.S32.HI R11, RZ, 0x5, R32 ;  /* 0x00000005ff0b7819 */ /* 0x000fe20000011420 */
[C---:B------:R-:W-:Y:S01]  /*17ff0*/  FMUL.FTZ R147, R0.reuse, R147 ;  /* 0x0000009300937220 */ /* 0x040fe20000410000 */
[----:B------:R-:W-:Y:S01]  /*18000*/  IADD3 R2, R7, -R2, RZ ;  /* 0x8000000207027210 */ /* 0x000fe20007ffe0ff */
[----:B------:R-:W-:Y:S01]  /*18010*/  FMUL.FTZ R150, R0, R150 ;  /* 0x0000009600967220 */ /* 0x000fe20000410000 */
[----:B------:R-:W-:Y:S01]  /*18020*/  F2FP.BF16.PACK_AB R12, R12, R160 ;  /* 0x000000a00c0c723e */ /* 0x000fe200000010ff */
[C---:B------:R-:W-:Y:S01]  /*18030*/  FMUL.FTZ R151, R0.reuse, R151 ;  /* 0x0000009700977220 */ /* 0x040fe20000410000 */
[----:B------:R-:W-:Y:S01]  /*18040*/  F2FP.BF16.PACK_AB R146, R147, R146 ;  /* 0x000000929392723e */ /* 0x000fe200000010ff */
[----:B------:R-:W-:Y:S01]  /*18050*/  FMUL.FTZ R162, R0, R162 ;  /* 0x000000a200a27220 */ /* 0x000fe20000410000 */
[----:B------:R-:W-:Y:S01]  /*18060*/  F2FP.BF16.PACK_AB R8, R8, R164 ;  /* 0x000000a40808723e */ /* 0x000fe200000010ff */
        /* <DEDUP_REMOVED lines=37> */
[----:B------:R-:W-:Y:S03]  /*182c0*/  @P2 MUFU.LG2 R5, R22 ;  /* 0x0000001600052308 */ /* 0x000fe60000000c00 */
[----:B------:R-:W-:Y:S04]  /*182d0*/  STS [R0], R10 ;  /* 0x0000000a00007388 */ /* 0x000fe80000000800 */
[----:B------:R1:W-:Y:S01]  /*182e0*/  STS [R0+0x200], R9 ;  /* 0x0002000900007388 */ /* 0x0003e20000000800 */
[----:B--2---:R-:W2:Y:S01]  /*182f0*/  @P4 MUFU.LG2 R4, R24 ;  /* 0x0000001800044308 */ /* 0x004ea20000000c00 */
[----:B---3--:R-:W-:Y:S02]  /*18300*/  MOV R14, 0x7f800000 ;  /* 0x7f800000000e7802 */ /* 0x008fe40000000f00 */
[----:B------:R3:W-:Y:S01]  /*18310*/  STS [R2+0x1000], R12 ;  /* 0x0010000c02007388 */ /* 0x0007e20000000800 */
[----:B----4-:R-:W-:-:S03]  /*18320*/  IMAD.MOV.U32 R13, RZ, RZ, 0x7f800000 ;  /* 0x7f800000ff0d7424 */ /* 0x010fc600078e00ff */
[----:B------:R4:W-:Y:S04]  /*18330*/  STS [R2+0x1200], R162 ;  /* 0x001200a202007388 */ /* 0x0009e80000000800 */
[----:B------:R-:W-:Y:S04]  /*18340*/  STS [R0+0x1000], R8 ;  /* 0x0010000800007388 */ /* 0x000fe80000000800 */
[----:B------:R2:W-:Y:S04]  /*18350*/  STS [R0+0x1200], R6 ;  /* 0x0012000600007388 */ /* 0x0005e80000000800 */
[----:B------:R-:W-:Y:S01]  /*18360*/  BAR.SYNC.DEFER_BLOCKING 0x0 ;  /* 0x0000000000007b1d */ /* 0x000fe20000010000 */
[----:B-1----:R-:W-:-:S02]  /*18370*/  MOV R9, 0x7f800000 ;  /* 0x7f80000000097802 */ /* 0x002fc40000000f00 */
[----:B---3--:R-:W-:-:S03]  /*18380*/  MOV R12, 0x7f800000 ;  /* 0x7f800000000c7802 */ /* 0x008fc60000000f00 */
[----:B----4-:R-:W1:Y:S01]  /*18390*/  @P3 MUFU.LG2 R2, R23 ;  /* 0x0000001700023308 */ /* 0x010e620000000c00 */
[----:B--2---:R-:W-:Y:S01]  /*183a0*/  LOP3.LUT R0, R32, 0xffffffe0, RZ, 0xc0, !PT ;  /* 0xffffffe020007812 */ /* 0x004fe200078ec0ff */
[----:B------:R-:W-:Y:S01]  /*183b0*/  @P4 FMUL.FTZ R6, R4, 0.69314718246459960938 ;  /* 0x3f31721804064820 */ /* 0x000fe20000410000 */
[----:B------:R2:W3:Y:S02]  /*183c0*/  LDS.128 R16, [R224] ;  /* 0x00000000e0107984 */ /* 0x0004e40000000c00 */
[----:B------:R-:W-:Y:S01]  /*183d0*/  IADD3 R0, -R0, R33, RZ ;  /* 0x0000002100007210 */ /* 0x000fe20007ffe1ff */
[----:B------:R-:W-:Y:S01]  /*183e0*/  @P4 FFMA.FTZ R13, R138, c[0x0][0x238], R6 ;  /* 0x00008e008a0d4a23 */ /* 0x000fe20000010006 */
[----:B------:R2:W4:Y:S02]  /*183f0*/  LDS.128 R24, [R224+0x800] ;  /* 0x00080000e0187984 */ /* 0x0005240000000c00 */
[----:B------:R-:W-:Y:S01]  /*18400*/  LOP3.LUT P0, RZ, R0, 0x3, RZ, 0xc0, !PT ;  /* 0x0000000300ff7812 */ /* 0x000fe2000780c0ff */
[----:B-1----:R-:W-:Y:S01]  /*18410*/  @P3 FMUL.FTZ R4, R2, 0.69314718246459960938 ;  /* 0x3f31721802043820 */ /* 0x002fe20000410000 */
[----:B------:R-:W1:Y:S01]  /*18420*/  @P1 MUFU.LG2 R0, R21 ;  /* 0x0000001500001308 */ /* 0x000e620000000c00 */
[----:B------:R2:W2:Y:S01]  /*18430*/  LDS.128 R28, [R224+0x1000] ;  /* 0x00100000e01c7984 */ /* 0x0004a20000000c00 */
[----:B------:R-:W-:-:S02]  /*18440*/  @P2 FMUL.FTZ R2, R5, 0.69314718246459960938 ;  /* 0x3f31721805022820 */ /* 0x000fc40000410000 */
[----:B------:R-:W-:Y:S01]  /*18450*/  @P3 FFMA.FTZ R14, R137, c[0x0][0x238], R4 ;  /* 0x00008e00890e3a23 */ /* 0x000fe20000010004 */
[----:B------:R-:W2:Y:S01]  /*18460*/  LDS.128 R224, [R224+0x1800] ;  /* 0x00180000e0e07984 */ /* 0x000ea20000000c00 */
[----:B------:R-:W-:Y:S02]  /*18470*/  @P2 FFMA.FTZ R9, R136, c[0x0][0x238], R2 ;  /* 0x00008e0088092a23 */ /* 0x000fe40000010002 */
[----:B-1----:R-:W-:-:S04]  /*18480*/  @P1 FMUL.FTZ R0, R0, 0.69314718246459960938 ;  /* 0x3f31721800001820 */ /* 0x002fc80000410000 */
[----:B------:R-:W-:Y:S01]  /*18490*/  @P1 FFMA.FTZ R12, R3, c[0x0][0x238], R0 ;  /* 0x00008e00030c1a23 */ /* 0x000fe20000010000 */
[----:B------:R-:W-:Y:S05]  /*184a0*/  @P0 BRA `(.L_x_245) ;  /* 0x0000025000000947 */ /* 0x000fea0003800000 */
[----:B------:R-:W5:Y:S01]  /*184b0*/  LDL.LU R34, [R1+0x74] ;  /* 0x0000740001227983 */ /* 0x000f620000300800 */
[----:B------:R-:W-:-:S04]  /*184c0*/  SHF.R.S32.HI R0, RZ, 0x1f, R11 ;  /* 0x0000001fff007819 */ /* 0x000fc8000001140b */
[----:B------:R-:W-:-:S04]  /*184d0*/  LEA.HI R0, R0, R11, RZ, 0x2 ;  /* 0x0000000b00007211 */ /* 0x000fc800078f10ff */
[----:B------:R-:W-:-:S05]  /*184e0*/  LOP3.LUT R0, R0, 0xffffffc, RZ, 0xc0, !PT ;  /* 0x0ffffffc00007812 */ /* 0x000fca00078ec0ff */
[----:B------:R-:W-:-:S04]  /*184f0*/  IMAD.IADD R0, R11, 0x1, -R0 ;  /* 0x000000010b007824 */ /* 0x000fc800078e0a00 */
[----:B-----5:R-:W-:-:S05]  /*18500*/  IMAD R0, R0, 0x10, R34 ;  /* 0x0000001000007824 */ /* 0x020fca00078e0222 */
        /* <DEDUP_REMOVED lines=31> */
.L_x_245:
[----:B------:R-:W-:Y:S05]  /*18700*/  BSYNC B0 ;  /* 0x0000000000007941 */ /* 0x000fea0003800000 */
.L_x_244:
[----:B-1--4-:R-:W4:Y:S04]  /*18710*/  LDL.LU.64 R4, [R1+0x48] ;  /* 0x0000480001047983 */ /* 0x012f280000300a00 */
[----:B------:R-:W1:Y:S04]  /*18720*/  S2R R3, SR_TID.X ;  /* 0x0000000000037919 */ /* 0x000e680000002100 */
[----:B------:R-:W3:Y:S01]  /*18730*/  S2R R8, SR_CTAID.Z ;  /* 0x0000000000087919 */ /* 0x000ee20000002700 */
[----:B------:R-:W-:-:S02]  /*18740*/  USHF.R.S32.HI UR6, URZ, 0x1f, UR10 ;  /* 0x0000001f3f067899 */ /* 0x000fc4000801140a */
[----:B------:R-:W-:Y:S01]  /*18750*/  ULDC.64 UR4, c[0x0][0x1f0] ;  /* 0x00007c0000047ab9 */ /* 0x000fe20000000a00 */
[----:B------:R2:W5:Y:S01]  /*18760*/  LDL.64 R10, [R1+0x30] ;  /* 0x00003000010a7983 */ /* 0x0005620000100a00 */
[----:B------:R-:W-:Y:S01]  /*18770*/  UIMAD UR4, UR6, UR4, URZ ;  /* 0x00000004060472a4 */ /* 0x000fe2000f8e023f */
[----:B------:R-:W-:Y:S03]  /*18780*/  BSSY B0, `(.L_x_246) ;  /* 0x0000013000007945 */ /* 0x000fe60003800000 */
[----:B------:R-:W-:Y:S01]  /*18790*/  UIMAD UR4, UR10, UR5, UR4 ;  /* 0x000000050a0472a4 */ /* 0x000fe2000f8e0204 */
[----:B-1----:R-:W-:-:S04]  /*187a0*/  SHF.R.S32.HI R0, RZ, 0x1f, R3 ;  /* 0x0000001fff007819 */ /* 0x002fc80000011403 */
[----:B------:R-:W-:-:S04]  /*187b0*/  LEA.HI R0, R0, R3, RZ, 0x2 ;  /* 0x0000000300007211 */ /* 0x000fc800078f10ff */
[----:B------:R-:W-:Y:S02]  /*187c0*/  SHF.R.S32.HI R0, RZ, 0x2, R0 ;  /* 0x00000002ff007819 */ /* 0x000fe40000011400 */
[----:B----4-:R-:W-:-:S04]  /*187d0*/  IADD3 R2, P0, R4, UR12, RZ ;  /* 0x0000000c04027c10 */ /* 0x010fc8000ff1e0ff */
[----:B------:R-:W-:Y:S02]  /*187e0*/  IADD3.X R3, R5, UR7, RZ, P0, !PT ;  /* 0x0000000705037c10 */ /* 0x000fe400087fe4ff */
[----:B------:R-:W-:-:S03]  /*187f0*/  ISETP.GE.AND P0, PT, R0, UR18, PT ;  /* 0x0000001200007c0c */ /* 0x000fc6000bf06270 */
[----:B---3--:R-:W-:-:S05]  /*18800*/  IMAD.WIDE.U32 R8, R8, c[0x0][0x1f0], R2 ;  /* 0x00007c0008087a25 */ /* 0x008fca00078e0002 */
[----:B------:R-:W-:-:S05]  /*18810*/  IADD3 R7, R9, UR4, RZ ;  /* 0x0000000409077c10 */ /* 0x000fca000fffe0ff */
[----:B------:R-:W-:Y:S05]  /*18820*/  @P0 BRA `(.L_x_247) ;  /* 0x0000008000000947 */ /* 0x000fea0003800000 */
[----:B--2---:R-:W-:Y:S01]  /*18830*/  MOV R6, R8 ;  /* 0x0000000800067202 */ /* 0x004fe20000000f00 */
[----:B-----5:R-:W-:-:S04]  /*18840*/  IMAD R0, R11, c[0x0][0x1e8], RZ ;  /* 0x00007a000b007a24 */ /* 0x020fc800078e02ff */
[----:B------:R-:W-:-:S04]  /*18850*/  IMAD.WIDE.U32 R2, R10, c[0x0][0x1e8], R6 ;  /* 0x00007a000a027a25 */ /* 0x000fc800078e0006 */
[----:B------:R-:W-:Y:S01]  /*18860*/  IMAD R0, R10, c[0x0][0x1ec], R0 ;  /* 0x00007b000a007a24 */ /* 0x000fe200078e0200 */
[----:B------:R-:W-:-:S04]  /*18870*/  LEA R4, P0, R2, c[0x0][0x1d0], 0x1 ;  /* 0x0000740002047a11 */ /* 0x000fc800078008ff */
[----:B------:R-:W-:-:S04]  /*18880*/  IADD3 R0, R3, R0, RZ ;  /* 0x0000000003007210 */ /* 0x000fc80007ffe0ff */
[----:B------:R-:W-:-:S05]  /*18890*/  LEA.HI.X R5, R2, c[0x0][0x1d4], R0, 0x1, P0 ;  /* 0x0000750002057a11 */ /* 0x000fca00000f0c00 */
[----:B------:R1:W-:Y:S02]  /*188a0*/  STG.E.128 [R4.64], R16 ;  /* 0x0000001004007986 */ /* 0x0003e4000c101d16 */
.L_x_247:
[----:B--2---:R-:W-:Y:S05]  /*188b0*/  BSYNC B0 ;  /* 0x0000000000007941 */ /* 0x004fea0003800000 */
.L_x_246:
[----:B------:R-:W2:Y:S01]  /*188c0*/  LDL.LU R0, [R1+0x6c] ;  /* 0x00006c0001007983 */ /* 0x000ea20000300800 */
[----:B------:R-:W-:Y:S01]  /*188d0*/  BSSY B0, `(.L_x_248) ;  /* 0x000000e000007945 */ /* 0x000fe20003800000 */
[----:B--2---:R-:W-:-:S13]  /*188e0*/  ISETP.GE.AND P0, PT, R0, UR18, PT ;  /* 0x0000001200007c0c */ /* 0x004fda000bf06270 */
[----:B------:R-:W-:Y:S05]  /*188f0*/  @P0 BRA `(.L_x_249) ;  /* 0x000000b000000947 */ /* 0x000fea0003800000 */
[----:B-1---5:R-:W-:Y:S01]  /*18900*/  IADD3 R4, P0, R10, 0x20, RZ ;  /* 0x000000200a047810 */ /* 0x022fe20007f1e0ff */
        /* <DEDUP_REMOVED lines=10> */
.L_x_249:
[----:B------:R-:W-:Y:S05]  /*189b0*/  BSYNC B0 ;  /* 0x0000000000007941 */ /* 0x000fea0003800000 */
.L_x_248:
        /* <DEDUP_REMOVED lines=15> */
.L_x_251:
[----:B------:R-:W-:Y:S05]  /*18ab0*/  BSYNC B0 ;  /* 0x0000000000007941 */ /* 0x000fea0003800000 */
.L_x_250:
[----:B------:R-:W2:Y:S02]  /*18ac0*/  LDL.LU R0, [R1+0x68] ;  /* 0x0000680001007983 */ /* 0x000ea40000300800 */
[----:B--2---:R-:W-:-:S13]  /*18ad0*/  ISETP.GE.AND P0, PT, R0, UR18, PT ;  /* 0x0000001200007c0c */ /* 0x004fda000bf06270 */
[----:B------:R-:W-:Y:S05]  /*18ae0*/  @P0 EXIT ;  /* 0x000000000000094d */ /* 0x000fea0003800000 */
[----:B-----5:R-:W-:Y:S01]  /*18af0*/  IADD3 R6, P0, R10, 0x60, RZ ;  /* 0x000000600a067810 */ /* 0x020fe20007f1e0ff */
[----:B------:R-:W-:Y:S01]  /*18b00*/  IMAD.MOV.U32 R2, RZ, RZ, R8 ;  /* 0x000000ffff027224 */ /* 0x000fe200078e0008 */
[----:B------:R-:W-:-:S03]  /*18b10*/  MOV R3, R7 ;  /* 0x0000000700037202 */ /* 0x000fc60000000f00 */
[----:B------:R-:W-:Y:S02]  /*18b20*/  IMAD.X R0, RZ, RZ, R11, P0 ;  /* 0x000000ffff007224 */ /* 0x000fe400000e060b */
[----:B-1----:R-:W-:-:S04]  /*18b30*/  IMAD.WIDE.U32 R4, R6, c[0x0][0x1e8], R2 ;  /* 0x00007a0006047a25 */ /* 0x002fc800078e0002 */
[----:B------:R-:W-:Y:S01]  /*18b40*/  IMAD R0, R0, c[0x0][0x1e8], RZ ;  /* 0x00007a0000007a24 */ /* 0x000fe200078e02ff */
[----:B------:R-:W-:-:S03]  /*18b50*/  LEA R2, P0, R4, c[0x0][0x1d0], 0x1 ;  /* 0x0000740004027a11 */ /* 0x000fc600078008ff */
[----:B------:R-:W-:-:S05]  /*18b60*/  IMAD R0, R6, c[0x0][0x1ec], R0 ;  /* 0x00007b0006007a24 */ /* 0x000fca00078e0200 */
[----:B------:R-:W-:-:S04]  /*18b70*/  IADD3 R0, R5, R0, RZ ;  /* 0x0000000005007210 */ /* 0x000fc80007ffe0ff */
[----:B------:R-:W-:-:S05]  /*18b80*/  LEA.HI.X R3, R4, c[0x0][0x1d4], R0, 0x1, P0 ;  /* 0x0000750004037a11 */ /* 0x000fca00000f0c00 */
[----:B------:R-:W-:Y:S01]  /*18b90*/  STG.E.128 [R2.64], R224 ;  /* 0x000000e002007986 */ /* 0x000fe2000c101d16 */
[----:B------:R-:W-:Y:S05]  /*18ba0*/  EXIT ;  /* 0x000000000000794d */ /* 0x000fea0003800000 */
.L_x_233:
[----:B------:R-:W-:Y:S01]  /*18bb0*/  UISETP.NE.AND UP4, UPT, UR21, -0x1, UPT ;  /* 0xffffffff1500788c */ /* 0x000fe2000bf85270 */
[----:B------:R-:W-:Y:S01]  /*18bc0*/  LEA.HI R4, R5, R63, RZ, 0x2 ;  /* 0x0000003f05047211 */ /* 0x000fe200078f10ff */
[----:B------:R-:W-:Y:S01]  /*18bd0*/  ULDC.U8 UR16, c[0x0][0x329] ;  /* 0x0000ca4000107ab9 */ /* 0x000fe20000000000 */
[----:B------:R-:W1:Y:S01]  /*18be0*/  S2R R2, SR_CTAID.Z ;  /* 0x0000000000027919 */ /* 0x000e620000002700 */
[----:B------:R-:W-:Y:S01]  /*18bf0*/  UISETP.NE.AND UP3, UPT, UR16, URZ, UPT ;  /* 0x0000003f1000728c */ /* 0x000fe2000bf65270 */
[----:B------:R-:W-:Y:S01]  /*18c00*/  LOP3.LUT R0, R4, 0x1ffffffc, RZ, 0xc0, !PT ;  /* 0x1ffffffc04007812 */ /* 0x000fe200078ec0ff */
[----:B------:R-:W-:Y:S01]  /*18c10*/  ULDC.64 UR6, c[0x0][0x1e8] ;  /* 0x00007a0000067ab9 */ /* 0x000fe20000000a00 */
[----:B------:R-:W2:Y:S01]  /*18c20*/  S2R R3, SR_CTAID.X ;  /* 0x0000000000037919 */ /* 0x000ea20000002500 */
[----:B------:R-:W-:Y:S01]  /*18c30*/  ULDC.U8 UR17, c[0x0][0x328] ;  /* 0x0000ca0000117ab9 */ /* 0x000fe20000000000 */
[----:B------:R-:W-:Y:S01]  /*18c40*/  SHF.R.S32.HI R4, RZ, 0x2, R4 ;  /* 0x00000002ff047819 */ /* 0x000fe20000011404 */
[----:B------:R-:W-:Y:S01]  /*18c50*/  UISETP.NE.AND UP2, UPT, UR17, URZ, UPT ;  /* 0x0000003f1100728c */ /* 0x000fe2000bf45270 */
[----:B------:R-:W-:Y:S01]  /*18c60*/  IMAD.IADD R0, R63, 0x1, -R0 ;  /* 0x000000013f007824 */ /* 0x000fe200078e0a00 */
[----:B------:R-:W-:Y:S01]  /*18c70*/  @UP4 UIMAD.WIDE.U32 UR14, UR21, UR6, URZ ;  /* 0x00000006150e42a5 */ /* 0x000fe2000f8e003f */
[----:B------:R-:W-:Y:S01]  /*18c80*/  SHF.R.S32.HI R5, RZ, 0x1f, R4 ;  /* 0x0000001fff057819 */ /* 0x000fe20000011404 */
[----:B------:R-:W-:Y:S01]  /*18c90*/  @!UP4 USHF.R.S32.HI UR18, URZ, 0x1f, UR12 ;  /* 0x0000001f3f12c899 */ /* 0x000fe2000801140c */
[----:B------:R-:W-:Y:S01]  /*18ca0*/  IMAD.SHL.U32 R0, R0, 0x8, RZ ;  /* 0x0000000800007824 */ /* 0x000fe200078e00ff */
[----:B------:R-:W-:Y:S01]  /*18cb0*/  ULDC.64 UR4, c[0x0][0x1e0] ;  /* 0x0000780000047ab9 */ /* 0x000fe20000000a00 */
[----:B------:R-:W-:Y:S01]  /*18cc0*/  BSSY B0, `(.L_x_252) ;  /* 0x0000036000007945 */ /* 0x000fe20003800000 */
[----:B------:R-:W-:-:S02]  /*18cd0*/  @!UP4 UIMAD UR18, UR18, UR4, URZ ;  /* 0x000000041212c2a4 */ /* 0x000fc4000f8e023f */
[----:B------:R-:W-:Y:S02]  /*18ce0*/  @UP4 UIMAD UR7, UR21, UR7, UR15 ;  /* 0x00000007150742a4 */ /* 0x000fe4000f8e020f */
[----:B------:R-:W-:Y:S02]  /*18cf0*/  USHF.R.S32.HI UR15, URZ, 0x1f, UR11 ;  /* 0x0000001f3f0f7899 */ /* 0x000fe4000801140b */
[----:B------:R-:W-:Y:S02]  /*18d00*/  @UP4 UMOV UR19, UR14 ;  /* 0x0000000e00134c82 */ /* 0x000fe40008000000 */
[----:B------:R-:W-:Y:S02]  /*18d10*/  UISETP.EQ.AND UP2, UPT, UR16, URZ, UP2 ;  /* 0x0000003f1000728c */ /* 0x000fe40009742270 */
[----:B------:R-:W-:Y:S02]  /*18d20*/  @!UP3 UISETP.NE.AND UP1, UPT, UR17, URZ, UPT ;  /* 0x0000003f1100b28c */ /* 0x000fe4000bf25270 */
[----:B------:R-:W-:-:S02]  /*18d30*/  ULDC UR13, c[0x0][0x214] ;  /* 0x00008500000d7ab9 */ /* 0x000fc40000000800 */
[----:B------:R-:W-:Y:S02]  /*18d40*/  @UP3 ULDC UR14, c[0x0][0x210] ;  /* 0x00008400000e3ab9 */ /* 0x000fe40000000800 */
[----:B------:R-:W-:Y:S02]  /*18d50*/  @!UP4 UIMAD.WIDE.U32 UR24, UR12, UR4, URZ ;  /* 0x000000040c18c2a5 */ /* 0x000fe4000f8e003f */
[----:B------:R-:W-:Y:S02]  /*18d60*/  ULDC UR9, c[0x0][0x234] ;  /* 0x00008d0000097ab9 */ /* 0x000fe40000000800 */
[----:B------:R-:W-:Y:S02]  /*18d70*/  @!UP4 UIMAD UR18, UR12, UR5, UR18 ;  /* 0x000000050c12c2a4 */ /* 0x000fe4000f8e0212 */
[----:B------:R-:W-:Y:S02]  /*18d80*/  @UP3 UIMAD UR14, UR14, UR13, URZ ;  /* 0x0000000d0e0e32a4 */ /* 0x000fe4000f8e023f */
[----:B------:R-:W-:-:S02]  /*18d90*/  ULDC.64 UR4, c[0x0][0x1f0] ;  /* 0x00007c0000047ab9 */ /* 0x000fc40000000a00 */
[----:B------:R-:W-:Y:S02]  /*18da0*/  UISETP.NE.OR UP0, UPT, UR21, -0x1, !UP2 ;  /* 0xffffffff1500788c */ /* 0x000fe4000d705670 */
[----:B------:R-:W-:Y:S02]  /*18db0*/  @!UP3 USEL UR14, UR13, UR9, !UP1 ;  /* 0x000000090d0eb287 */ /* 0x000fe4000c800000 */
[----:B------:R-:W-:Y:S02]  /*18dc0*/  ULDC UR6, c[0x0][0x1c0] ;  /* 0x0000700000067ab9 */ /* 0x000fe40000000800 */
[----:B------:R-:W-:Y:S02]  /*18dd0*/  UIMAD UR4, UR15, UR4, URZ ;  /* 0x000000040f0472a4 */ /* 0x000fe4000f8e023f */
[----:B------:R-:W-:Y:S02]  /*18de0*/  @!UP4 UMOV UR19, UR24 ;  /* 0x000000180013cc82 */ /* 0x000fe40008000000 */
[----:B------:R-:W-:Y:S01]  /*18df0*/  @UP3 UMOV UR15, 0x1 ;  /* 0x00000001000f3882 */ /* 0x000fe20000000000 */
[----:B------:R-:W-:Y:S01]  /*18e00*/  IADD3 R8, P0, R0, UR19, RZ ;  /* 0x0000001300087c10 */ /* 0x000fe2000ff1e0ff */
[----:B------:R-:W-:-:S02]  /*18e10*/  @!UP3 UIMAD UR15, UR14, UR6, URZ ;  /* 0x000000060e0fb2a4 */ /* 0x000fc4000f8e023f */
[----:B------:R-:W-:Y:S02]  /*18e20*/  @!UP4 UIADD3 UR7, UR25, UR18, URZ ;  /* 0x000000121907c290 */ /* 0x000fe4000fffe03f */
[----:B------:R-:W-:Y:S02]  /*18e30*/  UIADD3 UR10, -UR8, UR10, URZ ;  /* 0x0000000a080a7290 */ /* 0x000fe4000fffe13f */
[----:B------:R-:W-:Y:S02]  /*18e40*/  UIMAD UR15, UR12, UR15, URZ ;  /* 0x0000000f0c0f72a4 */ /* 0x000fe4000f8e023f */
[----:B------:R-:W-:Y:S01]  /*18e50*/  @!UP0 UIMAD UR21, UR12, UR13, URZ ;  /* 0x0000000d0c1582a4 */ /* 0x000fe2000f8e023f */
[----:B------:R-:W-:Y:S01]  /*18e60*/  LEA.HI.X.SX32 R9, R0, UR7, 0x1, P0 ;  /* 0x0000000700097c11 */ /* 0x000fe200080f0eff */
[----:B------:R-:W-:Y:S01]  /*18e70*/  @UP3 ULDC UR16, c[0x0][0x210] ;  /* 0x0000840000103ab9 */ /* 0x000fe20000000800 */
[----:B------:R-:W-:Y:S01]  /*18e80*/  ISETP.GE.AND P0, PT, R4, UR10, PT ;  /* 0x0000000a04007c0c */ /* 0x000fe2000bf06270 */
[----:B------:R-:W-:-:S02]  /*18e90*/  USEL UR15, UR15, URZ, !UP2 ;  /* 0x0000003f0f0f7287 */ /* 0x000fc4000d000000 */
[----:B------:R-:W-:Y:S01]  /*18ea0*/  @!UP3 UMOV UR16, 0x1 ;  /* 0x000000010010b882 */ /* 0x000fe20000000000 */
[----:B-1----:R-:W-:Y:S01]  /*18eb0*/  IMAD.WIDE.U32 R8, R2, c[0x0][0x1f0], R8 ;  /* 0x00007c0002087a25 */ /* 0x002fe200078e0008 */
[----:B------:R-:W-:Y:S02]  /*18ec0*/  UIMAD UR8, UR8, UR16, URZ ;  /* 0x00000010080872a4 */ /* 0x000fe4000f8e023f */
[----:B------:R-:W-:Y:S01]  /*18ed0*/  UIMAD UR15, UR11, UR14, UR15 ;  /* 0x0000000e0b0f72a4 */ /* 0x000fe2000f8e020f */
[----:B--2---:R-:W-:Y:S01]  /*18ee0*/  IMAD.WIDE R2, R3, 0x80, R4 ;  /* 0x0000008003027825 */ /* 0x004fe200078e0204 */
[----:B------:R-:W-:Y:S02]  /*18ef0*/  @!UP2 UMOV UR26, URZ ;  /* 0x0000003f001aac82 */ /* 0x000fe40008000000 */
[----:B------:R-:W-:Y:S02]  /*18f00*/  @UP2 UMOV UR26, UR21 ;  /* 0x00000015001a2c82 */ /* 0x000fe40008000000 */
[----:B------:R-:W-:-:S02]  /*18f10*/  UIMAD UR4, UR11, UR5, UR4 ;  /* 0x000000050b0472a4 */ /* 0x000fc4000f8e0204 */
[----:B------:R-:W-:Y:S02]  /*18f20*/  @!UP2 UMOV UR27, URZ ;  /* 0x0000003f001bac82 */ /* 0x000fe40008000000 */
[----:B------:R-:W-:Y:S02]  /*18f30*/  USHF.R.S32.HI UR6, URZ, 0x1f, UR8 ;  /* 0x0000001f3f067899 */ /* 0x000fe40008011408 */
[----:B------:R-:W-:Y:S01]  /*18f40*/  @UP2 USHF.R.S32.HI UR27, URZ, 0x1f, UR21 ;  /* 0x0000001f3f1b2899 */ /* 0x000fe20008011415 */
[----:B------:R-:W-:Y:S01]  /*18f50*/  IADD3 R7, R9, UR4, RZ ;  /* 0x0000000409077c10 */ /* 0x000fe2000fffe0ff */
        /* <DEDUP_REMOVED lines=12> */
.L_x_253:
[----:B------:R-:W-:Y:S05]  /*19020*/  BSYNC B0 ;  /* 0x0000000000007941 */ /* 0x000fea0003800000 */
.L_x_252:
[----:B------:R-:W-:Y:S01]  /*19030*/  IADD3 R15, R4, 0x20, RZ ;  /* 0x00000020040f7810 */ /* 0x000fe20007ffe0ff */
[----:B------:R-:W-:Y:S03]  /*19040*/  BSSY B0, `(.L_x_254) ;  /* 0x000000e000007945 */ /* 0x000fe60003800000 */
[----:B------:R-:W-:-:S13]  /*19050*/  ISETP.GE.AND P0, PT, R15, UR10, PT ;  /* 0x0000000a0f007c0c */ /* 0x000fda000bf06270 */
        /* <DEDUP_REMOVED lines=12> */
.L_x_255:
[----:B------:R-:W-:Y:S05]  /*19120*/  BSYNC B0 ;  /* 0x0000000000007941 */ /* 0x000fea0003800000 */
.L_x_254:
        /* <DEDUP_REMOVED lines=15> */
.L_x_257:
[----:B------:R-:W-:Y:S05]  /*19220*/  BSYNC B0 ;  /* 0x0000000000007941 */ /* 0x000fea0003800000 */
.L_x_256:
[----:B------:R-:W-:Y:S01]  /*19230*/  IADD3 R10, R4, 0x60, RZ ;  /* 0x00000060040a7810 */ /* 0x000fe20007ffe0ff */
[----:B------:R-:W-:Y:S03]  /*19240*/  BSSY B0, `(.L_x_258) ;  /* 0x000000d000007945 */ /* 0x000fe60003800000 */
[----:B------:R-:W-:-:S13]  /*19250*/  ISETP.GE.AND P0, PT, R10, UR10, PT ;  /* 0x0000000a0a007c0c */ /* 0x000fda000bf06270 */
        /* <DEDUP_REMOVED lines=11> */
.L_x_259:
[----:B------:R-:W-:Y:S05]  /*19310*/  BSYNC B0 ;  /* 0x0000000000007941 */ /* 0x000fea0003800000 */
.L_x_258:
[----:B------:R-:W-:-:S04]  /*19320*/  LOP3.LUT P6, RZ, R63, 0x3, RZ, 0xc0, !PT ;  /* 0x000000033fff7812 */ /* 0x000fc800078cc0ff */
[----:B------:R-:W-:Y:S02]  /*19330*/  ISETP.GE.OR P5, PT, R4, UR10, P6 ;  /* 0x0000000a04007c0c */ /* 0x000fe4000b7a6670 */
[----:B------:R-:W-:Y:S02]  /*19340*/  ISETP.GE.OR P4, PT, R15, UR10, P6 ;  /* 0x0000000a0f007c0c */ /* 0x000fe4000b786670 */
[----:B------:R-:W-:Y:S02]  /*19350*/  ISETP.GE.OR P3, PT, R14, UR10, P6 ;  /* 0x0000000a0e007c0c */ /* 0x000fe4000b766670 */
[----:B------:R-:W-:-:S07]  /*19360*/  ISETP.GE.OR P6, PT, R10, UR10, P6 ;  /* 0x0000000a0a007c0c */ /* 0x000fce000b7c6670 */
        /* <DEDUP_REMOVED lines=30> */
.L_x_260:
        /* <DEDUP_REMOVED lines=11> */
.L_x_615:


//--------------------- .text._ZN5flash16flash_fwd_kernelI23Flash_fwd_kernel_traitsILi32ELi128ELi128ELi4ELb0ELb0EN7cutlass10bfloat16_tE19Flash_kernel_traitsILi32ELi128ELi128ELi4ES3_EELb0ELb1ELb0ELb0ELb0ELb1ELb1ELb0EEEvNS_16Flash_fwd_paramsE --------------------------
	.section	.text._ZN5flash16flash_fwd_kernelI23Flash_fwd_kernel_traitsILi32ELi128ELi128ELi4ELb0ELb0EN7cutlass10bfloat16_tE19Flash_kernel_traitsILi32ELi128ELi128ELi4ES3_EELb0ELb1ELb0ELb0ELb0ELb1ELb1ELb0EEEvNS_16Flash_fwd_paramsE,"ax",@progbits
	.sectioninfo	@"SHI_REGISTERS=255"
	.align	128
        .global         _ZN5flash16flash_fwd_kernelI23Flash_fwd_kernel_traitsILi32ELi128ELi128ELi4ELb0ELb0EN7cutlass10bfloat16_tE19Flash_kernel_traitsILi32ELi128ELi128ELi4ES3_EELb0ELb1ELb0ELb0ELb0ELb1ELb1ELb0EEEvNS_16Flash_fwd_paramsE
        .type           _ZN5flash16flash_fwd_kernelI23Flash_fwd_kernel_traitsILi32ELi128ELi128ELi4ELb0ELb0EN7cutlass10bfloat16_tE19Flash_kernel_traitsILi32ELi128ELi128ELi4ES3_EELb0ELb1ELb0ELb0ELb0ELb1ELb1ELb0EEEvNS_16Flash_fwd_paramsE,@function
        .size           _ZN5flash16flash_fwd_kernelI23Flash_fwd_kernel_traitsILi32ELi128ELi128ELi4ELb0ELb0EN7cutlass10bfloat16_tE19Flash_kernel_traitsILi32ELi128ELi128ELi4ES3_EELb0ELb1ELb0ELb0ELb0ELb1ELb1ELb0EEEvNS_16Flash_fwd_paramsE,(.L_x_616 - _ZN5flash16flash_fwd_kernelI23Flash_fwd_kernel_traitsILi32ELi128ELi128ELi4ELb0ELb0EN7cutlass10bfloat16_tE19Flash_kernel_traitsILi32ELi128ELi128ELi4ES3_EELb0ELb1ELb0ELb0ELb0ELb1ELb1ELb0EEEvNS_16Flash_fwd_paramsE)
        .other          _ZN5flash16flash_fwd_kernelI23Flash_fwd_kernel_traitsILi32ELi128ELi128ELi4ELb0ELb0EN7cutlass10bfloat16_tE19Flash_kernel_traitsILi32ELi128ELi128ELi4ES3_EELb0ELb1ELb0ELb0ELb0ELb1ELb1ELb0EEEvNS_16Flash_fwd_paramsE,@"STO_CUDA_ENTRY STV_DEFAULT"
_ZN5flash16flash_fwd_kernelI23Flash_fwd_kernel_traitsILi32ELi128ELi128ELi4ELb0ELb0EN7cutlass10bfloat16_tE19Flash_kernel_traitsILi32ELi128ELi128ELi4ES3_EELb0ELb1ELb0ELb0ELb0ELb1ELb1ELb0EEEvNS_16Flash_fwd_paramsE:
.text._ZN5flash16flash_fwd_kernelI23Flash_fwd_kernel_traitsILi32ELi128ELi128ELi4ELb0ELb0EN7cutlass10bfloat16_tE19Flash_kernel_traitsILi32ELi128ELi128ELi4ES3_EELb0ELb1ELb0ELb0ELb0ELb1ELb1ELb0EEEvNS_16Flash_fwd_paramsE:
        /* <DEDUP_REMOVED lines=35> */
.L_x_261:
[----:B------:R-:W-:Y:S02]  /*0230*/  MOV R0, c[0x0][0x218] ;  /* 0x0000860000007a02 */ /* 0x000fe40000000f00 */
.L_x_262:
        /* <DEDUP_REMOVED lines=52> */
.L_x_264:
        /* <DEDUP_REMOVED lines=42> */
.L_x_265:
[----:B------:R-:W-:Y:S01]  /*0820*/  SHF.R.S32.HI R28, RZ, 0x1f, R120 ;  /* 0x0000001fff1c7819 */ /* 0x000fe20000011478 */
[----:B------:R-:W-:Y:S01]  /*0830*/  IMAD.MOV.U32 R182, RZ, RZ, c[0x0][0x198] ;  /* 0x00006600ffb67624 */ /* 0x000fe200078e00ff */
[----:B------:R-:W-:Y:S01]  /*0840*/  IADD3 R109, R209, -0x1, RZ ;  /* 0xffffffffd16d7810 */ /* 0x000fe20007ffe0ff */
[----:B------:R-:W-:Y:S01]  /*0850*/  IMAD.MOV.U32 R0, RZ, RZ, 0x7 ;  /* 0x00000007ff007424 */ /* 0x000fe200078e00ff */
[CC--:B------:R-:W-:Y:S01]  /*0860*/  LEA.HI R6, R28.reuse, R120.reuse, RZ, 0x2 ;  /* 0x000000781c067211 */ /* 0x0c0fe200078f10ff */
[----:B------:R-:W-:Y:S01]  /*0870*/  IMAD.MOV.U32 R29, RZ, RZ, c[0x0][0x1a0] ;  /* 0x00006800ff1d7624 */ /* 0x000fe200078e00ff */
[----:B------:R-:W-:Y:S01]  /*0880*/  LEA.HI R27, R28, R120, RZ, 0x3 ;  /* 0x000000781c1b7211 */ /* 0x000fe200078f18ff */
[C---:B------:R-:W-:Y:S01]  /*0890*/  IMAD.SHL.U32 R181, R182.reuse, 0x80, RZ ;  /* 0x00000080b6b57824 */ /* 0x040fe200078e00ff */
[-C--:B------:R-:W-:Y:S01]  /*08a0*/  SHF.L.U64.HI R2, R182, R0.reuse, c[0x0][0x19c] ;  /* 0x00006700b6027619 */ /* 0x080fe20000010200 */
[----:B------:R-:W-:Y:S01]  /*08b0*/  IMAD.SHL.U32 R30, R29, 0x80, RZ ;  /* 0x000000801d1e7824 */ /* 0x000fe200078e00ff */
[----:B------:R-:W-:Y:S01]  /*08c0*/  LOP3.LUT R3, R6, 0xfffffffc, RZ, 0xc0, !PT ;  /* 0xfffffffc06037812 */ /* 0x000fe200078ec0ff */
[----:B------:R-:W-:Y:S01]  /*08d0*/  IMAD.IADD R13, R45, 0x1, -R121 ;  /* 0x000000012d0d7824 */ /* 0x000fe200078e0a79 */
[----:B------:R-:W-:Y:S01]  /*08e0*/  SHF.R.S32.HI R25, RZ, 0x3, R27 ;  /* 0x00000003ff197819 */ /* 0x000fe2000001141b */
[-C--:B------:R-:W-:Y:S01]  /*08f0*/  IMAD R4, R2, R109.reuse, RZ ;  /* 0x0000006d02047224 */ /* 0x080fe200078e02ff */
        /* <DEDUP_REMOVED lines=25> */
[----:B------:R-:W-:Y:S01]  /*0a90*/  IMAD.IADD R0, R34, 0x1, -R0 ;  /* 0x0000000122007824 */ /* 0x000fe200078e0a00 */
[-C--:B------:R-:W-:Y:S01]  /*0aa0*/  ISETP.GE.AND P2, PT, R32, R13.reuse, PT ;  /* 0x0000000d2000720c */ /* 0x080fe20003f46270 */
[C---:B------:R-:W-:Y:S01]  /*0ab0*/  IMAD.WIDE.U32 R4, R34.reuse, c[0x0][0x198], R38 ;  /* 0x0000660022047a25 */ /* 0x040fe200078e0026 */
[----:B------:R-:W-:Y:S01]  /*0ac0*/  SHF.R.S32.HI R110, RZ, 0x5, R113 ;  /* 0x00000005ff6e7819 */ /* 0x000fe20000011471 */
[----:B------:R-:W-:Y:S01]  /*0ad0*/  STL.64 [R1+0x28], R34 ;  /* 0x0000282201007387 */ /* 0x000fe20000100a00 */
[----:B------:R-:W-:Y:S01]  /*0ae0*/  ISETP.GE.AND P4, PT, R34, R13, PT ;  /* 0x0000000d2200720c */ /* 0x000fe20003f86270 */
[----:B------:R-:W-:Y:S01]  /*0af0*/  IMAD.WIDE R36, R16, 0x80, R34 ;  /* 0x0000008010247825 */ /* 0x000fe200078e0222 */
[----:B------:R-:W-:-:S02]  /*0b00*/  IADD3 R2, P0, R38, R10, RZ ;  /* 0x0000000a26027210 */ /* 0x000fc40007f1e0ff */
[----:B------:R-:W-:Y:S01]  /*0b10*/  IADD3 R31, R34, 0x60, RZ ;  /* 0x00000060221f7810 */ /* 0x000fe20007ffe0ff */
[----:B------:R-:W-:Y:S01]  /*0b20*/  IMAD R6, R110, 0x8, R0 ;  /* 0x000000086e067824 */ /* 0x000fe200078e0200 */
[----:B------:R-:W-:Y:S01]  /*0b30*/  STL.64 [R1+0x30], R36 ;  /* 0x0000302401007387 */ /* 0x000fe20000100a00 */
[----:B------:R-:W-:Y:S01]  /*0b40*/  IMAD.X R3, R39, 0x1, R11, P0 ;  /* 0x0000000127037824 */ /* 0x000fe200000e060b */
[----:B------:R-:W-:Y:S01]  /*0b50*/  ISETP.GE.AND P1, PT, R31, R13, PT ;  /* 0x0000000d1f00720c */ /* 0x000fe20003f26270 */
[----:B------:R-:W-:Y:S01]  /*0b60*/  IMAD R0, R34, c[0x0][0x19c], R7 ;  /* 0x0000670022007a24 */ /* 0x000fe200078e0207 */
[----:B------:R-:W-:Y:S01]  /*0b70*/  IADD3 R18, P0, R18, R4, RZ ;  /* 0x0000000412127210 */ /* 0x000fe20007f1e0ff */
[----:B------:R-:W-:Y:S01]  /*0b80*/  IMAD.WIDE.U32 R2, R14, c[0x0][0x1a8], R2 ;  /* 0x00006a000e027a25 */ /* 0x000fe200078e0002 */
[----:B------:R1:W-:Y:S01]  /*0b90*/  STL [R1+0x3c], R13 ;  /* 0x00003c0d01007387 */ /* 0x0003e20000100800 */
[----:B------:R-:W-:Y:S02]  /*0ba0*/  SHF.R.S32.HI R21, RZ, 0x1f, R20 ;  /* 0x0000001fff157819 */ /* 0x000fe40000011414 */
[----:B------:R-:W-:Y:S01]  /*0bb0*/  IMAD.U32 R198, R6, 0x20, R8 ;  /* 0x0000002006c67824 */ /* 0x000fe200078e0008 */
[----:B------:R-:W-:Y:S01]  /*0bc0*/  @!P3 IADD3 R6, P5, R36, 0x20, RZ ;  /* 0x000000202406b810 */ /* 0x000fe20007fbe0ff */
[----:B------:R-:W-:Y:S01]  /*0bd0*/  IMAD.IADD R3, R3, 0x1, R9 ;  /* 0x0000000103037824 */ /* 0x000fe200078e0209 */
[----:B------:R-:W-:Y:S01]  /*0be0*/  IADD3.X R19, R12, R5, R0, P0, !PT ;  /* 0x000000050c137210 */ /* 0x000fe200007fe400 */
[----:B------:R-:W-:Y:S01]  /*0bf0*/  @!P4 IMAD R0, R37, c[0x0][0x190], RZ ;  /* 0x000064002500ca24 */ /* 0x000fe200078e02ff */
[----:B------:R-:W-:Y:S01]  /*0c00*/  STL [R1+0x50], R33 ;  /* 0x0000502101007387 */ /* 0x000fe20000100800 */
[----:B------:R-:W-:-:S02]  /*0c10*/  @!P3 IMAD.X R7, RZ, RZ, R37, P5 ;  /* 0x000000ffff07b224 */ /* 0x000fc400028e0625 */
[--C-:B------:R-:W-:Y:S01]  /*0c20*/  @!P3 IMAD.MOV.U32 R4, RZ, RZ, R2.reuse ;  /* 0x000000ffff04b224 */ /* 0x100fe200078e0002 */
[----:B------:R2:W-:Y:S01]  /*0c30*/  STL [R1+0x54], R32 ;  /* 0x0000542001007387 */ /* 0x0005e20000100800 */
[--C-:B------:R-:W-:Y:S02]  /*0c40*/  @!P3 IMAD.MOV.U32 R5, RZ, RZ, R3.reuse ;  /* 0x000000ffff05b224 */ /* 0x100fe400078e0003 */
[--C-:B------:R-:W-:Y:S01]  /*0c50*/  @!P2 IMAD.MOV.U32 R8, RZ, RZ, R2.reuse ;  /* 0x000000ffff08a224 */ /* 0x100fe200078e0002 */
[----:B------:R-:W-:Y:S01]  /*0c60*/  STL.64 [R1+0x40], R38 ;  /* 0x0000402601007387 */ /* 0x000fe20000100a00 */
[--C-:B------:R-:W-:Y:S02]  /*0c70*/  @!P2 IMAD.MOV.U32 R9, RZ, RZ, R3.reuse ;  /* 0x000000ffff09a224 */ /* 0x100fe400078e0003 */
[----:B------:R-:W-:Y:S01]  /*0c80*/  @!P1 IMAD.MOV.U32 R16, RZ, RZ, R2 ;  /* 0x000000ffff109224 */ /* 0x000fe200078e0002 */
[----:B------:R-:W-:Y:S01]  /*0c90*/  STL [R1+0x58], R31 ;  /* 0x0000581f01007387 */ /* 0x000fe20000100800 */
[----:B------:R-:W-:-:S02]  /*0ca0*/  @!P1 IMAD.MOV.U32 R17, RZ, RZ, R3 ;  /* 0x000000ffff119224 */ /* 0x000fc400078e0003 */
[C---:B------:R-:W-:Y:S01]  /*0cb0*/  @!P4 IMAD R10, R36.reuse, c[0x0][0x194], R0 ;  /* 0x00006500240aca24 */ /* 0x040fe200078e0200 */
[C---:B-1----:R-:W-:Y:S01]  /*0cc0*/  @!P2 IADD3 R13, P0, R36.reuse, 0x40, RZ ;  /* 0x00000040240da810 */ /* 0x042fe20007f1e0ff */
        /* <DEDUP_REMOVED lines=29> */
[----:B------:R-:W-:Y:S01]  /*0ea0*/  IMAD.IADD R201, R37, 0x1, R6 ;  /* 0x0000000125c97824 */ /* 0x000fe200078e0206 */
[----:B------:R-:W-:Y:S01]  /*0eb0*/  STL.64 [R1+0x20], R36 ;  /* 0x0000202401007387 */ /* 0x000fe20000100a00 */
[----:B------:R-:W-:Y:S01]  /*0ec0*/  IMAD.MOV.U32 R200, RZ, RZ, R36 ;  /* 0x000000ffffc87224 */ /* 0x000fe200078e0024 */
[----:B------:R-:W-:Y:S01]  /*0ed0*/  @!P1 LEA.HI.X R9, R2, c[0x0][0x164], R3, 0x1, P0 ;  /* 0x0000590002099a11 */ /* 0x000fe200000f0c03 */
[----:B------:R-:W-:Y:S01]  /*0ee0*/  IMAD.SHL.U32 R198, R198, 0x2, RZ ;  /* 0x00000002c6c67824 */ /* 0x000fe200078e00ff */
[----:B------:R-:W-:Y:S01]  /*0ef0*/  ISETP.GE.AND P0, PT, R33, R16, PT ;  /* 0x000000102100720c */ /* 0x000fe20003f06270 */
[----:B------:R-:W-:Y:S01]  /*0f00*/  IMAD.WIDE.U32 R2, R109, R181, R200 ;  /* 0x000000b56d027225 */ /* 0x000fe200078e00c8 */
[----:B------:R-:W-:Y:S03]  /*0f10*/  STL.64 [R1+0x18], R200 ;  /* 0x000018c801007387 */ /* 0x000fe60000100a00 */
[----:B------:R-:W-:Y:S01]  /*0f20*/  IMAD R0, R35, c[0x0][0x1a0], RZ ;  /* 0x0000680023007a24 */ /* 0x000fe200078e02ff */
[----:B------:R-:W-:Y:S01]  /*0f30*/  @!PT LDS RZ, [RZ] ;  /* 0x00000000fffff984 */ /* 0x000fe20000000800 */
[----:B------:R-:W-:Y:S01]  /*0f40*/  @!PT LDS RZ, [RZ] ;  /* 0x00000000fffff984 */ /* 0x000fe20000000800 */
[----:B------:R-:W-:Y:S01]  /*0f50*/  @!PT LDS RZ, [RZ] ;  /* 0x00000000fffff984 */ /* 0x000fe20000000800 */
[----:B------:R1:W-:Y:S01]  /*0f60*/  @!P4 LDGSTS.E.BYPASS.LTC128B.128 [R198], [R12.64] ;  /* 0x000000000cc6cfae */ /* 0x0003e2000b901d46 */
[----:B------:R-:W-:-:S03]  /*0f70*/  IMAD.WIDE.U32 R4, R34, c[0x0][0x1a0], R38 ;  /* 0x0000680022047a25 */ /* 0x000fc600078e0026 */
[----:B------:R3:W-:Y:S01]  /*0f80*/  @!P3 LDGSTS.E.BYPASS.LTC128B.128 [R198+0x800], [R10.64] ;  /* 0x008000000ac6bfae */ /* 0x0007e2000b901d46 */
[----:B------:R-:W-:Y:S01]  /*0f90*/  IMAD.IADD R3, R3, 0x1, R24 ;  /* 0x0000000103037824 */ /* 0x000fe200078e0218 */
[----:B------:R-:W-:Y:S01]  /*0fa0*/  @!P6 LEA R6, P3, R2, c[0x0][0x168], 0x1 ;  /* 0x00005a000206ea11 */ /* 0x000fe200078608ff */
[----:B------:R-:W-:Y:S01]  /*0fb0*/  IMAD R0, R34, c[0x0][0x1a4], R0 ;  /* 0x0000690022007a24 */ /* 0x000fe200078e0200 */
[----:B------:R-:W-:Y:S01]  /*0fc0*/  IADD3 R18, P5, R22, R4, RZ ;  /* 0x0000000416127210 */ /* 0x000fe20007fbe0ff */
[----:B------:R4:W-:Y:S01]  /*0fd0*/  @!P2 LDGSTS.E.BYPASS.LTC128B.128 [R198+0x1000], [R14.64] ;  /* 0x010000000ec6afae */ /* 0x0009e2000b901d46 */
[----:B------:R-:W-:Y:S01]  /*0fe0*/  @!P6 LEA.HI.X R7, R2, c[0x0][0x16c], R3, 0x1, P3 ;  /* 0x00005b000207ea11 */ /* 0x000fe200018f0c03 */
[----:B------:R-:W-:Y:S01]  /*0ff0*/  IMAD.MOV.U32 R22, RZ, RZ, c[0x0][0x1a4] ;  /* 0x00006900ff167624 */ /* 0x000fe200078e00ff */
[----:B------:R-:W-:Y:S01]  /*1000*/  IADD3.X R19, R23, R5, R0, P5, !PT ;  /* 0x0000000517137210 */ /* 0x000fe20002ffe400 */
[----:B------:R5:W-:Y:S01]  /*1010*/  @!P1 LDGSTS.E.BYPASS.LTC128B.128 [R198+0x1800], [R8.64] ;  /* 0x0180000008c69fae */ /* 0x000be2000b901d46 */
[----:B------:R-:W-:-:S02]  /*1020*/  @!P0 LEA R0, P4, R182, R2, 0x5 ;  /* 0x00000002b6008211 */ /* 0x000fc400078828ff */
[-C--:B------:R-:W-:Y:S01]  /*1030*/  ISETP.GE.AND P5, PT, R31, R16.reuse, PT ;  /* 0x000000101f00720c */ /* 0x080fe20003fa6270 */
[----:B------:R1:W-:Y:S01]  /*1040*/  @!P6 LDGSTS.E.BYPASS.LTC128B.128 [R198+0x2000], [R6.64] ;  /* 0x0200000006c6efae */ /* 0x0003e2000b901d46 */
[----:B------:R-:W-:Y:S02]  /*1050*/  @!P0 LEA.HI.X R5, R182, R3, R183, 0x5, P4 ;  /* 0x00000003b6058211 */ /* 0x000fe400020f2cb7 */
[----:B------:R-:W-:Y:S02]  /*1060*/  @!P0 LEA R4, P4, R0, c[0x0][0x168], 0x1 ;  /* 0x00005a0000048a11 */ /* 0x000fe400078808ff */
[-C--:B------:R-:W-:Y:S02]  /*1070*/  ISETP.GE.AND P6, PT, R32, R16.reuse, PT ;  /* 0x000000102000720c */ /* 0x080fe40003fc6270 */
[----:B------:R-:W-:Y:S02]  /*1080*/  @!P0 LEA.HI.X R5, R0, c[0x0][0x16c], R5, 0x1, P4 ;  /* 0x00005b0000058a11 */ /* 0x000fe400020f0c05 */
[----:B------:R-:W-:-:S02]  /*1090*/  ISETP.GE.AND P4, PT, R34, R16, PT ;  /* 0x000000102200720c */ /* 0x000fc40003f86270 */
[-C--:B------:R-:W-:Y:S01]  /*10a0*/  ISETP.GE.AND P3, PT, R33, R16.reuse, PT ;  /* 0x000000102100720c */ /* 0x080fe20003f66270 */
[----:B------:R1:W-:Y:S01]  /*10b0*/  @!P0 LDGSTS.E.BYPASS.LTC128B.128 [R198+0x2800], [R4.64] ;  /* 0x0280000004c68fae */ /* 0x0003e2000b901d46 */
[----:B------:R-:W-:Y:S01]  /*10c0*/  ISETP.GE.AND P2, PT, R32, R16, PT ;  /* 0x000000102000720c */ /* 0x000fe20003f46270 */
[----:B--2---:R-:W-:Y:S01]  /*10d0*/  IMAD.WIDE.U32 R32, R20, c[0x0][0x1b8], R18 ;  /* 0x00006e0014207a25 */ /* 0x004fe200078e0012 */
[----:B---3--:R-:W-:Y:S02]  /*10e0*/  LEA.HI R10, R28, R120, RZ, 0x4 ;  /* 0x000000781c0a7211 */ /* 0x008fe400078f20ff */
[----:B------:R-:W-:Y:S01]  /*10f0*/  ISETP.GE.AND P1, PT, R31, R16, PT ;  /* 0x000000101f00720c */ /* 0x000fe20003f26270 */
[----:B------:R-:W-:Y:S01]  /*1100*/  IMAD.MOV.U32 R220, RZ, RZ, R32 ;  /* 0x000000ffffdc7224 */ /* 0x000fe200078e0020 */
[----:B------:R-:W-:Y:S01]  /*1110*/  STL.64 [R1+0x48], R32 ;  /* 0x0000482001007387 */ /* 0x000fe20000100a00 */
[----:B----4-:R-:W-:Y:S01]  /*1120*/  IMAD.WIDE.U32 R14, R182, 0x40, RZ ;  /* 0x00000040b60e7825 */ /* 0x010fe200078e00ff */
[----:B-----5:R-:W-:-:S03]  /*1130*/  SHF.R.S32.HI R8, RZ, 0x4, R10 ;  /* 0x00000004ff087819 */ /* 0x020fc6000001140a */
[----:B------:R-:W-:Y:S02]  /*1140*/  IMAD.SHL.U32 R9, R183, 0x40, RZ ;  /* 0x00000040b7097824 */ /* 0x000fe400078e00ff */
[----:B------:R-:W-:Y:S01]  /*1150*/  IMAD.WIDE.U32 R18, R29, 0x40, RZ ;  /* 0x000000401d127825 */ /* 0x000fe200078e00ff */
[----:B-1----:R-:W-:Y:S02]  /*1160*/  LOP3.LUT R6, R27, 0xfffffff8, RZ, 0xc0, !PT ;  /* 0xfffffff81b067812 */ /* 0x002fe400078ec0ff */
[----:B------:R-:W-:-:S03]  /*1170*/  @!P6 IADD3 R7, P0, R2, R14, RZ ;  /* 0x0000000e0207e210 */ /* 0x000fc60007f1e0ff */
[----:B------:R-:W-:-:S05]  /*1180*/  IMAD.IADD R6, R120, 0x1, -R6 ;  /* 0x0000000178067824 */ /* 0x000fca00078e0a06 */
[----:B------:R-:W-:Y:S02]  /*1190*/  LEA.HI R0, R6, R6, RZ, 0x1 ;  /* 0x0000000606007211 */ /* 0x000fe400078f08ff */
[----:B------:R-:W-:Y:S02]  /*11a0*/  LEA.HI R4, R10, R8, RZ, 0x1 ;  /* 0x000000080a047211 */ /* 0x000fe400078f08ff */
        /* <DEDUP_REMOVED lines=16> */
[----:B------:R-:W-:Y:S02]  /*12b0*/  @!P6 LEA.HI.X R11, R7, c[0x0][0x16c], R8, 0x1, P0 ;  /* 0x00005b00070bea11 */ /* 0x000fe400000f0c08 */
[----:B------:R-:W-:Y:S01]  /*12c0*/  LOP3.LUT R15, R4, R0, RZ, 0x3c, !PT ;  /* 0x00000000040f7212 */ /* 0x000fe200078e3cff */
[----:B------:R-:W-:Y:S01]  /*12d0*/  @!P5 IMAD.IADD R0, R3, 0x1, R6 ;  /* 0x000000010300d824 */ /* 0x000fe200078e0206 */
[----:B------:R-:W-:Y:S01]  /*12e0*/  @!P5 LEA R6, P0, R2, c[0x0][0x168], 0x1 ;  /* 0x00005a000206da11 */ /* 0x000fe200078008ff */
[----:B------:R-:W-:Y:S01]  /*12f0*/  IMAD.IADD R4, R120, 0x1, -R5 ;  /* 0x0000000178047824 */ /* 0x000fe200078e0a05 */
[----:B------:R1:W-:Y:S01]  /*1300*/  @!P6 LDGSTS.E.BYPASS.LTC128B.128 [R198+0x3000], [R10.64] ;  /* 0x030000000ac6efae */ /* 0x0003e2000b901d46 */
[----:B------:R-:W-:Y:S01]  /*1310*/  IMAD R9, R20, c[0x0][0x1bc], R9 ;  /* 0x00006f0014097a24 */ /* 0x000fe200078e0209 */
[----:B------:R-:W-:Y:S01]  /*1320*/  @!P5 LEA.HI.X R7, R2, c[0x0][0x16c], R0, 0x1, P0 ;  /* 0x00005b000207da11 */ /* 0x000fe200000f0c00 */
[----:B------:R-:W-:Y:S01]  /*1330*/  IMAD.SHL.U32 R20, R22, 0x40, RZ ;  /* 0x0000004016147824 */ /* 0x000fe200078e00ff */
[----:B------:R-:W-:Y:S01]  /*1340*/  LEA.HI R5, R4, R4, RZ, 0x1 ;  /* 0x0000000404057211 */ /* 0x000fe200078f08ff */
[----:B------:R-:W-:Y:S01]  /*1350*/  IMAD.IADD R221, R33, 0x1, R9 ;  /* 0x0000000121dd7824 */ /* 0x000fe200078e0209 */
        /* <DEDUP_REMOVED lines=8> */
[----:B------:R-:W-:-:S02]  /*13e0*/  LEA.HI R0, R0, R8, RZ, 0x2 ;  /* 0x0000000800007211 */ /* 0x000fc400078f10ff */
[----:B------:R-:W-:Y:S01]  /*13f0*/  LEA.HI R12, R12, R4, RZ, 0x3 ;  /* 0x000000040c0c7211 */ /* 0x000fe200078f18ff */
[----:B------:R-:W-:Y:S01]  /*1400*/  IMAD.IADD R108, R4, 0x1, -R9 ;  /* 0x00000001046c7824 */ /* 0x000fe200078e0a09 */
[----:B------:R-:W-:Y:S01]  /*1410*/  LOP3.LUT R5, R0, 0xfffffffc, RZ, 0xc0, !PT ;  /* 0xfffffffc00057812 */ /* 0x000fe200078ec0ff */
[----:B------:R-:W-:Y:S01]  /*1420*/  IMAD R0, R16, 0x8, R13 ;  /* 0x0000000810007824 */ /* 0x000fe200078e020d */
[----:B------:R-:W-:Y:S01]  /*1430*/  @!P2 IADD3 R13, P0, R2, R18, RZ ;  /* 0x00000012020da210 */ /* 0x000fe20007f1e0ff */
[----:B------:R-:W-:Y:S02]  /*1440*/  IMAD.SHL.U32 R12, R12, 0x20, RZ ;  /* 0x000000200c0c7824 */ /* 0x000fe400078e00ff */
        /* <DEDUP_REMOVED lines=21> */
[----:B------:R-:W-:Y:S02]  /*15a0*/  SHF.R.U32.HI R5, RZ, 0x3, R4 ;  /* 0x00000003ff057819 */ /* 0x000fe40000011604 */
[----:B------:R-:W-:-:S02]  /*15b0*/  @!P1 LEA R10, P0, R2, c[0x0][0x170], 0x1 ;  /* 0x00005c00020a9a11 */ /* 0x000fc400078008ff */
[----:B------:R-:W-:Y:S02]  /*15c0*/  LOP3.LUT R143, R11, R5, RZ, 0x3c, !PT ;  /* 0x000000050b8f7212 */ /* 0x000fe400078e3cff */
[----:B------:R-:W-:Y:S01]  /*15d0*/  @!P1 LEA.HI.X R11, R2, c[0x0][0x174], R3, 0x1, P0 ;  /* 0x00005d00020b9a11 */ /* 0x000fe200000f0c03 */
[----:B------:R-:W-:Y:S01]  /*15e0*/  IMAD R2, R110, 0x200, R47 ;  /* 0x000002006e027824 */ /* 0x000fe200078e022f */
[----:B------:R-:W-:Y:S02]  /*15f0*/  @!P2 LEA R4, P5, R13, c[0x0][0x170], 0x1 ;  /* 0x00005c000d04aa11 */ /* 0x000fe400078a08ff */
[----:B------:R-:W-:Y:S01]  /*1600*/  LOP3.LUT P0, RZ, R17, 0x2, RZ, 0xc0, !PT ;  /* 0x0000000211ff7812 */ /* 0x000fe2000780c0ff */
[C---:B------:R-:W-:Y:S01]  /*1610*/  IMAD R2, R108.reuse, 0x20, R2 ;  /* 0x000000206c027824 */ /* 0x040fe200078e0202 */
[----:B------:R-:W-:Y:S01]  /*1620*/  @!P2 LEA.HI.X R5, R13, c[0x0][0x174], R15, 0x1, P5 ;  /* 0x00005d000d05aa11 */ /* 0x000fe200028f0c0f */
[----:B------:R-:W-:Y:S01]  /*1630*/  IMAD R108, R108, 0x20, R47 ;  /* 0x000000206c6c7824 */ /* 0x000fe200078e022f */
[----:B------:R-:W-:Y:S01]  /*1640*/  IADD3 R189, R184, 0x2020, RZ ;  /* 0x00002020b8bd7810 */ /* 0x000fe20007ffe0ff */
[----:B------:R-:W-:Y:S01]  /*1650*/  IMAD.IADD R2, R143, 0x1, R2 ;  /* 0x000000018f027824 */ /* 0x000fe200078e0202 */
[----:B------:R-:W-:Y:S03]  /*1660*/  @P4 STS [R198+0x4000], RZ ;  /* 0x004000ffc6004388 */ /* 0x000fe60000000800 */
[----:B------:R-:W-:Y:S01]  /*1670*/  IMAD.SHL.U32 R187, R2, 0x2, RZ ;  /* 0x0000000202bb7824 */ /* 0x000fe200078e00ff */
[----:B------:R-:W-:Y:S01]  /*1680*/  @P4 STS [R198+0x4004], RZ ;  /* 0x004004ffc6004388 */ /* 0x000fe20000000800 */
[----:B------:R-:W-:-:S03]  /*1690*/  IADD3 R2, R184, 0x2000, RZ ;  /* 0x00002000b8027810 */ /* 0x000fc60007ffe0ff */
[----:B------:R-:W-:Y:S01]  /*16a0*/  @P4 STS.64 [R198+0x4008], RZ ;  /* 0x004008ffc6004388 */ /* 0x000fe20000000a00 */
[----:B------:R-:W-:-:S03]  /*16b0*/  @P0 IADD3 R189, R2, -0x20, RZ ;  /* 0xffffffe002bd0810 */ /* 0x000fc60007ffe0ff */
[----:B------:R-:W-:Y:S01]  /*16c0*/  @!PT LDS RZ, [RZ] ;  /* 0x00000000fffff984 */ /* 0x000fe20000000800 */
[----:B------:R-:W-:Y:S01]  /*16d0*/  @!PT LDS RZ, [RZ] ;  /* 0x00000000fffff984 */ /* 0x000fe20000000800 */
[----:B------:R-:W-:Y:S01]  /*16e0*/  @!PT LDS RZ, [RZ] ;  /* 0x00000000fffff984 */ /* 0x000fe20000000800 */
[----:B------:R1:W-:Y:S01]  /*16f0*/  @!P4 LDGSTS.E.BYPASS.LTC128B.128 [R198+0x4000], [R8.64] ;  /* 0x0400000008c6cfae */ /* 0x0003e2000b901d46 */
[C---:B------:R-:W-:Y:S02]  /*1700*/  IADD3 R196, R189.reuse, 0x400, RZ ;  /* 0x00000400bdc47810 */ /* 0x040fe40007ffe0ff */
[C---:B------:R-:W-:Y:S01]  /*1710*/  IADD3 R195, R189.reuse, 0x800, RZ ;  /* 0x00000800bdc37810 */ /* 0x040fe20007ffe0ff */
[----:B------:R-:W-:Y:S01]  /*1720*/  @P3 STS.128 [R198+0x4800], RZ ;  /* 0x004800ffc6003388 */ /* 0x000fe20000000c00 */
[C---:B------:R-:W-:Y:S02]  /*1730*/  IADD3 R194, R189.reuse, 0xc00, RZ ;  /* 0x00000c00bdc27810 */ /* 0x040fe40007ffe0ff */
[C---:B------:R-:W-:Y:S01]  /*1740*/  IADD3 R193, R189.reuse, 0x1000, RZ ;  /* 0x00001000bdc17810 */ /* 0x040fe20007ffe0ff */
[----:B------:R-:W-:Y:S01]  /*1750*/  @!PT LDS RZ, [RZ] ;  /* 0x00000000fffff984 */ /* 0x000fe20000000800 */
[----:B------:R-:W-:Y:S01]  /*1760*/  @!PT LDS RZ, [RZ] ;  /* 0x00000000fffff984 */ /* 0x000fe20000000800 */
[----:B------:R-:W-:Y:S01]  /*1770*/  @!PT LDS RZ, [RZ] ;  /* 0x00000000fffff984 */ /* 0x000fe20000000800 */
[----:B------:R2:W-:Y:S01]  /*1780*/  @!P3 LDGSTS.E.BYPASS.LTC128B.128 [R198+0x4800], [R6.64] ;  /* 0x0480000006c6bfae */ /* 0x0005e2000b901d46 */
[C---:B------:R-:W-:Y:S02]  /*1790*/  IADD3 R192, R189.reuse, 0x1400, RZ ;  /* 0x00001400bdc07810 */ /* 0x040fe40007ffe0ff */
[C---:B------:R-:W-:Y:S01]  /*17a0*/  IADD3 R191, R189.reuse, 0x1800, RZ ;  /* 0x00001800bdbf7810 */ /* 0x040fe20007ffe0ff */
[----:B------:R-:W-:Y:S01]  /*17b0*/  @P2 STS.128 [R198+0x5000], RZ ;  /* 0x005000ffc6002388 */ /* 0x000fe20000000c00 */
[----:B------:R-:W-:-:S03]  /*17c0*/  IADD3 R190, R189, 0x1c00, RZ ;  /* 0x00001c00bdbe7810 */ /* 0x000fc60007ffe0ff */
        /* <DEDUP_REMOVED lines=8> */
[----:B------:R1:W-:Y:S01]  /*1850*/  @!P1 LDGSTS.E.BYPASS.LTC128B.128 [R198+0x5800], [R10.64] ;  /* 0x058000000ac69fae */ /* 0x0003e2000b901d46 */
[----:B------:R-:W-:-:S03]  /*1860*/  LOP3.LUT P1, RZ, R14, 0x2, RZ, 0xc0, !PT ;  /* 0x000000020eff7812 */ /* 0x000fc6000782c0ff */
[----:B------:R-:W-:Y:S01]  /*1870*/  LDSM.16.M88.4 R20, [R187] ;  /* 0x00000000bb14783b */ /* 0x000fe20000000200 */
[----:B------:R-:W-:-:S03]  /*1880*/  SEL R0, R0, 0xfffffff0, !P1 ;  /* 0xfffffff000007807 */ /* 0x000fc60004800000 */
[----:B------:R-:W3:Y:S02]  /*1890*/  LDSM.16.M88.4 R40, [R184+0x2000] ;  /* 0x00200000b828783b */ /* 0x000ee40000000200 */
[----:B------:R-:W-:Y:S02]  /*18a0*/  IMAD R188, R0, 0x2, R187 ;  /* 0x0000000200bc7824 */ /* 0x000fe400078e02bb */
[----:B------:R-:W4:Y:S04]  /*18b0*/  LDSM.16.M88.4 R16, [R187+0x1000] ;  /* 0x00100000bb10783b */ /* 0x000f280000000200 */
[----:B------:R-:W-:Y:S04]  /*18c0*/  LDSM.16.M88.4 R48, [R189] ;  /* 0x00000000bd30783b */ /* 0x000fe80000000200 */
[----:B--2---:R-:W-:Y:S04]  /*18d0*/  LDSM.16.M88.4 R4, [R188+0x1000] ;  /* 0x00100000bc04783b */ /* 0x004fe80000000200 */
[----:B------:R-:W2:Y:S04]  /*18e0*/  LDSM.16.M88.4 R52, [R184+0x2400] ;  /* 0x00240000b834783b */ /* 0x000ea80000000200 */
[----:B-1----:R-:W1:Y:S04]  /*18f0*/  LDSM.16.M88.4 R8, [R188] ;  /* 0x00000000bc08783b */ /* 0x002e680000000200 */
[----:B------:R-:W5:Y:S04]  /*1900*/  LDSM.16.M88.4 R56, [R189+0x400] ;  /* 0x00040000bd38783b */ /* 0x000f680000000200 */
[----:B------:R-:W5:Y:S04]  /*1910*/  LDSM.16.M88.4 R80, [R184+0x2800] ;  /* 0x00280000b850783b */ /* 0x000f680000000200 */
[----:B------:R-:W5:Y:S04]  /*1920*/  LDSM.16.M88.4 R72, [R189+0x800] ;  /* 0x00080000bd48783b */ /* 0x000f680000000200 */
[----:B------:R-:W5:Y:S01]  /*1930*/  LDSM.16.M88.4 R64, [R184+0x2c00] ;  /* 0x002c0000b840783b */ /* 0x000f620000000200 */
[-C--:B---3--:R-:W-:Y:S03]  /*1940*/  HMMA.16816.F32.BF16 R12, R20, R40.reuse, RZ ;  /* 0x00000028140c723c */ /* 0x088fe600000418ff */
[----:B------:R-:W3:Y:S04]  /*1950*/  LDSM.16.M88.4 R96, [R189+0xc00] ;  /* 0x000c0000bd60783b */ /* 0x000ee80000000200 */
[----:B------:R-:W3:Y:S01]  /*1960*/  LDSM.16.M88.4 R88, [R184+0x3000] ;  /* 0x00300000b858783b */ /* 0x000ee20000000200 */
[C---:B----4-:R-:W-:Y:S03]  /*1970*/  HMMA.16816.F32.BF16 R24, R16.reuse, R40, RZ ;  /* 0x000000281018723c */ /* 0x050fe600000418ff */
[----:B------:R-:W4:Y:S04]  /*1980*/  LDSM.16.M88.4 R60, [R189+0x1000] ;  /* 0x00100000bd3c783b */ /* 0x000f280000000200 */
[----:B------:R-:W3:Y:S01]  /*1990*/  LDSM.16.M88.4 R68, [R184+0x3400] ;  /* 0x00340000b844783b */ /* 0x000ee20000000200 */
[----:B--2---:R-:W-:Y:S03]  /*19a0*/  HMMA.16816.F32.BF16 R28, R16, R52, RZ ;  /* 0x00000034101c723c */ /* 0x004fe600000418ff */
[----:B------:R-:W2:Y:S04]  /*19b0*/  LDSM.16.M88.4 R92, [R189+0x1400] ;  /* 0x00140000bd5c783b */ /* 0x000ea80000000200 */
[----:B------:R-:W2:Y:S01]  /*19c0*/  LDSM.16.M88.4 R84, [R184+0x3800] ;  /* 0x00380000b854783b */ /* 0x000ea20000000200 */
[-C--:B-1----:R-:W-:Y:S03]  /*19d0*/  HMMA.16816.F32.BF16 R12, R8, R48.reuse, R12 ;  /* 0x00000030080c723c */ /* 0x082fe6000004180c */
[----:B------:R-:W1:Y:S04]  /*19e0*/  LDSM.16.M88.4 R76, [R189+0x1800] ;  /* 0x00180000bd4c783b */ /* 0x000e680000000200 */
[----:B------:R-:W1:Y:S01]  /*19f0*/  LDSM.16.M88.4 R100, [R184+0x3c00] ;  /* 0x003c0000b864783b */ /* 0x000e620000000200 */
[----:B------:R-:W-:Y:S03]  /*1a00*/  HMMA.16816.F32.BF16 R32, R4, R48, R24 ;  /* 0x000000300420723c */ /* 0x000fe60000041818 */
[----:B------:R-:W1:Y:S04]  /*1a10*/  LDSM.16.M88.4 R104, [R189+0x1c00] ;  /* 0x001c0000bd68783b */ /* 0x000e680000000200 */
[----:B------:R-:W0:Y:S01]  /*1a20*/  LDGDEPBAR ;  /* 0x00000000000079af */ /* 0x000e220000000000 */
[----:B------:R-:W-:Y:S08]  /*1a30*/  HMMA.16816.F32.BF16 R24, R20, R52, RZ ;  /* 0x000000341418723c */ /* 0x000ff000000418ff */
[----:B------:R-:W-:Y:S01]  /*1a40*/  FMUL.FTZ R2, R12, c[0x0][0x2ec] ;  /* 0x0000bb000c027a20 */ /* 0x000fe20000410000 */
[----:B-----5:R-:W-:Y:S03]  /*1a50*/  HMMA.16816.F32.BF16 R36, R4, R56, R28 ;  /* 0x000000380424723c */ /* 0x020fe6000004181c */
[----:B------:R5:W-:Y:S05]  /*1a60*/  MUFU.TANH R180, R2 ;  /* 0x0000000200b47308 */ /* 0x000bea0000002400 */
[----:B------:R-:W-:Y:S01]  /*1a70*/  HMMA.16816.F32.BF16 R28, R16, R80, RZ ;  /* 0x00000050101c723c */ /* 0x000fe200000418ff */
[----:B------:R-:W-:-:S04]  /*1a80*/  DEPBAR.LE SB0, 0x0 ;  /* 0x000080000000791a */ /* 0x000fc80000000000 */
[----:B-----5:R-:W-:-:S04]  /*1a90*/  FMUL.FTZ R2, R13, c[0x0][0x2ec] ;  /* 0x0000bb000d027a20 */ /* 0x020fc80000410000 */
[----:B------:R5:W1:Y:S11]  /*1aa0*/  MUFU.TANH R114, R2 ;  /* 0x0000000200727308 */ /* 0x000a760000002400 */
[----:B------:R-:W-:Y:S04]  /*1ab0*/  @!UPT UIADD3 URZ, URZ, URZ, URZ ;  /* 0x0000003f3f3ff290 */ /* 0x000fe8000fffe03f */
[----:B------:R-:W-:Y:S01]  /*1ac0*/  HMMA.16816.F32.BF16 R28, R4, R72, R28 ;  /* 0x00000048041c723c */ /* 0x000fe2000004181c */
[----:B-----5:R-:W-:-:S04]  /*1ad0*/  FMUL.FTZ R2, R14, c[0x0][0x2ec] ;  /* 0x0000bb000e027a20 */ /* 0x020fc80000410000 */
[----:B------:R5:W-:Y:S02]  /*1ae0*/  MUFU.TANH R179, R2 ;  /* 0x0000000200b37308 */ /* 0x000be40000002400 */
[----:B-----5:R-:W-:Y:S02]  /*1af0*/  FMUL.FTZ R2, R15, c[0x0][0x2ec] ;  /* 0x0000bb000f027a20 */ /* 0x020fe40000410000 */
[----:B------:R-:W-:Y:S04]  /*1b00*/  HMMA.16816.F32.BF16 R12, R8, R56, R24 ;  /* 0x00000038080c723c */ /* 0x000fe80000041818 */
[----:B------:R5:W1:Y:S04]  /*1b10*/  MUFU.TANH R115, R2 ;  /* 0x0000000200737308 */ /* 0x000a680000002400 */
[----:B------:R-:W-:Y:S01]  /*1b20*/  HMMA.16816.F32.BF16 R24, R20, R80, RZ ;  /* 0x000000501418723c */ /* 0x000fe200000418ff */
[----:B-----5:R-:W-:-:S04]  /*1b30*/  FMUL.FTZ R2, R32, c[0x0][0x2ec] ;  /* 0x0000bb0020027a20 */ /* 0x020fc80000410000 */
[----:B------:R5:W-:Y:S02]  /*1b40*/  MUFU.TANH R178, R2 ;  /* 0x0000000200b27308 */ /* 0x000be40000002400 */
[----:B-----5:R-:W-:-:S06]  /*1b50*/  FMUL.FTZ R2, R33, c[0x0][0x2ec] ;  /* 0x0000bb0021027a20 */ /* 0x020fcc0000410000 */
        /* <DEDUP_REMOVED lines=11> */
[----:B-----5:R-:W-:Y:S02]  /*1c10*/  FMUL.FTZ R2, R15, c[0x0][0x2ec] ;  /* 0x0000bb000f027a20 */ /* 0x020fe40000410000 */
[----:B------:R-:W-:Y:S04]  /*1c20*/  HMMA.16816.F32.BF16 R12, R8, R72, R24 ;  /* 0x00000048080c723c */ /* 0x000fe80000041818 */
[----:B------:R5:W-:Y:S04]  /*1c30*/  MUFU.TANH R125, R2 ;  /* 0x00000002007d7308 */ /* 0x000be80000002400 */
[----:B------:R-:W-:Y:S01]  /*1c40*/  HMMA.16816.F32.BF16 R24, R20, R64, RZ ;  /* 0x000000401418723c */ /* 0x000fe200000418ff */
[----:B-----5:R-:W-:-:S04]  /*1c50*/  FMUL.FTZ R2, R36, c[0x0][0x2ec] ;  /* 0x0000bb0024027a20 */ /* 0x020fc80000410000 */
[----:B------:R5:W-:Y:S02]  /*1c60*/  MUFU.TANH R80, R2 ;  /* 0x0000000200507308 */ /* 0x000be40000002400 */
[----:B-----5:R-:W-:-:S06]  /*1c70*/  FMUL.FTZ R2, R37, c[0x0][0x2ec] ;  /* 0x0000bb0025027a20 */ /* 0x020fcc0000410000 */
[----:B------:R5:W-:Y:S02]  /*1c80*/  MUFU.TANH R119, R2 ;  /* 0x0000000200777308 */ /* 0x000be40000002400 */
[----:B-----5:R-:W-:-:S06]  /*1c90*/  FMUL.FTZ R2, R38, c[0x0][0x2ec] ;  /* 0x0000bb0026027a20 */ /* 0x020fcc0000410000 */
[----:B------:R5:W-:Y:S02]  /*1ca0*/  MUFU.TANH R117, R2 ;  /* 0x0000000200757308 */ /* 0x000be40000002400 */
[----:B-----5:R-:W-:Y:S02]  /*1cb0*/  FMUL.FTZ R2, R39, c[0x0][0x2ec] ;  /* 0x0000bb0027027a20 */ /* 0x020fe40000410000 */
[----:B------:R-:W-:Y:S04]  /*1cc0*/  HMMA.16816.F32.BF16 R36, R16, R64, RZ ;  /* 0x000000401024723c */ /* 0x000fe800000418ff */
[----:B------:R5:W-:Y:S02]  /*1cd0*/  MUFU.TANH R81, R2 ;  /* 0x0000000200517308 */ /* 0x000be40000002400 */
[----:B-----5:R-:W-:-:S06]  /*1ce0*/  FMUL.FTZ R2, R12, c[0x0][0x2ec] ;  /* 0x0000bb000c027a20 */ /* 0x020fcc0000410000 */
[----:B------:R5:W-:Y:S11]  /*1cf0*/  MUFU.TANH R130, R2 ;  /* 0x0000000200827308 */ /* 0x000bf60000002400 */
[----:B------:R-:W-:Y:S01]  /*1d00*/  @!UPT UIADD3 URZ, URZ, URZ, URZ ;  /* 0x0000003f3f3ff290 */ /* 0x000fe2000fffe03f */
[----:B---3--:R-:W-:Y:S01]  /*1d10*/  HMMA.16816.F32.BF16 R36, R4, R96, R36 ;  /* 0x000000600424723c */ /* 0x008fe20000041824 */
[----:B-----5:R-:W-:-:S04]  /*1d20*/  FMUL.FTZ R2, R13, c[0x0][0x2ec] ;  /* 0x0000bb000d027a20 */ /* 0x020fc80000410000 */
[----:B------:R3:W-:Y:S02]  /*1d30*/  MUFU.TANH R137, R2 ;  /* 0x0000000200897308 */ /* 0x0007e40000002400 */
[----:B---3--:R-:W-:-:S06]  /*1d40*/  FMUL.FTZ R2, R14, c[0x0][0x2ec] ;  /* 0x0000bb000e027a20 */ /* 0x008fcc0000410000 */
[----:B------:R3:W-:Y:S02]  /*1d50*/  MUFU.TANH R128, R2 ;  /* 0x0000000200807308 */ /* 0x0007e40000002400 */
[----:B---3--:R-:W-:Y:S02]  /*1d60*/  FMUL.FTZ R2, R15, c[0x0][0x2ec] ;  /* 0x0000bb000f027a20 */ /* 0x008fe40000410000 */
[----:B------:R-:W-:Y:S04]  /*1d70*/  HMMA.16816.F32.BF16 R12, R8, R96, R24 ;  /* 0x00000060080c723c */ /* 0x000fe80000041818 */
[----:B------:R3:W-:Y:S04]  /*1d80*/  MUFU.TANH R138, R2 ;  /* 0x00000002008a7308 */ /* 0x0007e80000002400 */
[----:B------:R-:W-:Y:S01]  /*1d90*/  HMMA.16816.F32.BF16 R24, R20, R88, RZ ;  /* 0x000000581418723c */ /* 0x000fe200000418ff */
[----:B---3--:R-:W-:-:S04]  /*1da0*/  FMUL.FTZ R2, R28, c[0x0][0x2ec] ;  /* 0x0000bb001c027a20 */ /* 0x008fc80000410000 */
[----:B------:R3:W-:Y:S02]  /*1db0*/  MUFU.TANH R127, R2 ;  /* 0x00000002007f7308 */ /* 0x0007e40000002400 */
[----:B---3--:R-:W-:-:S06]  /*1dc0*/  FMUL.FTZ R2, R29, c[0x0][0x2ec] ;  /* 0x0000bb001d027a20 */ /* 0x008fcc0000410000 */
[----:B------:R3:W-:Y:S02]  /*1dd0*/  MUFU.TANH R135, R2 ;  /* 0x0000000200877308 */ /* 0x0007e40000002400 */
[----:B---3--:R-:W-:-:S06]  /*1de0*/  FMUL.FTZ R2, R30, c[0x0][0x2ec] ;  /* 0x0000bb001e027a20 */ /* 0x008fcc0000410000 */
[----:B------:R3:W-:Y:S02]  /*1df0*/  MUFU.TANH R126, R2 ;  /* 0x00000002007e7308 */ /* 0x0007e40000002400 */
[----:B---3--:R-:W-:Y:S02]  /*1e00*/  FMUL.FTZ R2, R31, c[0x0][0x2ec] ;  /* 0x0000bb001f027a20 */ /* 0x008fe40000410000 */
[----:B------:R-:W-:Y:S04]  /*1e10*/  HMMA.16816.F32.BF16 R28, R16, R88, RZ ;  /* 0x00000058101c723c */ /* 0x000fe800000418ff */
[----:B------:R3:W-:Y:S02]  /*1e20*/  MUFU.TANH R132, R2 ;  /* 0x0000000200847308 */ /* 0x0007e40000002400 */
[----:B---3--:R-:W-:-:S06]  /*1e30*/  FMUL.FTZ R2, R12, c[0x0][0x2ec] ;  /* 0x0000bb000c027a20 */ /* 0x008fcc0000410000 */
[----:B------:R3:W-:Y:S11]  /*1e40*/  MUFU.TANH R140, R2 ;  /* 0x00000002008c7308 */ /* 0x0007f60000002400 */
[----:B------:R-:W-:Y:S01]  /*1e50*/  @!UPT UIADD3 URZ, URZ, URZ, URZ ;  /* 0x0000003f3f3ff290 */ /* 0x000fe2000fffe03f */
[----:B----4-:R-:W-:Y:S08]  /*1e60*/  HMMA.16816.F32.BF16 R32, R4, R60, R28 ;  /* 0x0000003c0420723c */ /* 0x010ff0000004181c */
[----:B------:R-:W-:Y:S01]  /*1e70*/  HMMA.16816.F32.BF16 R28, R16, R68, RZ ;  /* 0x00000044101c723c */ /* 0x000fe200000418ff */
[----:B---3--:R-:W-:-:S04]  /*1e80*/  FMUL.FTZ R2, R13, c[0x0][0x2ec] ;  /* 0x0000bb000d027a20 */ /* 0x008fc80000410000 */
        /* <DEDUP_REMOVED lines=14> */
[----:B--2---:R-:W-:Y:S04]  /*1f70*/  HMMA.16816.F32.BF16 R36, R4, R92, R28 ;  /* 0x0000005c0424723c */ /* 0x004fe8000004181c */
[----:B------:R2:W-:Y:S04]  /*1f80*/  MUFU.TANH R136, R2 ;  /* 0x0000000200887308 */ /* 0x0005e80000002400 */
[----:B------:R-:W-:Y:S01]  /*1f90*/  HMMA.16816.F32.BF16 R28, R16, R84, RZ ;  /* 0x00000054101c723c */ /* 0x000fe200000418ff */
[----:B--2---:R-:W-:-:S04]  /*1fa0*/  FMUL.FTZ R2, R12, c[0x0][0x2ec] ;  /* 0x0000bb000c027a20 */ /* 0x004fc80000410000 */
[----:B------:R2:W-:Y:S11]  /*1fb0*/  MUFU.TANH R149, R2 ;  /* 0x0000000200957308 */ /* 0x0005f60000002400 */
[----:B------:R-:W-:Y:S08]  /*1fc0*/  @!UPT UIADD3 URZ, URZ, URZ, URZ ;  /* 0x0000003f3f3ff290 */ /* 0x000ff0000fffe03f */
[----:B-1----:R-:W-:Y:S01]  /*1fd0*/  HMMA.16816.F32.BF16 R28, R4, R76, R28 ;  /* 0x0000004c041c723c */ /* 0x002fe2000004181c */
[----:B--2---:R-:W-:-:S04]  /*1fe0*/  FMUL.FTZ R2, R13, c[0x0][0x2ec] ;  /* 0x0000bb000d027a20 */ /* 0x004fc80000410000 */
[----:B------:R1:W-:Y:S02]  /*1ff0*/  MUFU.TANH R153, R2 ;  /* 0x0000000200997308 */ /* 0x0003e40000002400 */
[----:B-1----:R-:W-:-:S06]  /*2000*/  FMUL.FTZ R2, R14, c[0x0][0x2ec] ;  /* 0x0000bb000e027a20 */ /* 0x002fcc0000410000 */
[----:B------:R1:W-:Y:S02]  /*2010*/  MUFU.TANH R148, R2 ;  /* 0x0000000200947308 */ /* 0x0003e40000002400 */
[----:B-1----:R-:W-:Y:S02]  /*2020*/  FMUL.FTZ R2, R15, c[0x0][0x2ec] ;  /* 0x0000bb000f027a20 */ /* 0x002fe40000410000 */
[----:B------:R-:W-:Y:S04]  /*2030*/  HMMA.16816.F32.BF16 R12, R8, R92, R24 ;  /* 0x0000005c080c723c */ /* 0x000fe80000041818 */
[----:B------:R1:W-:Y:S04]  /*2040*/  MUFU.TANH R154, R2 ;  /* 0x00000002009a7308 */ /* 0x0003e80000002400 */
[----:B------:R-:W-:Y:S01]  /*2050*/  HMMA.16816.F32.BF16 R24, R20, R84, RZ ;  /* 0x000000541418723c */ /* 0x000fe200000418ff */
[----:B-1----:R-:W-:-:S04]  /*2060*/  FMUL.FTZ R2, R32, c[0x0][0x2ec] ;  /* 0x0000bb0020027a20 */ /* 0x002fc80000410000 */
        /* <DEDUP_REMOVED lines=13> */
[----:B------:R1:W-:Y:S11]  /*2140*/  MUFU.TANH R159, R2 ;  /* 0x00000002009f7308 */ /* 0x0003f60000002400 */
[----:B------:R-:W-:Y:S08]  /*2150*/  @!UPT UIADD3 URZ, URZ, URZ, URZ ;  /* 0x0000003f3f3ff290 */ /* 0x000ff0000fffe03f */
[----:B------:R-:W-:Y:S02]  /*2160*/  FMUL.FTZ R32, R32, c[0x0][0x2ec] ;  /* 0x0000bb0020207a20 */ /* 0x000fe40000410000 */
[----:B------:R-:W-:Y:S02]  /*2170*/  FMUL.FTZ R33, R33, c[0x0][0x2ec] ;  /* 0x0000bb0021217a20 */ /* 0x000fe40000410000 */
[----:B------:R-:W-:Y:S01]  /*2180*/  FMUL.FTZ R34, R34, c[0x0][0x2ec] ;  /* 0x0000bb0022227a20 */ /* 0x000fe20000410000 */
[----:B------:R-:W-:Y:S01]  /*2190*/  MUFU.TANH R173, R32 ;  /* 0x0000002000ad7308 */ /* 0x000fe20000002400 */
[----:B------:R-:W-:Y:S02]  /*21a0*/  FMUL.FTZ R35, R35, c[0x0][0x2ec] ;  /* 0x0000bb0023237a20 */ /* 0x000fe40000410000 */
[----:B-1----:R-:W-:-:S05]  /*21b0*/  FMUL.FTZ R2, R14, c[0x0][0x2ec] ;  /* 0x0000bb000e027a20 */ /* 0x002fca0000410000 */
[----:B------:R-:W-:Y:S08]  /*21c0*/  MUFU.TANH R176, R33 ;  /* 0x0000002100b07308 */ /* 0x000ff00000002400 */
[----:B------:R1:W-:Y:S08]  /*21d0*/  MUFU.TANH R155, R2 ;  /* 0x00000002009b7308 */ /* 0x0003f00000002400 */
[----:B------:R-:W-:Y:S01]  /*21e0*/  MUFU.TANH R172, R34 ;  /* 0x0000002200ac7308 */ /* 0x000fe20000002400 */
[----:B-1----:R-:W-:-:S07]  /*21f0*/  FMUL.FTZ R2, R15, c[0x0][0x2ec] ;  /* 0x0000bb000f027a20 */ /* 0x002fce0000410000 */
[----:B------:R-:W-:Y:S01]  /*2200*/  MUFU.TANH R175, R35 ;  /* 0x0000002300af7308 */ /* 0x000fe20000002400 */
[----:B------:R-:W-:Y:S07]  /*2210*/  HMMA.16816.F32.BF16 R12, R8, R76, R24 ;  /* 0x0000004c080c723c */ /* 0x000fee0000041818 */
[----:B------:R1:W-:Y:S01]  /*2220*/  MUFU.TANH R160, R2 ;  /* 0x0000000200a07308 */ /* 0x0003e20000002400 */
[----:B------:R-:W-:Y:S01]  /*2230*/  HMMA.16816.F32.BF16 R24, R16, R100, RZ ;  /* 0x000000641018723c */ /* 0x000fe200000418ff */
        /* <DEDUP_REMOVED lines=19> */
[----:B------:R-:W2:Y:S01]  /*2370*/  MUFU.TANH R53, R36 ;  /* 0x0000002400357308 */ /* 0x000ea20000002400 */
[----:B------:R-:W-:Y:S02]  /*2380*/  FMUL.FTZ R39, R39, c[0x0][0x2ec] ;  /* 0x0000bb0027277a20 */ /* 0x000fe40000410000 */
[----:B-1----:R-:W-:-:S05]  /*2390*/  FMUL.FTZ R2, R14, c[0x0][0x2ec] ;  /* 0x0000bb000e027a20 */ /* 0x002fca0000410000 */
[----:B------:R-:W-:Y:S08]  /*23a0*/  MUFU.TANH R56, R37 ;  /* 0x0000002500387308 */ /* 0x000ff00000002400 */
[----:B------:R1:W-:Y:S08]  /*23b0*/  MUFU.TANH R166, R2 ;  /* 0x0000000200a67308 */ /* 0x0003f00000002400 */
[----:B------:R-:W3:Y:S01]  /*23c0*/  MUFU.TANH R46, R38 ;  /* 0x00000026002e7308 */ /* 0x000ee20000002400 */
[----:B-1----:R-:W-:-:S07]  /*23d0*/  FMUL.FTZ R2, R15, c[0x0][0x2ec] ;  /* 0x0000bb000f027a20 */ /* 0x002fce0000410000 */
[----:B------:R-:W-:Y:S01]  /*23e0*/  MUFU.TANH R52, R39 ;  /* 0x0000002700347308 */ /* 0x000fe20000002400 */
[----:B------:R-:W-:Y:S07]  /*23f0*/  HMMA.16816.F32.BF16 R12, R4, R104, R24 ;  /* 0x00000068040c723c */ /* 0x000fee0000041818 */
[----:B------:R1:W-:Y:S01]  /*2400*/  MUFU.TANH R174, R2 ;  /* 0x0000000200ae7308 */ /* 0x0003e20000002400 */
[----:B------:R-:W-:Y:S01]  /*2410*/  HMMA.16816.F32.BF16 R24, R16, R82, RZ ;  /* 0x000000521018723c */ /* 0x000fe200000418ff */
[----:B-1----:R-:W-:Y:S11]  /*2420*/  FMUL.FTZ R2, R28, c[0x0][0x2ec] ;  /* 0x0000bb001c027a20 */ /* 0x002ff60000410000 */
[----:B------:R-:W-:Y:S04]  /*2430*/  @!UPT UIADD3 URZ, URZ, URZ, URZ ;  /* 0x0000003f3f3ff290 */ /* 0x000fe8000fffe03f */
[----:B------:R-:W-:Y:S01]  /*2440*/  FMUL.FTZ R12, R12, c[0x0][0x2ec] ;  /* 0x0000bb000c0c7a20 */ /* 0x000fe20000410000 */
[----:B------:R1:W-:Y:S01]  /*2450*/  MUFU.TANH R162, R2 ;  /* 0x0000000200a27308 */ /* 0x0003e20000002400 */
[----:B------:R-:W-:Y:S02]  /*2460*/  FMUL.FTZ R13, R13, c[0x0][0x2ec] ;  /* 0x0000bb000d0d7a20 */ /* 0x000fe40000410000 */
[----:B------:R-:W-:Y:S02]  /*2470*/  FMUL.FTZ R14, R14, c[0x0][0x2ec] ;  /* 0x0000bb000e0e7a20 */ /* 0x000fe40000410000 */
[----:B------:R-:W-:Y:S02]  /*2480*/  FMUL.FTZ R15, R15, c[0x0][0x2ec] ;  /* 0x0000bb000f0f7a20 */ /* 0x000fe40000410000 */
[----:B------:R-:W-:Y:S01]  /*2490*/  HMMA.16816.F32.BF16 R24, R4, R74, R24 ;  /* 0x0000004a0418723c */ /* 0x000fe20000041818 */
[----:B------:R-:W-:Y:S01]  /*24a0*/  MUFU.TANH R167, R12 ;  /* 0x0000000c00a77308 */ /* 0x000fe20000002400 */
[----:B-1----:R-:W-:-:S07]  /*24b0*/  FMUL.FTZ R2, R29, c[0x0][0x2ec] ;  /* 0x0000bb001d027a20 */ /* 0x002fce0000410000 */
[----:B------:R-:W-:Y:S08]  /*24c0*/  MUFU.TANH R170, R13 ;  /* 0x0000000d00aa7308 */ /* 0x000ff00000002400 */
[----:B------:R1:W-:Y:S07]  /*24d0*/  MUFU.TANH R169, R2 ;  /* 0x0000000200a97308 */ /* 0x0003ee0000002400 */
[----:B------:R-:W-:-:S02]  /*24e0*/  FMUL.FTZ R24, R24, c[0x0][0x2ec] ;  /* 0x0000bb0018187a20 */ /* 0x000fc40000410000 */
[----:B------:R-:W-:Y:S01]  /*24f0*/  FMUL.FTZ R25, R25, c[0x0][0x2ec] ;  /* 0x0000bb0019197a20 */ /* 0x000fe20000410000 */
[----:B------:R-:W-:Y:S01]  /*2500*/  MUFU.TANH R164, R14 ;  /* 0x0000000e00a47308 */ /* 0x000fe20000002400 */
[----:B------:R-:W-:Y:S02]  /*2510*/  FMUL.FTZ R26, R26, c[0x0][0x2ec] ;  /* 0x0000bb001a1a7a20 */ /* 0x000fe40000410000 */
[----:B------:R-:W-:Y:S02]  /*2520*/  FMUL.FTZ R27, R27, c[0x0][0x2ec] ;  /* 0x0000bb001b1b7a20 */ /* 0x000fe40000410000 */
[----:B-1----:R-:W-:-:S03]  /*2530*/  FMUL.FTZ R2, R30, c[0x0][0x2ec] ;  /* 0x0000bb001e027a20 */ /* 0x002fc60000410000 */
[----:B------:R1:W-:Y:S08]  /*2540*/  MUFU.TANH R168, R15 ;  /* 0x0000000f00a87308 */ /* 0x0003f00000002400 */
[----:B------:R4:W-:Y:S01]  /*2550*/  MUFU.TANH R161, R2 ;  /* 0x0000000200a17308 */ /* 0x0009e20000002400 */
[----:B-1----:R-:W-:Y:S07]  /*2560*/  HMMA.16816.F32.BF16 R12, R16, R66, RZ ;  /* 0x00000042100c723c */ /* 0x002fee00000418ff */
[----:B------:R-:W-:Y:S01]  /*2570*/  MUFU.TANH R76, R24 ;  /* 0x00000018004c7308 */ /* 0x000fe20000002400 */
[----:B----4-:R-:W-:-:S07]  /*2580*/  FMUL.FTZ R2, R31, c[0x0][0x2ec] ;  /* 0x0000bb001f027a20 */ /* 0x010fce0000410000 */
[----:B------:R-:W-:Y:S01]  /*2590*/  MUFU.TANH R122, R25 ;  /* 0x00000019007a7308 */ /* 0x000fe20000002400 */
[----:B------:R-:W-:Y:S07]  /*25a0*/  HMMA.16816.F32.BF16 R28, R16, R54, RZ ;  /* 0x00000036101c723c */ /* 0x000fee00000418ff */
[----:B------:R1:W-:Y:S01]  /*25b0*/  MUFU.TANH R165, R2 ;  /* 0x0000000200a57308 */ /* 0x0003e20000002400 */
[----:B------:R-:W-:Y:S07]  /*25c0*/  HMMA.16816.F32.BF16 R36, R4, R98, R12 ;  /* 0x000000620424723c */ /* 0x000fee000004180c */
[----:B------:R-:W-:Y:S01]  /*25d0*/  MUFU.TANH R73, R26 ;  /* 0x0000001a00497308 */ /* 0x000fe20000002400 */
[----:B-1----:R-:W-:-:S08]  /*25e0*/  LOP3.LUT R2, R113, 0xffffffe0, RZ, 0xc0, !PT ;  /* 0xffffffe071027812 */ /* 0x002fd000078ec0ff */
[----:B------:R-:W-:Y:S01]  /*25f0*/  HMMA.16816.F32.BF16 R32, R4, R58, R28 ;  /* 0x0000003a0420723c */ /* 0x000fe2000004181c */
[----:B------:R-:W-:Y:S01]  /*2600*/  MUFU.TANH R113, R27 ;  /* 0x0000001b00717308 */ /* 0x000fe20000002400 */
[C---:B------:R-:W-:Y:S02]  /*2610*/  IMAD.IADD R2, R120.reuse, 0x1, -R2 ;  /* 0x0000000178027824 */ /* 0x040fe400078e0a02 */
[----:B------:R-:W-:-:S04]  /*2620*/  IMAD.SHL.U32 R120, R120, 0x2, RZ ;  /* 0x0000000278787824 */ /* 0x000fc800078e00ff */
[----:B------:R-:W-:Y:S01]  /*2630*/  HMMA.16816.F32.BF16 R28, R20, R42, RZ ;  /* 0x0000002a141c723c */ /* 0x000fe200000418ff */
[----:B------:R-:W-:Y:S02]  /*2640*/  SHF.R.S32.HI R3, RZ, 0x1f, R2 ;  /* 0x0000001fff037819 */ /* 0x000fe40000011402 */
[----:B------:R-:W-:Y:S02]  /*2650*/  LOP3.LUT R12, R120, 0x6, RZ, 0xc0, !PT ;  /* 0x00000006780c7812 */ /* 0x000fe400078ec0ff */
[----:B------:R-:W-:Y:S01]  /*2660*/  LEA.HI R2, R3, R2, RZ, 0x2 ;  /* 0x0000000203027211 */ /* 0x000fe200078f10ff */
[----:B------:R-:W-:Y:S02]  /*2670*/  IMAD R3, R110, 0x10, R121 ;  /* 0x000000106e037824 */ /* 0x000fe400078e0279 */
[----:B------:R-:W-:Y:S01]  /*2680*/  FMUL.FTZ R36, R36, c[0x0][0x2ec] ;  /* 0x0000bb0024247a20 */ /* 0x000fe20000410000 */
[----:B------:R-:W-:Y:S01]  /*2690*/  SHF.R.S32.HI R129, RZ, 0x2, R2 ;  /* 0x00000002ff817819 */ /* 0x000fe20000011402 */
[----:B------:R-:W-:-:S02]  /*26a0*/  FMUL.FTZ R37, R37, c[0x0][0x2ec] ;  /* 0x0000bb0025257a20 */ /* 0x000fc40000410000 */
[----:B------:R-:W-:Y:S01]  /*26b0*/  FMUL.FTZ R38, R38, c[0x0][0x2ec] ;  /* 0x0000bb0026267a20 */ /* 0x000fe20000410000 */
[----:B------:R-:W-:Y:S01]  /*26c0*/  IADD3 R2, R3, 0x1, R129 ;  /* 0x0000000103027810 */ /* 0x000fe20007ffe081 */
[----:B------:R-:W-:Y:S01]  /*26d0*/  FMUL.FTZ R39, R39, c[0x0][0x2ec] ;  /* 0x0000bb0027277a20 */ /* 0x000fe20000410000 */
[----:B------:R-:W-:Y:S01]  /*26e0*/  MUFU.TANH R124, R36 ;  /* 0x00000024007c7308 */ /* 0x000fe20000002400 */
[----:B------:R-:W-:Y:S01]  /*26f0*/  FMUL.FTZ R32, R32, c[0x0][0x2ec] ;  /* 0x0000bb0020207a20 */ /* 0x000fe20000410000 */
[----:B------:R-:W-:Y:S01]  /*2700*/  IADD3 R3, R44, R2, -R45 ;  /* 0x000000022c037210 */ /* 0x000fe20007ffe82d */
[----:B------:R-:W-:Y:S01]  /*2710*/  FMUL.FTZ R33, R33, c[0x0][0x2ec] ;  /* 0x0000bb0021217a20 */ /* 0x000fe20000410000 */
[----:B------:R1:W-:Y:S01]  /*2720*/  STL [R1+0x5c], R129 ;  /* 0x00005c8101007387 */ /* 0x0003e20000100800 */
[----:B------:R-:W-:Y:S01]  /*2730*/  FMUL.FTZ R34, R34, c[0x0][0x2ec] ;  /* 0x0000bb0022227a20 */ /* 0x000fe20000410000 */
[----:B------:R-:W-:Y:S01]  /*2740*/  IADD3 R3, R3, c[0x0][0x2e8], RZ ;  /* 0x0000ba0003037a10 */ /* 0x000fe20007ffe0ff */
[----:B------:R-:W-:Y:S01]  /*2750*/  FMUL.FTZ R35, R35, c[0x0][0x2ec] ;  /* 0x0000bb0023237a20 */ /* 0x000fe20000410000 */
[----:B------:R-:W-:Y:S01]  /*2760*/  MUFU.TANH R68, R32 ;  /* 0x0000002000447308 */ /* 0x000fe20000002400 */
[----:B------:R-:W-:Y:S01]  /*2770*/  HMMA.16816.F32.BF16 R40, R8, R50, R28 ;  /* 0x000000320828723c */ /* 0x000fe2000004181c */
[----:B------:R-:W-:Y:S01]  /*2780*/  IMAD R2, R109, 0x80, R12 ;  /* 0x000000806d027824 */ /* 0x000fe200078e020c */
[----:B------:R-:W-:-:S02]  /*2790*/  IADD3 R14, R3, 0x8, RZ ;  /* 0x00000008030e7810 */ /* 0x000fc40007ffe0ff */
[C---:B------:R-:W-:Y:S02]  /*27a0*/  IADD3 R13, R3.reuse, 0x40, RZ ;  /* 0x00000040030d7810 */ /* 0x040fe40007ffe0ff */
[C---:B------:R-:W-:Y:S01]  /*27b0*/  IADD3 R12, R3.reuse, 0x48, RZ ;  /* 0x00000048030c7810 */ /* 0x040fe20007ffe0ff */
[----:B------:R-:W-:Y:S01]  /*27c0*/  MUFU.TANH R72, R33 ;  /* 0x0000002100487308 */ /* 0x000fe20000002400 */
[----:B------:R-:W-:Y:S01]  /*27d0*/  HMMA.16816.F32.BF16 R28, R20, R54, RZ ;  /* 0x00000036141c723c */ /* 0x000fe200000418ff */
[----:B------:R-:W-:Y:S02]  /*27e0*/  IADD3 R24, R2, 0x1, RZ ;  /* 0x0000000102187810 */ /* 0x000fe40007ffe0ff */
[-C--:B------:R-:W-:Y:S02]  /*27f0*/  IMNMX R15, R3, R44.reuse, PT ;  /* 0x0000002c030f7217 */ /* 0x080fe40003800200 */
[-C--:B------:R-:W-:Y:S02]  /*2800*/  IMNMX R14, R14, R44.reuse, PT ;  /* 0x0000002c0e0e7217 */ /* 0x080fe40003800200 */
[----:B------:R-:W-:Y:S01]  /*2810*/  MUFU.TANH R57, R34 ;  /* 0x0000002200397308 */ /* 0x000fe20000002400 */
[----:B------:R-:W-:-:S02]  /*2820*/  IMNMX R13, R13, R44, PT ;  /* 0x0000002c0d0d7217 */ /* 0x000fc40003800200 */
[----:B------:R-:W-:Y:S02]  /*2830*/  IMNMX R12, R12, R44, PT ;  /* 0x0000002c0c0c7217 */ /* 0x000fe40003800200 */
[C---:B------:R-:W-:Y:S02]  /*2840*/  ISETP.GE.AND P3, PT, R24.reuse, R15, PT ;  /* 0x0000000f1800720c */ /* 0x040fe40003f66270 */
[C---:B------:R-:W-:Y:S01]  /*2850*/  ISETP.GE.AND P1, PT, R24.reuse, R14, PT ;  /* 0x0000000e1800720c */ /* 0x040fe20003f26270 */
[----:B------:R4:W-:Y:S01]  /*2860*/  MUFU.TANH R69, R35 ;  /* 0x0000002300457308 */ /* 0x0009e20000002400 */
[----:B------:R-:W-:Y:S01]  /*2870*/  FMUL.FTZ R41, R41, c[0x0][0x2ec] ;  /* 0x0000bb0029297a20 */ /* 0x000fe20000410000 */
[----:B------:R-:W-:Y:S01]  /*2880*/  ISETP.GE.AND P0, PT, R24, R13, PT ;  /* 0x0000000d1800720c */ /* 0x000fe20003f06270 */
[----:B------:R-:W-:Y:S01]  /*2890*/  FMUL.FTZ R42, R42, c[0x0][0x2ec] ;  /* 0x0000bb002a2a7a20 */ /* 0x000fe20000410000 */
[----:B------:R-:W-:Y:S01]  /*28a0*/  ISETP.GE.AND P4, PT, R24, R12, PT ;  /* 0x0000000c1800720c */ /* 0x000fe20003f86270 */
[----:B------:R-:W-:Y:S01]  /*28b0*/  FMUL.FTZ R40, R40, c[0x0][0x2ec] ;  /* 0x0000bb0028287a20 */ /* 0x000fe20000410000 */
[C---:B------:R-:W-:Y:S01]  /*28c0*/  IADD3 R3, R2.reuse, 0x8, RZ ;  /* 0x0000000802037810 */ /* 0x040fe20007ffe0ff */
[----:B------:R-:W-:Y:S01]  /*28d0*/  FMUL.FTZ R43, R43, c[0x0][0x2ec] ;  /* 0x0000bb002b2b7a20 */ /* 0x000fe20000410000 */
[----:B------:R-:W5:Y:S01]  /*28e0*/  MUFU.TANH R41, R41 ;  /* 0x0000002900297308 */ /* 0x000f620000002400 */
[----:B------:R-:W-:-:S02]  /*28f0*/  IADD3 R24, R2, 0x9, RZ ;  /* 0x0000000902187810 */ /* 0x000fc40007ffe0ff */
[----:B------:R-:W-:Y:S02]  /*2900*/  FSEL R65, R114, -INF , !P3 ;  /* 0xff80000072417808 */ /* 0x000fe40005800000 */
[----:B------:R-:W-:Y:S02]  /*2910*/  FSEL R85, R115, -INF , !P1 ;  /* 0xff80000073557808 */ /* 0x000fe40004800000 */
[C---:B------:R-:W-:Y:S01]  /*2920*/  ISETP.GE.AND P2, PT, R3.reuse, R15, PT ;  /* 0x0000000f0300720c */ /* 0x040fe20003f46270 */
[----:B----4-:R-:W-:Y:S01]  /*2930*/  HMMA.16816.F32.BF16 R32, R16, R90, RZ ;  /* 0x0000005a1020723c */ /* 0x010fe200000418ff */
[----:B------:R-:W4:Y:S01]  /*2940*/  MUFU.TANH R42, R42 ;  /* 0x0000002a002a7308 */ /* 0x000f220000002400 */
[C---:B------:R-:W-:Y:S02]  /*2950*/  ISETP.GE.AND P6, PT, R3.reuse, R14, PT ;  /* 0x0000000e0300720c */ /* 0x040fe40003fc6270 */
[C---:B------:R-:W-:Y:S02]  /*2960*/  ISETP.GE.AND P5, PT, R3.reuse, R13, PT ;  /* 0x0000000d0300720c */ /* 0x040fe40003fa6270 */
[----:B------:R-:W-:-:S02]  /*2970*/  ISETP.GE.AND P3, PT, R3, R12, PT ;  /* 0x0000000c0300720c */ /* 0x000fc40003f66270 */
[----:B------:R-:W-:Y:S01]  /*2980*/  ISETP.GE.AND P1, PT, R24, R15, PT ;  /* 0x0000000f1800720c */ /* 0x000fe20003f26270 */
[----:B------:R-:W1:Y:S01]  /*2990*/  MUFU.TANH R40, R40 ;  /* 0x0000002800287308 */ /* 0x000e620000002400 */
[----:B------:R-:W-:Y:S02]  /*29a0*/  IADD3 R3, R2, 0x10, RZ ;  /* 0x0000001002037810 */ /* 0x000fe40007ffe0ff */
[----:B--2---:R-:W-:Y:S02]  /*29b0*/  FSEL R105, R53, -INF , !P5 ;  /* 0xff80000035697808 */ /* 0x004fe40006800000 */
[----:B---3--:R-:W-:Y:S02]  /*29c0*/  FSEL R115, R46, -INF , !P3 ;  /* 0xff8000002e737808 */ /* 0x008fe40005800000 */
[----:B-----5:R-:W-:Y:S01]  /*29d0*/  FSEL R61, R41, -INF , !P1 ;  /* 0xff800000293d7808 */ /* 0x020fe20004800000 */
[----:B------:R-:W-:Y:S01]  /*29e0*/  MUFU.TANH R131, R37 ;  /* 0x0000002500837308 */ /* 0x000fe20000002400 */
[----:B----4-:R-:W-:-:S02]  /*29f0*/  FSEL R93, R42, -INF , !P6 ;  /* 0xff8000002a5d7808 */ /* 0x010fc40007000000 */
[C---:B------:R-:W-:Y:S02]  /*2a00*/  ISETP.GE.AND P6, PT, R3.reuse, R15, PT ;  /* 0x0000000f0300720c */ /* 0x040fe40003fc6270 */
[C---:B------:R-:W-:Y:S02]  /*2a10*/  ISETP.GE.AND P5, PT, R3.reuse, R14, PT ;  /* 0x0000000e0300720c */ /* 0x040fe40003fa6270 */
[----:B------:R-:W-:Y:S01]  /*2a20*/  HMMA.16816.F32.BF16 R48, R4, R62, R32 ;  /* 0x0000003e0430723c */ /* 0x000fe20000041820 */
[C---:B------:R-:W-:Y:S01]  /*2a30*/  ISETP.GE.AND P3, PT, R3.reuse, R13, PT ;  /* 0x0000000d0300720c */ /* 0x040fe20003f66270 */
[----:B------:R-:W-:Y:S01]  /*2a40*/  MUFU.TANH R121, R38 ;  /* 0x0000002600797308 */ /* 0x000fe20000002400 */
[----:B------:R-:W-:Y:S02]  /*2a50*/  ISETP.GE.AND P1, PT, R3, R12, PT ;  /* 0x0000000c0300720c */ /* 0x000fe40003f26270 */
[----:B------:R-:W-:Y:S02]  /*2a60*/  IADD3 R3, R2, 0x18, RZ ;  /* 0x0000001802037810 */ /* 0x000fe40007ffe0ff */
[----:B------:R-:W-:Y:S01]  /*2a70*/  FSEL R89, R116, -INF , !P5 ;  /* 0xff80000074597808 */ /* 0x000fe20006800000 */
[----:B------:R-:W-:Y:S01]  /*2a80*/  HMMA.16816.F32.BF16 R32, R8, R58, R28 ;  /* 0x0000003a0820723c */ /* 0x000fe2000004181c */
[----:B------:R-:W-:Y:S01]  /*2a90*/  FSEL R110, R80, -INF , !P3 ;  /* 0xff800000506e7808 */ /* 0x000fe20005800000 */
[----:B------:R-:W2:Y:S01]  /*2aa0*/  MUFU.TANH R43, R43 ;  /* 0x0000002b002b7308 */ /* 0x000ea20000002400 */
[----:B------:R-:W-:-:S02]  /*2ab0*/  ISETP.GE.AND P5, PT, R3, R15, PT ;  /* 0x0000000f0300720c */ /* 0x000fc40003fa6270 */
[-C--:B------:R-:W-:Y:S02]  /*2ac0*/  ISETP.GE.AND P3, PT, R3, R14.reuse, PT ;  /* 0x0000000e0300720c */ /* 0x080fe40003f66270 */
[----:B-1----:R-:W-:Y:S01]  /*2ad0*/  FSEL R64, R40, -INF , !P2 ;  /* 0xff80000028407808 */ /* 0x002fe20005000000 */
[----:B------:R-:W-:Y:S01]  /*2ae0*/  HMMA.16816.F32.BF16 R28, R20, R82, RZ ;  /* 0x00000052141c723c */ /* 0x000fe200000418ff */
[----:B------:R-:W-:Y:S01]  /*2af0*/  FSEL R100, R112, -INF , !P0 ;  /* 0xff80000070647808 */ /* 0x000fe20004000000 */
[----:B------:R1:W-:Y:S01]  /*2b00*/  MUFU.TANH R40, R39 ;  /* 0x0000002700287308 */ /* 0x0003e20000002400 */
[----:B------:R-:W-:Y:S02]  /*2b10*/  FSEL R111, R111, -INF , !P4 ;  /* 0xff8000006f6f7808 */ /* 0x000fe40006000000 */
[C---:B------:R-:W-:Y:S02]  /*2b20*/  ISETP.GE.AND P0, PT, R24.reuse, R14, PT ;  /* 0x0000000e1800720c */ /* 0x040fe40003f06270 */
[C---:B------:R-:W-:Y:S01]  /*2b30*/  ISETP.GE.AND P4, PT, R24.reuse, R13, PT ;  /* 0x0000000d1800720c */ /* 0x040fe20003f86270 */
[----:B------:R-:W-:Y:S01]  /*2b40*/  FMUL.FTZ R49, R49, c[0x0][0x2ec] ;  /* 0x0000bb0031317a20 */ /* 0x000fe20000410000 */
[----:B------:R-:W-:Y:S01]  /*2b50*/  ISETP.GE.AND P2, PT, R24, R12, PT ;  /* 0x0000000c1800720c */ /* 0x000fe20003f46270 */
[----:B------:R-:W-:Y:S01]  /*2b60*/  FMUL.FTZ R51, R51, c[0x0][0x2ec] ;  /* 0x0000bb0033337a20 */ /* 0x000fe20000410000 */
[----:B------:R-:W-:Y:S01]  /*2b70*/  IADD3 R24, R2, 0x11, RZ ;  /* 0x0000001102187810 */ /* 0x000fe20007ffe0ff */
[----:B------:R-:W-:Y:S01]  /*2b80*/  MUFU.TANH R129, R49 ;  /* 0x0000003100817308 */ /* 0x000fe20000002400 */
[----:B--2---:R-:W-:Y:S01]  /*2b90*/  FSEL R92, R43, -INF , !P0 ;  /* 0xff8000002b5c7808 */ /* 0x004fe20004000000 */
[----:B------:R-:W-:Y:S01]  /*2ba0*/  FMUL.FTZ R50, R50, c[0x0][0x2ec] ;  /* 0x0000bb0032327a20 */ /* 0x000fe20000410000 */
[----:B------:R-:W-:Y:S01]  /*2bb0*/  ISETP.GE.AND P0, PT, R24, R15, PT ;  /* 0x0000000f1800720c */ /* 0x000fe20003f06270 */
[----:B------:R-:W-:Y:S01]  /*2bc0*/  FMUL.FTZ R32, R32, c[0x0][0x2ec] ;  /* 0x0000bb0020207a20 */ /* 0x000fe20000410000 */
[----:B------:R-:W-:Y:S01]  /*2bd0*/  FSEL R104, R56, -INF , !P4 ;  /* 0xff80000038687808 */ /* 0x000fe20006000000 */
[----:B------:R-:W-:Y:S01]  /*2be0*/  FMUL.FTZ R34, R34, c[0x0][0x2ec] ;  /* 0x0000bb0022227a20 */ /* 0x000fe20000410000 */
[----:B------:R-:W-:Y:S01]  /*2bf0*/  FSEL R112, R52, -INF , !P2 ;  /* 0xff80000034707808 */ /* 0x000fe20005000000 */
[----:B------:R-:W-:Y:S01]  /*2c00*/  FMUL.FTZ R33, R33, c[0x0][0x2ec] ;  /* 0x0000bb0021217a20 */ /* 0x000fe20000410000 */
[----:B------:R-:W-:Y:S01]  /*2c10*/  FSEL R60, R118, -INF , !P6 ;  /* 0xff800000763c7808 */ /* 0x000fe20007000000 */
[----:B------:R-:W2:Y:S01]  /*2c20*/  MUFU.TANH R32, R32 ;  /* 0x0000002000207308 */ /* 0x000ea20000002400 */
[----:B------:R-:W-:Y:S01]  /*2c30*/  FMUL.FTZ R35, R35, c[0x0][0x2ec] ;  /* 0x0000bb0023237a20 */ /* 0x000fe20000410000 */
[----:B-1----:R-:W-:Y:S01]  /*2c40*/  HMMA.16816.F32.BF16 R36, R8, R74, R28 ;  /* 0x0000004a0824723c */ /* 0x002fe2000004181c */
[----:B------:R-:W-:Y:S01]  /*2c50*/  FSEL R117, R117, -INF , !P1 ;  /* 0xff80000075757808 */ /* 0x000fe20004800000 */
[----:B------:R-:W-:Y:S01]  /*2c60*/  FMUL.FTZ R48, R48, c[0x0][0x2ec] ;  /* 0x0000bb0030307a20 */ /* 0x000fe20000410000 */
[----:B------:R-:W-:-:S02]  /*2c70*/  FSEL R59, R123, -INF , !P0 ;  /* 0xff8000007b3b7808 */ /* 0x000fc40004000000 */
[C---:B------:R-:W-:Y:S01]  /*2c80*/  ISETP.GE.AND P4, PT, R24.reuse, R14, PT ;  /* 0x0000000e1800720c */ /* 0x040fe20003f86270 */
[----:B------:R-:W1:Y:S01]  /*2c90*/  MUFU.TANH R34, R34 ;  /* 0x0000002200227308 */ /* 0x000e620000002400 */
[CC--:B------:R-:W-:Y:S01]  /*2ca0*/  ISETP.GE.AND P2, PT, R24.reuse, R13.reuse, PT ;  /* 0x0000000d1800720c */ /* 0x0c0fe20003f46270 */
[----:B------:R-:W-:Y:S01]  /*2cb0*/  HMMA.16816.F32.BF16 R28, R20, R66, RZ ;  /* 0x00000042141c723c */ /* 0x000fe200000418ff */
[-C--:B------:R-:W-:Y:S02]  /*2cc0*/  ISETP.GE.AND P6, PT, R24, R12.reuse, PT ;  /* 0x0000000c1800720c */ /* 0x080fe40003fc6270 */
[C---:B------:R-:W-:Y:S02]  /*2cd0*/  ISETP.GE.AND P1, PT, R3.reuse, R13, PT ;  /* 0x0000000d0300720c */ /* 0x040fe40003f26270 */
[----:B------:R-:W-:Y:S01]  /*2ce0*/  ISETP.GE.AND P0, PT, R3, R12, PT ;  /* 0x0000000c0300720c */ /* 0x000fe20003f06270 */
[----:B------:R-:W3:Y:S01]  /*2cf0*/  MUFU.TANH R25, R33 ;  /* 0x0000002100197308 */ /* 0x000ee20000002400 */
[----:B--2---:R-:W-:-:S02]  /*2d00*/  FSEL R58, R32, -INF , !P5 ;  /* 0xff800000203a7808 */ /* 0x004fc40006800000 */
[C---:B------:R-:W-:Y:S02]  /*2d10*/  IADD3 R24, R2.reuse, 0x19, RZ ;  /* 0x0000001902187810 */ /* 0x040fe40007ffe0ff */
[----:B------:R-:W-:Y:S02]  /*2d20*/  IADD3 R3, R2, 0x20, RZ ;  /* 0x0000002002037810 */ /* 0x000fe40007ffe0ff */
[----:B------:R-:W-:Y:S01]  /*2d30*/  FSEL R83, R125, -INF , !P4 ;  /* 0xff8000007d537808 */ /* 0x000fe20006000000 */
[----:B------:R2:W4:Y:S01]  /*2d40*/  MUFU.TANH R26, R35 ;  /* 0x00000023001a7308 */ /* 0x0005220000002400 */
[----:B-1----:R-:W-:Y:S01]  /*2d50*/  FSEL R84, R34, -INF , !P3 ;  /* 0xff80000022547808 */ /* 0x002fe20005800000 */
[----:B------:R-:W-:Y:S01]  /*2d60*/  FMUL.FTZ R37, R37, c[0x0][0x2ec] ;  /* 0x0000bb0025257a20 */ /* 0x000fe20000410000 */
[----:B------:R-:W-:Y:S01]  /*2d70*/  FSEL R101, R119, -INF , !P2 ;  /* 0xff80000077657808 */ /* 0x000fe20005000000 */
[----:B------:R-:W-:Y:S01]  /*2d80*/  FMUL.FTZ R38, R38, c[0x0][0x2ec] ;  /* 0x0000bb0026267a20 */ /* 0x000fe20000410000 */
[----:B------:R-:W-:Y:S01]  /*2d90*/  FSEL R114, R81, -INF , !P6 ;  /* 0xff80000051727808 */ /* 0x000fe20007000000 */
[----:B------:R-:W-:Y:S01]  /*2da0*/  FMUL.FTZ R36, R36, c[0x0][0x2ec] ;  /* 0x0000bb0024247a20 */ /* 0x000fe20000410000 */
[C---:B------:R-:W-:Y:S01]  /*2db0*/  ISETP.GE.AND P4, PT, R24.reuse, R15, PT ;  /* 0x0000000f1800720c */ /* 0x040fe20003f86270 */
[----:B------:R-:W-:Y:S01]  /*2dc0*/  MUFU.TANH R37, R37 ;  /* 0x0000002500257308 */ /* 0x000fe20000002400 */
[C---:B------:R-:W-:Y:S01]  /*2dd0*/  ISETP.GE.AND P2, PT, R24.reuse, R14, PT ;  /* 0x0000000e1800720c */ /* 0x040fe20003f46270 */
[----:B------:R-:W-:Y:S01]  /*2de0*/  FMUL.FTZ R39, R39, c[0x0][0x2ec] ;  /* 0x0000bb0027277a20 */ /* 0x000fe20000410000 */
[----:B------:R-:W-:-:S02]  /*2df0*/  ISETP.GE.AND P6, PT, R24, R13, PT ;  /* 0x0000000d1800720c */ /* 0x000fc40003fc6270 */
[----:B------:R-:W-:Y:S02]  /*2e00*/  ISETP.GE.AND P5, PT, R24, R12, PT ;  /* 0x0000000c1800720c */ /* 0x000fe40003fa6270 */
[----:B------:R-:W-:Y:S01]  /*2e10*/  ISETP.GE.AND P3, PT, R3, R15, PT ;  /* 0x0000000f0300720c */ /* 0x000fe20003f66270 */
[----:B--2---:R-:W-:Y:S01]  /*2e20*/  HMMA.16816.F32.BF16 R32, R16, R70, RZ ;  /* 0x000000461020723c */ /* 0x004fe200000418ff */
[----:B------:R-:W1:Y:S01]  /*2e30*/  MUFU.TANH R38, R38 ;  /* 0x0000002600267308 */ /* 0x000e620000002400 */
[----:B------:R-:W-:Y:S02]  /*2e40*/  IADD3 R24, R2, 0x21, RZ ;  /* 0x0000002102187810 */ /* 0x000fe40007ffe0ff */
[----:B------:R-:W-:Y:S02]  /*2e50*/  FSEL R119, R57, -INF , !P0 ;  /* 0xff80000039777808 */ /* 0x000fe40004000000 */
[----:B------:R-:W-:Y:S02]  /*2e60*/  FSEL R97, R68, -INF , !P1 ;  /* 0xff80000044617808 */ /* 0x000fe40004800000 */
[----:B---3--:R-:W-:Y:S01]  /*2e70*/  FSEL R57, R25, -INF , !P4 ;  /* 0xff80000019397808 */ /* 0x008fe20006000000 */
[----:B------:R-:W2:Y:S01]  /*2e80*/  MUFU.TANH R36, R36 ;  /* 0x0000002400247308 */ /* 0x000ea20000002400 */
[----:B----4-:R-:W-:-:S02]  /*2e90*/  FSEL R81, R26, -INF , !P2 ;  /* 0xff8000001a517808 */ /* 0x010fc40005000000 */
[----:B------:R-:W-:Y:S02]  /*2ea0*/  FSEL R96, R72, -INF , !P6 ;  /* 0xff80000048607808 */ /* 0x000fe40007000000 */
[----:B------:R-:W-:Y:S02]  /*2eb0*/  FSEL R116, R69, -INF , !P5 ;  /* 0xff80000045747808 */ /* 0x000fe40006800000 */
[----:B------:R-:W-:Y:S01]  /*2ec0*/  FSEL R56, R130, -INF , !P3 ;  /* 0xff80000082387808 */ /* 0x000fe20005800000 */
[----:B------:R-:W3:Y:S01]  /*2ed0*/  MUFU.TANH R39, R39 ;  /* 0x0000002700277308 */ /* 0x000ee20000002400 */
[C---:B------:R-:W-:Y:S02]  /*2ee0*/  ISETP.GE.AND P1, PT, R3.reuse, R14, PT ;  /* 0x0000000e0300720c */ /* 0x040fe40003f26270 */
[C---:B------:R-:W-:Y:S02]  /*2ef0*/  ISETP.GE.AND P0, PT, R3.reuse, R13, PT ;  /* 0x0000000d0300720c */ /* 0x040fe40003f06270 */
[----:B------:R-:W-:-:S02]  /*2f00*/  ISETP.GE.AND P4, PT, R3, R12, PT ;  /* 0x0000000c0300720c */ /* 0x000fc40003f86270 */
[----:B------:R-:W-:Y:S01]  /*2f10*/  HMMA.16816.F32.BF16 R44, R4, R94, R32 ;  /* 0x0000005e042c723c */ /* 0x000fe20000041820 */
[C---:B------:R-:W-:Y:S01]  /*2f20*/  ISETP.GE.AND P2, PT, R24.reuse, R15, PT ;  /* 0x0000000f1800720c */ /* 0x040fe20003f46270 */
[----:B------:R-:W-:Y:S01]  /*2f30*/  MUFU.TANH R27, R51 ;  /* 0x00000033001b7308 */ /* 0x000fe20000002400 */
[C---:B------:R-:W-:Y:S02]  /*2f40*/  ISETP.GE.AND P6, PT, R24.reuse, R14, PT ;  /* 0x0000000e1800720c */ /* 0x040fe40003fc6270 */
[C---:B------:R-:W-:Y:S02]  /*2f50*/  ISETP.GE.AND P5, PT, R24.reuse, R13, PT ;  /* 0x0000000d1800720c */ /* 0x040fe40003fa6270 */
[----:B------:R-:W-:Y:S01]  /*2f60*/  ISETP.GE.AND P3, PT, R24, R12, PT ;  /* 0x0000000c1800720c */ /* 0x000fe20003f66270 */
[----:B------:R-:W-:Y:S01]  /*2f70*/  HMMA.16816.F32.BF16 R32, R8, R98, R28 ;  /* 0x000000620820723c */ /* 0x000fe2000004181c */
[C---:B------:R-:W-:Y:S01]  /*2f80*/  IADD3 R3, R2.reuse, 0x28, RZ ;  /* 0x0000002802037810 */ /* 0x040fe20007ffe0ff */
[----:B------:R-:W-:Y:S01]  /*2f90*/  MUFU.TANH R74, R50 ;  /* 0x00000032004a7308 */ /* 0x000fe20000002400 */
[----:B------:R-:W-:-:S02]  /*2fa0*/  IADD3 R24, R2, 0x29, RZ ;  /* 0x0000002902187810 */ /* 0x000fc40007ffe0ff */
[----:B------:R-:W-:Y:S02]  /*2fb0*/  FSEL R82, R128, -INF , !P1 ;  /* 0xff80000080527808 */ /* 0x000fe40004800000 */
[----:B------:R-:W-:Y:S01]  /*2fc0*/  FSEL R118, R127, -INF , !P0 ;  /* 0xff8000007f767808 */ /* 0x000fe20004000000 */
[----:B------:R-:W-:Y:S01]  /*2fd0*/  HMMA.16816.F32.BF16 R28, R20, R90, RZ ;  /* 0x0000005a141c723c */ /* 0x000fe200000418ff */
[----:B------:R-:W-:Y:S01]  /*2fe0*/  FSEL R126, R126, -INF , !P4 ;  /* 0xff8000007e7e7808 */ /* 0x000fe20006000000 */
[----:B------:R-:W-:Y:S01]  /*2ff0*/  MUFU.TANH R120, R48 ;  /* 0x0000003000787308 */ /* 0x000fe20000002400 */
[----:B------:R-:W-:Y:S02]  /*3000*/  FSEL R55, R137, -INF , !P2 ;  /* 0xff80000089377808 */ /* 0x000fe40005000000 */
[----:B------:R-:W-:Y:S02]  /*3010*/  FSEL R77, R138, -INF , !P6 ;  /* 0xff8000008a4d7808 */ /* 0x000fe40007000000 */
[C---:B------:R-:W-:Y:S01]  /*3020*/  ISETP.GE.AND P1, PT, R3.reuse, R15, PT ;  /* 0x0000000f0300720c */ /* 0x040fe20003f26270 */
[----:B------:R-:W-:Y:S01]  /*3030*/  FMUL.FTZ R46, R46, c[0x0][0x2ec] ;  /* 0x0000bb002e2e7a20 */ /* 0x000fe20000410000 */
[----:B------:R-:W-:Y:S01]  /*3040*/  ISETP.GE.AND P0, PT, R3, R14, PT ;  /* 0x0000000e0300720c */ /* 0x000fe20003f06270 */
[----:B------:R-:W-:Y:S01]  /*3050*/  FMUL.FTZ R45, R45, c[0x0][0x2ec] ;  /* 0x0000bb002d2d7a20 */ /* 0x000fe20000410000 */
[C---:B------:R-:W-:Y:S01]  /*3060*/  ISETP.GE.AND P4, PT, R3.reuse, R13, PT ;  /* 0x0000000d0300720c */ /* 0x040fe20003f86270 */
[----:B------:R-:W-:Y:S01]  /*3070*/  MUFU.TANH R54, R46 ;  /* 0x0000002e00367308 */ /* 0x000fe20000002400 */
[----:B------:R-:W-:Y:S01]  /*3080*/  ISETP.GE.AND P2, PT, R3, R12, PT ;  /* 0x0000000c0300720c */ /* 0x000fe20003f46270 */
[----:B------:R-:W-:Y:S01]  /*3090*/  FMUL.FTZ R44, R44, c[0x0][0x2ec] ;  /* 0x0000bb002c2c7a20 */ /* 0x000fe20000410000 */
[-C--:B------:R-:W-:Y:S01]  /*30a0*/  ISETP.GE.AND P6, PT, R24, R15.reuse, PT ;  /* 0x0000000f1800720c */ /* 0x080fe20003fc6270 */
[----:B------:R-:W-:Y:S01]  /*30b0*/  FMUL.FTZ R32, R32, c[0x0][0x2ec] ;  /* 0x0000bb0020207a20 */ /* 0x000fe20000410000 */
[----:B------:R-:W-:Y:S01]  /*30c0*/  IADD3 R3, R2, 0x30, RZ ;  /* 0x0000003002037810 */ /* 0x000fe20007ffe0ff */
[----:B------:R-:W-:Y:S01]  /*30d0*/  FMUL.FTZ R34, R34, c[0x0][0x2ec] ;  /* 0x0000bb0022227a20 */ /* 0x000fe20000410000 */
[----:B-1----:R-:W-:Y:S01]  /*30e0*/  FSEL R80, R38, -INF , !P0 ;  /* 0xff80000026507808 */ /* 0x002fe20004000000 */
[----:B------:R-:W-:Y:S01]  /*30f0*/  FMUL.FTZ R33, R33, c[0x0][0x2ec] ;  /* 0x0000bb0021217a20 */ /* 0x000fe20000410000 */
[----:B------:R-:W-:Y:S01]  /*3100*/  FSEL R98, R76, -INF , !P4 ;  /* 0xff8000004c627808 */ /* 0x000fe20006000000 */
[----:B------:R-:W1:Y:S01]  /*3110*/  MUFU.TANH R32, R32 ;  /* 0x0000002000207308 */ /* 0x000e620000002400 */
[----:B------:R-:W-:Y:S01]  /*3120*/  FSEL R128, R73, -INF , !P2 ;  /* 0xff80000049807808 */ /* 0x000fe20005000000 */
[----:B------:R-:W-:Y:S01]  /*3130*/  FMUL.FTZ R35, R35, c[0x0][0x2ec] ;  /* 0x0000bb0023237a20 */ /* 0x000fe20000410000 */
[----:B------:R-:W-:Y:S01]  /*3140*/  FSEL R52, R37, -INF , !P6 ;  /* 0xff80000025347808 */ /* 0x000fe20007000000 */
[----:B------:R-:W-:Y:S01]  /*3150*/  FMUL.FTZ R47, R47, c[0x0][0x2ec] ;  /* 0x0000bb002f2f7a20 */ /* 0x000fe20000410000 */
[----:B------:R-:W-:-:S02]  /*3160*/  ISETP.GE.AND P0, PT, R3, R15, PT ;  /* 0x0000000f0300720c */ /* 0x000fc40003f06270 */
[C---:B------:R-:W-:Y:S01]  /*3170*/  ISETP.GE.AND P4, PT, R3.reuse, R14, PT ;  /* 0x0000000e0300720c */ /* 0x040fe20003f86270 */
[----:B------:R-:W4:Y:S01]  /*3180*/  MUFU.TANH R34, R34 ;  /* 0x0000002200227308 */ /* 0x000f220000002400 */
[C---:B------:R-:W-:Y:S02]  /*3190*/  ISETP.GE.AND P2, PT, R3.reuse, R13, PT ;  /* 0x0000000d0300720c */ /* 0x040fe40003f46270 */
[----:B------:R-:W-:Y:S02]  /*31a0*/  ISETP.GE.AND P6, PT, R3, R12, PT ;  /* 0x0000000c0300720c */ /* 0x000fe40003fc6270 */
[----:B------:R-:W-:Y:S02]  /*31b0*/  IADD3 R3, R2, 0x38, RZ ;  /* 0x0000003802037810 */ /* 0x000fe40007ffe0ff */
[----:B------:R-:W-:Y:S01]  /*31c0*/  FSEL R99, R135, -INF , !P5 ;  /* 0xff80000087637808 */ /* 0x000fe20006800000 */
[----:B------:R-:W5:Y:S01]  /*31d0*/  MUFU.TANH R25, R33 ;  /* 0x0000002100197308 */ /* 0x000f620000002400 */
[----:B------:R-:W-:-:S02]  /*31e0*/  FSEL R75, R139, -INF , !P4 ;  /* 0xff8000008b4b7808 */ /* 0x000fc40006000000 */
[----:B------:R-:W-:Y:S02]  /*31f0*/  FSEL R127, R134, -INF , !P2 ;  /* 0xff800000867f7808 */ /* 0x000fe40005000000 */
[-C--:B------:R-:W-:Y:S02]  /*3200*/  ISETP.GE.AND P5, PT, R24, R14.reuse, PT ;  /* 0x0000000e1800720c */ /* 0x080fe40003fa6270 */
[C---:B------:R-:W-:Y:S01]  /*3210*/  ISETP.GE.AND P4, PT, R3.reuse, R15, PT ;  /* 0x0000000f0300720c */ /* 0x040fe20003f86270 */
[----:B------:R5:W5:Y:S01]  /*3220*/  MUFU.TANH R26, R35 ;  /* 0x00000023001a7308 */ /* 0x000b620000002400 */
[----:B------:R-:W-:Y:S02]  /*3230*/  ISETP.GE.AND P2, PT, R3, R14, PT ;  /* 0x0000000e0300720c */ /* 0x000fe40003f46270 */
[----:B--2---:R-:W-:Y:S02]  /*3240*/  FSEL R53, R36, -INF , !P1 ;  /* 0xff80000024357808 */ /* 0x004fe40004800000 */
[----:B---3--:R-:W-:-:S02]  /*3250*/  FSEL R76, R39, -INF , !P5 ;  /* 0xff800000274c7808 */ /* 0x008fc40006800000 */
[----:B-1----:R-:W-:Y:S01]  /*3260*/  FSEL R49, R32, -INF , !P4 ;  /* 0xff80000020317808 */ /* 0x002fe20006000000 */
[----:B------:R-:W-:Y:S01]  /*3270*/  HMMA.16816.F32.BF16 R36, R8, R62, R28 ;  /* 0x0000003e0824723c */ /* 0x000fe2000004181c */
[----:B----4-:R-:W-:Y:S01]  /*3280*/  FSEL R72, R34, -INF , !P2 ;  /* 0xff80000022487808 */ /* 0x010fe20005000000 */
[----:B------:R1:W-:Y:S01]  /*3290*/  MUFU.TANH R90, R45 ;  /* 0x0000002d005a7308 */ /* 0x0003e20000002400 */
[----:B------:R-:W-:Y:S02]  /*32a0*/  FSEL R123, R132, -INF , !P3 ;  /* 0xff800000847b7808 */ /* 0x000fe40005800000 */
[C---:B------:R-:W-:Y:S02]  /*32b0*/  ISETP.GE.AND P3, PT, R24.reuse, R13, PT ;  /* 0x0000000d1800720c */ /* 0x040fe40003f66270 */
[----:B------:R-:W-:Y:S01]  /*32c0*/  ISETP.GE.AND P1, PT, R24, R12, PT ;  /* 0x0000000c1800720c */ /* 0x000fe20003f26270 */
[----:B-----5:R-:W-:Y:S01]  /*32d0*/  HMMA.16816.F32.BF16 R32, R16, R86, RZ ;  /* 0x000000561020723c */ /* 0x020fe200000418ff */
[----:B------:R-:W-:Y:S01]  /*32e0*/  IADD3 R24, R2, 0x31, RZ ;  /* 0x0000003102187810 */ /* 0x000fe20007ffe0ff */
[----:B------:R-:W-:Y:S01]  /*32f0*/  MUFU.TANH R88, R44 ;  /* 0x0000002c00587308 */ /* 0x000fe20000002400 */
[----:B------:R-:W-:-:S02]  /*3300*/  FSEL R91, R122, -INF , !P3 ;  /* 0xff8000007a5b7808 */ /* 0x000fc40005800000 */
[----:B------:R-:W-:Y:S02]  /*3310*/  FSEL R122, R113, -INF , !P1 ;  /* 0xff800000717a7808 */ /* 0x000fe40004800000 */
[----:B------:R-:W-:Y:S01]  /*3320*/  FSEL R51, R140, -INF , !P0 ;  /* 0xff8000008c337808 */ /* 0x000fe20004000000 */
[----:B------:R-:W-:Y:S01]  /*3330*/  HMMA.16816.F32.BF16 R28, R20, R70, RZ ;  /* 0x00000046141c723c */ /* 0x000fe200000418ff */
[C---:B------:R-:W-:Y:S01]  /*3340*/  ISETP.GE.AND P5, PT, R24.reuse, R15, PT ;  /* 0x0000000f1800720c */ /* 0x040fe20003fa6270 */
[----:B------:R-:W-:Y:S01]  /*3350*/  MUFU.TANH R47, R47 ;  /* 0x0000002f002f7308 */ /* 0x000fe20000002400 */
[C---:B------:R-:W-:Y:S02]  /*3360*/  ISETP.GE.AND P3, PT, R24.reuse, R14, PT ;  /* 0x0000000e1800720c */ /* 0x040fe40003f66270 */
[CC--:B------:R-:W-:Y:S02]  /*3370*/  ISETP.GE.AND P1, PT, R24.reuse, R13.reuse, PT ;  /* 0x0000000d1800720c */ /* 0x0c0fe40003f26270 */
[-C--:B------:R-:W-:Y:S01]  /*3380*/  ISETP.GE.AND P0, PT, R24, R12.reuse, PT ;  /* 0x0000000c1800720c */ /* 0x080fe20003f06270 */
[----:B------:R-:W-:Y:S01]  /*3390*/  HMMA.16816.F32.BF16 R16, R16, R102, RZ ;  /* 0x000000661010723c */ /* 0x000fe200000418ff */
[----:B------:R-:W-:Y:S01]  /*33a0*/  IADD3 R24, R2, 0x39, RZ ;  /* 0x0000003902187810 */ /* 0x000fe20007ffe0ff */
[----:B------:R-:W-:Y:S01]  /*33b0*/  FMUL.FTZ R36, R36, c[0x0][0x2ec] ;  /* 0x0000bb0024247a20 */ /* 0x000fe20000410000 */
[----:B------:R-:W-:Y:S01]  /*33c0*/  FSEL R130, R136, -INF , !P0 ;  /* 0xff80000088827808 */ /* 0x000fe20004000000 */
[----:B------:R-:W-:Y:S01]  /*33d0*/  FMUL.FTZ R38, R38, c[0x0][0x2ec] ;  /* 0x0000bb0026267a20 */ /* 0x000fe20000410000 */
[C---:B------:R-:W-:Y:S01]  /*33e0*/  ISETP.GE.AND P0, PT, R24.reuse, R13, PT ;  /* 0x0000000d1800720c */ /* 0x040fe20003f06270 */
[----:B------:R-:W-:Y:S01]  /*33f0*/  FMUL.FTZ R37, R37, c[0x0][0x2ec] ;  /* 0x0000bb0025257a20 */ /* 0x000fe20000410000 */
[----:B------:R-:W-:Y:S01]  /*3400*/  ISETP.GE.AND P4, PT, R24, R12, PT ;  /* 0x0000000c1800720c */ /* 0x000fe20003f86270 */
[----:B------:R-:W2:Y:S01]  /*3410*/  MUFU.TANH R36, R36 ;  /* 0x0000002400247308 */ /* 0x000ea20000002400 */
[----:B------:R-:W-:Y:S01]  /*3420*/  FSEL R113, R131, -INF , !P0 ;  /* 0xff80000083717808 */ /* 0x000fe20004000000 */
[----:B------:R-:W-:Y:S01]  /*3430*/  FMUL.FTZ R39, R39, c[0x0][0x2ec] ;  /* 0x0000bb0027277a20 */ /* 0x000fe20000410000 */
[----:B------:R-:W-:-:S02]  /*3440*/  FSEL R131, R40, -INF , !P4 ;  /* 0xff80000028837808 */ /* 0x000fc40006000000 */
[----:B------:R-:W-:Y:S01]  /*3450*/  HMMA.16816.F32.BF16 R40, R4, R78, R32 ;  /* 0x0000004e0428723c */ /* 0x000fe20000041820 */
[----:B------:R-:W-:Y:S02]  /*3460*/  FSEL R133, R133, -INF , !P6 ;  /* 0xff80000085857808 */ /* 0x000fe40007000000 */
[----:B------:R-:W-:Y:S01]  /*3470*/  FSEL R50, R142, -INF , !P5 ;  /* 0xff8000008e327808 */ /* 0x000fe20006800000 */
[----:B------:R-:W3:Y:S01]  /*3480*/  MUFU.TANH R38, R38 ;  /* 0x0000002600267308 */ /* 0x000ee20000002400 */
[----:B------:R-:W-:Y:S02]  /*3490*/  FSEL R73, R145, -INF , !P3 ;  /* 0xff80000091497808 */ /* 0x000fe40005800000 */
[C---:B------:R-:W-:Y:S01]  /*34a0*/  ISETP.GE.AND P6, PT, R3.reuse, R13, PT ;  /* 0x0000000d0300720c */ /* 0x040fe20003fc6270 */
[----:B------:R-:W-:Y:S01]  /*34b0*/  HMMA.16816.F32.BF16 R32, R8, R94, R28 ;  /* 0x0000005e0820723c */ /* 0x000fe2000004181c */
[----:B------:R-:W-:Y:S02]  /*34c0*/  ISETP.GE.AND P5, PT, R3, R12, PT ;  /* 0x0000000c0300720c */ /* 0x000fe40003fa6270 */
[----:B------:R-:W-:Y:S01]  /*34d0*/  ISETP.GE.AND P3, PT, R24, R15, PT ;  /* 0x0000000f1800720c */ /* 0x000fe20003f66270 */
[----:B------:R-:W4:Y:S01]  /*34e0*/  MUFU.TANH R37, R37 ;  /* 0x0000002500257308 */ /* 0x000f220000002400 */
[----:B------:R-:W-:-:S02]  /*34f0*/  FSEL R125, R141, -INF , !P1 ;  /* 0xff8000008d7d7808 */ /* 0x000fc40004800000 */
[----:B------:R-:W-:Y:S01]  /*3500*/  IADD3 R3, R2, 0x40, RZ ;  /* 0x0000004002037810 */ /* 0x000fe20007ffe0ff */
[C---:B------:R-:W-:Y:S01]  /*3510*/  HMMA.16816.F32.BF16 R28, R20.reuse, R86, RZ ;  /* 0x00000056141c723c */ /* 0x040fe200000418ff */
[-C--:B------:R-:W-:Y:S02]  /*3520*/  ISETP.GE.AND P1, PT, R24, R14.reuse, PT ;  /* 0x0000000e1800720c */ /* 0x080fe40003f26270 */
[----:B------:R-:W-:Y:S01]  /*3530*/  IADD3 R24, R2, 0x41, RZ ;  /* 0x0000004102187810 */ /* 0x000fe20007ffe0ff */
[----:B------:R-:W5:Y:S01]  /*3540*/  MUFU.TANH R39, R39 ;  /* 0x0000002700277308 */ /* 0x000f620000002400 */
[----:B------:R-:W-:Y:S02]  /*3550*/  FSEL R124, R124, -INF , !P6 ;  /* 0xff8000007c7c7808 */ /* 0x000fe40007000000 */
[----:B------:R-:W-:Y:S01]  /*3560*/  FSEL R132, R121, -INF , !P5 ;  /* 0xff80000079847808 */ /* 0x000fe20006800000 */
[----:B------:R-:W-:Y:S01]  /*3570*/  HMMA.16816.F32.BF16 R20, R20, R102, RZ ;  /* 0x000000661414723c */ /* 0x000fe200000418ff */
[----:B------:R-:W-:Y:S01]  /*3580*/  FSEL R48, R25, -INF , !P3 ;  /* 0xff80000019307808 */ /* 0x000fe20005800000 */
[----:B------:R-:W-:Y:S01]  /*3590*/  FMUL.FTZ R40, R40, c[0x0][0x2ec] ;  /* 0x0000bb0028287a20 */ /* 0x000fe20000410000 */
[C---:B------:R-:W-:Y:S01]  /*35a0*/  ISETP.GE.AND P2, PT, R3.reuse, R15, PT ;  /* 0x0000000f0300720c */ /* 0x040fe20003f46270 */
[----:B------:R-:W-:Y:S01]  /*35b0*/  FMUL.FTZ R42, R42, c[0x0][0x2ec] ;  /* 0x0000bb002a2a7a20 */ /* 0x000fe20000410000 */
[----:B------:R-:W-:Y:S01]  /*35c0*/  ISETP.GE.AND P6, PT, R3, R14, PT ;  /* 0x0000000e0300720c */ /* 0x000fe20003fc6270 */
[----:B------:R-:W-:Y:S01]  /*35d0*/  FMUL.FTZ R41, R41, c[0x0][0x2ec] ;  /* 0x0000bb0029297a20 */ /* 0x000fe20000410000 */
[C---:B------:R-:W-:Y:S01]  /*35e0*/  ISETP.GE.AND P5, PT, R3.reuse, R13, PT ;  /* 0x0000000d0300720c */ /* 0x040fe20003fa6270 */
[----:B------:R-:W-:Y:S01]  /*35f0*/  FMUL.FTZ R32, R32, c[0x0][0x2ec] ;  /* 0x0000bb0020207a20 */ /* 0x000fe20000410000 */
[----:B------:R-:W-:Y:S01]  /*3600*/  ISETP.GE.AND P3, PT, R3, R12, PT ;  /* 0x0000000c0300720c */ /* 0x000fe20003f66270 */
[----:B------:R-:W-:Y:S01]  /*3610*/  FMUL.FTZ R33, R33, c[0x0][0x2ec] ;  /* 0x0000bb0021217a20 */ /* 0x000fe20000410000 */
[----:B------:R-:W-:Y:S01]  /*3620*/  FSEL R69, R26, -INF , !P1 ;  /* 0xff8000001a457808 */ /* 0x000fe20004800000 */
[----:B------:R-:W-:Y:S01]  /*3630*/  FMUL.FTZ R34, R34, c[0x0][0x2ec] ;  /* 0x0000bb0022227a20 */ /* 0x000fe20000410000 */
[----:B------:R-:W-:Y:S01]  /*3640*/  IADD3 R3, R2, 0x48, RZ ;  /* 0x0000004802037810 */ /* 0x000fe20007ffe0ff */
[----:B------:R-:W-:Y:S01]  /*3650*/  FMUL.FTZ R35, R35, c[0x0][0x2ec] ;  /* 0x0000bb0023237a20 */ /* 0x000fe20000410000 */
[----:B------:R-:W-:Y:S01]  /*3660*/  ISETP.GE.AND P1, PT, R24, R15, PT ;  /* 0x0000000f1800720c */ /* 0x000fe20003f26270 */
[----:B------:R-:W-:Y:S01]  /*3670*/  HMMA.16816.F32.BF16 R28, R8, R78, R28 ;  /* 0x0000004e081c723c */ /* 0x000fe2000004181c */
[----:B------:R-:W-:Y:S01]  /*3680*/  FSEL R46, R149, -INF , !P2 ;  /* 0xff800000952e7808 */ /* 0x000fe20005000000 */
[----:B------:R-:W2:Y:S01]  /*3690*/  MUFU.TANH R32, R32 ;  /* 0x0000002000207308 */ /* 0x000ea20000002400 */
[----:B------:R-:W-:Y:S01]  /*36a0*/  FSEL R68, R148, -INF , !P6 ;  /* 0xff80000094447808 */ /* 0x000fe20007000000 */
[----:B------:R-:W-:Y:S01]  /*36b0*/  FMUL.FTZ R43, R43, c[0x0][0x2ec] ;  /* 0x0000bb002b2b7a20 */ /* 0x000fe20000410000 */
[----:B------:R-:W-:-:S02]  /*36c0*/  ISETP.GE.AND P0, PT, R24, R14, PT ;  /* 0x0000000e1800720c */ /* 0x000fc40003f06270 */
[C---:B------:R-:W-:Y:S01]  /*36d0*/  ISETP.GE.AND P4, PT, R24.reuse, R13, PT ;  /* 0x0000000d1800720c */ /* 0x040fe20003f86270 */
[-C--:B------:R-:W-:Y:S01]  /*36e0*/  HMMA.16816.F32.BF16 R8, R8, R106.reuse, R20 ;  /* 0x0000006a0808723c */ /* 0x080fe20000041814 */
[----:B------:R-:W-:Y:S01]  /*36f0*/  ISETP.GE.AND P2, PT, R24, R12, PT ;  /* 0x0000000c1800720c */ /* 0x000fe20003f46270 */
[----:B------:R-:W-:Y:S01]  /*3700*/  MUFU.TANH R33, R33 ;  /* 0x0000002100217308 */ /* 0x000fe20000002400 */
[----:B------:R-:W-:Y:S02]  /*3710*/  ISETP.GE.AND P6, PT, R3, R15, PT ;  /* 0x0000000f0300720c */ /* 0x000fe40003fc6270 */
[----:B------:R-:W-:Y:S02]  /*3720*/  FSEL R121, R146, -INF , !P5 ;  /* 0xff80000092797808 */ /* 0x000fe40006800000 */
[----:B------:R-:W-:Y:S01]  /*3730*/  FSEL R138, R144, -INF , !P3 ;  /* 0xff800000908a7808 */ /* 0x000fe20005800000 */
[----:B------:R-:W-:Y:S01]  /*3740*/  HMMA.16816.F32.BF16 R16, R4, R106, R16 ;  /* 0x0000006a0410723c */ /* 0x000fe20000041810 */
[----:B-1----:R-:W-:Y:S01]  /*3750*/  FSEL R45, R153, -INF , !P1 ;  /* 0xff800000992d7808 */ /* 0x002fe20004800000 */
[----:B------:R-:W1:Y:S01]  /*3760*/  MUFU.TANH R34, R34 ;  /* 0x0000002200227308 */ /* 0x000e620000002400 */
[----:B------:R-:W-:-:S02]  /*3770*/  ISETP.GE.AND P5, PT, R3, R14, PT ;  /* 0x0000000e0300720c */ /* 0x000fc40003fa6270 */
[C---:B------:R-:W-:Y:S02]  /*3780*/  ISETP.GE.AND P3, PT, R3.reuse, R13, PT ;  /* 0x0000000d0300720c */ /* 0x040fe40003f66270 */
[-C--:B------:R-:W-:Y:S01]  /*3790*/  ISETP.GE.AND P1, PT, R3, R12.reuse, PT ;  /* 0x0000000c0300720c */ /* 0x080fe20003f26270 */
[----:B------:R-:W-:Y:S01]  /*37a0*/  FMUL.FTZ R28, R28, c[0x0][0x2ec] ;  /* 0x0000bb001c1c7a20 */ /* 0x000fe20000410000 */
[C---:B------:R-:W-:Y:S01]  /*37b0*/  IADD3 R24, R2.reuse, 0x49, RZ ;  /* 0x0000004902187810 */ /* 0x040fe20007ffe0ff */
[----:B------:R-:W1:Y:S01]  /*37c0*/  MUFU.TANH R35, R35 ;  /* 0x0000002300237308 */ /* 0x000e620000002400 */
[----:B------:R-:W-:Y:S01]  /*37d0*/  IADD3 R3, R2, 0x50, RZ ;  /* 0x0000005002037810 */ /* 0x000fe20007ffe0ff */
[----:B------:R-:W-:Y:S01]  /*37e0*/  FMUL.FTZ R6, R29, c[0x0][0x2ec] ;  /* 0x0000bb001d067a20 */ /* 0x000fe20000410000 */
[----:B--2---:R-:W-:Y:S01]  /*37f0*/  FSEL R44, R36, -INF , !P6 ;  /* 0xff800000242c7808 */ /* 0x004fe20007000000 */
[----:B------:R-:W-:Y:S01]  /*3800*/  FMUL.FTZ R4, R30, c[0x0][0x2ec] ;  /* 0x0000bb001e047a20 */ /* 0x000fe20000410000 */
[----:B------:R-:W-:Y:S01]  /*3810*/  FSEL R67, R154, -INF , !P0 ;  /* 0xff8000009a437808 */ /* 0x000fe20004000000 */
[----:B------:R-:W-:Y:S01]  /*3820*/  FMUL.FTZ R5, R31, c[0x0][0x2ec] ;  /* 0x0000bb001f057a20 */ /* 0x000fe20000410000 */
[----:B------:R-:W-:Y:S01]  /*3830*/  FSEL R94, R152, -INF , !P4 ;  /* 0xff800000985e7808 */ /* 0x000fe20006000000 */
[----:B------:R-:W-:Y:S01]  /*3840*/  MUFU.TANH R40, R40 ;  /* 0x0000002800287308 */ /* 0x000fe20000002400 */
[----:B------:R-:W-:Y:S01]  /*3850*/  FSEL R136, R147, -INF , !P2 ;  /* 0xff80000093887808 */ /* 0x000fe20005000000 */
[----:B------:R-:W-:Y:S01]  /*3860*/  FMUL.FTZ R8, R8, c[0x0][0x2ec] ;  /* 0x0000bb0008087a20 */ /* 0x000fe20000410000 */
[----:B------:R-:W-:Y:S01]  /*3870*/  ISETP.GE.AND P6, PT, R24, R12, PT ;  /* 0x0000000c1800720c */ /* 0x000fe20003fc6270 */
[----:B------:R-:W-:Y:S01]  /*3880*/  FMUL.FTZ R10, R10, c[0x0][0x2ec] ;  /* 0x0000bb000a0a7a20 */ /* 0x000fe20000410000 */
[----:B---3--:R-:W-:Y:S01]  /*3890*/  FSEL R66, R38, -INF , !P5 ;  /* 0xff80000026427808 */ /* 0x008fe20006800000 */
[----:B------:R-:W-:Y:S01]  /*38a0*/  FMUL.FTZ R16, R16, c[0x0][0x2ec] ;  /* 0x0000bb0010107a20 */ /* 0x000fe20000410000 */
[C---:B------:R-:W-:Y:S01]  /*38b0*/  ISETP.GE.AND P0, PT, R24.reuse, R15, PT ;  /* 0x0000000f1800720c */ /* 0x040fe20003f06270 */
[----:B------:R-:W-:Y:S01]  /*38c0*/  MUFU.TANH R42, R42 ;  /* 0x0000002a002a7308 */ /* 0x000fe20000002400 */
[----:B------:R-:W-:Y:S01]  /*38d0*/  ISETP.GE.AND P4, PT, R24, R14, PT ;  /* 0x0000000e1800720c */ /* 0x000fe20003f86270 */
[----:B------:R-:W-:Y:S01]  /*38e0*/  FMUL.FTZ R18, R18, c[0x0][0x2ec] ;  /* 0x0000bb0012127a20 */ /* 0x000fe20000410000 */
[----:B------:R-:W-:Y:S01]  /*38f0*/  ISETP.GE.AND P2, PT, R24, R13, PT ;  /* 0x0000000d1800720c */ /* 0x000fe20003f46270 */
[----:B------:R-:W-:Y:S01]  /*3900*/  FMUL.FTZ R9, R9, c[0x0][0x2ec] ;  /* 0x0000bb0009097a20 */ /* 0x000fe20000410000 */
[----:B------:R-:W-:Y:S01]  /*3910*/  ISETP.GE.AND P5, PT, R3, R15, PT ;  /* 0x0000000f0300720c */ /* 0x000fe20003fa6270 */
[----:B------:R-:W-:Y:S01]  /*3920*/  FMUL.FTZ R11, R11, c[0x0][0x2ec] ;  /* 0x0000bb000b0b7a20 */ /* 0x000fe20000410000 */
[----:B------:R-:W-:Y:S01]  /*3930*/  IADD3 R24, R2, 0x51, RZ ;  /* 0x0000005102187810 */ /* 0x000fe20007ffe0ff */
[----:B------:R-:W2:Y:S01]  /*3940*/  MUFU.TANH R28, R28 ;  /* 0x0000001c001c7308 */ /* 0x000ea20000002400 */
[----:B------:R-:W-:-:S02]  /*3950*/  FSEL R135, R27, -INF , !P6 ;  /* 0xff8000001b877808 */ /* 0x000fc40007000000 */
[----:B------:R-:W-:Y:S02]  /*3960*/  FSEL R120, R120, -INF , !P3 ;  /* 0xff80000078787808 */ /* 0x000fe40005800000 */
[----:B------:R-:W-:Y:S02]  /*3970*/  FSEL R137, R74, -INF , !P1 ;  /* 0xff8000004a897808 */ /* 0x000fe40004800000 */
[----:B----4-:R-:W-:Y:S01]  /*3980*/  FSEL R36, R37, -INF , !P0 ;  /* 0xff80000025247808 */ /* 0x010fe20004000000 */
[----:B------:R3:W4:Y:S01]  /*3990*/  MUFU.TANH R7, R4 ;  /* 0x0000000400077308 */ /* 0x0007220000002400 */
[----:B-----5:R-:W-:Y:S02]  /*39a0*/  FSEL R63, R39, -INF , !P4 ;  /* 0xff800000273f7808 */ /* 0x020fe40006000000 */
[----:B------:R-:W-:Y:S02]  /*39b0*/  FSEL R129, R129, -INF , !P2 ;  /* 0xff80000081817808 */ /* 0x000fe40005000000 */
[----:B------:R-:W-:-:S02]  /*39c0*/  FSEL R27, R157, -INF , !P5 ;  /* 0xff8000009d1b7808 */ /* 0x000fc40006800000 */
[C---:B------:R-:W-:Y:S01]  /*39d0*/  ISETP.GE.AND P3, PT, R3.reuse, R14, PT ;  /* 0x0000000e0300720c */ /* 0x040fe20003f66270 */
[----:B------:R-:W5:Y:S01]  /*39e0*/  MUFU.TANH R6, R6 ;  /* 0x0000000600067308 */ /* 0x000f620000002400 */
[C---:B------:R-:W-:Y:S02]  /*39f0*/  ISETP.GE.AND P1, PT, R3.reuse, R13, PT ;  /* 0x0000000d0300720c */ /* 0x040fe40003f26270 */
[----:B------:R-:W-:Y:S02]  /*3a00*/  ISETP.GE.AND P0, PT, R3, R12, PT ;  /* 0x0000000c0300720c */ /* 0x000fe40003f06270 */
[C---:B------:R-:W-:Y:S02]  /*3a10*/  ISETP.GE.AND P4, PT, R24.reuse, R15, PT ;  /* 0x0000000f1800720c */ /* 0x040fe40003f86270 */
[C---:B------:R-:W-:Y:S01]  /*3a20*/  ISETP.GE.AND P2, PT, R24.reuse, R14, PT ;  /* 0x0000000e1800720c */ /* 0x040fe20003f46270 */
[----:B------:R-:W-:Y:S01]  /*3a30*/  MUFU.TANH R41, R41 ;  /* 0x0000002900297308 */ /* 0x000fe20000002400 */
[----:B------:R-:W-:-:S02]  /*3a40*/  ISETP.GE.AND P6, PT, R24, R13, PT ;  /* 0x0000000d1800720c */ /* 0x000fc40003fc6270 */
[----:B------:R-:W-:Y:S02]  /*3a50*/  ISETP.GE.AND P5, PT, R24, R12, PT ;  /* 0x0000000c1800720c */ /* 0x000fe40003fa6270 */
[C---:B------:R-:W-:Y:S02]  /*3a60*/  IADD3 R3, R2.reuse, 0x58, RZ ;  /* 0x0000005802037810 */ /* 0x040fe40007ffe0ff */
[----:B------:R-:W-:Y:S01]  /*3a70*/  IADD3 R24, R2, 0x59, RZ ;  /* 0x0000005902187810 */ /* 0x000fe20007ffe0ff */
[----:B------:R-:W-:Y:S01]  /*3a80*/  MUFU.TANH R43, R43 ;  /* 0x0000002b002b7308 */ /* 0x000fe20000002400 */
[----:B------:R-:W-:Y:S02]  /*3a90*/  FSEL R62, R155, -INF , !P3 ;  /* 0xff8000009b3e7808 */ /* 0x000fe40005800000 */
[----:B------:R-:W-:Y:S02]  /*3aa0*/  FSEL R140, R151, -INF , !P1 ;  /* 0xff800000978c7808 */ /* 0x000fe40004800000 */
[----:B------:R-:W-:-:S02]  /*3ab0*/  FSEL R146, R150, -INF , !P0 ;  /* 0xff80000096927808 */ /* 0x000fc40004000000 */
[----:B------:R-:W-:Y:S01]  /*3ac0*/  FSEL R26, R159, -INF , !P4 ;  /* 0xff8000009f1a7808 */ /* 0x000fe20006000000 */
[----:B------:R-:W1:Y:S01]  /*3ad0*/  MUFU.TANH R5, R5 ;  /* 0x0000000500057308 */ /* 0x000e620000002400 */
[----:B------:R-:W-:Y:S02]  /*3ae0*/  FSEL R39, R160, -INF , !P2 ;  /* 0xff800000a0277808 */ /* 0x000fe40005000000 */
[C---:B------:R-:W-:Y:S02]  /*3af0*/  ISETP.GE.AND P3, PT, R3.reuse, R15, PT ;  /* 0x0000000f0300720c */ /* 0x040fe40003f66270 */
[C---:B------:R-:W-:Y:S02]  /*3b00*/  ISETP.GE.AND P1, PT, R3.reuse, R14, PT ;  /* 0x0000000e0300720c */ /* 0x040fe40003f26270 */
[C---:B------:R-:W-:Y:S01]  /*3b10*/  ISETP.GE.AND P0, PT, R3.reuse, R13, PT ;  /* 0x0000000d0300720c */ /* 0x040fe20003f06270 */
[----:B------:R-:W2:Y:S01]  /*3b20*/  MUFU.TANH R8, R8 ;  /* 0x0000000800087308 */ /* 0x000ea20000002400 */
[----:B------:R-:W-:-:S02]  /*3b30*/  ISETP.GE.AND P4, PT, R3, R12, PT ;  /* 0x0000000c0300720c */ /* 0x000fc40003f86270 */
[----:B------:R-:W-:Y:S02]  /*3b40*/  ISETP.GE.AND P2, PT, R24, R15, PT ;  /* 0x0000000f1800720c */ /* 0x000fe40003f46270 */
[----:B------:R-:W-:Y:S02]  /*3b50*/  IADD3 R3, R2, 0x60, RZ ;  /* 0x0000006002037810 */ /* 0x000fe40007ffe0ff */
[----:B------:R-:W-:Y:S01]  /*3b60*/  FSEL R139, R158, -INF , !P6 ;  /* 0xff8000009e8b7808 */ /* 0x000fe20007000000 */
[----:B------:R-:W2:Y:S01]  /*3b70*/  MUFU.TANH R16, R16 ;  /* 0x0000001000107308 */ /* 0x000ea20000002400 */
[----:B------:R-:W-:Y:S02]  /*3b80*/  FSEL R145, R156, -INF , !P5 ;  /* 0xff8000009c917808 */ /* 0x000fe40006800000 */
[----:B------:R-:W-:Y:S02]  /*3b90*/  FSEL R32, R32, -INF , !P3 ;  /* 0xff80000020207808 */ /* 0x000fe40005800000 */
[----:B-1----:R-:W-:-:S02]  /*3ba0*/  FSEL R34, R34, -INF , !P1 ;  /* 0xff80000022227808 */ /* 0x002fc40004800000 */
[----:B------:R-:W-:Y:S01]  /*3bb0*/  FSEL R134, R88, -INF , !P0 ;  /* 0xff80000058867808 */ /* 0x000fe20004000000 */
[----:B------:R-:W-:Y:S01]  /*3bc0*/  MUFU.TANH R18, R18 ;  /* 0x0000001200127308 */ /* 0x000fe20000002400 */
[----:B------:R-:W-:Y:S02]  /*3bd0*/  FSEL R144, R54, -INF , !P4 ;  /* 0xff80000036907808 */ /* 0x000fe40006000000 */
[----:B------:R-:W-:Y:S02]  /*3be0*/  FSEL R33, R33, -INF , !P2 ;  /* 0xff80000021217808 */ /* 0x000fe40005000000 */
[C---:B------:R-:W-:Y:S02]  /*3bf0*/  ISETP.GE.AND P6, PT, R24.reuse, R14, PT ;  /* 0x0000000e1800720c */ /* 0x040fe40003fc6270 */
[C---:B------:R-:W-:Y:S01]  /*3c00*/  ISETP.GE.AND P5, PT, R24.reuse, R13, PT ;  /* 0x0000000d1800720c */ /* 0x040fe20003fa6270 */
[----:B------:R-:W1:Y:S01]  /*3c10*/  MUFU.TANH R10, R10 ;  /* 0x0000000a000a7308 */ /* 0x000e620000002400 */
[----:B------:R-:W-:-:S02]  /*3c20*/  ISETP.GE.AND P3, PT, R24, R12, PT ;  /* 0x0000000c1800720c */ /* 0x000fc40003f66270 */
[C---:B------:R-:W-:Y:S02]  /*3c30*/  ISETP.GE.AND P1, PT, R3.reuse, R15, PT ;  /* 0x0000000f0300720c */ /* 0x040fe40003f26270 */
[C---:B------:R-:W-:Y:S02]  /*3c40*/  ISETP.GE.AND P0, PT, R3.reuse, R14, PT ;  /* 0x0000000e0300720c */ /* 0x040fe40003f06270 */
[C---:B------:R-:W-:Y:S01]  /*3c50*/  ISETP.GE.AND P4, PT, R3.reuse, R13, PT ;  /* 0x0000000d0300720c */ /* 0x040fe20003f86270 */
[----:B------:R-:W1:Y:S01]  /*3c60*/  MUFU.TANH R9, R9 ;  /* 0x0000000900097308 */ /* 0x000e620000002400 */
[----:B------:R-:W-:Y:S02]  /*3c70*/  ISETP.GE.AND P2, PT, R3, R12, PT ;  /* 0x0000000c0300720c */ /* 0x000fe40003f46270 */
[----:B------:R-:W-:Y:S02]  /*3c80*/  IADD3 R3, R2, 0x61, RZ ;  /* 0x0000006102037810 */ /* 0x000fe40007ffe0ff */
[----:B------:R-:W-:-:S02]  /*3c90*/  FSEL R74, R35, -INF , !P6 ;  /* 0xff800000234a7808 */ /* 0x000fc40007000000 */
[----:B------:R-:W-:Y:S01]  /*3ca0*/  FSEL R95, R90, -INF , !P5 ;  /* 0xff8000005a5f7808 */ /* 0x000fe20006800000 */
[----:B------:R-:W1:Y:S01]  /*3cb0*/  MUFU.TANH R11, R11 ;  /* 0x0000000b000b7308 */ /* 0x000e620000002400 */
[----:B------:R-:W-:Y:S02]  /*3cc0*/  FSEL R142, R47, -INF , !P3 ;  /* 0xff8000002f8e7808 */ /* 0x000fe40005800000 */
[----:B------:R-:W-:Y:S02]  /*3cd0*/  FSEL R25, R163, -INF , !P1 ;  /* 0xff800000a3197808 */ /* 0x000fe40004800000 */
[C---:B------:R-:W-:Y:S02]  /*3ce0*/  ISETP.GE.AND P6, PT, R3.reuse, R15, PT ;  /* 0x0000000f0300720c */ /* 0x040fe40003fc6270 */
[C---:B------:R-:W-:Y:S02]  /*3cf0*/  ISETP.GE.AND P5, PT, R3.reuse, R14, PT ;  /* 0x0000000e0300720c */ /* 0x040fe40003fa6270 */
[----:B------:R-:W-:-:S02]  /*3d00*/  ISETP.GE.AND P3, PT, R3, R13, PT ;  /* 0x0000000d0300720c */ /* 0x000fc40003f66270 */
[----:B------:R-:W-:Y:S02]  /*3d10*/  ISETP.GE.AND P1, PT, R3, R12, PT ;  /* 0x0000000c0300720c */ /* 0x000fe40003f26270 */
[C---:B------:R-:W-:Y:S02]  /*3d20*/  IADD3 R3, R2.reuse, 0x68, RZ ;  /* 0x0000006802037810 */ /* 0x040fe40007ffe0ff */
[----:B---3--:R-:W-:Y:S02]  /*3d30*/  IADD3 R4, R2, 0x69, RZ ;  /* 0x0000006902047810 */ /* 0x008fe40007ffe0ff */
[----:B------:R-:W-:Y:S02]  /*3d40*/  FSEL R86, R166, -INF , !P0 ;  /* 0xff800000a6567808 */ /* 0x000fe40004000000 */
[----:B------:R-:W-:Y:S02]  /*3d50*/  FSEL R141, R162, -INF , !P4 ;  /* 0xff800000a28d7808 */ /* 0x000fe40006000000 */
[----:B------:R-:W-:-:S02]  /*3d60*/  FSEL R150, R161, -INF , !P2 ;  /* 0xff800000a1967808 */ /* 0x000fc40005000000 */
[----:B------:R-:W-:Y:S02]  /*3d70*/  FSEL R24, R171, -INF , !P6 ;  /* 0xff800000ab187808 */ /* 0x000fe40007000000 */
[----:B------:R-:W-:Y:S01]  /*3d80*/  FSEL R87, R174, -INF , !P5 ;  /* 0xff800000ae577808 */ /* 0x000fe20006800000 */
[----:B------:R-:W-:Y:S01]  /*3d90*/  BAR.SYNC.DEFER_BLOCKING 0x0 ;  /* 0x0000000000007b1d */ /* 0x000fe20000010000 */
[C---:B------:R-:W-:Y:S02]  /*3da0*/  ISETP.GE.AND P0, PT, R3.reuse, R15, PT ;  /* 0x0000000f0300720c */ /* 0x040fe40003f06270 */
[C---:B------:R-:W-:Y:S02]  /*3db0*/  ISETP.GE.AND P4, PT, R3.reuse, R14, PT ;  /* 0x0000000e0300720c */ /* 0x040fe40003f86270 */
[C---:B------:R-:W-:Y:S02]  /*3dc0*/  ISETP.GE.AND P2, PT, R3.reuse, R13, PT ;  /* 0x0000000d0300720c */ /* 0x040fe40003f46270 */
[----:B------:R-:W-:-:S02]  /*3dd0*/  ISETP.GE.AND P6, PT, R3, R12, PT ;  /* 0x0000000c0300720c */ /* 0x000fc40003fc6270 */
[----:B------:R-:W-:Y:S02]  /*3de0*/  ISETP.GE.AND P5, PT, R4, R15, PT ;  /* 0x0000000f0400720c */ /* 0x000fe40003fa6270 */
[----:B------:R-:W-:Y:S02]  /*3df0*/  IADD3 R3, R2, 0x70, RZ ;  /* 0x0000007002037810 */ /* 0x000fe40007ffe0ff */
[----:B------:R-:W-:Y:S02]  /*3e00*/  FSEL R106, R169, -INF , !P3 ;  /* 0xff800000a96a7808 */ /* 0x000fe40005800000 */
[----:B------:R-:W-:Y:S02]  /*3e10*/  FSEL R149, R165, -INF , !P1 ;  /* 0xff800000a5957808 */ /* 0x000fe40004800000 */
[----:B--2---:R-:W-:Y:S02]  /*3e20*/  FSEL R28, R28, -INF , !P0 ;  /* 0xff8000001c1c7808 */ /* 0x004fe40004000000 */
[----:B----4-:R-:W-:-:S02]  /*3e30*/  FSEL R88, R7, -INF , !P4 ;  /* 0xff80000007587808 */ /* 0x010fc40006000000 */
[----:B------:R-:W-:Y:S02]  /*3e40*/  FSEL R103, R40, -INF , !P2 ;  /* 0xff80000028677808 */ /* 0x000fe40005000000 */
[----:B------:R-:W-:Y:S02]  /*3e50*/  FSEL R107, R42, -INF , !P6 ;  /* 0xff8000002a6b7808 */ /* 0x000fe40007000000 */
[----:B-----5:R-:W-:Y:S02]  /*3e60*/  FSEL R23, R6, -INF , !P5 ;  /* 0xff80000006177808 */ /* 0x020fe40006800000 */
[C---:B------:R-:W-:Y:S02]  /*3e70*/  ISETP.GE.AND P3, PT, R4.reuse, R14, PT ;  /* 0x0000000e0400720c */ /* 0x040fe40003f66270 */
[C---:B------:R-:W-:Y:S02]  /*3e80*/  ISETP.GE.AND P1, PT, R4.reuse, R13, PT ;  /* 0x0000000d0400720c */ /* 0x040fe40003f26270 */
[----:B------:R-:W-:-:S02]  /*3e90*/  ISETP.GE.AND P0, PT, R4, R12, PT ;  /* 0x0000000c0400720c */ /* 0x000fc40003f06270 */
[C---:B------:R-:W-:Y:S02]  /*3ea0*/  ISETP.GE.AND P4, PT, R3.reuse, R15, PT ;  /* 0x0000000f0300720c */ /* 0x040fe40003f86270 */
[C---:B------:R-:W-:Y:S02]  /*3eb0*/  ISETP.GE.AND P2, PT, R3.reuse, R14, PT ;  /* 0x0000000e0300720c */ /* 0x040fe40003f46270 */
[C---:B------:R-:W-:Y:S02]  /*3ec0*/  ISETP.GE.AND P6, PT, R3.reuse, R13, PT ;  /* 0x0000000d0300720c */ /* 0x040fe40003fc6270 */
[----:B------:R-:W-:Y:S02]  /*3ed0*/  ISETP.GE.AND P5, PT, R3, R12, PT ;  /* 0x0000000c0300720c */ /* 0x000fe40003fa6270 */
[C---:B------:R-:W-:Y:S02]  /*3ee0*/  IADD3 R4, R2.reuse, 0x71, RZ ;  /* 0x0000007102047810 */ /* 0x040fe40007ffe0ff */
[----:B------:R-:W-:-:S02]  /*3ef0*/  IADD3 R3, R2, 0x78, RZ ;  /* 0x0000007802037810 */ /* 0x000fc40007ffe0ff */
[----:B------:R-:W-:Y:S02]  /*3f00*/  FSEL R90, R5, -INF , !P3 ;  /* 0xff800000055a7808 */ /* 0x000fe40005800000 */
        /* <DEDUP_REMOVED lines=8> */
[----:B------:R-:W-:Y:S02]  /*3f90*/  ISETP.GE.AND P2, PT, R3, R15, PT ;  /* 0x0000000f0300720c */ /* 0x000fe40003f46270 */
[----:B------:R-:W-:Y:S02]  /*3fa0*/  FSEL R164, R164, -INF , !P5 ;  /* 0xff800000a4a47808 */ /* 0x000fe40006800000 */
[----:B------:R-:W-:-:S02]  /*3fb0*/  FSEL R151, R167, -INF , !P6 ;  /* 0xff800000a7977808 */ /* 0x000fc40007000000 */
[----:B------:R-:W-:Y:S02]  /*3fc0*/  ISETP.GE.AND P5, PT, R3, R13, PT ;  /* 0x0000000d0300720c */ /* 0x000fe40003fa6270 */
[----:B------:R-:W-:Y:S02]  /*3fd0*/  FSEL R21, R176, -INF , !P3 ;  /* 0xff800000b0157808 */ /* 0x000fe40005800000 */
[----:B------:R-:W-:Y:S02]  /*3fe0*/  FSEL R160, R175, -INF , !P1 ;  /* 0xff800000afa07808 */ /* 0x000fe40004800000 */
[----:B------:R-:W-:Y:S02]  /*3ff0*/  FSEL R148, R170, -INF , !P0 ;  /* 0xff800000aa947808 */ /* 0x000fe40004000000 */
[----:B------:R-:W-:Y:S02]  /*4000*/  FSEL R163, R168, -INF , !P4 ;  /* 0xff800000a8a37808 */ /* 0x000fe40006000000 */
[----:B------:R-:W-:-:S02]  /*4010*/  FSEL R20, R8, -INF , !P2 ;  /* 0xff80000008147808 */ /* 0x000fc40005000000 */
[C---:B------:R-:W-:Y:S02]  /*4020*/  ISETP.GE.AND P6, PT, R3.reuse, R14, PT ;  /* 0x0000000e0300720c */ /* 0x040fe40003fc6270 */
[----:B------:R-:W-:Y:S01]  /*4030*/  ISETP.GE.AND P3, PT, R3, R12, PT ;  /* 0x0000000c0300720c */ /* 0x000fe20003f66270 */
[----:B------:R-:W-:Y:S01]  /*4040*/  FMUL.FTZ R3, R17, c[0x0][0x2ec] ;  /* 0x0000bb0011037a20 */ /* 0x000fe20000410000 */
[C---:B------:R-:W-:Y:S02]  /*4050*/  ISETP.GE.AND P1, PT, R2.reuse, R15, PT ;  /* 0x0000000f0200720c */ /* 0x040fe40003f26270 */
[C---:B------:R-:W-:Y:S01]  /*4060*/  ISETP.GE.AND P0, PT, R2.reuse, R14, PT ;  /* 0x0000000e0200720c */ /* 0x040fe20003f06270 */
[----:B------:R-:W2:Y:S01]  /*4070*/  MUFU.TANH R4, R3 ;  /* 0x0000000300047308 */ /* 0x000ea20000002400 */
[C---:B------:R-:W-:Y:S02]  /*4080*/  ISETP.GE.AND P4, PT, R2.reuse, R13, PT ;  /* 0x0000000d0200720c */ /* 0x040fe40003f86270 */
[----:B------:R-:W-:-:S02]  /*4090*/  ISETP.GE.AND P2, PT, R2, R12, PT ;  /* 0x0000000c0200720c */ /* 0x000fc40003f46270 */
[----:B------:R-:W-:Y:S02]  /*40a0*/  IADD3 R2, R2, 0x79, RZ ;  /* 0x0000007902027810 */ /* 0x000fe40007ffe0ff */
[----:B------:R-:W-:Y:S02]  /*40b0*/  FSEL R152, R16, -INF , !P5 ;  /* 0xff80000010987808 */ /* 0x000fe40006800000 */
[----:B-1----:R-:W-:Y:S02]  /*40c0*/  FSEL R155, R10, -INF , !P6 ;  /* 0xff8000000a9b7808 */ /* 0x002fe40007000000 */
[----:B------:R-:W-:Y:S02]  /*40d0*/  FSEL R161, R18, -INF , !P3 ;  /* 0xff80000012a17808 */ /* 0x000fe40005800000 */
[----:B------:R-:W-:Y:S02]  /*40e0*/  FSEL R16, R180, -INF , !P1 ;  /* 0xff800000b4107808 */ /* 0x000fe40004800000 */
[----:B------:R-:W-:-:S02]  /*40f0*/  ISETP.GE.AND P6, PT, R2, R15, PT ;  /* 0x0000000f0200720c */ /* 0x000fc40003fc6270 */
[C---:B------:R-:W-:Y:S02]  /*4100*/  ISETP.GE.AND P5, PT, R2.reuse, R14, PT ;  /* 0x0000000e0200720c */ /* 0x040fe40003fa6270 */
[C---:B------:R-:W-:Y:S02]  /*4110*/  ISETP.GE.AND P3, PT, R2.reuse, R13, PT ;  /* 0x0000000d0200720c */ /* 0x040fe40003f66270 */
[----:B------:R-:W-:Y:S01]  /*4120*/  ISETP.GE.AND P1, PT, R2, R12, PT ;  /* 0x0000000c0200720c */ /* 0x000fe20003f26270 */
[----:B------:R-:W-:Y:S01]  /*4130*/  FMUL.FTZ R2, R19, c[0x0][0x2ec] ;  /* 0x0000bb0013027a20 */ /* 0x000fe20000410000 */
[----:B------:R-:W-:Y:S02]  /*4140*/  FSEL R18, R179, -INF , !P0 ;  /* 0xff800000b3127808 */ /* 0x000fe40004000000 */
[----:B------:R-:W-:Y:S01]  /*4150*/  ISETP.GE.AND P0, PT, R209, 0x2, PT ;  /* 0x00000002d100780c */ /* 0x000fe20003f06270 */
[----:B------:R1:W3:Y:S01]  /*4160*/  MUFU.TANH R3, R2 ;  /* 0x0000000200037308 */ /* 0x0002e20000002400 */
[----:B------:R-:W-:-:S02]  /*4170*/  FSEL R19, R178, -INF , !P4 ;  /* 0xff800000b2137808 */ /* 0x000fc40006000000 */
[----:B------:R-:W-:Y:S02]  /*4180*/  FSEL R29, R177, -INF , !P2 ;  /* 0xff800000b11d7808 */ /* 0x000fe40005000000 */
[----:B------:R-:W-:Y:S02]  /*4190*/  FSEL R17, R9, -INF , !P6 ;  /* 0xff80000009117808 */ /* 0x000fe40007000000 */
[----:B------:R-:W-:Y:S01]  /*41a0*/  FSEL R153, R11, -INF , !P5 ;  /* 0xff8000000b997808 */ /* 0x000fe20006800000 */
[----:B-1----:R-:W-:Y:S01]  /*41b0*/  IMAD.IADD R2, R143, 0x1, R108 ;  /* 0x000000018f027824 */ /* 0x002fe200078e026c */
[----:B--2---:R-:W-:Y:S02]  /*41c0*/  FSEL R108, R4, -INF , !P3 ;  /* 0xff800000046c7808 */ /* 0x004fe40005800000 */
[----:B---3--:R-:W-:Y:S01]  /*41d0*/  FSEL R154, R3, -INF , !P1 ;  /* 0xff800000039a7808 */ /* 0x008fe20004800000 */
[----:B------:R-:W-:Y:S05]  /*41e0*/  @!P0 BRA `(.L_x_266) ;  /* 0x0000019000008947 */ /* 0x000fea0003800000 */
[----:B------:R-:W-:Y:S01]  /*41f0*/  IADD3 R4, R209, -0x2, RZ ;  /* 0xfffffffed1047810 */ /* 0x000fe20007ffe0ff */
[C---:B------:R-:W-:Y:S01]  /*4200*/  IMAD.SHL.U32 R10, R182.reuse, 0x40, RZ ;  /* 0x00000040b60a7824 */ /* 0x040fe200078e00ff */
[----:B------:R-:W-:-:S02]  /*4210*/  SHF.L.U64.HI R3, R182, 0x7, R183 ;  /* 0x00000007b6037819 */ /* 0x000fc400000102b7 */
[----:B------:R-:W-:Y:S02]  /*4220*/  SHF.R.S32.HI R6, RZ, 0x1f, R4 ;  /* 0x0000001fff067819 */ /* 0x000fe40000011404 */
[----:B------:R-:W-:Y:S01]  /*4230*/  SHF.L.U64.HI R11, R182, 0x6, R183 ;  /* 0x00000006b60b7819 */ /* 0x000fe200000102b7 */
[----:B------:R-:W-:Y:S02]  /*4240*/  IMAD R3, R3, R4, RZ ;  /* 0x0000000403037224 */ /* 0x000fe400078e02ff */
        /* <DEDUP_REMOVED lines=19> */
.L_x_266:
        /* <DEDUP_REMOVED lines=85> */
[----:B--2---:R-:W-:-:S07]  /*48d0*/  FFMA.FTZ R5, R21, c[0x0][0x23c], -R3 ;  /* 0x00008f0015057a23 */ /* 0x004fce0000010803 */
        /* <DEDUP_REMOVED lines=48> */
[--C-:B-1----:R-:W-:Y:S02]  /*4be0*/  FFMA.FTZ R4, R24, c[0x0][0x23c], -R3.reuse ;  /* 0x00008f0018047a23 */ /* 0x102fe40000010803 */
[----:B------:R-:W-:Y:S04]  /*4bf0*/  LDSM.16.MT88.4 R24, [R185+0x4000] ;  /* 0x00400000b918783b */ /* 0x000fe80000004200 */
        /* <DEDUP_REMOVED lines=17> */
[----:B------:R3:W-:Y:S03]  /*4d10*/  MUFU.EX2 R246, R3 ;  /* 0x0000000300f67308 */ /* 0x0007e60000000800 */
[----:B------:R-:W-:-:S04]  /*4d20*/  FMNMX.FTZ R36, R99, R5, !PT ;  /* 0x0000000563247209 */ /* 0x000fc80007810000 */
[----:B------:R-:W-:Y:S02]  /*4d30*/  FMNMX.FTZ R36, R98, R36, !PT ;  /* 0x0000002462247209 */ /* 0x000fe40007810000 */
[----:B-1----:R-:W-:Y:S02]  /*4d40*/  FMNMX.FTZ R4, R115, R7, !PT ;  /* 0x0000000773047209 */ /* 0x002fe40007810000 */
        /* <DEDUP_REMOVED lines=18> */
[----:B------:R1:W3:Y:S01]  /*4e70*/  MUFU.EX2 R181, R4 ;  /* 0x0000000400b57308 */ /* 0x0002e20000000800 */
        /* <DEDUP_REMOVED lines=30> */
[----:B--2---:R-:W-:Y:S01]  /*5060*/  F2FP.BF16.PACK_AB R18, R225, R224 ;  /* 0x000000e0e112723e */ /* 0x004fe200000010ff */
[----:B------:R-:W2:Y:S01]  /*5070*/  SHFL.BFLY PT, R7, R36, 0x2, 0x1f ;  /* 0x0c401f0024077f89 */ /* 0x000ea200000e0000 */
[----:B------:R-:W-:Y:S01]  /*5080*/  FMNMX.FTZ R3, R142, R3, !PT ;  /* 0x000000038e037209 */ /* 0x000fe20007810000 */
[----:B-1----:R-:W-:Y:S01]  /*5090*/  FFMA.FTZ R4, R89, c[0x0][0x23c], -R6 ;  /* 0x00008f0059047a23 */ /* 0x002fe20000010806 */
[----:B---3--:R-:W-:-:S02]  /*50a0*/  F2FP.BF16.PACK_AB R17, R181, R182 ;  /* 0x000000b6b511723e */ /* 0x008fc400000010ff */
[----:B------:R-:W-:Y:S01]  /*50b0*/  FMNMX.FTZ R3, R150, R3, !PT ;  /* 0x0000000396037209 */ /* 0x000fe20007810000 */
[----:B------:R1:W-:Y:S02]  /*50c0*/  MUFU.EX2 R200, R4 ;  /* 0x0000000400c87308 */ /* 0x0003e40000000800 */
[----:B-1----:R-:W-:Y:S01]  /*50d0*/  FFMA.FTZ R4, R83, c[0x0][0x23c], -R6 ;  /* 0x00008f0053047a23 */ /* 0x002fe20000010806 */
[----:B--2---:R-:W-:-:S05]  /*50e0*/  FMNMX.FTZ R36, R36, R7, !PT ;  /* 0x0000000724247209 */ /* 0x004fca0007810000 */
[----:B------:R1:W-:Y:S01]  /*50f0*/  MUFU.EX2 R201, R4 ;  /* 0x0000000400c97308 */ /* 0x0003e20000000800 */
[----:B------:R-:W2:Y:S01]  /*5100*/  SHFL.BFLY PT, R7, R36, 0x1, 0x1f ;  /* 0x0c201f0024077f89 */ /* 0x000ea200000e0000 */
[----:B-1----:R-:W-:-:S06]  /*5110*/  FFMA.FTZ R4, R84, c[0x0][0x23c], -R6 ;  /* 0x00008f0054047a23 */ /* 0x002fcc0000010806 */
        /* <DEDUP_REMOVED lines=51> */
[----:B------:R-:W-:-:S04]  /*5450*/  FFMA.FTZ R39, R155, c[0x0][0x23c], -R6 ;  /* 0x00008f009b277a23 */ /* 0x000fc80000010806 */
[----:B------:R1:W-:Y:S08]  /*5460*/  MUFU.EX2 R218, R4 ;  /* 0x0000000400da7308 */ /* 0x0003f00000000800 */
[----:B------:R-:W-:Y:S01]  /*5470*/  MUFU.EX2 R39, R39 ;  /* 0x0000002700277308 */ /* 0x000fe20000000800 */
[----:B-1----:R-:W-:Y:S02]  /*5480*/  FFMA.FTZ R4, R34, c[0x0][0x23c], -R6 ;  /* 0x00008f0022047a23 */ /* 0x002fe40000010806 */
[----:B------:R-:W1:Y:S05]  /*5490*/  LDSM.16.MT88.4 R32, [R185+0x4400] ;  /* 0x00440000b920783b */ /* 0x000e6a0000004200 */
[----:B------:R2:W-:Y:S02]  /*54a0*/  MUFU.EX2 R219, R4 ;  /* 0x0000000400db7308 */ /* 0x0005e40000000800 */
[----:B--2---:R-:W-:Y:S01]  /*54b0*/  FFMA.FTZ R4, R19, c[0x0][0x23c], -R5 ;  /* 0x00008f0013047a23 */ /* 0x004fe20000010805 */
[----:B------:R-:W-:-:S05]  /*54c0*/  F2FP.BF16.PACK_AB R19, R199, R197 ;  /* 0x000000c5c713723e */ /* 0x000fca00000010ff */
[----:B------:R2:W-:Y:S02]  /*54d0*/  MUFU.EX2 R166, R4 ;  /* 0x0000000400a67308 */ /* 0x0005e40000000800 */
[C---:B------:R-:W-:Y:S08]  /*54e0*/  HMMA.16816.F32.BF16 R60, R16.reuse, R24, RZ ;  /* 0x00000018103c723c */ /* 0x040ff000000418ff */
[----:B------:R-:W-:Y:S01]  /*54f0*/  HMMA.16816.F32.BF16 R68, R16, R26, RZ ;  /* 0x0000001a1044723c */ /* 0x000fe200000418ff */
[----:B--2---:R-:W-:-:S04]  /*5500*/  FFMA.FTZ R4, R100, c[0x0][0x23c], -R5 ;  /* 0x00008f0064047a23 */ /* 0x004fc80000010805 */
[----:B------:R2:W3:Y:S03]  /*5510*/  MUFU.EX2 R165, R4 ;  /* 0x0000000400a57308 */ /* 0x0004e60000000800 */
[----:B------:R-:W-:Y:S01]  /*5520*/  HMMA.16816.F32.BF16 R56, R16, R20, RZ ;  /* 0x000000141038723c */ /* 0x000fe200000418ff */
[----:B--2---:R-:W-:Y:S01]  /*5530*/  FMUL.FTZ R4, R3, c[0x0][0x23c] ;  /* 0x00008f0003047a20 */ /* 0x004fe20000410000 */
[----:B---3--:R-:W-:-:S04]  /*5540*/  F2FP.BF16.PACK_AB R8, R165, R166 ;  /* 0x000000a6a508723e */ /* 0x008fc800000010ff */
[----:B------:R-:W-:-:S05]  /*5550*/  FSEL R4, R4, RZ, P1 ;  /* 0x000000ff04047208 */ /* 0x000fca0000800000 */
[--C-:B------:R-:W-:Y:S02]  /*5560*/  FFMA.FTZ R7, R29, c[0x0][0x23c], -R4.reuse ;  /* 0x00008f001d077a23 */ /* 0x100fe40000010804 */
[--C-:B------:R-:W-:Y:S01]  /*5570*/  FFMA.FTZ R0, R111, c[0x0][0x23c], -R4.reuse ;  /* 0x00008f006f007a23 */ /* 0x100fe20000010804 */
[----:B------:R-:W2:Y:S01]  /*5580*/  LDSM.16.MT88.4 R28, [R186+0x4400] ;  /* 0x00440000ba1c783b */ /* 0x000ea20000004200 */
[----:B------:R-:W-:Y:S01]  /*5590*/  MUFU.EX2 R104, R7 ;  /* 0x0000000700687308 */ /* 0x000fe20000000800 */
[----:B------:R-:W-:-:S07]  /*55a0*/  FFMA.FTZ R2, R164, c[0x0][0x23c], -R4 ;  /* 0x00008f00a4027a23 */ /* 0x000fce0000010804 */
        /* <DEDUP_REMOVED lines=9> */
[C---:B------:R-:W-:Y:S08]  /*5640*/  HMMA.16816.F32.BF16 R52, R8.reuse, R24, RZ ;  /* 0x000000180834723c */ /* 0x040ff000000418ff */
[----:B------:R-:W-:Y:S01]  /*5650*/  HMMA.16816.F32.BF16 R44, R8, R20, RZ ;  /* 0x00000014082c723c */ /* 0x000fe200000418ff */
[----:B---3--:R-:W-:-:S04]  /*5660*/  FFMA.FTZ R0, R101, c[0x0][0x23c], -R5 ;  /* 0x00008f0065007a23 */ /* 0x008fc80000010805 */
[----:B------:R3:W4:Y:S03]  /*5670*/  MUFU.EX2 R175, R0 ;  /* 0x0000000000af7308 */ /* 0x0007260000000800 */
[C---:B------:R-:W-:Y:S08]  /*5680*/  HMMA.16816.F32.BF16 R48, R8.reuse, R26, RZ ;  /* 0x0000001a0830723c */ /* 0x040ff000000418ff */
[----:B------:R-:W-:Y:S01]  /*5690*/  HMMA.16816.F32.BF16 R40, R8, R22, RZ ;  /* 0x000000160828723c */ /* 0x000fe200000418ff */
[----:B---3--:R-:W-:-:S07]  /*56a0*/  FFMA.FTZ R0, R97, c[0x0][0x23c], -R5 ;  /* 0x00008f0061007a23 */ /* 0x008fce0000010805 */
[----:B------:R-:W-:Y:S01]  /*56b0*/  HMMA.16816.F32.BF16 R24, R16, R22, RZ ;  /* 0x000000161018723c */ /* 0x000fe200000418ff */
[----:B------:R-:W3:Y:S01]  /*56c0*/  LDSM.16.MT88.4 R20, [R186+0x4800] ;  /* 0x00480000ba14783b */ /* 0x000ee20000004200 */
[----:B----4-:R-:W-:Y:S01]  /*56d0*/  F2FP.BF16.PACK_AB R8, R175, R172 ;  /* 0x000000acaf08723e */ /* 0x010fe200000010ff */
[----:B------:R4:W-:Y:S02]  /*56e0*/  MUFU.EX2 R179, R0 ;  /* 0x0000000000b37308 */ /* 0x0009e40000000800 */
[----:B------:R-:W5:Y:S01]  /*56f0*/  LDSM.16.MT88.4 R16, [R185+0x4800] ;  /* 0x00480000b910783b */ /* 0x000f620000004200 */
[----:B----4-:R-:W-:-:S05]  /*5700*/  FFMA.FTZ R0, R96, c[0x0][0x23c], -R5 ;  /* 0x00008f0060007a23 */ /* 0x010fca0000010805 */
[----:B------:R4:W1:Y:S02]  /*5710*/  MUFU.EX2 R180, R0 ;  /* 0x0000000000b47308 */ /* 0x0008640000000800 */
[----:B----4-:R-:W-:Y:S01]  /*5720*/  FFMA.FTZ R0, R117, c[0x0][0x23c], -R4 ;  /* 0x00008f0075007a23 */ /* 0x010fe20000010804 */
[----:B-1----:R-:W-:-:S05]  /*5730*/  F2FP.BF16.PACK_AB R10, R180, R179 ;  /* 0x000000b3b40a723e */ /* 0x002fca00000010ff */
[----:B------:R1:W-:Y:S02]  /*5740*/  MUFU.EX2 R170, R0 ;  /* 0x0000000000aa7308 */ /* 0x0003e40000000800 */
[----:B-1----:R-:W-:-:S06]  /*5750*/  FFMA.FTZ R0, R114, c[0x0][0x23c], -R4 ;  /* 0x00008f0072007a23 */ /* 0x002fcc0000010804 */
[----:B------:R1:W4:Y:S02]  /*5760*/  MUFU.EX2 R171, R0 ;  /* 0x0000000000ab7308 */ /* 0x0003240000000800 */
[----:B-1----:R-:W-:Y:S01]  /*5770*/  FFMA.FTZ R0, R119, c[0x0][0x23c], -R4 ;  /* 0x00008f0077007a23 */ /* 0x002fe20000010804 */
[----:B----4-:R-:W-:-:S05]  /*5780*/  F2FP.BF16.PACK_AB R9, R171, R170 ;  /* 0x000000aaab09723e */ /* 0x010fca00000010ff */
[----:B------:R1:W-:Y:S02]  /*5790*/  MUFU.EX2 R177, R0 ;  /* 0x0000000000b17308 */ /* 0x0003e40000000800 */
[----:B-1----:R-:W-:-:S06]  /*57a0*/  FFMA.FTZ R0, R116, c[0x0][0x23c], -R4 ;  /* 0x00008f0074007a23 */ /* 0x002fcc0000010804 */
[----:B------:R1:W4:Y:S02]  /*57b0*/  MUFU.EX2 R178, R0 ;  /* 0x0000000000b27308 */ /* 0x0003240000000800 */
[----:B-1----:R-:W-:Y:S01]  /*57c0*/  FFMA.FTZ R0, R74, c[0x0][0x23c], -R6 ;  /* 0x00008f004a007a23 */ /* 0x002fe20000010806 */
[----:B----4-:R-:W-:-:S05]  /*57d0*/  F2FP.BF16.PACK_AB R11, R178, R177 ;  /* 0x000000b1b20b723e */ /* 0x010fca00000010ff */
[----:B------:R1:W-:Y:S02]  /*57e0*/  MUFU.EX2 R183, R0 ;  /* 0x0000000000b77308 */ /* 0x0003e40000000800 */
[C---:B------:R-:W-:Y:S08]  /*57f0*/  HMMA.16816.F32.BF16 R64, R8.reuse, R32, R52 ;  /* 0x000000200840723c */ /* 0x040ff00000041834 */
[----:B--2---:R-:W-:Y:S01]  /*5800*/  HMMA.16816.F32.BF16 R52, R8, R28, R44 ;  /* 0x0000001c0834723c */ /* 0x004fe2000004182c */
        /* <DEDUP_REMOVED lines=14> */
[----:B------:R-:W-:Y:S01]  /*58f0*/  HMMA.16816.F32.BF16 R32, R8, R30, R24 ;  /* 0x0000001e0820723c */ /* 0x000fe20000041818 */
[----:B------:R-:W4:Y:S01]  /*5900*/  LDSM.16.MT88.4 R24, [R185+0x4c00] ;  /* 0x004c0000b918783b */ /* 0x000f220000004200 */
[----:B-1----:R-:W-:-:S04]  /*5910*/  FFMA.FTZ R0, R91, c[0x0][0x23c], -R5 ;  /* 0x00008f005b007a23 */ /* 0x002fc80000010805 */
[----:B------:R1:W1:Y:S02]  /*5920*/  MUFU.EX2 R119, R0 ;  /* 0x0000000000777308 */ /* 0x0002640000000800 */
[----:B-1----:R-:W-:Y:S01]  /*5930*/  FFMA.FTZ R0, R126, c[0x0][0x23c], -R4 ;  /* 0x00008f007e007a23 */ /* 0x002fe20000010804 */
[----:B------:R-:W-:Y:S02]  /*5940*/  MOV R126, R78 ;  /* 0x0000004e007e7202 */ /* 0x000fe40000000f00 */
[----:B------:R-:W-:Y:S03]  /*5950*/  HMMA.16816.F32.BF16 R76, R8, R28, R56 ;  /* 0x0000001c084c723c */ /* 0x000fe60000041838 */
[----:B------:R1:W-:Y:S01]  /*5960*/  MUFU.EX2 R116, R0 ;  /* 0x0000000000747308 */ /* 0x0003e20000000800 */
[----:B------:R-:W3:Y:S01]  /*5970*/  LDSM.16.MT88.4 R28, [R186+0x4c00] ;  /* 0x004c0000ba1c783b */ /* 0x000ee20000004200 */
[----:B------:R-:W-:-:S02]  /*5980*/  F2FP.BF16.PACK_AB R164, R252, R126 ;  /* 0x0000007efca4723e */ /* 0x000fc400000010ff */
[----:B--2---:R-:W-:Y:S02]  /*5990*/  F2FP.BF16.PACK_AB R8, R176, R174 ;  /* 0x000000aeb008723e */ /* 0x004fe400000010ff */
[----:B------:R-:W-:Y:S01]  /*59a0*/  F2FP.BF16.PACK_AB R10, R119, R173 ;  /* 0x000000ad770a723e */ /* 0x000fe200000010ff */
[----:B-1----:R-:W-:-:S04]  /*59b0*/  FFMA.FTZ R0, R123, c[0x0][0x23c], -R4 ;  /* 0x00008f007b007a23 */ /* 0x002fc80000010804 */
        /* <DEDUP_REMOVED lines=9> */
[C---:B---3--:R-:W-:Y:S08]  /*5a50*/  HMMA.16816.F32.BF16 R72, R8.reuse, R20, R52 ;  /* 0x000000140848723c */ /* 0x048ff00000041834 */
[----:B-----5:R-:W-:Y:S01]  /*5a60*/  HMMA.16816.F32.BF16 R56, R8, R16, R64 ;  /* 0x000000100838723c */ /* 0x020fe20000041840 */
        /* <DEDUP_REMOVED lines=53> */
[----:B------:R-:W4:Y:S01]  /*5dc0*/  LDSM.16.MT88.4 R28, [R186+0x5400] ;  /* 0x00540000ba1c783b */ /* 0x000f220000004200 */
        /* <DEDUP_REMOVED lines=16> */
[----:B---3--:R-:W-:Y:S01]  /*5ed0*/  HMMA.16816.F32.BF16 R64, R8, R22, R44 ;  /* 0x000000160840723c */ /* 0x008fe2000004182c */
[----:B-1----:R-:W-:-:S05]  /*5ee0*/  FFMA.FTZ R0, R140, c[0x0][0x23c], -R5 ;  /* 0x00008f008c007a23 */ /* 0x002fca0000010805 */
[----:B------:R1:W-:Y:S02]  /*5ef0*/  MUFU.EX2 R85, R0 ;  /* 0x0000000000557308 */ /* 0x0003e40000000800 */
[--C-:B-1----:R-:W-:Y:S02]  /*5f00*/  FFMA.FTZ R0, R139, c[0x0][0x23c], -R5.reuse ;  /* 0x00008f008b007a23 */ /* 0x102fe40000010805 */
[C---:B------:R-:W-:Y:S04]  /*5f10*/  HMMA.16816.F32.BF16 R136, R8.reuse, R20, R56 ;  /* 0x000000140888723c */ /* 0x040fe80000041838 */
[----:B------:R1:W2:Y:S04]  /*5f20*/  MUFU.EX2 R84, R0 ;  /* 0x0000000000547308 */ /* 0x0002a80000000800 */
[C---:B------:R-:W-:Y:S08]  /*5f30*/  HMMA.16816.F32.BF16 R56, R8.reuse, R16, R40 ;  /* 0x000000100838723c */ /* 0x040ff00000041828 */
[----:B------:R-:W-:Y:S01]  /*5f40*/  HMMA.16816.F32.BF16 R40, R8, R18, R32 ;  /* 0x000000120828723c */ /* 0x000fe20000041820 */
[----:B-1----:R-:W-:-:S04]  /*5f50*/  FFMA.FTZ R0, R134, c[0x0][0x23c], -R5 ;  /* 0x00008f0086007a23 */ /* 0x002fc80000010805 */
[----:B------:R1:W-:Y:S02]  /*5f60*/  MUFU.EX2 R83, R0 ;  /* 0x0000000000537308 */ /* 0x0003e40000000800 */
[----:B------:R-:W-:Y:S02]  /*5f70*/  F2FP.BF16.PACK_AB R8, R234, R235 ;  /* 0x000000ebea08723e */ /* 0x000fe400000010ff */
[----:B------:R-:W-:Y:S02]  /*5f80*/  F2FP.BF16.PACK_AB R9, R214, R211 ;  /* 0x000000d3d609723e */ /* 0x000fe400000010ff */
[----:B------:R-:W-:Y:S02]  /*5f90*/  F2FP.BF16.PACK_AB R10, R232, R233 ;  /* 0x000000e9e80a723e */ /* 0x000fe400000010ff */
[----:B------:R-:W-:-:S07]  /*5fa0*/  F2FP.BF16.PACK_AB R11, R216, R217 ;  /* 0x000000d9d80b723e */ /* 0x000fce00000010ff */
[----:B------:R-:W-:Y:S01]  /*5fb0*/  HMMA.16816.F32.BF16 R44, R8, R22, R72 ;  /* 0x00000016082c723c */ /* 0x000fe20000041848 */
[----:B-1----:R-:W-:-:S04]  /*5fc0*/  FFMA.FTZ R0, R95, c[0x0][0x23c], -R5 ;  /* 0x00008f005f007a23 */ /* 0x002fc80000010805 */
[----:B------:R1:W3:Y:S03]  /*5fd0*/  MUFU.EX2 R82, R0 ;  /* 0x0000000000527308 */ /* 0x0002e60000000800 */
[C---:B------:R-:W-:Y:S08]  /*5fe0*/  HMMA.16816.F32.BF16 R48, R8.reuse, R16, R68 ;  /* 0x000000100830723c */ /* 0x040ff00000041844 */
[----:B------:R-:W-:Y:S01]  /*5ff0*/  HMMA.16816.F32.BF16 R52, R8, R20, R52 ;  /* 0x000000140834723c */ /* 0x000fe20000041834 */
[----:B------:R-:W5:Y:S01]  /*6000*/  LDSM.16.MT88.4 R20, [R185+0x5800] ;  /* 0x00580000b914783b */ /* 0x000f620000004200 */
[----:B-1----:R-:W-:-:S06]  /*6010*/  FFMA.FTZ R0, R146, c[0x0][0x23c], -R4 ;  /* 0x00008f0092007a23 */ /* 0x002fcc0000010804 */
[----:B------:R-:W-:Y:S01]  /*6020*/  HMMA.16816.F32.BF16 R32, R8, R18, R60 ;  /* 0x000000120820723c */ /* 0x000fe2000004183c */
[----:B------:R-:W1:Y:S01]  /*6030*/  LDSM.16.MT88.4 R16, [R186+0x5800] ;  /* 0x00580000ba10783b */ /* 0x000e620000004200 */
[----:B------:R4:W-:Y:S05]  /*6040*/  MUFU.EX2 R79, R0 ;  /* 0x00000000004f7308 */ /* 0x0009ea0000000800 */
[----:B--2---:R-:W-:Y:S02]  /*6050*/  F2FP.BF16.PACK_AB R8, R84, R85 ;  /* 0x000000555408723e */ /* 0x004fe400000010ff */
[----:B---3--:R-:W-:Y:S01]  /*6060*/  F2FP.BF16.PACK_AB R10, R82, R83 ;  /* 0x00000053520a723e */ /* 0x008fe200000010ff */
[----:B------:R2:W-:Y:S01]  /*6070*/  MUFU.EX2 R60, R2 ;  /* 0x00000002003c7308 */ /* 0x0005e20000000800 */
[----:B----4-:R-:W-:-:S07]  /*6080*/  FFMA.FTZ R0, R145, c[0x0][0x23c], -R4 ;  /* 0x00008f0091007a23 */ /* 0x010fce0000010804 */
[----:B------:R3:W4:Y:S01]  /*6090*/  MUFU.EX2 R81, R0 ;  /* 0x0000000000517308 */ /* 0x0007220000000800 */
[----:B--2---:R-:W-:Y:S02]  /*60a0*/  FADD.FTZ R2, R182, R181 ;  /* 0x000000b5b6027221 */ /* 0x004fe40000010000 */
[----:B---3--:R-:W-:Y:S01]  /*60b0*/  FFMA.FTZ R0, R144, c[0x0][0x23c], -R4 ;  /* 0x00008f0090007a23 */ /* 0x008fe20000010804 */
[----:B----4-:R-:W-:-:S04]  /*60c0*/  F2FP.BF16.PACK_AB R9, R81, R79 ;  /* 0x0000004f5109723e */ /* 0x010fc800000010ff */
[----:B------:R2:W-:Y:S02]  /*60d0*/  MUFU.EX2 R78, R0 ;  /* 0x00000000004e7308 */ /* 0x0005e40000000800 */
[----:B--2---:R-:W-:-:S06]  /*60e0*/  FFMA.FTZ R0, R142, c[0x0][0x23c], -R4 ;  /* 0x00008f008e007a23 */ /* 0x004fcc0000010804 */
[----:B------:R2:W3:Y:S02]  /*60f0*/  MUFU.EX2 R77, R0 ;  /* 0x00000000004d7308 */ /* 0x0004e40000000800 */
[----:B--2---:R-:W-:Y:S01]  /*6100*/  FFMA.FTZ R0, R90, c[0x0][0x23c], -R6 ;  /* 0x00008f005a007a23 */ /* 0x004fe20000010806 */
[----:B---3--:R-:W-:-:S05]  /*6110*/  F2FP.BF16.PACK_AB R11, R77, R78 ;  /* 0x0000004e4d0b723e */ /* 0x008fca00000010ff */
[----:B------:R2:W3:Y:S02]  /*6120*/  MUFU.EX2 R80, R0 ;  /* 0x0000000000507308 */ /* 0x0004e40000000800 */
[C---:B------:R-:W-:Y:S08]  /*6130*/  HMMA.16816.F32.BF16 R156, R8.reuse, R28, R56 ;  /* 0x0000001c089c723c */ /* 0x040ff00000041838 */
[----:B------:R-:W-:Y:S01]  /*6140*/  HMMA.16816.F32.BF16 R136, R8, R24, R136 ;  /* 0x000000180888723c */ /* 0x000fe20000041888 */
[----:B--2---:R-:W-:-:S04]  /*6150*/  FFMA.FTZ R0, R141, c[0x0][0x23c], -R5 ;  /* 0x00008f008d007a23 */ /* 0x004fc80000010805 */
[----:B------:R2:W-:Y:S03]  /*6160*/  MUFU.EX2 R76, R0 ;  /* 0x00000000004c7308 */ /* 0x0005e60000000800 */
[C---:B------:R-:W-:Y:S08]  /*6170*/  HMMA.16816.F32.BF16 R64, R8.reuse, R26, R64 ;  /* 0x0000001a0840723c */ /* 0x040ff00000041840 */
[----:B------:R-:W-:Y:S01]  /*6180*/  HMMA.16816.F32.BF16 R56, R8, R30, R40 ;  /* 0x0000001e0838723c */ /* 0x000fe20000041828 */
[----:B--2---:R-:W-:-:S06]  /*6190*/  FFMA.FTZ R0, R106, c[0x0][0x23c], -R5 ;  /* 0x00008f006a007a23 */ /* 0x004fcc0000010805 */
[----:B------:R-:W-:Y:S01]  /*61a0*/  F2FP.BF16.PACK_AB R8, R243, R231 ;  /* 0x000000e7f308723e */ /* 0x000fe200000010ff */
[----:B------:R-:W-:Y:S01]  /*61b0*/  FADD.FTZ R42, R166, R165 ;  /* 0x000000a5a62a7221 */ /* 0x000fe20000010000 */
[----:B------:R-:W-:Y:S01]  /*61c0*/  F2FP.BF16.PACK_AB R9, R218, R215 ;  /* 0x000000d7da09723e */ /* 0x000fe200000010ff */
[----:B------:R2:W4:Y:S01]  /*61d0*/  MUFU.EX2 R75, R0 ;  /* 0x00000000004b7308 */ /* 0x0005220000000800 */
[----:B------:R-:W-:Y:S01]  /*61e0*/  F2FP.BF16.PACK_AB R10, R245, R244 ;  /* 0x000000f4f50a723e */ /* 0x000fe200000010ff */
[----:B------:R-:W-:Y:S01]  /*61f0*/  FADD.FTZ R43, R104, R7 ;  /* 0x00000007682b7221 */ /* 0x000fe20000010000 */
[----:B------:R-:W-:Y:S01]  /*6200*/  F2FP.BF16.PACK_AB R11, R183, R219 ;  /* 0x000000dbb70b723e */ /* 0x000fe200000010ff */
[----:B------:R-:W-:Y:S01]  /*6210*/  FFMA.FTZ R40, R153, c[0x0][0x23c], -R6 ;  /* 0x00008f0099287a23 */ /* 0x000fe20000010806 */
[----:B---3--:R-:W-:Y:S02]  /*6220*/  F2FP.BF16.PACK_AB R7, R80, R88 ;  /* 0x000000585007723e */ /* 0x008fe400000010ff */
[----:B------:R-:W-:-:S03]  /*6230*/  F2FP.BF16.PACK_AB R166, R246, R250 ;  /* 0x000000faf6a6723e */ /* 0x000fc600000010ff */
[----:B------:R-:W-:Y:S01]  /*6240*/  HMMA.16816.F32.BF16 R140, R8, R24, R52 ;  /* 0x00000018088c723c */ /* 0x000fe20000041834 */
[----:B------:R-:W-:Y:S01]  /*6250*/  MUFU.EX2 R40, R40 ;  /* 0x0000002800287308 */ /* 0x000fe20000000800 */
[----:B--2---:R-:W-:-:S06]  /*6260*/  FFMA.FTZ R0, R103, c[0x0][0x23c], -R5 ;  /* 0x00008f0067007a23 */ /* 0x004fcc0000010805 */
[----:B------:R-:W-:Y:S01]  /*6270*/  HMMA.16816.F32.BF16 R52, R8, R26, R44 ;  /* 0x0000001a0834723c */ /* 0x000fe2000004182c */
[--C-:B------:R-:W-:Y:S01]  /*6280*/  FFMA.FTZ R25, R161, c[0x0][0x23c], -R4.reuse ;  /* 0x00008f00a1197a23 */ /* 0x100fe20000010804 */
[----:B------:R2:W-:Y:S01]  /*6290*/  MUFU.EX2 R74, R0 ;  /* 0x00000000004a7308 */ /* 0x0005e20000000800 */
[----:B------:R-:W-:-:S04]  /*62a0*/  FFMA.FTZ R24, R154, c[0x0][0x23c], -R4 ;  /* 0x00008f009a187a23 */ /* 0x000fc80000010804 */
[--C-:B------:R-:W-:Y:S01]  /*62b0*/  FFMA.FTZ R26, R162, c[0x0][0x23c], -R6.reuse ;  /* 0x00008f00a21a7a23 */ /* 0x100fe20000010806 */
[C---:B------:R-:W-:Y:S01]  /*62c0*/  HMMA.16816.F32.BF16 R48, R8.reuse, R28, R48 ;  /* 0x0000001c0830723c */ /* 0x040fe20000041830 */
[----:B------:R-:W-:Y:S01]  /*62d0*/  FFMA.FTZ R27, R160, c[0x0][0x23c], -R6 ;  /* 0x00008f00a01b7a23 */ /* 0x000fe20000010806 */
[----:B------:R-:W-:Y:S01]  /*62e0*/  F2FP.BF16.PACK_AB R6, R251, R248 ;  /* 0x000000f8fb06723e */ /* 0x000fe200000010ff */
[----:B------:R-:W-:Y:S05]  /*62f0*/  MUFU.EX2 R25, R25 ;  /* 0x0000001900197308 */ /* 0x000fea0000000800 */
[----:B------:R-:W-:Y:S01]  /*6300*/  HMMA.16816.F32.BF16 R32, R8, R30, R32 ;  /* 0x0000001e0820723c */ /* 0x000fe20000041820 */
[----:B------:R-:W-:Y:S01]  /*6310*/  LDSM.16.MT88.4 R28, [R186+0x5c00] ;  /* 0x005c0000ba1c783b */ /* 0x000fe20000004200 */
[----:B--2---:R-:W-:Y:S01]  /*6320*/  FFMA.FTZ R0, R102, c[0x0][0x23c], -R5 ;  /* 0x00008f0066007a23 */ /* 0x004fe20000010805 */
[----:B------:R-:W-:Y:S04]  /*6330*/  MUFU.EX2 R26, R26 ;  /* 0x0000001a001a7308 */ /* 0x000fe80000000800 */
[----:B----4-:R-:W-:-:S04]  /*6340*/  F2FP.BF16.PACK_AB R8, R75, R76 ;  /* 0x0000004c4b08723e */ /* 0x010fc800000010ff */
[----:B------:R2:W3:Y:S08]  /*6350*/  MUFU.EX2 R73, R0 ;  /* 0x0000000000497308 */ /* 0x0004f00000000800 */
[----:B------:R-:W4:Y:S01]  /*6360*/  MUFU.EX2 R27, R27 ;  /* 0x0000001b001b7308 */ /* 0x000f220000000800 */
[----:B--2---:R-:W-:Y:S01]  /*6370*/  FFMA.FTZ R0, R150, c[0x0][0x23c], -R4 ;  /* 0x00008f0096007a23 */ /* 0x004fe20000010804 */
[----:B---3--:R-:W-:-:S06]  /*6380*/  F2FP.BF16.PACK_AB R10, R73, R74 ;  /* 0x0000004a490a723e */ /* 0x008fcc00000010ff */
[----:B------:R-:W-:Y:S01]  /*6390*/  MUFU.EX2 R24, R24 ;  /* 0x0000001800187308 */ /* 0x000fe20000000800 */
[----:B----4-:R-:W-:-:S07]  /*63a0*/  F2FP.BF16.PACK_AB R165, R27, R26 ;  /* 0x0000001a1ba5723e */ /* 0x010fce00000010ff */
        /* <DEDUP_REMOVED lines=11> */
[C---:B-----5:R-:W-:Y:S08]  /*6460*/  HMMA.16816.F32.BF16 R136, R8.reuse, R20, R136 ;  /* 0x000000140888723c */ /* 0x060ff00000041888 */
[----:B------:R-:W-:Y:S01]  /*6470*/  HMMA.16816.F32.BF16 R144, R8, R22, R64 ;  /* 0x000000160890723c */ /* 0x000fe20000041840 */
[----:B--2---:R-:W-:-:S02]  /*6480*/  FFMA.FTZ R0, R148, c[0x0][0x23c], -R5 ;  /* 0x00008f0094007a23 */ /* 0x004fc40000010805 */
[----:B------:R-:W2:Y:S02]  /*6490*/  LDSM.16.MT88.4 R148, [R185+0x5c00] ;  /* 0x005c0000b994783b */ /* 0x000ea40000004200 */
[----:B------:R3:W4:Y:S03]  /*64a0*/  MUFU.EX2 R63, R0 ;  /* 0x00000000003f7308 */ /* 0x0007260000000800 */
[C---:B-1----:R-:W-:Y:S08]  /*64b0*/  HMMA.16816.F32.BF16 R156, R8.reuse, R16, R156 ;  /* 0x00000010089c723c */ /* 0x042ff0000004189c */
[----:B------:R-:W-:Y:S01]  /*64c0*/  HMMA.16816.F32.BF16 R44, R8, R18, R56 ;  /* 0x00000012082c723c */ /* 0x000fe20000041838 */
[----:B---3--:R-:W-:Y:S01]  /*64d0*/  FFMA.FTZ R0, R152, c[0x0][0x23c], -R5 ;  /* 0x00008f0098007a23 */ /* 0x008fe20000010805 */
[----:B----4-:R-:W-:-:S05]  /*64e0*/  F2FP.BF16.PACK_AB R160, R63, R68 ;  /* 0x000000443fa0723e */ /* 0x010fca00000010ff */
[----:B------:R-:W-:Y:S01]  /*64f0*/  FADD.FTZ R9, R197, R2 ;  /* 0x00000002c5097221 */ /* 0x000fe20000010000 */
[----:B------:R1:W-:Y:S01]  /*6500*/  MUFU.EX2 R62, R0 ;  /* 0x00000000003e7308 */ /* 0x0003e20000000800 */
[----:B------:R-:W-:Y:S02]  /*6510*/  FADD.FTZ R8, R168, R42 ;  /* 0x0000002aa8087221 */ /* 0x000fe40000010000 */
[----:B------:R-:W-:Y:S02]  /*6520*/  FADD.FTZ R2, R115, R43 ;  /* 0x0000002b73027221 */ /* 0x000fe40000010000 */
[----:B------:R-:W-:Y:S02]  /*6530*/  FADD.FTZ R9, R199, R9 ;  /* 0x00000009c7097221 */ /* 0x000fe40000010000 */
[----:B------:R-:W-:Y:S02]  /*6540*/  FADD.FTZ R8, R169, R8 ;  /* 0x00000008a9087221 */ /* 0x000fe40000010000 */
[----:B------:R-:W-:Y:S01]  /*6550*/  FADD.FTZ R2, R167, R2 ;  /* 0x00000002a7027221 */ /* 0x000fe20000010000 */
[----:B------:R-:W-:-:S03]  /*6560*/  F2FP.BF16.PACK_AB R167, R40, R39 ;  /* 0x0000002728a7723e */ /* 0x000fc600000010ff */
[----:B------:R-:W-:Y:S02]  /*6570*/  FADD.FTZ R2, R170, R2 ;  /* 0x00000002aa027221 */ /* 0x000fe40000010000 */
[----:B-1----:R-:W-:Y:S01]  /*6580*/  FFMA.FTZ R0, R108, c[0x0][0x23c], -R5 ;  /* 0x00008f006c007a23 */ /* 0x002fe20000010805 */
[----:B------:R-:W-:-:S03]  /*6590*/  F2FP.BF16.PACK_AB R5, R110, R122 ;  /* 0x0000007a6e05723e */ /* 0x000fc600000010ff */
[----:B------:R1:W3:Y:S02]  /*65a0*/  MUFU.EX2 R61, R0 ;  /* 0x00000000003d7308 */ /* 0x0002e40000000800 */
[----:B-1----:R-:W-:Y:S01]  /*65b0*/  FFMA.FTZ R0, R163, c[0x0][0x23c], -R4 ;  /* 0x00008f00a3007a23 */ /* 0x002fe20000010804 */
[----:B---3--:R-:W-:Y:S01]  /*65c0*/  F2FP.BF16.PACK_AB R162, R61, R62 ;  /* 0x0000003e3da2723e */ /* 0x008fe200000010ff */
[----:B------:R-:W-:Y:S01]  /*65d0*/  FADD.FTZ R4, R223, R222 ;  /* 0x000000dedf047221 */ /* 0x000fe20000010000 */
[----:B------:R-:W-:-:S03]  /*65e0*/  F2FP.BF16.PACK_AB R163, R24, R25 ;  /* 0x0000001918a3723e */ /* 0x000fc600000010ff */
[----:B------:R1:W3:Y:S01]  /*65f0*/  MUFU.EX2 R10, R0 ;  /* 0x00000000000a7308 */ /* 0x0002e20000000800 */
[----:B------:R-:W-:Y:S01]  /*6600*/  FADD.FTZ R41, R224, R4 ;  /* 0x00000004e0297221 */ /* 0x000fe20000010000 */
[----:B------:R-:W-:-:S07]  /*6610*/  F2FP.BF16.PACK_AB R4, R249, R247 ;  /* 0x000000f7f904723e */ /* 0x000fce00000010ff */
[----:B------:R-:W-:Y:S01]  /*6620*/  HMMA.16816.F32.BF16 R140, R4, R20, R140 ;  /* 0x00000014048c723c */ /* 0x000fe2000004188c */
[----:B-1----:R-:W-:Y:S01]  /*6630*/  FADD.FTZ R0, R225, R41 ;  /* 0x00000029e1007221 */ /* 0x002fe20000010000 */
[----:B---3--:R-:W-:-:S06]  /*6640*/  F2FP.BF16.PACK_AB R161, R10, R60 ;  /* 0x0000003c0aa1723e */ /* 0x008fcc00000010ff */
[----:B------:R-:W-:Y:S01]  /*6650*/  HMMA.16816.F32.BF16 R52, R4, R22, R52 ;  /* 0x000000160434723c */ /* 0x000fe20000041834 */
[----:B------:R-:W-:-:S04]  /*6660*/  FADD.FTZ R0, R226, R0 ;  /* 0x00000000e2007221 */ /* 0x000fc80000010000 */
[----:B------:R-:W-:-:S03]  /*6670*/  FADD.FTZ R0, R228, R0 ;  /* 0x00000000e4007221 */ /* 0x000fc60000010000 */
[C---:B------:R-:W-:Y:S08]  /*6680*/  HMMA.16816.F32.BF16 R48, R4.reuse, R16, R48 ;  /* 0x000000100430723c */ /* 0x040ff00000041830 */
[----:B------:R-:W-:Y:S07]  /*6690*/  HMMA.16816.F32.BF16 R32, R4, R18, R32 ;  /* 0x000000120420723c */ /* 0x000fee0000041820 */
        /* <DEDUP_REMOVED lines=117> */
[----:B------:R-:W-:Y:S01]  /*6df0*/  FADD.FTZ R216, R24, R0 ;  /* 0x0000000018d87221 */ /* 0x000fe20000010000 */
[----:B------:R-:W-:Y:S02]  /*6e00*/  MOV R0, R109 ;  /* 0x0000006d00007202 */ /* 0x000fe40000000f00 */
[----:B------:R1:W-:Y:S04]  /*6e10*/  STL [R1+0x4], R212 ;  /* 0x000004d401007387 */ /* 0x0003e80000100800 */
[----:B------:R1:W-:Y:S04]  /*6e20*/  STL [R1+0x8], R213 ;  /* 0x000008d501007387 */ /* 0x0003e80000100800 */
[----:B------:R1:W-:Y:S01]  /*6e30*/  STL [R1+0xc], R216 ;  /* 0x00000cd801007387 */ /* 0x0003e20000100800 */
[----:B------:R-:W-:Y:S05]  /*6e40*/  @!P0 BRA `(.L_x_267) ;  /* 0x00005f3000008947 */ /* 0x000fea0003800000 */
[----:B------:R-:W-:Y:S01]  /*6e50*/  IMAD.MOV.U32 R126, RZ, RZ, c[0x0][0x1a0] ;  /* 0x00006800ff7e7624 */ /* 0x000fe200078e00ff */
[----:B------:R-:W-:Y:S01]  /*6e60*/  IADD3 R134, R209, -0x2, RZ ;  /* 0xfffffffed1867810 */ /* 0x000fe20007ffe0ff */
[----:B------:R-:W-:Y:S01]  /*6e70*/  IMAD.MOV.U32 R128, RZ, RZ, 0x7 ;  /* 0x00000007ff807424 */ /* 0x000fe200078e00ff */
[----:B------:R-:W-:-:S04]  /*6e80*/  DEPBAR.LE SB0, 0x0 ;  /* 0x000080000000791a */ /* 0x000fc80000000000 */
[C---:B------:R-:W-:Y:S01]  /*6e90*/  SHF.L.U64.HI R128, R126.reuse, R128, c[0x0][0x1a4] ;  /* 0x000069007e807619 */ /* 0x040fe20000010280 */
[C---:B------:R-:W-:Y:S01]  /*6ea0*/  IMAD.SHL.U32 R123, R126.reuse, 0x80, RZ ;  /* 0x000000807e7b7824 */ /* 0x040fe200078e00ff */
[----:B------:R-:W-:Y:S01]  /*6eb0*/  SHF.R.S32.HI R0, RZ, 0x1f, R134 ;  /* 0x0000001fff007819 */ /* 0x000fe20000011486 */
[----:B------:R-:W-:Y:S02]  /*6ec0*/  IMAD.SHL.U32 R10, R126, 0x40, RZ ;  /* 0x000000407e0a7824 */ /* 0x000fe400078e00ff */
[----:B------:R-:W-:Y:S02]  /*6ed0*/  IMAD R2, R128, R134, RZ ;  /* 0x0000008680027224 */ /* 0x000fe400078e02ff */
[----:B------:R-:W-:-:S04]  /*6ee0*/  IMAD.WIDE.U32 R4, R134, R123, R220 ;  /* 0x0000007b86047225 */ /* 0x000fc800078e00dc */
[----:B------:R-:W-:Y:S01]  /*6ef0*/  IMAD R0, R0, R123, R2 ;  /* 0x0000007b00007224 */ /* 0x000fe200078e0202 */
[----:B------:R-:W-:Y:S01]  /*6f00*/  BAR.SYNC.DEFER_BLOCKING 0x0 ;  /* 0x0000000000007b1d */ /* 0x000fe20000010000 */
[----:B------:R-:W-:Y:S01]  /*6f10*/  IMAD.MOV.U32 R123, RZ, RZ, c[0x0][0x1a4] ;  /* 0x00006900ff7b7624 */ /* 0x000fe200078e00ff */
[----:B------:R-:W-:Y:S01]  /*6f20*/  LEA R8, P1, R4, c[0x0][0x170], 0x1 ;  /* 0x00005c0004087a11 */ /* 0x000fe200078208ff */
[----:B------:R-:W-:-:S03]  /*6f30*/  IMAD.IADD R0, R5, 0x1, R0 ;  /* 0x0000000105007824 */ /* 0x000fc600078e0200 */
[----:B------:R-:W-:Y:S02]  /*6f40*/  SHF.L.U64.HI R2, R126, 0x6, R123 ;  /* 0x000000067e027819 */ /* 0x000fe4000001027b */
[----:B------:R-:W-:Y:S01]  /*6f50*/  IADD3 R6, P0, R10, R8, RZ ;  /* 0x000000080a067210 */ /* 0x000fe20007f1e0ff */
[----:B------:R-:W2:Y:S01]  /*6f60*/  S2R R123, SR_TID.X ;  /* 0x00000000007b7919 */ /* 0x000ea20000002100 */
[----:B------:R-:W-:Y:S02]  /*6f70*/  LEA.HI.X R9, R4, c[0x0][0x174], R0, 0x1, P1 ;  /* 0x00005d0004097a11 */ /* 0x000fe400008f0c00 */
[----:B------:R-:W-:-:S03]  /*6f80*/  IADD3 R4, P1, R6, R10, RZ ;  /* 0x0000000a06047210 */ /* 0x000fc60007f3e0ff */
[----:B------:R-:W-:Y:S01]  /*6f90*/  IMAD.X R7, R2, 0x1, R9, P0 ;  /* 0x0000000102077824 */ /* 0x000fe200000e0609 */
[----:B------:R-:W-:-:S03]  /*6fa0*/  IADD3 R10, P0, R4, R10, RZ ;  /* 0x0000000a040a7210 */ /* 0x000fc60007f1e0ff */
[----:B------:R-:W-:-:S04]  /*6fb0*/  IMAD.X R5, R7, 0x1, R2, P1 ;  /* 0x0000000107057824 */ /* 0x000fc800008e0602 */
[----:B------:R-:W-:Y:S01]  /*6fc0*/  IMAD.X R11, R5, 0x1, R2, P0 ;  /* 0x00000001050b7824 */ /* 0x000fe200000e0602 */
[----:B------:R-:W-:Y:S01]  /*6fd0*/  @!PT LDS RZ, [RZ] ;  /* 0x00000000fffff984 */ /* 0x000fe20000000800 */
[----:B------:R-:W-:Y:S01]  /*6fe0*/  @!PT LDS RZ, [RZ] ;  /* 0x00000000fffff984 */ /* 0x000fe20000000800 */
[----:B------:R-:W-:Y:S01]  /*6ff0*/  @!PT LDS RZ, [RZ] ;  /* 0x00000000fffff984 */ /* 0x000fe20000000800 */
[----:B------:R3:W-:Y:S04]  /*7000*/  LDGSTS.E.BYPASS.LTC128B.128 [R198+0x4000], [R8.64] ;  /* 0x0400000008c67fae */ /* 0x0007e8000b901d46 */
[----:B------:R4:W-:Y:S04]  /*7010*/  LDGSTS.E.BYPASS.LTC128B.128 [R198+0x4800], [R6.64] ;  /* 0x0480000006c67fae */ /* 0x0009e8000b901d46 */
[----:B------:R4:W-:Y:S01]  /*7020*/  LDGSTS.E.BYPASS.LTC128B.128 [R198+0x5000], [R4.64] ;  /* 0x0500000004c67fae */ /* 0x0009e2000b901d46 */
[----:B--2---:R-:W-:-:S03]  /*7030*/  IMAD.SHL.U32 R123, R123, 0x2, RZ ;  /* 0x000000027b7b7824 */ /* 0x004fc600078e00ff */
[----:B------:R3:W-:Y:S02]  /*7040*/  LDGSTS.E.BYPASS.LTC128B.128 [R198+0x5800], [R10.64] ;  /* 0x058000000ac67fae */ /* 0x0007e4000b901d46 */
[----:B------:R-:W-:Y:S02]  /*7050*/  LOP3.LUT R123, R123, 0x6, RZ, 0xc0, !PT ;  /* 0x000000067b7b7812 */ /* 0x000fe400078ec0ff */
[----:B------:R-:W-:Y:S03]  /*7060*/  LDSM.16.M88.4 R24, [R184+0x2000] ;  /* 0x00200000b818783b */ /* 0x000fe60000000200 */
[----:B------:R-:W-:Y:S01]  /*7070*/  IMAD R0, R134, 0x80, R123 ;  /* 0x0000008086007824 */ /* 0x000fe200078e027b */
[----:B------:R-:W2:Y:S04]  /*7080*/  LDSM.16.M88.4 R16, [R187+0x1000] ;  /* 0x00100000bb10783b */ /* 0x000ea80000000200 */
[----:B------:R-:W5:Y:S01]  /*7090*/  LDSM.16.M88.4 R20, [R187] ;  /* 0x00000000bb14783b */ /* 0x000f620000000200 */
[----:B------:R-:W-:-:S02]  /*70a0*/  IADD3 R2, R0, 0x1, RZ ;  /* 0x0000000100027810 */ /* 0x000fc40007ffe0ff */
[-C--:B------:R-:W-:Y:S01]  /*70b0*/  ISETP.GE.AND P0, PT, R0, R15.reuse, PT ;  /* 0x0000000f0000720c */ /* 0x080fe20003f06270 */
[----:B------:R-:W-:Y:S01]  /*70c0*/  LDSM.16.M88.4 R28, [R189] ;  /* 0x00000000bd1c783b */ /* 0x000fe20000000200 */
[C---:B------:R-:W-:Y:S02]  /*70d0*/  ISETP.GE.AND P5, PT, R2.reuse, R15, PT ;  /* 0x0000000f0200720c */ /* 0x040fe40003fa6270 */
[C---:B------:R-:W-:Y:S01]  /*70e0*/  ISETP.GE.AND P4, PT, R2.reuse, R14, PT ;  /* 0x0000000e0200720c */ /* 0x040fe20003f86270 */
[----:B------:R-:W0:Y:S01]  /*70f0*/  LDGDEPBAR ;  /* 0x00000000000079af */ /* 0x000e220000000000 */
[CC--:B------:R-:W-:Y:S02]  /*7100*/  ISETP.GE.AND P6, PT, R2.reuse, R13.reuse, PT ;  /* 0x0000000d0200720c */ /* 0x0c0fe40003fc6270 */
[----:B------:R-:W-:Y:S01]  /*7110*/  ISETP.GE.AND P2, PT, R2, R12, PT ;  /* 0x0000000c0200720c */ /* 0x000fe20003f46270 */
[----:B----4-:R-:W4:Y:S01]  /*7120*/  LDSM.16.M88.4 R4, [R188+0x1000] ;  /* 0x00100000bc04783b */ /* 0x010f220000000200 */
[----:B------:R-:W-:-:S02]  /*7130*/  ISETP.GE.AND P1, PT, R0, R13, PT ;  /* 0x0000000d0000720c */ /* 0x000fc40003f26270 */
[C---:B------:R-:W-:Y:S01]  /*7140*/  IADD3 R2, R0.reuse, 0x8, RZ ;  /* 0x0000000800027810 */ /* 0x040fe20007ffe0ff */
[----:B---3--:R-:W3:Y:S01]  /*7150*/  LDSM.16.M88.4 R8, [R188] ;  /* 0x00000000bc08783b */ /* 0x008ee20000000200 */
[----:B------:R-:W-:Y:S01]  /*7160*/  ISETP.GE.AND P3, PT, R0, R14, PT ;  /* 0x0000000e0000720c */ /* 0x000fe20003f66270 */
[-C--:B--2---:R-:W-:Y:S08]  /*7170*/  HMMA.16816.F32.BF16 R32, R16, R24.reuse, RZ ;  /* 0x000000181020723c */ /* 0x084ff000000418ff */
[----:B-----5:R-:W-:Y:S08]  /*7180*/  HMMA.16816.F32.BF16 R40, R20, R24, RZ ;  /* 0x000000181428723c */ /* 0x020ff000000418ff */
[----:B------:R-:W-:Y:S08]  /*7190*/  HMMA.16816.F32.BF16 R48, R16, R26, RZ ;  /* 0x0000001a1030723c */ /* 0x000ff000000418ff */
[-C--:B----4-:R-:W-:Y:S01]  /*71a0*/  HMMA.16816.F32.BF16 R52, R4, R28.reuse, R32 ;  /* 0x0000001c0434723c */ /* 0x090fe20000041820 */
[----:B------:R-:W2:Y:S07]  /*71b0*/  LDSM.16.M88.4 R32, [R184+0x2400] ;  /* 0x00240000b820783b */ /* 0x000eae0000000200 */
[----:B---3--:R-:W-:Y:S08]  /*71c0*/  HMMA.16816.F32.BF16 R44, R8, R28, R40 ;  /* 0x0000001c082c723c */ /* 0x008ff00000041828 */
[----:B------:R-:W-:Y:S01]  /*71d0*/  HMMA.16816.F32.BF16 R40, R20, R26, RZ ;  /* 0x0000001a1428723c */ /* 0x000fe200000418ff */
[----:B------:R-:W3:Y:S07]  /*71e0*/  LDSM.16.M88.4 R24, [R196] ;  /* 0x00000000c418783b */ /* 0x000eee0000000200 */
[----:B------:R-:W-:-:S02]  /*71f0*/  FMUL.FTZ R52, R52, c[0x0][0x2ec] ;  /* 0x0000bb0034347a20 */ /* 0x000fc40000410000 */
[----:B------:R-:W-:Y:S02]  /*7200*/  FMUL.FTZ R53, R53, c[0x0][0x2ec] ;  /* 0x0000bb0035357a20 */ /* 0x000fe40000410000 */
[----:B------:R-:W-:Y:S01]  /*7210*/  FMUL.FTZ R54, R54, c[0x0][0x2ec] ;  /* 0x0000bb0036367a20 */ /* 0x000fe20000410000 */
[----:B------:R-:W4:Y:S01]  /*7220*/  MUFU.TANH R93, R52 ;  /* 0x00000034005d7308 */ /* 0x000f220000002400 */
[----:B------:R-:W-:Y:S02]  /*7230*/  FMUL.FTZ R55, R55, c[0x0][0x2ec] ;  /* 0x0000bb0037377a20 */ /* 0x000fe40000410000 */
[----:B------:R-:W-:Y:S02]  /*7240*/  FMUL.FTZ R44, R44, c[0x0][0x2ec] ;  /* 0x0000bb002c2c7a20 */ /* 0x000fe40000410000 */
[----:B------:R-:W-:Y:S02]  /*7250*/  FMUL.FTZ R45, R45, c[0x0][0x2ec] ;  /* 0x0000bb002d2d7a20 */ /* 0x000fe40000410000 */
[----:B------:R-:W-:Y:S01]  /*7260*/  FMUL.FTZ R46, R46, c[0x0][0x2ec] ;  /* 0x0000bb002e2e7a20 */ /* 0x000fe20000410000 */
[----:B------:R-:W5:Y:S01]  /*7270*/  MUFU.TANH R69, R44 ;  /* 0x0000002c00457308 */ /* 0x000f620000002400 */
[----:B------:R-:W-:-:S02]  /*7280*/  FMUL.FTZ R47, R47, c[0x0][0x2ec] ;  /* 0x0000bb002f2f7a20 */ /* 0x000fc40000410000 */
[----:B------:R-:W-:Y:S05]  /*7290*/  HMMA.16816.F32.BF16 R40, R8, R30, R40 ;  /* 0x0000001e0828723c */ /* 0x000fea0000041828 */
[----:B------:R-:W1:Y:S01]  /*72a0*/  MUFU.TANH R70, R45 ;  /* 0x0000002d00467308 */ /* 0x000e620000002400 */
[----:B----4-:R-:W-:Y:S02]  /*72b0*/  FSEL R93, R93, -INF , !P1 ;  /* 0xff8000005d5d7808 */ /* 0x010fe40004800000 */
[----:B------:R-:W-:-:S05]  /*72c0*/  ISETP.GE.AND P1, PT, R0, R12, PT ;  /* 0x0000000c0000720c */ /* 0x000fca0003f26270 */
[----:B------:R-:W4:Y:S01]  /*72d0*/  MUFU.TANH R86, R46 ;  /* 0x0000002e00567308 */ /* 0x000f220000002400 */
[----:B-----5:R-:W-:Y:S02]  /*72e0*/  FSEL R69, R69, -INF , !P0 ;  /* 0xff80000045457808 */ /* 0x020fe40004000000 */
[----:B------:R-:W-:-:S05]  /*72f0*/  ISETP.GE.AND P0, PT, R2, R13, PT ;  /* 0x0000000d0200720c */ /* 0x000fca0003f06270 */
[----:B------:R5:W2:Y:S01]  /*7300*/  MUFU.TANH R89, R47 ;  /* 0x0000002f00597308 */ /* 0x000aa20000002400 */
[----:B-1----:R-:W-:Y:S02]  /*7310*/  FSEL R70, R70, -INF , !P5 ;  /* 0xff80000046467808 */ /* 0x002fe40006800000 */
[----:B------:R-:W-:Y:S01]  /*7320*/  FMUL.FTZ R40, R40, c[0x0][0x2ec] ;  /* 0x0000bb0028287a20 */ /* 0x000fe20000410000 */
[----:B------:R-:W-:Y:S01]  /*7330*/  ISETP.GE.AND P5, PT, R2, R15, PT ;  /* 0x0000000f0200720c */ /* 0x000fe20003fa6270 */
[----:B------:R-:W-:Y:S02]  /*7340*/  FMUL.FTZ R41, R41, c[0x0][0x2ec] ;  /* 0x0000bb0029297a20 */ /* 0x000fe40000410000 */
[----:B------:R-:W-:Y:S01]  /*7350*/  FMUL.FTZ R42, R42, c[0x0][0x2ec] ;  /* 0x0000bb002a2a7a20 */ /* 0x000fe20000410000 */
[----:B------:R-:W1:Y:S01]  /*7360*/  MUFU.TANH R68, R40 ;  /* 0x0000002800447308 */ /* 0x000e620000002400 */
[----:B------:R-:W-:Y:S01]  /*7370*/  FMUL.FTZ R43, R43, c[0x0][0x2ec] ;  /* 0x0000bb002b2b7a20 */ /* 0x000fe20000410000 */
[----:B----4-:R-:W-:-:S02]  /*7380*/  FSEL R86, R86, -INF , !P3 ;  /* 0xff80000056567808 */ /* 0x010fc40005800000 */
[C---:B------:R-:W-:Y:S01]  /*7390*/  ISETP.GE.AND P3, PT, R2.reuse, R14, PT ;  /* 0x0000000e0200720c */ /* 0x040fe20003f66270 */
[----:B-----5:R-:W-:Y:S03]  /*73a0*/  HMMA.16816.F32.BF16 R44, R4, R30, R48 ;  /* 0x0000001e042c723c */ /* 0x020fe60000041830 */
[----:B------:R-:W-:Y:S01]  /*73b0*/  MUFU.TANH R66, R41 ;  /* 0x0000002900427308 */ /* 0x000fe20000002400 */
[----:B--2---:R-:W-:Y:S02]  /*73c0*/  FSEL R89, R89, -INF , !P4 ;  /* 0xff80000059597808 */ /* 0x004fe40006000000 */
[----:B------:R-:W-:Y:S02]  /*73d0*/  ISETP.GE.AND P4, PT, R2, R12, PT ;  /* 0x0000000c0200720c */ /* 0x000fe40003f86270 */
[----:B------:R-:W-:Y:S01]  /*73e0*/  IADD3 R2, R0, 0x10, RZ ;  /* 0x0000001000027810 */ /* 0x000fe20007ffe0ff */
[----:B------:R-:W-:Y:S02]  /*73f0*/  HMMA.16816.F32.BF16 R28, R16, R32, RZ ;  /* 0x00000020101c723c */ /* 0x000fe400000418ff */
[----:B------:R-:W2:Y:S01]  /*7400*/  MUFU.TANH R80, R42 ;  /* 0x0000002a00507308 */ /* 0x000ea20000002400 */
[----:B-1----:R-:W-:-:S02]  /*7410*/  FSEL R68, R68, -INF , !P5 ;  /* 0xff80000044447808 */ /* 0x002fc40006800000 */
[----:B------:R-:W-:-:S03]  /*7420*/  ISETP.GE.AND P5, PT, R2, R12, PT ;  /* 0x0000000c0200720c */ /* 0x000fc60003fa6270 */
[----:B------:R-:W-:Y:S02]  /*7430*/  HMMA.16816.F32.BF16 R48, R20, R32, RZ ;  /* 0x000000201430723c */ /* 0x000fe400000418ff */
[----:B------:R-:W-:Y:S05]  /*7440*/  MUFU.TANH R84, R43 ;  /* 0x0000002b00547308 */ /* 0x000fea0000002400 */
[----:B------:R-:W-:-:S03]  /*7450*/  FMUL.FTZ R44, R44, c[0x0][0x2ec] ;  /* 0x0000bb002c2c7a20 */ /* 0x000fc60000410000 */
[----:B------:R-:W1:Y:S01]  /*7460*/  MUFU.TANH R98, R53 ;  /* 0x0000003500627308 */ /* 0x000e620000002400 */
[----:B------:R-:W-:Y:S01]  /*7470*/  FMUL.FTZ R45, R45, c[0x0][0x2ec] ;  /* 0x0000bb002d2d7a20 */ /* 0x000fe20000410000 */
[----:B--2---:R-:W-:Y:S01]  /*7480*/  FSEL R80, R80, -INF , !P3 ;  /* 0xff80000050507808 */ /* 0x004fe20005800000 */
[----:B------:R-:W-:Y:S02]  /*7490*/  FMUL.FTZ R46, R46, c[0x0][0x2ec] ;  /* 0x0000bb002e2e7a20 */ /* 0x000fe40000410000 */
[----:B------:R-:W-:Y:S01]  /*74a0*/  FMUL.FTZ R47, R47, c[0x0][0x2ec] ;  /* 0x0000bb002f2f7a20 */ /* 0x000fe20000410000 */
[-C--:B---3--:R-:W-:Y:S01]  /*74b0*/  HMMA.16816.F32.BF16 R56, R4, R24.reuse, R28 ;  /* 0x000000180438723c */ /* 0x088fe2000004181c */
[----:B------:R-:W2:Y:S01]  /*74c0*/  LDSM.16.M88.4 R28, [R184+0x2800] ;  /* 0x00280000b81c783b */ /* 0x000ea20000000200 */
[----:B------:R-:W3:Y:S06]  /*74d0*/  MUFU.TANH R96, R44 ;  /* 0x0000002c00607308 */ /* 0x000eec0000002400 */
[----:B------:R-:W-:Y:S01]  /*74e0*/  HMMA.16816.F32.BF16 R48, R8, R24, R48 ;  /* 0x000000180830723c */ /* 0x000fe20000041830 */
[----:B-1----:R-:W-:Y:S01]  /*74f0*/  FSEL R98, R98, -INF , !P6 ;  /* 0xff80000062627808 */ /* 0x002fe20007000000 */
[----:B------:R-:W-:Y:S06]  /*7500*/  MUFU.TANH R95, R45 ;  /* 0x0000002d005f7308 */ /* 0x000fec0000002400 */
[----:B------:R-:W-:Y:S02]  /*7510*/  HMMA.16816.F32.BF16 R40, R16, R34, RZ ;  /* 0x000000221028723c */ /* 0x000fe400000418ff */
[----:B------:R-:W1:Y:S01]  /*7520*/  MUFU.TANH R100, R46 ;  /* 0x0000002e00647308 */ /* 0x000e620000002400 */
[----:B---3--:R-:W-:-:S05]  /*7530*/  FSEL R96, R96, -INF , !P0 ;  /* 0xff80000060607808 */ /* 0x008fca0004000000 */
[----:B------:R-:W-:Y:S02]  /*7540*/  FMUL.FTZ R56, R56, c[0x0][0x2ec] ;  /* 0x0000bb0038387a20 */ /* 0x000fe40000410000 */
[----:B------:R3:W-:Y:S01]  /*7550*/  MUFU.TANH R104, R47 ;  /* 0x0000002f00687308 */ /* 0x0007e20000002400 */
[----:B------:R-:W-:Y:S02]  /*7560*/  FMUL.FTZ R57, R57, c[0x0][0x2ec] ;  /* 0x0000bb0039397a20 */ /* 0x000fe40000410000 */
[----:B------:R-:W-:Y:S02]  /*7570*/  FMUL.FTZ R58, R58, c[0x0][0x2ec] ;  /* 0x0000bb003a3a7a20 */ /* 0x000fe40000410000 */
[----:B------:R-:W-:Y:S02]  /*7580*/  FMUL.FTZ R59, R59, c[0x0][0x2ec] ;  /* 0x0000bb003b3b7a20 */ /* 0x000fe40000410000 */
[----:B------:R-:W-:Y:S01]  /*7590*/  FMUL.FTZ R48, R48, c[0x0][0x2ec] ;  /* 0x0000bb0030307a20 */ /* 0x000fe20000410000 */
[----:B------:R-:W4:Y:S01]  /*75a0*/  MUFU.TANH R94, R54 ;  /* 0x00000036005e7308 */ /* 0x000f220000002400 */
[----:B------:R-:W-:Y:S01]  /*75b0*/  FMUL.FTZ R49, R49, c[0x0][0x2ec] ;  /* 0x0000bb0031317a20 */ /* 0x000fe20000410000 */
[----:B-1----:R-:W-:Y:S01]  /*75c0*/  FSEL R100, R100, -INF , !P4 ;  /* 0xff80000064647808 */ /* 0x002fe20006000000 */
[----:B------:R-:W-:Y:S01]  /*75d0*/  FMUL.FTZ R50, R50, c[0x0][0x2ec] ;  /* 0x0000bb0032327a20 */ /* 0x000fe20000410000 */
[----:B------:R-:W-:Y:S01]  /*75e0*/  ISETP.GE.AND P4, PT, R2, R15, PT ;  /* 0x0000000f0200720c */ /* 0x000fe20003f86270 */
[----:B------:R-:W-:Y:S01]  /*75f0*/  FMUL.FTZ R51, R51, c[0x0][0x2ec] ;  /* 0x0000bb0033337a20 */ /* 0x000fe20000410000 */
[----:B---3--:R-:W-:Y:S01]  /*7600*/  HMMA.16816.F32.BF16 R44, R20, R34, RZ ;  /* 0x00000022142c723c */ /* 0x008fe200000418ff */
[----:B------:R-:W1:Y:S01]  /*7610*/  LDSM.16.M88.4 R32, [R195] ;  /* 0x00000000c320783b */ /* 0x000e620000000200 */
[----:B------:R-:W3:Y:S01]  /*7620*/  MUFU.TANH R65, R48 ;  /* 0x0000003000417308 */ /* 0x000ee20000002400 */
[----:B----4-:R-:W-:-:S07]  /*7630*/  FSEL R94, R94, -INF , !P1 ;  /* 0xff8000005e5e7808 */ /* 0x010fce0004800000 */
[----:B------:R-:W-:Y:S08]  /*7640*/  MUFU.TANH R67, R49 ;  /* 0x0000003100437308 */ /* 0x000ff00000002400 */
[----:B------:R-:W-:Y:S01]  /*7650*/  MUFU.TANH R85, R50 ;  /* 0x0000003200557308 */ /* 0x000fe20000002400 */
[----:B---3--:R-:W-:-:S07]  /*7660*/  FSEL R65, R65, -INF , !P4 ;  /* 0xff80000041417808 */ /* 0x008fce0006000000 */
[----:B------:R3:W-:Y:S08]  /*7670*/  MUFU.TANH R88, R51 ;  /* 0x0000003300587308 */ /* 0x0007f00000002400 */
[----:B------:R-:W4:Y:S01]  /*7680*/  MUFU.TANH R101, R55 ;  /* 0x0000003700657308 */ /* 0x000f220000002400 */
[----:B---3--:R-:W-:Y:S07]  /*7690*/  HMMA.16816.F32.BF16 R48, R4, R26, R40 ;  /* 0x0000001a0430723c */ /* 0x008fee0000041828 */
[----:B------:R-:W-:Y:S01]  /*76a0*/  MUFU.TANH R92, R56 ;  /* 0x00000038005c7308 */ /* 0x000fe20000002400 */
[----:B--2---:R-:W-:Y:S07]  /*76b0*/  HMMA.16816.F32.BF16 R40, R20, R28, RZ ;  /* 0x0000001c1428723c */ /* 0x004fee00000418ff */
[----:B------:R-:W-:Y:S01]  /*76c0*/  MUFU.TANH R97, R57 ;  /* 0x0000003900617308 */ /* 0x000fe20000002400 */
[----:B----4-:R-:W-:Y:S01]  /*76d0*/  FSEL R101, R101, -INF , !P2 ;  /* 0xff80000065657808 */ /* 0x010fe20005000000 */
[----:B------:R-:W-:Y:S06]  /*76e0*/  HMMA.16816.F32.BF16 R52, R8, R26, R44 ;  /* 0x0000001a0834723c */ /* 0x000fec000004182c */
[----:B------:R-:W2:Y:S02]  /*76f0*/  MUFU.TANH R108, R58 ;  /* 0x0000003a006c7308 */ /* 0x000ea40000002400 */
[----:B------:R-:W-:Y:S06]  /*7700*/  HMMA.16816.F32.BF16 R24, R16, R28, RZ ;  /* 0x0000001c1018723c */ /* 0x000fec00000418ff */
[----:B------:R3:W4:Y:S01]  /*7710*/  MUFU.TANH R111, R59 ;  /* 0x0000003b006f7308 */ /* 0x0007220000002400 */
[----:B------:R-:W-:-:S02]  /*7720*/  FMUL.FTZ R48, R48, c[0x0][0x2ec] ;  /* 0x0000bb0030307a20 */ /* 0x000fc40000410000 */
[----:B------:R-:W-:Y:S02]  /*7730*/  FMUL.FTZ R49, R49, c[0x0][0x2ec] ;  /* 0x0000bb0031317a20 */ /* 0x000fe40000410000 */
[----:B------:R-:W-:Y:S01]  /*7740*/  FMUL.FTZ R50, R50, c[0x0][0x2ec] ;  /* 0x0000bb0032327a20 */ /* 0x000fe20000410000 */
[----:B-1----:R-:W-:Y:S01]  /*7750*/  HMMA.16816.F32.BF16 R44, R8, R32, R40 ;  /* 0x00000020082c723c */ /* 0x002fe20000041828 */
[----:B------:R-:W1:Y:S01]  /*7760*/  LDSM.16.M88.4 R40, [R184+0x2c00] ;  /* 0x002c0000b828783b */ /* 0x000e620000000200 */
[----:B------:R-:W-:Y:S01]  /*7770*/  FMUL.FTZ R51, R51, c[0x0][0x2ec] ;  /* 0x0000bb0033337a20 */ /* 0x000fe20000410000 */
[----:B------:R-:W5:Y:S01]  /*7780*/  MUFU.TANH R99, R48 ;  /* 0x0000003000637308 */ /* 0x000f620000002400 */
[----:B--2---:R-:W-:Y:S01]  /*7790*/  FSEL R108, R108, -INF , !P5 ;  /* 0xff8000006c6c7808 */ /* 0x004fe20006800000 */
[----:B------:R-:W-:Y:S02]  /*77a0*/  FMUL.FTZ R52, R52, c[0x0][0x2ec] ;  /* 0x0000bb0034347a20 */ /* 0x000fe40000410000 */
[----:B------:R-:W-:-:S04]  /*77b0*/  FMUL.FTZ R53, R53, c[0x0][0x2ec] ;  /* 0x0000bb0035357a20 */ /* 0x000fc80000410000 */
[----:B------:R-:W-:Y:S01]  /*77c0*/  MUFU.TANH R102, R49 ;  /* 0x0000003100667308 */ /* 0x000fe20000002400 */
[----:B------:R-:W-:Y:S02]  /*77d0*/  FMUL.FTZ R54, R54, c[0x0][0x2ec] ;  /* 0x0000bb0036367a20 */ /* 0x000fe40000410000 */
[----:B------:R-:W-:Y:S01]  /*77e0*/  FMUL.FTZ R55, R55, c[0x0][0x2ec] ;  /* 0x0000bb0037377a20 */ /* 0x000fe20000410000 */
[----:B---3--:R-:W-:Y:S04]  /*77f0*/  HMMA.16816.F32.BF16 R56, R4, R32, R24 ;  /* 0x000000200438723c */ /* 0x008fe80000041818 */
[----:B------:R-:W2:Y:S04]  /*7800*/  MUFU.TANH R113, R50 ;  /* 0x0000003200717308 */ /* 0x000ea80000002400 */
[----:B------:R-:W-:Y:S01]  /*7810*/  HMMA.16816.F32.BF16 R24, R16, R30, RZ ;  /* 0x0000001e1018723c */ /* 0x000fe200000418ff */
[----:B------:R-:W-:-:S02]  /*7820*/  FMUL.FTZ R44, R44, c[0x0][0x2ec] ;  /* 0x0000bb002c2c7a20 */ /* 0x000fc40000410000 */
[----:B------:R-:W-:Y:S01]  /*7830*/  FMUL.FTZ R45, R45, c[0x0][0x2ec] ;  /* 0x0000bb002d2d7a20 */ /* 0x000fe20000410000 */
[----:B------:R1:W-:Y:S01]  /*7840*/  MUFU.TANH R116, R51 ;  /* 0x0000003300747308 */ /* 0x0003e20000002400 */
[----:B------:R-:W-:Y:S02]  /*7850*/  FMUL.FTZ R46, R46, c[0x0][0x2ec] ;  /* 0x0000bb002e2e7a20 */ /* 0x000fe40000410000 */
[----:B------:R-:W-:Y:S01]  /*7860*/  FMUL.FTZ R47, R47, c[0x0][0x2ec] ;  /* 0x0000bb002f2f7a20 */ /* 0x000fe20000410000 */
[----:B------:R-:W-:Y:S04]  /*7870*/  HMMA.16816.F32.BF16 R28, R20, R30, RZ ;  /* 0x0000001e141c723c */ /* 0x000fe800000418ff */
[----:B------:R-:W-:Y:S04]  /*7880*/  MUFU.TANH R62, R44 ;  /* 0x0000002c003e7308 */ /* 0x000fe80000002400 */
[----:B------:R-:W-:-:S02]  /*7890*/  FMUL.FTZ R56, R56, c[0x0][0x2ec] ;  /* 0x0000bb0038387a20 */ /* 0x000fc40000410000 */
[----:B------:R-:W-:Y:S02]  /*78a0*/  FMUL.FTZ R57, R57, c[0x0][0x2ec] ;  /* 0x0000bb0039397a20 */ /* 0x000fe40000410000 */
[----:B------:R-:W-:Y:S01]  /*78b0*/  MUFU.TANH R63, R45 ;  /* 0x0000002d003f7308 */ /* 0x000fe20000002400 */
[----:B-1----:R-:W-:Y:S01]  /*78c0*/  HMMA.16816.F32.BF16 R48, R20, R40, RZ ;  /* 0x000000281430723c */ /* 0x002fe200000418ff */
[----:B------:R-:W-:Y:S02]  /*78d0*/  FMUL.FTZ R58, R58, c[0x0][0x2ec] ;  /* 0x0000bb003a3a7a20 */ /* 0x000fe40000410000 */
[----:B------:R-:W-:-:S04]  /*78e0*/  FMUL.FTZ R59, R59, c[0x0][0x2ec] ;  /* 0x0000bb003b3b7a20 */ /* 0x000fc80000410000 */
[----:B------:R-:W-:Y:S08]  /*78f0*/  MUFU.TANH R83, R46 ;  /* 0x0000002e00537308 */ /* 0x000ff00000002400 */
[----:B------:R1:W-:Y:S08]  /*7900*/  MUFU.TANH R87, R47 ;  /* 0x0000002f00577308 */ /* 0x0003f00000002400 */
[----:B------:R-:W-:Y:S01]  /*7910*/  MUFU.TANH R115, R56 ;  /* 0x0000003800737308 */ /* 0x000fe20000002400 */
[-C--:B-1----:R-:W-:Y:S01]  /*7920*/  HMMA.16816.F32.BF16 R44, R4, R34.reuse, R24 ;  /* 0x00000022042c723c */ /* 0x082fe20000041818 */
[----:B------:R-:W1:Y:S06]  /*7930*/  LDSM.16.M88.4 R24, [R194] ;  /* 0x00000000c218783b */ /* 0x000e6c0000000200 */
[----:B------:R-:W-:Y:S01]  /*7940*/  MUFU.TANH R114, R57 ;  /* 0x0000003900727308 */ /* 0x000fe20000002400 */
[----:B------:R-:W-:Y:S07]  /*7950*/  HMMA.16816.F32.BF16 R32, R8, R34, R28 ;  /* 0x000000220820723c */ /* 0x000fee000004181c */
[----:B------:R-:W-:Y:S01]  /*7960*/  MUFU.TANH R120, R58 ;  /* 0x0000003a00787308 */ /* 0x000fe20000002400 */
[----:B------:R-:W-:Y:S07]  /*7970*/  HMMA.16816.F32.BF16 R28, R16, R40, RZ ;  /* 0x00000028101c723c */ /* 0x000fee00000418ff */
[----:B------:R1:W-:Y:S01]  /*7980*/  MUFU.TANH R122, R59 ;  /* 0x0000003b007a7308 */ /* 0x0003e20000002400 */
[----:B------:R-:W-:-:S02]  /*7990*/  FMUL.FTZ R44, R44, c[0x0][0x2ec] ;  /* 0x0000bb002c2c7a20 */ /* 0x000fc40000410000 */
[----:B------:R-:W-:-:S05]  /*79a0*/  FMUL.FTZ R45, R45, c[0x0][0x2ec] ;  /* 0x0000bb002d2d7a20 */ /* 0x000fca0000410000 */
[----:B------:R-:W-:Y:S01]  /*79b0*/  MUFU.TANH R64, R52 ;  /* 0x0000003400407308 */ /* 0x000fe20000002400 */
[----:B------:R-:W-:Y:S02]  /*79c0*/  FMUL.FTZ R46, R46, c[0x0][0x2ec] ;  /* 0x0000bb002e2e7a20 */ /* 0x000fe40000410000 */
[----:B------:R-:W-:Y:S02]  /*79d0*/  FMUL.FTZ R47, R47, c[0x0][0x2ec] ;  /* 0x0000bb002f2f7a20 */ /* 0x000fe40000410000 */
[----:B------:R-:W-:Y:S02]  /*79e0*/  FMUL.FTZ R32, R32, c[0x0][0x2ec] ;  /* 0x0000bb0020207a20 */ /* 0x000fe40000410000 */
[----:B------:R-:W-:Y:S01]  /*79f0*/  FMUL.FTZ R33, R33, c[0x0][0x2ec] ;  /* 0x0000bb0021217a20 */ /* 0x000fe20000410000 */
[----:B------:R-:W-:Y:S01]  /*7a00*/  MUFU.TANH R117, R44 ;  /* 0x0000002c00757308 */ /* 0x000fe20000002400 */
[----:B------:R-:W-:Y:S02]  /*7a10*/  FMUL.FTZ R34, R34, c[0x0][0x2ec] ;  /* 0x0000bb0022227a20 */ /* 0x000fe40000410000 */
[----:B------:R-:W-:Y:S01]  /*7a20*/  FMUL.FTZ R35, R35, c[0x0][0x2ec] ;  /* 0x0000bb0023237a20 */ /* 0x000fe20000410000 */
[-C--:B-1----:R-:W-:Y:S01]  /*7a30*/  HMMA.16816.F32.BF16 R56, R4, R24.reuse, R28 ;  /* 0x000000180438723c */ /* 0x082fe2000004181c */
[----:B------:R-:W1:Y:S03]  /*7a40*/  LDSM.16.M88.4 R28, [R184+0x3000] ;  /* 0x00300000b81c783b */ /* 0x000e660000000200 */
[----:B------:R-:W-:Y:S04]  /*7a50*/  MUFU.TANH R118, R45 ;  /* 0x0000002d00767308 */ /* 0x000fe80000002400 */
[----:B------:R-:W-:Y:S04]  /*7a60*/  HMMA.16816.F32.BF16 R48, R8, R24, R48 ;  /* 0x000000180830723c */ /* 0x000fe80000041830 */
[----:B------:R-:W-:Y:S08]  /*7a70*/  MUFU.TANH R124, R46 ;  /* 0x0000002e007c7308 */ /* 0x000ff00000002400 */
[----:B------:R3:W-:Y:S04]  /*7a80*/  MUFU.TANH R129, R47 ;  /* 0x0000002f00817308 */ /* 0x0007e80000002400 */
[----:B------:R-:W-:-:S04]  /*7a90*/  FMUL.FTZ R56, R56, c[0x0][0x2ec] ;  /* 0x0000bb0038387a20 */ /* 0x000fc80000410000 */
[----:B------:R-:W-:Y:S01]  /*7aa0*/  MUFU.TANH R103, R32 ;  /* 0x0000002000677308 */ /* 0x000fe20000002400 */
[----:B------:R-:W-:Y:S02]  /*7ab0*/  FMUL.FTZ R57, R57, c[0x0][0x2ec] ;  /* 0x0000bb0039397a20 */ /* 0x000fe40000410000 */
[----:B------:R-:W-:Y:S02]  /*7ac0*/  FMUL.FTZ R58, R58, c[0x0][0x2ec] ;  /* 0x0000bb003a3a7a20 */ /* 0x000fe40000410000 */
[----:B------:R-:W-:Y:S02]  /*7ad0*/  FMUL.FTZ R59, R59, c[0x0][0x2ec] ;  /* 0x0000bb003b3b7a20 */ /* 0x000fe40000410000 */
[----:B------:R-:W-:Y:S01]  /*7ae0*/  FMUL.FTZ R48, R48, c[0x0][0x2ec] ;  /* 0x0000bb0030307a20 */ /* 0x000fe20000410000 */
[----:B------:R-:W-:Y:S01]  /*7af0*/  MUFU.TANH R60, R33 ;  /* 0x00000021003c7308 */ /* 0x000fe20000002400 */
[----:B---3--:R-:W-:Y:S01]  /*7b00*/  HMMA.16816.F32.BF16 R44, R20, R42, RZ ;  /* 0x0000002a142c723c */ /* 0x008fe200000418ff */
[----:B------:R-:W-:-:S02]  /*7b10*/  FMUL.FTZ R49, R49, c[0x0][0x2ec] ;  /* 0x0000bb0031317a20 */ /* 0x000fc40000410000 */
[----:B------:R-:W-:Y:S02]  /*7b20*/  FMUL.FTZ R50, R50, c[0x0][0x2ec] ;  /* 0x0000bb0032327a20 */ /* 0x000fe40000410000 */
[----:B------:R-:W-:Y:S02]  /*7b30*/  FMUL.FTZ R51, R51, c[0x0][0x2ec] ;  /* 0x0000bb0033337a20 */ /* 0x000fe40000410000 */
[----:B------:R-:W-:Y:S08]  /*7b40*/  MUFU.TANH R77, R34 ;  /* 0x00000022004d7308 */ /* 0x000ff00000002400 */
[----:B------:R3:W-:Y:S08]  /*7b50*/  MUFU.TANH R79, R35 ;  /* 0x00000023004f7308 */ /* 0x0007f00000002400 */
[----:B------:R-:W1:Y:S01]  /*7b60*/  MUFU.TANH R61, R53 ;  /* 0x00000035003d7308 */ /* 0x000e620000002400 */
[----:B---3--:R-:W-:Y:S01]  /*7b70*/  HMMA.16816.F32.BF16 R32, R16, R42, RZ ;  /* 0x0000002a1020723c */ /* 0x008fe200000418ff */
[----:B------:R-:W3:Y:S06]  /*7b80*/  LDSM.16.M88.4 R40, [R193] ;  /* 0x00000000c128783b */ /* 0x000eec0000000200 */
[----:B------:R-:W1:Y:S08]  /*7b90*/  MUFU.TANH R78, R54 ;  /* 0x00000036004e7308 */ /* 0x000e700000002400 */
[----:B------:R1:W1:Y:S08]  /*7ba0*/  MUFU.TANH R82, R55 ;  /* 0x0000003700527308 */ /* 0x0002700000002400 */
[----:B------:R-:W-:Y:S08]  /*7bb0*/  MUFU.TANH R76, R48 ;  /* 0x00000030004c7308 */ /* 0x000ff00000002400 */
[----:B------:R-:W-:Y:S01]  /*7bc0*/  MUFU.TANH R107, R49 ;  /* 0x00000031006b7308 */ /* 0x000fe20000002400 */
[----:B-1----:R-:W-:Y:S07]  /*7bd0*/  HMMA.16816.F32.BF16 R52, R8, R26, R44 ;  /* 0x0000001a0834723c */ /* 0x002fee000004182c */
[----:B------:R-:W-:Y:S08]  /*7be0*/  MUFU.TANH R105, R50 ;  /* 0x0000003200697308 */ /* 0x000ff00000002400 */
[----:B------:R1:W1:Y:S08]  /*7bf0*/  MUFU.TANH R81, R51 ;  /* 0x0000003300517308 */ /* 0x0002700000002400 */
[----:B------:R-:W2:Y:S01]  /*7c00*/  MUFU.TANH R125, R56 ;  /* 0x00000038007d7308 */ /* 0x000ea20000002400 */
[----:B------:R-:W-:-:S02]  /*7c10*/  FMUL.FTZ R52, R52, c[0x0][0x2ec] ;  /* 0x0000bb0034347a20 */ /* 0x000fc40000410000 */
[----:B------:R-:W-:Y:S02]  /*7c20*/  FMUL.FTZ R53, R53, c[0x0][0x2ec] ;  /* 0x0000bb0035357a20 */ /* 0x000fe40000410000 */
[----:B------:R-:W-:Y:S02]  /*7c30*/  FMUL.FTZ R54, R54, c[0x0][0x2ec] ;  /* 0x0000bb0036367a20 */ /* 0x000fe40000410000 */
[----:B------:R-:W-:Y:S01]  /*7c40*/  FMUL.FTZ R55, R55, c[0x0][0x2ec] ;  /* 0x0000bb0037377a20 */ /* 0x000fe20000410000 */
[----:B-1----:R-:W-:Y:S01]  /*7c50*/  HMMA.16816.F32.BF16 R48, R4, R26, R32 ;  /* 0x0000001a0430723c */ /* 0x002fe20000041820 */
[----:B------:R-:W1:Y:S07]  /*7c60*/  MUFU.TANH R127, R57 ;  /* 0x00000039007f7308 */ /* 0x000e6e0000002400 */
[-C--:B------:R-:W-:Y:S01]  /*7c70*/  HMMA.16816.F32.BF16 R24, R16, R28.reuse, RZ ;  /* 0x0000001c1018723c */ /* 0x080fe200000418ff */
[----:B------:R-:W1:Y:S07]  /*7c80*/  MUFU.TANH R132, R58 ;  /* 0x0000003a00847308 */ /* 0x000e6e0000002400 */
[----:B------:R-:W-:Y:S01]  /*7c90*/  HMMA.16816.F32.BF16 R32, R20, R28, RZ ;  /* 0x0000001c1420723c */ /* 0x000fe200000418ff */
[----:B------:R3:W1:Y:S07]  /*7ca0*/  MUFU.TANH R172, R59 ;  /* 0x0000003b00ac7308 */ /* 0x00066e0000002400 */
[----:B------:R-:W-:Y:S01]  /*7cb0*/  FMUL.FTZ R48, R48, c[0x0][0x2ec] ;  /* 0x0000bb0030307a20 */ /* 0x000fe20000410000 */
[----:B------:R-:W-:Y:S01]  /*7cc0*/  MUFU.TANH R73, R52 ;  /* 0x0000003400497308 */ /* 0x000fe20000002400 */
[----:B------:R-:W-:-:S02]  /*7cd0*/  FMUL.FTZ R49, R49, c[0x0][0x2ec] ;  /* 0x0000bb0031317a20 */ /* 0x000fc40000410000 */
[----:B------:R-:W-:Y:S02]  /*7ce0*/  FMUL.FTZ R50, R50, c[0x0][0x2ec] ;  /* 0x0000bb0032327a20 */ /* 0x000fe40000410000 */
[----:B------:R-:W-:Y:S02]  /*7cf0*/  FMUL.FTZ R51, R51, c[0x0][0x2ec] ;  /* 0x0000bb0033337a20 */ /* 0x000fe40000410000 */
[-C--:B---3--:R-:W-:Y:S01]  /*7d00*/  HMMA.16816.F32.BF16 R56, R4, R40.reuse, R24 ;  /* 0x000000280438723c */ /* 0x088fe20000041818 */
[----:B------:R-:W3:Y:S07]  /*7d10*/  MUFU.TANH R130, R48 ;  /* 0x0000003000827308 */ /* 0x000eee0000002400 */
[----:B------:R-:W-:Y:S01]  /*7d20*/  HMMA.16816.F32.BF16 R44, R8, R40, R32 ;  /* 0x00000028082c723c */ /* 0x000fe20000041820 */
[----:B------:R-:W1:Y:S01]  /*7d30*/  LDSM.16.M88.4 R32, [R184+0x3400] ;  /* 0x00340000b820783b */ /* 0x000e620000000200 */
[----:B------:R-:W-:Y:S06]  /*7d40*/  MUFU.TANH R126, R49 ;  /* 0x00000031007e7308 */ /* 0x000fec0000002400 */
[----:B------:R-:W-:Y:S02]  /*7d50*/  HMMA.16816.F32.BF16 R24, R16, R30, RZ ;  /* 0x0000001e1018723c */ /* 0x000fe400000418ff */
[----:B------:R-:W1:Y:S06]  /*7d60*/  MUFU.TANH R171, R50 ;  /* 0x0000003200ab7308 */ /* 0x000e6c0000002400 */
[----:B------:R-:W-:-:S02]  /*7d70*/  FMUL.FTZ R59, R59, c[0x0][0x2ec] ;  /* 0x0000bb003b3b7a20 */ /* 0x000fc40000410000 */
[----:B------:R2:W1:Y:S01]  /*7d80*/  MUFU.TANH R175, R51 ;  /* 0x0000003300af7308 */ /* 0x0004620000002400 */
[----:B------:R-:W-:Y:S02]  /*7d90*/  FMUL.FTZ R58, R58, c[0x0][0x2ec] ;  /* 0x0000bb003a3a7a20 */ /* 0x000fe40000410000 */
[----:B------:R-:W-:Y:S02]  /*7da0*/  FMUL.FTZ R57, R57, c[0x0][0x2ec] ;  /* 0x0000bb0039397a20 */ /* 0x000fe40000410000 */
[----:B------:R-:W-:Y:S02]  /*7db0*/  FMUL.FTZ R56, R56, c[0x0][0x2ec] ;  /* 0x0000bb0038387a20 */ /* 0x000fe40000410000 */
[----:B------:R-:W-:Y:S01]  /*7dc0*/  FMUL.FTZ R44, R44, c[0x0][0x2ec] ;  /* 0x0000bb002c2c7a20 */ /* 0x000fe20000410000 */
[----:B------:R-:W1:Y:S01]  /*7dd0*/  MUFU.TANH R72, R53 ;  /* 0x0000003500487308 */ /* 0x000e620000002400 */
[----:B------:R-:W-:Y:S02]  /*7de0*/  FMUL.FTZ R45, R45, c[0x0][0x2ec] ;  /* 0x0000bb002d2d7a20 */ /* 0x000fe40000410000 */
[----:B------:R-:W-:-:S02]  /*7df0*/  FMUL.FTZ R46, R46, c[0x0][0x2ec] ;  /* 0x0000bb002e2e7a20 */ /* 0x000fc40000410000 */
[----:B------:R-:W-:Y:S01]  /*7e00*/  FMUL.FTZ R47, R47, c[0x0][0x2ec] ;  /* 0x0000bb002f2f7a20 */ /* 0x000fe20000410000 */
[----:B--2---:R-:W-:Y:S02]  /*7e10*/  HMMA.16816.F32.BF16 R48, R20, R30, RZ ;  /* 0x0000001e1430723c */ /* 0x004fe400000418ff */
[----:B------:R-:W-:Y:S06]  /*7e20*/  MUFU.TANH R71, R44 ;  /* 0x0000002c00477308 */ /* 0x000fec0000002400 */
[-C--:B------:R-:W-:Y:S01]  /*7e30*/  HMMA.16816.F32.BF16 R28, R4, R42.reuse, R24 ;  /* 0x0000002a041c723c */ /* 0x080fe20000041818 */
[----:B------:R-:W2:Y:S01]  /*7e40*/  LDSM.16.M88.4 R24, [R192] ;  /* 0x00000000c018783b */ /* 0x000ea20000000200 */
[----:B------:R-:W-:Y:S08]  /*7e50*/  MUFU.TANH R91, R45 ;  /* 0x0000002d005b7308 */ /* 0x000ff00000002400 */
[----:B------:R-:W-:Y:S06]  /*7e60*/  MUFU.TANH R90, R46 ;  /* 0x0000002e005a7308 */ /* 0x000fec0000002400 */
[----:B------:R-:W-:Y:S02]  /*7e70*/  HMMA.16816.F32.BF16 R48, R8, R42, R48 ;  /* 0x0000002a0830723c */ /* 0x000fe40000041830 */
[----:B------:R1:W-:Y:S06]  /*7e80*/  MUFU.TANH R74, R47 ;  /* 0x0000002f004a7308 */ /* 0x0003ec0000002400 */
[----:B------:R-:W-:-:S02]  /*7e90*/  FMUL.FTZ R28, R28, c[0x0][0x2ec] ;  /* 0x0000bb001c1c7a20 */ /* 0x000fc40000410000 */
[----:B------:R-:W-:Y:S01]  /*7ea0*/  FMUL.FTZ R29, R29, c[0x0][0x2ec] ;  /* 0x0000bb001d1d7a20 */ /* 0x000fe20000410000 */
[----:B------:R-:W2:Y:S01]  /*7eb0*/  MUFU.TANH R106, R54 ;  /* 0x00000036006a7308 */ /* 0x000ea20000002400 */
[----:B------:R-:W-:Y:S02]  /*7ec0*/  FMUL.FTZ R30, R30, c[0x0][0x2ec] ;  /* 0x0000bb001e1e7a20 */ /* 0x000fe40000410000 */
[----:B------:R-:W-:Y:S01]  /*7ed0*/  FMUL.FTZ R31, R31, c[0x0][0x2ec] ;  /* 0x0000bb001f1f7a20 */ /* 0x000fe20000410000 */
[----:B-1----:R-:W-:Y:S04]  /*7ee0*/  HMMA.16816.F32.BF16 R44, R20, R32, RZ ;  /* 0x00000020142c723c */ /* 0x002fe800000418ff */
[----:B------:R-:W-:Y:S05]  /*7ef0*/  MUFU.TANH R176, R28 ;  /* 0x0000001c00b07308 */ /* 0x000fea0000002400 */
[----:B------:R-:W-:-:S02]  /*7f00*/  FMUL.FTZ R48, R48, c[0x0][0x2ec] ;  /* 0x0000bb0030307a20 */ /* 0x000fc40000410000 */
[----:B------:R-:W-:Y:S01]  /*7f10*/  FMUL.FTZ R49, R49, c[0x0][0x2ec] ;  /* 0x0000bb0031317a20 */ /* 0x000fe20000410000 */
[----:B------:R-:W-:Y:S01]  /*7f20*/  MUFU.TANH R173, R29 ;  /* 0x0000001d00ad7308 */ /* 0x000fe20000002400 */
[----:B------:R-:W-:Y:S02]  /*7f30*/  FMUL.FTZ R50, R50, c[0x0][0x2ec] ;  /* 0x0000bb0032327a20 */ /* 0x000fe40000410000 */
[----:B------:R-:W-:-:S05]  /*7f40*/  FMUL.FTZ R51, R51, c[0x0][0x2ec] ;  /* 0x0000bb0033337a20 */ /* 0x000fca0000410000 */
[----:B------:R-:W-:Y:S04]  /*7f50*/  MUFU.TANH R201, R30 ;  /* 0x0000001e00c97308 */ /* 0x000fe80000002400 */
[----:B--2---:R-:W-:Y:S04]  /*7f60*/  HMMA.16816.F32.BF16 R40, R8, R24, R44 ;  /* 0x000000180828723c */ /* 0x004fe8000004182c */
[----:B------:R1:W-:Y:S08]  /*7f70*/  MUFU.TANH R203, R31 ;  /* 0x0000001f00cb7308 */ /* 0x0003f00000002400 */
[----:B------:R-:W-:Y:S01]  /*7f80*/  MUFU.TANH R39, R48 ;  /* 0x0000003000277308 */ /* 0x000fe20000002400 */
[----:B-1----:R-:W-:Y:S07]  /*7f90*/  HMMA.16816.F32.BF16 R28, R16, R32, RZ ;  /* 0x00000020101c723c */ /* 0x002fee00000418ff */
[----:B------:R-:W-:Y:S04]  /*7fa0*/  MUFU.TANH R208, R49 ;  /* 0x0000003100d07308 */ /* 0x000fe80000002400 */
[----:B------:R-:W-:-:S02]  /*7fb0*/  FMUL.FTZ R40, R40, c[0x0][0x2ec] ;  /* 0x0000bb0028287a20 */ /* 0x000fc40000410000 */
[----:B------:R-:W-:Y:S02]  /*7fc0*/  FMUL.FTZ R41, R41, c[0x0][0x2ec] ;  /* 0x0000bb0029297a20 */ /* 0x000fe40000410000 */
[----:B------:R-:W-:Y:S01]  /*7fd0*/  MUFU.TANH R206, R50 ;  /* 0x0000003200ce7308 */ /* 0x000fe20000002400 */
[----:B------:R-:W-:Y:S02]  /*7fe0*/  FMUL.FTZ R42, R42, c[0x0][0x2ec] ;  /* 0x0000bb002a2a7a20 */ /* 0x000fe40000410000 */
[----:B------:R-:W-:-:S05]  /*7ff0*/  FMUL.FTZ R43, R43, c[0x0][0x2ec] ;  /* 0x0000bb002b2b7a20 */ /* 0x000fca0000410000 */
[----:B------:R1:W-:Y:S08]  /*8000*/  MUFU.TANH R205, R51 ;  /* 0x0000003300cd7308 */ /* 0x0003f00000002400 */
[----:B------:R-:W-:Y:S01]  /*8010*/  MUFU.TANH R177, R40 ;  /* 0x0000002800b17308 */ /* 0x000fe20000002400 */
[----:B-1----:R-:W-:Y:S07]  /*8020*/  HMMA.16816.F32.BF16 R48, R4, R24, R28 ;  /* 0x000000180430723c */ /* 0x002fee000004181c */
[----:B------:R-:W-:Y:S01]  /*8030*/  MUFU.TANH R181, R41 ;  /* 0x0000002900b57308 */ /* 0x000fe20000002400 */
[----:B------:R-:W-:Y:S01]  /*8040*/  IADD3 R24, R0, 0x9, RZ ;  /* 0x0000000900187810 */ /* 0x000fe20007ffe0ff */
[----:B------:R-:W-:Y:S06]  /*8050*/  HMMA.16816.F32.BF16 R28, R16, R34, RZ ;  /* 0x00000022101c723c */ /* 0x000fec00000418ff */
[----:B------:R-:W-:Y:S01]  /*8060*/  MUFU.TANH R182, R42 ;  /* 0x0000002a00b67308 */ /* 0x000fe20000002400 */
[----:B------:R-:W-:-:S02]  /*8070*/  ISETP.GE.AND P6, PT, R24, R13, PT ;  /* 0x0000000d1800720c */ /* 0x000fc40003fc6270 */
[C---:B------:R-:W-:Y:S02]  /*8080*/  ISETP.GE.AND P1, PT, R24.reuse, R15, PT ;  /* 0x0000000f1800720c */ /* 0x040fe40003f26270 */
[C---:B------:R-:W-:Y:S01]  /*8090*/  ISETP.GE.AND P2, PT, R24.reuse, R14, PT ;  /* 0x0000000e1800720c */ /* 0x040fe20003f46270 */
[----:B------:R-:W-:Y:S02]  /*80a0*/  HMMA.16816.F32.BF16 R32, R20, R34, RZ ;  /* 0x000000221420723c */ /* 0x000fe400000418ff */
[----:B------:R1:W-:Y:S01]  /*80b0*/  MUFU.TANH R179, R43 ;  /* 0x0000002b00b37308 */ /* 0x0003e20000002400 */
[----:B------:R-:W-:Y:S02]  /*80c0*/  ISETP.GE.AND P0, PT, R24, R12, PT ;  /* 0x0000000c1800720c */ /* 0x000fe40003f06270 */
[----:B------:R-:W-:Y:S02]  /*80d0*/  FSEL R95, R95, -INF , !P6 ;  /* 0xff8000005f5f7808 */ /* 0x000fe40007000000 */
[----:B------:R-:W-:Y:S01]  /*80e0*/  FSEL R104, R104, -INF , !P0 ;  /* 0xff80000068687808 */ /* 0x000fe20004000000 */
[----:B------:R-:W-:-:S02]  /*80f0*/  FMUL.FTZ R48, R48, c[0x0][0x2ec] ;  /* 0x0000bb0030307a20 */ /* 0x000fc40000410000 */
[----:B------:R2:W2:Y:S01]  /*8100*/  MUFU.TANH R75, R55 ;  /* 0x00000037004b7308 */ /* 0x0004a20000002400 */
[----:B------:R-:W-:Y:S01]  /*8110*/  FMUL.FTZ R49, R49, c[0x0][0x2ec] ;  /* 0x0000bb0031317a20 */ /* 0x000fe20000410000 */
[----:B------:R-:W-:Y:S01]  /*8120*/  FSEL R66, R66, -INF , !P1 ;  /* 0xff80000042427808 */ /* 0x000fe20004800000 */
[----:B------:R-:W-:Y:S01]  /*8130*/  FMUL.FTZ R50, R50, c[0x0][0x2ec] ;  /* 0x0000bb0032327a20 */ /* 0x000fe20000410000 */
[C---:B------:R-:W-:Y:S01]  /*8140*/  ISETP.GE.AND P6, PT, R2.reuse, R14, PT ;  /* 0x0000000e0200720c */ /* 0x040fe20003fc6270 */
[----:B------:R-:W-:Y:S01]  /*8150*/  FMUL.FTZ R51, R51, c[0x0][0x2ec] ;  /* 0x0000bb0033337a20 */ /* 0x000fe20000410000 */
[----:B------:R-:W-:Y:S01]  /*8160*/  ISETP.GE.AND P0, PT, R2, R13, PT ;  /* 0x0000000d0200720c */ /* 0x000fe20003f06270 */
[----:B------:R-:W-:Y:S01]  /*8170*/  HMMA.16816.F32.BF16 R44, R4, R26, R28 ;  /* 0x0000001a042c723c */ /* 0x000fe2000004181c */
[----:B-1----:R-:W1:Y:S01]  /*8180*/  LDSM.16.M88.4 R40, [R184+0x3800] ;  /* 0x00380000b828783b */ /* 0x002e620000000200 */
[----:B------:R-:W-:Y:S01]  /*8190*/  MUFU.TANH R199, R48 ;  /* 0x0000003000c77308 */ /* 0x000fe20000002400 */
[----:B------:R-:W-:-:S02]  /*81a0*/  IADD3 R2, R0, 0x18, RZ ;  /* 0x0000001800027810 */ /* 0x000fc40007ffe0ff */
[----:B------:R-:W-:Y:S02]  /*81b0*/  FSEL R84, R84, -INF , !P2 ;  /* 0xff80000054547808 */ /* 0x000fe40005000000 */
[----:B------:R-:W-:Y:S01]  /*81c0*/  IADD3 R28, R0, 0x11, RZ ;  /* 0x00000011001c7810 */ /* 0x000fe20007ffe0ff */
[----:B--2---:R-:W-:Y:S01]  /*81d0*/  HMMA.16816.F32.BF16 R52, R8, R26, R32 ;  /* 0x0000001a0834723c */ /* 0x004fe20000041820 */
[----:B------:R-:W2:Y:S01]  /*81e0*/  LDSM.16.M88.4 R24, [R191] ;  /* 0x00000000bf18783b */ /* 0x000ea20000000200 */
[----:B------:R-:W-:Y:S01]  /*81f0*/  MUFU.TANH R180, R49 ;  /* 0x0000003100b47308 */ /* 0x000fe20000002400 */
[C---:B------:R-:W-:Y:S02]  /*8200*/  ISETP.GE.AND P1, PT, R28.reuse, R15, PT ;  /* 0x0000000f1c00720c */ /* 0x040fe40003f26270 */
[----:B------:R-:W-:Y:S02]  /*8210*/  ISETP.GE.AND P3, PT, R28, R14, PT ;  /* 0x0000000e1c00720c */ /* 0x000fe40003f66270 */
[----:B------:R-:W-:-:S02]  /*8220*/  FSEL R67, R67, -INF , !P1 ;  /* 0xff80000043437808 */ /* 0x000fc40004800000 */
[CC--:B------:R-:W-:Y:S01]  /*8230*/  ISETP.GE.AND P2, PT, R28.reuse, R13.reuse, PT ;  /* 0x0000000d1c00720c */ /* 0x0c0fe20003f46270 */
[----:B------:R-:W-:Y:S01]  /*8240*/  MUFU.TANH R204, R50 ;  /* 0x0000003200cc7308 */ /* 0x000fe20000002400 */
[----:B------:R-:W-:Y:S02]  /*8250*/  ISETP.GE.AND P4, PT, R28, R12, PT ;  /* 0x0000000c1c00720c */ /* 0x000fe40003f86270 */
[----:B------:R-:W-:-:S03]  /*8260*/  ISETP.GE.AND P1, PT, R2, R13, PT ;  /* 0x0000000d0200720c */ /* 0x000fc60003f26270 */
[----:B------:R-:W-:Y:S01]  /*8270*/  FMUL.FTZ R44, R44, c[0x0][0x2ec] ;  /* 0x0000bb002c2c7a20 */ /* 0x000fe20000410000 */
[----:B------:R-:W-:Y:S01]  /*8280*/  FSEL R85, R85, -INF , !P6 ;  /* 0xff80000055557808 */ /* 0x000fe20007000000 */
[----:B------:R-:W-:Y:S01]  /*8290*/  FMUL.FTZ R45, R45, c[0x0][0x2ec] ;  /* 0x0000bb002d2d7a20 */ /* 0x000fe20000410000 */
[----:B------:R2:W-:Y:S01]  /*82a0*/  MUFU.TANH R207, R51 ;  /* 0x0000003300cf7308 */ /* 0x0005e20000002400 */
[----:B------:R-:W-:Y:S01]  /*82b0*/  FMUL.FTZ R46, R46, c[0x0][0x2ec] ;  /* 0x0000bb002e2e7a20 */ /* 0x000fe20000410000 */
[----:B------:R-:W-:Y:S01]  /*82c0*/  FSEL R88, R88, -INF , !P3 ;  /* 0xff80000058587808 */ /* 0x000fe20005800000 */
[----:B------:R-:W-:Y:S01]  /*82d0*/  FMUL.FTZ R47, R47, c[0x0][0x2ec] ;  /* 0x0000bb002f2f7a20 */ /* 0x000fe20000410000 */
[----:B------:R-:W-:Y:S02]  /*82e0*/  FSEL R92, R92, -INF , !P0 ;  /* 0xff8000005c5c7808 */ /* 0x000fe40004000000 */
[----:B------:R-:W-:Y:S01]  /*82f0*/  ISETP.GE.AND P6, PT, R2, R15, PT ;  /* 0x0000000f0200720c */ /* 0x000fe20003fc6270 */
[----:B------:R-:W-:Y:S01]  /*8300*/  FMUL.FTZ R52, R52, c[0x0][0x2ec] ;  /* 0x0000bb0034347a20 */ /* 0x000fe20000410000 */
[C---:B------:R-:W-:Y:S01]  /*8310*/  ISETP.GE.AND P3, PT, R2.reuse, R14, PT ;  /* 0x0000000e0200720c */ /* 0x040fe20003f66270 */
[----:B------:R-:W-:Y:S01]  /*8320*/  MUFU.TANH R197, R44 ;  /* 0x0000002c00c57308 */ /* 0x000fe20000002400 */
[----:B------:R-:W-:Y:S01]  /*8330*/  ISETP.GE.AND P0, PT, R2, R12, PT ;  /* 0x0000000c0200720c */ /* 0x000fe20003f06270 */
[----:B------:R-:W-:Y:S01]  /*8340*/  FMUL.FTZ R53, R53, c[0x0][0x2ec] ;  /* 0x0000bb0035357a20 */ /* 0x000fe20000410000 */
[----:B------:R-:W-:Y:S01]  /*8350*/  IADD3 R28, R0, 0x19, RZ ;  /* 0x00000019001c7810 */ /* 0x000fe20007ffe0ff */
[----:B------:R-:W-:Y:S01]  /*8360*/  FMUL.FTZ R54, R54, c[0x0][0x2ec] ;  /* 0x0000bb0036367a20 */ /* 0x000fe20000410000 */
[----:B-1----:R-:W-:Y:S01]  /*8370*/  HMMA.16816.F32.BF16 R32, R20, R40, RZ ;  /* 0x000000281420723c */ /* 0x002fe200000418ff */
[----:B------:R-:W-:Y:S01]  /*8380*/  IADD3 R2, R0, 0x20, RZ ;  /* 0x0000002000027810 */ /* 0x000fe20007ffe0ff */
[----:B------:R-:W-:Y:S01]  /*8390*/  FMUL.FTZ R55, R55, c[0x0][0x2ec] ;  /* 0x0000bb0037377a20 */ /* 0x000fe20000410000 */
[----:B------:R-:W-:Y:S01]  /*83a0*/  MUFU.TANH R200, R45 ;  /* 0x0000002d00c87308 */ /* 0x000fe20000002400 */
[----:B------:R-:W-:-:S02]  /*83b0*/  FSEL R97, R97, -INF , !P2 ;  /* 0xff80000061617808 */ /* 0x000fc40005000000 */
[----:B----4-:R-:W-:Y:S02]  /*83c0*/  FSEL R111, R111, -INF , !P4 ;  /* 0xff8000006f6f7808 */ /* 0x010fe40006000000 */
[----:B-----5:R-:W-:Y:S02]  /*83d0*/  FSEL R99, R99, -INF , !P1 ;  /* 0xff80000063637808 */ /* 0x020fe40004800000 */
[C---:B------:R-:W-:Y:S01]  /*83e0*/  ISETP.GE.AND P2, PT, R28.reuse, R13, PT ;  /* 0x0000000d1c00720c */ /* 0x040fe20003f46270 */
[----:B------:R-:W-:Y:S01]  /*83f0*/  MUFU.TANH R169, R46 ;  /* 0x0000002e00a97308 */ /* 0x000fe20000002400 */
[C---:B------:R-:W-:Y:S02]  /*8400*/  ISETP.GE.AND P5, PT, R28.reuse, R15, PT ;  /* 0x0000000f1c00720c */ /* 0x040fe40003fa6270 */
[C---:B------:R-:W-:Y:S02]  /*8410*/  ISETP.GE.AND P4, PT, R28.reuse, R14, PT ;  /* 0x0000000e1c00720c */ /* 0x040fe40003f86270 */
[----:B------:R-:W-:-:S02]  /*8420*/  ISETP.GE.AND P1, PT, R28, R12, PT ;  /* 0x0000000c1c00720c */ /* 0x000fc40003f26270 */
[----:B------:R-:W-:Y:S01]  /*8430*/  FSEL R113, R113, -INF , !P0 ;  /* 0xff80000071717808 */ /* 0x000fe20004000000 */
[----:B------:R1:W-:Y:S01]  /*8440*/  MUFU.TANH R170, R47 ;  /* 0x0000002f00aa7308 */ /* 0x0003e20000002400 */
[----:B------:R-:W-:Y:S02]  /*8450*/  ISETP.GE.AND P0, PT, R2, R15, PT ;  /* 0x0000000f0200720c */ /* 0x000fe40003f06270 */
[----:B------:R-:W-:Y:S02]  /*8460*/  IADD3 R28, R0, 0x21, RZ ;  /* 0x00000021001c7810 */ /* 0x000fe40007ffe0ff */
[----:B--2---:R-:W-:Y:S01]  /*8470*/  HMMA.16816.F32.BF16 R48, R8, R24, R32 ;  /* 0x000000180830723c */ /* 0x004fe20000041820 */
[----:B------:R-:W2:Y:S01]  /*8480*/  LDSM.16.M88.4 R32, [R184+0x3c00] ;  /* 0x003c0000b820783b */ /* 0x000ea20000000200 */
[----:B------:R-:W-:Y:S01]  /*8490*/  FSEL R61, R61, -INF , !P5 ;  /* 0xff8000003d3d7808 */ /* 0x000fe20006800000 */
[----:B------:R-:W-:Y:S01]  /*84a0*/  MUFU.TANH R131, R52 ;  /* 0x0000003400837308 */ /* 0x000fe20000002400 */
[----:B------:R-:W-:-:S02]  /*84b0*/  FSEL R78, R78, -INF , !P3 ;  /* 0xff8000004e4e7808 */ /* 0x000fc40005800000 */
[----:B------:R-:W-:Y:S02]  /*84c0*/  FSEL R82, R82, -INF , !P4 ;  /* 0xff80000052527808 */ /* 0x000fe40006000000 */
[----:B------:R-:W-:Y:S02]  /*84d0*/  FSEL R62, R62, -INF , !P0 ;  /* 0xff8000003e3e7808 */ /* 0x000fe40004000000 */
[C---:B------:R-:W-:Y:S01]  /*84e0*/  ISETP.GE.AND P5, PT, R28.reuse, R15, PT ;  /* 0x0000000f1c00720c */ /* 0x040fe20003fa6270 */
[----:B-1----:R-:W-:Y:S01]  /*84f0*/  HMMA.16816.F32.BF16 R44, R16, R40, RZ ;  /* 0x00000028102c723c */ /* 0x002fe200000418ff */
[C---:B------:R-:W-:Y:S01]  /*8500*/  ISETP.GE.AND P3, PT, R28.reuse, R14, PT ;  /* 0x0000000e1c00720c */ /* 0x040fe20003f66270 */
[----:B------:R-:W-:Y:S01]  /*8510*/  MUFU.TANH R168, R53 ;  /* 0x0000003500a87308 */ /* 0x000fe20000002400 */
[C---:B------:R-:W-:Y:S02]  /*8520*/  ISETP.GE.AND P4, PT, R28.reuse, R13, PT ;  /* 0x0000000d1c00720c */ /* 0x040fe40003f86270 */
[----:B------:R-:W-:-:S02]  /*8530*/  ISETP.GE.AND P0, PT, R28, R12, PT ;  /* 0x0000000c1c00720c */ /* 0x000fc40003f06270 */
[----:B------:R-:W1:Y:S01]  /*8540*/  LDSM.16.M88.4 R28, [R190] ;  /* 0x00000000be1c783b */ /* 0x000e620000000200 */
[----:B------:R-:W-:Y:S01]  /*8550*/  FSEL R102, R102, -INF , !P2 ;  /* 0xff80000066667808 */ /* 0x000fe20005000000 */
[----:B------:R-:W-:-:S04]  /*8560*/  DEPBAR.LE SB0, 0x0 ;  /* 0x000080000000791a */ /* 0x000fc80000000000 */
[----:B------:R-:W-:Y:S01]  /*8570*/  FSEL R116, R116, -INF , !P1 ;  /* 0xff80000074747808 */ /* 0x000fe20004800000 */
[----:B------:R-:W-:Y:S01]  /*8580*/  MUFU.TANH R135, R54 ;  /* 0x0000003600877308 */ /* 0x000fe20000002400 */
[----:B------:R-:W-:Y:S01]  /*8590*/  FSEL R64, R64, -INF , !P6 ;  /* 0xff80000040407808 */ /* 0x000fe20007000000 */
[----:B------:R-:W-:Y:S01]  /*85a0*/  FMUL.FTZ R48, R48, c[0x0][0x2ec] ;  /* 0x0000bb0030307a20 */ /* 0x000fe20000410000 */
[C---:B------:R-:W-:Y:S01]  /*85b0*/  ISETP.GE.AND P2, PT, R2.reuse, R14, PT ;  /* 0x0000000e0200720c */ /* 0x040fe20003f46270 */
[----:B------:R-:W-:Y:S01]  /*85c0*/  FMUL.FTZ R49, R49, c[0x0][0x2ec] ;  /* 0x0000bb0031317a20 */ /* 0x000fe20000410000 */
[----:B------:R-:W-:Y:S01]  /*85d0*/  ISETP.GE.AND P1, PT, R2, R13, PT ;  /* 0x0000000d0200720c */ /* 0x000fe20003f26270 */
[----:B------:R-:W-:Y:S01]  /*85e0*/  FMUL.FTZ R50, R50, c[0x0][0x2ec] ;  /* 0x0000bb0032327a20 */ /* 0x000fe20000410000 */
[----:B------:R-:W-:Y:S01]  /*85f0*/  ISETP.GE.AND P6, PT, R2, R12, PT ;  /* 0x0000000c0200720c */ /* 0x000fe20003fc6270 */
[----:B------:R4:W-:Y:S01]  /*8600*/  MUFU.TANH R133, R55 ;  /* 0x0000003700857308 */ /* 0x0009e20000002400 */
[----:B------:R-:W-:Y:S01]  /*8610*/  IADD3 R2, R0, 0x28, RZ ;  /* 0x0000002800027810 */ /* 0x000fe20007ffe0ff */
[----:B------:R-:W-:Y:S01]  /*8620*/  FMUL.FTZ R51, R51, c[0x0][0x2ec] ;  /* 0x0000bb0033337a20 */ /* 0x000fe20000410000 */
[----:B------:R-:W-:-:S02]  /*8630*/  FSEL R83, R83, -INF , !P2 ;  /* 0xff80000053537808 */ /* 0x000fc40005000000 */
[C---:B------:R-:W-:Y:S02]  /*8640*/  ISETP.GE.AND P2, PT, R2.reuse, R15, PT ;  /* 0x0000000f0200720c */ /* 0x040fe40003f46270 */
[----:B------:R-:W-:Y:S01]  /*8650*/  FSEL R63, R63, -INF , !P5 ;  /* 0xff8000003f3f7808 */ /* 0x000fe20006800000 */
[----:B------:R5:W-:Y:S01]  /*8660*/  MUFU.TANH R202, R59 ;  /* 0x0000003b00ca7308 */ /* 0x000be20000002400 */
[----:B------:R-:W-:Y:S02]  /*8670*/  FSEL R87, R87, -INF , !P3 ;  /* 0xff80000057577808 */ /* 0x000fe40005800000 */
[----:B------:R-:W-:Y:S02]  /*8680*/  FSEL R115, R115, -INF , !P1 ;  /* 0xff80000073737808 */ /* 0x000fe40004800000 */
[C---:B------:R-:W-:Y:S02]  /*8690*/  ISETP.GE.AND P5, PT, R2.reuse, R13, PT ;  /* 0x0000000d0200720c */ /* 0x040fe40003fa6270 */
[C---:B------:R-:W-:Y:S01]  /*86a0*/  ISETP.GE.AND P3, PT, R2.reuse, R14, PT ;  /* 0x0000000e0200720c */ /* 0x040fe20003f66270 */
[----:B----4-:R-:W-:Y:S01]  /*86b0*/  HMMA.16816.F32.BF16 R52, R4, R24, R44 ;  /* 0x000000180434723c */ /* 0x010fe2000004182c */
[----:B------:R-:W-:Y:S01]  /*86c0*/  MUFU.TANH R123, R48 ;  /* 0x00000030007b7308 */ /* 0x000fe20000002400 */
[----:B------:R-:W-:-:S02]  /*86d0*/  ISETP.GE.AND P1, PT, R2, R12, PT ;  /* 0x0000000c0200720c */ /* 0x000fc40003f26270 */
[----:B------:R-:W-:Y:S02]  /*86e0*/  IADD3 R2, R0, 0x29, RZ ;  /* 0x0000002900027810 */ /* 0x000fe40007ffe0ff */
[----:B------:R-:W-:Y:S02]  /*86f0*/  FSEL R114, R114, -INF , !P4 ;  /* 0xff80000072727808 */ /* 0x000fe40006000000 */
[----:B--2---:R-:W-:Y:S01]  /*8700*/  HMMA.16816.F32.BF16 R44, R20, R32, RZ ;  /* 0x00000020142c723c */ /* 0x004fe200000418ff */
[----:B-----5:R-:W-:Y:S01]  /*8710*/  FSEL R59, R103, -INF , !P2 ;  /* 0xff800000673b7808 */ /* 0x020fe20005000000 */
[----:B------:R-:W-:Y:S01]  /*8720*/  MUFU.TANH R128, R49 ;  /* 0x0000003100807308 */ /* 0x000fe20000002400 */
[----:B------:R-:W-:Y:S02]  /*8730*/  IADD3 R24, R0, 0x30, RZ ;  /* 0x0000003000187810 */ /* 0x000fe40007ffe0ff */
[----:B------:R-:W-:Y:S02]  /*8740*/  FSEL R120, R120, -INF , !P6 ;  /* 0xff80000078787808 */ /* 0x000fe40007000000 */
[----:B------:R-:W-:-:S02]  /*8750*/  FSEL R122, R122, -INF , !P0 ;  /* 0xff8000007a7a7808 */ /* 0x000fc40004000000 */
[----:B------:R-:W-:Y:S01]  /*8760*/  FSEL R117, R117, -INF , !P5 ;  /* 0xff80000075757808 */ /* 0x000fe20006800000 */
[----:B------:R-:W-:Y:S01]  /*8770*/  MUFU.TANH R121, R50 ;  /* 0x0000003200797308 */ /* 0x000fe20000002400 */
[----:B------:R-:W-:Y:S02]  /*8780*/  FSEL R124, R124, -INF , !P1 ;  /* 0xff8000007c7c7808 */ /* 0x000fe40004800000 */
[C---:B------:R-:W-:Y:S02]  /*8790*/  ISETP.GE.AND P4, PT, R2.reuse, R13, PT ;  /* 0x0000000d0200720c */ /* 0x040fe40003f86270 */
[-C--:B------:R-:W-:Y:S01]  /*87a0*/  ISETP.GE.AND P6, PT, R2, R15.reuse, PT ;  /* 0x0000000f0200720c */ /* 0x080fe20003fc6270 */
[----:B------:R-:W-:Y:S01]  /*87b0*/  FMUL.FTZ R52, R52, c[0x0][0x2ec] ;  /* 0x0000bb0034347a20 */ /* 0x000fe20000410000 */
[C---:B------:R-:W-:Y:S01]  /*87c0*/  ISETP.GE.AND P0, PT, R2.reuse, R14, PT ;  /* 0x0000000e0200720c */ /* 0x040fe20003f06270 */
[----:B------:R2:W-:Y:S01]  /*87d0*/  MUFU.TANH R103, R51 ;  /* 0x0000003300677308 */ /* 0x0005e20000002400 */
[----:B------:R-:W-:Y:S01]  /*87e0*/  FMUL.FTZ R53, R53, c[0x0][0x2ec] ;  /* 0x0000bb0035357a20 */ /* 0x000fe20000410000 */
[----:B------:R-:W-:Y:S01]  /*87f0*/  ISETP.GE.AND P5, PT, R2, R12, PT ;  /* 0x0000000c0200720c */ /* 0x000fe20003fa6270 */
[----:B------:R-:W-:Y:S01]  /*8800*/  FMUL.FTZ R54, R54, c[0x0][0x2ec] ;  /* 0x0000bb0036367a20 */ /* 0x000fe20000410000 */
[----:B------:R-:W-:Y:S01]  /*8810*/  ISETP.GE.AND P1, PT, R24, R15, PT ;  /* 0x0000000f1800720c */ /* 0x000fe20003f26270 */
[----:B------:R-:W-:Y:S01]  /*8820*/  FMUL.FTZ R55, R55, c[0x0][0x2ec] ;  /* 0x0000bb0037377a20 */ /* 0x000fe20000410000 */
[----:B-1----:R-:W-:Y:S01]  /*8830*/  HMMA.16816.F32.BF16 R44, R8, R28, R44 ;  /* 0x0000001c082c723c */ /* 0x002fe2000004182c */
[----:B------:R-:W-:Y:S01]  /*8840*/  IADD3 R2, R0, 0x31, RZ ;  /* 0x0000003100027810 */ /* 0x000fe20007ffe0ff */
[----:B------:R-:W-:Y:S01]  /*8850*/  MUFU.TANH R119, R52 ;  /* 0x0000003400777308 */ /* 0x000fe20000002400 */
[----:B------:R-:W-:-:S02]  /*8860*/  FSEL R118, R118, -INF , !P4 ;  /* 0xff80000076767808 */ /* 0x000fc40006000000 */
[----:B------:R-:W-:Y:S02]  /*8870*/  FSEL R129, R129, -INF , !P5 ;  /* 0xff80000081817808 */ /* 0x000fe40006800000 */
[----:B------:R-:W-:Y:S02]  /*8880*/  FSEL R60, R60, -INF , !P6 ;  /* 0xff8000003c3c7808 */ /* 0x000fe40007000000 */
[----:B------:R-:W-:Y:S01]  /*8890*/  FSEL R77, R77, -INF , !P3 ;  /* 0xff8000004d4d7808 */ /* 0x000fe20005800000 */
[----:B--2---:R-:W-:Y:S01]  /*88a0*/  HMMA.16816.F32.BF16 R48, R16, R32, RZ ;  /* 0x000000201030723c */ /* 0x004fe200000418ff */
[----:B------:R-:W-:Y:S01]  /*88b0*/  MUFU.TANH R112, R53 ;  /* 0x0000003500707308 */ /* 0x000fe20000002400 */
[----:B------:R-:W-:Y:S02]  /*88c0*/  FSEL R79, R79, -INF , !P0 ;  /* 0xff8000004f4f7808 */ /* 0x000fe40004000000 */
[C---:B------:R-:W-:Y:S02]  /*88d0*/  ISETP.GE.AND P4, PT, R24.reuse, R14, PT ;  /* 0x0000000e1800720c */ /* 0x040fe40003f86270 */
[----:B------:R-:W-:-:S02]  /*88e0*/  ISETP.GE.AND P5, PT, R24, R13, PT ;  /* 0x0000000d1800720c */ /* 0x000fc40003fa6270 */
[C---:B------:R-:W-:Y:S01]  /*88f0*/  ISETP.GE.AND P6, PT, R2.reuse, R15, PT ;  /* 0x0000000f0200720c */ /* 0x040fe20003fc6270 */
[----:B------:R-:W-:Y:S01]  /*8900*/  MUFU.TANH R110, R54 ;  /* 0x00000036006e7308 */ /* 0x000fe20000002400 */
[C---:B------:R-:W-:Y:S02]  /*8910*/  ISETP.GE.AND P3, PT, R2.reuse, R14, PT ;  /* 0x0000000e0200720c */ /* 0x040fe40003f66270 */
[----:B------:R-:W-:Y:S02]  /*8920*/  ISETP.GE.AND P0, PT, R2, R13, PT ;  /* 0x0000000d0200720c */ /* 0x000fe40003f06270 */
[----:B------:R-:W-:Y:S01]  /*8930*/  FSEL R81, R81, -INF , !P3 ;  /* 0xff80000051517808 */ /* 0x000fe20005800000 */
[----:B------:R-:W-:Y:S01]  /*8940*/  FMUL.FTZ R45, R45, c[0x0][0x2ec] ;  /* 0x0000bb002d2d7a20 */ /* 0x000fe20000410000 */
[----:B------:R-:W-:Y:S01]  /*8950*/  FSEL R125, R125, -INF , !P5 ;  /* 0xff8000007d7d7808 */ /* 0x000fe20006800000 */
[----:B------:R1:W-:Y:S01]  /*8960*/  MUFU.TANH R109, R55 ;  /* 0x00000037006d7308 */ /* 0x0003e20000002400 */
[----:B------:R-:W-:Y:S01]  /*8970*/  ISETP.GE.AND P2, PT, R24, R12, PT ;  /* 0x0000000c1800720c */ /* 0x000fe20003f46270 */
[----:B------:R-:W-:Y:S01]  /*8980*/  FMUL.FTZ R44, R44, c[0x0][0x2ec] ;  /* 0x0000bb002c2c7a20 */ /* 0x000fe20000410000 */
[----:B------:R-:W-:Y:S01]  /*8990*/  FSEL R127, R127, -INF , !P0 ;  /* 0xff8000007f7f7808 */ /* 0x000fe20004000000 */
[----:B------:R-:W-:Y:S01]  /*89a0*/  FMUL.FTZ R46, R46, c[0x0][0x2ec] ;  /* 0x0000bb002e2e7a20 */ /* 0x000fe20000410000 */
[----:B------:R-:W-:Y:S01]  /*89b0*/  FSEL R132, R132, -INF , !P2 ;  /* 0xff80000084847808 */ /* 0x000fe20005000000 */
[----:B------:R-:W-:Y:S01]  /*89c0*/  FMUL.FTZ R47, R47, c[0x0][0x2ec] ;  /* 0x0000bb002f2f7a20 */ /* 0x000fe20000410000 */
[----:B------:R-:W-:Y:S01]  /*89d0*/  IADD3 R24, R0, 0x40, RZ ;  /* 0x0000004000187810 */ /* 0x000fe20007ffe0ff */
[----:B------:R2:W-:Y:S01]  /*89e0*/  MUFU.TANH R183, R58 ;  /* 0x0000003a00b77308 */ /* 0x0005e20000002400 */
[----:B-1----:R-:W-:Y:S07]  /*89f0*/  HMMA.16816.F32.BF16 R52, R4, R28, R48 ;  /* 0x0000001c0434723c */ /* 0x002fee0000041830 */
[----:B------:R1:W-:Y:S01]  /*8a00*/  MUFU.TANH R178, R57 ;  /* 0x0000003900b27308 */ /* 0x0003e20000002400 */
[----:B------:R-:W-:Y:S01]  /*8a10*/  HMMA.16816.F32.BF16 R48, R16, R42, RZ ;  /* 0x0000002a1030723c */ /* 0x000fe200000418ff */
[----:B--2---:R-:W-:-:S06]  /*8a20*/  FSEL R58, R76, -INF , !P1 ;  /* 0xff8000004c3a7808 */ /* 0x004fcc0004800000 */
[----:B------:R2:W4:Y:S01]  /*8a30*/  MUFU.TANH R174, R56 ;  /* 0x0000003800ae7308 */ /* 0x0005220000002400 */
[----:B------:R-:W-:Y:S02]  /*8a40*/  ISETP.GE.AND P1, PT, R2, R12, PT ;  /* 0x0000000c0200720c */ /* 0x000fe40003f26270 */
[----:B------:R-:W-:Y:S02]  /*8a50*/  IADD3 R2, R0, 0x38, RZ ;  /* 0x0000003800027810 */ /* 0x000fe40007ffe0ff */
[----:B------:R-:W-:Y:S01]  /*8a60*/  FSEL R76, R105, -INF , !P4 ;  /* 0xff800000694c7808 */ /* 0x000fe20006000000 */
[----:B------:R-:W-:Y:S01]  /*8a70*/  HMMA.16816.F32.BF16 R40, R20, R42, RZ ;  /* 0x0000002a1428723c */ /* 0x000fe200000418ff */
[----:B-1----:R-:W-:Y:S01]  /*8a80*/  FSEL R57, R107, -INF , !P6 ;  /* 0xff8000006b397808 */ /* 0x002fe20007000000 */
[----:B------:R-:W-:Y:S01]  /*8a90*/  MUFU.TANH R105, R44 ;  /* 0x0000002c00697308 */ /* 0x000fe20000002400 */
[C---:B------:R-:W-:Y:S02]  /*8aa0*/  ISETP.GE.AND P6, PT, R2.reuse, R13, PT ;  /* 0x0000000d0200720c */ /* 0x040fe40003fc6270 */
[----:B------:R-:W-:-:S02]  /*8ab0*/  ISETP.GE.AND P4, PT, R2, R15, PT ;  /* 0x0000000f0200720c */ /* 0x000fc40003f86270 */
[C---:B------:R-:W-:Y:S01]  /*8ac0*/  ISETP.GE.AND P3, PT, R2.reuse, R14, PT ;  /* 0x0000000e0200720c */ /* 0x040fe20003f66270 */
[----:B------:R-:W-:Y:S01]  /*8ad0*/  HMMA.16816.F32.BF16 R16, R16, R34, RZ ;  /* 0x000000221010723c */ /* 0x000fe200000418ff */
[----:B------:R-:W-:Y:S01]  /*8ae0*/  ISETP.GE.AND P5, PT, R2, R12, PT ;  /* 0x0000000c0200720c */ /* 0x000fe20003fa6270 */
[----:B------:R1:W5:Y:S01]  /*8af0*/  MUFU.TANH R107, R45 ;  /* 0x0000002d006b7308 */ /* 0x0003620000002400 */
[----:B------:R-:W-:Y:S01]  /*8b00*/  IADD3 R2, R0, 0x39, RZ ;  /* 0x0000003900027810 */ /* 0x000fe20007ffe0ff */
[----:B------:R-:W-:Y:S01]  /*8b10*/  FMUL.FTZ R52, R52, c[0x0][0x2ec] ;  /* 0x0000bb0034347a20 */ /* 0x000fe20000410000 */
[----:B------:R-:W-:Y:S01]  /*8b20*/  FSEL R172, R172, -INF , !P1 ;  /* 0xff800000acac7808 */ /* 0x000fe20004800000 */
[----:B------:R-:W-:Y:S01]  /*8b30*/  FMUL.FTZ R53, R53, c[0x0][0x2ec] ;  /* 0x0000bb0035357a20 */ /* 0x000fe20000410000 */
[----:B---3--:R-:W-:Y:S01]  /*8b40*/  FSEL R130, R130, -INF , !P6 ;  /* 0xff80000082827808 */ /* 0x008fe20007000000 */
[----:B------:R-:W-:Y:S01]  /*8b50*/  HMMA.16816.F32.BF16 R48, R4, R26, R48 ;  /* 0x0000001a0430723c */ /* 0x000fe20000041830 */
[C---:B------:R-:W-:Y:S01]  /*8b60*/  ISETP.GE.AND P0, PT, R2.reuse, R13, PT ;  /* 0x0000000d0200720c */ /* 0x040fe20003f06270 */
[----:B------:R-:W-:Y:S01]  /*8b70*/  FMUL.FTZ R55, R55, c[0x0][0x2ec] ;  /* 0x0000bb0037377a20 */ /* 0x000fe20000410000 */
[----:B------:R-:W-:Y:S01]  /*8b80*/  ISETP.GE.AND P2, PT, R2, R15, PT ;  /* 0x0000000f0200720c */ /* 0x000fe20003f46270 */
[----:B------:R-:W-:Y:S01]  /*8b90*/  FMUL.FTZ R54, R54, c[0x0][0x2ec] ;  /* 0x0000bb0036367a20 */ /* 0x000fe20000410000 */
[----:B------:R-:W-:-:S02]  /*8ba0*/  ISETP.GE.AND P1, PT, R2, R14, PT ;  /* 0x0000000e0200720c */ /* 0x000fc40003f26270 */
[----:B------:R-:W-:Y:S01]  /*8bb0*/  ISETP.GE.AND P6, PT, R2, R12, PT ;  /* 0x0000000c0200720c */ /* 0x000fe20003fc6270 */
[----:B------:R-:W-:Y:S01]  /*8bc0*/  HMMA.16816.F32.BF16 R20, R20, R34, RZ ;  /* 0x000000221414723c */ /* 0x000fe200000418ff */
[----:B------:R-:W-:Y:S01]  /*8bd0*/  IADD3 R2, R0, 0x41, RZ ;  /* 0x0000004100027810 */ /* 0x000fe20007ffe0ff */
[----:B------:R-:W-:Y:S01]  /*8be0*/  MUFU.TANH R55, R55 ;  /* 0x0000003700377308 */ /* 0x000fe20000002400 */
[----:B------:R-:W-:Y:S02]  /*8bf0*/  FSEL R171, R171, -INF , !P5 ;  /* 0xff800000abab7808 */ /* 0x000fe40006800000 */
[----:B------:R-:W-:Y:S02]  /*8c00*/  FSEL R126, R126, -INF , !P0 ;  /* 0xff8000007e7e7808 */ /* 0x000fe40004000000 */
[----:B------:R-:W-:Y:S01]  /*8c10*/  FSEL R175, R175, -INF , !P6 ;  /* 0xff800000afaf7808 */ /* 0x000fe20007000000 */
[----:B------:R-:W-:Y:S01]  /*8c20*/  HMMA.16816.F32.BF16 R16, R4, R30, R16 ;  /* 0x0000001e0410723c */ /* 0x000fe20000041810 */
[----:B--2---:R-:W-:Y:S01]  /*8c30*/  FSEL R56, R73, -INF , !P4 ;  /* 0xff80000049387808 */ /* 0x004fe20006000000 */
[----:B------:R-:W-:Y:S01]  /*8c40*/  MUFU.TANH R54, R54 ;  /* 0x0000003600367308 */ /* 0x000fe20000002400 */
[----:B-1----:R-:W-:-:S02]  /*8c50*/  FSEL R45, R72, -INF , !P2 ;  /* 0xff800000482d7808 */ /* 0x002fc40005000000 */
[C---:B------:R-:W-:Y:S02]  /*8c60*/  ISETP.GE.AND P5, PT, R24.reuse, R15, PT ;  /* 0x0000000f1800720c */ /* 0x040fe40003fa6270 */
[----:B------:R-:W-:Y:S01]  /*8c70*/  ISETP.GE.AND P0, PT, R24, R14, PT ;  /* 0x0000000e1800720c */ /* 0x000fe20003f06270 */
[----:B------:R-:W-:Y:S01]  /*8c80*/  FMUL.FTZ R48, R48, c[0x0][0x2ec] ;  /* 0x0000bb0030307a20 */ /* 0x000fe20000410000 */
[----:B------:R-:W-:Y:S01]  /*8c90*/  ISETP.GE.AND P6, PT, R24, R13, PT ;  /* 0x0000000d1800720c */ /* 0x000fe20003fc6270 */
[----:B------:R-:W-:Y:S01]  /*8ca0*/  FMUL.FTZ R50, R50, c[0x0][0x2ec] ;  /* 0x0000bb0032327a20 */ /* 0x000fe20000410000 */
[----:B------:R-:W-:Y:S01]  /*8cb0*/  ISETP.GE.AND P4, PT, R24, R12, PT ;  /* 0x0000000c1800720c */ /* 0x000fe20003f86270 */
[----:B------:R-:W-:Y:S01]  /*8cc0*/  MUFU.TANH R5, R48 ;  /* 0x0000003000057308 */ /* 0x000fe20000002400 */
[----:B------:R-:W-:Y:S01]  /*8cd0*/  ISETP.GE.AND P2, PT, R2, R15, PT ;  /* 0x0000000f0200720c */ /* 0x000fe20003f46270 */
[----:B------:R-:W-:Y:S01]  /*8ce0*/  FMUL.FTZ R49, R49, c[0x0][0x2ec] ;  /* 0x0000bb0031317a20 */ /* 0x000fe20000410000 */
[----:B------:R-:W-:Y:S01]  /*8cf0*/  IADD3 R24, R0, 0x48, RZ ;  /* 0x0000004800187810 */ /* 0x000fe20007ffe0ff */
[----:B------:R-:W-:Y:S01]  /*8d00*/  FMUL.FTZ R51, R51, c[0x0][0x2ec] ;  /* 0x0000bb0033337a20 */ /* 0x000fe20000410000 */
[----:B------:R-:W-:-:S02]  /*8d10*/  FSEL R73, R106, -INF , !P3 ;  /* 0xff8000006a497808 */ /* 0x000fc40005800000 */
[----:B------:R-:W-:Y:S01]  /*8d20*/  FSEL R75, R75, -INF , !P1 ;  /* 0xff8000004b4b7808 */ /* 0x000fe20004800000 */
[----:B------:R1:W2:Y:S01]  /*8d30*/  MUFU.TANH R106, R46 ;  /* 0x0000002e006a7308 */ /* 0x0002a20000002400 */
[----:B------:R-:W-:Y:S02]  /*8d40*/  FSEL R44, R91, -INF , !P2 ;  /* 0xff8000005b2c7808 */ /* 0x000fe40005000000 */
[C---:B------:R-:W-:Y:S01]  /*8d50*/  ISETP.GE.AND P3, PT, R2.reuse, R14, PT ;  /* 0x0000000e0200720c */ /* 0x040fe20003f66270 */
[----:B------:R-:W-:Y:S01]  /*8d60*/  FMUL.FTZ R17, R17, c[0x0][0x2ec] ;  /* 0x0000bb0011117a20 */ /* 0x000fe20000410000 */
[-C--:B------:R-:W-:Y:S01]  /*8d70*/  ISETP.GE.AND P1, PT, R2, R13.reuse, PT ;  /* 0x0000000d0200720c */ /* 0x080fe20003f26270 */
[----:B------:R-:W-:Y:S01]  /*8d80*/  FMUL.FTZ R18, R18, c[0x0][0x2ec] ;  /* 0x0000bb0012127a20 */ /* 0x000fe20000410000 */
[----:B------:R-:W-:Y:S01]  /*8d90*/  ISETP.GE.AND P2, PT, R24, R13, PT ;  /* 0x0000000d1800720c */ /* 0x000fe20003f46270 */
[----:B------:R-:W3:Y:S01]  /*8da0*/  MUFU.TANH R91, R47 ;  /* 0x0000002f005b7308 */ /* 0x000ee20000002400 */
[----:B------:R-:W-:Y:S01]  /*8db0*/  FSEL R72, R90, -INF , !P0 ;  /* 0xff8000005a487808 */ /* 0x000fe20004000000 */
[----:B------:R-:W-:Y:S01]  /*8dc0*/  FMUL.FTZ R16, R16, c[0x0][0x2ec] ;  /* 0x0000bb0010107a20 */ /* 0x000fe20000410000 */
[----:B----4-:R-:W-:-:S02]  /*8dd0*/  FSEL R174, R174, -INF , !P6 ;  /* 0xff800000aeae7808 */ /* 0x010fc40007000000 */
[----:B------:R-:W-:Y:S02]  /*8de0*/  FSEL R178, R178, -INF , !P1 ;  /* 0xff800000b2b27808 */ /* 0x000fe40004800000 */
[----:B------:R-:W-:Y:S01]  /*8df0*/  FSEL R183, R183, -INF , !P4 ;  /* 0xff800000b7b77808 */ /* 0x000fe20006000000 */
[----:B------:R4:W2:Y:S01]  /*8e00*/  MUFU.TANH R90, R52 ;  /* 0x00000034005a7308 */ /* 0x0008a20000002400 */
[----:B-1----:R-:W-:Y:S02]  /*8e10*/  FSEL R46, R71, -INF , !P5 ;  /* 0xff800000472e7808 */ /* 0x002fe40006800000 */
[----:B------:R-:W-:Y:S02]  /*8e20*/  ISETP.GE.AND P5, PT, R2, R12, PT ;  /* 0x0000000c0200720c */ /* 0x000fe40003fa6270 */
[----:B------:R-:W-:Y:S02]  /*8e30*/  IADD3 R2, R0, 0x49, RZ ;  /* 0x0000004900027810 */ /* 0x000fe40007ffe0ff */
[----:B------:R-:W-:Y:S01]  /*8e40*/  FSEL R202, R202, -INF , !P5 ;  /* 0xff800000caca7808 */ /* 0x000fe20006800000 */
[----:B------:R1:W1:Y:S01]  /*8e50*/  MUFU.TANH R71, R53 ;  /* 0x0000003500477308 */ /* 0x0002620000002400 */
[----:B------:R-:W-:-:S02]  /*8e60*/  FSEL R176, R176, -INF , !P2 ;  /* 0xff800000b0b07808 */ /* 0x000fc40005000000 */
[C---:B------:R-:W-:Y:S02]  /*8e70*/  ISETP.GE.AND P0, PT, R24.reuse, R15, PT ;  /* 0x0000000f1800720c */ /* 0x040fe40003f06270 */
[----:B------:R-:W-:Y:S02]  /*8e80*/  ISETP.GE.AND P6, PT, R24, R12, PT ;  /* 0x0000000c1800720c */ /* 0x000fe40003fc6270 */
[C---:B------:R-:W-:Y:S01]  /*8e90*/  ISETP.GE.AND P1, PT, R2.reuse, R13, PT ;  /* 0x0000000d0200720c */ /* 0x040fe20003f26270 */
[----:B------:R5:W-:Y:S01]  /*8ea0*/  MUFU.TANH R34, R17 ;  /* 0x0000001100227308 */ /* 0x000be20000002400 */
[C---:B------:R-:W-:Y:S02]  /*8eb0*/  ISETP.GE.AND P4, PT, R2.reuse, R15, PT ;  /* 0x0000000f0200720c */ /* 0x040fe40003f86270 */
[C---:B------:R-:W-:Y:S02]  /*8ec0*/  ISETP.GE.AND P5, PT, R2.reuse, R14, PT ;  /* 0x0000000e0200720c */ /* 0x040fe40003fa6270 */
[----:B------:R-:W-:-:S02]  /*8ed0*/  ISETP.GE.AND P2, PT, R2, R12, PT ;  /* 0x0000000c0200720c */ /* 0x000fc40003f46270 */
[----:B------:R-:W-:Y:S01]  /*8ee0*/  IADD3 R2, R0, 0x50, RZ ;  /* 0x0000005000027810 */ /* 0x000fe20007ffe0ff */
[----:B------:R-:W-:Y:S01]  /*8ef0*/  MUFU.TANH R50, R50 ;  /* 0x0000003200327308 */ /* 0x000fe20000002400 */
[----:B------:R-:W-:Y:S02]  /*8f00*/  FSEL R74, R74, -INF , !P3 ;  /* 0xff8000004a4a7808 */ /* 0x000fe40005800000 */
[----:B------:R-:W-:Y:S02]  /*8f10*/  ISETP.GE.AND P3, PT, R24, R14, PT ;  /* 0x0000000e1800720c */ /* 0x000fe40003f66270 */
[----:B------:R-:W-:Y:S01]  /*8f20*/  FSEL R201, R201, -INF , !P6 ;  /* 0xff800000c9c97808 */ /* 0x000fe20007000000 */
[----:B------:R-:W-:Y:S01]  /*8f30*/  HMMA.16816.F32.BF16 R24, R8, R26, R40 ;  /* 0x0000001a0818723c */ /* 0x000fe20000041828 */
[----:B------:R-:W-:Y:S01]  /*8f40*/  FSEL R173, R173, -INF , !P1 ;  /* 0xff800000adad7808 */ /* 0x000fe20004800000 */
[----:B------:R-:W-:Y:S01]  /*8f50*/  MUFU.TANH R49, R49 ;  /* 0x0000003100317308 */ /* 0x000fe20000002400 */
[----:B------:R-:W-:-:S02]  /*8f60*/  FSEL R203, R203, -INF , !P2 ;  /* 0xff800000cbcb7808 */ /* 0x000fc40005000000 */
[----:B------:R-:W-:Y:S02]  /*8f70*/  FSEL R39, R39, -INF , !P0 ;  /* 0xff80000027277808 */ /* 0x000fe40004000000 */
[C---:B------:R-:W-:Y:S01]  /*8f80*/  ISETP.GE.AND P6, PT, R2.reuse, R15, PT ;  /* 0x0000000f0200720c */ /* 0x040fe20003fc6270 */
[----:B------:R-:W-:Y:S01]  /*8f90*/  HMMA.16816.F32.BF16 R8, R8, R30, R20 ;  /* 0x0000001e0808723c */ /* 0x000fe20000041814 */
[C---:B------:R-:W-:Y:S01]  /*8fa0*/  ISETP.GE.AND P1, PT, R2.reuse, R14, PT ;  /* 0x0000000e0200720c */ /* 0x040fe20003f26270 */
[----:B------:R2:W-:Y:S01]  /*8fb0*/  MUFU.TANH R7, R18 ;  /* 0x0000001200077308 */ /* 0x0005e20000002400 */
[C---:B------:R-:W-:Y:S02]  /*8fc0*/  ISETP.GE.AND P2, PT, R2.reuse, R13, PT ;  /* 0x0000000d0200720c */ /* 0x040fe40003f46270 */
[----:B------:R-:W-:Y:S02]  /*8fd0*/  ISETP.GE.AND P0, PT, R2, R12, PT ;  /* 0x0000000c0200720c */ /* 0x000fe40003f06270 */
[----:B------:R-:W-:-:S02]  /*8fe0*/  IADD3 R2, R0, 0x51, RZ ;  /* 0x0000005100027810 */ /* 0x000fc40007ffe0ff */
[----:B------:R-:W-:Y:S01]  /*8ff0*/  FSEL R33, R208, -INF , !P4 ;  /* 0xff800000d0217808 */ /* 0x000fe20006000000 */
[----:B------:R-:W-:Y:S01]  /*9000*/  MUFU.TANH R51, R51 ;  /* 0x0000003300337308 */ /* 0x000fe20000002400 */
[----:B----4-:R-:W-:Y:S02]  /*9010*/  FSEL R52, R206, -INF , !P3 ;  /* 0xff800000ce347808 */ /* 0x010fe40005800000 */
[----:B-1----:R-:W-:Y:S02]  /*9020*/  FSEL R53, R205, -INF , !P5 ;  /* 0xff800000cd357808 */ /* 0x002fe40006800000 */
[----:B------:R-:W-:Y:S01]  /*9030*/  FSEL R32, R177, -INF , !P6 ;  /* 0xff800000b1207808 */ /* 0x000fe20007000000 */
[----:B------:R-:W-:Y:S01]  /*9040*/  FMUL.FTZ R27, R27, c[0x0][0x2ec] ;  /* 0x0000bb001b1b7a20 */ /* 0x000fe20000410000 */
[----:B------:R-:W-:Y:S01]  /*9050*/  ISETP.GE.AND P4, PT, R2, R15, PT ;  /* 0x0000000f0200720c */ /* 0x000fe20003f86270 */
[----:B------:R-:W-:Y:S01]  /*9060*/  FMUL.FTZ R24, R24, c[0x0][0x2ec] ;  /* 0x0000bb0018187a20 */ /* 0x000fe20000410000 */
[C---:B------:R-:W-:Y:S01]  /*9070*/  ISETP.GE.AND P3, PT, R2.reuse, R14, PT ;  /* 0x0000000e0200720c */ /* 0x040fe20003f66270 */
[----:B------:R-:W-:Y:S01]  /*9080*/  FMUL.FTZ R25, R25, c[0x0][0x2ec] ;  /* 0x0000bb0019197a20 */ /* 0x000fe20000410000 */
[CC--:B------:R-:W-:Y:S01]  /*9090*/  ISETP.GE.AND P5, PT, R2.reuse, R13.reuse, PT ;  /* 0x0000000d0200720c */ /* 0x0c0fe20003fa6270 */
[----:B------:R-:W1:Y:S01]  /*90a0*/  MUFU.TANH R27, R27 ;  /* 0x0000001b001b7308 */ /* 0x000e620000002400 */
[----:B------:R-:W-:Y:S01]  /*90b0*/  ISETP.GE.AND P6, PT, R2, R12, PT ;  /* 0x0000000c0200720c */ /* 0x000fe20003fc6270 */
[----:B------:R-:W-:Y:S01]  /*90c0*/  FMUL.FTZ R8, R8, c[0x0][0x2ec] ;  /* 0x0000bb0008087a20 */ /* 0x000fe20000410000 */
[----:B------:R-:W-:Y:S01]  /*90d0*/  IADD3 R2, R0, 0x58, RZ ;  /* 0x0000005800027810 */ /* 0x000fe20007ffe0ff */
[----:B------:R-:W-:Y:S01]  /*90e0*/  FMUL.FTZ R9, R9, c[0x0][0x2ec] ;  /* 0x0000bb0009097a20 */ /* 0x000fe20000410000 */
[----:B------:R-:W-:Y:S01]  /*90f0*/  FSEL R29, R181, -INF , !P4 ;  /* 0xff800000b51d7808 */ /* 0x000fe20006000000 */
[----:B------:R-:W-:Y:S01]  /*9100*/  FMUL.FTZ R26, R26, c[0x0][0x2ec] ;  /* 0x0000bb001a1a7a20 */ /* 0x000fe20000410000 */
[----:B------:R-:W-:Y:S01]  /*9110*/  ISETP.GE.AND P4, PT, R2, R13, PT ;  /* 0x0000000d0200720c */ /* 0x000fe20003f86270 */
[----:B------:R-:W4:Y:S01]  /*9120*/  MUFU.TANH R24, R24 ;  /* 0x0000001800187308 */ /* 0x000f220000002400 */
[----:B------:R-:W-:Y:S01]  /*9130*/  IADD3 R4, R0, 0x59, RZ ;  /* 0x0000005900047810 */ /* 0x000fe20007ffe0ff */
[----:B------:R-:W-:Y:S01]  /*9140*/  FMUL.FTZ R6, R10, c[0x0][0x2ec] ;  /* 0x0000bb000a067a20 */ /* 0x000fe20000410000 */
[----:B------:R-:W-:-:S02]  /*9150*/  FSEL R47, R182, -INF , !P1 ;  /* 0xff800000b62f7808 */ /* 0x000fc40004800000 */
[----:B------:R-:W-:Y:S02]  /*9160*/  FSEL R48, R179, -INF , !P3 ;  /* 0xff800000b3307808 */ /* 0x000fe40005800000 */
[----:B------:R-:W-:Y:S01]  /*9170*/  FSEL R199, R199, -INF , !P2 ;  /* 0xff800000c7c77808 */ /* 0x000fe20005000000 */
[----:B------:R-:W1:Y:S01]  /*9180*/  MUFU.TANH R25, R25 ;  /* 0x0000001900197308 */ /* 0x000e620000002400 */
[----:B------:R-:W-:Y:S02]  /*9190*/  FSEL R180, R180, -INF , !P5 ;  /* 0xff800000b4b47808 */ /* 0x000fe40006800000 */
[----:B------:R-:W-:Y:S02]  /*91a0*/  FSEL R197, R197, -INF , !P4 ;  /* 0xff800000c5c57808 */ /* 0x000fe40006000000 */
[C---:B------:R-:W-:Y:S02]  /*91b0*/  ISETP.GE.AND P1, PT, R2.reuse, R15, PT ;  /* 0x0000000f0200720c */ /* 0x040fe40003f26270 */
[C---:B------:R-:W-:Y:S01]  /*91c0*/  ISETP.GE.AND P3, PT, R2.reuse, R14, PT ;  /* 0x0000000e0200720c */ /* 0x040fe20003f66270 */
[----:B------:R-:W1:Y:S01]  /*91d0*/  MUFU.TANH R8, R8 ;  /* 0x0000000800087308 */ /* 0x000e620000002400 */
[----:B------:R-:W-:-:S02]  /*91e0*/  ISETP.GE.AND P2, PT, R2, R12, PT ;  /* 0x0000000c0200720c */ /* 0x000fc40003f46270 */
[C---:B------:R-:W-:Y:S02]  /*91f0*/  ISETP.GE.AND P5, PT, R4.reuse, R13, PT ;  /* 0x0000000d0400720c */ /* 0x040fe40003fa6270 */
[----:B------:R-:W-:Y:S02]  /*9200*/  ISETP.GE.AND P4, PT, R4, R12, PT ;  /* 0x0000000c0400720c */ /* 0x000fe40003f86270 */
[----:B------:R-:W-:Y:S01]  /*9210*/  IADD3 R2, R0, 0x60, RZ ;  /* 0x0000006000027810 */ /* 0x000fe20007ffe0ff */
[----:B------:R-:W1:Y:S01]  /*9220*/  MUFU.TANH R9, R9 ;  /* 0x0000000900097308 */ /* 0x000e620000002400 */
[----:B------:R-:W-:Y:S02]  /*9230*/  FSEL R204, R204, -INF , !P0 ;  /* 0xff800000cccc7808 */ /* 0x000fe40004000000 */
[----:B------:R-:W-:Y:S02]  /*9240*/  FSEL R207, R207, -INF , !P6 ;  /* 0xff800000cfcf7808 */ /* 0x000fe40007000000 */
[----:B------:R-:W-:-:S02]  /*9250*/  FSEL R206, R169, -INF , !P2 ;  /* 0xff800000a9ce7808 */ /* 0x000fc40005000000 */
[----:B------:R-:W-:Y:S01]  /*9260*/  FSEL R200, R200, -INF , !P5 ;  /* 0xff800000c8c87808 */ /* 0x000fe20006800000 */
[----:B------:R-:W1:Y:S01]  /*9270*/  MUFU.TANH R26, R26 ;  /* 0x0000001a001a7308 */ /* 0x000e620000002400 */
[----:B------:R-:W-:Y:S02]  /*9280*/  FSEL R205, R170, -INF , !P4 ;  /* 0xff800000aacd7808 */ /* 0x000fe40006000000 */
[----:B------:R-:W-:Y:S02]  /*9290*/  FSEL R28, R131, -INF , !P1 ;  /* 0xff800000831c7808 */ /* 0x000fe40004800000 */
[CC--:B------:R-:W-:Y:S02]  /*92a0*/  ISETP.GE.AND P0, PT, R4.reuse, R15.reuse, PT ;  /* 0x0000000f0400720c */ /* 0x0c0fe40003f06270 */
[----:B------:R-:W-:Y:S01]  /*92b0*/  ISETP.GE.AND P6, PT, R4, R14, PT ;  /* 0x0000000e0400720c */ /* 0x000fe20003fc6270 */
[----:B------:R1:W-:Y:S01]  /*92c0*/  MUFU.TANH R35, R16 ;  /* 0x0000001000237308 */ /* 0x0003e20000002400 */
[----:B------:R-:W-:-:S02]  /*92d0*/  ISETP.GE.AND P2, PT, R2, R15, PT ;  /* 0x0000000f0200720c */ /* 0x000fc40003f46270 */
[C---:B------:R-:W-:Y:S02]  /*92e0*/  ISETP.GE.AND P5, PT, R2.reuse, R14, PT ;  /* 0x0000000e0200720c */ /* 0x040fe40003fa6270 */
[C---:B------:R-:W-:Y:S02]  /*92f0*/  ISETP.GE.AND P4, PT, R2.reuse, R13, PT ;  /* 0x0000000d0200720c */ /* 0x040fe40003f86270 */
[----:B------:R-:W-:Y:S01]  /*9300*/  ISETP.GE.AND P1, PT, R2, R12, PT ;  /* 0x0000000c0200720c */ /* 0x000fe20003f26270 */
[----:B------:R-:W1:Y:S01]  /*9310*/  MUFU.TANH R6, R6 ;  /* 0x0000000600067308 */ /* 0x000e620000002400 */
        /* <DEDUP_REMOVED lines=9> */
[C---:B------:R-:W-:Y:S02]  /*93b0*/  IADD3 R4, R0.reuse, 0x70, RZ ;  /* 0x0000007000047810 */ /* 0x040fe40007ffe0ff */
[----:B------:R-:W-:Y:S02]  /*93c0*/  IADD3 R2, R0, 0x71, RZ ;  /* 0x0000007100027810 */ /* 0x000fe40007ffe0ff */
[----:B------:R-:W-:Y:S02]  /*93d0*/  FSEL R20, R128, -INF , !P0 ;  /* 0xff80000080147808 */ /* 0x000fe40004000000 */
[----:B------:R-:W-:Y:S02]  /*93e0*/  FSEL R30, R121, -INF , !P5 ;  /* 0xff800000791e7808 */ /* 0x000fe40006800000 */
[----:B------:R-:W-:Y:S02]  /*93f0*/  FSEL R103, R103, -INF , !P3 ;  /* 0xff80000067677808 */ /* 0x000fe40005800000 */
[----:B------:R-:W-:-:S02]  /*9400*/  FSEL R169, R119, -INF , !P4 ;  /* 0xff80000077a97808 */ /* 0x000fc40006000000 */
[----:B------:R-:W-:Y:S01]  /*9410*/  FSEL R135, R112, -INF , !P6 ;  /* 0xff80000070877808 */ /* 0x000fe20007000000 */
[----:B------:R-:W-:Y:S01]  /*9420*/  BAR.SYNC.DEFER_BLOCKING 0x0 ;  /* 0x0000000000007b1d */ /* 0x000fe20000010000 */
[C---:B------:R-:W-:Y:S02]  /*9430*/  ISETP.GE.AND P0, PT, R4.reuse, R15, PT ;  /* 0x0000000f0400720c */ /* 0x040fe40003f06270 */
[C---:B------:R-:W-:Y:S02]  /*9440*/  ISETP.GE.AND P5, PT, R4.reuse, R14, PT ;  /* 0x0000000e0400720c */ /* 0x040fe40003fa6270 */
[C---:B------:R-:W-:Y:S02]  /*9450*/  ISETP.GE.AND P3, PT, R4.reuse, R13, PT ;  /* 0x0000000d0400720c */ /* 0x040fe40003f66270 */
[----:B------:R-:W-:Y:S02]  /*9460*/  ISETP.GE.AND P4, PT, R4, R12, PT ;  /* 0x0000000c0400720c */ /* 0x000fe40003f86270 */
[----:B------:R-:W-:-:S02]  /*9470*/  ISETP.GE.AND P6, PT, R2, R15, PT ;  /* 0x0000000f0200720c */ /* 0x000fc40003fc6270 */
[----:B------:R-:W-:Y:S02]  /*9480*/  IADD3 R4, R0, 0x68, RZ ;  /* 0x0000006800047810 */ /* 0x000fe40007ffe0ff */
[----:B------:R-:W-:Y:S02]  /*9490*/  FSEL R182, R110, -INF , !P1 ;  /* 0xff8000006eb67808 */ /* 0x000fe40004800000 */
[----:B------:R-:W-:Y:S02]  /*94a0*/  ISETP.GE.AND P1, PT, R2, R14, PT ;  /* 0x0000000e0200720c */ /* 0x000fe40003f26270 */
[----:B-----5:R-:W-:Y:S02]  /*94b0*/  FSEL R17, R107, -INF , !P6 ;  /* 0xff8000006b117808 */ /* 0x020fe40007000000 */
[----:B------:R-:W-:Y:S02]  /*94c0*/  ISETP.GE.AND P6, PT, R4, R13, PT ;  /* 0x0000000d0400720c */ /* 0x000fe40003fc6270 */
[----:B------:R-:W-:-:S02]  /*94d0*/  FSEL R181, R109, -INF , !P2 ;  /* 0xff8000006db57808 */ /* 0x000fc40005000000 */
[----:B--2---:R-:W-:Y:S02]  /*94e0*/  FSEL R18, R105, -INF , !P0 ;  /* 0xff80000069127808 */ /* 0x004fe40004000000 */
[C---:B------:R-:W-:Y:S02]  /*94f0*/  ISETP.GE.AND P2, PT, R2.reuse, R13, PT ;  /* 0x0000000d0200720c */ /* 0x040fe40003f46270 */
[----:B------:R-:W-:Y:S02]  /*9500*/  ISETP.GE.AND P0, PT, R2, R12, PT ;  /* 0x0000000c0200720c */ /* 0x000fe40003f06270 */
[----:B------:R-:W-:Y:S02]  /*9510*/  IADD3 R2, R0, 0x69, RZ ;  /* 0x0000006900027810 */ /* 0x000fe40007ffe0ff */
[----:B------:R-:W-:Y:S02]  /*9520*/  FSEL R119, R106, -INF , !P5 ;  /* 0xff8000006a777808 */ /* 0x000fe40006800000 */
[----:B---3--:R-:W-:-:S02]  /*9530*/  FSEL R112, R91, -INF , !P1 ;  /* 0xff8000005b707808 */ /* 0x008fc40004800000 */
[----:B------:R-:W-:Y:S02]  /*9540*/  FSEL R133, R90, -INF , !P3 ;  /* 0xff8000005a857808 */ /* 0x000fe40005800000 */
[C---:B------:R-:W-:Y:S02]  /*9550*/  ISETP.GE.AND P5, PT, R4.reuse, R15, PT ;  /* 0x0000000f0400720c */ /* 0x040fe40003fa6270 */
[C---:B------:R-:W-:Y:S02]  /*9560*/  ISETP.GE.AND P1, PT, R4.reuse, R14, PT ;  /* 0x0000000e0400720c */ /* 0x040fe40003f26270 */
[----:B------:R-:W-:Y:S01]  /*9570*/  ISETP.GE.AND P3, PT, R4, R12, PT ;  /* 0x0000000c0400720c */ /* 0x000fe20003f66270 */
[----:B------:R-:W-:Y:S01]  /*9580*/  FMUL.FTZ R4, R19, c[0x0][0x2ec] ;  /* 0x0000bb0013047a20 */ /* 0x000fe20000410000 */
[----:B------:R-:W-:Y:S01]  /*9590*/  FSEL R121, R5, -INF , !P6 ;  /* 0xff80000005797808 */ /* 0x000fe20007000000 */
[----:B------:R-:W-:Y:S01]  /*95a0*/  FMUL.FTZ R5, R11, c[0x0][0x2ec] ;  /* 0x0000bb000b057a20 */ /* 0x000fe20000410000 */
[----:B------:R-:W-:-:S02]  /*95b0*/  FSEL R177, R55, -INF , !P0 ;  /* 0xff80000037b17808 */ /* 0x000fc40004000000 */
[----:B------:R-:W-:Y:S01]  /*95c0*/  ISETP.GE.AND P0, PT, R2, R14, PT ;  /* 0x0000000e0200720c */ /* 0x000fe20003f06270 */
[----:B------:R-:W-:Y:S01]  /*95d0*/  MUFU.TANH R4, R4 ;  /* 0x0000000400047308 */ /* 0x000fe20000002400 */
[----:B------:R-:W-:Y:S02]  /*95e0*/  FSEL R131, R71, -INF , !P2 ;  /* 0xff80000047837808 */ /* 0x000fe40005000000 */
[----:B------:R-:W-:Y:S02]  /*95f0*/  FSEL R179, R54, -INF , !P4 ;  /* 0xff80000036b37808 */ /* 0x000fe40006000000 */
[C---:B------:R-:W-:Y:S02]  /*9600*/  ISETP.GE.AND P2, PT, R2.reuse, R13, PT ;  /* 0x0000000d0200720c */ /* 0x040fe40003f46270 */
[C---:B------:R-:W-:Y:S01]  /*9610*/  ISETP.GE.AND P4, PT, R2.reuse, R15, PT ;  /* 0x0000000f0200720c */ /* 0x040fe20003f86270 */
[----:B------:R-:W2:Y:S01]  /*9620*/  MUFU.TANH R5, R5 ;  /* 0x0000000500057308 */ /* 0x000ea20000002400 */
[----:B------:R-:W-:-:S02]  /*9630*/  ISETP.GE.AND P6, PT, R2, R12, PT ;  /* 0x0000000c0200720c */ /* 0x000fc40003fc6270 */
[----:B-1----:R-:W-:Y:S02]  /*9640*/  FSEL R91, R27, -INF , !P0 ;  /* 0xff8000001b5b7808 */ /* 0x002fe40004000000 */
[C---:B------:R-:W-:Y:S02]  /*9650*/  IADD3 R2, R0.reuse, 0x78, RZ ;  /* 0x0000007800027810 */ /* 0x040fe40007ffe0ff */
[----:B------:R-:W-:Y:S02]  /*9660*/  ISETP.NE.AND P0, PT, R209, 0x2, PT ;  /* 0x00000002d100780c */ /* 0x000fe40003f05270 */
[----:B------:R-:W-:Y:S02]  /*9670*/  IADD3 R0, R0, 0x79, RZ ;  /* 0x0000007900007810 */ /* 0x000fe40007ffe0ff */
[----:B------:R-:W-:Y:S02]  /*9680*/  FSEL R170, R50, -INF , !P3 ;  /* 0xff80000032aa7808 */ /* 0x000fe40005800000 */
[----:B------:R-:W-:-:S02]  /*9690*/  ISETP.GE.AND P3, PT, R2, R15, PT ;  /* 0x0000000f0200720c */ /* 0x000fc40003f66270 */
[----:B------:R-:W-:Y:S02]  /*96a0*/  FSEL R110, R49, -INF , !P2 ;  /* 0xff800000316e7808 */ /* 0x000fe40005000000 */
[----:B------:R-:W-:Y:S02]  /*96b0*/  ISETP.GE.AND P2, PT, R0, R15, PT ;  /* 0x0000000f0000720c */ /* 0x000fe40003f46270 */
[----:B------:R-:W-:Y:S02]  /*96c0*/  FSEL R168, R51, -INF , !P6 ;  /* 0xff80000033a87808 */ /* 0x000fe40007000000 */
[----:B----4-:R-:W-:Y:S02]  /*96d0*/  FSEL R15, R24, -INF , !P5 ;  /* 0xff800000180f7808 */ /* 0x010fe40006800000 */
[-C--:B------:R-:W-:Y:S02]  /*96e0*/  ISETP.GE.AND P6, PT, R2, R14.reuse, PT ;  /* 0x0000000e0200720c */ /* 0x080fe40003fc6270 */
[----:B------:R-:W-:-:S02]  /*96f0*/  ISETP.GE.AND P5, PT, R0, R14, PT ;  /* 0x0000000e0000720c */ /* 0x000fc40003fa6270 */
[----:B------:R-:W-:Y:S02]  /*9700*/  FSEL R14, R25, -INF , !P4 ;  /* 0xff800000190e7808 */ /* 0x000fe40006000000 */
[----:B------:R-:W-:Y:S02]  /*9710*/  FSEL R16, R8, -INF , !P3 ;  /* 0xff80000008107808 */ /* 0x000fe40005800000 */
[-C--:B------:R-:W-:Y:S02]  /*9720*/  ISETP.GE.AND P4, PT, R2, R13.reuse, PT ;  /* 0x0000000d0200720c */ /* 0x080fe40003f86270 */
[----:B------:R-:W-:Y:S02]  /*9730*/  ISETP.GE.AND P3, PT, R0, R13, PT ;  /* 0x0000000d0000720c */ /* 0x000fe40003f66270 */
[----:B------:R-:W-:Y:S02]  /*9740*/  FSEL R13, R9, -INF , !P2 ;  /* 0xff800000090d7808 */ /* 0x000fe40005000000 */
[----:B------:R-:W-:-:S02]  /*9750*/  FSEL R90, R26, -INF , !P1 ;  /* 0xff8000001a5a7808 */ /* 0x000fc40004800000 */
[-C--:B------:R-:W-:Y:S02]  /*9760*/  ISETP.GE.AND P2, PT, R2, R12.reuse, PT ;  /* 0x0000000c0200720c */ /* 0x080fe40003f46270 */
[----:B------:R-:W-:Y:S02]  /*9770*/  ISETP.GE.AND P1, PT, R0, R12, PT ;  /* 0x0000000c0000720c */ /* 0x000fe40003f26270 */
[----:B------:R-:W-:Y:S02]  /*9780*/  FSEL R105, R6, -INF , !P6 ;  /* 0xff80000006697808 */ /* 0x000fe40007000000 */
[----:B--2---:R-:W-:Y:S02]  /*9790*/  FSEL R106, R5, -INF , !P5 ;  /* 0xff800000056a7808 */ /* 0x004fe40006800000 */
[----:B------:R-:W-:Y:S02]  /*97a0*/  FSEL R107, R35, -INF , !P4 ;  /* 0xff800000236b7808 */ /* 0x000fe40006000000 */
[----:B------:R-:W-:-:S02]  /*97b0*/  FSEL R109, R34, -INF , !P3 ;  /* 0xff800000226d7808 */ /* 0x000fc40005800000 */
[----:B------:R-:W-:Y:S02]  /*97c0*/  FSEL R128, R7, -INF , !P2 ;  /* 0xff80000007807808 */ /* 0x000fe40005000000 */
[----:B------:R-:W-:Y:S01]  /*97d0*/  FSEL R123, R4, -INF , !P1 ;  /* 0xff800000047b7808 */ /* 0x000fe20004800000 */
[----:B------:R-:W-:Y:S05]  /*97e0*/  @!P0 BRA `(.L_x_268) ;  /* 0x000001e000008947 */ /* 0x000fea0003800000 */
[----:B------:R-:W2:Y:S04]  /*97f0*/  LDL.64 R226, [R1+0x20] ;  /* 0x0000200001e27983 */ /* 0x000ea80000100a00 */
[----:B------:R-:W3:Y:S01]  /*9800*/  LDL.64 R224, [R1+0x18] ;  /* 0x0000180001e07983 */ /* 0x000ee20000100a00 */
        /* <DEDUP_REMOVED lines=8> */
[----:B------:R-:W-:-:S04]  /*9890*/  IMAD R2, R0, c[0x0][0x19c], R2 ;  /* 0x0000670000027a24 */ /* 0x000fc800078e0202 */
[----:B------:R-:W-:Y:S01]  /*98a0*/  IMAD.IADD R2, R5, 0x1, R2 ;  /* 0x0000000105027824 */ /* 0x000fe200078e0202 */
[----:B--2---:R-:W-:-:S04]  /*98b0*/  LEA R0, P0, R4, R226, 0x7 ;  /* 0x000000e204007211 */ /* 0x004fc800078038ff */
[----:B------:R-:W-:Y:S02]  /*98c0*/  LEA R8, P1, R0, c[0x0][0x168], 0x1 ;  /* 0x00005a0000087a11 */ /* 0x000fe400078208ff */
[----:B---3--:R-:W-:Y:S02]  /*98d0*/  LEA.HI.X R2, R4, R225, R2, 0x7, P0 ;  /* 0x000000e104027211 */ /* 0x008fe400000f3c02 */
        /* <DEDUP_REMOVED lines=15> */
.L_x_268:
        /* <DEDUP_REMOVED lines=40> */
[----:B------:R-:W-:Y:S01]  /*9c50*/  MOV R69, R210 ;  /* 0x000000d200457202 */ /* 0x000fe20000000f00 */
[--C-:B-1----:R-:W-:Y:S01]  /*9c60*/  FFMA.FTZ R4, R65, c[0x0][0x23c], -R0.reuse ;  /* 0x00008f0041047a23 */ /* 0x102fe20000010800 */
[----:B------:R-:W-:Y:S01]  /*9c70*/  MOV R65, R216 ;  /* 0x000000d800417202 */ /* 0x000fe20000000f00 */
[----:B------:R1:W-:Y:S08]  /*9c80*/  MUFU.EX2 R251, R2 ;  /* 0x0000000200fb7308 */ /* 0x0003f00000000800 */
[----:B------:R2:W-:Y:S01]  /*9c90*/  MUFU.EX2 R8, R4 ;  /* 0x0000000400087308 */ /* 0x0005e20000000800 */
[----:B-1----:R-:W-:-:S07]  /*9ca0*/  FFMA.FTZ R2, R70, c[0x0][0x23c], -R0 ;  /* 0x00008f0046027a23 */ /* 0x002fce0000010800 */
[----:B------:R1:W-:Y:S01]  /*9cb0*/  MUFU.EX2 R252, R2 ;  /* 0x0000000200fc7308 */ /* 0x0003e20000000800 */
[----:B--2---:R-:W-:-:S07]  /*9cc0*/  FFMA.FTZ R4, R67, c[0x0][0x23c], -R0 ;  /* 0x00008f0043047a23 */ /* 0x004fce0000010800 */
[----:B------:R2:W3:Y:S01]  /*9cd0*/  MUFU.EX2 R10, R4 ;  /* 0x00000004000a7308 */ /* 0x0004e20000000800 */
[----:B-1----:R-:W-:Y:S01]  /*9ce0*/  FFMA.FTZ R2, R68, c[0x0][0x23c], -R0 ;  /* 0x00008f0044027a23 */ /* 0x002fe20000010800 */
[----:B------:R-:W-:-:S06]  /*9cf0*/  MOV R68, R212 ;  /* 0x000000d400447202 */ /* 0x000fcc0000000f00 */
[----:B------:R1:W-:Y:S01]  /*9d00*/  MUFU.EX2 R40, R2 ;  /* 0x0000000200287308 */ /* 0x0003e20000000800 */
[----:B--2---:R-:W-:-:S07]  /*9d10*/  FFMA.FTZ R4, R64, c[0x0][0x23c], -R0 ;  /* 0x00008f0040047a23 */ /* 0x004fce0000010800 */
[----:B------:R2:W-:Y:S01]  /*9d20*/  MUFU.EX2 R7, R4 ;  /* 0x0000000400077308 */ /* 0x0005e20000000800 */
[----:B-1----:R-:W-:Y:S01]  /*9d30*/  FFMA.FTZ R2, R66, c[0x0][0x23c], -R0 ;  /* 0x00008f0042027a23 */ /* 0x002fe20000010800 */
[----:B------:R-:W-:-:S06]  /*9d40*/  MOV R66, R213 ;  /* 0x000000d500427202 */ /* 0x000fcc0000000f00 */
[----:B------:R1:W-:Y:S01]  /*9d50*/  MUFU.EX2 R6, R2 ;  /* 0x0000000200067308 */ /* 0x0003e20000000800 */
[----:B--2---:R-:W-:-:S07]  /*9d60*/  FFMA.FTZ R4, R61, c[0x0][0x23c], -R0 ;  /* 0x00008f003d047a23 */ /* 0x004fce0000010800 */
[----:B------:R2:W-:Y:S01]  /*9d70*/  MUFU.EX2 R9, R4 ;  /* 0x0000000400097308 */ /* 0x0005e20000000800 */
        /* <DEDUP_REMOVED lines=26> */
[----:B------:R1:W2:Y:S03]  /*9f20*/  MUFU.EX2 R11, R4 ;  /* 0x00000004000b7308 */ /* 0x0002a60000000800 */
        /* <DEDUP_REMOVED lines=12> */
[----:B-1----:R-:W-:Y:S01]  /*9ff0*/  FFMA.FTZ R4, R57, c[0x0][0x23c], -R0 ;  /* 0x00008f0039047a23 */ /* 0x002fe20000010800 */
[----:B--2---:R-:W-:Y:S02]  /*a000*/  MOV R57, R11 ;  /* 0x0000000b00397202 */ /* 0x004fe40000000f00 */
        /* <DEDUP_REMOVED lines=8> */
[----:B------:R2:W-:Y:S02]  /*a090*/  MUFU.EX2 R25, R4 ;  /* 0x0000000400197308 */ /* 0x0005e40000000800 */
[----:B--2---:R-:W-:-:S06]  /*a0a0*/  FFMA.FTZ R4, R45, c[0x0][0x23c], -R0 ;  /* 0x00008f002d047a23 */ /* 0x004fcc0000010800 */
[----:B------:R2:W-:Y:S01]  /*a0b0*/  MUFU.EX2 R49, R4 ;  /* 0x0000000400317308 */ /* 0x0005e20000000800 */
[----:B-1----:R-:W-:-:S05]  /*a0c0*/  FMNMX.FTZ R2, R2, R5, !PT ;  /* 0x0000000502027209 */ /* 0x002fca0007810000 */
[----:B------:R-:W1:Y:S01]  /*a0d0*/  SHFL.BFLY PT, R5, R2, 0x1, 0x1f ;  /* 0x0c201f0002057f89 */ /* 0x000e6200000e0000 */
[----:B--2---:R-:W-:-:S04]  /*a0e0*/  FFMA.FTZ R4, R46, c[0x0][0x23c], -R0 ;  /* 0x00008f002e047a23 */ /* 0x004fc80000010800 */
[----:B------:R2:W3:Y:S01]  /*a0f0*/  MUFU.EX2 R35, R4 ;  /* 0x0000000400237308 */ /* 0x0004e20000000800 */
[----:B-1----:R-:W-:Y:S01]  /*a100*/  FMNMX.FTZ R63, R2, R5, !PT ;  /* 0x00000005023f7209 */ /* 0x002fe20007810000 */
[--C-:B------:R-:W-:Y:S02]  /*a110*/  FFMA.FTZ R2, R16, c[0x0][0x23c], -R0.reuse ;  /* 0x00008f0010027a23 */ /* 0x100fe40000010800 */
[----:B------:R-:W-:Y:S01]  /*a120*/  FFMA.FTZ R5, R13, c[0x0][0x23c], -R0 ;  /* 0x00008f000d057a23 */ /* 0x000fe20000010800 */
[----:B------:R-:W-:-:S03]  /*a130*/  FSETP.NEU.FTZ.AND P2, PT, R63, -INF , PT ;  /* 0xff8000003f00780b */ /* 0x000fc60003f5d000 */
[----:B------:R-:W-:Y:S01]  /*a140*/  MUFU.EX2 R214, R2 ;  /* 0x0000000200d67308 */ /* 0x000fe20000000800 */
[----:B--2---:R-:W-:-:S07]  /*a150*/  FFMA.FTZ R4, R44, c[0x0][0x23c], -R0 ;  /* 0x00008f002c047a23 */ /* 0x004fce0000010800 */
        /* <DEDUP_REMOVED lines=12> */
[----:B-1----:R-:W-:Y:S01]  /*a220*/  FFMA.FTZ R4, R22, c[0x0][0x23c], -R0 ;  /* 0x00008f0016047a23 */ /* 0x002fe20000010800 */
[----:B---3--:R-:W-:-:S05]  /*a230*/  MOV R22, R35 ;  /* 0x0000002300167202 */ /* 0x008fca0000000f00 */
[----:B------:R1:W-:Y:S02]  /*a240*/  MUFU.EX2 R24, R4 ;  /* 0x0000000400187308 */ /* 0x0003e40000000800 */
[----:B-1----:R-:W-:Y:S01]  /*a250*/  FFMA.FTZ R4, R21, c[0x0][0x23c], -R0 ;  /* 0x00008f0015047a23 */ /* 0x002fe20000010800 */
[----:B------:R-:W-:-:S05]  /*a260*/  MOV R21, R34 ;  /* 0x0000002200157202 */ /* 0x000fca0000000f00 */
[----:B------:R1:W-:Y:S02]  /*a270*/  MUFU.EX2 R62, R4 ;  /* 0x00000004003e7308 */ /* 0x0003e40000000800 */
[----:B-1----:R-:W-:Y:S01]  /*a280*/  FFMA.FTZ R4, R20, c[0x0][0x23c], -R0 ;  /* 0x00008f0014047a23 */ /* 0x002fe20000010800 */
[----:B------:R-:W-:-:S05]  /*a290*/  MOV R20, R19 ;  /* 0x0000001300147202 */ /* 0x000fca0000000f00 */
        /* <DEDUP_REMOVED lines=8> */
[----:B-1----:R-:W-:Y:S02]  /*a320*/  FFMA.FTZ R4, R17, c[0x0][0x23c], -R0 ;  /* 0x00008f0011047a23 */ /* 0x002fe40000010800 */
[----:B------:R-:W-:Y:S04]  /*a330*/  LDSM.16.MT88.4 R16, [R186+0x4000] ;  /* 0x00400000ba10783b */ /* 0x000fe80000004200 */
[----:B------:R1:W2:Y:S02]  /*a340*/  MUFU.EX2 R211, R4 ;  /* 0x0000000400d37308 */ /* 0x0002a40000000800 */
        /* <DEDUP_REMOVED lines=8> */
[----:B------:R-:W-:Y:S02]  /*a3d0*/  FMNMX.FTZ R0, R97, R0, !PT ;  /* 0x0000000061007209 */ /* 0x000fe40007810000 */
[----:B------:R-:W-:Y:S01]  /*a3e0*/  MOV R86, R9 ;  /* 0x0000000900567202 */ /* 0x000fe20000000f00 */
[----:B------:R1:W-:Y:S01]  /*a3f0*/  MUFU.EX2 R226, R2 ;  /* 0x0000000200e27308 */ /* 0x0003e20000000800 */
[----:B------:R-:W-:Y:S01]  /*a400*/  FMNMX.FTZ R5, R99, R0, !PT ;  /* 0x0000000063057209 */ /* 0x000fe20007810000 */
[----:B------:R-:W-:Y:S01]  /*a410*/  FFMA.FTZ R0, R89, c[0x0][0x23c], -R4 ;  /* 0x00008f0059007a23 */ /* 0x000fe20000010804 */
[----:B------:R-:W-:Y:S02]  /*a420*/  MOV R89, R8 ;  /* 0x0000000800597202 */ /* 0x000fe40000000f00 */
[----:B------:R-:W-:-:S03]  /*a430*/  FMNMX.FTZ R5, R102, R5, !PT ;  /* 0x0000000566057209 */ /* 0x000fc60007810000 */
[----:B------:R3:W-:Y:S01]  /*a440*/  MUFU.EX2 R227, R0 ;  /* 0x0000000000e37308 */ /* 0x0007e20000000800 */
[----:B-1----:R-:W-:-:S04]  /*a450*/  FMNMX.FTZ R2, R3, R94, !PT ;  /* 0x0000005e03027209 */ /* 0x002fc80007810000 */
[----:B---3--:R-:W-:Y:S02]  /*a460*/  FMNMX.FTZ R0, R101, R2, !PT ;  /* 0x0000000265007209 */ /* 0x008fe40007810000 */
        /* <DEDUP_REMOVED lines=55> */
[----:B------:R-:W-:Y:S01]  /*a7e0*/  MOV R84, R6 ;  /* 0x0000000600547202 */ /* 0x000fe20000000f00 */
[----:B------:R-:W-:Y:S01]  /*a7f0*/  FFMA.FTZ R6, R81, c[0x0][0x23c], -R4 ;  /* 0x00008f0051067a23 */ /* 0x000fe20000010804 */
[----:B------:R-:W-:Y:S02]  /*a800*/  MOV R80, R7 ;  /* 0x0000000700507202 */ /* 0x000fe40000000f00 */
[----:B--2---:R-:W-:Y:S01]  /*a810*/  MOV R78, R211 ;  /* 0x000000d3004e7202 */ /* 0x004fe20000000f00 */
[----:B------:R-:W-:Y:S01]  /*a820*/  MUFU.EX2 R233, R6 ;  /* 0x0000000600e97308 */ /* 0x000fe20000000800 */
[----:B------:R-:W-:-:S02]  /*a830*/  MOV R85, R55 ;  /* 0x0000003700557202 */ /* 0x000fc40000000f00 */
[----:B------:R-:W-:Y:S02]  /*a840*/  MOV R88, R24 ;  /* 0x0000001800587202 */ /* 0x000fe40000000f00 */
[----:B------:R-:W-:Y:S01]  /*a850*/  MOV R81, R46 ;  /* 0x0000002e00517202 */ /* 0x000fe20000000f00 */
[----:B-1----:R-:W-:Y:S01]  /*a860*/  FFMA.FTZ R5, R82, c[0x0][0x23c], -R4 ;  /* 0x00008f0052057a23 */ /* 0x002fe20000010804 */
[----:B------:R-:W-:-:S03]  /*a870*/  MOV R82, R214 ;  /* 0x000000d600527202 */ /* 0x000fc60000000f00 */
[----:B------:R1:W-:Y:S02]  /*a880*/  MUFU.EX2 R247, R5 ;  /* 0x0000000500f77308 */ /* 0x0003e40000000800 */
[----:B-1----:R-:W-:Y:S01]  /*a890*/  FFMA.FTZ R5, R83, c[0x0][0x23c], -R4 ;  /* 0x00008f0053057a23 */ /* 0x002fe20000010804 */
[----:B------:R-:W-:-:S05]  /*a8a0*/  MOV R83, R40 ;  /* 0x0000002800537202 */ /* 0x000fca0000000f00 */
[----:B------:R1:W-:Y:S02]  /*a8b0*/  MUFU.EX2 R246, R5 ;  /* 0x0000000500f67308 */ /* 0x0003e40000000800 */
[----:B-1----:R-:W-:-:S06]  /*a8c0*/  FFMA.FTZ R5, R87, c[0x0][0x23c], -R4 ;  /* 0x00008f0057057a23 */ /* 0x002fcc0000010804 */
[----:B------:R1:W-:Y:S02]  /*a8d0*/  MUFU.EX2 R245, R5 ;  /* 0x0000000500f57308 */ /* 0x0003e40000000800 */
[----:B-1----:R-:W-:Y:S01]  /*a8e0*/  FFMA.FTZ R5, R77, c[0x0][0x23c], -R4 ;  /* 0x00008f004d057a23 */ /* 0x002fe20000010804 */
[----:B------:R-:W-:Y:S02]  /*a8f0*/  MOV R77, R45 ;  /* 0x0000002d004d7202 */ /* 0x000fe40000000f00 */
[----:B------:R-:W-:-:S03]  /*a900*/  MOV R45, R25 ;  /* 0x00000019002d7202 */ /* 0x000fc60000000f00 */
[----:B------:R1:W-:Y:S01]  /*a910*/  MUFU.EX2 R241, R5 ;  /* 0x0000000500f17308 */ /* 0x0003e20000000800 */
[----:B------:R-:W-:Y:S01]  /*a920*/  MOV R87, R45 ;  /* 0x0000002d00577202 */ /* 0x000fe20000000f00 */
[----:B-1----:R-:W-:Y:S01]  /*a930*/  FFMA.FTZ R5, R79, c[0x0][0x23c], -R4 ;  /* 0x00008f004f057a23 */ /* 0x002fe20000010804 */
[----:B------:R-:W-:-:S05]  /*a940*/  MOV R79, R215 ;  /* 0x000000d7004f7202 */ /* 0x000fca0000000f00 */
[----:B------:R1:W-:Y:S02]  /*a950*/  MUFU.EX2 R237, R5 ;  /* 0x0000000500ed7308 */ /* 0x0003e40000000800 */
[----:B-1----:R-:W-:Y:S01]  /*a960*/  FFMA.FTZ R5, R76, c[0x0][0x23c], -R4 ;  /* 0x00008f004c057a23 */ /* 0x002fe20000010804 */
[----:B------:R-:W-:-:S05]  /*a970*/  MOV R76, R27 ;  /* 0x0000001b004c7202 */ /* 0x000fca0000000f00 */
        /* <DEDUP_REMOVED lines=30> */
[----:B------:R-:W-:-:S04]  /*ab60*/  FADD.FTZ R7, R36, -R7 ;  /* 0x8000000724077221 */ /* 0x000fc80000010000 */
        /* <DEDUP_REMOVED lines=38> */
[--C-:B------:R-:W-:Y:S01]  /*add0*/  FFMA.FTZ R0, R93, c[0x0][0x23c], -R2.reuse ;  /* 0x00008f005d007a23 */ /* 0x100fe20000010802 */
[----:B------:R-:W-:Y:S01]  /*ade0*/  MOV R93, R26 ;  /* 0x0000001a005d7202 */ /* 0x000fe20000000f00 */
[--C-:B------:R-:W-:Y:S01]  /*adf0*/  FFMA.FTZ R5, R95, c[0x0][0x23c], -R2.reuse ;  /* 0x00008f005f057a23 */ /* 0x100fe20000010802 */
[----:B------:R-:W-:Y:S01]  /*ae00*/  LDSM.16.MT88.4 R24, [R186+0x4800] ;  /* 0x00480000ba18783b */ /* 0x000fe20000004200 */
        /* <DEDUP_REMOVED lines=17> */
[----:B------:R-:W-:Y:S02]  /*af20*/  FSEL R0, R0, RZ, P0 ;  /* 0x000000ff00007208 */ /* 0x000fe40000000000 */
[----:B------:R-:W-:-:S03]  /*af30*/  ISETP.GE.AND P0, PT, R209, 0x3, PT ;  /* 0x00000003d100780c */ /* 0x000fc60003f06270 */
        /* <DEDUP_REMOVED lines=12> */
[----:B------:R-:W-:-:S03]  /*b000*/  FSEL R5, R63, RZ, P2 ;  /* 0x000000ff3f057208 */ /* 0x000fc60001000000 */
[----:B------:R-:W-:Y:S01]  /*b010*/  FMUL.FTZ R7, R7, c[0x0][0x23c] ;  /* 0x00008f0007077a20 */ /* 0x000fe20000410000 */
[C---:B------:R-:W-:Y:S01]  /*b020*/  HMMA.16816.F32.BF16 R28, R8.reuse, R18, R160 ;  /* 0x00000012081c723c */ /* 0x040fe200000418a0 */
[----:B------:R-:W-:Y:S01]  /*b030*/  FADD.FTZ R3, R37, -R5 ;  /* 0x8000000525037221 */ /* 0x000fe20000010000 */
[----:B------:R-:W-:Y:S01]  /*b040*/  F2FP.BF16.PACK_AB R5, R229, R230 ;  /* 0x000000e6e505723e */ /* 0x000fe200000010ff */
[----:B------:R-:W1:Y:S02]  /*b050*/  MUFU.EX2 R72, R7 ;  /* 0x0000000700487308 */ /* 0x000e640000000800 */
[----:B------:R-:W-:Y:S02]  /*b060*/  FMUL.FTZ R3, R3, c[0x0][0x23c] ;  /* 0x00008f0003037a20 */ /* 0x000fe40000410000 */
[----:B------:R-:W-:Y:S01]  /*b070*/  MOV R162, R84 ;  /* 0x0000005400a27202 */ /* 0x000fe20000000f00 */
[----:B------:R-:W-:Y:S01]  /*b080*/  HMMA.16816.F32.BF16 R40, R8, R12, R136 ;  /* 0x0000000c0828723c */ /* 0x000fe20000041888 */
[----:B------:R-:W-:-:S02]  /*b090*/  MOV R160, R86 ;  /* 0x0000005600a07202 */ /* 0x000fc40000000f00 */
[----:B------:R2:W3:Y:S01]  /*b0a0*/  MUFU.EX2 R70, R3 ;  /* 0x0000000300467308 */ /* 0x0004e20000000800 */
[----:B------:R-:W-:Y:S02]  /*b0b0*/  MOV R163, R80 ;  /* 0x0000005000a37202 */ /* 0x000fe40000000f00 */
[----:B------:R-:W-:Y:S02]  /*b0c0*/  MOV R161, R89 ;  /* 0x0000005900a17202 */ /* 0x000fe40000000f00 */
[----:B------:R-:W-:Y:S01]  /*b0d0*/  HMMA.16816.F32.BF16 R36, R8, R14, R144 ;  /* 0x0000000e0824723c */ /* 0x000fe20000041890 */
[----:B------:R-:W-:Y:S01]  /*b0e0*/  MOV R86, R54 ;  /* 0x0000003600567202 */ /* 0x000fe20000000f00 */
[----:B-1----:R-:W-:Y:S01]  /*b0f0*/  FMUL.FTZ R140, R140, R72 ;  /* 0x000000488c8c7220 */ /* 0x002fe20000410000 */
[----:B------:R-:W-:Y:S01]  /*b100*/  MOV R80, R20 ;  /* 0x0000001400507202 */ /* 0x000fe20000000f00 */
[-C--:B------:R-:W-:Y:S01]  /*b110*/  FMUL.FTZ R141, R141, R72.reuse ;  /* 0x000000488d8d7220 */ /* 0x080fe20000410000 */
[----:B------:R-:W-:Y:S01]  /*b120*/  MOV R84, R21 ;  /* 0x0000001500547202 */ /* 0x000fe20000000f00 */
[----:B------:R-:W-:-:S02]  /*b130*/  FMUL.FTZ R148, R148, R72 ;  /* 0x0000004894947220 */ /* 0x000fc40000410000 */
[----:B------:R-:W-:Y:S01]  /*b140*/  HMMA.16816.F32.BF16 R32, R8, R16, R156 ;  /* 0x000000100820723c */ /* 0x000fe2000004189c */
[----:B------:R-:W-:Y:S01]  /*b150*/  FMUL.FTZ R149, R149, R72 ;  /* 0x0000004895957220 */ /* 0x000fe20000410000 */
[----:B------:R-:W-:Y:S01]  /*b160*/  MOV R89, R22 ;  /* 0x0000001600597202 */ /* 0x000fe20000000f00 */
[----:B--2---:R-:W-:Y:S01]  /*b170*/  FFMA.FTZ R3, R108, c[0x0][0x23c], -R0 ;  /* 0x00008f006c037a23 */ /* 0x004fe20000010800 */
[----:B------:R-:W1:Y:S01]  /*b180*/  LDSM.16.MT88.4 R20, [R185+0x4400] ;  /* 0x00440000b914783b */ /* 0x000e620000004200 */
[----:B---3--:R-:W-:Y:S01]  /*b190*/  FMUL.FTZ R142, R142, R70 ;  /* 0x000000468e8e7220 */ /* 0x008fe20000410000 */
[----:B------:R-:W-:Y:S01]  /*b1a0*/  F2FP.BF16.PACK_AB R7, R236, R234 ;  /* 0x000000eaec07723e */ /* 0x000fe200000010ff */
[----:B------:R2:W-:Y:S01]  /*b1b0*/  MUFU.EX2 R214, R3 ;  /* 0x0000000300d67308 */ /* 0x0005e20000000800 */
[----:B------:R-:W-:Y:S01]  /*b1c0*/  F2FP.BF16.PACK_AB R8, R252, R251 ;  /* 0x000000fbfc08723e */ /* 0x000fe200000010ff */
[----:B------:R-:W-:Y:S01]  /*b1d0*/  FMUL.FTZ R143, R143, R70 ;  /* 0x000000468f8f7220 */ /* 0x000fe20000410000 */
[----:B------:R-:W-:Y:S01]  /*b1e0*/  F2FP.BF16.PACK_AB R9, R227, R226 ;  /* 0x000000e2e309723e */ /* 0x000fe200000010ff */
[-C--:B------:R-:W-:Y:S01]  /*b1f0*/  FMUL.FTZ R150, R150, R70.reuse ;  /* 0x0000004696967220 */ /* 0x080fe20000410000 */
[----:B------:R-:W-:Y:S01]  /*b200*/  F2FP.BF16.PACK_AB R10, R162, R83 ;  /* 0x00000053a20a723e */ /* 0x000fe200000010ff */
[----:B------:R-:W-:Y:S01]  /*b210*/  FMUL.FTZ R151, R151, R70 ;  /* 0x0000004697977220 */ /* 0x000fe20000410000 */
[----:B------:R-:W-:Y:S01]  /*b220*/  F2FP.BF16.PACK_AB R11, R240, R228 ;  /* 0x000000e4f00b723e */ /* 0x000fe200000010ff */
[----:B------:R-:W-:-:S02]  /*b230*/  FMUL.FTZ R152, R152, R72 ;  /* 0x0000004898987220 */ /* 0x000fc40000410000 */
[----:B------:R-:W-:Y:S02]  /*b240*/  FMUL.FTZ R153, R153, R72 ;  /* 0x0000004899997220 */ /* 0x000fe40000410000 */
[-C--:B------:R-:W-:Y:S02]  /*b250*/  FMUL.FTZ R154, R154, R70.reuse ;  /* 0x000000469a9a7220 */ /* 0x080fe40000410000 */
[C---:B------:R-:W-:Y:S01]  /*b260*/  HMMA.16816.F32.BF16 R52, R8.reuse, R12, R140 ;  /* 0x0000000c0834723c */ /* 0x040fe2000004188c */
[----:B------:R-:W-:Y:S02]  /*b270*/  FMUL.FTZ R155, R155, R70 ;  /* 0x000000469b9b7220 */ /* 0x000fe40000410000 */
[----:B--2---:R-:W-:Y:S02]  /*b280*/  FFMA.FTZ R3, R111, c[0x0][0x23c], -R0 ;  /* 0x00008f006f037a23 */ /* 0x004fe40000010800 */
[-C--:B------:R-:W-:Y:S02]  /*b290*/  FMUL.FTZ R164, R164, R72.reuse ;  /* 0x00000048a4a47220 */ /* 0x080fe40000410000 */
[----:B------:R2:W3:Y:S01]  /*b2a0*/  MUFU.EX2 R211, R3 ;  /* 0x0000000300d37308 */ /* 0x0004e20000000800 */
[----:B------:R-:W-:Y:S01]  /*b2b0*/  HMMA.16816.F32.BF16 R148, R8, R14, R148 ;  /* 0x0000000e0894723c */ /* 0x000fe20000041894 */
[----:B------:R-:W4:Y:S01]  /*b2c0*/  LDSM.16.MT88.4 R12, [R186+0x4400] ;  /* 0x00440000ba0c783b */ /* 0x000f220000004200 */
[----:B------:R-:W-:-:S02]  /*b2d0*/  FMUL.FTZ R165, R165, R72 ;  /* 0x00000048a5a57220 */ /* 0x000fc40000410000 */
[-C--:B------:R-:W-:Y:S02]  /*b2e0*/  FMUL.FTZ R166, R166, R70.reuse ;  /* 0x00000046a6a67220 */ /* 0x080fe40000410000 */
[----:B------:R-:W-:Y:S02]  /*b2f0*/  FMUL.FTZ R167, R167, R70 ;  /* 0x00000046a7a77220 */ /* 0x000fe40000410000 */
[----:B------:R-:W-:Y:S01]  /*b300*/  HMMA.16816.F32.BF16 R152, R8, R16, R152 ;  /* 0x000000100898723c */ /* 0x000fe20000041898 */
[----:B--2---:R-:W-:-:S07]  /*b310*/  FFMA.FTZ R3, R113, c[0x0][0x23c], -R0 ;  /* 0x00008f0071037a23 */ /* 0x004fce0000010800 */
[----:B------:R-:W-:Y:S01]  /*b320*/  HMMA.16816.F32.BF16 R164, R8, R18, R164 ;  /* 0x0000001208a4723c */ /* 0x000fe200000418a4 */
[----:B------:R-:W2:Y:S01]  /*b330*/  LDSM.16.MT88.4 R16, [R185+0x4800] ;  /* 0x00480000b910783b */ /* 0x000ea20000004200 */
[----:B------:R5:W-:Y:S05]  /*b340*/  MUFU.EX2 R215, R3 ;  /* 0x0000000300d77308 */ /* 0x000bea0000000800 */
[----:B------:R-:W-:Y:S02]  /*b350*/  F2FP.BF16.PACK_AB R8, R219, R225 ;  /* 0x000000e1db08723e */ /* 0x000fe400000010ff */
[----:B---3--:R-:W-:Y:S02]  /*b360*/  F2FP.BF16.PACK_AB R9, R211, R214 ;  /* 0x000000d6d309723e */ /* 0x008fe400000010ff */
[----:B------:R-:W-:Y:S01]  /*b370*/  F2FP.BF16.PACK_AB R10, R224, R223 ;  /* 0x000000dfe00a723e */ /* 0x000fe200000010ff */
[----:B-----5:R-:W-:-:S04]  /*b380*/  FFMA.FTZ R3, R116, c[0x0][0x23c], -R0 ;  /* 0x00008f0074037a23 */ /* 0x020fc80000010800 */
[----:B------:R3:W5:Y:S02]  /*b390*/  MUFU.EX2 R116, R3 ;  /* 0x0000000300747308 */ /* 0x0007640000000800 */
[----:B---3--:R-:W-:Y:S01]  /*b3a0*/  FFMA.FTZ R3, R115, c[0x0][0x23c], -R2 ;  /* 0x00008f0073037a23 */ /* 0x008fe20000010802 */
[----:B-----5:R-:W-:-:S05]  /*b3b0*/  F2FP.BF16.PACK_AB R11, R116, R215 ;  /* 0x000000d7740b723e */ /* 0x020fca00000010ff */
[----:B------:R3:W-:Y:S02]  /*b3c0*/  MUFU.EX2 R115, R3 ;  /* 0x0000000300737308 */ /* 0x0007e40000000800 */
[C---:B-1----:R-:W-:Y:S08]  /*b3d0*/  HMMA.16816.F32.BF16 R40, R8.reuse, R20, R40 ;  /* 0x000000140828723c */ /* 0x042ff00000041828 */
[----:B------:R-:W-:Y:S01]  /*b3e0*/  HMMA.16816.F32.BF16 R36, R8, R22, R36 ;  /* 0x000000160824723c */ /* 0x000fe20000041824 */
[----:B---3--:R-:W-:Y:S01]  /*b3f0*/  FFMA.FTZ R3, R114, c[0x0][0x23c], -R2 ;  /* 0x00008f0072037a23 */ /* 0x008fe20000010802 */
[----:B------:R-:W-:-:S03]  /*b400*/  MOV R114, R77 ;  /* 0x0000004d00727202 */ /* 0x000fc60000000f00 */
[----:B------:R1:W3:Y:S03]  /*b410*/  MUFU.EX2 R113, R3 ;  /* 0x0000000300717308 */ /* 0x0002e60000000800 */
[C---:B----4-:R-:W-:Y:S08]  /*b420*/  HMMA.16816.F32.BF16 R32, R8.reuse, R12, R32 ;  /* 0x0000000c0820723c */ /* 0x050ff00000041820 */
[----:B------:R-:W-:Y:S01]  /*b430*/  HMMA.16816.F32.BF16 R28, R8, R14, R28 ;  /* 0x0000000e081c723c */ /* 0x000fe2000004181c */
[----:B-1----:R-:W-:-:S06]  /*b440*/  FFMA.FTZ R3, R117, c[0x0][0x23c], -R2 ;  /* 0x00008f0075037a23 */ /* 0x002fcc0000010802 */
[----:B------:R-:W-:Y:S02]  /*b450*/  F2FP.BF16.PACK_AB R8, R58, R161 ;  /* 0x000000a13a08723e */ /* 0x000fe400000010ff */
[----:B------:R-:W-:Y:S01]  /*b460*/  F2FP.BF16.PACK_AB R9, R248, R250 ;  /* 0x000000faf809723e */ /* 0x000fe200000010ff */
[----:B------:R1:W-:Y:S01]  /*b470*/  MUFU.EX2 R111, R3 ;  /* 0x00000003006f7308 */ /* 0x0003e20000000800 */
[----:B------:R-:W-:Y:S02]  /*b480*/  F2FP.BF16.PACK_AB R10, R160, R163 ;  /* 0x000000a3a00a723e */ /* 0x000fe400000010ff */
[----:B------:R-:W-:Y:S02]  /*b490*/  F2FP.BF16.PACK_AB R11, R247, R249 ;  /* 0x000000f9f70b723e */ /* 0x000fe400000010ff */
[----:B------:R-:W-:-:S05]  /*b4a0*/  MOV R117, R82 ;  /* 0x0000005200757202 */ /* 0x000fca0000000f00 */
[----:B------:R-:W-:Y:S01]  /*b4b0*/  HMMA.16816.F32.BF16 R52, R8, R20, R52 ;  /* 0x000000140834723c */ /* 0x000fe20000041834 */
[----:B-1----:R-:W-:Y:S01]  /*b4c0*/  FFMA.FTZ R3, R118, c[0x0][0x23c], -R2 ;  /* 0x00008f0076037a23 */ /* 0x002fe20000010802 */
[----:B------:R-:W-:-:S06]  /*b4d0*/  MOV R118, R78 ;  /* 0x0000004e00767202 */ /* 0x000fcc0000000f00 */
[C---:B------:R-:W-:Y:S01]  /*b4e0*/  HMMA.16816.F32.BF16 R148, R8.reuse, R22, R148 ;  /* 0x000000160894723c */ /* 0x040fe20000041894 */
[----:B------:R-:W-:Y:S01]  /*b4f0*/  LDSM.16.MT88.4 R20, [R186+0x4c00] ;  /* 0x004c0000ba14783b */ /* 0x000fe20000004200 */
[----:B------:R1:W4:Y:S06]  /*b500*/  MUFU.EX2 R108, R3 ;  /* 0x00000003006c7308 */ /* 0x00032c0000000800 */
[C---:B------:R-:W-:Y:S08]  /*b510*/  HMMA.16816.F32.BF16 R152, R8.reuse, R12, R152 ;  /* 0x0000000c0898723c */ /* 0x040ff00000041898 */
[----:B------:R-:W-:Y:S01]  /*b520*/  HMMA.16816.F32.BF16 R164, R8, R14, R164 ;  /* 0x0000000e08a4723c */ /* 0x000fe200000418a4 */
[----:B------:R-:W5:Y:S01]  /*b530*/  LDSM.16.MT88.4 R12, [R185+0x4c00] ;  /* 0x004c0000b90c783b */ /* 0x000f620000004200 */
[----:B-1----:R-:W-:Y:S01]  /*b540*/  FFMA.FTZ R3, R120, c[0x0][0x23c], -R0 ;  /* 0x00008f0078037a23 */ /* 0x002fe20000010800 */
[----:B------:R-:W-:-:S03]  /*b550*/  MOV R120, R85 ;  /* 0x0000005500787202 */ /* 0x000fc60000000f00 */
[----:B------:R1:W-:Y:S01]  /*b560*/  MUFU.EX2 R102, R3 ;  /* 0x0000000300667308 */ /* 0x0003e20000000800 */
[----:B---3--:R-:W-:Y:S02]  /*b570*/  F2FP.BF16.PACK_AB R8, R113, R115 ;  /* 0x000000737108723e */ /* 0x008fe400000010ff */
[----:B----4-:R-:W-:Y:S01]  /*b580*/  F2FP.BF16.PACK_AB R10, R108, R111 ;  /* 0x0000006f6c0a723e */ /* 0x010fe200000010ff */
[----:B-1----:R-:W-:Y:S01]  /*b590*/  FFMA.FTZ R3, R122, c[0x0][0x23c], -R0 ;  /* 0x00008f007a037a23 */ /* 0x002fe20000010800 */
[----:B------:R-:W-:Y:S01]  /*b5a0*/  MOV R122, R67 ;  /* 0x00000043007a7202 */ /* 0x000fe20000000f00 */
[----:B------:R-:W-:Y:S02]  /*b5b0*/  FFMA.FTZ R67, R112, c[0x0][0x23c], -R4 ;  /* 0x00008f0070437a23 */ /* 0x000fe40000010804 */
[----:B------:R1:W3:Y:S08]  /*b5c0*/  MUFU.EX2 R104, R3 ;  /* 0x0000000300687308 */ /* 0x0002f00000000800 */
[----:B------:R-:W-:Y:S01]  /*b5d0*/  MUFU.EX2 R67, R67 ;  /* 0x0000004300437308 */ /* 0x000fe20000000800 */
[----:B-1----:R-:W-:Y:S01]  /*b5e0*/  FFMA.FTZ R3, R124, c[0x0][0x23c], -R0 ;  /* 0x00008f007c037a23 */ /* 0x002fe20000010800 */
[----:B---3--:R-:W-:-:S02]  /*b5f0*/  F2FP.BF16.PACK_AB R9, R104, R102 ;  /* 0x000000666809723e */ /* 0x008fc400000010ff */
[----:B------:R-:W-:-:S04]  /*b600*/  MOV R124, R64 ;  /* 0x00000040007c7202 */ /* 0x000fc80000000f00 */
[----:B------:R1:W-:Y:S01]  /*b610*/  MUFU.EX2 R101, R3 ;  /* 0x0000000300657308 */ /* 0x0003e20000000800 */
[----:B------:R-:W-:-:S07]  /*b620*/  FFMA.FTZ R64, R128, c[0x0][0x23c], -R0 ;  /* 0x00008f0080407a23 */ /* 0x000fce0000010800 */
[----:B------:R-:W-:Y:S01]  /*b630*/  MUFU.EX2 R64, R64 ;  /* 0x0000004000407308 */ /* 0x000fe20000000800 */
[----:B-1----:R-:W-:Y:S01]  /*b640*/  FFMA.FTZ R3, R129, c[0x0][0x23c], -R0 ;  /* 0x00008f0081037a23 */ /* 0x002fe20000010800 */
[----:B------:R-:W-:Y:S01]  /*b650*/  MOV R129, R61 ;  /* 0x0000003d00817202 */ /* 0x000fe20000000f00 */
[----:B------:R-:W-:-:S05]  /*b660*/  FFMA.FTZ R61, R107, c[0x0][0x23c], -R2 ;  /* 0x00008f006b3d7a23 */ /* 0x000fca0000010802 */
[----:B------:R1:W3:Y:S08]  /*b670*/  MUFU.EX2 R100, R3 ;  /* 0x0000000300647308 */ /* 0x0002f00000000800 */
[----:B------:R-:W-:Y:S01]  /*b680*/  MUFU.EX2 R61, R61 ;  /* 0x0000003d003d7308 */ /* 0x000fe20000000800 */
[----:B-1----:R-:W-:Y:S01]  /*b690*/  FFMA.FTZ R3, R103, c[0x0][0x23c], -R4 ;  /* 0x00008f0067037a23 */ /* 0x002fe20000010804 */
[----:B---3--:R-:W-:-:S06]  /*b6a0*/  F2FP.BF16.PACK_AB R11, R100, R101 ;  /* 0x00000065640b723e */ /* 0x008fcc00000010ff */
[----:B------:R1:W-:Y:S01]  /*b6b0*/  MUFU.EX2 R103, R3 ;  /* 0x0000000300677308 */ /* 0x0003e20000000800 */
[C---:B--2---:R-:W-:Y:S08]  /*b6c0*/  HMMA.16816.F32.BF16 R136, R8.reuse, R16, R40 ;  /* 0x000000100888723c */ /* 0x044ff00000041828 */
[----:B------:R-:W-:Y:S01]  /*b6d0*/  HMMA.16816.F32.BF16 R28, R8, R26, R28 ;  /* 0x0000001a081c723c */ /* 0x000fe2000004181c */
[--C-:B-1----:R-:W-:Y:S01]  /*b6e0*/  FFMA.FTZ R3, R125, c[0x0][0x23c], -R2.reuse ;  /* 0x00008f007d037a23 */ /* 0x102fe20000010802 */
[----:B------:R-:W-:Y:S01]  /*b6f0*/  MOV R125, R62 ;  /* 0x0000003e007d7202 */ /* 0x000fe20000000f00 */
[----:B------:R-:W-:-:S02]  /*b700*/  FFMA.FTZ R62, R109, c[0x0][0x23c], -R2 ;  /* 0x00008f006d3e7a23 */ /* 0x000fc40000010802 */
[----:B------:R1:W-:Y:S08]  /*b710*/  MUFU.EX2 R99, R3 ;  /* 0x0000000300637308 */ /* 0x0003f00000000800 */
[----:B------:R-:W-:Y:S01]  /*b720*/  MUFU.EX2 R62, R62 ;  /* 0x0000003e003e7308 */ /* 0x000fe20000000800 */
[----:B-1----:R-:W-:Y:S01]  /*b730*/  FFMA.FTZ R3, R127, c[0x0][0x23c], -R2 ;  /* 0x00008f007f037a23 */ /* 0x002fe20000010802 */
[----:B------:R-:W-:-:S02]  /*b740*/  MOV R127, R88 ;  /* 0x00000058007f7202 */ /* 0x000fc40000000f00 */
[----:B------:R-:W-:-:S04]  /*b750*/  MOV R88, R49 ;  /* 0x0000003100587202 */ /* 0x000fc80000000f00 */
[----:B------:R1:W2:Y:S02]  /*b760*/  MUFU.EX2 R98, R3 ;  /* 0x0000000300627308 */ /* 0x0002a40000000800 */
[--C-:B-1----:R-:W-:Y:S01]  /*b770*/  FFMA.FTZ R3, R130, c[0x0][0x23c], -R2.reuse ;  /* 0x00008f0082037a23 */ /* 0x102fe20000010802 */
[----:B------:R-:W-:Y:S02]  /*b780*/  MOV R130, R51 ;  /* 0x0000003300827202 */ /* 0x000fe40000000f00 */
[----:B------:R-:W-:Y:S03]  /*b790*/  HMMA.16816.F32.BF16 R48, R8, R18, R36 ;  /* 0x000000120830723c */ /* 0x000fe60000041824 */
[----:B------:R1:W-:Y:S02]  /*b7a0*/  MUFU.EX2 R97, R3 ;  /* 0x0000000300617308 */ /* 0x0003e40000000800 */
[----:B-1----:R-:W-:Y:S01]  /*b7b0*/  FFMA.FTZ R3, R126, c[0x0][0x23c], -R2 ;  /* 0x00008f007e037a23 */ /* 0x002fe20000010802 */
[----:B------:R-:W-:-:S02]  /*b7c0*/  MOV R126, R44 ;  /* 0x0000002c007e7202 */ /* 0x000fc40000000f00 */
[----:B------:R-:W-:Y:S03]  /*b7d0*/  HMMA.16816.F32.BF16 R44, R8, R24, R32 ;  /* 0x00000018082c723c */ /* 0x000fe60000041820 */
[----:B------:R1:W3:Y:S04]  /*b7e0*/  MUFU.EX2 R96, R3 ;  /* 0x0000000300607308 */ /* 0x0002e80000000800 */
[----:B------:R-:W-:Y:S02]  /*b7f0*/  F2FP.BF16.PACK_AB R8, R84, R80 ;  /* 0x000000505408723e */ /* 0x000fe400000010ff */
[----:B------:R-:W-:Y:S02]  /*b800*/  F2FP.BF16.PACK_AB R9, R245, R246 ;  /* 0x000000f6f509723e */ /* 0x000fe400000010ff */
[----:B------:R-:W-:-:S02]  /*b810*/  F2FP.BF16.PACK_AB R10, R57, R56 ;  /* 0x00000038390a723e */ /* 0x000fc400000010ff */
[----:B------:R-:W-:Y:S01]  /*b820*/  F2FP.BF16.PACK_AB R11, R237, R241 ;  /* 0x000000f1ed0b723e */ /* 0x000fe200000010ff */
[----:B-1----:R-:W-:Y:S01]  /*b830*/  FFMA.FTZ R3, R132, c[0x0][0x23c], -R0 ;  /* 0x00008f0084037a23 */ /* 0x002fe20000010800 */
[----:B------:R-:W-:-:S05]  /*b840*/  MOV R132, R93 ;  /* 0x0000005d00847202 */ /* 0x000fca0000000f00 */
[C---:B------:R-:W-:Y:S01]  /*b850*/  HMMA.16816.F32.BF16 R40, R8.reuse, R16, R52 ;  /* 0x000000100828723c */ /* 0x040fe20000041834 */
[----:B------:R1:W-:Y:S07]  /*b860*/  MUFU.EX2 R94, R3 ;  /* 0x00000003005e7308 */ /* 0x0003ee0000000800 */
[C---:B------:R-:W-:Y:S07]  /*b870*/  HMMA.16816.F32.BF16 R36, R8.reuse, R18, R148 ;  /* 0x000000120824723c */ /* 0x040fee0000041894 */
[----:B------:R-:W-:Y:S01]  /*b880*/  MOV R148, R80 ;  /* 0x0000005000947202 */ /* 0x000fe20000000f00 */
[C---:B------:R-:W-:Y:S01]  /*b890*/  HMMA.16816.F32.BF16 R16, R8.reuse, R24, R152 ;  /* 0x000000180810723c */ /* 0x040fe20000041898 */
[----:B-1----:R-:W-:Y:S01]  /*b8a0*/  FFMA.FTZ R3, R172, c[0x0][0x23c], -R0 ;  /* 0x00008f00ac037a23 */ /* 0x002fe20000010800 */
[----:B------:R-:W-:Y:S01]  /*b8b0*/  MOV R149, R56 ;  /* 0x0000003800957202 */ /* 0x000fe20000000f00 */
[--C-:B------:R-:W-:Y:S01]  /*b8c0*/  FFMA.FTZ R56, R133, c[0x0][0x23c], -R2.reuse ;  /* 0x00008f0085387a23 */ /* 0x100fe20000010802 */
[----:B------:R-:W-:Y:S01]  /*b8d0*/  MOV R150, R57 ;  /* 0x0000003900967202 */ /* 0x000fe20000000f00 */
[----:B------:R-:W1:Y:S01]  /*b8e0*/  MUFU.EX2 R95, R3 ;  /* 0x00000003005f7308 */ /* 0x000e620000000800 */
[--C-:B------:R-:W-:Y:S01]  /*b8f0*/  FFMA.FTZ R57, R131, c[0x0][0x23c], -R2.reuse ;  /* 0x00008f0083397a23 */ /* 0x100fe20000010802 */
[----:B------:R-:W-:Y:S01]  /*b900*/  MOV R155, R84 ;  /* 0x00000054009b7202 */ /* 0x000fe20000000f00 */
[----:B------:R-:W-:Y:S01]  /*b910*/  HMMA.16816.F32.BF16 R32, R8, R26, R164 ;  /* 0x0000001a0820723c */ /* 0x000fe200000418a4 */
[----:B------:R-:W-:Y:S01]  /*b920*/  MOV R154, R83 ;  /* 0x00000053009a7202 */ /* 0x000fe20000000f00 */
[----:B------:R-:W-:Y:S01]  /*b930*/  FFMA.FTZ R25, R135, c[0x0][0x23c], -R2 ;  /* 0x00008f0087197a23 */ /* 0x000fe20000010802 */
[----:B------:R-:W-:Y:S01]  /*b940*/  MOV R172, R75 ;  /* 0x0000004b00ac7202 */ /* 0x000fe20000000f00 */
[----:B------:R-:W-:Y:S01]  /*b950*/  FFMA.FTZ R24, R205, c[0x0][0x23c], -R0 ;  /* 0x00008f00cd187a23 */ /* 0x000fe20000010800 */
[----:B------:R-:W-:Y:S01]  /*b960*/  MOV R151, R58 ;  /* 0x0000003a00977202 */ /* 0x000fe20000000f00 */
[----:B------:R-:W-:Y:S01]  /*b970*/  FFMA.FTZ R58, R91, c[0x0][0x23c], -R4 ;  /* 0x00008f005b3a7a23 */ /* 0x000fe20000010804 */
[----:B--2---:R-:W-:Y:S01]  /*b980*/  F2FP.BF16.PACK_AB R8, R98, R99 ;  /* 0x000000636208723e */ /* 0x004fe200000010ff */
[----:B------:R-:W-:Y:S01]  /*b990*/  FFMA.FTZ R26, R169, c[0x0][0x23c], -R2 ;  /* 0x00008f00a91a7a23 */ /* 0x000fe20000010802 */
[----:B---3--:R-:W-:Y:S01]  /*b9a0*/  F2FP.BF16.PACK_AB R10, R96, R97 ;  /* 0x00000061600a723e */ /* 0x008fe200000010ff */
[----:B------:R-:W-:Y:S01]  /*b9b0*/  MUFU.EX2 R56, R56 ;  /* 0x0000003800387308 */ /* 0x000fe20000000800 */
[----:B------:R-:W-:Y:S01]  /*b9c0*/  MOV R152, R66 ;  /* 0x0000004200987202 */ /* 0x000fe20000000f00 */
[----:B------:R-:W-:Y:S01]  /*b9d0*/  FFMA.FTZ R66, R119, c[0x0][0x23c], -R4 ;  /* 0x00008f0077427a23 */ /* 0x000fe20000010804 */
[----:B-1----:R-:W-:Y:S01]  /*b9e0*/  F2FP.BF16.PACK_AB R9, R95, R94 ;  /* 0x0000005e5f09723e */ /* 0x002fe200000010ff */
[----:B------:R-:W-:Y:S01]  /*b9f0*/  FFMA.FTZ R3, R171, c[0x0][0x23c], -R0 ;  /* 0x00008f00ab037a23 */ /* 0x000fe20000010800 */
[----:B------:R-:W-:-:S02]  /*ba00*/  MOV R171, R81 ;  /* 0x0000005100ab7202 */ /* 0x000fc40000000f00 */
[----:B------:R-:W-:Y:S01]  /*ba10*/  MOV R167, R68 ;  /* 0x0000004400a77202 */ /* 0x000fe20000000f00 */
[----:B------:R1:W-:Y:S01]  /*ba20*/  MUFU.EX2 R93, R3 ;  /* 0x00000003005d7308 */ /* 0x0003e20000000800 */
[----:B------:R-:W-:Y:S01]  /*ba30*/  MOV R166, R69 ;  /* 0x0000004500a67202 */ /* 0x000fe20000000f00 */
[--C-:B------:R-:W-:Y:S01]  /*ba40*/  FFMA.FTZ R68, R105, c[0x0][0x23c], -R4.reuse ;  /* 0x00008f0069447a23 */ /* 0x100fe20000010804 */
[----:B------:R-:W-:Y:S01]  /*ba50*/  F2FP.BF16.PACK_AB R6, R172, R171 ;  /* 0x000000abac06723e */ /* 0x000fe200000010ff */
[----:B------:R-:W-:Y:S01]  /*ba60*/  FFMA.FTZ R69, R106, c[0x0][0x23c], -R4 ;  /* 0x00008f006a457a23 */ /* 0x000fe20000010804 */
[----:B------:R-:W-:Y:S01]  /*ba70*/  MOV R153, R65 ;  /* 0x0000004100997202 */ /* 0x000fe20000000f00 */
[--C-:B------:R-:W-:Y:S01]  /*ba80*/  FFMA.FTZ R65, R123, c[0x0][0x23c], -R0.reuse ;  /* 0x00008f007b417a23 */ /* 0x100fe20000010800 */
[----:B------:R-:W-:Y:S01]  /*ba90*/  MOV R164, R161 ;  /* 0x000000a100a47202 */ /* 0x000fe20000000f00 */
[----:B------:R-:W-:Y:S01]  /*baa0*/  MUFU.EX2 R58, R58 ;  /* 0x0000003a003a7308 */ /* 0x000fe20000000800 */
[----:B------:R-:W-:Y:S01]  /*bab0*/  MOV R165, R160 ;  /* 0x000000a000a57202 */ /* 0x000fe20000000f00 */
[----:B-1----:R-:W-:Y:S01]  /*bac0*/  FFMA.FTZ R3, R175, c[0x0][0x23c], -R0 ;  /* 0x00008f00af037a23 */ /* 0x002fe20000010800 */
[----:B------:R-:W-:-:S05]  /*bad0*/  MOV R175, R76 ;  /* 0x0000004c00af7202 */ /* 0x000fca0000000f00 */
[----:B------:R-:W-:Y:S08]  /*bae0*/  MUFU.EX2 R66, R66 ;  /* 0x0000004200427308 */ /* 0x000ff00000000800 */
[----:B------:R1:W2:Y:S08]  /*baf0*/  MUFU.EX2 R92, R3 ;  /* 0x00000003005c7308 */ /* 0x0002b00000000800 */
[----:B------:R-:W3:Y:S01]  /*bb00*/  MUFU.EX2 R57, R57 ;  /* 0x0000003900397308 */ /* 0x000ee20000000800 */
[----:B-1----:R-:W-:Y:S01]  /*bb10*/  FFMA.FTZ R3, R90, c[0x0][0x23c], -R4 ;  /* 0x00008f005a037a23 */ /* 0x002fe20000010804 */
[----:B--2---:R-:W-:-:S06]  /*bb20*/  F2FP.BF16.PACK_AB R11, R92, R93 ;  /* 0x0000005d5c0b723e */ /* 0x004fcc00000010ff */
[----:B------:R-:W-:Y:S01]  /*bb30*/  MUFU.EX2 R68, R68 ;  /* 0x0000004400447308 */ /* 0x000fe20000000800 */
[----:B-----5:R-:W-:Y:S01]  /*bb40*/  HMMA.16816.F32.BF16 R136, R8, R12, R136 ;  /* 0x0000000c0888723c */ /* 0x020fe20000041888 */
[----:B---3--:R-:W-:-:S06]  /*bb50*/  F2FP.BF16.PACK_AB R160, R57, R56 ;  /* 0x0000003839a0723e */ /* 0x008fcc00000010ff */
[----:B------:R1:W-:Y:S01]  /*bb60*/  MUFU.EX2 R90, R3 ;  /* 0x00000003005a7308 */ /* 0x0003e20000000800 */
[C---:B------:R-:W-:Y:S07]  /*bb70*/  HMMA.16816.F32.BF16 R48, R8.reuse, R14, R48 ;  /* 0x0000000e0830723c */ /* 0x040fee0000041830 */
[----:B------:R-:W-:Y:S01]  /*bb80*/  MUFU.EX2 R69, R69 ;  /* 0x0000004500457308 */ /* 0x000fe20000000800 */
[----:B------:R-:W-:Y:S01]  /*bb90*/  HMMA.16816.F32.BF16 R156, R8, R20, R44 ;  /* 0x00000014089c723c */ /* 0x000fe2000004182c */
[----:B-1----:R-:W-:Y:S01]  /*bba0*/  FFMA.FTZ R3, R174, c[0x0][0x23c], -R2 ;  /* 0x00008f00ae037a23 */ /* 0x002fe20000010802 */
[----:B------:R-:W-:-:S05]  /*bbb0*/  MOV R174, R89 ;  /* 0x0000005900ae7202 */ /* 0x000fca0000000f00 */
[----:B------:R-:W-:Y:S01]  /*bbc0*/  MUFU.EX2 R65, R65 ;  /* 0x0000004100417308 */ /* 0x000fe20000000800 */
[----:B------:R-:W-:Y:S01]  /*bbd0*/  F2FP.BF16.PACK_AB R4, R175, R174 ;  /* 0x000000aeaf04723e */ /* 0x000fe200000010ff */
[----:B------:R-:W-:Y:S01]  /*bbe0*/  HMMA.16816.F32.BF16 R52, R8, R22, R28 ;  /* 0x000000160834723c */ /* 0x000fe2000004181c */
[----:B------:R-:W1:Y:S05]  /*bbf0*/  LDSM.16.MT88.4 R28, [R185+0x5000] ;  /* 0x00500000b91c783b */ /* 0x000e6a0000004200 */
[----:B------:R2:W-:Y:S01]  /*bc00*/  MUFU.EX2 R89, R3 ;  /* 0x0000000300597308 */ /* 0x0005e20000000800 */
[----:B------:R-:W-:Y:S02]  /*bc10*/  F2FP.BF16.PACK_AB R9, R233, R235 ;  /* 0x000000ebe909723e */ /* 0x000fe400000010ff */
[----:B------:R-:W-:Y:S01]  /*bc20*/  F2FP.BF16.PACK_AB R11, R231, R232 ;  /* 0x000000e8e70b723e */ /* 0x000fe200000010ff */
[----:B--2---:R-:W-:Y:S01]  /*bc30*/  FFMA.FTZ R3, R178, c[0x0][0x23c], -R2 ;  /* 0x00008f00b2037a23 */ /* 0x004fe20000010802 */
[----:B------:R-:W-:-:S03]  /*bc40*/  MOV R178, R88 ;  /* 0x0000005800b27202 */ /* 0x000fc60000000f00 */
[----:B------:R2:W3:Y:S02]  /*bc50*/  MUFU.EX2 R88, R3 ;  /* 0x0000000300587308 */ /* 0x0004e40000000800 */
[----:B--2---:R-:W-:Y:S01]  /*bc60*/  FFMA.FTZ R3, R176, c[0x0][0x23c], -R2 ;  /* 0x00008f00b0037a23 */ /* 0x004fe20000010802 */
[----:B------:R-:W-:-:S05]  /*bc70*/  MOV R176, R87 ;  /* 0x0000005700b07202 */ /* 0x000fca0000000f00 */
[----:B------:R2:W-:Y:S01]  /*bc80*/  MUFU.EX2 R87, R3 ;  /* 0x0000000300577308 */ /* 0x0005e20000000800 */
[----:B------:R-:W-:Y:S01]  /*bc90*/  F2FP.BF16.PACK_AB R10, R178, R176 ;  /* 0x000000b0b20a723e */ /* 0x000fe200000010ff */
[----:B--2---:R-:W-:Y:S01]  /*bca0*/  FFMA.FTZ R3, R173, c[0x0][0x23c], -R2 ;  /* 0x00008f00ad037a23 */ /* 0x004fe20000010802 */
[----:B------:R-:W-:-:S05]  /*bcb0*/  MOV R173, R86 ;  /* 0x0000005600ad7202 */ /* 0x000fca0000000f00 */
[----:B------:R2:W-:Y:S02]  /*bcc0*/  MUFU.EX2 R86, R3 ;  /* 0x0000000300567308 */ /* 0x0005e40000000800 */
[----:B--2---:R-:W-:Y:S01]  /*bcd0*/  FFMA.FTZ R3, R183, c[0x0][0x23c], -R0 ;  /* 0x00008f00b7037a23 */ /* 0x004fe20000010800 */
[----:B------:R-:W-:-:S05]  /*bce0*/  MOV R183, R79 ;  /* 0x0000004f00b77202 */ /* 0x000fca0000000f00 */
[----:B------:R2:W-:Y:S01]  /*bcf0*/  MUFU.EX2 R84, R3 ;  /* 0x0000000300547308 */ /* 0x0005e20000000800 */
[----:B------:R-:W-:-:S07]  /*bd00*/  F2FP.BF16.PACK_AB R8, R173, R183 ;  /* 0x000000b7ad08723e */ /* 0x000fce00000010ff */
[----:B------:R-:W-:Y:S01]  /*bd10*/  HMMA.16816.F32.BF16 R140, R8, R12, R40 ;  /* 0x0000000c088c723c */ /* 0x000fe20000041828 */
[----:B--2---:R-:W-:-:S07]  /*bd20*/  FFMA.FTZ R3, R202, c[0x0][0x23c], -R0 ;  /* 0x00008f00ca037a23 */ /* 0x004fce0000010800 */
[C---:B------:R-:W-:Y:S01]  /*bd30*/  HMMA.16816.F32.BF16 R40, R8.reuse, R20, R16 ;  /* 0x000000140828723c */ /* 0x040fe20000041810 */
[----:B------:R-:W2:Y:S01]  /*bd40*/  LDSM.16.MT88.4 R16, [R186+0x5000] ;  /* 0x00500000ba10783b */ /* 0x000ea20000004200 */
[----:B------:R4:W5:Y:S06]  /*bd50*/  MUFU.EX2 R85, R3 ;  /* 0x0000000300557308 */ /* 0x00096c0000000800 */
[C---:B------:R-:W-:Y:S01]  /*bd60*/  HMMA.16816.F32.BF16 R44, R8.reuse, R14, R36 ;  /* 0x0000000e082c723c */ /* 0x040fe20000041824 */
[----:B------:R-:W2:Y:S06]  /*bd70*/  LDSM.16.MT88.4 R12, [R186+0x5400] ;  /* 0x00540000ba0c783b */ /* 0x000eac0000004200 */
[--C-:B------:R-:W-:Y:S01]  /*bd80*/  FFMA.FTZ R36, R121, c[0x0][0x23c], -R2.reuse ;  /* 0x00008f0079247a23 */ /* 0x100fe20000010802 */
[----:B------:R-:W-:Y:S01]  /*bd90*/  HMMA.16816.F32.BF16 R32, R8, R22, R32 ;  /* 0x000000160820723c */ /* 0x000fe20000041820 */
[----:B------:R-:W-:Y:S01]  /*bda0*/  FFMA.FTZ R37, R110, c[0x0][0x23c], -R2 ;  /* 0x00008f006e257a23 */ /* 0x000fe20000010802 */
[----:B------:R-:W2:Y:S01]  /*bdb0*/  LDSM.16.MT88.4 R20, [R185+0x5400] ;  /* 0x00540000b914783b */ /* 0x000ea20000004200 */
[----:B----4-:R-:W-:-:S02]  /*bdc0*/  FFMA.FTZ R3, R201, c[0x0][0x23c], -R0 ;  /* 0x00008f00c9037a23 */ /* 0x010fc40000010800 */
[--C-:B------:R-:W-:Y:S02]  /*bdd0*/  FFMA.FTZ R39, R181, c[0x0][0x23c], -R0.reuse ;  /* 0x00008f00b5277a23 */ /* 0x100fe40000010800 */
[----:B------:R4:W-:Y:S01]  /*bde0*/  MUFU.EX2 R83, R3 ;  /* 0x0000000300537308 */ /* 0x0009e20000000800 */
[----:B---3--:R-:W-:Y:S01]  /*bdf0*/  F2FP.BF16.PACK_AB R8, R88, R89 ;  /* 0x000000595808723e */ /* 0x008fe200000010ff */
[----:B-1----:R-:W-:Y:S01]  /*be00*/  HMMA.16816.F32.BF16 R140, R4, R28, R140 ;  /* 0x0000001c048c723c */ /* 0x002fe2000004188c */
[----:B-----5:R-:W-:Y:S01]  /*be10*/  F2FP.BF16.PACK_AB R9, R85, R84 ;  /* 0x000000545509723e */ /* 0x020fe200000010ff */
[----:B------:R-:W-:Y:S01]  /*be20*/  FFMA.FTZ R38, R182, c[0x0][0x23c], -R0 ;  /* 0x00008f00b6267a23 */ /* 0x000fe20000010800 */
[----:B------:R-:W-:-:S03]  /*be30*/  F2FP.BF16.PACK_AB R10, R86, R87 ;  /* 0x00000057560a723e */ /* 0x000fc600000010ff */
[----:B------:R-:W-:Y:S02]  /*be40*/  MUFU.EX2 R39, R39 ;  /* 0x0000002700277308 */ /* 0x000fe40000000800 */
[----:B------:R-:W-:Y:S01]  /*be50*/  HMMA.16816.F32.BF16 R44, R4, R30, R44 ;  /* 0x0000001e042c723c */ /* 0x000fe2000004182c */
[----:B----4-:R-:W-:-:S07]  /*be60*/  FFMA.FTZ R3, R203, c[0x0][0x23c], -R0 ;  /* 0x00008f00cb037a23 */ /* 0x010fce0000010800 */
[----:B--2---:R-:W-:Y:S01]  /*be70*/  HMMA.16816.F32.BF16 R40, R4, R16, R40 ;  /* 0x000000100428723c */ /* 0x004fe20000041828 */
[----:B------:R1:W2:Y:S02]  /*be80*/  MUFU.EX2 R82, R3 ;  /* 0x0000000300527308 */ /* 0x0002a40000000800 */
[----:B-1----:R-:W-:Y:S01]  /*be90*/  FFMA.FTZ R3, R199, c[0x0][0x23c], -R2 ;  /* 0x00008f00c7037a23 */ /* 0x002fe20000010802 */
[----:B--2---:R-:W-:-:S05]  /*bea0*/  F2FP.BF16.PACK_AB R11, R82, R83 ;  /* 0x00000053520b723e */ /* 0x004fca00000010ff */
[----:B------:R1:W-:Y:S02]  /*beb0*/  MUFU.EX2 R81, R3 ;  /* 0x0000000300517308 */ /* 0x0003e40000000800 */
[C---:B------:R-:W-:Y:S07]  /*bec0*/  HMMA.16816.F32.BF16 R136, R8.reuse, R28, R136 ;  /* 0x0000001c0888723c */ /* 0x040fee0000041888 */
[----:B------:R-:W-:Y:S01]  /*bed0*/  FFMA.FTZ R28, R153, R73, R208 ;  /* 0x00000049991c7223 */ /* 0x000fe200000100d0 */
[----:B------:R-:W-:Y:S01]  /*bee0*/  HMMA.16816.F32.BF16 R144, R8, R30, R48 ;  /* 0x0000001e0890723c */ /* 0x000fe20000041830 */
[----:B------:R2:W-:Y:S01]  /*bef0*/  MUFU.EX2 R31, R37 ;  /* 0x00000025001f7308 */ /* 0x0005e20000000800 */
[----:B------:R-:W-:Y:S01]  /*bf00*/  MOV R153, R148 ;  /* 0x0000009400997202 */ /* 0x000fe20000000f00 */
[----:B-1----:R-:W-:Y:S01]  /*bf10*/  FFMA.FTZ R3, R180, c[0x0][0x23c], -R2 ;  /* 0x00008f00b4037a23 */ /* 0x002fe20000010802 */
[----:B------:R-:W-:-:S03]  /*bf20*/  MOV R180, R165 ;  /* 0x000000a500b47202 */ /* 0x000fc60000000f00 */
[--C-:B------:R-:W-:Y:S01]  /*bf30*/  FFMA.FTZ R48, R170, c[0x0][0x23c], -R0.reuse ;  /* 0x00008f00aa307a23 */ /* 0x100fe20000010800 */
[C---:B------:R-:W-:Y:S01]  /*bf40*/  HMMA.16816.F32.BF16 R156, R8.reuse, R16, R156 ;  /* 0x00000010089c723c */ /* 0x040fe2000004189c */
[----:B------:R1:W3:Y:S01]  /*bf50*/  MUFU.EX2 R80, R3 ;  /* 0x0000000300507308 */ /* 0x0002e20000000800 */
[--C-:B------:R-:W-:Y:S01]  /*bf60*/  FFMA.FTZ R49, R168, c[0x0][0x23c], -R0.reuse ;  /* 0x00008f00a8317a23 */ /* 0x100fe20000010800 */
[----:B------:R-:W-:Y:S01]  /*bf70*/  MOV R199, R153 ;  /* 0x0000009900c77202 */ /* 0x000fe20000000f00 */
[--C-:B------:R-:W-:Y:S01]  /*bf80*/  FFMA.FTZ R50, R179, c[0x0][0x23c], -R0.reuse ;  /* 0x00008f00b3327a23 */ /* 0x100fe20000010800 */
[----:B------:R-:W-:Y:S01]  /*bf90*/  F2FP.BF16.PACK_AB R165, R67, R66 ;  /* 0x0000004243a5723e */ /* 0x000fe200000010ff */
[----:B------:R-:W-:Y:S02]  /*bfa0*/  FFMA.FTZ R51, R177, c[0x0][0x23c], -R0 ;  /* 0x00008f00b1337a23 */ /* 0x000fe40000010800 */
[----:B------:R-:W-:Y:S01]  /*bfb0*/  HMMA.16816.F32.BF16 R8, R8, R18, R52 ;  /* 0x000000120808723c */ /* 0x000fe20000041834 */
[----:B------:R-:W-:Y:S01]  /*bfc0*/  MUFU.EX2 R55, R24 ;  /* 0x0000001800377308 */ /* 0x000fe20000000800 */
[----:B--2---:R-:W-:-:S02]  /*bfd0*/  MOV R37, R63 ;  /* 0x0000003f00257202 */ /* 0x004fc40000000f00 */
[----:B------:R-:W-:Y:S01]  /*bfe0*/  @P0 MOV R37, R63 ;  /* 0x0000003f00250202 */ /* 0x000fe20000000f00 */
[----:B-1----:R-:W-:-:S04]  /*bff0*/  FFMA.FTZ R3, R197, c[0x0][0x23c], -R2 ;  /* 0x00008f00c5037a23 */ /* 0x002fc80000010802 */
[----:B------:R-:W-:Y:S01]  /*c000*/  MUFU.EX2 R54, R26 ;  /* 0x0000001a00367308 */ /* 0x000fe20000000800 */
[----:B------:R-:W-:-:S07]  /*c010*/  @P0 IADD3 R197, R209, -0x3, RZ ;  /* 0xfffffffdd1c50810 */ /* 0x000fce0007ffe0ff */
[----:B------:R1:W-:Y:S08]  /*c020*/  MUFU.EX2 R79, R3 ;  /* 0x00000003004f7308 */ /* 0x0003f00000000800 */
[----:B------:R2:W-:Y:S01]  /*c030*/  MUFU.EX2 R53, R25 ;  /* 0x0000001900357308 */ /* 0x0005e20000000800 */
[----:B-1----:R-:W-:-:S07]  /*c040*/  FFMA.FTZ R3, R200, c[0x0][0x23c], -R2 ;  /* 0x00008f00c8037a23 */ /* 0x002fce0000010802 */
[----:B------:R1:W-:Y:S01]  /*c050*/  MUFU.EX2 R52, R36 ;  /* 0x0000002400347308 */ /* 0x0003e20000000800 */
[----:B------:R-:W-:Y:S01]  /*c060*/  FFMA.FTZ R2, R207, c[0x0][0x23c], -R0 ;  /* 0x00008f00cf027a23 */ /* 0x000fe20000010800 */
[----:B--2---:R-:W-:Y:S06]  /*c070*/  HMMA.16816.F32.BF16 R24, R4, R18, R32 ;  /* 0x000000120418723c */ /* 0x004fec0000041820 */
[----:B------:R2:W4:Y:S01]  /*c080*/  MUFU.EX2 R78, R3 ;  /* 0x00000003004e7308 */ /* 0x0005220000000800 */
[----:B------:R-:W5:Y:S01]  /*c090*/  LDSM.16.MT88.4 R16, [R185+0x5800] ;  /* 0x00580000b910783b */ /* 0x000f620000004200 */
[----:B---3--:R-:W-:-:S06]  /*c0a0*/  F2FP.BF16.PACK_AB R4, R80, R81 ;  /* 0x000000515004723e */ /* 0x008fcc00000010ff */
[----:B------:R3:W-:Y:S01]  /*c0b0*/  MUFU.EX2 R76, R2 ;  /* 0x00000002004c7308 */ /* 0x0007e20000000800 */
[-C--:B-1----:R-:W-:Y:S02]  /*c0c0*/  MOV R36, R60.reuse ;  /* 0x0000003c00247202 */ /* 0x082fe40000000f00 */
[----:B------:R-:W-:Y:S01]  /*c0d0*/  @P0 MOV R36, R60 ;  /* 0x0000003c00240202 */ /* 0x000fe20000000f00 */
[----:B--2---:R-:W-:Y:S01]  /*c0e0*/  FFMA.FTZ R3, R204, c[0x0][0x23c], -R0 ;  /* 0x00008f00cc037a23 */ /* 0x004fe20000010800 */
[----:B----4-:R-:W-:-:S03]  /*c0f0*/  F2FP.BF16.PACK_AB R6, R78, R79 ;  /* 0x0000004f4e06723e */ /* 0x010fc600000010ff */
[----:B------:R1:W-:Y:S01]  /*c100*/  MUFU.EX2 R30, R38 ;  /* 0x00000026001e7308 */ /* 0x0003e20000000800 */
[----:B---3--:R-:W-:Y:S01]  /*c110*/  FFMA.FTZ R2, R167, R70, R226 ;  /* 0x00000046a7027223 */ /* 0x008fe200000100e2 */
[----:B------:R-:W-:-:S06]  /*c120*/  MOV R167, R150 ;  /* 0x0000009600a77202 */ /* 0x000fcc0000000f00 */
[----:B------:R2:W3:Y:S01]  /*c130*/  MUFU.EX2 R77, R3 ;  /* 0x00000003004d7308 */ /* 0x0004e20000000800 */
[----:B------:R-:W-:Y:S02]  /*c140*/  MOV R202, R167 ;  /* 0x000000a700ca7202 */ /* 0x000fe40000000f00 */
[----:B------:R-:W-:-:S05]  /*c150*/  F2FP.BF16.PACK_AB R167, R69, R68 ;  /* 0x0000004445a7723e */ /* 0x000fca00000010ff */
[----:B------:R-:W-:Y:S01]  /*c160*/  MUFU.EX2 R48, R48 ;  /* 0x0000003000307308 */ /* 0x000fe20000000800 */
[-C--:B-1----:R-:W-:Y:S02]  /*c170*/  MOV R38, R71.reuse ;  /* 0x0000004700267202 */ /* 0x082fe40000000f00 */
[----:B------:R-:W-:Y:S01]  /*c180*/  @P0 MOV R38, R71 ;  /* 0x0000004700260202 */ /* 0x000fe20000000f00 */
[----:B--2---:R-:W-:Y:S01]  /*c190*/  FFMA.FTZ R3, R206, c[0x0][0x23c], -R0 ;  /* 0x00008f00ce037a23 */ /* 0x004fe20000010800 */
[----:B---3--:R-:W-:-:S03]  /*c1a0*/  F2FP.BF16.PACK_AB R5, R76, R77 ;  /* 0x0000004d4c05723e */ /* 0x008fc600000010ff */
[----:B------:R-:W-:Y:S01]  /*c1b0*/  MUFU.EX2 R49, R49 ;  /* 0x0000003100317308 */ /* 0x000fe20000000800 */
[----:B------:R-:W-:Y:S01]  /*c1c0*/  FFMA.FTZ R0, R152, R74, R210 ;  /* 0x0000004a98007223 */ /* 0x000fe200000100d2 */
[----:B------:R-:W-:-:S04]  /*c1d0*/  MOV R152, R149 ;  /* 0x0000009500987202 */ /* 0x000fc80000000f00 */
[----:B------:R-:W-:Y:S02]  /*c1e0*/  MOV R201, R152 ;  /* 0x0000009800c97202 */ /* 0x000fe40000000f00 */
[----:B------:R-:W1:Y:S08]  /*c1f0*/  MUFU.EX2 R75, R3 ;  /* 0x00000003004b7308 */ /* 0x000e700000000800 */
[----:B------:R-:W-:Y:S01]  /*c200*/  MUFU.EX2 R50, R50 ;  /* 0x0000003200327308 */ /* 0x000fe20000000800 */
[----:B-1----:R-:W-:Y:S01]  /*c210*/  F2FP.BF16.PACK_AB R7, R55, R75 ;  /* 0x0000004b3707723e */ /* 0x002fe200000010ff */
[----:B------:R-:W-:Y:S01]  /*c220*/  FFMA.FTZ R3, R166, R72, R251 ;  /* 0x00000048a6037223 */ /* 0x000fe200000100fb */
[----:B------:R-:W-:-:S05]  /*c230*/  MOV R166, R151 ;  /* 0x0000009700a67202 */ /* 0x000fca0000000f00 */
[----:B------:R-:W1:Y:S01]  /*c240*/  MUFU.EX2 R51, R51 ;  /* 0x0000003300337308 */ /* 0x000e620000000800 */
[----:B------:R-:W-:Y:S01]  /*c250*/  LDSM.16.MT88.4 R148, [R185+0x5c00] ;  /* 0x005c0000b994783b */ /* 0x000fe20000004200 */
[C---:B------:R-:W-:Y:S03]  /*c260*/  HMMA.16816.F32.BF16 R32, R4.reuse, R14, R8 ;  /* 0x0000000e0420723c */ /* 0x040fe60000041808 */
[----:B------:R-:W2:Y:S05]  /*c270*/  LDSM.16.MT88.4 R8, [R186+0x5800] ;  /* 0x00580000ba08783b */ /* 0x000eaa0000004200 */
[----:B------:R-:W-:Y:S01]  /*c280*/  HMMA.16816.F32.BF16 R136, R4, R20, R136 ;  /* 0x000000140488723c */ /* 0x000fe20000041888 */
[----:B-1----:R-:W-:-:S07]  /*c290*/  F2FP.BF16.PACK_AB R161, R51, R50 ;  /* 0x0000003233a1723e */ /* 0x002fce00000010ff */
        /* <DEDUP_REMOVED lines=8> */
[----:B------:R-:W-:Y:S01]  /*c320*/  HMMA.16816.F32.BF16 R40, R4, R12, R40 ;  /* 0x0000000c0428723c */ /* 0x000fe20000041828 */
[----:B------:R-:W-:Y:S02]  /*c330*/  FADD.FTZ R3, R227, R2 ;  /* 0x00000002e3037221 */ /* 0x000fe40000010000 */
[----:B------:R-:W-:-:S02]  /*c340*/  FADD.FTZ R2, R216, R0 ;  /* 0x00000000d8027221 */ /* 0x000fc40000010000 */
[----:B------:R-:W-:Y:S02]  /*c350*/  FADD.FTZ R0, R212, R28 ;  /* 0x0000001cd4007221 */ /* 0x000fe40000010000 */
        /* <DEDUP_REMOVED lines=9> */
[----:B------:R-:W-:Y:S01]  /*c3f0*/  HMMA.16816.F32.BF16 R12, R4, R14, R24 ;  /* 0x0000000e040c723c */ /* 0x000fe20000041818 */
[----:B------:R-:W-:Y:S01]  /*c400*/  FADD.FTZ R3, R240, R3 ;  /* 0x00000003f0037221 */ /* 0x000fe20000010000 */
[----:B------:R-:W1:Y:S01]  /*c410*/  LDSM.16.MT88.4 R20, [R186+0x5c00] ;  /* 0x005c0000ba14783b */ /* 0x000e620000004200 */
[----:B------:R-:W-:Y:S01]  /*c420*/  FADD.FTZ R2, R222, R2 ;  /* 0x00000002de027221 */ /* 0x000fe20000010000 */
[----:B------:R-:W-:Y:S01]  /*c430*/  F2FP.BF16.PACK_AB R162, R62, R61 ;  /* 0x0000003d3ea2723e */ /* 0x000fe200000010ff */
[----:B------:R-:W-:Y:S01]  /*c440*/  FADD.FTZ R3, R250, R3 ;  /* 0x00000003fa037221 */ /* 0x000fe20000010000 */
[----:B------:R-:W-:Y:S01]  /*c450*/  F2FP.BF16.PACK_AB R163, R65, R64 ;  /* 0x0000004041a3723e */ /* 0x000fe200000010ff */
[----:B------:R-:W-:Y:S01]  /*c460*/  FADD.FTZ R2, R225, R2 ;  /* 0x00000002e1027221 */ /* 0x000fe20000010000 */
[----:B------:R-:W-:-:S02]  /*c470*/  F2FP.BF16.PACK_AB R4, R53, R54 ;  /* 0x000000363504723e */ /* 0x000fc400000010ff */
[----:B------:R-:W-:Y:S01]  /*c480*/  F2FP.BF16.PACK_AB R5, R39, R30 ;  /* 0x0000001e2705723e */ /* 0x000fe200000010ff */
[----:B------:R-:W-:Y:S01]  /*c490*/  FADD.FTZ R2, R219, R2 ;  /* 0x00000002db027221 */ /* 0x000fe20000010000 */
[----:B------:R-:W-:Y:S02]  /*c4a0*/  F2FP.BF16.PACK_AB R6, R31, R52 ;  /* 0x000000341f06723e */ /* 0x000fe400000010ff */
[----:B------:R-:W-:Y:S01]  /*c4b0*/  F2FP.BF16.PACK_AB R7, R49, R48 ;  /* 0x000000303107723e */ /* 0x000fe200000010ff */
[----:B------:R-:W-:-:S06]  /*c4c0*/  FADD.FTZ R2, R223, R2 ;  /* 0x00000002df027221 */ /* 0x000fcc0000010000 */
[C---:B-----5:R-:W-:Y:S08]  /*c4d0*/  HMMA.16816.F32.BF16 R136, R4.reuse, R16, R136 ;  /* 0x000000100488723c */ /* 0x060ff00000041888 */
[C---:B------:R-:W-:Y:S08]  /*c4e0*/  HMMA.16816.F32.BF16 R144, R4.reuse, R18, R144 ;  /* 0x000000120490723c */ /* 0x040ff00000041890 */
[C---:B--2---:R-:W-:Y:S08]  /*c4f0*/  HMMA.16816.F32.BF16 R156, R4.reuse, R8, R156 ;  /* 0x00000008049c723c */ /* 0x044ff0000004189c */
[----:B------:R-:W-:Y:S07]  /*c500*/  HMMA.16816.F32.BF16 R24, R4, R10, R32 ;  /* 0x0000000a0418723c */ /* 0x000fee0000041820 */
[----:B------:R-:W-:Y:S01]  /*c510*/  F2FP.BF16.PACK_AB R4, R129, R125 ;  /* 0x0000007d8104723e */ /* 0x000fe200000010ff */
[----:B------:R-:W-:Y:S01]  /*c520*/  HMMA.16816.F32.BF16 R136, R160, R148, R136 ;  /* 0x00000094a088723c */ /* 0x000fe20000041888 */
[----:B------:R-:W-:-:S02]  /*c530*/  F2FP.BF16.PACK_AB R5, R103, R244 ;  /* 0x000000f46705723e */ /* 0x000fc400000010ff */
[----:B------:R-:W-:Y:S02]  /*c540*/  F2FP.BF16.PACK_AB R6, R122, R124 ;  /* 0x0000007c7a06723e */ /* 0x000fe400000010ff */
[----:B------:R-:W-:-:S03]  /*c550*/  F2FP.BF16.PACK_AB R7, R58, R90 ;  /* 0x0000005a3a07723e */ /* 0x000fc600000010ff */
[----:B------:R-:W-:Y:S08]  /*c560*/  HMMA.16816.F32.BF16 R144, R160, R150, R144 ;  /* 0x00000096a090723c */ /* 0x000ff00000041890 */
[C---:B------:R-:W-:Y:S08]  /*c570*/  HMMA.16816.F32.BF16 R140, R4.reuse, R16, R140 ;  /* 0x00000010048c723c */ /* 0x040ff0000004188c */
[C---:B------:R-:W-:Y:S07]  /*c580*/  HMMA.16816.F32.BF16 R40, R4.reuse, R8, R40 ;  /* 0x000000080428723c */ /* 0x040fee0000041828 */
[----:B------:R-:W-:Y:S01]  /*c590*/  FADD.FTZ R8, R218, R28 ;  /* 0x0000001cda087221 */ /* 0x000fe20000010000 */
[C---:B------:R-:W-:Y:S08]  /*c5a0*/  HMMA.16816.F32.BF16 R16, R4.reuse, R18, R44 ;  /* 0x000000120410723c */ /* 0x040ff0000004182c */
[----:B------:R-:W-:Y:S07]  /*c5b0*/  HMMA.16816.F32.BF16 R12, R4, R10, R12 ;  /* 0x0000000a040c723c */ /* 0x000fee000004180c */
[----:B------:R-:W-:Y:S01]  /*c5c0*/  FADD.FTZ R4, R164, R0 ;  /* 0x00000000a4047221 */ /* 0x000fe20000010000 */
[----:B------:R-:W-:Y:S01]  /*c5d0*/  F2FP.BF16.PACK_AB R164, R118, R120 ;  /* 0x0000007876a4723e */ /* 0x000fe200000010ff */
[----:B------:R-:W-:Y:S01]  /*c5e0*/  FADD.FTZ R0, R214, R8 ;  /* 0x00000008d6007221 */ /* 0x000fe20000010000 */
[C---:B-1----:R-:W-:Y:S01]  /*c5f0*/  HMMA.16816.F32.BF16 R156, R160.reuse, R20, R156 ;  /* 0x00000014a09c723c */ /* 0x042fe2000004189c */
[----:B------:R-:W-:Y:S01]  /*c600*/  FADD.FTZ R4, R166, R4 ;  /* 0x00000004a6047221 */ /* 0x000fe20000010000 */
[----:B------:R-:W-:Y:S01]  /*c610*/  F2FP.BF16.PACK_AB R166, R114, R117 ;  /* 0x0000007572a6723e */ /* 0x000fe200000010ff */
[----:B------:R-:W-:Y:S01]  /*c620*/  FADD.FTZ R6, R248, R3 ;  /* 0x00000003f8067221 */ /* 0x000fe20000010000 */
[-C--:B------:R-:W-:Y:S01]  /*c630*/  MOV R3, R59.reuse ;  /* 0x0000003b00037202 */ /* 0x080fe20000000f00 */
        /* <DEDUP_REMOVED lines=115> */
[----:B------:R-:W-:Y:S05]  /*cd70*/  @P0 BRA `(.L_x_269) ;  /* 0x0000001000000947 */ /* 0x000fea0003800000 */
.L_x_267:
[----:B------:R-:W-:-:S04]  /*cd80*/  IADD3 R197, R0, -0x1, RZ ;  /* 0xffffffff00c57810 */ /* 0x000fc80007ffe0ff */
.L_x_269:
[----:B------:R-:W-:-:S13]  /*cd90*/  ISETP.GE.AND P0, PT, R197, RZ, PT ;  /* 0x000000ffc500720c */ /* 0x000fda0003f06270 */
[----:B------:R-:W-:Y:S05]  /*cda0*/  @!P0 BRA `(.L_x_270) ;  /* 0x0000496000008947 */ /* 0x000fea0003800000 */
[----:B-1----:R-:W2:Y:S01]  /*cdb0*/  LDL.LU.64 R4, [R1+0x48] ;  /* 0x0000480001047983 */ /* 0x002ea20000300a00 */
[----:B------:R-:W-:Y:S01]  /*cdc0*/  IMAD.MOV.U32 R2, RZ, RZ, c[0x0][0x19c] ;  /* 0x00006700ff027624 */ /* 0x000fe200078e00ff */
[----:B------:R-:W-:Y:S01]  /*cdd0*/  MOV R135, R3 ;  /* 0x0000000300877202 */ /* 0x000fe20000000f00 */
[----:B------:R-:W-:Y:S01]  /*cde0*/  IMAD.MOV.U32 R0, RZ, RZ, c[0x0][0x198] ;  /* 0x00006600ff007624 */ /* 0x000fe200078e00ff */
[----:B------:R-:W-:Y:S01]  /*cdf0*/  MOV R3, R221 ;  /* 0x000000dd00037202 */ /* 0x000fe20000000f00 */
[----:B------:R-:W-:Y:S01]  /*ce00*/  ULDC.64 UR4, c[0x0][0x1a0] ;  /* 0x0000680000047ab9 */ /* 0x000fe20000000a00 */
[----:B------:R-:W-:Y:S01]  /*ce10*/  MOV R133, R37 ;  /* 0x0000002500857202 */ /* 0x000fe20000000f00 */
[----:B------:R-:W-:Y:S01]  /*ce20*/  IMAD.MOV.U32 R132, RZ, RZ, R38 ;  /* 0x000000ffff847224 */ /* 0x000fe200078e0026 */
[----:B------:R-:W-:Y:S01]  /*ce30*/  SHF.L.U64.HI R0, R0, 0x6, R2 ;  /* 0x0000000600007819 */ /* 0x000fe20000010202 */
[----:B------:R-:W-:Y:S01]  /*ce40*/  IMAD.MOV.U32 R134, RZ, RZ, R36 ;  /* 0x000000ffff867224 */ /* 0x000fe200078e0024 */
[----:B------:R-:W-:-:S02]  /*ce50*/  USHF.L.U64.HI UR5, UR4, 0x6, UR5 ;  /* 0x0000000604057899 */ /* 0x000fc40008010205 */
[----:B------:R-:W-:Y:S01]  /*ce60*/  USHF.L.U32 UR4, UR4, 0x6, URZ ;  /* 0x0000000604047899 */ /* 0x000fe2000800063f */
[----:B--2---:R-:W-:-:S05]  /*ce70*/  MOV R2, R4 ;  /* 0x0000000400027202 */ /* 0x004fca0000000f00 */
[----:B------:R1:W-:Y:S01]  /*ce80*/  STL.64 [R1+0x10], R2 ;  /* 0x0000100201007387 */ /* 0x0003e20000100a00 */
[----:B------:R-:W-:Y:S05]  /*ce90*/  BRA `(.L_x_271) ;  /* 0x000001f000007947 */ /* 0x000fea0003800000 */
.L_x_273:
[----:B------:R-:W2:Y:S01]  /*cea0*/  LDL.64 R212, [R1+0x20] ;  /* 0x0000200001d47983 */ /* 0x000ea20000100a00 */
[----:B------:R-:W-:Y:S01]  /*ceb0*/  IADD3 R0, R197, -0x1, RZ ;  /* 0xffffffffc5007810 */ /* 0x000fe20007ffe0ff */
[----:B------:R-:W-:Y:S02]  /*cec0*/  IMAD.MOV.U32 R210, RZ, RZ, c[0x0][0x198] ;  /* 0x00006600ffd27624 */ /* 0x000fe400078e00ff */
[----:B------:R-:W3:Y:S01]  /*ced0*/  LDL.64 R214, [R1+0x18] ;  /* 0x0000180001d67983 */ /* 0x000ee20000100a00 */
[----:B------:R-:W-:Y:S01]  /*cee0*/  SHF.R.S32.HI R4, RZ, 0x1f, R0 ;  /* 0x0000001fff047819 */ /* 0x000fe20000011400 */
[----:B------:R-:W-:Y:S04]  /*cef0*/  IMAD.WIDE.U32 R2, R0, c[0x0][0x198], RZ ;  /* 0x0000660000027a25 */ /* 0x000fe800078e00ff */
[----:B------:R-:W-:Y:S02]  /*cf00*/  IMAD R4, R4, c[0x0][0x198], RZ ;  /* 0x0000660004047a24 */ /* 0x000fe400078e02ff */
[----:B------:R-:W-:Y:S02]  /*cf10*/  IMAD.SHL.U32 R211, R210, 0x40, RZ ;  /* 0x00000040d2d37824 */ /* 0x000fe400078e00ff */
[----:B------:R-:W-:Y:S04]  /*cf20*/  IMAD R4, R0, c[0x0][0x19c], R4 ;  /* 0x0000670000047a24 */ /* 0x000fe800078e0204 */
[----:B------:R-:W-:Y:S01]  /*cf30*/  IMAD.IADD R4, R3, 0x1, R4 ;  /* 0x0000000103047824 */ /* 0x000fe200078e0204 */
[----:B--2---:R-:W-:Y:S01]  /*cf40*/  LEA R0, P1, R2, R212, 0x7 ;  /* 0x000000d402007211 */ /* 0x004fe200078238ff */
[----:B------:R-:W-:Y:S03]  /*cf50*/  IMAD.MOV.U32 R212, RZ, RZ, c[0x0][0x19c] ;  /* 0x00006700ffd47624 */ /* 0x000fe600078e00ff */
[----:B------:R-:W-:Y:S02]  /*cf60*/  LEA R6, P2, R0, c[0x0][0x168], 0x1 ;  /* 0x00005a0000067a11 */ /* 0x000fe400078408ff */
[----:B---3--:R-:W-:Y:S02]  /*cf70*/  LEA.HI.X R2, R2, R215, R4, 0x7, P1 ;  /* 0x000000d702027211 */ /* 0x008fe400008f3c04 */
[-C--:B------:R-:W-:Y:S02]  /*cf80*/  IADD3 R4, P1, R6, R211.reuse, RZ ;  /* 0x000000d306047210 */ /* 0x080fe40007f3e0ff */
[----:B------:R-:W-:Y:S02]  /*cf90*/  LEA.HI.X R7, R0, c[0x0][0x16c], R2, 0x1, P2 ;  /* 0x00005b0000077a11 */ /* 0x000fe400010f0c02 */
[----:B------:R-:W-:Y:S02]  /*cfa0*/  SHF.L.U64.HI R210, R210, 0x6, R212 ;  /* 0x00000006d2d27819 */ /* 0x000fe400000102d4 */
[-C--:B------:R-:W-:Y:S01]  /*cfb0*/  IADD3 R2, P2, R4, R211.reuse, RZ ;  /* 0x000000d304027210 */ /* 0x080fe20007f5e0ff */
[----:B------:R-:W-:Y:S01]  /*cfc0*/  @!PT LDS RZ, [RZ] ;  /* 0x00000000fffff984 */ /* 0x000fe20000000800 */
[----:B------:R-:W-:Y:S01]  /*cfd0*/  @!PT LDS RZ, [RZ] ;  /* 0x00000000fffff984 */ /* 0x000fe20000000800 */
[----:B------:R-:W-:Y:S01]  /*cfe0*/  @!PT LDS RZ, [RZ] ;  /* 0x00000000fffff984 */ /* 0x000fe20000000800 */
[----:B------:R1:W-:Y:S02]  /*cff0*/  LDGSTS.E.BYPASS.LTC128B.128 [R198+0x2000], [R6.64] ;  /* 0x0200000006c67fae */ /* 0x0003e4000b901d46 */
        /* <DEDUP_REMOVED lines=9> */
.L_x_271:
[----:B-1----:R-:W2:Y:S01]  /*d090*/  LDL.64 R2, [R1+0x10] ;  /* 0x0000100001027983 */ /* 0x002ea20000100a00 */
[----:B------:R-:W-:Y:S04]  /*d0a0*/  DEPBAR.LE SB0, 0x0 ;  /* 0x000080000000791a */ /* 0x000fe80000000000 */
[----:B------:R-:W-:Y:S01]  /*d0b0*/  MOV R4, c[0x0][0x1a0] ;  /* 0x0000680000047a02 */ /* 0x000fe20000000f00 */
[----:B------:R-:W-:Y:S01]  /*d0c0*/  BAR.SYNC.DEFER_BLOCKING 0x0 ;  /* 0x0000000000007b1d */ /* 0x000fe20000010000 */
[----:B------:R-:W-:Y:S02]  /*d0d0*/  MOV R0, 0x7 ;  /* 0x0000000700007802 */ /* 0x000fe40000000f00 */
[C---:B------:R-:W-:Y:S02]  /*d0e0*/  SHF.L.U32 R6, R4.reuse, 0x7, RZ ;  /* 0x0000000704067819 */ /* 0x040fe400000006ff */
[----:B------:R-:W-:Y:S02]  /*d0f0*/  SHF.L.U64.HI R0, R4, R0, c[0x0][0x1a4] ;  /* 0x0000690004007619 */ /* 0x000fe40000010200 */
[----:B------:R-:W-:Y:S03]  /*d100*/  SHF.R.S32.HI R4, RZ, 0x1f, R197 ;  /* 0x0000001fff047819 */ /* 0x000fe600000114c5 */
[----:B------:R-:W-:Y:S04]  /*d110*/  IMAD R0, R0, R197, RZ ;  /* 0x000000c500007224 */ /* 0x000fe800078e02ff */
[-C--:B------:R-:W-:Y:S02]  /*d120*/  IMAD R0, R4, R6.reuse, R0 ;  /* 0x0000000604007224 */ /* 0x080fe400078e0200 */
[----:B--2---:R-:W-:Y:S05]  /*d130*/  IMAD.WIDE.U32 R2, R197, R6, R2 ;  /* 0x00000006c5027225 */ /* 0x004fea00078e0002 */
[----:B------:R-:W-:Y:S02]  /*d140*/  LEA R6, P1, R2, c[0x0][0x170], 0x1 ;  /* 0x00005c0002067a11 */ /* 0x000fe400078208ff */
[----:B------:R-:W-:Y:S02]  /*d150*/  IADD3 R0, R3, R0, RZ ;  /* 0x0000000003007210 */ /* 0x000fe40007ffe0ff */
        /* <DEDUP_REMOVED lines=17> */
[----:B------:R-:W1:Y:S08]  /*d270*/  LDSM.16.M88.4 R16, [R184+0x2000] ;  /* 0x00200000b810783b */ /* 0x000e700000000200 */
        /* <DEDUP_REMOVED lines=341> */
.L_x_272:
        /* <DEDUP_REMOVED lines=141> */
[----:B------:R-:W-:Y:S01]  /*f0a0*/  FSETP.NEU.FTZ.AND P1, PT, R36, -INF , PT ;  /* 0xff8000002400780b */ /* 0x000fe20003f3d000 */
[--C-:B------:R-:W-:Y:S01]  /*f0b0*/  FFMA.FTZ R5, R209, c[0x0][0x23c], -R43.reuse ;  /* 0x00008f00d1057a23 */ /* 0x100fe2000001082b */
[----:B------:R-:W-:Y:S01]  /*f0c0*/  FMNMX.FTZ R0, R94, R0, !PT ;  /* 0x000000005e007209 */ /* 0x000fe20007810000 */
[--C-:B------:R-:W-:Y:S01]  /*f0d0*/  FFMA.FTZ R7, R32, c[0x0][0x23c], -R43.reuse ;  /* 0x00008f0020077a23 */ /* 0x100fe2000001082b */
[----:B------:R-:W-:Y:S01]  /*f0e0*/  FSEL R66, R66, RZ, P1 ;  /* 0x000000ff42427208 */ /* 0x000fe20000800000 */
[--C-:B------:R-:W-:Y:S01]  /*f0f0*/  FFMA.FTZ R6, R33, c[0x0][0x23c], -R43.reuse ;  /* 0x00008f0021067a23 */ /* 0x100fe2000001082b */
[----:B------:R-:W-:Y:S03]  /*f100*/  FMNMX.FTZ R0, R95, R0, !PT ;  /* 0x000000005f007209 */ /* 0x000fe60007810000 */
[----:B------:R2:W-:Y:S01]  /*f110*/  MUFU.EX2 R238, R5 ;  /* 0x0000000500ee7308 */ /* 0x0005e20000000800 */
[----:B------:R-:W-:Y:S04]  /*f120*/  FMNMX.FTZ R0, R106, R0, !PT ;  /* 0x000000006a007209 */ /* 0x000fe80007810000 */
[----:B------:R-:W-:Y:S04]  /*f130*/  FMNMX.FTZ R0, R107, R0, !PT ;  /* 0x000000006b007209 */ /* 0x000fe80007810000 */
[----:B------:R-:W-:Y:S01]  /*f140*/  FMNMX.FTZ R0, R110, R0, !PT ;  /* 0x000000006e007209 */ /* 0x000fe20007810000 */
[----:B------:R3:W-:Y:S03]  /*f150*/  MUFU.EX2 R126, R7 ;  /* 0x00000007007e7308 */ /* 0x0007e60000000800 */
[----:B------:R-:W-:Y:S01]  /*f160*/  FMNMX.FTZ R0, R111, R0, !PT ;  /* 0x000000006f007209 */ /* 0x000fe20007810000 */
[--C-:B-1----:R-:W-:Y:S03]  /*f170*/  FFMA.FTZ R4, R200, c[0x0][0x23c], -R64.reuse ;  /* 0x00008f00c8047a23 */ /* 0x102fe60000010840 */
[----:B------:R-:W-:Y:S03]  /*f180*/  FMNMX.FTZ R0, R122, R0, !PT ;  /* 0x000000007a007209 */ /* 0x000fe60007810000 */
[----:B------:R1:W-:Y:S01]  /*f190*/  MUFU.EX2 R173, R4 ;  /* 0x0000000400ad7308 */ /* 0x0003e20000000800 */
[----:B------:R-:W-:Y:S01]  /*f1a0*/  FMNMX.FTZ R0, R123, R0, !PT ;  /* 0x000000007b007209 */ /* 0x000fe20007810000 */
[--C-:B--2---:R-:W-:Y:S03]  /*f1b0*/  FFMA.FTZ R5, R168, c[0x0][0x23c], -R64.reuse ;  /* 0x00008f00a8057a23 */ /* 0x104fe60000010840 */
[----:B------:R-:W-:Y:S04]  /*f1c0*/  FMNMX.FTZ R0, R40, R0, !PT ;  /* 0x0000000028007209 */ /* 0x000fe80007810000 */
[----:B------:R-:W-:Y:S01]  /*f1d0*/  FMNMX.FTZ R0, R39, R0, !PT ;  /* 0x0000000027007209 */ /* 0x000fe20007810000 */
[----:B------:R2:W-:Y:S04]  /*f1e0*/  MUFU.EX2 R241, R5 ;  /* 0x0000000500f17308 */ /* 0x0005e80000000800 */
[----:B------:R-:W4:Y:S01]  /*f1f0*/  SHFL.BFLY PT, R2, R0, 0x2, 0x1f ;  /* 0x0c401f0000027f89 */ /* 0x000f2200000e0000 */
[--C-:B---3--:R-:W-:Y:S05]  /*f200*/  FFMA.FTZ R7, R48, c[0x0][0x23c], -R43.reuse ;  /* 0x00008f0030077a23 */ /* 0x108fea000001082b */
[----:B------:R3:W-:Y:S01]  /*f210*/  MUFU.EX2 R248, R7 ;  /* 0x0000000700f87308 */ /* 0x0007e20000000800 */
[----:B-1----:R-:W-:Y:S09]  /*f220*/  FFMA.FTZ R4, R207, c[0x0][0x23c], -R64 ;  /* 0x00008f00cf047a23 */ /* 0x002ff20000010840 */
[----:B------:R1:W-:Y:S01]  /*f230*/  MUFU.EX2 R228, R4 ;  /* 0x0000000400e47308 */ /* 0x0003e20000000800 */
[----:B--2---:R-:W-:Y:S01]  /*f240*/  FFMA.FTZ R5, R205, c[0x0][0x23c], -R66 ;  /* 0x00008f00cd057a23 */ /* 0x004fe20000010842 */
[----:B----4-:R-:W-:Y:S01]  /*f250*/  FMNMX.FTZ R2, R0, R2, !PT ;  /* 0x0000000200027209 */ /* 0x010fe20007810000 */
[----:B------:R-:W-:Y:S07]  /*f260*/  FADD.FTZ R0, -R38, R132 ;  /* 0x0000008426007221 */ /* 0x000fee0000010100 */
[----:B------:R2:W-:Y:S01]  /*f270*/  MUFU.EX2 R181, R5 ;  /* 0x0000000500b57308 */ /* 0x0005e20000000800 */
[----:B------:R-:W-:Y:S01]  /*f280*/  FMUL.FTZ R0, R0, c[0x0][0x23c] ;  /* 0x00008f0000007a20 */ /* 0x000fe20000410000 */
[----:B------:R-:W4:Y:S01]  /*f290*/  SHFL.BFLY PT, R3, R2, 0x1, 0x1f ;  /* 0x0c201f0002037f89 */ /* 0x000f2200000e0000 */
[--C-:B---3--:R-:W-:Y:S07]  /*f2a0*/  FFMA.FTZ R7, R14, c[0x0][0x23c], -R43.reuse ;  /* 0x00008f000e077a23 */ /* 0x108fee000001082b */
[----:B------:R3:W-:Y:S01]  /*f2b0*/  MUFU.EX2 R41, R0 ;  /* 0x0000000000297308 */ /* 0x0007e20000000800 */
[----:B-1----:R-:W-:Y:S09]  /*f2c0*/  FFMA.FTZ R4, R178, c[0x0][0x23c], -R43 ;  /* 0x00008f00b2047a23 */ /* 0x002ff2000001082b */
[----:B------:R1:W-:Y:S01]  /*f2d0*/  MUFU.EX2 R231, R4 ;  /* 0x0000000400e77308 */ /* 0x0003e20000000800 */
[----:B--2---:R-:W-:Y:S01]  /*f2e0*/  FFMA.FTZ R5, R171, c[0x0][0x23c], -R64 ;  /* 0x00008f00ab057a23 */ /* 0x004fe20000010840 */
[----:B----4-:R-:W-:Y:S08]  /*f2f0*/  FMNMX.FTZ R3, R2, R3, !PT ;  /* 0x0000000302037209 */ /* 0x010ff00007810000 */
[----:B------:R2:W-:Y:S01]  /*f300*/  MUFU.EX2 R182, R5 ;  /* 0x0000000500b67308 */ /* 0x0005e20000000800 */
[C---:B------:R-:W-:Y:S01]  /*f310*/  FSETP.NEU.FTZ.AND P1, PT, R3.reuse, -INF , PT ;  /* 0xff8000000300780b */ /* 0x040fe20003f3d000 */
[----:B------:R-:W-:Y:S02]  /*f320*/  FMUL.FTZ R65, R3, c[0x0][0x23c] ;  /* 0x00008f0003417a20 */ /* 0x000fe40000410000 */
[----:B---3--:R-:W-:Y:S03]  /*f330*/  FADD.FTZ R0, -R37, R133 ;  /* 0x0000008525007221 */ /* 0x008fe60000010100 */
[----:B------:R-:W-:Y:S01]  /*f340*/  FSEL R65, R65, RZ, P1 ;  /* 0x000000ff41417208 */ /* 0x000fe20000800000 */
[----:B------:R-:W-:Y:S02]  /*f350*/  FMUL.FTZ R0, R0, c[0x0][0x23c] ;  /* 0x00008f0000007a20 */ /* 0x000fe40000410000 */
[----:B------:R3:W-:Y:S01]  /*f360*/  MUFU.EX2 R132, R6 ;  /* 0x0000000600847308 */ /* 0x0007e20000000800 */
[--C-:B-1----:R-:W-:Y:S09]  /*f370*/  FFMA.FTZ R4, R170, c[0x0][0x23c], -R43.reuse ;  /* 0x00008f00aa047a23 */ /* 0x102ff2000001082b */
[----:B------:R1:W-:Y:S01]  /*f380*/  MUFU.EX2 R249, R4 ;  /* 0x0000000400f97308 */ /* 0x0003e20000000800 */
[----:B--2---:R-:W-:Y:S09]  /*f390*/  FFMA.FTZ R5, R28, c[0x0][0x23c], -R66 ;  /* 0x00008f001c057a23 */ /* 0x004ff20000010842 */
[----:B------:R2:W4:Y:S01]  /*f3a0*/  MUFU.EX2 R42, R0 ;  /* 0x00000000002a7308 */ /* 0x0005220000000800 */
[--C-:B---3--:R-:W-:Y:S09]  /*f3b0*/  FFMA.FTZ R6, R49, c[0x0][0x23c], -R43.reuse ;  /* 0x00008f0031067a23 */ /* 0x108ff2000001082b */
[----:B------:R3:W-:Y:S01]  /*f3c0*/  MUFU.EX2 R226, R5 ;  /* 0x0000000500e27308 */ /* 0x0007e20000000800 */
[----:B-1----:R-:W-:Y:S09]  /*f3d0*/  FFMA.FTZ R4, R169, c[0x0][0x23c], -R64 ;  /* 0x00008f00a9047a23 */ /* 0x002ff20000010840 */
[----:B------:R1:W-:Y:S01]  /*f3e0*/  MUFU.EX2 R219, R4 ;  /* 0x0000000400db7308 */ /* 0x0003e20000000800 */
[----:B--2---:R-:W-:Y:S04]  /*f3f0*/  FADD.FTZ R0, -R36, R134 ;  /* 0x0000008624007221 */ /* 0x004fe80000010100 */
[----:B------:R-:W-:Y:S05]  /*f400*/  FMUL.FTZ R0, R0, c[0x0][0x23c] ;  /* 0x00008f0000007a20 */ /* 0x000fea0000410000 */
[----:B------:R2:W-:Y:S01]  /*f410*/  MUFU.EX2 R251, R7 ;  /* 0x0000000700fb7308 */ /* 0x0005e20000000800 */
[----:B---3--:R-:W-:Y:S02]  /*f420*/  FFMA.FTZ R5, R19, c[0x0][0x23c], -R64 ;  /* 0x00008f0013057a23 */ /* 0x008fe40000010840 */
[----:B----4-:R-:W-:Y:S07]  /*f430*/  FMUL.FTZ R19, R42, R151 ;  /* 0x000000972a137220 */ /* 0x010fee0000410000 */
[----:B------:R3:W-:Y:S01]  /*f440*/  MUFU.EX2 R227, R5 ;  /* 0x0000000500e37308 */ /* 0x0007e20000000800 */
[--C-:B-1----:R-:W-:Y:S09]  /*f450*/  FFMA.FTZ R4, R202, c[0x0][0x23c], -R66.reuse ;  /* 0x00008f00ca047a23 */ /* 0x102ff20000010842 */
[----:B------:R1:W-:Y:S01]  /*f460*/  MUFU.EX2 R134, R4 ;  /* 0x0000000400867308 */ /* 0x0003e20000000800 */
[----:B--2---:R-:W-:Y:S09]  /*f470*/  FFMA.FTZ R7, R80, c[0x0][0x23c], -R43 ;  /* 0x00008f0050077a23 */ /* 0x004ff2000001082b */
[----:B------:R-:W2:Y:S01]  /*f480*/  MUFU.EX2 R2, R0 ;  /* 0x0000000000027308 */ /* 0x000ea20000000800 */
[--C-:B---3--:R-:W-:Y:S01]  /*f490*/  FFMA.FTZ R5, R44, c[0x0][0x23c], -R66.reuse ;  /* 0x00008f002c057a23 */ /* 0x108fe20000010842 */
[----:B------:R-:W-:Y:S08]  /*f4a0*/  F2FP.BF16.PACK_AB R44, R238, R172 ;  /* 0x000000acee2c723e */ /* 0x000ff000000010ff */
[----:B------:R3:W-:Y:S01]  /*f4b0*/  MUFU.EX2 R221, R5 ;  /* 0x0000000500dd7308 */ /* 0x0007e20000000800 */
[----:B-1----:R-:W-:Y:S09]  /*f4c0*/  FFMA.FTZ R4, R208, c[0x0][0x23c], -R66 ;  /* 0x00008f00d0047a23 */ /* 0x002ff20000010842 */
[----:B------:R1:W4:Y:S01]  /*f4d0*/  MUFU.EX2 R178, R4 ;  /* 0x0000000400b27308 */ /* 0x0003220000000800 */
[----:B--2---:R-:W-:Y:S02]  /*f4e0*/  FMUL.FTZ R9, R2, R137 ;  /* 0x0000008902097220 */ /* 0x004fe40000410000 */
[----:B------:R-:W-:Y:S07]  /*f4f0*/  FADD.FTZ R0, -R3, R135 ;  /* 0x0000008703007221 */ /* 0x000fee0000010100 */
[----:B------:R2:W-:Y:S01]  /*f500*/  MUFU.EX2 R135, R6 ;  /* 0x0000000600877308 */ /* 0x0005e20000000800 */
[----:B------:R-:W-:Y:S02]  /*f510*/  FMUL.FTZ R0, R0, c[0x0][0x23c] ;  /* 0x00008f0000007a20 */ /* 0x000fe40000410000 */
[----:B---3--:R-:W-:Y:S07]  /*f520*/  FFMA.FTZ R5, R54, c[0x0][0x23c], -R64 ;  /* 0x00008f0036057a23 */ /* 0x008fee0000010840 */
[----:B------:R3:W-:Y:S01]  /*f530*/  MUFU.EX2 R235, R5 ;  /* 0x0000000500eb7308 */ /* 0x0007e20000000800 */
[----:B-1----:R-:W-:Y:S01]  /*f540*/  FFMA.FTZ R4, R199, c[0x0][0x23c], -R65 ;  /* 0x00008f00c7047a23 */ /* 0x002fe20000010841 */
[----:B----4-:R-:W-:Y:S08]  /*f550*/  F2FP.BF16.PACK_AB R32, R178, R134 ;  /* 0x00000086b220723e */ /* 0x010ff000000010ff */
[----:B------:R1:W-:Y:S01]  /*f560*/  MUFU.EX2 R169, R4 ;  /* 0x0000000400a97308 */ /* 0x0003e20000000800 */
[----:B--2---:R-:W-:Y:S02]  /*f570*/  FFMA.FTZ R6, R13, c[0x0][0x23c], -R43 ;  /* 0x00008f000d067a23 */ /* 0x004fe4000001082b */
[----:B------:R-:W-:Y:S07]  /*f580*/  FMUL.FTZ R13, R2, R145 ;  /* 0x00000091020d7220 */ /* 0x000fee0000410000 */
[----:B------:R2:W-:Y:S01]  /*f590*/  MUFU.EX2 R171, R6 ;  /* 0x0000000600ab7308 */ /* 0x0005e20000000800 */
[----:B---3--:R-:W-:Y:S02]  /*f5a0*/  FFMA.FTZ R5, R60, c[0x0][0x23c], -R66 ;  /* 0x00008f003c057a23 */ /* 0x008fe40000010842 */
[--C-:B------:R-:W-:Y:S07]  /*f5b0*/  FFMA.FTZ R60, R91, c[0x0][0x23c], -R65.reuse ;  /* 0x00008f005b3c7a23 */ /* 0x100fee0000010841 */
[----:B------:R3:W-:Y:S01]  /*f5c0*/  MUFU.EX2 R214, R5 ;  /* 0x0000000500d67308 */ /* 0x0007e20000000800 */
[----:B-1----:R-:W-:Y:S09]  /*f5d0*/  FFMA.FTZ R4, R206, c[0x0][0x23c], -R65 ;  /* 0x00008f00ce047a23 */ /* 0x002ff20000010841 */
[----:B------:R1:W4:Y:S01]  /*f5e0*/  MUFU.EX2 R174, R4 ;  /* 0x0000000400ae7308 */ /* 0x0003220000000800 */
[--C-:B--2---:R-:W-:Y:S09]  /*f5f0*/  FFMA.FTZ R6, R81, c[0x0][0x23c], -R43.reuse ;  /* 0x00008f0051067a23 */ /* 0x104ff2000001082b */
[----:B------:R-:W2:Y:S01]  /*f600*/  MUFU.EX2 R0, R0 ;  /* 0x0000000000007308 */ /* 0x000ea20000000800 */
[----:B---3--:R-:W-:Y:S02]  /*f610*/  FFMA.FTZ R5, R70, c[0x0][0x23c], -R64 ;  /* 0x00008f0046057a23 */ /* 0x008fe40000010840 */
[----:B------:R-:W-:Y:S07]  /*f620*/  FFMA.FTZ R70, R128, c[0x0][0x23c], -R43 ;  /* 0x00008f0080467a23 */ /* 0x000fee000001082b */
[----:B------:R3:W-:Y:S01]  /*f630*/  MUFU.EX2 R212, R5 ;  /* 0x0000000500d47308 */ /* 0x0007e20000000800 */
[----:B-1----:R-:W-:Y:S01]  /*f640*/  FFMA.FTZ R4, R204, c[0x0][0x23c], -R66 ;  /* 0x00008f00cc047a23 */ /* 0x002fe20000010842 */
[----:B----4-:R-:W-:Y:S08]  /*f650*/  F2FP.BF16.PACK_AB R33, R174, R169 ;  /* 0x000000a9ae21723e */ /* 0x010ff000000010ff */
[----:B------:R1:W4:Y:S01]  /*f660*/  MUFU.EX2 R201, R4 ;  /* 0x0000000400c97308 */ /* 0x0003220000000800 */
[C---:B--2---:R-:W-:Y:S02]  /*f670*/  FMUL.FTZ R10, R0.reuse, R138 ;  /* 0x0000008a000a7220 */ /* 0x044fe40000410000 */
[C---:B------:R-:W-:Y:S01]  /*f680*/  FMUL.FTZ R11, R0.reuse, R139 ;  /* 0x0000008b000b7220 */ /* 0x040fe20000410000 */
[----:B------:R-:W-:Y:S01]  /*f690*/  MOV R139, R135 ;  /* 0x00000087008b7202 */ /* 0x000fe20000000f00 */
[----:B------:R-:W-:Y:S05]  /*f6a0*/  FMUL.FTZ R14, R0, R146 ;  /* 0x00000092000e7220 */ /* 0x000fea0000410000 */
[----:B------:R2:W-:Y:S01]  /*f6b0*/  MUFU.EX2 R204, R8 ;  /* 0x0000000800cc7308 */ /* 0x0005e20000000800 */
[----:B---3--:R-:W-:Y:S02]  /*f6c0*/  FMUL.FTZ R5, R41, R141 ;  /* 0x0000008d29057220 */ /* 0x008fe40000410000 */
[----:B-1----:R-:W-:Y:S07]  /*f6d0*/  FFMA.FTZ R4, R203, c[0x0][0x23c], -R65 ;  /* 0x00008f00cb047a23 */ /* 0x002fee0000010841 */
[----:B------:R1:W-:Y:S01]  /*f6e0*/  MUFU.EX2 R175, R4 ;  /* 0x0000000400af7308 */ /* 0x0003e20000000800 */
[----:B--2---:R-:W-:Y:S09]  /*f6f0*/  FFMA.FTZ R8, R22, c[0x0][0x23c], -R43 ;  /* 0x00008f0016087a23 */ /* 0x004ff2000001082b */
[----:B------:R2:W-:Y:S01]  /*f700*/  MUFU.EX2 R236, R8 ;  /* 0x0000000800ec7308 */ /* 0x0005e20000000800 */
[----:B-1----:R-:W-:Y:S09]  /*f710*/  FFMA.FTZ R4, R179, c[0x0][0x23c], -R65 ;  /* 0x00008f00b3047a23 */ /* 0x002ff20000010841 */
[----:B------:R1:W3:Y:S01]  /*f720*/  MUFU.EX2 R179, R4 ;  /* 0x0000000400b37308 */ /* 0x0002e20000000800 */
[--C-:B--2---:R-:W-:Y:S09]  /*f730*/  FFMA.FTZ R8, R52, c[0x0][0x23c], -R43.reuse ;  /* 0x00008f0034087a23 */ /* 0x104ff2000001082b */
[----:B------:R2:W-:Y:S01]  /*f740*/  MUFU.EX2 R242, R8 ;  /* 0x0000000800f27308 */ /* 0x0005e20000000800 */
[--C-:B-1----:R-:W-:Y:S09]  /*f750*/  FFMA.FTZ R4, R176, c[0x0][0x23c], -R43.reuse ;  /* 0x00008f00b0047a23 */ /* 0x102ff2000001082b */
[----:B------:R1:W-:Y:S01]  /*f760*/  MUFU.EX2 R209, R4 ;  /* 0x0000000400d17308 */ /* 0x0003e20000000800 */
[--C-:B--2---:R-:W-:Y:S02]  /*f770*/  FFMA.FTZ R8, R68, c[0x0][0x23c], -R43.reuse ;  /* 0x00008f0044087a23 */ /* 0x104fe4000001082b */
[----:B------:R-:W-:Y:S07]  /*f780*/  FFMA.FTZ R68, R117, c[0x0][0x23c], -R43 ;  /* 0x00008f0075447a23 */ /* 0x000fee000001082b */
[----:B------:R2:W-:Y:S01]  /*f790*/  MUFU.EX2 R222, R8 ;  /* 0x0000000800de7308 */ /* 0x0005e20000000800 */
[--C-:B-1----:R-:W-:Y:S09]  /*f7a0*/  FFMA.FTZ R4, R23, c[0x0][0x23c], -R64.reuse ;  /* 0x00008f0017047a23 */ /* 0x102ff20000010840 */
[----:B------:R1:W-:Y:S01]  /*f7b0*/  MUFU.EX2 R203, R4 ;  /* 0x0000000400cb7308 */ /* 0x0003e20000000800 */
[--C-:B--2---:R-:W-:Y:S09]  /*f7c0*/  FFMA.FTZ R8, R78, c[0x0][0x23c], -R65.reuse ;  /* 0x00008f004e087a23 */ /* 0x104ff20000010841 */
[----:B------:R2:W-:Y:S10]  /*f7d0*/  MUFU.EX2 R215, R8 ;  /* 0x0000000800d77308 */ /* 0x0005f40000000800 */
[----:B------:R5:W-:Y:S01]  /*f7e0*/  MUFU.EX2 R78, R68 ;  /* 0x00000044004e7308 */ /* 0x000be20000000800 */
[----:B-1----:R-:W-:Y:S01]  /*f7f0*/  FFMA.FTZ R4, R34, c[0x0][0x23c], -R64 ;  /* 0x00008f0022047a23 */ /* 0x002fe20000010840 */
[----:B----4-:R-:W-:Y:S08]  /*f800*/  F2FP.BF16.PACK_AB R34, R201, R181 ;  /* 0x000000b5c922723e */ /* 0x010ff000000010ff */
[----:B------:R1:W-:Y:S01]  /*f810*/  MUFU.EX2 R127, R4 ;  /* 0x00000004007f7308 */ /* 0x0003e20000000800 */
[----:B--2---:R-:W-:Y:S02]  /*f820*/  FMUL.FTZ R8, R2, R136 ;  /* 0x0000008802087220 */ /* 0x004fe40000410000 */
[----:B-----5:R-:W-:Y:S07]  /*f830*/  FFMA.FTZ R68, R121, c[0x0][0x23c], -R66 ;  /* 0x00008f0079447a23 */ /* 0x020fee0000010842 */
[----:B------:R-:W-:Y:S01]  /*f840*/  MUFU.EX2 R68, R68 ;  /* 0x0000004400447308 */ /* 0x000fe20000000800 */
[----:B-1----:R-:W-:Y:S01]  /*f850*/  FFMA.FTZ R4, R35, c[0x0][0x23c], -R64 ;  /* 0x00008f0023047a23 */ /* 0x002fe20000010840 */
[----:B---3--:R-:W-:Y:S08]  /*f860*/  F2FP.BF16.PACK_AB R35, R179, R175 ;  /* 0x000000afb323723e */ /* 0x008ff000000010ff */
[----:B------:R1:W2:Y:S02]  /*f870*/  MUFU.EX2 R133, R4 ;  /* 0x0000000400857308 */ /* 0x0002a40000000800 */
[--C-:B-1----:R-:W-:Y:S01]  /*f880*/  FFMA.FTZ R4, R24, c[0x0][0x23c], -R66.reuse ;  /* 0x00008f0018047a23 */ /* 0x102fe20000010842 */
[----:B--2---:R-:W-:Y:S07]  /*f890*/  MOV R146, R133 ;  /* 0x0000008500927202 */ /* 0x004fee0000000f00 */
[----:B------:R1:W-:Y:S02]  /*f8a0*/  MUFU.EX2 R170, R4 ;  /* 0x0000000400aa7308 */ /* 0x0003e40000000800 */
[--C-:B-1----:R-:W-:Y:S08]  /*f8b0*/  FFMA.FTZ R4, R25, c[0x0][0x23c], -R66.reuse ;  /* 0x00008f0019047a23 */ /* 0x102ff00000010842 */
[----:B------:R1:W-:Y:S02]  /*f8c0*/  MUFU.EX2 R206, R4 ;  /* 0x0000000400ce7308 */ /* 0x0003e40000000800 */
[--C-:B-1----:R-:W-:Y:S08]  /*f8d0*/  FFMA.FTZ R4, R26, c[0x0][0x23c], -R65.reuse ;  /* 0x00008f001a047a23 */ /* 0x102ff00000010841 */
[----:B------:R1:W-:Y:S02]  /*f8e0*/  MUFU.EX2 R168, R4 ;  /* 0x0000000400a87308 */ /* 0x0003e40000000800 */
[----:B-1----:R-:W-:Y:S08]  /*f8f0*/  FFMA.FTZ R4, R27, c[0x0][0x23c], -R65 ;  /* 0x00008f001b047a23 */ /* 0x002ff00000010841 */
[----:B------:R1:W2:Y:S10]  /*f900*/  MUFU.EX2 R27, R7 ;  /* 0x00000007001b7308 */ /* 0x0002b40000000800 */
[----:B------:R3:W-:Y:S01]  /*f910*/  MUFU.EX2 R199, R4 ;  /* 0x0000000400c77308 */ /* 0x0007e20000000800 */
[--C-:B-1----:R-:W-:Y:S01]  /*f920*/  FFMA.FTZ R7, R77, c[0x0][0x23c], -R66.reuse ;  /* 0x00008f004d077a23 */ /* 0x102fe20000010842 */
[----:B--2---:R-:W-:Y:S01]  /*f930*/  MOV R137, R27 ;  /* 0x0000001b00897202 */ /* 0x004fe20000000f00 */
[----:B------:R-:W-:Y:S07]  /*f940*/  FMUL.FTZ R27, R0, R159 ;  /* 0x0000009f001b7220 */ /* 0x000fee0000410000 */
[----:B------:R1:W-:Y:S01]  /*f950*/  MUFU.EX2 R232, R7 ;  /* 0x0000000700e87308 */ /* 0x0003e20000000800 */
[----:B---3--:R-:W-:Y:S09]  /*f960*/  FFMA.FTZ R4, R29, c[0x0][0x23c], -R66 ;  /* 0x00008f001d047a23 */ /* 0x008ff20000010842 */
[----:B------:R2:W-:Y:S10]  /*f970*/  MUFU.EX2 R244, R4 ;  /* 0x0000000400f47308 */ /* 0x0005f40000000800 */
[----:B------:R3:W4:Y:S01]  /*f980*/  MUFU.EX2 R29, R6 ;  /* 0x00000006001d7308 */ /* 0x0007220000000800 */
[----:B-1----:R-:W-:Y:S09]  /*f990*/  FFMA.FTZ R7, R84, c[0x0][0x23c], -R43 ;  /* 0x00008f0054077a23 */ /* 0x002ff2000001082b */
[----:B------:R1:W-:Y:S01]  /*f9a0*/  MUFU.EX2 R220, R7 ;  /* 0x0000000700dc7308 */ /* 0x0003e20000000800 */
[--C-:B--2---:R-:W-:Y:S09]  /*f9b0*/  FFMA.FTZ R4, R30, c[0x0][0x23c], -R65.reuse ;  /* 0x00008f001e047a23 */ /* 0x104ff20000010841 */
[----:B------:R2:W-:Y:S01]  /*f9c0*/  MUFU.EX2 R217, R4 ;  /* 0x0000000400d97308 */ /* 0x0005e20000000800 */
[----:B---3--:R-:W-:Y:S01]  /*f9d0*/  FMUL.FTZ R6, R42, R142 ;  /* 0x0000008e2a067220 */ /* 0x008fe20000410000 */
[----:B------:R-:W-:Y:S02]  /*f9e0*/  MOV R142, R171 ;  /* 0x000000ab008e7202 */ /* 0x000fe40000000f00 */
[----:B----4-:R-:W-:Y:S01]  /*f9f0*/  MOV R145, R29 ;  /* 0x0000001d00917202 */ /* 0x010fe20000000f00 */
[----:B------:R-:W-:Y:S02]  /*fa00*/  FMUL.FTZ R29, R2, R161 ;  /* 0x000000a1021d7220 */ /* 0x000fe40000410000 */
[----:B-1----:R-:W-:Y:S02]  /*fa10*/  FMUL.FTZ R7, R42, R143 ;  /* 0x0000008f2a077220 */ /* 0x002fe40000410000 */
[----:B--2---:R-:W-:Y:S02]  /*fa20*/  FFMA.FTZ R4, R31, c[0x0][0x23c], -R65 ;  /* 0x00008f001f047a23 */ /* 0x004fe40000010841 */
[----:B------:R-:W-:Y:S02]  /*fa30*/  FMUL.FTZ R31, R0, R163 ;  /* 0x000000a3001f7220 */ /* 0x000fe40000410000 */
[----:B------:R1:W-:Y:S02]  /*fa40*/  MUFU.EX2 R237, R4 ;  /* 0x0000000400ed7308 */ /* 0x0003e40000000800 */
[----:B-1----:R-:W-:Y:S08]  /*fa50*/  FFMA.FTZ R4, R20, c[0x0][0x23c], -R43 ;  /* 0x00008f0014047a23 */ /* 0x002ff0000001082b */
[----:B------:R1:W-:Y:S02]  /*fa60*/  MUFU.EX2 R252, R4 ;  /* 0x0000000400fc7308 */ /* 0x0003e40000000800 */
[--C-:B-1----:R-:W-:Y:S02]  /*fa70*/  FFMA.FTZ R4, R18, c[0x0][0x23c], -R64.reuse ;  /* 0x00008f0012047a23 */ /* 0x102fe40000010840 */
[----:B------:R-:W-:Y:S06]  /*fa80*/  FMUL.FTZ R18, R42, R150 ;  /* 0x000000962a127220 */ /* 0x000fec0000410000 */
[----:B------:R1:W-:Y:S01]  /*fa90*/  MUFU.EX2 R245, R4 ;  /* 0x0000000400f57308 */ /* 0x0003e20000000800 */
[----:B------:R-:W2:Y:S04]  /*faa0*/  LDL.LU R150, [R1+0xc] ;  /* 0x00000c0001967983 */ /* 0x000ea80000300800 */
[----:B------:R-:W3:Y:S01]  /*fab0*/  LDL.LU R151, [R1+0x8] ;  /* 0x0000080001977983 */ /* 0x000ee20000300800 */
[--C-:B-1----:R-:W-:Y:S04]  /*fac0*/  FFMA.FTZ R4, R50, c[0x0][0x23c], -R64.reuse ;  /* 0x00008f0032047a23 */ /* 0x102fe80000010840 */
[----:B------:R1:W-:Y:S02]  /*fad0*/  MUFU.EX2 R240, R4 ;  /* 0x0000000400f07308 */ /* 0x0003e40000000800 */
[----:B-1----:R-:W-:Y:S02]  /*fae0*/  FFMA.FTZ R4, R51, c[0x0][0x23c], -R64 ;  /* 0x00008f0033047a23 */ /* 0x002fe40000010840 */
[----:B------:R-:W-:Y:S06]  /*faf0*/  LDSM.16.MT88.4 R48, [R186+0x4000] ;  /* 0x00400000ba30783b */ /* 0x000fec0000004200 */
[----:B------:R1:W4:Y:S02]  /*fb00*/  MUFU.EX2 R176, R4 ;  /* 0x0000000400b07308 */ /* 0x0003240000000800 */
[--C-:B-1----:R-:W-:Y:S01]  /*fb10*/  FFMA.FTZ R4, R21, c[0x0][0x23c], -R66.reuse ;  /* 0x00008f0015047a23 */ /* 0x102fe20000010842 */
[----:B----4-:R-:W-:Y:S01]  /*fb20*/  MOV R143, R176 ;  /* 0x000000b0008f7202 */ /* 0x010fe20000000f00 */
[----:B------:R-:W1:Y:S06]  /*fb30*/  LDSM.16.MT88.4 R20, [R185+0x4000] ;  /* 0x00400000b914783b */ /* 0x000e6c0000004200 */
[----:B------:R4:W-:Y:S02]  /*fb40*/  MUFU.EX2 R180, R4 ;  /* 0x0000000400b47308 */ /* 0x0009e40000000800 */
[----:B----4-:R-:W-:Y:S02]  /*fb50*/  FFMA.FTZ R4, R17, c[0x0][0x23c], -R66 ;  /* 0x00008f0011047a23 */ /* 0x010fe40000010842 */
[----:B------:R-:W-:Y:S06]  /*fb60*/  FFMA.FTZ R17, R87, c[0x0][0x23c], -R64 ;  /* 0x00008f0057117a23 */ /* 0x000fec0000010840 */
[----:B------:R4:W-:Y:S10]  /*fb70*/  MUFU.EX2 R211, R4 ;  /* 0x0000000400d37308 */ /* 0x0009f40000000800 */
[----:B------:R5:W-:Y:S01]  /*fb80*/  MUFU.EX2 R176, R17 ;  /* 0x0000001100b07308 */ /* 0x000be20000000800 */
[--C-:B----4-:R-:W-:Y:S02]  /*fb90*/  FFMA.FTZ R4, R16, c[0x0][0x23c], -R65.reuse ;  /* 0x00008f0010047a23 */ /* 0x110fe40000010841 */
[C---:B------:R-:W-:Y:S01]  /*fba0*/  FMUL.FTZ R16, R41.reuse, R148 ;  /* 0x0000009429107220 */ /* 0x040fe20000410000 */
[----:B------:R-:W-:Y:S06]  /*fbb0*/  MOV R148, R127 ;  /* 0x0000007f00947202 */ /* 0x000fec0000000f00 */
[----:B------:R4:W-:Y:S01]  /*fbc0*/  MUFU.EX2 R183, R4 ;  /* 0x0000000400b77308 */ /* 0x0009e20000000800 */
[----:B-----5:R-:W-:Y:S01]  /*fbd0*/  FMUL.FTZ R17, R41, R149 ;  /* 0x0000009529117220 */ /* 0x020fe20000410000 */
[----:B------:R-:W-:Y:S08]  /*fbe0*/  MOV R149, R126 ;  /* 0x0000007e00957202 */ /* 0x000ff00000000f00 */
[----:B------:R-:W-:Y:S01]  /*fbf0*/  MUFU.EX2 R126, R60 ;  /* 0x0000003c007e7308 */ /* 0x000fe20000000800 */
[--C-:B----4-:R-:W-:Y:S02]  /*fc00*/  FFMA.FTZ R4, R15, c[0x0][0x23c], -R65.reuse ;  /* 0x00008f000f047a23 */ /* 0x110fe40000010841 */
[----:B------:R-:W-:Y:S01]  /*fc10*/  FMUL.FTZ R15, R0, R147 ;  /* 0x00000093000f7220 */ /* 0x000fe20000410000 */
[----:B------:R-:W-:Y:S06]  /*fc20*/  MOV R147, R132 ;  /* 0x0000008400937202 */ /* 0x000fec0000000f00 */
[----:B------:R4:W-:Y:S02]  /*fc30*/  MUFU.EX2 R205, R4 ;  /* 0x0000000400cd7308 */ /* 0x0009e40000000800 */
[----:B----4-:R-:W-:Y:S01]  /*fc40*/  FFMA.FTZ R4, R45, c[0x0][0x23c], -R66 ;  /* 0x00008f002d047a23 */ /* 0x010fe20000010842 */
[----:B------:R-:W-:Y:S07]  /*fc50*/  F2FP.BF16.PACK_AB R45, R228, R173 ;  /* 0x000000ade42d723e */ /* 0x000fee00000010ff */
[----:B------:R4:W-:Y:S02]  /*fc60*/  MUFU.EX2 R239, R4 ;  /* 0x0000000400ef7308 */ /* 0x0009e40000000800 */
[--C-:B----4-:R-:W-:Y:S01]  /*fc70*/  FFMA.FTZ R4, R46, c[0x0][0x23c], -R65.reuse ;  /* 0x00008f002e047a23 */ /* 0x110fe20000010841 */
[----:B------:R-:W-:Y:S07]  /*fc80*/  F2FP.BF16.PACK_AB R46, R249, R231 ;  /* 0x000000e7f92e723e */ /* 0x000fee00000010ff */
[----:B------:R4:W-:Y:S02]  /*fc90*/  MUFU.EX2 R210, R4 ;  /* 0x0000000400d27308 */ /* 0x0009e40000000800 */
[----:B----4-:R-:W-:Y:S01]  /*fca0*/  FFMA.FTZ R4, R47, c[0x0][0x23c], -R65 ;  /* 0x00008f002f047a23 */ /* 0x010fe20000010841 */
[----:B------:R-:W-:Y:S07]  /*fcb0*/  F2FP.BF16.PACK_AB R47, R241, R219 ;  /* 0x000000dbf12f723e */ /* 0x000fee00000010ff */
[----:B------:R4:W-:Y:S02]  /*fcc0*/  MUFU.EX2 R243, R4 ;  /* 0x0000000400f37308 */ /* 0x0009e40000000800 */
[--C-:B----4-:R-:W-:Y:S08]  /*fcd0*/  FFMA.FTZ R4, R53, c[0x0][0x23c], -R43.reuse ;  /* 0x00008f0035047a23 */ /* 0x110ff0000001082b */
[----:B------:R4:W-:Y:S02]  /*fce0*/  MUFU.EX2 R247, R4 ;  /* 0x0000000400f77308 */ /* 0x0009e40000000800 */
[--C-:B----4-:R-:W-:Y:S02]  /*fcf0*/  FFMA.FTZ R4, R55, c[0x0][0x23c], -R64.reuse ;  /* 0x00008f0037047a23 */ /* 0x110fe40000010840 */
[----:B------:R-:W4:Y:S06]  /*fd00*/  LDSM.16.MT88.4 R52, [R185+0x4400] ;  /* 0x00440000b934783b */ /* 0x000f2c0000004200 */
[----:B------:R5:W-:Y:S02]  /*fd10*/  MUFU.EX2 R250, R4 ;  /* 0x0000000400fa7308 */ /* 0x000be40000000800 */
[--C-:B-----5:R-:W-:Y:S02]  /*fd20*/  FFMA.FTZ R4, R12, c[0x0][0x23c], -R64.reuse ;  /* 0x00008f000c047a23 */ /* 0x120fe40000010840 */
[--C-:B------:R-:W-:Y:S06]  /*fd30*/  FFMA.FTZ R12, R85, c[0x0][0x23c], -R43.reuse ;  /* 0x00008f00550c7a23 */ /* 0x100fec000001082b */
[----:B------:R5:W-:Y:S10]  /*fd40*/  MUFU.EX2 R246, R4 ;  /* 0x0000000400f67308 */ /* 0x000bf40000000800 */
[----:B------:R1:W-:Y:S01]  /*fd50*/  MUFU.EX2 R230, R12 ;  /* 0x0000000c00e67308 */ /* 0x0003e20000000800 */
[--C-:B-----5:R-:W-:Y:S02]  /*fd60*/  FFMA.FTZ R4, R67, c[0x0][0x23c], -R64.reuse ;  /* 0x00008f0043047a23 */ /* 0x120fe40000010840 */
[--C-:B------:R-:W-:Y:S07]  /*fd70*/  FFMA.FTZ R67, R118, c[0x0][0x23c], -R64.reuse ;  /* 0x00008f0076437a23 */ /* 0x100fee0000010840 */
[----:B------:R5:W2:Y:S01]  /*fd80*/  MUFU.EX2 R24, R4 ;  /* 0x0000000400187308 */ /* 0x000aa20000000800 */
[----:B-1----:R-:W-:Y:S09]  /*fd90*/  FFMA.FTZ R12, R86, c[0x0][0x23c], -R64 ;  /* 0x00008f00560c7a23 */ /* 0x002ff20000010840 */
[----:B------:R1:W-:Y:S10]  /*fda0*/  MUFU.EX2 R202, R12 ;  /* 0x0000000c00ca7308 */ /* 0x0003f40000000800 */
[----:B------:R3:W-:Y:S01]  /*fdb0*/  MUFU.EX2 R77, R67 ;  /* 0x00000043004d7308 */ /* 0x0007e20000000800 */
[--C-:B-----5:R-:W-:Y:S01]  /*fdc0*/  FFMA.FTZ R4, R56, c[0x0][0x23c], -R66.reuse ;  /* 0x00008f0038047a23 */ /* 0x120fe20000010842 */
[----:B--2---:R-:W-:Y:S01]  /*fdd0*/  MOV R141, R24 ;  /* 0x00000018008d7202 */ /* 0x004fe20000000f00 */
[----:B------:R-:W-:Y:S07]  /*fde0*/  FFMA.FTZ R24, R97, c[0x0][0x23c], -R43 ;  /* 0x00008f0061187a23 */ /* 0x000fee000001082b */
[----:B------:R2:W-:Y:S01]  /*fdf0*/  MUFU.EX2 R200, R4 ;  /* 0x0000000400c87308 */ /* 0x0005e20000000800 */
[----:B-1----:R-:W-:Y:S02]  /*fe00*/  FMUL.FTZ R12, R2, R144 ;  /* 0x00000090020c7220 */ /* 0x002fe40000410000 */
[--C-:B---3--:R-:W-:Y:S07]  /*fe10*/  FFMA.FTZ R67, R120, c[0x0][0x23c], -R66.reuse ;  /* 0x00008f0078437a23 */ /* 0x108fee0000010842 */
[----:B------:R-:W-:Y:S01]  /*fe20*/  MUFU.EX2 R67, R67 ;  /* 0x0000004300437308 */ /* 0x000fe20000000800 */
[--C-:B--2---:R-:W-:Y:S09]  /*fe30*/  FFMA.FTZ R4, R57, c[0x0][0x23c], -R66.reuse ;  /* 0x00008f0039047a23 */ /* 0x104ff20000010842 */
[----:B------:R1:W-:Y:S02]  /*fe40*/  MUFU.EX2 R218, R4 ;  /* 0x0000000400da7308 */ /* 0x0003e40000000800 */
[--C-:B-1----:R-:W-:Y:S08]  /*fe50*/  FFMA.FTZ R4, R58, c[0x0][0x23c], -R65.reuse ;  /* 0x00008f003a047a23 */ /* 0x102ff00000010841 */
[----:B------:R1:W-:Y:S02]  /*fe60*/  MUFU.EX2 R177, R4 ;  /* 0x0000000400b17308 */ /* 0x0003e40000000800 */
[--C-:B-1----:R-:W-:Y:S02]  /*fe70*/  FFMA.FTZ R4, R59, c[0x0][0x23c], -R65.reuse ;  /* 0x00008f003b047a23 */ /* 0x102fe40000010841 */
[----:B------:R-:W1:Y:S06]  /*fe80*/  LDSM.16.MT88.4 R56, [R186+0x4400] ;  /* 0x00440000ba38783b */ /* 0x000e6c0000004200 */
[----:B------:R2:W-:Y:S02]  /*fe90*/  MUFU.EX2 R208, R4 ;  /* 0x0000000400d07308 */ /* 0x0005e40000000800 */
[----:B--2---:R-:W-:Y:S08]  /*fea0*/  FFMA.FTZ R4, R61, c[0x0][0x23c], -R66 ;  /* 0x00008f003d047a23 */ /* 0x004ff00000010842 */
[----:B------:R2:W-:Y:S02]  /*feb0*/  MUFU.EX2 R234, R4 ;  /* 0x0000000400ea7308 */ /* 0x0005e40000000800 */
[--C-:B--2---:R-:W-:Y:S08]  /*fec0*/  FFMA.FTZ R4, R62, c[0x0][0x23c], -R65.reuse ;  /* 0x00008f003e047a23 */ /* 0x104ff00000010841 */
[----:B------:R2:W-:Y:S02]  /*fed0*/  MUFU.EX2 R216, R4 ;  /* 0x0000000400d87308 */ /* 0x0005e40000000800 */
[----:B--2---:R-:W-:Y:S02]  /*fee0*/  FFMA.FTZ R4, R63, c[0x0][0x23c], -R65 ;  /* 0x00008f003f047a23 */ /* 0x004fe40000010841 */
[----:B------:R-:W3:Y:S06]  /*fef0*/  LDSM.16.MT88.4 R60, [R185+0x4800] ;  /* 0x00480000b93c783b */ /* 0x000eec0000004200 */
[----:B------:R3:W-:Y:S02]  /*ff00*/  MUFU.EX2 R225, R4 ;  /* 0x0000000400e17308 */ /* 0x0007e40000000800 */
[----:B---3--:R-:W-:Y:S02]  /*ff10*/  FFMA.FTZ R4, R69, c[0x0][0x23c], -R43 ;  /* 0x00008f0045047a23 */ /* 0x008fe4000001082b */
[--C-:B------:R-:W-:Y:S06]  /*ff20*/  FFMA.FTZ R69, R119, c[0x0][0x23c], -R64.reuse ;  /* 0x00008f0077457a23 */ /* 0x100fec0000010840 */
[----:B------:R3:W-:Y:S02]  /*ff30*/  MUFU.EX2 R25, R4 ;  /* 0x0000000400197308 */ /* 0x0007e40000000800 */
[--C-:B---3--:R-:W-:Y:S02]  /*ff40*/  FFMA.FTZ R4, R71, c[0x0][0x23c], -R64.reuse ;  /* 0x00008f0047047a23 */ /* 0x108fe40000010840 */
[--C-:B------:R-:W-:Y:S06]  /*ff50*/  FFMA.FTZ R71, R130, c[0x0][0x23c], -R64.reuse ;  /* 0x00008f0082477a23 */ /* 0x100fec0000010840 */
[----:B------:R3:W5:Y:S10]  /*ff60*/  MUFU.EX2 R26, R4 ;  /* 0x00000004001a7308 */ /* 0x0007740000000800 */
[----:B------:R-:W-:Y:S01]  /*ff70*/  MUFU.EX2 R71, R71 ;  /* 0x0000004700477308 */ /* 0x000fe20000000800 */
[--C-:B---3--:R-:W-:Y:S01]  /*ff80*/  FFMA.FTZ R4, R82, c[0x0][0x23c], -R64.reuse ;  /* 0x00008f0052047a23 */ /* 0x108fe20000010840 */
[----:B-----5:R-:W-:Y:S01]  /*ff90*/  MOV R138, R26 ;  /* 0x0000001a008a7202 */ /* 0x020fe20000000f00 */
[----:B------:R-:W-:Y:S07]  /*ffa0*/  FMUL.FTZ R26, R0, R158 ;  /* 0x0000009e001a7220 */ /* 0x000fee0000410000 */
[----:B------:R3:W5:Y:S02]  /*ffb0*/  MUFU.EX2 R28, R4 ;  /* 0x00000004001c7308 */ /* 0x0007640000000800 */
[--C-:B---3--:R-:W-:Y:S01]  /*ffc0*/  FFMA.FTZ R4, R83, c[0x0][0x23c], -R64.reuse ;  /* 0x00008f0053047a23 */ /* 0x108fe20000010840 */
[----:B-----5:R-:W-:Y:S01]  /*ffd0*/  MOV R136, R28 ;  /* 0x0000001c00887202 */ /* 0x020fe20000000f00 */
[----:B------:R-:W-:Y:S06]  /*ffe0*/  FFMA.FTZ R28, R98, c[0x0][0x23c], -R64 ;  /* 0x00008f00621c7a23 */ /* 0x000fec0000010840 */
[----:B------:R3:W5:Y:S02]  /*fff0*/  MUFU.EX2 R30, R4 ;  /* 0x00000004001e7308 */ /* 0x0007640000000800 */
[----:B---3--:R-:W-:Y:S01]  /*10000*/  FFMA.FTZ R4, R72, c[0x0][0x23c], -R66 ;  /* 0x00008f0048047a23 */ /* 0x008fe20000010842 */
[----:B-----5:R-:W-:Y:S01]  /*10010*/  MOV R144, R30 ;  /* 0x0000001e00907202 */ /* 0x020fe20000000f00 */
[----:B------:R-:W-:Y:S06]  /*10020*/  FFMA.FTZ R30, R99, c[0x0][0x23c], -R64 ;  /* 0x00008f00631e7a23 */ /* 0x000fec0000010840 */
[----:B------:R3:W-:Y:S01]  /*10030*/  MUFU.EX2 R213, R4 ;  /* 0x0000000400d57308 */ /* 0x0007e20000000800 */
[----:B------:R-:W-:Y:S09]  /*10040*/  FFMA.FTZ R72, R123, c[0x0][0x23c], -R65 ;  /* 0x00008f007b487a23 */ /* 0x000ff20000010841 */
[----:B------:R5:W-:Y:S10]  /*10050*/  MUFU.EX2 R135, R30 ;  /* 0x0000001e00877308 */ /* 0x000bf40000000800 */
[----:B------:R-:W-:Y:S01]  /*10060*/  MUFU.EX2 R72, R72 ;  /* 0x0000004800487308 */ /* 0x000fe20000000800 */
[--C-:B---3--:R-:W-:Y:S02]  /*10070*/  FFMA.FTZ R4, R73, c[0x0][0x23c], -R66.reuse ;  /* 0x00008f0049047a23 */ /* 0x108fe40000010842 */
[----:B------:R-:W-:Y:S07]  /*10080*/  FFMA.FTZ R73, R124, c[0x0][0x23c], -R66 ;  /* 0x00008f007c497a23 */ /* 0x000fee0000010842 */
[----:B------:R3:W-:Y:S01]  /*10090*/  MUFU.EX2 R233, R4 ;  /* 0x0000000400e97308 */ /* 0x0007e20000000800 */
[C---:B-----5:R-:W-:Y:S02]  /*100a0*/  FMUL.FTZ R30, R0.reuse, R162 ;  /* 0x000000a2001e7220 */ /* 0x060fe40000410000 */
[----:B------:R-:W-:Y:S04]  /*100b0*/  FFMA.FTZ R0, R0, R150, R169 ;  /* 0x0000009600007223 */ /* 0x000fe800000100a9 */
[----:B------:R-:W-:Y:S03]  /*100c0*/  FADD.FTZ R0, R174, R0 ;  /* 0x00000000ae007221 */ /* 0x000fe60000010000 */
[----:B------:R-:W-:Y:S01]  /*100d0*/  MUFU.EX2 R73, R73 ;  /* 0x0000004900497308 */ /* 0x000fe20000000800 */
[----:B------:R-:W-:Y:S02]  /*100e0*/  FADD.FTZ R0, R175, R0 ;  /* 0x00000000af007221 */ /* 0x000fe40000010000 */
[--C-:B---3--:R-:W-:Y:S02]  /*100f0*/  FFMA.FTZ R4, R74, c[0x0][0x23c], -R65.reuse ;  /* 0x00008f004a047a23 */ /* 0x108fe40000010841 */
[--C-:B------:R-:W-:Y:S05]  /*10100*/  FFMA.FTZ R74, R40, c[0x0][0x23c], -R65.reuse ;  /* 0x00008f00284a7a23 */ /* 0x100fea0000010841 */
[----:B------:R3:W-:Y:S10]  /*10110*/  MUFU.EX2 R207, R4 ;  /* 0x0000000400cf7308 */ /* 0x0007f40000000800 */
[----:B------:R-:W-:Y:S01]  /*10120*/  MUFU.EX2 R74, R74 ;  /* 0x0000004a004a7308 */ /* 0x000fe20000000800 */
[--C-:B---3--:R-:W-:Y:S09]  /*10130*/  FFMA.FTZ R4, R75, c[0x0][0x23c], -R65.reuse ;  /* 0x00008f004b047a23 */ /* 0x108ff20000010841 */
[----:B------:R-:W-:Y:S10]  /*10140*/  MUFU.EX2 R75, R70 ;  /* 0x00000046004b7308 */ /* 0x000ff40000000800 */
[----:B------:R3:W-:Y:S02]  /*10150*/  MUFU.EX2 R224, R4 ;  /* 0x0000000400e07308 */ /* 0x0007e40000000800 */
[--C-:B---3--:R-:W-:Y:S08]  /*10160*/  FFMA.FTZ R4, R76, c[0x0][0x23c], -R66.reuse ;  /* 0x00008f004c047a23 */ /* 0x108ff00000010842 */
[----:B------:R3:W-:Y:S10]  /*10170*/  MUFU.EX2 R76, R69 ;  /* 0x00000045004c7308 */ /* 0x0007f40000000800 */
[----:B------:R5:W-:Y:S01]  /*10180*/  MUFU.EX2 R229, R4 ;  /* 0x0000000400e57308 */ /* 0x000be20000000800 */
[--C-:B---3--:R-:W-:Y:S09]  /*10190*/  FFMA.FTZ R69, R122, c[0x0][0x23c], -R65.reuse ;  /* 0x00008f007a457a23 */ /* 0x108ff20000010841 */
[----:B------:R-:W3:Y:S01]  /*101a0*/  MUFU.EX2 R69, R69 ;  /* 0x0000004500457308 */ /* 0x000ee20000000800 */
[----:B-----5:R-:W-:Y:S09]  /*101b0*/  FFMA.FTZ R4, R79, c[0x0][0x23c], -R65 ;  /* 0x00008f004f047a23 */ /* 0x020ff20000010841 */
[----:B------:R5:W-:Y:S01]  /*101c0*/  MUFU.EX2 R223, R4 ;  /* 0x0000000400df7308 */ /* 0x000be20000000800 */
[----:B---3--:R-:W-:Y:S01]  /*101d0*/  F2FP.BF16.PACK_AB R161, R72, R69 ;  /* 0x0000004548a1723e */ /* 0x008fe200000010ff */
[C---:B-----5:R-:W-:Y:S01]  /*101e0*/  FMUL.FTZ R4, R41.reuse, R140 ;  /* 0x0000008c29047220 */ /* 0x060fe20000410000 */
[----:B------:R-:W-:Y:S01]  /*101f0*/  MOV R140, R25 ;  /* 0x00000019008c7202 */ /* 0x000fe20000000f00 */
[----:B------:R-:W-:Y:S05]  /*10200*/  FMUL.FTZ R25, R2, R157 ;  /* 0x0000009d02197220 */ /* 0x000fea0000410000 */
[-C--:B------:R-:W-:Y:S08]  /*10210*/  HMMA.16816.F32.BF16 R4, R44, R20.reuse, R4 ;  /* 0x000000142c04723c */ /* 0x080ff00000041804 */
[C---:B------:R-:W-:Y:S07]  /*10220*/  HMMA.16816.F32.BF16 R8, R32.reuse, R20, R8 ;  /* 0x000000142008723c */ /* 0x040fee0000041808 */
[----:B------:R-:W-:Y:S01]  /*10230*/  FFMA.FTZ R20, R96, c[0x0][0x23c], -R43 ;  /* 0x00008f0060147a23 */ /* 0x000fe2000001082b */
[-C--:B------:R-:W-:Y:S03]  /*10240*/  HMMA.16816.F32.BF16 R12, R32, R22.reuse, R12 ;  /* 0x00000016200c723c */ /* 0x080fe6000004180c */
[----:B------:R3:W-:Y:S01]  /*10250*/  MUFU.EX2 R171, R20 ;  /* 0x0000001400ab7308 */ /* 0x0007e20000000800 */
[C---:B------:R-:W-:Y:S04]  /*10260*/  FMUL.FTZ R21, R41.reuse, R153 ;  /* 0x0000009929157220 */ /* 0x040fe80000410000 */
[C---:B------:R-:W-:Y:S05]  /*10270*/  HMMA.16816.F32.BF16 R16, R44.reuse, R22, R16 ;  /* 0x000000162c10723c */ /* 0x040fea0000041810 */
[----:B------:R5:W-:Y:S02]  /*10280*/  MUFU.EX2 R153, R24 ;  /* 0x0000001800997308 */ /* 0x000be40000000800 */
[C---:B------:R-:W-:Y:S02]  /*10290*/  FMUL.FTZ R22, R42.reuse, R154 ;  /* 0x0000009a2a167220 */ /* 0x040fe40000410000 */
[----:B------:R-:W-:Y:S01]  /*102a0*/  FMUL.FTZ R23, R42, R155 ;  /* 0x0000009b2a177220 */ /* 0x000fe20000410000 */
[----:B------:R-:W2:Y:S04]  /*102b0*/  LDL.LU R154, [R1+0x4] ;  /* 0x00000400019a7983 */ /* 0x000ea80000300800 */
[----:B------:R-:W2:Y:S01]  /*102c0*/  LDL.LU R155, [R1] ;  /* 0x00000000019b7983 */ /* 0x000ea20000300800 */
[----:B---3--:R-:W-:Y:S02]  /*102d0*/  FMUL.FTZ R20, R41, R152 ;  /* 0x0000009829147220 */ /* 0x008fe40000410000 */
[----:B------:R3:W-:Y:S05]  /*102e0*/  MUFU.EX2 R152, R28 ;  /* 0x0000001c00987308 */ /* 0x0007ea0000000800 */
[-C--:B------:R-:W-:Y:S03]  /*102f0*/  HMMA.16816.F32.BF16 R20, R44, R48.reuse, R20 ;  /* 0x000000302c14723c */ /* 0x080fe60000041814 */
[----:B-----5:R-:W-:Y:S07]  /*10300*/  FMUL.FTZ R24, R2, R156 ;  /* 0x0000009c02187220 */ /* 0x020fee0000410000 */
[C---:B------:R-:W-:Y:S07]  /*10310*/  HMMA.16816.F32.BF16 R24, R32.reuse, R48, R24 ;  /* 0x000000302018723c */ /* 0x040fee0000041818 */
[----:B------:R-:W-:Y:S01]  /*10320*/  FFMA.FTZ R48, R88, c[0x0][0x23c], -R66 ;  /* 0x00008f0058307a23 */ /* 0x000fe20000010842 */
[----:B------:R-:W-:Y:S01]  /*10330*/  F2FP.BF16.PACK_AB R49, R199, R168 ;  /* 0x000000a8c731723e */ /* 0x000fe200000010ff */
[C---:B---3--:R-:W-:Y:S02]  /*10340*/  FMUL.FTZ R28, R2.reuse, R160 ;  /* 0x000000a0021c7220 */ /* 0x048fe40000410000 */
[----:B------:R3:W-:Y:S01]  /*10350*/  MUFU.EX2 R133, R48 ;  /* 0x0000003000857308 */ /* 0x0007e20000000800 */
[----:B------:R-:W-:Y:S01]  /*10360*/  FFMA.FTZ R2, R2, R151, R134 ;  /* 0x0000009702027223 */ /* 0x000fe20000010086 */
[----:B------:R-:W-:Y:S02]  /*10370*/  F2FP.BF16.PACK_AB R160, R68, R67 ;  /* 0x0000004344a0723e */ /* 0x000fe400000010ff */
[----:B------:R-:W-:Y:S01]  /*10380*/  MOV R134, R36 ;  /* 0x0000002400867202 */ /* 0x000fe20000000f00 */
[-C--:B------:R-:W-:Y:S07]  /*10390*/  HMMA.16816.F32.BF16 R28, R32, R50.reuse, R28 ;  /* 0x00000032201c723c */ /* 0x080fee000004181c */
[C---:B------:R-:W-:Y:S02]  /*103a0*/  FMUL.FTZ R32, R41.reuse, R164 ;  /* 0x000000a429207220 */ /* 0x040fe40000410000 */
[----:B------:R-:W-:Y:S03]  /*103b0*/  FMUL.FTZ R33, R41, R165 ;  /* 0x000000a529217220 */ /* 0x000fe60000410000 */
[----:B------:R-:W-:Y:S01]  /*103c0*/  FMUL.FTZ R34, R42, R166 ;  /* 0x000000a62a227220 */ /* 0x000fe20000410000 */
[----:B------:R-:W-:Y:S01]  /*103d0*/  F2FP.BF16.PACK_AB R165, R76, R77 ;  /* 0x0000004d4ca5723e */ /* 0x000fe200000010ff */
[----:B------:R-:W-:Y:S02]  /*103e0*/  FMUL.FTZ R35, R42, R167 ;  /* 0x000000a72a237220 */ /* 0x000fe40000410000 */
[--C-:B---3--:R-:W-:Y:S05]  /*103f0*/  FFMA.FTZ R48, R89, c[0x0][0x23c], -R66.reuse ;  /* 0x00008f0059307a23 */ /* 0x108fea0000010842 */
[----:B------:R-:W-:Y:S01]  /*10400*/  HMMA.16816.F32.BF16 R32, R44, R50, R32 ;  /* 0x000000322c20723c */ /* 0x000fe20000041820 */
[----:B------:R3:W5:Y:S06]  /*10410*/  MUFU.EX2 R132, R48 ;  /* 0x0000003000847308 */ /* 0x00076c0000000800 */
[----:B------:R-:W-:Y:S02]  /*10420*/  F2FP.BF16.PACK_AB R46, R147, R149 ;  /* 0x00000095932e723e */ /* 0x000fe400000010ff */
[----:B------:R-:W-:Y:S03]  /*10430*/  F2FP.BF16.PACK_AB R47, R146, R148 ;  /* 0x00000094922f723e */ /* 0x000fe600000010ff */
[----:B------:R-:W-:Y:S02]  /*10440*/  F2FP.BF16.PACK_AB R44, R209, R204 ;  /* 0x000000ccd12c723e */ /* 0x000fe400000010ff */
[----:B------:R-:W-:Y:S02]  /*10450*/  F2FP.BF16.PACK_AB R45, R203, R182 ;  /* 0x000000b6cb2d723e */ /* 0x000fe400000010ff */
[----:B------:R-:W-:Y:S02]  /*10460*/  F2FP.BF16.PACK_AB R50, R244, R226 ;  /* 0x000000e2f432723e */ /* 0x000fe400000010ff */
[----:B------:R-:W-:Y:S03]  /*10470*/  F2FP.BF16.PACK_AB R51, R237, R217 ;  /* 0x000000d9ed33723e */ /* 0x000fe600000010ff */
[-C--:B----4-:R-:W-:Y:S03]  /*10480*/  HMMA.16816.F32.BF16 R4, R44, R52.reuse, R4 ;  /* 0x000000342c04723c */ /* 0x090fe60000041804 */
[----:B---3--:R-:W-:Y:S01]  /*10490*/  FFMA.FTZ R48, R90, c[0x0][0x23c], -R65 ;  /* 0x00008f005a307a23 */ /* 0x008fe20000010841 */
[----:B-----5:R-:W-:Y:S03]  /*104a0*/  F2FP.BF16.PACK_AB R40, R132, R133 ;  /* 0x000000858428723e */ /* 0x020fe600000010ff */
[----:B------:R3:W-:Y:S02]  /*104b0*/  MUFU.EX2 R127, R48 ;  /* 0x00000030007f7308 */ /* 0x0007e40000000800 */
[----:B---3--:R-:W-:Y:S07]  /*104c0*/  F2FP.BF16.PACK_AB R48, R206, R170 ;  /* 0x000000aace30723e */ /* 0x008fee00000010ff */
[C---:B------:R-:W-:Y:S07]  /*104d0*/  HMMA.16816.F32.BF16 R8, R48.reuse, R52, R8 ;  /* 0x000000343008723c */ /* 0x040fee0000041808 */
[--C-:B------:R-:W-:Y:S01]  /*104e0*/  FFMA.FTZ R52, R92, c[0x0][0x23c], -R66.reuse ;  /* 0x00008f005c347a23 */ /* 0x100fe20000010842 */
[-C--:B------:R-:W-:Y:S03]  /*104f0*/  HMMA.16816.F32.BF16 R12, R48, R54.reuse, R12 ;  /* 0x00000036300c723c */ /* 0x080fe6000004180c */
[----:B------:R3:W-:Y:S05]  /*10500*/  MUFU.EX2 R99, R52 ;  /* 0x0000003400637308 */ /* 0x0007ea0000000800 */
[C---:B------:R-:W-:Y:S08]  /*10510*/  HMMA.16816.F32.BF16 R16, R44.reuse, R54, R16 ;  /* 0x000000362c10723c */ /* 0x040ff00000041810 */
[-C--:B-1----:R-:W-:Y:S08]  /*10520*/  HMMA.16816.F32.BF16 R20, R44, R56.reuse, R20 ;  /* 0x000000382c14723c */ /* 0x082ff00000041814 */
[C---:B------:R-:W-:Y:S04]  /*10530*/  HMMA.16816.F32.BF16 R24, R48.reuse, R56, R24 ;  /* 0x000000383018723c */ /* 0x040fe80000041818 */
[----:B---3--:R-:W-:Y:S03]  /*10540*/  FFMA.FTZ R52, R93, c[0x0][0x23c], -R66 ;  /* 0x00008f005d347a23 */ /* 0x008fe60000010842 */
[--C-:B------:R-:W-:Y:S01]  /*10550*/  FFMA.FTZ R56, R102, c[0x0][0x23c], -R64.reuse ;  /* 0x00008f0066387a23 */ /* 0x100fe20000010840 */
[-C--:B------:R-:W-:Y:S01]  /*10560*/  HMMA.16816.F32.BF16 R28, R48, R58.reuse, R28 ;  /* 0x0000003a301c723c */ /* 0x080fe2000004181c */
[----:B------:R1:W-:Y:S06]  /*10570*/  MUFU.EX2 R98, R52 ;  /* 0x0000003400627308 */ /* 0x0003ec0000000800 */
[----:B------:R-:W-:Y:S01]  /*10580*/  FFMA.FTZ R48, R100, c[0x0][0x23c], -R43 ;  /* 0x00008f0064307a23 */ /* 0x000fe2000001082b */
        /* <DEDUP_REMOVED lines=11> */
[-C--:B------:R-:W-:Y:S03]  /*10640*/  HMMA.16816.F32.BF16 R4, R44, R60.reuse, R4 ;  /* 0x0000003c2c04723c */ /* 0x080fe60000041804 */
[--C-:B---3--:R-:W-:Y:S05]  /*10650*/  FFMA.FTZ R56, R103, c[0x0][0x23c], -R64.reuse ;  /* 0x00008f0067387a23 */ /* 0x108fea0000010840 */
[----:B------:R3:W-:Y:S01]  /*10660*/  MUFU.EX2 R92, R56 ;  /* 0x00000038005c7308 */ /* 0x0007e20000000800 */
[----:B-1----:R-:W-:Y:S09]  /*10670*/  FFMA.FTZ R52, R95, c[0x0][0x23c], -R65 ;  /* 0x00008f005f347a23 */ /* 0x002ff20000010841 */
[----:B------:R1:W-:Y:S01]  /*10680*/  MUFU.EX2 R95, R48 ;  /* 0x00000030005f7308 */ /* 0x0003e20000000800 */
[----:B---3--:R-:W-:Y:S09]  /*10690*/  LDSM.16.MT88.4 R56, [R185+0x4c00] ;  /* 0x004c0000b938783b */ /* 0x008ff20000004200 */
[----:B------:R3:W-:Y:S01]  /*106a0*/  MUFU.EX2 R96, R52 ;  /* 0x0000003400607308 */ /* 0x0007e20000000800 */
[--C-:B-1----:R-:W-:Y:S09]  /*106b0*/  FFMA.FTZ R48, R101, c[0x0][0x23c], -R43.reuse ;  /* 0x00008f0065307a23 */ /* 0x102ff2000001082b */
[----:B------:R1:W-:Y:S01]  /*106c0*/  MUFU.EX2 R94, R48 ;  /* 0x00000030005e7308 */ /* 0x0003e20000000800 */
[----:B---3--:R-:W3:Y:S01]  /*106d0*/  LDSM.16.MT88.4 R52, [R186+0x4800] ;  /* 0x00480000ba34783b */ /* 0x008ee20000004200 */
[----:B-1----:R-:W-:Y:S07]  /*106e0*/  F2FP.BF16.PACK_AB R48, R211, R180 ;  /* 0x000000b4d330723e */ /* 0x002fee00000010ff */
[C---:B------:R-:W-:Y:S07]  /*106f0*/  HMMA.16816.F32.BF16 R8, R48.reuse, R60, R8 ;  /* 0x0000003c3008723c */ /* 0x040fee0000041808 */
[--C-:B------:R-:W-:Y:S01]  /*10700*/  FFMA.FTZ R60, R112, c[0x0][0x23c], -R43.reuse ;  /* 0x00008f00703c7a23 */ /* 0x100fe2000001082b */
[-C--:B------:R-:W-:Y:S03]  /*10710*/  HMMA.16816.F32.BF16 R12, R48, R62.reuse, R12 ;  /* 0x0000003e300c723c */ /* 0x080fe6000004180c */
[----:B------:R1:W-:Y:S05]  /*10720*/  MUFU.EX2 R91, R60 ;  /* 0x0000003c005b7308 */ /* 0x0003ea0000000800 */
[C---:B------:R-:W-:Y:S08]  /*10730*/  HMMA.16816.F32.BF16 R16, R44.reuse, R62, R16 ;  /* 0x0000003e2c10723c */ /* 0x040ff00000041810 */
[-C--:B---3--:R-:W-:Y:S08]  /*10740*/  HMMA.16816.F32.BF16 R20, R44, R52.reuse, R20 ;  /* 0x000000342c14723c */ /* 0x088ff00000041814 */
[C---:B------:R-:W-:Y:S04]  /*10750*/  HMMA.16816.F32.BF16 R24, R48.reuse, R52, R24 ;  /* 0x000000343018723c */ /* 0x040fe80000041818 */
[----:B-1----:R-:W-:Y:S03]  /*10760*/  FFMA.FTZ R60, R113, c[0x0][0x23c], -R43 ;  /* 0x00008f00713c7a23 */ /* 0x002fe6000001082b */
[--C-:B------:R-:W-:Y:S01]  /*10770*/  FFMA.FTZ R52, R114, c[0x0][0x23c], -R64.reuse ;  /* 0x00008f0072347a23 */ /* 0x100fe20000010840 */
[-C--:B------:R-:W-:Y:S01]  /*10780*/  HMMA.16816.F32.BF16 R28, R48, R54.reuse, R28 ;  /* 0x00000036301c723c */ /* 0x080fe2000004181c */
[----:B------:R1:W-:Y:S06]  /*10790*/  MUFU.EX2 R90, R60 ;  /* 0x0000003c005a7308 */ /* 0x0003ec0000000800 */
[--C-:B------:R-:W-:Y:S01]  /*107a0*/  FFMA.FTZ R48, R115, c[0x0][0x23c], -R64.reuse ;  /* 0x00008f0073307a23 */ /* 0x100fe20000010840 */
[----:B------:R-:W-:Y:S03]  /*107b0*/  HMMA.16816.F32.BF16 R32, R44, R54, R32 ;  /* 0x000000362c20723c */ /* 0x000fe60000041820 */
[----:B------:R3:W-:Y:S01]  /*107c0*/  MUFU.EX2 R89, R52 ;  /* 0x0000003400597308 */ /* 0x0007e20000000800 */
[----:B------:R-:W-:Y:S01]  /*107d0*/  F2FP.BF16.PACK_AB R49, R208, R177 ;  /* 0x000000b1d031723e */ /* 0x000fe200000010ff */
[----:B------:R-:W-:Y:S01]  /*107e0*/  FFMA.FTZ R64, R131, c[0x0][0x23c], -R64 ;  /* 0x00008f0083407a23 */ /* 0x000fe20000010840 */
[----:B------:R-:W-:Y:S02]  /*107f0*/  F2FP.BF16.PACK_AB R50, R234, R214 ;  /* 0x000000d6ea32723e */ /* 0x000fe400000010ff */
[----:B------:R-:W-:Y:S04]  /*10800*/  F2FP.BF16.PACK_AB R44, R247, R242 ;  /* 0x000000f2f72c723e */ /* 0x000fe800000010ff */
[----:B------:R-:W-:Y:S01]  /*10810*/  F2FP.BF16.PACK_AB R45, R250, R235 ;  /* 0x000000ebfa2d723e */ /* 0x000fe200000010ff */
[----:B------:R4:W-:Y:S01]  /*10820*/  MUFU.EX2 R88, R48 ;  /* 0x0000003000587308 */ /* 0x0009e20000000800 */
[----:B------:R-:W-:Y:S02]  /*10830*/  F2FP.BF16.PACK_AB R46, R142, R251 ;  /* 0x000000fb8e2e723e */ /* 0x000fe400000010ff */
[----:B------:R-:W-:Y:S01]  /*10840*/  F2FP.BF16.PACK_AB R47, R141, R246 ;  /* 0x000000f68d2f723e */ /* 0x000fe200000010ff */
[----:B-1----:R-:W1:Y:S01]  /*10850*/  LDSM.16.MT88.4 R60, [R186+0x4c00] ;  /* 0x004c0000ba3c783b */ /* 0x002e620000004200 */
[----:B------:R-:W-:Y:S05]  /*10860*/  F2FP.BF16.PACK_AB R51, R225, R216 ;  /* 0x000000d8e133723e */ /* 0x000fea00000010ff */
[-C--:B------:R-:W-:Y:S01]  /*10870*/  HMMA.16816.F32.BF16 R4, R44, R56.reuse, R4 ;  /* 0x000000382c04723c */ /* 0x080fe20000041804 */
[----:B------:R-:W5:Y:S02]  /*10880*/  MUFU.EX2 R64, R64 ;  /* 0x0000004000407308 */ /* 0x000f640000000800 */
[--C-:B---3--:R-:W-:Y:S08]  /*10890*/  FFMA.FTZ R52, R105, c[0x0][0x23c], -R66.reuse ;  /* 0x00008f0069347a23 */ /* 0x108ff00000010842 */
[----:B------:R3:W-:Y:S01]  /*108a0*/  MUFU.EX2 R86, R52 ;  /* 0x0000003400567308 */ /* 0x0007e20000000800 */
[--C-:B----4-:R-:W-:Y:S09]  /*108b0*/  FFMA.FTZ R48, R104, c[0x0][0x23c], -R66.reuse ;  /* 0x00008f0068307a23 */ /* 0x110ff20000010842 */
[----:B------:R4:W-:Y:S01]  /*108c0*/  MUFU.EX2 R87, R48 ;  /* 0x0000003000577308 */ /* 0x0009e20000000800 */
[----:B-----5:R-:W-:Y:S01]  /*108d0*/  F2FP.BF16.PACK_AB R167, R64, R71 ;  /* 0x0000004740a7723e */ /* 0x020fe200000010ff */
[--C-:B---3--:R-:W-:Y:S08]  /*108e0*/  FFMA.FTZ R52, R106, c[0x0][0x23c], -R65.reuse ;  /* 0x00008f006a347a23 */ /* 0x108ff00000010841 */
[----:B------:R3:W-:Y:S01]  /*108f0*/  MUFU.EX2 R84, R52 ;  /* 0x0000003400547308 */ /* 0x0007e20000000800 */
[----:B----4-:R-:W-:Y:S07]  /*10900*/  F2FP.BF16.PACK_AB R48, R218, R200 ;  /* 0x000000c8da30723e */ /* 0x010fee00000010ff */
[C---:B------:R-:W-:Y:S07]  /*10910*/  HMMA.16816.F32.BF16 R8, R48.reuse, R56, R8 ;  /* 0x000000383008723c */ /* 0x040fee0000041808 */
[--C-:B------:R-:W-:Y:S01]  /*10920*/  FFMA.FTZ R56, R108, c[0x0][0x23c], -R66.reuse ;  /* 0x00008f006c387a23 */ /* 0x100fe20000010842 */
[-C--:B------:R-:W-:Y:S03]  /*10930*/  HMMA.16816.F32.BF16 R12, R48, R58.reuse, R12 ;  /* 0x0000003a300c723c */ /* 0x080fe6000004180c */
[----:B------:R4:W-:Y:S01]  /*10940*/  MUFU.EX2 R82, R56 ;  /* 0x0000003800527308 */ /* 0x0009e20000000800 */
[--C-:B---3--:R-:W-:Y:S04]  /*10950*/  FFMA.FTZ R52, R107, c[0x0][0x23c], -R65.reuse ;  /* 0x00008f006b347a23 */ /* 0x108fe80000010841 */
[C---:B------:R-:W-:Y:S05]  /*10960*/  HMMA.16816.F32.BF16 R16, R44.reuse, R58, R16 ;  /* 0x0000003a2c10723c */ /* 0x040fea0000041810 */
[----:B------:R3:W-:Y:S03]  /*10970*/  MUFU.EX2 R85, R52 ;  /* 0x0000003400557308 */ /* 0x0007e60000000800 */
[-C--:B-1----:R-:W-:Y:S08]  /*10980*/  HMMA.16816.F32.BF16 R20, R44, R60.reuse, R20 ;  /* 0x0000003c2c14723c */ /* 0x082ff00000041814 */
[C---:B------:R-:W-:Y:S04]  /*10990*/  HMMA.16816.F32.BF16 R24, R48.reuse, R60, R24 ;  /* 0x0000003c3018723c */ /* 0x040fe80000041818 */
[--C-:B----4-:R-:W-:Y:S02]  /*109a0*/  FFMA.FTZ R56, R109, c[0x0][0x23c], -R66.reuse ;  /* 0x00008f006d387a23 */ /* 0x110fe40000010842 */
[----:B------:R-:W-:Y:S02]  /*109b0*/  FFMA.FTZ R66, R125, c[0x0][0x23c], -R66 ;  /* 0x00008f007d427a23 */ /* 0x000fe40000010842 */
[-C--:B------:R-:W-:Y:S01]  /*109c0*/  HMMA.16816.F32.BF16 R28, R48, R62.reuse, R28 ;  /* 0x0000003e301c723c */ /* 0x080fe2000004181c */
[----:B------:R1:W-:Y:S03]  /*109d0*/  MUFU.EX2 R83, R56 ;  /* 0x0000003800537308 */ /* 0x0003e60000000800 */
[--C-:B------:R-:W-:Y:S01]  /*109e0*/  FFMA.FTZ R60, R110, c[0x0][0x23c], -R65.reuse ;  /* 0x00008f006e3c7a23 */ /* 0x100fe20000010841 */
[----:B---3--:R-:W3:Y:S02]  /*109f0*/  LDSM.16.MT88.4 R52, [R185+0x5000] ;  /* 0x00500000b934783b */ /* 0x008ee40000004200 */
[----:B------:R-:W-:Y:S01]  /*10a00*/  FFMA.FTZ R48, R111, c[0x0][0x23c], -R65 ;  /* 0x00008f006f307a23 */ /* 0x000fe20000010841 */
[----:B------:R-:W-:Y:S03]  /*10a10*/  HMMA.16816.F32.BF16 R32, R44, R62, R32 ;  /* 0x0000003e2c20723c */ /* 0x000fe60000041820 */
[----:B------:R4:W-:Y:S01]  /*10a20*/  MUFU.EX2 R80, R48 ;  /* 0x0000003000507308 */ /* 0x0009e20000000800 */
[--C-:B------:R-:W-:Y:S01]  /*10a30*/  FFMA.FTZ R49, R116, c[0x0][0x23c], -R43.reuse ;  /* 0x00008f0074317a23 */ /* 0x100fe2000001082b */
[----:B------:R-:W-:Y:S01]  /*10a40*/  F2FP.BF16.PACK_AB R50, R232, R229 ;  /* 0x000000e5e832723e */ /* 0x000fe200000010ff */
[----:B------:R-:W-:Y:S01]  /*10a50*/  FFMA.FTZ R43, R129, c[0x0][0x23c], -R43 ;  /* 0x00008f00812b7a23 */ /* 0x000fe2000001082b */
[----:B------:R-:W-:Y:S01]  /*10a60*/  F2FP.BF16.PACK_AB R44, R140, R222 ;  /* 0x000000de8c2c723e */ /* 0x000fe200000010ff */
[----:B------:R-:W-:Y:S01]  /*10a70*/  FFMA.FTZ R65, R39, c[0x0][0x23c], -R65 ;  /* 0x00008f0027417a23 */ /* 0x000fe20000010841 */
[----:B------:R-:W-:Y:S03]  /*10a80*/  F2FP.BF16.PACK_AB R45, R138, R212 ;  /* 0x000000d48a2d723e */ /* 0x000fe600000010ff */
[----:B------:R-:W-:Y:S01]  /*10a90*/  F2FP.BF16.PACK_AB R46, R145, R137 ;  /* 0x00000089912e723e */ /* 0x000fe200000010ff */
[----:B------:R5:W3:Y:S01]  /*10aa0*/  MUFU.EX2 R79, R49 ;  /* 0x00000031004f7308 */ /* 0x000ae20000000800 */
[----:B------:R-:W-:Y:S01]  /*10ab0*/  F2FP.BF16.PACK_AB R47, R144, R136 ;  /* 0x00000088902f723e */ /* 0x000fe200000010ff */
[----:B--2---:R-:W-:Y:S01]  /*10ac0*/  FFMA.FTZ R39, R42, R154, R173 ;  /* 0x0000009a2a277223 */ /* 0x004fe200000100ad */
[----:B------:R-:W-:Y:S01]  /*10ad0*/  F2FP.BF16.PACK_AB R51, R223, R215 ;  /* 0x000000d7df33723e */ /* 0x000fe200000010ff */
[----:B-1----:R-:W1:Y:S01]  /*10ae0*/  LDSM.16.MT88.4 R56, [R186+0x5000] ;  /* 0x00500000ba38783b */ /* 0x002e620000004200 */
[----:B------:R-:W-:Y:S01]  /*10af0*/  F2FP.BF16.PACK_AB R42, R98, R99 ;  /* 0x00000063622a723e */ /* 0x000fe200000010ff */
[----:B------:R-:W-:Y:S04]  /*10b00*/  FADD.FTZ R39, R228, R39 ;  /* 0x00000027e4277221 */ /* 0x000fe80000010000 */
[----:B------:R2:W-:Y:S01]  /*10b10*/  MUFU.EX2 R81, R60 ;  /* 0x0000003c00517308 */ /* 0x0005e20000000800 */
[----:B------:R-:W-:Y:S01]  /*10b20*/  FADD.FTZ R39, R219, R39 ;  /* 0x00000027db277221 */ /* 0x000fe20000010000 */
[----:B----4-:R-:W-:Y:S08]  /*10b30*/  F2FP.BF16.PACK_AB R48, R233, R213 ;  /* 0x000000d5e930723e */ /* 0x010ff000000010ff */
[----:B------:R4:W1:Y:S01]  /*10b40*/  MUFU.EX2 R70, R43 ;  /* 0x0000002b00467308 */ /* 0x0008620000000800 */
[-C--:B---3--:R-:W-:Y:S03]  /*10b50*/  HMMA.16816.F32.BF16 R4, R44, R52.reuse, R4 ;  /* 0x000000342c04723c */ /* 0x088fe60000041804 */
[----:B-----5:R-:W-:Y:S02]  /*10b60*/  F2FP.BF16.PACK_AB R49, R224, R207 ;  /* 0x000000cfe031723e */ /* 0x020fe400000010ff */
[----:B------:R-:W-:Y:S04]  /*10b70*/  F2FP.BF16.PACK_AB R164, R78, R79 ;  /* 0x0000004f4ea4723e */ /* 0x000fe800000010ff */
[----:B------:R-:W3:Y:S01]  /*10b80*/  MUFU.EX2 R66, R66 ;  /* 0x0000004200427308 */ /* 0x000ee20000000800 */
[C---:B------:R-:W-:Y:S01]  /*10b90*/  HMMA.16816.F32.BF16 R8, R48.reuse, R52, R8 ;  /* 0x000000343008723c */ /* 0x040fe20000041808 */
[----:B--2---:R-:W2:Y:S08]  /*10ba0*/  LDSM.16.MT88.4 R60, [R185+0x5400] ;  /* 0x00540000b93c783b */ /* 0x004eb00000004200 */
[----:B------:R-:W5:Y:S01]  /*10bb0*/  MUFU.EX2 R65, R65 ;  /* 0x0000004100417308 */ /* 0x000f620000000800 */
[-C--:B------:R-:W-:Y:S03]  /*10bc0*/  HMMA.16816.F32.BF16 R12, R48, R54.reuse, R12 ;  /* 0x00000036300c723c */ /* 0x080fe6000004180c */
[----:B----4-:R-:W-:Y:S02]  /*10bd0*/  F2FP.BF16.PACK_AB R43, R96, R97 ;  /* 0x00000061602b723e */ /* 0x010fe400000010ff */
[----:B-1----:R-:W-:Y:S03]  /*10be0*/  F2FP.BF16.PACK_AB R166, R70, R75 ;  /* 0x0000004b46a6723e */ /* 0x002fe600000010ff */
[C---:B------:R-:W-:Y:S01]  /*10bf0*/  HMMA.16816.F32.BF16 R16, R44.reuse, R54, R16 ;  /* 0x000000362c10723c */ /* 0x040fe20000041810 */
[----:B------:R-:W1:Y:S03]  /*10c00*/  LDSM.16.MT88.4 R52, [R186+0x5400] ;  /* 0x00540000ba34783b */ /* 0x000e660000004200 */
[----:B---3--:R-:W-:Y:S04]  /*10c10*/  F2FP.BF16.PACK_AB R162, R66, R73 ;  /* 0x0000004942a2723e */ /* 0x008fe800000010ff */
[-C--:B------:R-:W-:Y:S04]  /*10c20*/  HMMA.16816.F32.BF16 R20, R44, R56.reuse, R20 ;  /* 0x000000382c14723c */ /* 0x080fe80000041814 */
[----:B-----5:R-:W-:Y:S04]  /*10c30*/  F2FP.BF16.PACK_AB R163, R65, R74 ;  /* 0x0000004a41a3723e */ /* 0x020fe800000010ff */
[C---:B------:R-:W-:Y:S07]  /*10c40*/  HMMA.16816.F32.BF16 R24, R48.reuse, R56, R24 ;  /* 0x000000383018723c */ /* 0x040fee0000041818 */
[----:B------:R-:W-:Y:S01]  /*10c50*/  FFMA.FTZ R56, R41, R155, R172 ;  /* 0x0000009b29387223 */ /* 0x000fe200000100ac */
[-C--:B------:R-:W-:Y:S01]  /*10c60*/  HMMA.16816.F32.BF16 R28, R48, R58.reuse, R28 ;  /* 0x0000003a301c723c */ /* 0x080fe2000004181c */
[----:B------:R-:W3:Y:S03]  /*10c70*/  LDSM.16.MT88.4 R48, [R185+0x5800] ;  /* 0x00580000b930783b */ /* 0x000ee60000004200 */
[----:B------:R-:W-:Y:S01]  /*10c80*/  FADD.FTZ R56, R238, R56 ;  /* 0x00000038ee387221 */ /* 0x000fe20000010000 */
[----:B------:R-:W-:Y:S01]  /*10c90*/  F2FP.BF16.PACK_AB R41, R126, R127 ;  /* 0x0000007f7e29723e */ /* 0x000fe200000010ff */
[----:B------:R-:W-:Y:S02]  /*10ca0*/  FADD.FTZ R57, R178, R2 ;  /* 0x00000002b2397221 */ /* 0x000fe40000010000 */
[----:B------:R-:W-:Y:S01]  /*10cb0*/  FADD.FTZ R2, R231, R56 ;  /* 0x00000038e7027221 */ /* 0x000fe20000010000 */
[----:B------:R-:W-:Y:S04]  /*10cc0*/  HMMA.16816.F32.BF16 R32, R44, R58, R32 ;  /* 0x0000003a2c20723c */ /* 0x000fe80000041820 */
[----:B------:R-:W-:Y:S02]  /*10cd0*/  FADD.FTZ R57, R181, R57 ;  /* 0x00000039b5397221 */ /* 0x000fe40000010000 */
[----:B------:R-:W-:Y:S01]  /*10ce0*/  FADD.FTZ R2, R249, R2 ;  /* 0x00000002f9027221 */ /* 0x000fe20000010000 */
[----:B------:R-:W-:Y:S01]  /*10cf0*/  F2FP.BF16.PACK_AB R44, R230, R220 ;  /* 0x000000dce62c723e */ /* 0x000fe200000010ff */
[----:B------:R-:W-:Y:S01]  /*10d00*/  FADD.FTZ R57, R201, R57 ;  /* 0x00000039c9397221 */ /* 0x000fe20000010000 */
[----:B------:R-:W-:Y:S03]  /*10d10*/  F2FP.BF16.PACK_AB R45, R176, R202 ;  /* 0x000000cab02d723e */ /* 0x000fe600000010ff */
[----:B------:R-:W-:Y:S01]  /*10d20*/  FADD.FTZ R2, R204, R2 ;  /* 0x00000002cc027221 */ /* 0x000fe20000010000 */
[----:B------:R-:W-:Y:S01]  /*10d30*/  F2FP.BF16.PACK_AB R46, R153, R171 ;  /* 0x000000ab992e723e */ /* 0x000fe200000010ff */
[----:B------:R-:W-:Y:S01]  /*10d40*/  FADD.FTZ R57, R170, R57 ;  /* 0x00000039aa397221 */ /* 0x000fe20000010000 */
[----:B------:R-:W-:Y:S01]  /*10d50*/  F2FP.BF16.PACK_AB R47, R135, R152 ;  /* 0x00000098872f723e */ /* 0x000fe200000010ff */
[----:B------:R-:W-:Y:S06]  /*10d60*/  FADD.FTZ R59, R209, R2 ;  /* 0x00000002d13b7221 */ /* 0x000fec0000010000 */
[-C--:B--2---:R-:W-:Y:S08]  /*10d70*/  HMMA.16816.F32.BF16 R4, R44, R60.reuse, R4 ;  /* 0x0000003c2c04723c */ /* 0x084ff00000041804 */
[C---:B------:R-:W-:Y:S08]  /*10d80*/  HMMA.16816.F32.BF16 R8, R40.reuse, R60, R8 ;  /* 0x0000003c2808723c */ /* 0x040ff00000041808 */
[-C--:B------:R-:W-:Y:S08]  /*10d90*/  HMMA.16816.F32.BF16 R12, R40, R62.reuse, R12 ;  /* 0x0000003e280c723c */ /* 0x080ff0000004180c */
[C---:B------:R-:W-:Y:S08]  /*10da0*/  HMMA.16816.F32.BF16 R16, R44.reuse, R62, R16 ;  /* 0x0000003e2c10723c */ /* 0x040ff00000041810 */
[-C--:B-1----:R-:W-:Y:S08]  /*10db0*/  HMMA.16816.F32.BF16 R20, R44, R52.reuse, R20 ;  /* 0x000000342c14723c */ /* 0x082ff00000041814 */
[C---:B------:R-:W-:Y:S07]  /*10dc0*/  HMMA.16816.F32.BF16 R24, R40.reuse, R52, R24 ;  /* 0x000000342818723c */ /* 0x040fee0000041818 */
[----:B------:R-:W-:Y:S01]  /*10dd0*/  FADD.FTZ R52, R241, R39 ;  /* 0x00000027f1347221 */ /* 0x000fe20000010000 */
[-C--:B------:R-:W-:Y:S04]  /*10de0*/  HMMA.16816.F32.BF16 R28, R40, R54.reuse, R28 ;  /* 0x00000036281c723c */ /* 0x080fe8000004181c */
[----:B------:R-:W-:Y:S02]  /*10df0*/  FADD.FTZ R39, R179, R0 ;  /* 0x00000000b3277221 */ /* 0x000fe40000010000 */
[----:B------:R-:W-:Y:S01]  /*10e00*/  FADD.FTZ R0, R182, R52 ;  /* 0x00000034b6007221 */ /* 0x000fe20000010000 */
[----:B------:R-:W-:Y:S01]  /*10e10*/  F2FP.BF16.PACK_AB R40, R94, R95 ;  /* 0x0000005f5e28723e */ /* 0x000fe200000010ff */
[----:B------:R-:W-:Y:S01]  /*10e20*/  FADD.FTZ R56, R168, R39 ;  /* 0x00000027a8387221 */ /* 0x000fe20000010000 */
[----:B------:R-:W-:Y:S01]  /*10e30*/  HMMA.16816.F32.BF16 R32, R44, R54, R32 ;  /* 0x000000362c20723c */ /* 0x000fe20000041820 */
[----:B------:R-:W1:Y:S03]  /*10e40*/  LDSM.16.MT88.4 R52, [R186+0x5800] ;  /* 0x00580000ba34783b */ /* 0x000e660000004200 */
[----:B------:R-:W-:Y:S01]  /*10e50*/  FADD.FTZ R58, R203, R0 ;  /* 0x00000000cb3a7221 */ /* 0x000fe20000010000 */
[----:B------:R-:W-:Y:S01]  /*10e60*/  F2FP.BF16.PACK_AB R41, R92, R93 ;  /* 0x0000005d5c29723e */ /* 0x000fe200000010ff */
[----:B------:R-:W-:Y:S01]  /*10e70*/  FADD.FTZ R39, R206, R57 ;  /* 0x00000039ce277221 */ /* 0x000fe20000010000 */
[----:B------:R-:W-:Y:S01]  /*10e80*/  F2FP.BF16.PACK_AB R42, R90, R91 ;  /* 0x0000005b5a2a723e */ /* 0x000fe200000010ff */
[----:B------:R-:W-:Y:S01]  /*10e90*/  FADD.FTZ R0, R149, R59 ;  /* 0x0000003b95007221 */ /* 0x000fe20000010000 */
[----:B------:R-:W-:Y:S03]  /*10ea0*/  F2FP.BF16.PACK_AB R43, R88, R89 ;  /* 0x00000059582b723e */ /* 0x000fe600000010ff */
[----:B------:R-:W-:Y:S01]  /*10eb0*/  FADD.FTZ R57, R148, R58 ;  /* 0x0000003a94397221 */ /* 0x000fe20000010000 */
[----:B------:R-:W-:Y:S01]  /*10ec0*/  F2FP.BF16.PACK_AB R44, R86, R87 ;  /* 0x00000057562c723e */ /* 0x000fe200000010ff */
[----:B------:R-:W-:Y:S01]  /*10ed0*/  FADD.FTZ R2, R199, R56 ;  /* 0x00000038c7027221 */ /* 0x000fe20000010000 */
[----:B------:R-:W2:Y:S01]  /*10ee0*/  LDSM.16.MT88.4 R148, [R185+0x5c00] ;  /* 0x005c0000b994783b */ /* 0x000ea20000004200 */
[----:B------:R-:W-:Y:S01]  /*10ef0*/  FADD.FTZ R56, R226, R39 ;  /* 0x00000027e2387221 */ /* 0x000fe20000010000 */
[-C--:B---3--:R-:W-:Y:S05]  /*10f00*/  HMMA.16816.F32.BF16 R4, R40, R48.reuse, R4 ;  /* 0x000000302804723c */ /* 0x088fea0000041804 */
[----:B------:R-:W-:Y:S01]  /*10f10*/  FADD.FTZ R39, R217, R2 ;  /* 0x00000002d9277221 */ /* 0x000fe20000010000 */
[----:B------:R-:W-:Y:S01]  /*10f20*/  F2FP.BF16.PACK_AB R45, R85, R84 ;  /* 0x00000054552d723e */ /* 0x000fe200000010ff */
[----:B------:R-:W-:Y:S01]  /*10f30*/  FADD.FTZ R58, R147, R0 ;  /* 0x00000000933a7221 */ /* 0x000fe20000010000 */
[----:B------:R-:W-:Y:S01]  /*10f40*/  F2FP.BF16.PACK_AB R46, R83, R82 ;  /* 0x00000052532e723e */ /* 0x000fe200000010ff */
[----:B------:R-:W-:Y:S03]  /*10f50*/  FADD.FTZ R2, R146, R57 ;  /* 0x0000003992027221 */ /* 0x000fe60000010000 */
[----:B------:R-:W-:Y:S01]  /*10f60*/  FADD.FTZ R0, R244, R56 ;  /* 0x00000038f4007221 */ /* 0x000fe20000010000 */
[----:B------:R-:W-:Y:S01]  /*10f70*/  F2FP.BF16.PACK_AB R47, R80, R81 ;  /* 0x00000051502f723e */ /* 0x000fe200000010ff */
[----:B------:R-:W-:Y:S02]  /*10f80*/  FADD.FTZ R39, R237, R39 ;  /* 0x00000027ed277221 */ /* 0x000fe40000010000 */
[----:B------:R-:W-:Y:S04]  /*10f90*/  FADD.FTZ R2, R227, R2 ;  /* 0x00000002e3027221 */ /* 0x000fe80000010000 */
[----:B------:R-:W-:Y:S01]  /*10fa0*/  FADD.FTZ R2, R245, R2 ;  /* 0x00000002f5027221 */ /* 0x000fe20000010000 */
        /* <DEDUP_REMOVED lines=41> */
[-C--:B--2---:R-:W-:Y:S05]  /*11240*/  HMMA.16816.F32.BF16 R140, R164, R148.reuse, R4 ;  /* 0x00000094a48c723c */ /* 0x084fea0000041804 */
[----:B------:R-:W-:Y:S02]  /*11250*/  FADD.FTZ R2, R212, R2 ;  /* 0x00000002d4027221 */ /* 0x000fe40000010000 */
[----:B------:R-:W-:Y:S02]  /*11260*/  FADD.FTZ R0, R213, R48 ;  /* 0x00000030d5007221 */ /* 0x000fe40000010000 */
[----:B------:R-:W-:Y:S03]  /*11270*/  FADD.FTZ R2, R138, R2 ;  /* 0x000000028a027221 */ /* 0x000fe60000010000 */
[----:B------:R-:W-:Y:S02]  /*11280*/  FADD.FTZ R0, R233, R0 ;  /* 0x00000000e9007221 */ /* 0x000fe40000010000 */
[----:B------:R-:W-:Y:S02]  /*11290*/  FADD.FTZ R4, R224, R39 ;  /* 0x00000027e0047221 */ /* 0x000fe40000010000 */
[----:B------:R-:W-:Y:S02]  /*112a0*/  FADD.FTZ R44, R137, R44 ;  /* 0x0000002c892c7221 */ /* 0x000fe40000010000 */
[----:B------:R-:W-:Y:S02]  /*112b0*/  FADD.FTZ R2, R136, R2 ;  /* 0x0000000288027221 */ /* 0x000fe40000010000 */
[----:B------:R-:W-:Y:S01]  /*112c0*/  FADD.FTZ R5, R229, R0 ;  /* 0x00000000e5057221 */ /* 0x000fe20000010000 */
[C---:B------:R-:W-:Y:S04]  /*112d0*/  HMMA.16816.F32.BF16 R136, R160.reuse, R148, R8 ;  /* 0x00000094a088723c */ /* 0x040fe80000041808 */
[----:B------:R-:W-:Y:S02]  /*112e0*/  FADD.FTZ R0, R215, R4 ;  /* 0x00000004d7007221 */ /* 0x000fe40000010000 */
[----:B------:R-:W-:Y:S02]  /*112f0*/  FADD.FTZ R4, R145, R44 ;  /* 0x0000002c91047221 */ /* 0x000fe40000010000 */
[----:B------:R-:W-:Y:S02]  /*11300*/  FADD.FTZ R2, R144, R2 ;  /* 0x0000000290027221 */ /* 0x000fe40000010000 */
[-C--:B------:R-:W-:Y:S03]  /*11310*/  HMMA.16816.F32.BF16 R144, R160, R150.reuse, R12 ;  /* 0x00000096a090723c */ /* 0x080fe6000004180c */
[----:B------:R-:W-:Y:S02]  /*11320*/  FADD.FTZ R5, R232, R5 ;  /* 0x00000005e8057221 */ /* 0x000fe40000010000 */
[----:B------:R-:W-:Y:S02]  /*11330*/  FADD.FTZ R4, R220, R4 ;  /* 0x00000004dc047221 */ /* 0x000fe40000010000 */
[----:B------:R-:W-:Y:S01]  /*11340*/  FADD.FTZ R0, R223, R0 ;  /* 0x00000000df007221 */ /* 0x000fe20000010000 */
[C---:B------:R-:W-:Y:S04]  /*11350*/  HMMA.16816.F32.BF16 R148, R164.reuse, R150, R16 ;  /* 0x00000096a494723c */ /* 0x040fe80000041810 */
[----:B------:R-:W-:Y:S02]  /*11360*/  FADD.FTZ R6, R202, R2 ;  /* 0x00000002ca067221 */ /* 0x000fe40000010000 */
[----:B------:R-:W-:Y:S01]  /*11370*/  FADD.FTZ R2, R133, R5 ;  /* 0x0000000585027221 */ /* 0x000fe20000010000 */
[----:B------:R-:W-:Y:S01]  /*11380*/  MOV R133, R37 ;  /* 0x0000002500857202 */ /* 0x000fe20000000f00 */
[----:B------:R-:W-:Y:S04]  /*11390*/  FADD.FTZ R4, R230, R4 ;  /* 0x00000004e6047221 */ /* 0x000fe80000010000 */
[----:B------:R-:W-:Y:S02]  /*113a0*/  FADD.FTZ R0, R127, R0 ;  /* 0x000000007f007221 */ /* 0x000fe40000010000 */
[----:B------:R-:W-:Y:S02]  /*113b0*/  FADD.FTZ R5, R176, R6 ;  /* 0x00000006b0057221 */ /* 0x000fe40000010000 */
[----:B------:R-:W-:Y:S01]  /*113c0*/  FADD.FTZ R2, R132, R2 ;  /* 0x0000000284027221 */ /* 0x000fe20000010000 */
[----:B------:R-:W-:Y:S01]  /*113d0*/  MOV R132, R38 ;  /* 0x0000002600847202 */ /* 0x000fe20000000f00 */
[----:B------:R-:W-:Y:S02]  /*113e0*/  FADD.FTZ R8, R171, R4 ;  /* 0x00000004ab087221 */ /* 0x000fe40000010000 */
[----:B------:R-:W-:Y:S02]  /*113f0*/  FADD.FTZ R0, R126, R0 ;  /* 0x000000007e007221 */ /* 0x000fe40000010000 */
[----:B------:R-:W-:Y:S02]  /*11400*/  FADD.FTZ R4, R152, R5 ;  /* 0x0000000598047221 */ /* 0x000fe40000010000 */
        /* <DEDUP_REMOVED lines=48> */
.L_x_270:
[----:B-1----:R-:W2:Y:S04]  /*11710*/  LDL.LU R5, [R1] ;  /* 0x0000000001057983 */ /* 0x002ea80000300800 */
[----:B------:R-:W3:Y:S04]  /*11720*/  LDL.LU R7, [R1+0x4] ;  /* 0x0000040001077983 */ /* 0x000ee80000300800 */
[----:B------:R-:W4:Y:S04]  /*11730*/  LDL.LU R6, [R1+0x8] ;  /* 0x0000080001067983 */ /* 0x000f280000300800 */
[----:B------:R-:W4:Y:S04]  /*11740*/  LDL.LU R9, [R1+0xc] ;  /* 0x00000c0001097983 */ /* 0x000f280000300800 */
[----:B------:R-:W4:Y:S01]  /*11750*/  LDL.LU R42, [R1+0x38] ;  /* 0x00003800012a7983 */ /* 0x000f220000300800 */
[----:B------:R-:W1:Y:S03]  /*11760*/  LDC.U8 R25, c[0x0][0x329] ;  /* 0x0000ca40ff197b82 */ /* 0x000e660000000000 */
[----:B------:R-:W1:Y:S05]  /*11770*/  S2R R41, SR_TID.X ;  /* 0x0000000000297919 */ /* 0x000e6a0000002100 */
[----:B------:R-:W2:Y:S01]  /*11780*/  LDC.U8 R26, c[0x0][0x328] ;  /* 0x0000ca00ff1a7b82 */ /* 0x000ea20000000000 */
[----:B-1----:R-:W-:Y:S01]  /*11790*/  SHF.R.S32.HI R24, RZ, 0x1f, R41 ;  /* 0x0000001fff187819 */ /* 0x002fe20000011429 */
[----:B--2---:R-:W1:Y:S04]  /*117a0*/  SHFL.BFLY PT, R2, R5, 0x2, 0x1f ;  /* 0x0c401f0005027f89 */ /* 0x004e6800000e0000 */
[----:B---3--:R-:W2:Y:S04]  /*117b0*/  SHFL.BFLY PT, R0, R7, 0x2, 0x1f ;  /* 0x0c401f0007007f89 */ /* 0x008ea800000e0000 */
[----:B----4-:R-:W3:Y:S01]  /*117c0*/  SHFL.BFLY PT, R4, R6, 0x2, 0x1f ;  /* 0x0c401f0006047f89 */ /* 0x010ee200000e0000 */
[----:B------:R-:W-:Y:S01]  /*117d0*/  ISETP.NE.AND P0, PT, R42, -0x1, PT ;  /* 0xffffffff2a00780c */ /* 0x000fe20003f05270 */
[----:B-1----:R-:W-:-:S02]  /*117e0*/  FADD.FTZ R2, R2, R5 ;  /* 0x0000000502027221 */ /* 0x002fc40000010000 */
[----:B------:R-:W1:Y:S01]  /*117f0*/  SHFL.BFLY PT, R5, R9, 0x2, 0x1f ;  /* 0x0c401f0009057f89 */ /* 0x000e6200000e0000 */
[----:B--2---:R-:W-:-:S03]  /*11800*/  FADD.FTZ R0, R0, R7 ;  /* 0x0000000700007221 */ /* 0x004fc60000010000 */
[----:B------:R-:W2:Y:S01]  /*11810*/  SHFL.BFLY PT, R8, R2, 0x1, 0x1f ;  /* 0x0c201f0002087f89 */ /* 0x000ea200000e0000 */
[----:B---3--:R-:W-:-:S03]  /*11820*/  FADD.FTZ R4, R4, R6 ;  /* 0x0000000604047221 */ /* 0x008fc60000010000 */
[----:B------:R-:W3:Y:S04]  /*11830*/  SHFL.BFLY PT, R7, R0, 0x1, 0x1f ;  /* 0x0c201f0000077f89 */ /* 0x000ee800000e0000 */
[----:B------:R-:W4:Y:S01]  /*11840*/  SHFL.BFLY PT, R6, R4, 0x1, 0x1f ;  /* 0x0c201f0004067f89 */ /* 0x000f2200000e0000 */
[----:B-1----:R-:W-:Y:S02]  /*11850*/  FADD.FTZ R5, R5, R9 ;  /* 0x0000000905057221 */ /* 0x002fe40000010000 */
[----:B--2---:R-:W-:-:S03]  /*11860*/  FADD.FTZ R20, R2, R8 ;  /* 0x0000000802147221 */ /* 0x004fc60000010000 */
[----:B------:R-:W1:Y:S01]  /*11870*/  SHFL.BFLY PT, R2, R5, 0x1, 0x1f ;  /* 0x0c201f0005027f89 */ /* 0x000e6200000e0000 */
[----:B---3--:R-:W-:Y:S01]  /*11880*/  FADD.FTZ R22, R0, R7 ;  /* 0x0000000700167221 */ /* 0x008fe20000010000 */
[----:B------:R-:W-:Y:S02]  /*11890*/  FSETP.NE.FTZ.AND P6, PT, R20, RZ, PT ;  /* 0x000000ff1400720b */ /* 0x000fe40003fd5000 */
[----:B------:R-:W-:Y:S01]  /*118a0*/  MOV R0, 0x3f800000 ;  /* 0x3f80000000007802 */ /* 0x000fe20000000f00 */
[----:B----4-:R-:W-:Y:S01]  /*118b0*/  FADD.FTZ R21, R4, R6 ;  /* 0x0000000604157221 */ /* 0x010fe20000010000 */
[----:B------:R-:W-:Y:S01]  /*118c0*/  FSETP.NE.FTZ.AND P5, PT, R22, RZ, PT ;  /* 0x000000ff1600720b */ /* 0x000fe20003fb5000 */
[----:B------:R-:W-:Y:S02]  /*118d0*/  IMAD.MOV.U32 R4, RZ, RZ, 0x3f800000 ;  /* 0x3f800000ff047424 */ /* 0x000fe400078e00ff */
[----:B------:R-:W-:Y:S01]  /*118e0*/  @P0 IMAD.WIDE.U32 R6, R42, c[0x0][0x1e8], RZ ;  /* 0x00007a002a060a25 */ /* 0x000fe200078e00ff */
[----:B------:R-:W-:-:S03]  /*118f0*/  FSETP.NE.FTZ.AND P4, PT, R21, RZ, PT ;  /* 0x000000ff1500720b */ /* 0x000fc60003f95000 */
[----:B------:R-:W-:Y:S02]  /*11900*/  @P0 IMAD R40, R42, c[0x0][0x1ec], R7 ;  /* 0x00007b002a280a24 */ /* 0x000fe400078e0207 */
[----:B------:R-:W2:Y:S01]  /*11910*/  @P6 MUFU.RCP R0, R20 ;  /* 0x0000001400006308 */ /* 0x000ea20000001000 */
[----:B------:R-:W-:Y:S02]  /*11920*/  @P0 IMAD.MOV.U32 R39, RZ, RZ, R6 ;  /* 0x000000ffff270224 */ /* 0x000fe400078e0006 */
[----:B-1----:R-:W-:Y:S01]  /*11930*/  FADD.FTZ R23, R5, R2 ;  /* 0x0000000205177221 */ /* 0x002fe20000010000 */
[----:B------:R-:W-:-:S04]  /*11940*/  MOV R2, 0x3f800000 ;  /* 0x3f80000000027802 */ /* 0x000fc80000000f00 */
[----:B------:R-:W1:Y:S01]  /*11950*/  @P5 MUFU.RCP R4, R22 ;  /* 0x0000001600045308 */ /* 0x000e620000001000 */
[CC--:B------:R-:W-:Y:S02]  /*11960*/  LEA.HI R5, R24.reuse, R41.reuse, RZ, 0x2 ;  /* 0x0000002918057211 */ /* 0x0c0fe400078f10ff */
[----:B------:R-:W-:Y:S02]  /*11970*/  FSETP.NE.FTZ.AND P3, PT, R23, RZ, PT ;  /* 0x000000ff1700720b */ /* 0x000fe40003f75000 */
[----:B------:R-:W-:Y:S01]  /*11980*/  LEA.HI R24, R24, R41, RZ, 0x5 ;  /* 0x0000002918187211 */ /* 0x000fe200078f28ff */
[C---:B--2---:R-:W-:Y:S02]  /*11990*/  FMUL.FTZ R140, R0.reuse, R140 ;  /* 0x0000008c008c7220 */ /* 0x044fe40000410000 */
[----:B------:R-:W2:Y:S01]  /*119a0*/  @P4 MUFU.RCP R2, R21 ;  /* 0x0000001500024308 */ /* 0x000ea20000001000 */
        /* <DEDUP_REMOVED lines=11> */
[----:B-1----:R-:W-:Y:S01]  /*11a60*/  FMUL.FTZ R142, R4, R142 ;  /* 0x0000008e048e7220 */ /* 0x002fe20000410000 */
[----:B------:R-:W-:Y:S01]  /*11a70*/  F2FP.BF16.PACK_AB R13, R13, R152 ;  /* 0x000000980d0d723e */ /* 0x000fe200000010ff */
[C---:B--2---:R-:W-:Y:S01]  /*11a80*/  FMUL.FTZ R136, R2.reuse, R136 ;  /* 0x0000008802887220 */ /* 0x044fe20000410000 */
        /* <DEDUP_REMOVED lines=37> */
[C---:B------:R-:W-:Y:S01]  /*11ce0*/  FMUL.FTZ R163, R0.reuse, R163 ;  /* 0x000000a300a37220 */ /* 0x040fe20000410000 */
[----:B------:R-:W-:Y:S01]  /*11cf0*/  F2FP.BF16.PACK_AB R10, R159, R10 ;  /* 0x0000000a9f0a723e */ /* 0x000fe200000010ff */
[----:B------:R-:W-:Y:S01]  /*11d00*/  FMUL.FTZ R7, R0, R162 ;  /* 0x000000a200077220 */ /* 0x000fe20000410000 */
[----:B------:R-:W-:-:S04]  /*11d10*/  LEA.HI R2, R4, R4, RZ, 0x1 ;  /* 0x0000000404027211 */ /* 0x000fc800078f08ff */
[----:B------:R-:W-:Y:S02]  /*11d20*/  SHF.R.S32.HI R0, RZ, 0x1, R2 ;  /* 0x00000001ff007819 */ /* 0x000fe40000011402 */
        /* <DEDUP_REMOVED lines=65> */
[----:B------:R3:W1:Y:S01]  /*12140*/  LDS.128 R32, [R198+0x1000] ;  /* 0x00100000c6207984 */ /* 0x0006620000000c00 */
[----:B------:R-:W-:Y:S01]  /*12150*/  IMAD R0, R17, R0, RZ ;  /* 0x0000000011007224 */ /* 0x000fe200078e02ff */
[----:B------:R-:W-:Y:S01]  /*12160*/  @!P2 SEL R2, R5, R42, !P0 ;  /* 0x0000002a0502a207 */ /* 0x000fe20004000000 */
[----:B------:R-:W-:Y:S01]  /*12170*/  @!P0 IMAD.MOV.U32 R39, RZ, RZ, R8 ;  /* 0x000000ffff278224 */ /* 0x000fe200078e0008 */
[----:B------:R-:W1:Y:S01]  /*12180*/  LDS.128 R196, [R198+0x1800] ;  /* 0x00180000c6c47984 */ /* 0x000e620000000c00 */
        /* <DEDUP_REMOVED lines=65> */
.L_x_275:
[----:B---3--:R-:W-:Y:S05]  /*125a0*/  BSYNC B0 ;  /* 0x0000000000007941 */ /* 0x008fea0003800000 */
.L_x_274:
[----:B--2---:R-:W2:Y:S04]  /*125b0*/  LDL.LU.64 R8, [R1+0x40] ;  /* 0x0000400001087983 */ /* 0x004ea80000300a00 */
[----:B------:R-:W3:Y:S04]  /*125c0*/  LDL.LU.64 R4, [R1+0x28] ;  /* 0x0000280001047983 */ /* 0x000ee80000300a00 */
[----:B------:R4:W5:Y:S01]  /*125d0*/  LDL.64 R10, [R1+0x30] ;  /* 0x00003000010a7983 */ /* 0x0009620000100a00 */
[----:B------:R-:W-:Y:S01]  /*125e0*/  SHF.R.S32.HI R0, RZ, 0x1f, R18 ;  /* 0x0000001fff007819 */ /* 0x000fe20000011412 */
[----:B------:R-:W-:Y:S04]  /*125f0*/  BSSY B0, `(.L_x_276) ;  /* 0x0000011000007945 */ /* 0x000fe80003800000 */
[----:B------:R-:W-:-:S04]  /*12600*/  IMAD R0, R0, c[0x0][0x1f0], RZ ;  /* 0x00007c0000007a24 */ /* 0x000fc800078e02ff */
[----:B------:R-:W-:Y:S01]  /*12610*/  IMAD R0, R18, c[0x0][0x1f4], R0 ;  /* 0x00007d0012007a24 */ /* 0x000fe200078e0200 */
[----:B--2---:R-:W-:-:S04]  /*12620*/  IADD3 R2, P0, R8, R39, RZ ;  /* 0x0000002708027210 */ /* 0x004fc80007f1e0ff */
[----:B------:R-:W-:Y:S02]  /*12630*/  IADD3.X R3, R9, R40, RZ, P0, !PT ;  /* 0x0000002809037210 */ /* 0x000fe400007fe4ff */
[----:B---3-5:R-:W-:-:S03]  /*12640*/  ISETP.GE.AND P0, PT, R4, R20, PT ;  /* 0x000000140400720c */ /* 0x028fc60003f06270 */
[----:B------:R-:W-:-:S05]  /*12650*/  IMAD.WIDE.U32 R8, R18, c[0x0][0x1f0], R2 ;  /* 0x00007c0012087a25 */ /* 0x000fca00078e0002 */
[----:B------:R-:W-:-:S05]  /*12660*/  IADD3 R7, R9, R0, RZ ;  /* 0x0000000009077210 */ /* 0x000fca0007ffe0ff */
[----:B------:R-:W-:Y:S05]  /*12670*/  @P0 BRA `(.L_x_277) ;  /* 0x0000008000000947 */ /* 0x000fea0003800000 */
[----:B----4-:R-:W-:Y:S01]  /*12680*/  MOV R6, R8 ;  /* 0x0000000800067202 */ /* 0x010fe20000000f00 */
[----:B------:R-:W-:-:S04]  /*12690*/  IMAD R0, R11, c[0x0][0x1e8], RZ ;  /* 0x00007a000b007a24 */ /* 0x000fc800078e02ff */
[----:B------:R-:W-:-:S04]  /*126a0*/  IMAD.WIDE.U32 R2, R10, c[0x0][0x1e8], R6 ;  /* 0x00007a000a027a25 */ /* 0x000fc800078e0006 */
[----:B------:R-:W-:Y:S01]  /*126b0*/  IMAD R0, R10, c[0x0][0x1ec], R0 ;  /* 0x00007b000a007a24 */ /* 0x000fe200078e0200 */
[----:B------:R-:W-:-:S04]  /*126c0*/  LEA R4, P0, R2, c[0x0][0x1d0], 0x1 ;  /* 0x0000740002047a11 */ /* 0x000fc800078008ff */
[----:B------:R-:W-:-:S04]  /*126d0*/  IADD3 R0, R3, R0, RZ ;  /* 0x0000000003007210 */ /* 0x000fc80007ffe0ff */
[----:B------:R-:W-:-:S05]  /*126e0*/  LEA.HI.X R5, R2, c[0x0][0x1d4], R0, 0x1, P0 ;  /* 0x0000750002057a11 */ /* 0x000fca00000f0c00 */
[----:B------:R2:W-:Y:S02]  /*126f0*/  STG.E.128 [R4.64], R24 ;  /* 0x0000001804007986 */ /* 0x0005e4000c101d06 */
.L_x_277:
[----:B----4-:R-:W-:Y:S05]  /*12700*/  BSYNC B0 ;  /* 0x0000000000007941 */ /* 0x010fea0003800000 */
.L_x_276:
        /* <DEDUP_REMOVED lines=15> */
.L_x_279:
[----:B------:R-:W-:Y:S05]  /*12800*/  BSYNC B0 ;  /* 0x0000000000007941 */ /* 0x000fea0003800000 */
.L_x_278:
        /* <DEDUP_REMOVED lines=15> */
.L_x_281:
[----:B------:R-:W-:Y:S05]  /*12900*/  BSYNC B0 ;  /* 0x0000000000007941 */ /* 0x000fea0003800000 */
.L_x_280:
        /* <DEDUP_REMOVED lines=15> */
.L_x_263:
[----:B--2---:R-:W2:Y:S01]  /*12a00*/  LDL.LU R18, [R1+0x38] ;  /* 0x0000380001127983 */ /* 0x004ea20000300800 */
[----:B------:R-:W1:Y:S01]  /*12a10*/  LDC.U8 R4, c[0x0][0x329] ;  /* 0x0000ca40ff047b82 */ /* 0x000e620000000000 */
[----:B------:R-:W-:Y:S01]  /*12a20*/  SHF.R.S32.HI R10, RZ, 0x1f, R120 ;  /* 0x0000001fff0a7819 */ /* 0x000fe20000011478 */
[----:B------:R-:W-:Y:S01]  /*12a30*/  IMAD.IADD R15, R45, 0x1, -R121 ;  /* 0x000000012d0f7824 */ /* 0x000fe200078e0a79 */
[----:B------:R-:W-:Y:S01]  /*12a40*/  SHF.R.S32.HI R12, RZ, 0x1f, R14 ;  /* 0x0000001fff0c7819 */ /* 0x000fe2000001140e */
[----:B------:R-:W-:Y:S01]  /*12a50*/  BSSY B0, `(.L_x_282) ;  /* 0x000003b000007945 */ /* 0x000fe20003800000 */
[----:B------:R-:W-:-:S03]  /*12a60*/  LEA.HI R10, R10, R120, RZ, 0x2 ;  /* 0x000000780a0a7211 */ /* 0x000fc600078f10ff */
[----:B------:R-:W3:Y:S01]  /*12a70*/  LDC.U8 R0, c[0x0][0x328] ;  /* 0x0000ca00ff007b82 */ /* 0x000ee20000000000 */
[----:B------:R-:W-:-:S04]  /*12a80*/  IMAD R12, R12, c[0x0][0x1f0], RZ ;  /* 0x00007c000c0c7a24 */ /* 0x000fc800078e02ff */
[----:B------:R-:W-:Y:S01]  /*12a90*/  IMAD R12, R14, c[0x0][0x1f4], R12 ;  /* 0x00007d000e0c7a24 */ /* 0x000fe200078e020c */
[----:B-1----:R-:W-:Y:S02]  /*12aa0*/  ISETP.NE.AND P1, PT, R4, RZ, PT ;  /* 0x000000ff0400720c */ /* 0x002fe40003f25270 */
[----:B---3--:R-:W-:-:S04]  /*12ab0*/  ISETP.NE.AND P3, PT, R0, RZ, PT ;  /* 0x000000ff0000720c */ /* 0x008fc80003f65270 */
        /* <DEDUP_REMOVED lines=41> */
[----:B-1----:R-:W-:Y:S02]  /*12d50*/  IADD3.X R18, R9, R7, R0, P1, P0 ;  /* 0x0000000709127210 */ /* 0x002fe40000fe0400 */
        /* <DEDUP_REMOVED lines=10> */
.L_x_283:
[----:B------:R-:W-:Y:S05]  /*12e00*/  BSYNC B0 ;  /* 0x0000000000007941 */ /* 0x000fea0003800000 */
.L_x_282:
[----:B------:R-:W-:Y:S01]  /*12e10*/  IADD3 R16, R4, 0x20, RZ ;  /* 0x0000002004107810 */ /* 0x000fe20007ffe0ff */
[----:B------:R-:W-:Y:S03]  /*12e20*/  BSSY B0, `(.L_x_284) ;  /* 0x000000e000007945 */ /* 0x000fe60003800000 */
[----:B------:R-:W-:-:S13]  /*12e30*/  ISETP.GE.AND P0, PT, R16, R15, PT ;  /* 0x0000000f1000720c */ /* 0x000fda0003f06270 */
        /* <DEDUP_REMOVED lines=12> */
.L_x_285:
[----:B------:R-:W-:Y:S05]  /*12f00*/  BSYNC B0 ;  /* 0x0000000000007941 */ /* 0x000fea0003800000 */
.L_x_284:
        /* <DEDUP_REMOVED lines=15> */
.L_x_287:
[----:B------:R-:W-:Y:S05]  /*13000*/  BSYNC B0 ;  /* 0x0000000000007941 */ /* 0x000fea0003800000 */
.L_x_286:
[----:B-1----:R-:W-:Y:S01]  /*13010*/  IADD3 R12, R4, 0x60, RZ ;  /* 0x00000060040c7810 */ /* 0x002fe20007ffe0ff */
        /* <DEDUP_REMOVED lines=13> */
.L_x_289:
[----:B------:R-:W-:Y:S05]  /*130f0*/  BSYNC B0 ;  /* 0x0000000000007941 */ /* 0x000fea0003800000 */
.L_x_288:
[----:B------:R-:W-:-:S04]  /*13100*/  LOP3.LUT P6, RZ, R120, 0x3, RZ, 0xc0, !PT ;  /* 0x0000000378ff7812 */ /* 0x000fc800078cc0ff */
[-C--:B------:R-:W-:Y:S02]  /*13110*/  ISETP.GE.OR P5, PT, R4, R15.reuse, P6 ;  /* 0x0000000f0400720c */ /* 0x080fe400037a6670 */
[-C--:B------:R-:W-:Y:S02]  /*13120*/  ISETP.GE.OR P4, PT, R16, R15.reuse, P6 ;  /* 0x0000000f1000720c */ /* 0x080fe40003786670 */
[-C--:B------:R-:W-:Y:S02]  /*13130*/  ISETP.GE.OR P3, PT, R14, R15.reuse, P6 ;  /* 0x0000000f0e00720c */ /* 0x080fe40003766670 */
[----:B------:R-:W-:-:S07]  /*13140*/  ISETP.GE.OR P6, PT, R12, R15, P6 ;  /* 0x0000000f0c00720c */ /* 0x000fce00037c6670 */
        /* <DEDUP_REMOVED lines=30> */
.L_x_290:
        /* <DEDUP_REMOVED lines=13> */
.L_x_616:


//--------------------- .text._ZN5flash16flash_fwd_kernelI23Flash_fwd_kernel_traitsILi32ELi128ELi128ELi4ELb0ELb0EN7cutlass10bfloat16_tE19Flash_kernel_traitsILi32ELi128ELi128ELi4ES3_EELb1ELb1ELb0ELb1ELb0ELb0ELb0ELb0EEEvNS_16Flash_fwd_paramsE --------------------------
	.section	.text._ZN5flash16flash_fwd_kernelI23Flash_fwd_kernel_traitsILi32ELi128ELi128ELi4ELb0ELb0EN7cutlass10bfloat16_tE19Flash_kernel_traitsILi32ELi128ELi128ELi4ES3_EELb1ELb1ELb0ELb1ELb0ELb0ELb0ELb0EEEvNS_16Flash_fwd_paramsE,"ax",@progbits
	.sectioninfo	@"SHI_REGISTERS=255"
	.align	128
        .global         _ZN5flash16flash_fwd_kernelI23Flash_fwd_kernel_traitsILi32ELi128ELi128ELi4ELb0ELb0EN7cutlass10bfloat16_tE19Flash_kernel_traitsILi32ELi128ELi128ELi4ES3_EELb1ELb1ELb0ELb1ELb0ELb0ELb0ELb0EEEvNS_16Flash_fwd_paramsE
        .type           _ZN5flash16flash_fwd_kernelI23Flash_fwd_kernel_traitsILi32ELi128ELi128ELi4ELb0ELb0EN7cutlass10bfloat16_tE19Flash_kernel_traitsILi32ELi128ELi128ELi4ES3_EELb1ELb1ELb0ELb1ELb0ELb0ELb0ELb0EEEvNS_16Flash_fwd_paramsE,@function
        .size           _ZN5flash16flash_fwd_kernelI23Flash_fwd_kernel_traitsILi32ELi128ELi128ELi4ELb0ELb0EN7cutlass10bfloat16_tE19Flash_kernel_traitsILi32ELi128ELi128ELi4ES3_EELb1ELb1ELb0ELb1ELb0ELb0ELb0ELb0EEEvNS_16Flash_fwd_paramsE,(.L_x_617 - _ZN5flash16flash_fwd_kernelI23Flash_fwd_kernel_traitsILi32ELi128ELi128ELi4ELb0ELb0EN7cutlass10bfloat16_tE19Flash_kernel_traitsILi32ELi128ELi128ELi4ES3_EELb1ELb1ELb0ELb1ELb0ELb0ELb0ELb0EEEvNS_16Flash_fwd_paramsE)
        .other          _ZN5flash16flash_fwd_kernelI23Flash_fwd_kernel_traitsILi32ELi128ELi128ELi4ELb0ELb0EN7cutlass10bfloat16_tE19Flash_kernel_traitsILi32ELi128ELi128ELi4ES3_EELb1ELb1ELb0ELb1ELb0ELb0ELb0ELb0EEEvNS_16Flash_fwd_paramsE,@"STO_CUDA_ENTRY STV_DEFAULT"
_ZN5flash16flash_fwd_kernelI23Flash_fwd_kernel_traitsILi32ELi128ELi128ELi4ELb0ELb0EN7cutlass10bfloat16_tE19Flash_kernel_traitsILi32ELi128ELi128ELi4ES3_EELb1ELb1ELb0ELb1ELb0ELb0ELb0ELb0EEEvNS_16Flash_fwd_paramsE:
.text._ZN5flash16flash_fwd_kernelI23Flash_fwd_kernel_traitsILi32ELi128ELi128ELi4ELb0ELb0EN7cutlass10bfloat16_tE19Flash_kernel_traitsILi32ELi128ELi128ELi4ES3_EELb1ELb1ELb0ELb1ELb0ELb0ELb0ELb0EEEvNS_16Flash_fwd_paramsE:
        /* <DEDUP_REMOVED lines=14> */
[----:B------:R-:W3:Y:S01]  /*00e0*/  @P2 LDG.E.64 R4, [R4.64] ;  /* 0x0000001c04042981 */ /* 0x000ee2000c1e1b00 */
[----:B------:R-:W-:Y:S01]  /*00f0*/  @P2 IMAD.MOV.U32 R2, RZ, RZ, R241 ;  /* 0x000000ffff022224 */ /* 0x000fe200078e00f1 */
[----:B------:R-:W-:-:S06]  /*0100*/  @P2 MOV R3, R182 ;  /* 0x000000b600032202 */ /* 0x000fcc0000000f00 */
[----:B------:R-:W4:Y:S01]  /*0110*/  @P2 LDG.E.64 R2, [R2.64] ;  /* 0x0000001c02022981 */ /* 0x000f22000c1e1b00 */
[----:B------:R-:W5:Y:S01]  /*0120*/  S2UR UR15, SR_CTAID.Y ;  /* 0x00000000000f79c3 */ /* 0x000f620000002600 */
[----:B------:R-:W-:Y:S02]  /*0130*/  UISETP.NE.U32.AND UP2, UPT, URZ, UR6, UPT ;  /* 0x000000063f00728c */ /* 0x000fe4000bf45070 */
[----:B------:R-:W-:Y:S02]  /*0140*/  UISETP.NE.U32.AND UP1, UPT, URZ, UR4, UPT ;  /* 0x000000043f00728c */ /* 0x000fe4000bf25070 */
[----:B------:R-:W-:Y:S02]  /*0150*/  UISETP.NE.AND.EX UP2, UPT, URZ, UR7, UPT, UP2 ;  /* 0x000000073f00728c */ /* 0x000fe4000bf45320 */
[----:B------:R-:W-:Y:S01]  /*0160*/  ULDC.64 UR10, c[0x0][0x240] ;  /* 0x00009000000a7ab9 */ /* 0x000fe20000000a00 */
[----:B------:R-:W1:Y:S01]  /*0170*/  S2UR UR14, SR_CTAID.Z ;  /* 0x00000000000e79c3 */ /* 0x000e620000002700 */
[----:B------:R-:W-:-:S02]  /*0180*/  UMOV UR7, 0x4 ;  /* 0x0000000400077882 */ /* 0x000fc40000000000 */
[----:B------:R-:W-:Y:S01]  /*0190*/  PLOP3.LUT P0, PT, PT, PT, UP2, 0x80, 0x0 ;  /* 0x000000000000781c */ /* 0x000fe20003f0f028 */
[----:B------:R-:W-:Y:S02]  /*01a0*/  UISETP.NE.AND.EX UP1, UPT, URZ, UR5, UPT, UP1 ;  /* 0x000000053f00728c */ /* 0x000fe4000bf25310 */
[----:B------:R-:W-:Y:S02]  /*01b0*/  ULDC.U8 UR6, c[0x0][0x312] ;  /* 0x0000c48000067ab9 */ /* 0x000fe40000000000 */
[----:B------:R-:W-:Y:S02]  /*01c0*/  ULDC.64 UR4, c[0x0][0x248] ;  /* 0x0000920000047ab9 */ /* 0x000fe40000000a00 */
[----:B------:R-:W-:Y:S02]  /*01d0*/  UISETP.NE.AND UP3, UPT, UR6, URZ, UPT ;  /* 0x0000003f0600728c */ /* 0x000fe4000bf65270 */
[----:B------:R-:W-:Y:S02]  /*01e0*/  UISETP.EQ.U32.AND UP0, UPT, URZ, UR4, UPT ;  /* 0x000000043f00728c */ /* 0x000fe4000bf02070 */
[----:B-----5:R-:W-:-:S02]  /*01f0*/  UIMAD.WIDE UR10, UR15, UR7, UR10 ;  /* 0x000000070f0a72a5 */ /* 0x020fc4000f8e020a */
[----:B------:R-:W-:Y:S02]  /*0200*/  UISETP.EQ.OR.EX UP0, UPT, URZ, UR5, !UP3, UP0 ;  /* 0x000000053f00728c */ /* 0x000fe4000df02700 */
[----:B-1----:R-:W-:-:S06]  /*0210*/  ULOP3.LUT UR9, UR14, UR8, UR15, 0xfe, !UPT ;  /* 0x000000080e097292 */ /* 0x002fcc000f8efe0f */
[----:B--2---:R-:W-:-:S13]  /*0220*/  LOP3.LUT P3, RZ, R184, UR9, RZ, 0xfc, !PT ;  /* 0x00000009b8ff7c12 */ /* 0x004fda000f86fcff */
[----:B------:R-:W-:Y:S02]  /*0230*/  @!P3 IMAD.MOV.U32 R6, RZ, RZ, c[0x0][0x308] ;  /* 0x0000c200ff06b624 */ /* 0x000fe400078e00ff */
[----:B------:R-:W-:Y:S01]  /*0240*/  @!P3 IMAD.MOV.U32 R7, RZ, RZ, c[0x0][0x30c] ;  /* 0x0000c300ff07b624 */ /* 0x000fe200078e00ff */
[----:B------:R-:W-:Y:S02]  /*0250*/  ULDC.64 UR4, c[0x0][0x248] ;  /* 0x0000920000047ab9 */ /* 0x000fe40000000a00 */
[----:B------:R-:W-:Y:S01]  /*0260*/  UIMAD.WIDE UR4, UR15, UR7, UR4 ;  /* 0x000000070f0472a5 */ /* 0x000fe2000f8e0204 */
[----:B---3--:R-:W1:Y:S08]  /*0270*/  @P2 R2UR UR32, R4 ;  /* 0x00000000042023c2 */ /* 0x008e7000000e0000 */
[----:B------:R-:W2:Y:S01]  /*0280*/  @P2 R2UR UR33, R5 ;  /* 0x00000000052123c2 */ /* 0x000ea200000e0000 */
[----:B----4-:R-:W-:Y:S01]  /*0290*/  @P2 IADD3 R241, P1, R2, c[0x0][0x300], RZ ;  /* 0x0000c00002f12a10 */ /* 0x010fe20007f3e0ff */
[----:B------:R-:W-:-:S04]  /*02a0*/  IMAD.U32 R2, RZ, RZ, UR10 ;  /* 0x0000000aff027e24 */ /* 0x000fc8000f8e00ff */
[----:B------:R-:W-:Y:S02]  /*02b0*/  @P2 IMAD.X R182, RZ, RZ, R3, P1 ;  /* 0x000000ffffb62224 */ /* 0x000fe400008e0603 */
[----:B------:R-:W-:Y:S02]  /*02c0*/  IMAD.U32 R3, RZ, RZ, UR11 ;  /* 0x0000000bff037e24 */ /* 0x000fe4000f8e00ff */
[----:B-1----:R-:W-:Y:S01]  /*02d0*/  IMAD.U32 R4, RZ, RZ, UR32 ;  /* 0x00000020ff047e24 */ /* 0x002fe2000f8e00ff */
[----:B--2---:R-:W-:-:S05]  /*02e0*/  MOV R5, UR33 ;  /* 0x0000002100057c02 */ /* 0x004fca0008000f00 */
[----:B------:R1:W-:Y:S01]  /*02f0*/  @!P3 STG.E.64 [R6.64], R4 ;  /* 0x000000040600b986 */ /* 0x0003e2000c101b1c */
[----:B------:R-:W-:Y:S01]  /*0300*/  PLOP3.LUT P2, PT, PT, PT, UP0, 0x80, 0x0 ;  /* 0x000000000000781c */ /* 0x000fe20003f4f008 */
[----:B------:R-:W-:Y:S01]  /*0310*/  ULDC.64 UR10, c[0x0][0x250] ;  /* 0x00009400000a7ab9 */ /* 0x000fe20000000a00 */
[----:B------:R-:W-:Y:S01]  /*0320*/  PLOP3.LUT P1, PT, PT, PT, UP1, 0x80, 0x0 ;  /* 0x000000000000781c */ /* 0x000fe20003f2f018 */
[----:B------:R-:W-:Y:S01]  /*0330*/  @UP1 UIMAD.WIDE UR10, UR15, UR7, UR10 ;  /* 0x000000070f0a12a5 */ /* 0x000fe2000f8e020a */
[----:B-1----:R-:W-:Y:S01]  /*0340*/  @!P3 MOV R4, R241 ;  /* 0x000000f10004b202 */ /* 0x002fe20000000f00 */
[----:B------:R-:W-:-:S05]  /*0350*/  @!P3 IMAD.MOV.U32 R5, RZ, RZ, R182 ;  /* 0x000000ffff05b224 */ /* 0x000fca00078e00b6 */
[----:B------:R1:W-:Y:S01]  /*0360*/  @!P3 STG.E.64 [R6.64+0x8], R4 ;  /* 0x000008040600b986 */ /* 0x0003e2000c101b1c */
[----:B------:R-:W-:Y:S02]  /*0370*/  IMAD.U32 R8, RZ, RZ, UR10 ;  /* 0x0000000aff087e24 */ /* 0x000fe4000f8e00ff */
[----:B------:R-:W-:Y:S01]  /*0380*/  IMAD.U32 R9, RZ, RZ, UR11 ;  /* 0x0000000bff097e24 */ /* 0x000fe2000f8e00ff */
[----:B-1----:R1:W2:Y:S04]  /*0390*/  @P0 LDG.E R6, [R2.64] ;  /* 0x0000001c02060981 */ /* 0x0022a8000c1e1900 */
[----:B------:R1:W3:Y:S04]  /*03a0*/  @P0 LDG.E R5, [R2.64+0x4] ;  /* 0x0000041c02050981 */ /* 0x0002e8000c1e1900 */
[----:B------:R4:W5:Y:S01]  /*03b0*/  @P1 LDG.E R4, [R8.64] ;  /* 0x0000001c08041981 */ /* 0x000962000c1e1900 */
[----:B-1----:R-:W-:Y:S01]  /*03c0*/  MOV R2, UR4 ;  /* 0x0000000400027c02 */ /* 0x002fe20008000f00 */
[----:B------:R-:W-:-:S05]  /*03d0*/  IMAD.U32 R3, RZ, RZ, UR5 ;  /* 0x00000005ff037e24 */ /* 0x000fca000f8e00ff */
[----:B------:R-:W5:Y:S01]  /*03e0*/  @!P2 LDG.E R0, [R2.64] ;  /* 0x0000001c0200a981 */ /* 0x000f62000c1e1900 */
[----:B------:R-:W-:Y:S01]  /*03f0*/  UMOV UR27, 0xffffffff ;  /* 0xffffffff001b7882 */ /* 0x000fe20000000000 */
[----:B------:R-:W-:Y:S01]  /*0400*/  SHF.R.S32.HI R16, RZ, 0x1f, R184 ;  /* 0x0000001fff107819 */ /* 0x000fe200000114b8 */
[----:B------:R-:W-:-:S03]  /*0410*/  UMOV UR12, 0xffffffff ;  /* 0xffffffff000c7882 */ /* 0x000fc60000000000 */
[----:B----4-:R-:W-:Y:S01]  /*0420*/  LEA.HI R8, R16, R184, RZ, 0x5 ;  /* 0x000000b810087211 */ /* 0x010fe200078f28ff */
[----:B------:R-:W-:Y:S02]  /*0430*/  ULDC UR4, c[0x0][0x1c0] ;  /* 0x0000700000047ab9 */ /* 0x000fe40000000800 */
[----:B------:R-:W-:Y:S01]  /*0440*/  UIMAD UR4, UR15, UR4, UR14 ;  /* 0x000000040f0472a4 */ /* 0x000fe2000f8e020e */
[----:B------:R-:W-:Y:S01]  /*0450*/  LOP3.LUT R229, R8, 0xffffffe0, RZ, 0xc0, !PT ;  /* 0xffffffe008e57812 */ /* 0x000fe200078ec0ff */
[----:B------:R-:W-:Y:S02]  /*0460*/  UMOV UR11, URZ ;  /* 0x0000003f000b7c82 */ /* 0x000fe40008000000 */
[----:B------:R-:W-:Y:S02]  /*0470*/  USHF.L.U32 UR5, UR4, 0x5, URZ ;  /* 0x0000000504057899 */ /* 0x000fe4000800063f */
[----:B------:R-:W-:Y:S02]  /*0480*/  IMAD.IADD R229, R184, 0x1, -R229 ;  /* 0x00000001b8e57824 */ /* 0x000fe400078e0ae5 */
[----:B------:R-:W-:Y:S01]  /*0490*/  USHF.R.S32.HI UR4, URZ, 0x1f, UR5 ;  /* 0x0000001f3f047899 */ /* 0x000fe20008011405 */
[----:B--2---:R-:W1:Y:S08]  /*04a0*/  @P0 R2UR UR27, R6 ;  /* 0x00000000061b03c2 */ /* 0x004e7000000e0000 */
[----:B---3--:R-:W1:Y:S08]  /*04b0*/  @P0 R2UR UR17, R5 ;  /* 0x00000000051103c2 */ /* 0x008e7000000e0000 */
[----:B-----5:R2:W3:Y:S01]  /*04c0*/  @P1 R2UR UR11, R4 ;  /* 0x00000000040b13c2 */ /* 0x0204e200000e0000 */
[----:B------:R-:W-:-:S07]  /*04d0*/  IADD3 R241, P1, P0, R241, UR5, R229 ;  /* 0x00000005f1f17c10 */ /* 0x000fce000f83e0e5 */
[----:B------:R4:W2:Y:S01]  /*04e0*/  @!P2 R2UR UR12, R0 ;  /* 0x00000000000ca3c2 */ /* 0x0008a200000e0000 */
[----:B------:R-:W-:-:S04]  /*04f0*/  ISETP.NE.U32.AND P2, PT, RZ, c[0x0][0x248], PT ;  /* 0x00009200ff007a0c */ /* 0x000fc80003f45070 */
[----:B------:R-:W-:Y:S01]  /*0500*/  ISETP.NE.AND.EX P2, PT, RZ, c[0x0][0x24c], PT, P2 ;  /* 0x00009300ff007a0c */ /* 0x000fe20003f45320 */
[----:B-1----:R-:W-:-:S07]  /*0510*/  @UP2 UIADD3 UR17, UR17, -UR27, URZ ;  /* 0x8000001b11112290 */ /* 0x002fce000fffe03f */
[----:B------:R-:W-:Y:S01]  /*0520*/  @!UP2 ULDC UR17, c[0x0][0x214] ;  /* 0x000085000011aab9 */ /* 0x000fe20000000800 */
[----:B----4-:R-:W-:-:S04]  /*0530*/  SHF.R.S32.HI R0, RZ, 0x1f, R229 ;  /* 0x0000001fff007819 */ /* 0x010fc800000114e5 */
[----:B------:R-:W-:Y:S01]  /*0540*/  IADD3.X R182, R182, UR4, R0, P1, P0 ;  /* 0x00000004b6b67c10 */ /* 0x000fe20008fe0400 */
[----:B--23--:R-:W-:Y:S05]  /*0550*/  @!P2 BRA `(.L_x_291) ;  /* 0x000000700000a947 */ /* 0x00cfea0003800000 */
[----:B------:R-:W-:-:S13]  /*0560*/  PLOP3.LUT P0, PT, PT, PT, UP3, 0x80, 0x0 ;  /* 0x000000000000781c */ /* 0x000fda0003f0f038 */
[----:B------:R-:W2:Y:S04]  /*0570*/  @P0 LDG.E R0, [R2.64+0x4] ;  /* 0x0000041c02000981 */ /* 0x000ea8000c1e1900 */
[----:B------:R-:W3:Y:S01]  /*0580*/  @!P0 LDG.E R2, [R2.64] ;  /* 0x0000001c02028981 */ /* 0x000ee2000c1e1900 */
[----:B--2---:R-:W1:Y:S02]  /*0590*/  @P0 R2UR UR6, R0 ;  /* 0x00000000000603c2 */ /* 0x004e6400000e0000 */
[----:B-1----:R-:W-:-:S11]  /*05a0*/  @UP3 UIADD3 UR6, UR6, -UR12, URZ ;  /* 0x8000000c06063290 */ /* 0x002fd6000fffe03f */
[----:B---3--:R1:W2:Y:S02]  /*05b0*/  @!P0 R2UR UR6, R2 ;  /* 0x00000000020683c2 */ /* 0x0082a400000e0000 */
[----:B-12---:R-:W-:Y:S05]  /*05c0*/  BRA `(.L_x_292) ;  /* 0x0000001000007947 */ /* 0x006fea0003800000 */
.L_x_291:
[----:B------:R-:W-:Y:S02]  /*05d0*/  ULDC UR6, c[0x0][0x218] ;  /* 0x0000860000067ab9 */ /* 0x000fe40000000800 */
.L_x_292:
        /* <DEDUP_REMOVED lines=52> */
[----:B------:R-:W-:Y:S02]  /*0920*/  @UP0 UIMAD UR18, UR18, UR7, UR23 ;  /* 0x00000007121202a4 */ /* 0x000fe4000f8e0217 */
[----:B------:R-:W-:-:S02]  /*0930*/  USHF.R.S32.HI UR13, URZ, 0x1f, UR14 ;  /* 0x0000001f3f0d7899 */ /* 0x000fc4000801140e */
[----:B------:R-:W-:Y:S02]  /*0940*/  @!UP1 UIADD3 UR4, UR25, UR9, URZ ;  /* 0x0000000919049290 */ /* 0x000fe4000fffe03f */
[----:B------:R-:W-:Y:S01]  /*0950*/  @!UP1 UMOV UR8, UR24 ;  /* 0x0000001800089c82 */ /* 0x000fe20008000000 */
        /* <DEDUP_REMOVED lines=14> */
.L_x_294:
        /* <DEDUP_REMOVED lines=43> */
.L_x_295:
[CC--:B------:R-:W-:Y:S01]  /*0cf0*/  LEA.HI R230, R16.reuse, R184.reuse, RZ, 0x2 ;  /* 0x000000b810e67211 */ /* 0x0c0fe200078f10ff */
[----:B------:R-:W1:Y:S01]  /*0d00*/  S2R R6, SR_CTAID.Z ;  /* 0x0000000000067919 */ /* 0x000e620000002700 */
[----:B------:R-:W-:Y:S01]  /*0d10*/  LEA.HI R9, R16, R184, RZ, 0x3 ;  /* 0x000000b810097211 */ /* 0x000fe200078f18ff */
[----:B------:R-:W-:Y:S01]  /*0d20*/  UIADD3 UR20, -UR16, UR17, URZ ;  /* 0x0000001110147290 */ /* 0x000fe2000fffe13f */
[----:B------:R-:W-:Y:S01]  /*0d30*/  LOP3.LUT R236, R230, 0xfffffffc, RZ, 0xc0, !PT ;  /* 0xfffffffce6ec7812 */ /* 0x000fe200078ec0ff */
[----:B------:R-:W2:Y:S01]  /*0d40*/  S2R R242, SR_CTAID.X ;  /* 0x0000000000f27919 */ /* 0x000ea20000002500 */
[----:B------:R-:W-:Y:S01]  /*0d50*/  SHF.R.S32.HI R11, RZ, 0x3, R9 ;  /* 0x00000003ff0b7819 */ /* 0x000fe20000011409 */
[----:B------:R-:W-:Y:S01]  /*0d60*/  ULDC.64 UR6, c[0x0][0x1a8] ;  /* 0x00006a0000067ab9 */ /* 0x000fe20000000a00 */
[----:B------:R-:W-:Y:S01]  /*0d70*/  SHF.R.S32.HI R14, RZ, 0x2, R230 ;  /* 0x00000002ff0e7819 */ /* 0x000fe200000114e6 */
[----:B------:R-:W-:Y:S01]  /*0d80*/  IMAD.IADD R236, R184, 0x1, -R236 ;  /* 0x00000001b8ec7824 */ /* 0x000fe200078e0aec */
[----:B------:R-:W-:Y:S01]  /*0d90*/  SHF.R.S32.HI R8, RZ, 0x5, R8 ;  /* 0x00000005ff087819 */ /* 0x000fe20000011408 */
[----:B------:R-:W-:Y:S01]  /*0da0*/  IMAD.SHL.U32 R0, R11, 0x40, RZ ;  /* 0x000000400b007824 */ /* 0x000fe200078e00ff */
[----:B------:R-:W-:Y:S01]  /*0db0*/  LEA.HI R230, R230, R14, RZ, 0x1 ;  /* 0x0000000ee6e67211 */ /* 0x000fe200078f08ff */
[----:B------:R-:W-:Y:S01]  /*0dc0*/  IMAD.SHL.U32 R236, R236, 0x8, RZ ;  /* 0x00000008ecec7824 */ /* 0x000fe200078e00ff */
[----:B------:R-:W-:Y:S01]  /*0dd0*/  UIMAD UR6, UR13, UR6, URZ ;  /* 0x000000060d0672a4 */ /* 0x000fe2000f8e023f */
[----:B------:R-:W-:Y:S01]  /*0de0*/  SHF.R.S32.HI R15, RZ, 0x1f, R14 ;  /* 0x0000001fff0f7819 */ /* 0x000fe2000001140e */
[----:B------:R-:W-:Y:S01]  /*0df0*/  BSSY B0, `(.L_x_296) ;  /* 0x0000024000007945 */ /* 0x000fe20003800000 */
[----:B------:R-:W-:Y:S01]  /*0e00*/  LOP3.LUT R0, R0, 0xc0, RZ, 0xc0, !PT ;  /* 0x000000c000007812 */ /* 0x000fe200078ec0ff */
[----:B------:R-:W-:Y:S01]  /*0e10*/  UIMAD UR6, UR14, UR7, UR6 ;  /* 0x000000070e0672a4 */ /* 0x000fe2000f8e0206 */
[----:B------:R-:W-:-:S02]  /*0e20*/  SHF.R.S32.HI R237, RZ, 0x1f, R236 ;  /* 0x0000001fffed7819 */ /* 0x000fc400000114ec */
[----:B------:R-:W-:Y:S02]  /*0e30*/  LOP3.LUT R2, R0, 0x18, R236, 0xf8, !PT ;  /* 0x0000001800027812 */ /* 0x000fe400078ef8ec */
[----:B------:R-:W-:Y:S02]  /*0e40*/  SHF.R.U32.HI R0, RZ, 0x3, R0 ;  /* 0x00000003ff007819 */ /* 0x000fe40000011600 */
[----:B------:R-:W-:Y:S02]  /*0e50*/  LOP3.LUT R230, R230, 0x7fffffe, RZ, 0xc0, !PT ;  /* 0x07fffffee6e67812 */ /* 0x000fe400078ec0ff */
[----:B------:R-:W-:Y:S02]  /*0e60*/  LOP3.LUT R0, R2, R0, RZ, 0x3c, !PT ;  /* 0x0000000002007212 */ /* 0x000fe400078e3cff */
[----:B------:R-:W-:Y:S01]  /*0e70*/  IADD3 R2, P0, R236, UR8, RZ ;  /* 0x00000008ec027c10 */ /* 0x000fe2000ff1e0ff */
[----:B------:R-:W-:Y:S01]  /*0e80*/  IMAD.IADD R230, R14, 0x1, -R230 ;  /* 0x000000010ee67824 */ /* 0x000fe200078e0ae6 */
[----:B------:R-:W-:Y:S01]  /*0e90*/  SHF.R.S32.HI R248, RZ, 0x1f, R246 ;  /* 0x0000001ffff87819 */ /* 0x000fe200000114f6 */
[----:B--2---:R-:W-:Y:S01]  /*0ea0*/  IMAD.WIDE R238, R242, 0x80, R14 ;  /* 0x00000080f2ee7825 */ /* 0x004fe200078e020e */
[----:B------:R-:W-:-:S02]  /*0eb0*/  IADD3.X R3, R237, UR4, RZ, P0, !PT ;  /* 0x00000004ed037c10 */ /* 0x000fc400087fe4ff */
[----:B------:R-:W-:Y:S01]  /*0ec0*/  ISETP.GE.AND P0, PT, R14, UR20, PT ;  /* 0x000000140e007c0c */ /* 0x000fe2000bf06270 */
[----:B------:R-:W-:Y:S02]  /*0ed0*/  IMAD R230, R8, 0x8, R230 ;  /* 0x0000000808e67824 */ /* 0x000fe400078e02e6 */
[----:B-1----:R-:W-:-:S04]  /*0ee0*/  IMAD.WIDE.U32 R6, R6, c[0x0][0x1a8], R2 ;  /* 0x00006a0006067a25 */ /* 0x002fc800078e0002 */
[----:B------:R-:W-:Y:S01]  /*0ef0*/  IMAD.U32 R230, R230, 0x20, R0 ;  /* 0x00000020e6e67824 */ /* 0x000fe200078e0000 */
[----:B------:R-:W-:-:S03]  /*0f00*/  IADD3 R13, R7, UR6, RZ ;  /* 0x00000006070d7c10 */ /* 0x000fc6000fffe0ff */
[----:B------:R-:W-:Y:S02]  /*0f10*/  IMAD.SHL.U32 R230, R230, 0x2, RZ ;  /* 0x00000002e6e67824 */ /* 0x000fe400078e00ff */
        /* <DEDUP_REMOVED lines=17> */
.L_x_297:
[----:B------:R-:W-:Y:S05]  /*1030*/  BSYNC B0 ;  /* 0x0000000000007941 */ /* 0x000fea0003800000 */
.L_x_296:
[----:B--2---:R-:W-:Y:S01]  /*1040*/  IADD3 R5, R14, 0x20, RZ ;  /* 0x000000200e057810 */ /* 0x004fe20007ffe0ff */
[----:B------:R-:W-:Y:S03]  /*1050*/  BSSY B0, `(.L_x_298) ;  /* 0x0000014000007945 */ /* 0x000fe60003800000 */
[----:B------:R-:W-:-:S13]  /*1060*/  ISETP.GE.AND P0, PT, R5, UR20, PT ;  /* 0x0000001405007c0c */ /* 0x000fda000bf06270 */
[----:B------:R-:W-:Y:S05]  /*1070*/  @P0 BRA `(.L_x_299) ;  /* 0x0000011000000947 */ /* 0x000fea0003800000 */
[----:B------:R-:W-:-:S13]  /*1080*/  ISETP.GE.AND P0, PT, R236, c[0x0][0x220], PT ;  /* 0x00008800ec007a0c */ /* 0x000fda0003f06270 */
[----:B------:R2:W-:Y:S01]  /*1090*/  @P0 STS.128 [R230+0x800], RZ ;  /* 0x000800ffe6000388 */ /* 0x0005e20000000c00 */
        /* <DEDUP_REMOVED lines=15> */
.L_x_299:
[----:B------:R-:W-:Y:S05]  /*1190*/  BSYNC B0 ;  /* 0x0000000000007941 */ /* 0x000fea0003800000 */
.L_x_298:
[----:B------:R-:W-:Y:S01]  /*11a0*/  IADD3 R4, R14, 0x40, RZ ;  /* 0x000000400e047810 */ /* 0x000fe20007ffe0ff */
[----:B------:R-:W-:Y:S03]  /*11b0*/  BSSY B0, `(.L_x_300) ;  /* 0x0000014000007945 */ /* 0x000fe60003800000 */
[----:B------:R-:W-:-:S13]  /*11c0*/  ISETP.GE.AND P0, PT, R4, UR20, PT ;  /* 0x0000001404007c0c */ /* 0x000fda000bf06270 */
[----:B------:R-:W-:Y:S05]  /*11d0*/  @P0 BRA `(.L_x_301) ;  /* 0x0000011000000947 */ /* 0x000fea0003800000 */
[----:B------:R-:W-:-:S13]  /*11e0*/  ISETP.GE.AND P0, PT, R236, c[0x0][0x220], PT ;  /* 0x00008800ec007a0c */ /* 0x000fda0003f06270 */
[----:B------:R4:W-:Y:S01]  /*11f0*/  @P0 STS.128 [R230+0x1000], RZ ;  /* 0x001000ffe6000388 */ /* 0x0009e20000000c00 */
        /* <DEDUP_REMOVED lines=15> */
.L_x_301:
[----:B------:R-:W-:Y:S05]  /*12f0*/  BSYNC B0 ;  /* 0x0000000000007941 */ /* 0x000fea0003800000 */
.L_x_300:
[----:B---3--:R-:W-:Y:S01]  /*1300*/  IADD3 R2, R14, 0x60, RZ ;  /* 0x000000600e027810 */ /* 0x008fe20007ffe0ff */
        /* <DEDUP_REMOVED lines=23> */
.L_x_303:
[----:B------:R-:W-:Y:S05]  /*1480*/  BSYNC B0 ;  /* 0x0000000000007941 */ /* 0x000fea0003800000 */
.L_x_302:
[----:B------:R-:W-:Y:S01]  /*1490*/  LEA.HI R16, R16, R184, RZ, 0x4 ;  /* 0x000000b810107211 */ /* 0x000fe200078f20ff */
[C---:B------:R-:W-:Y:S01]  /*14a0*/  IMAD R3, R15.reuse, c[0x0][0x198], RZ ;  /* 0x000066000f037a24 */ /* 0x040fe200078e02ff */
[----:B------:R-:W-:Y:S01]  /*14b0*/  UIADD3 UR30, UR5, -0x1, URZ ;  /* 0xffffffff051e7890 */ /* 0x000fe2000fffe03f */
[--C-:B-1----:R-:W-:Y:S01]  /*14c0*/  IMAD.WIDE.U32 R12, R14, c[0x0][0x198], R236.reuse ;  /* 0x000066000e0c7a25 */ /* 0x102fe200078e00ec */
[----:B------:R-:W-:Y:S01]  /*14d0*/  LOP3.LUT R18, R16, 0xfffffff0, RZ, 0xc0, !PT ;  /* 0xfffffff010127812 */ /* 0x000fe200078ec0ff */
[----:B------:R-:W-:Y:S01]  /*14e0*/  BSSY B0, `(.L_x_304) ;  /* 0x0000030000007945 */ /* 0x000fe20003800000 */
[----:B------:R-:W-:Y:S01]  /*14f0*/  UIMAD UR9, UR30, -0x80, UR10 ;  /* 0xffffff801e0978a4 */ /* 0x000fe2000f8e020a */
[----:B------:R-:W-:Y:S01]  /*1500*/  IMAD R0, R15, c[0x0][0x1a0], RZ ;  /* 0x000068000f007a24 */ /* 0x000fe200078e02ff */
[----:B------:R-:W-:Y:S01]  /*1510*/  IADD3 R232, P1, R12, UR22, RZ ;  /* 0x000000160ce87c10 */ /* 0x000fe2000ff3e0ff */
[----:B------:R-:W-:Y:S01]  /*1520*/  IMAD.WIDE.U32 R6, R14, c[0x0][0x1a0], R236 ;  /* 0x000068000e067a25 */ /* 0x000fe200078e00ec */
[----:B------:R-:W-:-:S02]  /*1530*/  USHF.R.S32.HI UR4, URZ, 0x1f, UR30 ;  /* 0x0000001f3f047899 */ /* 0x000fc4000801141e */
[----:B------:R-:W-:Y:S01]  /*1540*/  UIMAD UR6, UR11, UR30, URZ ;  /* 0x0000001e0b0672a4 */ /* 0x000fe2000f8e023f */
[----:B------:R-:W-:Y:S01]  /*1550*/  IMAD.IADD R18, R184, 0x1, -R18 ;  /* 0x00000001b8127824 */ /* 0x000fe200078e0a12 */
[----:B------:R-:W-:Y:S01]  /*1560*/  IADD3 R20, P0, R6, UR24, RZ ;  /* 0x0000001806147c10 */ /* 0x000fe2000ff1e0ff */
[C---:B------:R-:W-:Y:S01]  /*1570*/  IMAD R3, R14.reuse, c[0x0][0x19c], R3 ;  /* 0x000067000e037a24 */ /* 0x040fe200078e0203 */
[----:B------:R-:W-:Y:S01]  /*1580*/  UIMAD UR6, UR4, UR12, UR6 ;  /* 0x0000000c040672a4 */ /* 0x000fe2000f8e0206 */
[----:B------:R-:W-:Y:S01]  /*1590*/  IMAD R0, R14, c[0x0][0x1a4], R0 ;  /* 0x000069000e007a24 */ /* 0x000fe200078e0200 */
[----:B------:R-:W-:Y:S01]  /*15a0*/  LEA.HI R6, R18, R18, RZ, 0x1 ;  /* 0x0000001212067211 */ /* 0x000fe200078f08ff */
[C---:B------:R-:W-:Y:S01]  /*15b0*/  IMAD R234, R248.reuse, c[0x0][0x1b0], RZ ;  /* 0x00006c00f8ea7a24 */ /* 0x040fe200078e02ff */
[----:B------:R-:W-:Y:S01]  /*15c0*/  IADD3.X R233, R13, UR18, R3, P1, !PT ;  /* 0x000000120de97c10 */ /* 0x000fe20008ffe403 */
[----:B------:R-:W-:Y:S01]  /*15d0*/  IMAD R248, R248, c[0x0][0x1b8], RZ ;  /* 0x00006e00f8f87a24 */ /* 0x000fe200078e02ff */
[----:B------:R-:W-:Y:S01]  /*15e0*/  IADD3.X R21, R7, UR19, R0, P0, !PT ;  /* 0x0000001307157c10 */ /* 0x000fe200087fe400 */
[C---:B------:R-:W-:Y:S01]  /*15f0*/  IMAD R234, R246.reuse, c[0x0][0x1b4], R234 ;  /* 0x00006d00f6ea7a24 */ /* 0x040fe200078e02ea */
[----:B------:R-:W-:Y:S01]  /*1600*/  SHF.R.S32.HI R0, RZ, 0x1, R6 ;  /* 0x00000001ff007819 */ /* 0x000fe20000011406 */
[----:B------:R-:W-:Y:S01]  /*1610*/  IMAD.WIDE.U32 R232, R246, c[0x0][0x1b0], R232 ;  /* 0x00006c00f6e87a25 */ /* 0x000fe200078e00e8 */
[----:B------:R-:W-:-:S02]  /*1620*/  SHF.R.S32.HI R12, RZ, 0x1f, R6 ;  /* 0x0000001fff0c7819 */ /* 0x000fc40000011406 */
[----:B------:R-:W-:Y:S01]  /*1630*/  ISETP.GE.AND P0, PT, R14, UR9, PT ;  /* 0x000000090e007c0c */ /* 0x000fe2000bf06270 */
[----:B------:R-:W-:Y:S01]  /*1640*/  IMAD R248, R246, c[0x0][0x1bc], R248 ;  /* 0x00006f00f6f87a24 */ /* 0x000fe200078e02f8 */
[----:B------:R-:W-:Y:S01]  /*1650*/  LEA.HI R12, R12, R0, RZ, 0x2 ;  /* 0x000000000c0c7211 */ /* 0x000fe200078f10ff */
[----:B------:R-:W-:Y:S01]  /*1660*/  IMAD.IADD R235, R233, 0x1, R234 ;  /* 0x00000001e9eb7824 */ /* 0x000fe200078e02ea */
[----:B------:R-:W-:Y:S01]  /*1670*/  MOV R234, R232 ;  /* 0x000000e800ea7202 */ /* 0x000fe20000000f00 */
[----:B------:R-:W-:Y:S01]  /*1680*/  IMAD.WIDE.U32 R246, R246, c[0x0][0x1b8], R20 ;  /* 0x00006e00f6f67a25 */ /* 0x000fe200078e0014 */
[----:B------:R-:W-:Y:S02]  /*1690*/  LOP3.LUT R12, R12, 0xfffffffc, RZ, 0xc0, !PT ;  /* 0xfffffffc0c0c7812 */ /* 0x000fe400078ec0ff */
[----:B------:R-:W-:Y:S01]  /*16a0*/  MOV R3, 0x10 ;  /* 0x0000001000037802 */ /* 0x000fe20000000f00 */
[----:B------:R-:W-:Y:S01]  /*16b0*/  IMAD.U32 R20, RZ, RZ, UR30 ;  /* 0x0000001eff147e24 */ /* 0x000fe2000f8e00ff */
[----:B------:R-:W-:Y:S01]  /*16c0*/  IADD3 R12, R0, -R12, RZ ;  /* 0x8000000c000c7210 */ /* 0x000fe20007ffe0ff */
[----:B------:R-:W-:-:S02]  /*16d0*/  IMAD.IADD R249, R247, 0x1, R248 ;  /* 0x00000001f7f97824 */ /* 0x000fc400078e02f8 */
[----:B------:R-:W-:Y:S01]  /*16e0*/  IMAD.WIDE.U32 R20, R20, UR12, R234 ;  /* 0x0000000c14147c25 */ /* 0x000fe2000f8e00ea */
[----:B------:R-:W-:-:S04]  /*16f0*/  LOP3.LUT P1, RZ, R12, 0x2, RZ, 0xc0, !PT ;  /* 0x000000020cff7812 */ /* 0x000fc8000782c0ff */
[----:B------:R-:W-:Y:S02]  /*1700*/  IADD3 R23, R21, UR6, RZ ;  /* 0x0000000615177c10 */ /* 0x000fe4000fffe0ff */
        /* <DEDUP_REMOVED lines=13> */
.L_x_305:
[----:B------:R-:W-:Y:S05]  /*17e0*/  BSYNC B0 ;  /* 0x0000000000007941 */ /* 0x000fea0003800000 */
.L_x_304:
        /* <DEDUP_REMOVED lines=12> */
[----:B-1----:R-:W-:-:S04]  /*18b0*/  LEA R24, P0, R10, c[0x0][0x168], 0x1 ;  /* 0x00005a000a187a11 */ /* 0x002fc800078008ff */
[----:B------:R-:W-:-:S05]  /*18c0*/  LEA.HI.X R25, R10, c[0x0][0x16c], R7, 0x1, P0 ;  /* 0x00005b000a197a11 */ /* 0x000fca00000f0c07 */
[----:B------:R-:W-:Y:S01]  /*18d0*/  @!PT LDS RZ, [RZ] ;  /* 0x00000000fffff984 */ /* 0x000fe20000000800 */
[----:B------:R-:W-:Y:S01]  /*18e0*/  @!PT LDS RZ, [RZ] ;  /* 0x00000000fffff984 */ /* 0x000fe20000000800 */
[----:B------:R-:W-:Y:S01]  /*18f0*/  @!PT LDS RZ, [RZ] ;  /* 0x00000000fffff984 */ /* 0x000fe20000000800 */
[----:B------:R1:W-:Y:S04]  /*1900*/  LDGSTS.E.BYPASS.LTC128B.128 [R230+0x2800], [R24.64] ;  /* 0x0280000018e67fae */ /* 0x0003e8000b901d5c */
.L_x_307:
[----:B------:R-:W-:Y:S05]  /*1910*/  BSYNC B0 ;  /* 0x0000000000007941 */ /* 0x000fea0003800000 */
.L_x_306:
[----:B------:R-:W-:Y:S01]  /*1920*/  ISETP.GE.AND P0, PT, R4, UR9, PT ;  /* 0x0000000904007c0c */ /* 0x000fe2000bf06270 */
[----:B------:R-:W-:-:S12]  /*1930*/  BSSY B0, `(.L_x_308) ;  /* 0x0000010000007945 */ /* 0x000fd80003800000 */
        /* <DEDUP_REMOVED lines=15> */
.L_x_309:
[----:B------:R-:W-:Y:S05]  /*1a30*/  BSYNC B0 ;  /* 0x0000000000007941 */ /* 0x000fea0003800000 */
.L_x_308:
        /* <DEDUP_REMOVED lines=18> */
.L_x_311:
[----:B------:R-:W-:Y:S05]  /*1b60*/  BSYNC B0 ;  /* 0x0000000000007941 */ /* 0x000fea0003800000 */
.L_x_310:
        /* <DEDUP_REMOVED lines=13> */
[----:B------:R-:W-:Y:S01]  /*1c40*/  SHF.R.S32.HI R10, RZ, 0x1f, R229 ;  /* 0x0000001fff0a7819 */ /* 0x000fe200000114e5 */
[----:B------:R-:W-:Y:S01]  /*1c50*/  ULDC UR6, c[0x0][0x318] ;  /* 0x0000c60000067ab9 */ /* 0x000fe20000000800 */
[----:B------:R-:W-:-:S04]  /*1c60*/  DEPBAR.LE SB0, 0x0 ;  /* 0x000080000000791a */ /* 0x000fc80000000000 */
[----:B------:R-:W-:Y:S02]  /*1c70*/  @UP1 ULEA UR14, UP0, UR34, UR6, 0x2 ;  /* 0x00000006220e1291 */ /* 0x000fe4000f80103f */
[----:B------:R-:W-:Y:S02]  /*1c80*/  @UP1 UIADD3 UR7, UR35, UR7, URZ ;  /* 0x0000000723071290 */ /* 0x000fe4000fffe03f */
[----:B------:R-:W-:Y:S02]  /*1c90*/  ULDC UR6, c[0x0][0x31c] ;  /* 0x0000c70000067ab9 */ /* 0x000fe40000000800 */
[----:B------:R-:W-:Y:S01]  /*1ca0*/  @UP1 ULEA.HI.X UR15, UR34, UR6, UR7, 0x2, UP0 ;  /* 0x00000006220f1291 */ /* 0x000fe200080f1407 */
[----:B-1----:R-:W-:Y:S02]  /*1cb0*/  IMAD.U32 R20, RZ, RZ, UR14 ;  /* 0x0000000eff147e24 */ /* 0x002fe4000f8e00ff */
[----:B------:R-:W-:Y:S01]  /*1cc0*/  IMAD.IADD R15, R184, 0x1, -R15 ;  /* 0x00000001b80f7824 */ /* 0x000fe200078e0a0f */
[----:B------:R-:W-:-:S02]  /*1cd0*/  LEA.HI R229, R10, R229, RZ, 0x2 ;  /* 0x000000e50ae57211 */ /* 0x000fc400078f10ff */
[----:B------:R-:W-:Y:S01]  /*1ce0*/  ISETP.GE.AND P1, PT, R14, UR9, PT ;  /* 0x000000090e007c0c */ /* 0x000fe2000bf26270 */
[----:B------:R-:W-:Y:S01]  /*1cf0*/  IMAD.U32 R21, RZ, RZ, UR15 ;  /* 0x0000000fff157e24 */ /* 0x000fe2000f8e00ff */
[----:B------:R-:W-:Y:S01]  /*1d00*/  SHF.R.S32.HI R17, RZ, 0x4, R16 ;  /* 0x00000004ff117819 */ /* 0x000fe20000011410 */
[----:B------:R-:W-:Y:S01]  /*1d10*/  IMAD.U32 R183, RZ, RZ, UR17 ;  /* 0x00000011ffb77e24 */ /* 0x000fe2000f8e00ff */
[----:B------:R-:W-:Y:S01]  /*1d20*/  LOP3.LUT R6, R6, 0x7fffffe, RZ, 0xc0, !PT ;  /* 0x07fffffe06067812 */ /* 0x000fe200078ec0ff */
[----:B------:R-:W-:Y:S01]  /*1d30*/  IMAD.SHL.U32 R12, R12, 0x40, RZ ;  /* 0x000000400c0c7824 */ /* 0x000fe200078e00ff */
[----:B------:R-:W5:Y:S01]  /*1d40*/  @P0 LDG.E R7, [R20.64] ;  /* 0x0000001c14070981 */ /* 0x000f62000c1e1900 */
[----:B------:R-:W-:Y:S01]  /*1d50*/  LEA.HI R9, R15, R15, RZ, 0x1 ;  /* 0x0000000f0f097211 */ /* 0x000fe200078f08ff */
[----:B------:R-:W-:Y:S01]  /*1d60*/  IMAD.SHL.U32 R11, R11, 0x8, RZ ;  /* 0x000000080b0b7824 */ /* 0x000fe200078e00ff */
[----:B------:R-:W-:Y:S01]  /*1d70*/  LEA R14, R8, UR16, 0x4 ;  /* 0x00000010080e7c11 */ /* 0x000fe2000f8e20ff */
[----:B------:R-:W-:Y:S01]  /*1d80*/  BAR.SYNC.DEFER_BLOCKING 0x0 ;  /* 0x0000000000007b1d */ /* 0x000fe20000010000 */
[----:B------:R-:W-:Y:S01]  /*1d90*/  LOP3.LUT R13, R9, 0x7fffffe, RZ, 0xc0, !PT ;  /* 0x07fffffe090d7812 */ /* 0x000fe200078ec0ff */
[----:B------:R-:W-:Y:S01]  /*1da0*/  IMAD R242, R242, 0x8, R8 ;  /* 0x00000008f2f27824 */ /* 0x000fe200078e0208 */
[----:B------:R-:W-:Y:S01]  /*1db0*/  SHF.R.S32.HI R229, RZ, 0x2, R229 ;  /* 0x00000002ffe57819 */ /* 0x000fe200000114e5 */
[----:B------:R-:W-:Y:S01]  /*1dc0*/  IMAD.IADD R6, R18, 0x1, -R6 ;  /* 0x0000000112067824 */ /* 0x000fe200078e0a06 */
[----:B------:R-:W-:Y:S01]  /*1dd0*/  SHF.R.S32.HI R10, RZ, 0x1f, R18 ;  /* 0x0000001fff0a7819 */ /* 0x000fe20000011412 */
[----:B------:R-:W-:Y:S01]  /*1de0*/  IMAD.IADD R13, R15, 0x1, -R13 ;  /* 0x000000010f0d7824 */ /* 0x000fe200078e0a0d */
[----:B------:R-:W-:Y:S01]  /*1df0*/  SHF.R.S32.HI R15, RZ, 0x1, R9 ;  /* 0x00000001ff0f7819 */ /* 0x000fe20000011409 */
[----:B------:R-:W-:Y:S01]  /*1e00*/  ULDC.64 UR6, c[0x0][0x1a0] ;  /* 0x0000680000067ab9 */ /* 0x000fe20000000a00 */
[----:B------:R-:W5:Y:S01]  /*1e10*/  @P0 MUFU.RCP R9, c[0x0][0x238] ;  /* 0x00008e0000090b08 */ /* 0x000f620000001000 */
[----:B------:R-:W-:Y:S01]  /*1e20*/  IADD3 R14, R14, 0x1, R229 ;  /* 0x000000010e0e7810 */ /* 0x000fe20007ffe0e5 */
[----:B------:R-:W-:Y:S01]  /*1e30*/  USHF.L.U64.HI UR23, UR6, UR23, UR7 ;  /* 0x0000001706177299 */ /* 0x000fe20008010207 */
[----:B------:R-:W-:Y:S01]  /*1e40*/  LEA.HI R10, R10, R18, RZ, 0x3 ;  /* 0x000000120a0a7211 */ /* 0x000fe200078f18ff */
[----:B------:R-:W-:Y:S01]  /*1e50*/  USHF.L.U32 UR24, UR6, 0x7, URZ ;  /* 0x0000000706187899 */ /* 0x000fe2000800063f */
[----:B------:R-:W-:Y:S01]  /*1e60*/  IADD3 R183, R14, UR10, -R183 ;  /* 0x0000000a0eb77c10 */ /* 0x000fe2000fffe8b7 */
[----:B------:R-:W-:Y:S01]  /*1e70*/  UIMAD UR7, UR23, UR30, URZ ;  /* 0x0000001e170772a4 */ /* 0x000fe2000f8e023f */
[----:B------:R-:W-:Y:S01]  /*1e80*/  SHF.R.S32.HI R14, RZ, 0x1f, R8 ;  /* 0x0000001fff0e7819 */ /* 0x000fe20000011408 */
[----:B------:R-:W-:Y:S01]  /*1e90*/  IMAD.SHL.U32 R10, R10, 0x20, RZ ;  /* 0x000000200a0a7824 */ /* 0x000fe200078e00ff */
[----:B------:R-:W-:Y:S01]  /*1ea0*/  LEA.HI R16, R16, R17, RZ, 0x1 ;  /* 0x0000001110107211 */ /* 0x000fe200078f08ff */
[----:B------:R-:W-:Y:S01]  /*1eb0*/  IMAD.MOV.U32 R248, RZ, RZ, R246 ;  /* 0x000000fffff87224 */ /* 0x000fe200078e00f6 */
[----:B------:R-:W-:Y:S01]  /*1ec0*/  LEA.HI R14, R14, R8, RZ, 0x2 ;  /* 0x000000080e0e7211 */ /* 0x000fe200078f10ff */
[----:B------:R-:W-:Y:S01]  /*1ed0*/  UIMAD UR7, UR4, UR24, UR7 ;  /* 0x00000018040772a4 */ /* 0x000fe2000f8e0207 */
[----:B------:R-:W-:Y:S01]  /*1ee0*/  LOP3.LUT R16, R16, 0xfffffffe, RZ, 0xc0, !PT ;  /* 0xfffffffe10107812 */ /* 0x000fe200078ec0ff */
[----:B------:R-:W-:Y:S01]  /*1ef0*/  IMAD.SHL.U32 R184, R184, 0x2, RZ ;  /* 0x00000002b8b87824 */ /* 0x000fe200078e00ff */
[C---:B------:R-:W-:Y:S01]  /*1f00*/  LOP3.LUT P2, RZ, R15.reuse, 0x2, RZ, 0xc0, !PT ;  /* 0x000000020fff7812 */ /* 0x040fe2000784c0ff */
[----:B------:R-:W-:Y:S01]  /*1f10*/  IMAD.SHL.U32 R15, R15, 0x40, RZ ;  /* 0x000000400f0f7824 */ /* 0x000fe200078e00ff */
[----:B------:R-:W-:Y:S01]  /*1f20*/  LOP3.LUT R14, R14, 0xfffffffc, RZ, 0xc0, !PT ;  /* 0xfffffffc0e0e7812 */ /* 0x000fe200078ec0ff */
[----:B------:R-:W-:Y:S01]  /*1f30*/  IMAD.IADD R16, R17, 0x1, -R16 ;  /* 0x0000000111107824 */ /* 0x000fe200078e0a10 */
[----:B------:R-:W-:Y:S01]  /*1f40*/  LOP3.LUT R10, R10, 0xffffff00, RZ, 0xc0, !PT ;  /* 0xffffff000a0a7812 */ /* 0x000fe200078ec0ff */
[----:B------:R1:W-:Y:S01]  /*1f50*/  @P1 STS [R230+0x4000], RZ ;  /* 0x004000ffe6001388 */ /* 0x0003e20000000800 */
[----:B------:R-:W-:Y:S01]  /*1f60*/  LOP3.LUT R15, R15, 0xc0, RZ, 0xc0, !PT ;  /* 0x000000c00f0f7812 */ /* 0x000fe200078ec0ff */
[----:B------:R-:W-:Y:S01]  /*1f70*/  IMAD.IADD R228, R8, 0x1, -R14 ;  /* 0x0000000108e47824 */ /* 0x000fe200078e0a0e */
[----:B------:R-:W-:Y:S01]  /*1f80*/  LOP3.LUT R12, R12, 0xc0, RZ, 0xc0, !PT ;  /* 0x000000c00c0c7812 */ /* 0x000fe200078ec0ff */
[----:B------:R1:W-:Y:S01]  /*1f90*/  @P1 STS [R230+0x4004], RZ ;  /* 0x004004ffe6001388 */ /* 0x0003e20000000800 */
[--C-:B------:R-:W-:Y:S01]  /*1fa0*/  IMAD R8, R8, 0x200, R10.reuse ;  /* 0x0000020008087824 */ /* 0x100fe200078e020a */
[----:B------:R-:W-:Y:S01]  /*1fb0*/  LOP3.LUT R11, R15, 0x8, R11, 0xf8, !PT ;  /* 0x000000080f0b7812 */ /* 0x000fe200078ef80b */
[C---:B------:R-:W-:Y:S01]  /*1fc0*/  IMAD R13, R16.reuse, 0x8, R13 ;  /* 0x00000008100d7824 */ /* 0x040fe200078e020d */
[----:B------:R1:W-:Y:S01]  /*1fd0*/  @P1 STS.64 [R230+0x4008], RZ ;  /* 0x004008ffe6001388 */ /* 0x0003e20000000a00 */
[----:B------:R-:W-:Y:S01]  /*1fe0*/  IMAD.SHL.U32 R16, R16, 0x8, RZ ;  /* 0x0000000810107824 */ /* 0x000fe200078e00ff */
[----:B------:R-:W-:Y:S01]  /*1ff0*/  SHF.R.U32.HI R15, RZ, 0x3, R15 ;  /* 0x00000003ff0f7819 */ /* 0x000fe2000001160f */
[C---:B------:R-:W-:Y:S01]  /*2000*/  IMAD R181, R6.reuse, 0x20, R10 ;  /* 0x0000002006b57824 */ /* 0x040fe200078e020a */
[----:B------:R-:W-:Y:S01]  /*2010*/  UMOV UR4, URZ ;  /* 0x0000003f00047c82 */ /* 0x000fe20008000000 */
[----:B------:R-:W-:Y:S01]  /*2020*/  IMAD R8, R6, 0x20, R8 ;  /* 0x0000002006087824 */ /* 0x000fe200078e0208 */
[----:B------:R-:W-:Y:S01]  /*2030*/  LOP3.LUT R16, R12, 0x8, R16, 0xf8, !PT ;  /* 0x000000080c107812 */ /* 0x000fe200078ef810 */
[----:B------:R-:W-:Y:S01]  /*2040*/  IMAD.U32 R6, RZ, RZ, UR30 ;  /* 0x0000001eff067e24 */ /* 0x000fe2000f8e00ff */
[----:B------:R-:W-:Y:S01]  /*2050*/  SHF.R.U32.HI R12, RZ, 0x3, R12 ;  /* 0x00000003ff0c7819 */ /* 0x000fe2000001160c */
[----:B------:R-:W-:Y:S01]  /*2060*/  UIADD3 UR19, UR32, -0x4ab325aa, URZ ;  /* 0xb54cda5620137890 */ /* 0x000fe2000fffe03f */
[----:B------:R-:W-:Y:S01]  /*2070*/  LOP3.LUT R11, R11, R15, RZ, 0x3c, !PT ;  /* 0x0000000f0b0b7212 */ /* 0x000fe200078e3cff */
[----:B------:R-:W-:Y:S01]  /*2080*/  UIADD3 UR18, UR33, 0x646e171e, URZ ;  /* 0x646e171e21127890 */ /* 0x000fe2000fffe03f */
[----:B------:R-:W-:Y:S01]  /*2090*/  LOP3.LUT R12, R16, R12, RZ, 0x3c, !PT ;  /* 0x0000000c100c7212 */ /* 0x000fe200078e3cff */
[----:B------:R-:W-:Y:S01]  /*20a0*/  BSSY B0, `(.L_x_312) ;  /* 0x0000018000007945 */ /* 0x000fe20003800000 */
[----:B------:R-:W-:Y:S01]  /*20b0*/  LOP3.LUT R184, R184, 0x6, RZ, 0xc0, !PT ;  /* 0x00000006b8b87812 */ /* 0x000fe200078ec0ff */
[----:B------:R-:W-:Y:S01]  /*20c0*/  IMAD.U32 R178, R13, 0x20, R11 ;  /* 0x000000200db27824 */ /* 0x000fe200078e000b */
[----:B------:R-:W-:Y:S01]  /*20d0*/  SEL R3, R3, 0xfffffff0, !P2 ;  /* 0xfffffff003037807 */ /* 0x000fe20005000000 */
[C---:B------:R-:W-:Y:S01]  /*20e0*/  IMAD.IADD R181, R12.reuse, 0x1, R181 ;  /* 0x000000010cb57824 */ /* 0x040fe200078e02b5 */
[----:B------:R-:W-:Y:S01]  /*20f0*/  IADD3 R183, R183, c[0x0][0x2e8], RZ ;  /* 0x0000ba00b7b77a10 */ /* 0x000fe20007ffe0ff */
[----:B------:R-:W-:-:S02]  /*2100*/  IMAD.IADD R179, R12, 0x1, R8 ;  /* 0x000000010cb37824 */ /* 0x000fc400078e0208 */
[----:B-----5:R-:W-:-:S04]  /*2110*/  @P0 FMUL.FTZ R7, R7, R9 ;  /* 0x0000000907070220 */ /* 0x020fc80000410000 */
[----:B------:R5:W2:Y:S02]  /*2120*/  @P0 R2UR UR13, R7 ;  /* 0x00000000070d03c2 */ /* 0x000aa400000e0000 */
[----:B-----5:R-:W-:Y:S01]  /*2130*/  IMAD.WIDE.U32 R6, R6, UR24, R248 ;  /* 0x0000001806067c25 */ /* 0x020fe2000f8e00f8 */
[----:B--2---:R-:W-:-:S04]  /*2140*/  @UP1 UMOV UR4, UR13 ;  /* 0x0000000d00041c82 */ /* 0x004fc80008000000 */
[----:B------:R-:W-:Y:S01]  /*2150*/  IADD3 R11, R7, UR7, RZ ;  /* 0x00000007070b7c10 */ /* 0x000fe2000fffe0ff */
        /* <DEDUP_REMOVED lines=12> */
.L_x_313:
[----:B-1----:R-:W-:Y:S05]  /*2220*/  BSYNC B0 ;  /* 0x0000000000007941 */ /* 0x002fea0003800000 */
.L_x_312:
        /* <DEDUP_REMOVED lines=10> */
[----:B--2---:R-:W-:-:S04]  /*22d0*/  IADD3 R8, P0, R6, UR26, RZ ;  /* 0x0000001a06087c10 */ /* 0x004fc8000ff1e0ff */
[----:B------:R-:W-:Y:S02]  /*22e0*/  IADD3.X R5, R11, UR25, RZ, P0, !PT ;  /* 0x000000190b057c10 */ /* 0x000fe400087fe4ff */
[----:B------:R-:W-:-:S04]  /*22f0*/  LEA R12, P0, R8, c[0x0][0x170], 0x1 ;  /* 0x00005c00080c7a11 */ /* 0x000fc800078008ff */
[----:B------:R-:W-:-:S05]  /*2300*/  LEA.HI.X R13, R8, c[0x0][0x174], R5, 0x1, P0 ;  /* 0x00005d00080d7a11 */ /* 0x000fca00000f0c05 */
[----:B------:R-:W-:Y:S01]  /*2310*/  @!PT LDS RZ, [RZ] ;  /* 0x00000000fffff984 */ /* 0x000fe20000000800 */
[----:B------:R-:W-:Y:S01]  /*2320*/  @!PT LDS RZ, [RZ] ;  /* 0x00000000fffff984 */ /* 0x000fe20000000800 */
[----:B------:R-:W-:Y:S01]  /*2330*/  @!PT LDS RZ, [RZ] ;  /* 0x00000000fffff984 */ /* 0x000fe20000000800 */
[----:B------:R2:W-:Y:S04]  /*2340*/  LDGSTS.E.BYPASS.LTC128B.128 [R230+0x4800], [R12.64] ;  /* 0x048000000ce67fae */ /* 0x0005e8000b901d5c */
.L_x_315:
[----:B------:R-:W-:Y:S05]  /*2350*/  BSYNC B0 ;  /* 0x0000000000007941 */ /* 0x000fea0003800000 */
.L_x_314:
        /* <DEDUP_REMOVED lines=8> */
[----:B--2---:R-:W-:Y:S02]  /*23e0*/  IMAD.MOV.U32 R8, RZ, RZ, c[0x0][0x1a4] ;  /* 0x00006900ff087624 */ /* 0x004fe400078e00ff */
        /* <DEDUP_REMOVED lines=9> */
.L_x_317:
[----:B------:R-:W-:Y:S05]  /*2480*/  BSYNC B0 ;  /* 0x0000000000007941 */ /* 0x000fea0003800000 */
.L_x_316:
        /* <DEDUP_REMOVED lines=19> */
.L_x_319:
[----:B------:R-:W-:Y:S05]  /*25c0*/  BSYNC B0 ;  /* 0x0000000000007941 */ /* 0x000fea0003800000 */
.L_x_318:
[----:B------:R-:W-:Y:S01]  /*25d0*/  IMAD.SHL.U32 R179, R179, 0x2, RZ ;  /* 0x00000002b3b37824 */ /* 0x000fe200078e00ff */
[C---:B------:R-:W-:Y:S01]  /*25e0*/  IMNMX R186, R183.reuse, UR10, PT ;  /* 0x0000000ab7ba7c17 */ /* 0x040fe2000b800200 */
[----:B------:R-:W-:Y:S01]  /*25f0*/  IMAD.SHL.U32 R178, R178, 0x2, RZ ;  /* 0x00000002b2b27824 */ /* 0x000fe200078e00ff */
[----:B------:R-:W-:Y:S01]  /*2600*/  IADD3 R185, R183, 0x8, RZ ;  /* 0x00000008b7b97810 */ /* 0x000fe20007ffe0ff */
[----:B------:R-:W-:Y:S01]  /*2610*/  IMAD R177, R0, 0x2, R179 ;  /* 0x0000000200b17824 */ /* 0x000fe200078e02b3 */
[----:B------:R-:W-:Y:S01]  /*2620*/  LDSM.16.M88.4 R64, [R179] ;  /* 0x00000000b340783b */ /* 0x000fe20000000200 */
[----:B------:R-:W-:Y:S01]  /*2630*/  IMAD R72, R3, 0x2, R178 ;  /* 0x0000000203487824 */ /* 0x000fe200078e02b2 */
[----:B------:R-:W-:Y:S01]  /*2640*/  IADD3 R2, R178, 0x2000, RZ ;  /* 0x00002000b2027810 */ /* 0x000fe20007ffe0ff */
[----:B------:R-:W-:Y:S01]  /*2650*/  UISETP.GE.AND UP0, UPT, UR5, 0x2, UPT ;  /* 0x000000020500788c */ /* 0x000fe2000bf06270 */
[----:B------:R-:W-:Y:S01]  /*2660*/  LDSM.16.M88.4 R76, [R179+0x1000] ;  /* 0x00100000b34c783b */ /* 0x000fe20000000200 */
[----:B------:R-:W-:-:S02]  /*2670*/  IMNMX R185, R185, UR10, PT ;  /* 0x0000000ab9b97c17 */ /* 0x000fc4000b800200 */
[----:B------:R-:W-:Y:S01]  /*2680*/  IMAD R176, R3, 0x2, R2 ;  /* 0x0000000203b07824 */ /* 0x000fe200078e0202 */
[----:B------:R-:W5:Y:S01]  /*2690*/  LDSM.16.M88.4 R116, [R178+0x2800] ;  /* 0x00280000b274783b */ /* 0x000f620000000200 */
[C---:B------:R-:W-:Y:S02]  /*26a0*/  IADD3 R3, R183.reuse, 0x40, RZ ;  /* 0x00000040b7037810 */ /* 0x040fe40007ffe0ff */
[----:B------:R-:W-:Y:S01]  /*26b0*/  IADD3 R2, R183, 0x48, RZ ;  /* 0x00000048b7027810 */ /* 0x000fe20007ffe0ff */
[----:B------:R-:W1:Y:S01]  /*26c0*/  LDSM.16.M88.4 R132, [R178+0x2000] ;  /* 0x00200000b284783b */ /* 0x000e620000000200 */
[----:B------:R-:W-:Y:S02]  /*26d0*/  IMNMX R3, R3, UR10, PT ;  /* 0x0000000a03037c17 */ /* 0x000fe4000b800200 */
[----:B------:R-:W-:Y:S01]  /*26e0*/  IMNMX R2, R2, UR10, PT ;  /* 0x0000000a02027c17 */ /* 0x000fe2000b800200 */
[----:B------:R-:W2:Y:S04]  /*26f0*/  LDSM.16.M88.4 R172, [R178+0x3c00] ;  /* 0x003c0000b2ac783b */ /* 0x000ea80000000200 */
[----:B------:R-:W3:Y:S04]  /*2700*/  LDSM.16.M88.4 R124, [R178+0x2400] ;  /* 0x00240000b27c783b */ /* 0x000ee80000000200 */
[----:B------:R-:W4:Y:S04]  /*2710*/  LDSM.16.M88.4 R108, [R178+0x2c00] ;  /* 0x002c0000b26c783b */ /* 0x000f280000000200 */
[----:B------:R-:W1:Y:S04]  /*2720*/  LDSM.16.M88.4 R100, [R178+0x3000] ;  /* 0x00300000b264783b */ /* 0x000e680000000200 */
[----:B------:R-:W1:Y:S04]  /*2730*/  LDSM.16.M88.4 R92, [R178+0x3400] ;  /* 0x00340000b25c783b */ /* 0x000e680000000200 */
[----:B------:R-:W1:Y:S04]  /*2740*/  LDSM.16.M88.4 R84, [R178+0x3800] ;  /* 0x00380000b254783b */ /* 0x000e680000000200 */
[----:B------:R-:W-:Y:S04]  /*2750*/  LDSM.16.M88.4 R168, [R177+0x1000] ;  /* 0x00100000b1a8783b */ /* 0x000fe80000000200 */
[----:B------:R-:W2:Y:S04]  /*2760*/  LDSM.16.M88.4 R156, [R72+0x2800] ;  /* 0x00280000489c783b */ /* 0x000ea80000000200 */
[----:B------:R-:W2:Y:S01]  /*2770*/  LDSM.16.M88.4 R68, [R177] ;  /* 0x00000000b144783b */ /* 0x000ea20000000200 */
[C---:B-----5:R-:W-:Y:S03]  /*2780*/  HMMA.16816.F32.BF16 R44, R76.reuse, R116, RZ ;  /* 0x000000744c2c723c */ /* 0x060fe600000418ff */
[----:B------:R-:W5:Y:S04]  /*2790*/  LDSM.16.M88.4 R164, [R72+0x2000] ;  /* 0x0020000048a4783b */ /* 0x000f680000000200 */
[----:B------:R-:W-:Y:S01]  /*27a0*/  LDSM.16.M88.4 R160, [R72+0x2400] ;  /* 0x0024000048a0783b */ /* 0x000fe20000000200 */
[----:B------:R-:W-:Y:S03]  /*27b0*/  HMMA.16816.F32.BF16 R40, R76, R118, RZ ;  /* 0x000000764c28723c */ /* 0x000fe600000418ff */
[----:B------:R-:W-:Y:S04]  /*27c0*/  LDSM.16.M88.4 R152, [R72+0x2c00] ;  /* 0x002c00004898783b */ /* 0x000fe80000000200 */
[----:B------:R-:W-:Y:S01]  /*27d0*/  LDSM.16.M88.4 R148, [R72+0x3000] ;  /* 0x003000004894783b */ /* 0x000fe20000000200 */
[C---:B------:R-:W-:Y:S03]  /*27e0*/  HMMA.16816.F32.BF16 R120, R64.reuse, R116, RZ ;  /* 0x000000744078723c */ /* 0x040fe600000418ff */
[----:B------:R-:W-:Y:S04]  /*27f0*/  LDSM.16.M88.4 R144, [R72+0x3400] ;  /* 0x003400004890783b */ /* 0x000fe80000000200 */
[----:B------:R-:W-:Y:S01]  /*2800*/  LDSM.16.M88.4 R140, [R72+0x3800] ;  /* 0x00380000488c783b */ /* 0x000fe20000000200 */
[C---:B------:R-:W-:Y:S03]  /*2810*/  HMMA.16816.F32.BF16 R116, R64.reuse, R118, RZ ;  /* 0x000000764074723c */ /* 0x040fe600000418ff */
[----:B------:R-:W3:Y:S04]  /*2820*/  LDSM.16.M88.4 R72, [R72+0x3c00] ;  /* 0x003c00004848783b */ /* 0x000ee80000000200 */
[----:B------:R-:W0:Y:S01]  /*2830*/  LDGDEPBAR ;  /* 0x00000000000079af */ /* 0x000e220000000000 */
[----:B-1----:R-:W-:Y:S08]  /*2840*/  HMMA.16816.F32.BF16 R136, R64, R132, RZ ;  /* 0x000000844088723c */ /* 0x002ff000000418ff */
[-C--:B--2---:R-:W-:Y:S08]  /*2850*/  HMMA.16816.F32.BF16 R4, R76, R172.reuse, RZ ;  /* 0x000000ac4c04723c */ /* 0x084ff000000418ff */
[----:B------:R-:W-:Y:S01]  /*2860*/  HMMA.16816.F32.BF16 R80, R64, R172, RZ ;  /* 0x000000ac4050723c */ /* 0x000fe200000418ff */
[----:B------:R-:W-:-:S07]  /*2870*/  DEPBAR.LE SB0, 0x0 ;  /* 0x000080000000791a */ /* 0x000fce0000000000 */
[C---:B------:R-:W-:Y:S08]  /*2880*/  HMMA.16816.F32.BF16 R60, R76.reuse, R132, RZ ;  /* 0x000000844c3c723c */ /* 0x040ff000000418ff */
[-C--:B------:R-:W-:Y:S08]  /*2890*/  HMMA.16816.F32.BF16 R56, R76, R134.reuse, RZ ;  /* 0x000000864c38723c */ /* 0x080ff000000418ff */
[----:B------:R-:W-:Y:S08]  /*28a0*/  HMMA.16816.F32.BF16 R132, R64, R134, RZ ;  /* 0x000000864084723c */ /* 0x000ff000000418ff */
        /* <DEDUP_REMOVED lines=21> */
[-C--:B------:R-:W-:Y:S08]  /*2a00*/  HMMA.16816.F32.BF16 R40, R168, R158.reuse, R40 ;  /* 0x0000009ea828723c */ /* 0x080ff00000041828 */
[C---:B------:R-:W-:Y:S07]  /*2a10*/  HMMA.16816.F32.BF16 R116, R68.reuse, R158, R116 ;  /* 0x0000009e4474723c */ /* 0x040fee0000041874 */
[----:B------:R-:W-:Y:S01]  /*2a20*/  IMAD.U32 R159, RZ, RZ, UR30 ;  /* 0x0000001eff9f7e24 */ /* 0x000fe2000f8e00ff */
[----:B-----5:R-:W-:Y:S03]  /*2a30*/  HMMA.16816.F32.BF16 R136, R68, R164, R136 ;  /* 0x000000a44488723c */ /* 0x020fe60000041888 */
[----:B------:R-:W-:-:S05]  /*2a40*/  IMAD R159, R159, 0x80, R184 ;  /* 0x000000809f9f7824 */ /* 0x000fca00078e02b8 */
[-C--:B------:R-:W-:Y:S08]  /*2a50*/  HMMA.16816.F32.BF16 R4, R168, R72.reuse, R4 ;  /* 0x00000048a804723c */ /* 0x080ff00000041804 */
[----:B------:R-:W-:Y:S07]  /*2a60*/  HMMA.16816.F32.BF16 R80, R68, R72, R80 ;  /* 0x000000484450723c */ /* 0x000fee0000041850 */
[----:B------:R-:W-:Y:S01]  /*2a70*/  IADD3 R72, R159, 0x1, RZ ;  /* 0x000000019f487810 */ /* 0x000fe20007ffe0ff */
[----:B------:R-:W-:Y:S03]  /*2a80*/  HMMA.16816.F32.BF16 R60, R168, R164, R60 ;  /* 0x000000a4a83c723c */ /* 0x000fe6000004183c */
[----:B------:R-:W1:Y:S01]  /*2a90*/  I2F R73, R72 ;  /* 0x0000004800497306 */ /* 0x000e620000201400 */
[----:B------:R-:W-:-:S02]  /*2aa0*/  ISETP.GE.AND P3, PT, R72, R186, PT ;  /* 0x000000ba4800720c */ /* 0x000fc40003f66270 */
[C---:B------:R-:W-:Y:S02]  /*2ab0*/  ISETP.GE.AND P0, PT, R72.reuse, R3, PT ;  /* 0x000000034800720c */ /* 0x040fe40003f06270 */
[----:B------:R-:W-:Y:S01]  /*2ac0*/  HMMA.16816.F32.BF16 R132, R68, R166, R132 ;  /* 0x000000a64484723c */ /* 0x000fe20000041884 */
[C---:B------:R-:W-:Y:S02]  /*2ad0*/  ISETP.GE.AND P1, PT, R72.reuse, R185, PT ;  /* 0x000000b94800720c */ /* 0x040fe40003f26270 */
[----:B------:R-:W-:-:S05]  /*2ae0*/  ISETP.GE.AND P4, PT, R72, R2, PT ;  /* 0x000000024800720c */ /* 0x000fca0003f86270 */
[----:B------:R-:W-:Y:S01]  /*2af0*/  HMMA.16816.F32.BF16 R128, R68, R160, R128 ;  /* 0x000000a04480723c */ /* 0x000fe20000041880 */
[C---:B-1----:R-:W-:Y:S02]  /*2b00*/  FFMA.FTZ R137, R73.reuse, UR4, R137 ;  /* 0x0000000449897c23 */ /* 0x042fe40008010089 */
[----:B------:R-:W-:-:S05]  /*2b10*/  FFMA.FTZ R139, R73, UR4, R139 ;  /* 0x00000004498b7c23 */ /* 0x000fca000801008b */
[C---:B------:R-:W-:Y:S01]  /*2b20*/  HMMA.16816.F32.BF16 R120, R68.reuse, R156, R120 ;  /* 0x0000009c4478723c */ /* 0x040fe20000041878 */
[----:B------:R-:W-:Y:S01]  /*2b30*/  FSEL R197, R137, -INF , !P3 ;  /* 0xff80000089c57808 */ /* 0x000fe20005800000 */
[----:B------:R-:W-:Y:S01]  /*2b40*/  FFMA.FTZ R61, R73, UR4, R61 ;  /* 0x00000004493d7c23 */ /* 0x000fe2000801003d */
[----:B------:R-:W-:Y:S01]  /*2b50*/  FSEL R208, R139, -INF , !P1 ;  /* 0xff8000008bd07808 */ /* 0x000fe20004800000 */
[----:B------:R-:W-:Y:S01]  /*2b60*/  FFMA.FTZ R63, R73, UR4, R63 ;  /* 0x00000004493f7c23 */ /* 0x000fe2000801003f */
[----:B------:R-:W-:Y:S02]  /*2b70*/  IADD3 R73, R159, 0x11, RZ ;  /* 0x000000119f497810 */ /* 0x000fe40007ffe0ff */
[----:B------:R-:W-:Y:S01]  /*2b80*/  FSEL R72, R61, -INF , !P0 ;  /* 0xff8000003d487808 */ /* 0x000fe20004000000 */
[----:B------:R-:W-:Y:S01]  /*2b90*/  HMMA.16816.F32.BF16 R112, R68, R152, R112 ;  /* 0x000000984470723c */ /* 0x000fe20000041870 */
[----:B------:R-:W-:-:S07]  /*2ba0*/  FSEL R193, R63, -INF , !P4 ;  /* 0xff8000003fc17808 */ /* 0x000fce0006000000 */
        /* <DEDUP_REMOVED lines=11> */
[----:B------:R-:W-:-:S02]  /*2c60*/  IADD3 R70, R159, 0x9, RZ ;  /* 0x000000099f467810 */ /* 0x000fc40007ffe0ff */
[----:B------:R-:W1:Y:S01]  /*2c70*/  I2F R69, R68 ;  /* 0x0000004400457306 */ /* 0x000e620000201400 */
[C---:B------:R-:W-:Y:S02]  /*2c80*/  ISETP.GE.AND P2, PT, R68.reuse, R186, PT ;  /* 0x000000ba4400720c */ /* 0x040fe40003f46270 */
[C---:B------:R-:W-:Y:S02]  /*2c90*/  ISETP.GE.AND P6, PT, R68.reuse, R185, PT ;  /* 0x000000b94400720c */ /* 0x040fe40003fc6270 */
[C---:B------:R-:W-:Y:S01]  /*2ca0*/  ISETP.GE.AND P5, PT, R68.reuse, R3, PT ;  /* 0x000000034400720c */ /* 0x040fe20003fa6270 */
[----:B------:R-:W-:Y:S01]  /*2cb0*/  HMMA.16816.F32.BF16 R52, R168, R160, R52 ;  /* 0x000000a0a834723c */ /* 0x000fe20000041834 */
[----:B------:R-:W-:Y:S02]  /*2cc0*/  ISETP.GE.AND P3, PT, R68, R2, PT ;  /* 0x000000024400720c */ /* 0x000fe40003f66270 */
[----:B------:R-:W2:Y:S01]  /*2cd0*/  I2F R68, R70 ;  /* 0x0000004600447306 */ /* 0x000ea20000201400 */
[----:B------:R-:W-:-:S02]  /*2ce0*/  IADD3 R71, R159, 0x10, RZ ;  /* 0x000000109f477810 */ /* 0x000fc40007ffe0ff */
[C---:B------:R-:W-:Y:S02]  /*2cf0*/  ISETP.GE.AND P1, PT, R70.reuse, R186, PT ;  /* 0x000000ba4600720c */ /* 0x040fe40003f26270 */
[C---:B------:R-:W-:Y:S01]  /*2d00*/  ISETP.GE.AND P0, PT, R70.reuse, R185, PT ;  /* 0x000000b94600720c */ /* 0x040fe20003f06270 */
[----:B------:R-:W-:Y:S01]  /*2d10*/  HMMA.16816.F32.BF16 R48, R168, R162, R48 ;  /* 0x000000a2a830723c */ /* 0x000fe20000041830 */
[C---:B-1----:R-:W-:Y:S01]  /*2d20*/  FFMA.FTZ R132, R69.reuse, UR4, R132 ;  /* 0x0000000445847c23 */ /* 0x042fe20008010084 */
[----:B------:R-:W-:Y:S01]  /*2d30*/  ISETP.GE.AND P4, PT, R70, R3, PT ;  /* 0x000000034600720c */ /* 0x000fe20003f86270 */
[----:B------:R-:W-:-:S03]  /*2d40*/  FFMA.FTZ R63, R69, UR4, R134 ;  /* 0x00000004453f7c23 */ /* 0x000fc60008010086 */
[----:B------:R-:W-:Y:S01]  /*2d50*/  FSEL R61, R132, -INF , !P2 ;  /* 0xff800000843d7808 */ /* 0x000fe20005000000 */
[C---:B------:R-:W-:Y:S01]  /*2d60*/  FFMA.FTZ R56, R69.reuse, UR4, R56 ;  /* 0x0000000445387c23 */ /* 0x040fe20008010038 */
[----:B------:R-:W-:Y:S01]  /*2d70*/  ISETP.GE.AND P2, PT, R70, R2, PT ;  /* 0x000000024600720c */ /* 0x000fe20003f46270 */
[----:B------:R-:W-:Y:S01]  /*2d80*/  FFMA.FTZ R69, R69, UR4, R58 ;  /* 0x0000000445457c23 */ /* 0x000fe2000801003a */
[----:B------:R-:W1:Y:S01]  /*2d90*/  I2F R70, R71 ;  /* 0x0000004700467306 */ /* 0x000e620000201400 */
[----:B--2---:R-:W-:Y:S01]  /*2da0*/  FFMA.FTZ R133, R68, UR4, R133 ;  /* 0x0000000444857c23 */ /* 0x004fe20008010085 */
[----:B------:R-:W-:Y:S01]  /*2db0*/  FSEL R58, R56, -INF , !P5 ;  /* 0xff800000383a7808 */ /* 0x000fe20006800000 */
[C---:B------:R-:W-:Y:S01]  /*2dc0*/  FFMA.FTZ R135, R68.reuse, UR4, R135 ;  /* 0x0000000444877c23 */ /* 0x040fe20008010087 */
[----:B------:R-:W-:Y:S01]  /*2dd0*/  FSEL R56, R69, -INF , !P3 ;  /* 0xff80000045387808 */ /* 0x000fe20005800000 */
[C---:B------:R-:W-:Y:S01]  /*2de0*/  FFMA.FTZ R57, R68.reuse, UR4, R57 ;  /* 0x0000000444397c23 */ /* 0x040fe20008010039 */
[----:B------:R-:W-:Y:S01]  /*2df0*/  FSEL R63, R63, -INF , !P6 ;  /* 0xff8000003f3f7808 */ /* 0x000fe20007000000 */
[----:B------:R-:W-:Y:S01]  /*2e00*/  FFMA.FTZ R59, R68, UR4, R59 ;  /* 0x00000004443b7c23 */ /* 0x000fe2000801003b */
[----:B------:R-:W2:Y:S01]  /*2e10*/  I2F R69, R73 ;  /* 0x0000004900457306 */ /* 0x000ea20000201400 */
[----:B------:R-:W-:Y:S01]  /*2e20*/  FSEL R201, R133, -INF , !P1 ;  /* 0xff80000085c97808 */ /* 0x000fe20004800000 */
[----:B------:R-:W-:Y:S01]  /*2e30*/  HMMA.16816.F32.BF16 R76, R76, R174, RZ ;  /* 0x000000ae4c4c723c */ /* 0x000fe200000418ff */
[----:B------:R-:W-:-:S02]  /*2e40*/  ISETP.GE.AND P6, PT, R71, R186, PT ;  /* 0x000000ba4700720c */ /* 0x000fc40003fc6270 */
[C---:B------:R-:W-:Y:S02]  /*2e50*/  ISETP.GE.AND P5, PT, R71.reuse, R185, PT ;  /* 0x000000b94700720c */ /* 0x040fe40003fa6270 */
[CC--:B------:R-:W-:Y:S01]  /*2e60*/  ISETP.GE.AND P3, PT, R71.reuse, R3.reuse, PT ;  /* 0x000000034700720c */ /* 0x0c0fe20003f66270 */
[C---:B-1----:R-:W-:Y:S01]  /*2e70*/  FFMA.FTZ R54, R70.reuse, UR4, R54 ;  /* 0x0000000446367c23 */ /* 0x042fe20008010036 */
[-C--:B------:R-:W-:Y:S01]  /*2e80*/  ISETP.GE.AND P1, PT, R71, R2.reuse, PT ;  /* 0x000000024700720c */ /* 0x080fe20003f26270 */
[C---:B------:R-:W-:Y:S01]  /*2e90*/  FFMA.FTZ R128, R70.reuse, UR4, R128 ;  /* 0x0000000446807c23 */ /* 0x040fe20008010080 */
[C---:B------:R-:W-:Y:S01]  /*2ea0*/  IADD3 R71, R159.reuse, 0x18, RZ ;  /* 0x000000189f477810 */ /* 0x040fe20007ffe0ff */
[----:B------:R-:W-:Y:S01]  /*2eb0*/  FFMA.FTZ R130, R70, UR4, R130 ;  /* 0x0000000446827c23 */ /* 0x000fe20008010082 */
[----:B------:R-:W-:Y:S01]  /*2ec0*/  FSEL R192, R54, -INF , !P1 ;  /* 0xff80000036c07808 */ /* 0x000fe20004800000 */
[----:B------:R-:W-:Y:S01]  /*2ed0*/  FFMA.FTZ R198, R70, UR4, R52 ;  /* 0x0000000446c67c23 */ /* 0x000fe20008010034 */
[----:B------:R-:W1:Y:S01]  /*2ee0*/  I2F R68, R71 ;  /* 0x0000004700447306 */ /* 0x000e620000201400 */
[----:B------:R-:W-:Y:S01]  /*2ef0*/  IADD3 R70, R159, 0x19, RZ ;  /* 0x000000199f467810 */ /* 0x000fe20007ffe0ff */
[C---:B------:R-:W-:Y:S01]  /*2f00*/  HMMA.16816.F32.BF16 R44, R168.reuse, R156, R44 ;  /* 0x0000009ca82c723c */ /* 0x040fe2000004182c */
[----:B------:R-:W-:Y:S01]  /*2f10*/  FSEL R196, R59, -INF , !P2 ;  /* 0xff8000003bc47808 */ /* 0x000fe20005000000 */
[----:B--2---:R-:W-:Y:S01]  /*2f20*/  FFMA.FTZ R53, R69, UR4, R53 ;  /* 0x0000000445357c23 */ /* 0x004fe20008010035 */
[-C--:B------:R-:W-:Y:S01]  /*2f30*/  ISETP.GE.AND P2, PT, R73, R3.reuse, PT ;  /* 0x000000034900720c */ /* 0x080fe20003f46270 */
[----:B------:R-:W-:Y:S01]  /*2f40*/  FFMA.FTZ R55, R69, UR4, R55 ;  /* 0x0000000445377c23 */ /* 0x000fe20008010037 */
[----:B------:R-:W-:Y:S01]  /*2f50*/  FSEL R59, R128, -INF , !P6 ;  /* 0xff800000803b7808 */ /* 0x000fe20007000000 */
[----:B------:R-:W2:Y:S01]  /*2f60*/  I2F R54, R70 ;  /* 0x0000004600367306 */ /* 0x000ea20000201400 */
[----:B------:R-:W-:Y:S01]  /*2f70*/  ISETP.GE.AND P6, PT, R73, R2, PT ;  /* 0x000000024900720c */ /* 0x000fe20003fc6270 */
[----:B------:R-:W-:Y:S01]  /*2f80*/  FFMA.FTZ R129, R69, UR4, R129 ;  /* 0x0000000445817c23 */ /* 0x000fe20008010081 */
[----:B------:R-:W-:Y:S01]  /*2f90*/  FSEL R200, R135, -INF , !P0 ;  /* 0xff80000087c87808 */ /* 0x000fe20004000000 */
[----:B------:R-:W-:Y:S01]  /*2fa0*/  FFMA.FTZ R131, R69, UR4, R131 ;  /* 0x0000000445837c23 */ /* 0x000fe20008010083 */
[----:B------:R-:W-:Y:S01]  /*2fb0*/  IADD3 R69, R159, 0x20, RZ ;  /* 0x000000209f457810 */ /* 0x000fe20007ffe0ff */
[C---:B------:R-:W-:Y:S01]  /*2fc0*/  HMMA.16816.F32.BF16 R76, R168.reuse, R74, R76 ;  /* 0x0000004aa84c723c */ /* 0x040fe2000004184c */
[----:B------:R-:W-:Y:S01]  /*2fd0*/  ISETP.GE.AND P0, PT, R73, R186, PT ;  /* 0x000000ba4900720c */ /* 0x000fe20003f06270 */
[C---:B-1----:R-:W-:Y:S01]  /*2fe0*/  FFMA.FTZ R50, R68.reuse, UR4, R50 ;  /* 0x0000000444327c23 */ /* 0x042fe20008010032 */
[----:B------:R-:W-:Y:S01]  /*2ff0*/  FSEL R199, R53, -INF , !P2 ;  /* 0xff80000035c77808 */ /* 0x000fe20005000000 */
[C---:B------:R-:W-:Y:S01]  /*3000*/  FFMA.FTZ R124, R68.reuse, UR4, R124 ;  /* 0x00000004447c7c23 */ /* 0x040fe2000801007c */
[----:B------:R-:W-:Y:S01]  /*3010*/  FSEL R53, R55, -INF , !P6 ;  /* 0xff80000037357808 */ /* 0x000fe20007000000 */
[C---:B------:R-:W-:Y:S01]  /*3020*/  FFMA.FTZ R48, R68.reuse, UR4, R48 ;  /* 0x0000000444307c23 */ /* 0x040fe20008010030 */
[----:B------:R-:W1:Y:S01]  /*3030*/  I2F R55, R69 ;  /* 0x0000004500377306 */ /* 0x000e620000201400 */
[----:B------:R-:W-:Y:S01]  /*3040*/  FSEL R203, R129, -INF , !P0 ;  /* 0xff80000081cb7808 */ /* 0x000fe20004000000 */
[----:B------:R-:W-:Y:S01]  /*3050*/  FFMA.FTZ R126, R68, UR4, R126 ;  /* 0x00000004447e7c23 */ /* 0x000fe2000801007e */
[----:B------:R-:W-:Y:S01]  /*3060*/  ISETP.GE.AND P0, PT, R71, R2, PT ;  /* 0x000000024700720c */ /* 0x000fe20003f06270 */
[C---:B--2---:R-:W-:Y:S01]  /*3070*/  FFMA.FTZ R49, R54.reuse, UR4, R49 ;  /* 0x0000000436317c23 */ /* 0x044fe20008010031 */
[----:B------:R-:W-:Y:S01]  /*3080*/  IADD3 R68, R159, 0x21, RZ ;  /* 0x000000219f447810 */ /* 0x000fe20007ffe0ff */
[----:B------:R-:W-:Y:S01]  /*3090*/  FFMA.FTZ R51, R54, UR4, R51 ;  /* 0x0000000436337c23 */ /* 0x000fe20008010033 */
[----:B------:R-:W-:Y:S01]  /*30a0*/  FSEL R194, R50, -INF , !P0 ;  /* 0xff80000032c27808 */ /* 0x000fe20004000000 */
[C---:B------:R-:W-:Y:S01]  /*30b0*/  HMMA.16816.F32.BF16 R36, R168.reuse, R152, R36 ;  /* 0x00000098a824723c */ /* 0x040fe20000041824 */
[-C--:B------:R-:W-:Y:S01]  /*30c0*/  ISETP.GE.AND P6, PT, R70, R3.reuse, PT ;  /* 0x000000034600720c */ /* 0x080fe20003fc6270 */
[----:B------:R-:W2:Y:S01]  /*30d0*/  I2F R50, R68 ;  /* 0x0000004400327306 */ /* 0x000ea20000201400 */
[----:B------:R-:W-:Y:S01]  /*30e0*/  FSEL R52, R130, -INF , !P5 ;  /* 0xff80000082347808 */ /* 0x000fe20006800000 */
[C---:B------:R-:W-:Y:S01]  /*30f0*/  FFMA.FTZ R125, R54.reuse, UR4, R125 ;  /* 0x00000004367d7c23 */ /* 0x040fe2000801007d */
[----:B------:R-:W-:Y:S01]  /*3100*/  ISETP.GE.AND P5, PT, R71, R186, PT ;  /* 0x000000ba4700720c */ /* 0x000fe20003fa6270 */
[----:B------:R-:W-:Y:S01]  /*3110*/  FFMA.FTZ R127, R54, UR4, R127 ;  /* 0x00000004367f7c23 */ /* 0x000fe2000801007f */
[----:B------:R-:W-:Y:S01]  /*3120*/  FSEL R202, R49, -INF , !P6 ;  /* 0xff80000031ca7808 */ /* 0x000fe20007000000 */
[----:B-1----:R-:W-:Y:S01]  /*3130*/  FFMA.FTZ R74, R55, UR4, R46 ;  /* 0x00000004374a7c23 */ /* 0x002fe2000801002e */
[----:B------:R-:W-:Y:S01]  /*3140*/  IADD3 R49, R159, 0x28, RZ ;  /* 0x000000289f317810 */ /* 0x000fe20007ffe0ff */
[C---:B------:R-:W-:Y:S01]  /*3150*/  FFMA.FTZ R44, R55.reuse, UR4, R44 ;  /* 0x00000004372c7c23 */ /* 0x040fe2000801002c */
[----:B------:R-:W-:Y:S01]  /*3160*/  FSEL R204, R124, -INF , !P5 ;  /* 0xff8000007ccc7808 */ /* 0x000fe20006800000 */
[----:B------:R-:W-:Y:S01]  /*3170*/  FFMA.FTZ R120, R55, UR4, R120 ;  /* 0x0000000437787c23 */ /* 0x000fe20008010078 */
[----:B------:R-:W-:Y:S01]  /*3180*/  ISETP.GE.AND P5, PT, R70, R2, PT ;  /* 0x000000024600720c */ /* 0x000fe20003fa6270 */
[----:B------:R-:W1:Y:S01]  /*3190*/  I2F R46, R49 ;  /* 0x00000031002e7306 */ /* 0x000e620000201400 */
[----:B------:R-:W-:Y:S01]  /*31a0*/  ISETP.GE.AND P0, PT, R69, R3, PT ;  /* 0x000000034500720c */ /* 0x000fe20003f06270 */
[C---:B------:R-:W-:Y:S01]  /*31b0*/  HMMA.16816.F32.BF16 R32, R168.reuse, R154, R32 ;  /* 0x0000009aa820723c */ /* 0x040fe20000041820 */
[----:B------:R-:W-:Y:S01]  /*31c0*/  FSEL R195, R51, -INF , !P5 ;  /* 0xff80000033c37808 */ /* 0x000fe20006800000 */
[C---:B--2---:R-:W-:Y:S01]  /*31d0*/  FFMA.FTZ R45, R50.reuse, UR4, R45 ;  /* 0x00000004322d7c23 */ /* 0x044fe2000801002d */
[----:B------:R-:W-:Y:S01]  /*31e0*/  FSEL R57, R57, -INF , !P4 ;  /* 0xff80000039397808 */ /* 0x000fe20006000000 */
[C---:B------:R-:W-:Y:S01]  /*31f0*/  FFMA.FTZ R47, R50.reuse, UR4, R47 ;  /* 0x00000004322f7c23 */ /* 0x040fe2000801002f */
[----:B------:R-:W-:Y:S01]  /*3200*/  IADD3 R51, R159, 0x29, RZ ;  /* 0x000000299f337810 */ /* 0x000fe20007ffe0ff */
[----:B------:R-:W-:Y:S01]  /*3210*/  FFMA.FTZ R122, R55, UR4, R122 ;  /* 0x00000004377a7c23 */ /* 0x000fe2000801007a */
[----:B------:R-:W-:Y:S01]  /*3220*/  ISETP.GE.AND P4, PT, R73, R185, PT ;  /* 0x000000b94900720c */ /* 0x000fe20003f86270 */
[----:B------:R-:W-:Y:S01]  /*3230*/  FFMA.FTZ R121, R50, UR4, R121 ;  /* 0x0000000432797c23 */ /* 0x000fe20008010079 */
[----:B------:R-:W-:Y:S01]  /*3240*/  FSEL R227, R44, -INF , !P0 ;  /* 0xff8000002ce37808 */ /* 0x000fe20004000000 */
[C---:B------:R-:W-:Y:S01]  /*3250*/  HMMA.16816.F32.BF16 R28, R168.reuse, R148, R28 ;  /* 0x00000094a81c723c */ /* 0x040fe2000004181c */
[----:B------:R-:W-:Y:S01]  /*3260*/  ISETP.GE.AND P5, PT, R68, R3, PT ;  /* 0x000000034400720c */ /* 0x000fe20003fa6270 */
[----:B------:R-:W2:Y:S01]  /*3270*/  I2F R44, R51 ;  /* 0x00000033002c7306 */ /* 0x000ea20000201400 */
[----:B------:R-:W-:Y:S01]  /*3280*/  FSEL R198, R198, -INF , !P3 ;  /* 0xff800000c6c67808 */ /* 0x000fe20005800000 */
[C---:B-1----:R-:W-:Y:S01]  /*3290*/  FFMA.FTZ R73, R46.reuse, UR4, R42 ;  /* 0x000000042e497c23 */ /* 0x042fe2000801002a */
[----:B------:R-:W-:Y:S01]  /*32a0*/  FSEL R212, R131, -INF , !P4 ;  /* 0xff80000083d47808 */ /* 0x000fe20006000000 */
[C---:B------:R-:W-:Y:S01]  /*32b0*/  FFMA.FTZ R40, R46.reuse, UR4, R40 ;  /* 0x000000042e287c23 */ /* 0x040fe20008010028 */
[----:B------:R-:W-:Y:S01]  /*32c0*/  ISETP.GE.AND P3, PT, R71, R185, PT ;  /* 0x000000b94700720c */ /* 0x000fe20003f66270 */
[----:B------:R-:W-:Y:S01]  /*32d0*/  FFMA.FTZ R116, R46, UR4, R116 ;  /* 0x000000042e747c23 */ /* 0x000fe20008010074 */
[----:B------:R-:W-:Y:S01]  /*32e0*/  ISETP.GE.AND P4, PT, R70, R186, PT ;  /* 0x000000ba4600720c */ /* 0x000fe20003f86270 */
[----:B------:R-:W-:Y:S01]  /*32f0*/  FFMA.FTZ R118, R46, UR4, R118 ;  /* 0x000000042e767c23 */ /* 0x000fe20008010076 */
[----:B------:R-:W-:Y:S01]  /*3300*/  FSEL R226, R45, -INF , !P5 ;  /* 0xff8000002de27808 */ /* 0x000fe20006800000 */
[----:B------:R-:W-:Y:S01]  /*3310*/  HMMA.16816.F32.BF16 R20, R168, R144, R20 ;  /* 0x00000090a814723c */ /* 0x000fe20000041814 */
[----:B------:R-:W-:Y:S01]  /*3320*/  IADD3 R45, R159, 0x30, RZ ;  /* 0x000000309f2d7810 */ /* 0x000fe20007ffe0ff */
[----:B------:R-:W-:Y:S01]  /*3330*/  FFMA.FTZ R123, R50, UR4, R123 ;  /* 0x00000004327b7c23 */ /* 0x000fe2000801007b */
[----:B------:R-:W-:-:S02]  /*3340*/  FSEL R209, R126, -INF , !P3 ;  /* 0xff8000007ed17808 */ /* 0x000fc40005800000 */
[----:B------:R-:W-:Y:S01]  /*3350*/  FSEL R210, R125, -INF , !P4 ;  /* 0xff8000007dd27808 */ /* 0x000fe20006000000 */
[----:B------:R-:W1:Y:S01]  /*3360*/  I2F R42, R45 ;  /* 0x0000002d002a7306 */ /* 0x000e620000201400 */
[C---:B------:R-:W-:Y:S01]  /*3370*/  ISETP.GE.AND P3, PT, R69.reuse, R186, PT ;  /* 0x000000ba4500720c */ /* 0x040fe20003f66270 */
[C---:B--2---:R-:W-:Y:S01]  /*3380*/  FFMA.FTZ R41, R44.reuse, UR4, R41 ;  /* 0x000000042c297c23 */ /* 0x044fe20008010029 */
[-C--:B------:R-:W-:Y:S01]  /*3390*/  ISETP.GE.AND P4, PT, R69, R2.reuse, PT ;  /* 0x000000024500720c */ /* 0x080fe20003f86270 */
[----:B------:R-:W-:Y:S01]  /*33a0*/  FFMA.FTZ R43, R44, UR4, R43 ;  /* 0x000000042c2b7c23 */ /* 0x000fe2000801002b */
[----:B------:R-:W-:Y:S01]  /*33b0*/  FSEL R134, R120, -INF , !P3 ;  /* 0xff80000078867808 */ /* 0x000fe20005800000 */
[----:B------:R-:W-:Y:S01]  /*33c0*/  HMMA.16816.F32.BF16 R12, R168, R140, R12 ;  /* 0x0000008ca80c723c */ /* 0x000fe2000004180c */
[----:B------:R-:W-:Y:S01]  /*33d0*/  FSEL R74, R74, -INF , !P4 ;  /* 0xff8000004a4a7808 */ /* 0x000fe20006000000 */
[----:B------:R-:W-:Y:S01]  /*33e0*/  FFMA.FTZ R117, R44, UR4, R117 ;  /* 0x000000042c757c23 */ /* 0x000fe20008010075 */
[----:B------:R-:W-:Y:S01]  /*33f0*/  ISETP.GE.AND P3, PT, R68, R2, PT ;  /* 0x000000024400720c */ /* 0x000fe20003f66270 */
[----:B------:R-:W-:Y:S01]  /*3400*/  FFMA.FTZ R119, R44, UR4, R119 ;  /* 0x000000042c777c23 */ /* 0x000fe20008010077 */
[----:B------:R-:W-:-:S02]  /*3410*/  ISETP.GE.AND P4, PT, R49, R3, PT ;  /* 0x000000033100720c */ /* 0x000fc40003f86270 */
[----:B------:R-:W-:Y:S01]  /*3420*/  IADD3 R46, R159, 0x31, RZ ;  /* 0x000000319f2e7810 */ /* 0x000fe20007ffe0ff */
[C---:B------:R-:W-:Y:S01]  /*3430*/  HMMA.16816.F32.BF16 R24, R168.reuse, R150, R24 ;  /* 0x00000096a818723c */ /* 0x040fe20000041818 */
[-C--:B------:R-:W-:Y:S01]  /*3440*/  ISETP.GE.AND P1, PT, R71, R3.reuse, PT ;  /* 0x000000034700720c */ /* 0x080fe20003f26270 */
[C---:B-1----:R-:W-:Y:S01]  /*3450*/  FFMA.FTZ R161, R42.reuse, UR4, R38 ;  /* 0x000000042aa17c23 */ /* 0x042fe20008010026 */
[----:B------:R-:W-:Y:S01]  /*3460*/  FSEL R75, R47, -INF , !P3 ;  /* 0xff8000002f4b7808 */ /* 0x000fe20005800000 */
[----:B------:R-:W-:Y:S01]  /*3470*/  FFMA.FTZ R112, R42, UR4, R112 ;  /* 0x000000042a707c23 */ /* 0x000fe20008010070 */
[----:B------:R-:W-:Y:S01]  /*3480*/  FSEL R187, R40, -INF , !P4 ;  /* 0xff80000028bb7808 */ /* 0x000fe20006000000 */
[----:B------:R-:W-:Y:S01]  /*3490*/  FFMA.FTZ R36, R42, UR4, R36 ;  /* 0x000000042a247c23 */ /* 0x000fe20008010024 */
[----:B------:R-:W-:Y:S01]  /*34a0*/  ISETP.GE.AND P3, PT, R51, R3, PT ;  /* 0x000000033300720c */ /* 0x000fe20003f66270 */
[----:B------:R-:W1:Y:S01]  /*34b0*/  I2F R40, R46 ;  /* 0x0000002e00287306 */ /* 0x000e620000201400 */
[----:B------:R-:W-:Y:S01]  /*34c0*/  FSEL R48, R48, -INF , !P1 ;  /* 0xff80000030307808 */ /* 0x000fe20004800000 */
[----:B------:R-:W-:Y:S01]  /*34d0*/  HMMA.16816.F32.BF16 R16, R168, R146, R16 ;  /* 0x00000092a810723c */ /* 0x000fe20000041810 */
[-C--:B------:R-:W-:Y:S01]  /*34e0*/  ISETP.GE.AND P1, PT, R69, R185.reuse, PT ;  /* 0x000000b94500720c */ /* 0x080fe20003f26270 */
[----:B------:R-:W-:Y:S01]  /*34f0*/  FFMA.FTZ R114, R42, UR4, R114 ;  /* 0x000000042a727c23 */ /* 0x000fe20008010072 */
[----:B------:R-:W-:-:S02]  /*3500*/  ISETP.GE.AND P2, PT, R70, R185, PT ;  /* 0x000000b94600720c */ /* 0x000fc40003f46270 */
[----:B------:R-:W-:Y:S02]  /*3510*/  FSEL R54, R41, -INF , !P3 ;  /* 0xff80000029367808 */ /* 0x000fe40005800000 */
[----:B------:R-:W-:Y:S01]  /*3520*/  IADD3 R41, R159, 0x38, RZ ;  /* 0x000000389f297810 */ /* 0x000fe20007ffe0ff */
[----:B------:R-:W-:Y:S01]  /*3530*/  HMMA.16816.F32.BF16 R8, R168, R142, R8 ;  /* 0x0000008ea808723c */ /* 0x000fe20000041808 */
[----:B------:R-:W-:Y:S02]  /*3540*/  FSEL R162, R122, -INF , !P1 ;  /* 0xff8000007aa27808 */ /* 0x000fe40004800000 */
[----:B------:R-:W-:Y:S01]  /*3550*/  FSEL R213, R127, -INF , !P2 ;  /* 0xff8000007fd57808 */ /* 0x000fe20005000000 */
[----:B------:R-:W2:Y:S01]  /*3560*/  I2F R38, R41 ;  /* 0x0000002900267306 */ /* 0x000ea20000201400 */
[CC--:B------:R-:W-:Y:S01]  /*3570*/  ISETP.GE.AND P1, PT, R49.reuse, R186.reuse, PT ;  /* 0x000000ba3100720c */ /* 0x0c0fe20003f26270 */
[----:B-1----:R-:W-:Y:S01]  /*3580*/  FFMA.FTZ R37, R40, UR4, R37 ;  /* 0x0000000428257c23 */ /* 0x002fe20008010025 */
[----:B------:R-:W-:Y:S01]  /*3590*/  ISETP.GE.AND P2, PT, R68, R186, PT ;  /* 0x000000ba4400720c */ /* 0x000fe20003f46270 */
[C---:B------:R-:W-:Y:S01]  /*35a0*/  FFMA.FTZ R115, R40.reuse, UR4, R115 ;  /* 0x0000000428737c23 */ /* 0x040fe20008010073 */
[----:B------:R-:W-:Y:S01]  /*35b0*/  ISETP.GE.AND P0, PT, R49, R185, PT ;  /* 0x000000b93100720c */ /* 0x000fe20003f06270 */
[----:B------:R-:W-:Y:S01]  /*35c0*/  FFMA.FTZ R39, R40, UR4, R39 ;  /* 0x0000000428277c23 */ /* 0x000fe20008010027 */
[----:B------:R-:W-:Y:S01]  /*35d0*/  FSEL R166, R116, -INF , !P1 ;  /* 0xff80000074a67808 */ /* 0x000fe20004800000 */
[----:B------:R-:W-:Y:S01]  /*35e0*/  FFMA.FTZ R113, R40, UR4, R113 ;  /* 0x0000000428717c23 */ /* 0x000fe20008010071 */
[----:B------:R-:W-:-:S02]  /*35f0*/  FSEL R164, R121, -INF , !P2 ;  /* 0xff80000079a47808 */ /* 0x000fc40005000000 */
[-C--:B------:R-:W-:Y:S02]  /*3600*/  ISETP.GE.AND P1, PT, R51, R2.reuse, PT ;  /* 0x000000023300720c */ /* 0x080fe40003f26270 */
[----:B------:R-:W-:Y:S02]  /*3610*/  ISETP.GE.AND P2, PT, R49, R2, PT ;  /* 0x000000023100720c */ /* 0x000fe40003f46270 */
[----:B------:R-:W-:Y:S01]  /*3620*/  ISETP.GE.AND P6, PT, R68, R185, PT ;  /* 0x000000b94400720c */ /* 0x000fe20003fc6270 */
[----:B--2---:R-:W-:Y:S01]  /*3630*/  FFMA.FTZ R32, R38, UR4, R32 ;  /* 0x0000000426207c23 */ /* 0x004fe20008010020 */
[----:B------:R-:W-:Y:S01]  /*3640*/  FSEL R168, R118, -INF , !P0 ;  /* 0xff80000076a87808 */ /* 0x000fe20004000000 */
[C---:B------:R-:W-:Y:S01]  /*3650*/  FFMA.FTZ R108, R38.reuse, UR4, R108 ;  /* 0x00000004266c7c23 */ /* 0x040fe2000801006c */
[----:B------:R-:W-:Y:S01]  /*3660*/  ISETP.GE.AND P0, PT, R45, R186, PT ;  /* 0x000000ba2d00720c */ /* 0x000fe20003f06270 */
[----:B------:R-:W-:Y:S01]  /*3670*/  FFMA.FTZ R110, R38, UR4, R110 ;  /* 0x00000004266e7c23 */ /* 0x000fe2000801006e */
[----:B------:R-:W-:-:S02]  /*3680*/  FSEL R173, R43, -INF , !P1 ;  /* 0xff8000002bad7808 */ /* 0x000fc40004800000 */
[----:B------:R-:W-:Y:S02]  /*3690*/  FSEL R73, R73, -INF , !P2 ;  /* 0xff80000049497808 */ /* 0x000fe40005000000 */
[CC--:B------:R-:W-:Y:S02]  /*36a0*/  ISETP.GE.AND P1, PT, R46.reuse, R3.reuse, PT ;  /* 0x000000032e00720c */ /* 0x0c0fe40003f26270 */
[----:B------:R-:W-:Y:S02]  /*36b0*/  FSEL R163, R123, -INF , !P6 ;  /* 0xff8000007ba37808 */ /* 0x000fe40007000000 */
[----:B------:R-:W-:Y:S02]  /*36c0*/  ISETP.GE.AND P2, PT, R45, R3, PT ;  /* 0x000000032d00720c */ /* 0x000fe40003f46270 */
[----:B------:R-:W-:Y:S02]  /*36d0*/  ISETP.GE.AND P6, PT, R51, R186, PT ;  /* 0x000000ba3300720c */ /* 0x000fe40003fc6270 */
[----:B------:R-:W-:-:S02]  /*36e0*/  ISETP.GE.AND P3, PT, R46, R185, PT ;  /* 0x000000b92e00720c */ /* 0x000fc40003f66270 */
[----:B------:R-:W-:Y:S02]  /*36f0*/  FSEL R132, R112, -INF , !P0 ;  /* 0xff80000070847808 */ /* 0x000fe40004000000 */
[----:B------:R-:W-:Y:S01]  /*3700*/  IADD3 R42, R159, 0x39, RZ ;  /* 0x000000399f2a7810 */ /* 0x000fe20007ffe0ff */
[----:B------:R-:W-:Y:S01]  /*3710*/  BAR.SYNC.DEFER_BLOCKING 0x0 ;  /* 0x0000000000007b1d */ /* 0x000fe20000010000 */
[----:B------:R-:W-:Y:S02]  /*3720*/  ISETP.GE.AND P0, PT, R46, R2, PT ;  /* 0x000000022e00720c */ /* 0x000fe40003f06270 */
[----:B------:R-:W-:Y:S02]  /*3730*/  FSEL R167, R37, -INF , !P1 ;  /* 0xff80000025a77808 */ /* 0x000fe40004800000 */
[----:B------:R-:W-:Y:S02]  /*3740*/  FSEL R165, R36, -INF , !P2 ;  /* 0xff80000024a57808 */ /* 0x000fe40005000000 */
[----:B------:R-:W-:Y:S01]  /*3750*/  IADD3 R37, R159, 0x40, RZ ;  /* 0x000000409f257810 */ /* 0x000fe20007ffe0ff */
[----:B------:R-:W1:Y:S01]  /*3760*/  I2F R36, R42 ;  /* 0x0000002a00247306 */ /* 0x000e620000201400 */
[----:B------:R-:W-:-:S02]  /*3770*/  FSEL R170, R117, -INF , !P6 ;  /* 0xff80000075aa7808 */ /* 0x000fc40007000000 */
[----:B------:R-:W-:Y:S02]  /*3780*/  FSEL R128, R115, -INF , !P3 ;  /* 0xff80000073807808 */ /* 0x000fe40005800000 */
[----:B------:R-:W-:Y:S02]  /*3790*/  ISETP.GE.AND P6, PT, R45, R2, PT ;  /* 0x000000022d00720c */ /* 0x000fe40003fc6270 */
[----:B------:R-:W-:Y:S01]  /*37a0*/  FSEL R115, R39, -INF , !P0 ;  /* 0xff80000027737808 */ /* 0x000fe20004000000 */
[----:B------:R-:W-:Y:S01]  /*37b0*/  FFMA.FTZ R39, R38, UR4, R34 ;  /* 0x0000000426277c23 */ /* 0x000fe20008010022 */
[----:B------:R-:W-:Y:S01]  /*37c0*/  FSEL R161, R161, -INF , !P6 ;  /* 0xff800000a1a17808 */ /* 0x000fe20007000000 */
[----:B------:R-:W2:Y:S01]  /*37d0*/  I2F R34, R37 ;  /* 0x0000002500227306 */ /* 0x000ea20000201400 */
[----:B------:R-:W-:Y:S02]  /*37e0*/  ISETP.GE.AND P6, PT, R41, R3, PT ;  /* 0x000000032900720c */ /* 0x000fe40003fc6270 */
[----:B------:R-:W-:-:S02]  /*37f0*/  IADD3 R38, R159, 0x41, RZ ;  /* 0x000000419f267810 */ /* 0x000fc40007ffe0ff */
[----:B------:R-:W-:Y:S01]  /*3800*/  FSEL R171, R32, -INF , !P6 ;  /* 0xff80000020ab7808 */ /* 0x000fe20007000000 */
[C---:B-1----:R-:W-:Y:S01]  /*3810*/  FFMA.FTZ R33, R36.reuse, UR4, R33 ;  /* 0x0000000424217c23 */ /* 0x042fe20008010021 */
[-C--:B------:R-:W-:Y:S01]  /*3820*/  ISETP.GE.AND P5, PT, R51, R185.reuse, PT ;  /* 0x000000b93300720c */ /* 0x080fe20003fa6270 */
[----:B------:R-:W1:Y:S01]  /*3830*/  I2F R32, R38 ;  /* 0x0000002600207306 */ /* 0x000e620000201400 */
[-C--:B------:R-:W-:Y:S01]  /*3840*/  ISETP.GE.AND P4, PT, R45, R185.reuse, PT ;  /* 0x000000b92d00720c */ /* 0x080fe20003f86270 */
[C---:B------:R-:W-:Y:S01]  /*3850*/  FFMA.FTZ R109, R36.reuse, UR4, R109 ;  /* 0x00000004246d7c23 */ /* 0x040fe2000801006d */
[----:B------:R-:W-:Y:S01]  /*3860*/  ISETP.GE.AND P2, PT, R41, R185, PT ;  /* 0x000000b92900720c */ /* 0x000fe20003f46270 */
[C---:B------:R-:W-:Y:S01]  /*3870*/  FFMA.FTZ R131, R36.reuse, UR4, R111 ;  /* 0x0000000424837c23 */ /* 0x040fe2000801006f */
[----:B------:R-:W-:Y:S01]  /*3880*/  FSEL R169, R119, -INF , !P5 ;  /* 0xff80000077a97808 */ /* 0x000fe20006800000 */
[----:B------:R-:W-:Y:S01]  /*3890*/  FFMA.FTZ R35, R36, UR4, R35 ;  /* 0x0000000424237c23 */ /* 0x000fe20008010023 */
[----:B------:R-:W-:Y:S01]  /*38a0*/  ISETP.GE.AND P0, PT, R42, R3, PT ;  /* 0x000000032a00720c */ /* 0x000fe20003f06270 */
[----:B--2---:R-:W-:Y:S01]  /*38b0*/  FFMA.FTZ R104, R34, UR4, R104 ;  /* 0x0000000422687c23 */ /* 0x004fe20008010068 */
[----:B------:R-:W-:Y:S01]  /*38c0*/  ISETP.GE.AND P5, PT, R46, R186, PT ;  /* 0x000000ba2e00720c */ /* 0x000fe20003fa6270 */
[----:B------:R-:W-:Y:S01]  /*38d0*/  FFMA.FTZ R28, R34, UR4, R28 ;  /* 0x00000004221c7c23 */ /* 0x000fe2000801001c */
[----:B------:R-:W-:Y:S01]  /*38e0*/  FSEL R126, R114, -INF , !P4 ;  /* 0xff800000727e7808 */ /* 0x000fe20006000000 */
[----:B------:R-:W-:Y:S01]  /*38f0*/  FFMA.FTZ R30, R34, UR4, R30 ;  /* 0x00000004221e7c23 */ /* 0x000fe2000801001e */
[----:B------:R-:W-:-:S02]  /*3900*/  FSEL R127, R110, -INF , !P2 ;  /* 0xff8000006e7f7808 */ /* 0x000fc40005000000 */
[-C--:B------:R-:W-:Y:S01]  /*3910*/  ISETP.GE.AND P4, PT, R41, R186.reuse, PT ;  /* 0x000000ba2900720c */ /* 0x080fe20003f86270 */
[C---:B-1----:R-:W-:Y:S01]  /*3920*/  FFMA.FTZ R140, R32.reuse, UR4, R105 ;  /* 0x00000004208c7c23 */ /* 0x042fe20008010069 */
[----:B------:R-:W-:Y:S01]  /*3930*/  ISETP.GE.AND P2, PT, R37, R186, PT ;  /* 0x000000ba2500720c */ /* 0x000fe20003f46270 */
[C---:B------:R-:W-:Y:S01]  /*3940*/  FFMA.FTZ R29, R32.reuse, UR4, R29 ;  /* 0x00000004201d7c23 */ /* 0x040fe2000801001d */
[----:B------:R-:W-:Y:S01]  /*3950*/  FSEL R172, R33, -INF , !P0 ;  /* 0xff80000021ac7808 */ /* 0x000fe20004000000 */
[----:B------:R-:W-:Y:S01]  /*3960*/  FFMA.FTZ R105, R32, UR4, R107 ;  /* 0x0000000420697c23 */ /* 0x000fe2000801006b */
[----:B------:R-:W-:Y:S02]  /*3970*/  FSEL R118, R113, -INF , !P5 ;  /* 0xff80000071767808 */ /* 0x000fe40006800000 */
[----:B------:R-:W-:Y:S02]  /*3980*/  IADD3 R33, R159, 0x48, RZ ;  /* 0x000000489f217810 */ /* 0x000fe40007ffe0ff */
[----:B------:R-:W-:-:S02]  /*3990*/  ISETP.GE.AND P5, PT, R41, R2, PT ;  /* 0x000000022900720c */ /* 0x000fc40003fa6270 */
[C---:B------:R-:W-:Y:S02]  /*39a0*/  ISETP.GE.AND P3, PT, R42.reuse, R186, PT ;  /* 0x000000ba2a00720c */ /* 0x040fe40003f66270 */
[----:B------:R-:W-:Y:S02]  /*39b0*/  ISETP.GE.AND P1, PT, R42, R185, PT ;  /* 0x000000b92a00720c */ /* 0x000fe40003f26270 */
[----:B------:R-:W-:Y:S02]  /*39c0*/  FSEL R122, R108, -INF , !P4 ;  /* 0xff8000006c7a7808 */ /* 0x000fe40006000000 */
[----:B------:R-:W-:Y:S01]  /*39d0*/  FSEL R130, R104, -INF , !P2 ;  /* 0xff80000068827808 */ /* 0x000fe20005000000 */
[----:B------:R-:W-:Y:S01]  /*39e0*/  FFMA.FTZ R104, R34, UR4, R106 ;  /* 0x0000000422687c23 */ /* 0x000fe2000801006a */
[----:B------:R-:W-:Y:S01]  /*39f0*/  ISETP.GE.AND P4, PT, R42, R2, PT ;  /* 0x000000022a00720c */ /* 0x000fe20003f86270 */
[----:B------:R-:W1:Y:S01]  /*3a00*/  I2F R34, R33 ;  /* 0x0000002100227306 */ /* 0x000e620000201400 */
[----:B------:R-:W-:-:S02]  /*3a10*/  FSEL R111, R39, -INF , !P5 ;  /* 0xff800000276f7808 */ /* 0x000fc40006800000 */
[----:B------:R-:W-:Y:S02]  /*3a20*/  FSEL R129, R109, -INF , !P3 ;  /* 0xff8000006d817808 */ /* 0x000fe40005800000 */
[----:B------:R-:W-:Y:S02]  /*3a30*/  FSEL R131, R131, -INF , !P1 ;  /* 0xff80000083837808 */ /* 0x000fe40004800000 */
[C---:B------:R-:W-:Y:S02]  /*3a40*/  ISETP.GE.AND P6, PT, R37.reuse, R185, PT ;  /* 0x000000b92500720c */ /* 0x040fe40003fc6270 */
[C---:B------:R-:W-:Y:S02]  /*3a50*/  ISETP.GE.AND P5, PT, R37.reuse, R3, PT ;  /* 0x000000032500720c */ /* 0x040fe40003fa6270 */
[----:B------:R-:W-:Y:S02]  /*3a60*/  ISETP.GE.AND P3, PT, R37, R2, PT ;  /* 0x000000022500720c */ /* 0x000fe40003f66270 */
[----:B------:R-:W-:-:S02]  /*3a70*/  ISETP.GE.AND P1, PT, R38, R186, PT ;  /* 0x000000ba2600720c */ /* 0x000fc40003f26270 */
[----:B------:R-:W-:Y:S01]  /*3a80*/  FSEL R110, R35, -INF , !P4 ;  /* 0xff800000236e7808 */ /* 0x000fe20006000000 */
[C---:B-1----:R-:W-:Y:S01]  /*3a90*/  FFMA.FTZ R24, R34.reuse, UR4, R24 ;  /* 0x0000000422187c23 */ /* 0x042fe20008010018 */
[----:B------:R-:W-:Y:S01]  /*3aa0*/  IADD3 R35, R159, 0x49, RZ ;  /* 0x000000499f237810 */ /* 0x000fe20007ffe0ff */
[----:B------:R-:W-:Y:S01]  /*3ab0*/  FFMA.FTZ R100, R34, UR4, R100 ;  /* 0x0000000422647c23 */ /* 0x000fe20008010064 */
[----:B------:R-:W-:Y:S01]  /*3ac0*/  FSEL R104, R104, -INF , !P6 ;  /* 0xff80000068687808 */ /* 0x000fe20007000000 */
[----:B------:R-:W-:Y:S01]  /*3ad0*/  FFMA.FTZ R102, R34, UR4, R102 ;  /* 0x0000000422667c23 */ /* 0x000fe20008010066 */
[----:B------:R-:W-:Y:S01]  /*3ae0*/  FSEL R139, R28, -INF , !P5 ;  /* 0xff8000001c8b7808 */ /* 0x000fe20006800000 */
[----:B------:R-:W-:Y:S01]  /*3af0*/  FFMA.FTZ R28, R32, UR4, R31 ;  /* 0x00000004201c7c23 */ /* 0x000fe2000801001f */
[----:B------:R-:W-:Y:S02]  /*3b00*/  FSEL R30, R30, -INF , !P3 ;  /* 0xff8000001e1e7808 */ /* 0x000fe40005800000 */
[----:B------:R-:W-:-:S02]  /*3b10*/  FSEL R140, R140, -INF , !P1 ;  /* 0xff8000008c8c7808 */ /* 0x000fc40004800000 */
[C---:B------:R-:W-:Y:S02]  /*3b20*/  ISETP.GE.AND P6, PT, R33.reuse, R186, PT ;  /* 0x000000ba2100720c */ /* 0x040fe40003fc6270 */
[C---:B------:R-:W-:Y:S02]  /*3b30*/  ISETP.GE.AND P5, PT, R33.reuse, R185, PT ;  /* 0x000000b92100720c */ /* 0x040fe40003fa6270 */
[CC--:B------:R-:W-:Y:S02]  /*3b40*/  ISETP.GE.AND P3, PT, R33.reuse, R3.reuse, PT ;  /* 0x000000032100720c */ /* 0x0c0fe40003f66270 */
[----:B------:R-:W-:Y:S02]  /*3b50*/  ISETP.GE.AND P1, PT, R33, R2, PT ;  /* 0x000000022100720c */ /* 0x000fe40003f26270 */
[----:B------:R-:W1:Y:S01]  /*3b60*/  I2F R33, R35 ;  /* 0x0000002300217306 */ /* 0x000e620000201400 */
[----:B------:R-:W-:Y:S02]  /*3b70*/  ISETP.GE.AND P4, PT, R38, R3, PT ;  /* 0x000000032600720c */ /* 0x000fe40003f86270 */
[----:B------:R-:W-:-:S02]  /*3b80*/  IADD3 R31, R159, 0x50, RZ ;  /* 0x000000509f1f7810 */ /* 0x000fc40007ffe0ff */
[----:B------:R-:W-:Y:S01]  /*3b90*/  FSEL R151, R29, -INF , !P4 ;  /* 0xff8000001d977808 */ /* 0x000fe20006000000 */
[----:B------:R-:W-:Y:S01]  /*3ba0*/  FFMA.FTZ R29, R34, UR4, R26 ;  /* 0x00000004221d7c23 */ /* 0x000fe2000801001a */
[C---:B------:R-:W-:Y:S01]  /*3bb0*/  ISETP.GE.AND P2, PT, R38.reuse, R2, PT ;  /* 0x000000022600720c */ /* 0x040fe20003f46270 */
[----:B------:R-:W2:Y:S01]  /*3bc0*/  I2F R26, R31 ;  /* 0x0000001f001a7306 */ /* 0x000ea20000201400 */
[----:B------:R-:W-:Y:S02]  /*3bd0*/  IADD3 R32, R159, 0x51, RZ ;  /* 0x000000519f207810 */ /* 0x000fe40007ffe0ff */
[----:B------:R-:W-:Y:S02]  /*3be0*/  ISETP.GE.AND P0, PT, R38, R185, PT ;  /* 0x000000b92600720c */ /* 0x000fe40003f06270 */
[----:B------:R-:W-:Y:S02]  /*3bf0*/  FSEL R28, R28, -INF , !P2 ;  /* 0xff8000001c1c7808 */ /* 0x000fe40005000000 */
[----:B------:R-:W-:Y:S01]  /*3c00*/  FSEL R154, R24, -INF , !P3 ;  /* 0xff800000189a7808 */ /* 0x000fe20005800000 */
[----:B-1----:R-:W-:Y:S01]  /*3c10*/  FFMA.FTZ R25, R33, UR4, R25 ;  /* 0x0000000421197c23 */ /* 0x002fe20008010019 */
[-C--:B------:R-:W-:Y:S01]  /*3c20*/  ISETP.GE.AND P2, PT, R35, R3.reuse, PT ;  /* 0x000000032300720c */ /* 0x080fe20003f46270 */
[----:B------:R-:W1:Y:S01]  /*3c30*/  I2F R24, R32 ;  /* 0x0000002000187306 */ /* 0x000e620000201400 */
[----:B------:R-:W-:Y:S01]  /*3c40*/  FSEL R105, R105, -INF , !P0 ;  /* 0xff80000069697808 */ /* 0x000fe20004000000 */
[----:B------:R-:W-:Y:S01]  /*3c50*/  FFMA.FTZ R101, R33, UR4, R101 ;  /* 0x0000000421657c23 */ /* 0x000fe20008010065 */
[----:B------:R-:W-:Y:S01]  /*3c60*/  ISETP.GE.AND P0, PT, R35, R186, PT ;  /* 0x000000ba2300720c */ /* 0x000fe20003f06270 */
[----:B------:R-:W-:Y:S01]  /*3c70*/  FFMA.FTZ R27, R33, UR4, R27 ;  /* 0x00000004211b7c23 */ /* 0x000fe2000801001b */
[----:B------:R-:W-:Y:S01]  /*3c80*/  FSEL R157, R25, -INF , !P2 ;  /* 0xff800000199d7808 */ /* 0x000fe20005000000 */
[C---:B--2---:R-:W-:Y:S01]  /*3c90*/  FFMA.FTZ R20, R26.reuse, UR4, R20 ;  /* 0x000000041a147c23 */ /* 0x044fe20008010014 */
[----:B------:R-:W-:Y:S01]  /*3ca0*/  IADD3 R25, R159, 0x58, RZ ;  /* 0x000000589f197810 */ /* 0x000fe20007ffe0ff */
[C---:B------:R-:W-:Y:S01]  /*3cb0*/  FFMA.FTZ R96, R26.reuse, UR4, R96 ;  /* 0x000000041a607c23 */ /* 0x040fe20008010060 */
[----:B------:R-:W-:Y:S01]  /*3cc0*/  FSEL R141, R101, -INF , !P0 ;  /* 0xff800000658d7808 */ /* 0x000fe20004000000 */
[----:B------:R-:W-:Y:S01]  /*3cd0*/  FFMA.FTZ R101, R26, UR4, R22 ;  /* 0x000000041a657c23 */ /* 0x000fe20008010016 */
[----:B------:R-:W-:Y:S01]  /*3ce0*/  FSEL R142, R100, -INF , !P6 ;  /* 0xff800000648e7808 */ /* 0x000fe20007000000 */
[----:B------:R-:W2:Y:S01]  /*3cf0*/  I2F R22, R25 ;  /* 0x0000001900167306 */ /* 0x000ea20000201400 */
[----:B------:R-:W-:Y:S01]  /*3d00*/  FSEL R29, R29, -INF , !P1 ;  /* 0xff8000001d1d7808 */ /* 0x000fe20004800000 */
[----:B------:R-:W-:Y:S01]  /*3d10*/  FFMA.FTZ R98, R26, UR4, R98 ;  /* 0x000000041a627c23 */ /* 0x000fe20008010062 */
[----:B------:R-:W-:Y:S01]  /*3d20*/  ISETP.GE.AND P6, PT, R35, R2, PT ;  /* 0x000000022300720c */ /* 0x000fe20003fc6270 */
[C---:B-1----:R-:W-:Y:S01]  /*3d30*/  FFMA.FTZ R21, R24.reuse, UR4, R21 ;  /* 0x0000000418157c23 */ /* 0x042fe20008010015 */
[----:B------:R-:W-:Y:S01]  /*3d40*/  ISETP.GE.AND P1, PT, R31, R3, PT ;  /* 0x000000031f00720c */ /* 0x000fe20003f26270 */
[C---:B------:R-:W-:Y:S01]  /*3d50*/  FFMA.FTZ R23, R24.reuse, UR4, R23 ;  /* 0x0000000418177c23 */ /* 0x040fe20008010017 */
[----:B------:R-:W-:Y:S01]  /*3d60*/  IADD3 R26, R159, 0x59, RZ ;  /* 0x000000599f1a7810 */ /* 0x000fe20007ffe0ff */
[----:B------:R-:W-:Y:S01]  /*3d70*/  FFMA.FTZ R103, R33, UR4, R103 ;  /* 0x0000000421677c23 */ /* 0x000fe20008010067 */
[----:B------:R-:W-:Y:S01]  /*3d80*/  FSEL R145, R27, -INF , !P6 ;  /* 0xff8000001b917808 */ /* 0x000fe20007000000 */
[----:B------:R-:W-:Y:S01]  /*3d90*/  FFMA.FTZ R99, R24, UR4, R99 ;  /* 0x0000000418637c23 */ /* 0x000fe20008010063 */
[----:B------:R-:W-:-:S02]  /*3da0*/  FSEL R112, R20, -INF , !P1 ;  /* 0xff80000014707808 */ /* 0x000fc40004800000 */
[----:B------:R-:W-:Y:S01]  /*3db0*/  ISETP.GE.AND P6, PT, R32, R3, PT ;  /* 0x000000032000720c */ /* 0x000fe20003fc6270 */
[----:B------:R-:W1:Y:S01]  /*3dc0*/  I2F R20, R26 ;  /* 0x0000001a00147306 */ /* 0x000e620000201400 */
[----:B------:R-:W-:Y:S01]  /*3dd0*/  FSEL R106, R102, -INF , !P5 ;  /* 0xff800000666a7808 */ /* 0x000fe20006800000 */
[C---:B--2---:R-:W-:Y:S01]  /*3de0*/  FFMA.FTZ R100, R22.reuse, UR4, R18 ;  /* 0x0000000416647c23 */ /* 0x044fe20008010012 */
[----:B------:R-:W-:Y:S01]  /*3df0*/  FSEL R116, R21, -INF , !P6 ;  /* 0xff80000015747808 */ /* 0x000fe20007000000 */
[C---:B------:R-:W-:Y:S01]  /*3e00*/  FFMA.FTZ R16, R22.reuse, UR4, R16 ;  /* 0x0000000416107c23 */ /* 0x040fe20008010010 */
[----:B------:R-:W-:Y:S01]  /*3e10*/  IADD3 R21, R159, 0x60, RZ ;  /* 0x000000609f157810 */ /* 0x000fe20007ffe0ff */
[C---:B------:R-:W-:Y:S01]  /*3e20*/  FFMA.FTZ R92, R22.reuse, UR4, R92 ;  /* 0x00000004165c7c23 */ /* 0x040fe2000801005c */
[C---:B------:R-:W-:Y:S01]  /*3e30*/  ISETP.GE.AND P5, PT, R31.reuse, R186, PT ;  /* 0x000000ba1f00720c */ /* 0x040fe20003fa6270 */
[----:B------:R-:W-:Y:S01]  /*3e40*/  FFMA.FTZ R94, R22, UR4, R94 ;  /* 0x00000004165e7c23 */ /* 0x000fe2000801005e */
[----:B------:R-:W-:Y:S01]  /*3e50*/  ISETP.GE.AND P0, PT, R31, R2, PT ;  /* 0x000000021f00720c */ /* 0x000fe20003f06270 */
[----:B------:R-:W2:Y:S01]  /*3e60*/  I2F R18, R21 ;  /* 0x0000001500127306 */ /* 0x000ea20000201400 */
[----:B------:R-:W-:-:S02]  /*3e70*/  FSEL R158, R96, -INF , !P5 ;  /* 0xff800000609e7808 */ /* 0x000fc40006800000 */
[----:B------:R-:W-:Y:S02]  /*3e80*/  FSEL R101, R101, -INF , !P0 ;  /* 0xff80000065657808 */ /* 0x000fe40004000000 */
[----:B------:R-:W-:Y:S01]  /*3e90*/  ISETP.GE.AND P5, PT, R32, R2, PT ;  /* 0x000000022000720c */ /* 0x000fe20003fa6270 */
[C---:B-1----:R-:W-:Y:S01]  /*3ea0*/  FFMA.FTZ R17, R20.reuse, UR4, R17 ;  /* 0x0000000414117c23 */ /* 0x042fe20008010011 */
[----:B------:R-:W-:Y:S01]  /*3eb0*/  ISETP.GE.AND P0, PT, R25, R3, PT ;  /* 0x000000031900720c */ /* 0x000fe20003f06270 */
[C---:B------:R-:W-:Y:S01]  /*3ec0*/  FFMA.FTZ R19, R20.reuse, UR4, R19 ;  /* 0x0000000414137c23 */ /* 0x040fe20008010013 */
[----:B------:R-:W-:Y:S01]  /*3ed0*/  IADD3 R22, R159, 0x61, RZ ;  /* 0x000000619f167810 */ /* 0x000fe20007ffe0ff */
[C---:B------:R-:W-:Y:S01]  /*3ee0*/  FFMA.FTZ R93, R20.reuse, UR4, R93 ;  /* 0x00000004145d7c23 */ /* 0x040fe2000801005d */
[----:B------:R-:W-:Y:S01]  /*3ef0*/  FSEL R109, R23, -INF , !P5 ;  /* 0xff800000176d7808 */ /* 0x000fe20006800000 */
[----:B------:R-:W-:Y:S01]  /*3f00*/  FFMA.FTZ R95, R20, UR4, R95 ;  /* 0x00000004145f7c23 */ /* 0x000fe2000801005f */
[----:B------:R-:W-:-:S02]  /*3f10*/  FSEL R117, R16, -INF , !P0 ;  /* 0xff80000010757808 */ /* 0x000fc40004000000 */
[----:B------:R-:W-:Y:S01]  /*3f20*/  ISETP.GE.AND P5, PT, R26, R3, PT ;  /* 0x000000031a00720c */ /* 0x000fe20003fa6270 */
[----:B------:R-:W1:Y:S01]  /*3f30*/  I2F R16, R22 ;  /* 0x0000001600107306 */ /* 0x000e620000201400 */
[-C--:B------:R-:W-:Y:S01]  /*3f40*/  ISETP.GE.AND P3, PT, R31, R185.reuse, PT ;  /* 0x000000b91f00720c */ /* 0x080fe20003f66270 */
[----:B------:R-:W-:Y:S01]  /*3f50*/  FFMA.FTZ R31, R24, UR4, R97 ;  /* 0x00000004181f7c23 */ /* 0x000fe20008010061 */
[----:B------:R-:W-:Y:S01]  /*3f60*/  ISETP.GE.AND P4, PT, R35, R185, PT ;  /* 0x000000b92300720c */ /* 0x000fe20003f86270 */
[C---:B--2---:R-:W-:Y:S01]  /*3f70*/  FFMA.FTZ R35, R18.reuse, UR4, R14 ;  /* 0x0000000412237c23 */ /* 0x044fe2000801000e */
[----:B------:R-:W-:Y:S01]  /*3f80*/  FSEL R119, R17, -INF , !P5 ;  /* 0xff80000011777808 */ /* 0x000fe20006800000 */
[C---:B------:R-:W-:Y:S01]  /*3f90*/  FFMA.FTZ R12, R18.reuse, UR4, R12 ;  /* 0x00000004120c7c23 */ /* 0x040fe2000801000c */
[----:B------:R-:W-:Y:S01]  /*3fa0*/  IADD3 R17, R159, 0x68, RZ ;  /* 0x000000689f117810 */ /* 0x000fe20007ffe0ff */
[----:B------:R-:W-:Y:S01]  /*3fb0*/  FFMA.FTZ R88, R18, UR4, R88 ;  /* 0x0000000412587c23 */ /* 0x000fe20008010058 */
[----:B------:R-:W-:Y:S01]  /*3fc0*/  FSEL R113, R98, -INF , !P3 ;  /* 0xff80000062717808 */ /* 0x000fe20005800000 */
[----:B------:R-:W-:Y:S01]  /*3fd0*/  FFMA.FTZ R90, R18, UR4, R90 ;  /* 0x00000004125a7c23 */ /* 0x000fe2000801005a */
[----:B------:R-:W-:Y:S01]  /*3fe0*/  FSEL R107, R103, -INF , !P4 ;  /* 0xff800000676b7808 */ /* 0x000fe20006000000 */
[----:B------:R-:W2:Y:S01]  /*3ff0*/  I2F R14, R17 ;  /* 0x00000011000e7306 */ /* 0x000ea20000201400 */
[----:B------:R-:W-:-:S02]  /*4000*/  ISETP.GE.AND P3, PT, R25, R186, PT ;  /* 0x000000ba1900720c */ /* 0x000fc40003f66270 */
[----:B------:R-:W-:Y:S01]  /*4010*/  ISETP.GE.AND P4, PT, R32, R186, PT ;  /* 0x000000ba2000720c */ /* 0x000fe20003f86270 */
[----:B-1----:R-:W-:Y:S01]  /*4020*/  FFMA.FTZ R13, R16, UR4, R13 ;  /* 0x00000004100d7c23 */ /* 0x002fe2000801000d */
[----:B------:R-:W-:Y:S01]  /*4030*/  FSEL R135, R92, -INF , !P3 ;  /* 0xff8000005c877808 */ /* 0x000fe20005800000 */
[C---:B------:R-:W-:Y:S01]  /*4040*/  FFMA.FTZ R15, R16.reuse, UR4, R15 ;  /* 0x00000004100f7c23 */ /* 0x040fe2000801000f */
[----:B------:R-:W-:Y:S01]  /*4050*/  FSEL R31, R31, -INF , !P4 ;  /* 0xff8000001f1f7808 */ /* 0x000fe20006000000 */
[----:B------:R-:W-:Y:S01]  /*4060*/  FFMA.FTZ R89, R16, UR4, R89 ;  /* 0x0000000410597c23 */ /* 0x000fe20008010059 */
[-C--:B------:R-:W-:Y:S01]  /*4070*/  ISETP.GE.AND P3, PT, R26, R2.reuse, PT ;  /* 0x000000021a00720c */ /* 0x080fe20003f66270 */
[----:B------:R-:W-:Y:S01]  /*4080*/  FFMA.FTZ R91, R16, UR4, R91 ;  /* 0x00000004105b7c23 */ /* 0x000fe2000801005b */
[----:B------:R-:W-:Y:S02]  /*4090*/  ISETP.GE.AND P4, PT, R25, R2, PT ;  /* 0x000000021900720c */ /* 0x000fe40003f86270 */
[----:B------:R-:W-:-:S02]  /*40a0*/  FSEL R108, R19, -INF , !P3 ;  /* 0xff800000136c7808 */ /* 0x000fc40005800000 */
[----:B------:R-:W-:Y:S01]  /*40b0*/  ISETP.GE.AND P2, PT, R32, R185, PT ;  /* 0x000000b92000720c */ /* 0x000fe20003f46270 */
[----:B--2---:R-:W-:Y:S01]  /*40c0*/  FFMA.FTZ R33, R14, UR4, R10 ;  /* 0x000000040e217c23 */ /* 0x004fe2000801000a */
[----:B------:R-:W-:Y:S01]  /*40d0*/  FSEL R100, R100, -INF , !P4 ;  /* 0xff80000064647808 */ /* 0x000fe20006000000 */
[----:B------:R-:W-:Y:S01]  /*40e0*/  FFMA.FTZ R86, R14, UR4, R86 ;  /* 0x000000040e567c23 */ /* 0x000fe20008010056 */
[-C--:B------:R-:W-:Y:S01]  /*40f0*/  ISETP.GE.AND P3, PT, R22, R3.reuse, PT ;  /* 0x000000031600720c */ /* 0x080fe20003f66270 */
[C---:B------:R-:W-:Y:S01]  /*4100*/  FFMA.FTZ R8, R14.reuse, UR4, R8 ;  /* 0x000000040e087c23 */ /* 0x040fe20008010008 */
[----:B------:R-:W-:Y:S01]  /*4110*/  ISETP.GE.AND P4, PT, R21, R3, PT ;  /* 0x000000031500720c */ /* 0x000fe20003f86270 */
[----:B------:R-:W-:Y:S01]  /*4120*/  FFMA.FTZ R84, R14, UR4, R84 ;  /* 0x000000040e547c23 */ /* 0x000fe20008010054 */
[----:B------:R-:W-:Y:S02]  /*4130*/  IADD3 R18, R159, 0x69, RZ ;  /* 0x000000699f127810 */ /* 0x000fe40007ffe0ff */
[----:B------:R-:W-:-:S02]  /*4140*/  FSEL R114, R99, -INF , !P2 ;  /* 0xff80000063727808 */ /* 0x000fc40005000000 */
[----:B------:R-:W-:Y:S02]  /*4150*/  FSEL R103, R13, -INF , !P3 ;  /* 0xff8000000d677808 */ /* 0x000fe40005800000 */
[----:B------:R-:W-:Y:S02]  /*4160*/  FSEL R99, R12, -INF , !P4 ;  /* 0xff8000000c637808 */ /* 0x000fe40006000000 */
[----:B------:R-:W-:Y:S01]  /*4170*/  IADD3 R13, R159, 0x70, RZ ;  /* 0x000000709f0d7810 */ /* 0x000fe20007ffe0ff */
[----:B------:R-:W1:Y:S01]  /*4180*/  I2F R12, R18 ;  /* 0x00000012000c7306 */ /* 0x000e620000201400 */
[----:B------:R-:W-:Y:S02]  /*4190*/  ISETP.GE.AND P1, PT, R25, R185, PT ;  /* 0x000000b91900720c */ /* 0x000fe40003f26270 */
[----:B------:R-:W-:Y:S02]  /*41a0*/  ISETP.GE.AND P2, PT, R26, R186, PT ;  /* 0x000000ba1a00720c */ /* 0x000fe40003f46270 */
[----:B------:R-:W-:-:S02]  /*41b0*/  FSEL R120, R94, -INF , !P1 ;  /* 0xff8000005e787808 */ /* 0x000fc40004800000 */
[----:B------:R-:W-:Y:S01]  /*41c0*/  ISETP.GE.AND P1, PT, R21, R186, PT ;  /* 0x000000ba1500720c */ /* 0x000fe20003f26270 */
[----:B------:R-:W2:Y:S01]  /*41d0*/  I2F R10, R13 ;  /* 0x0000000d000a7306 */ /* 0x000ea20000201400 */
[----:B------:R-:W-:Y:S02]  /*41e0*/  FSEL R144, R93, -INF , !P2 ;  /* 0xff8000005d907808 */ /* 0x000fe40005000000 */
[----:B------:R-:W-:Y:S02]  /*41f0*/  FSEL R148, R88, -INF , !P1 ;  /* 0xff80000058947808 */ /* 0x000fe40004800000 */
[-C--:B------:R-:W-:Y:S02]  /*4200*/  ISETP.GE.AND P1, PT, R22, R2.reuse, PT ;  /* 0x000000021600720c */ /* 0x080fe40003f26270 */
[----:B------:R-:W-:Y:S01]  /*4210*/  ISETP.GE.AND P2, PT, R21, R2, PT ;  /* 0x000000021500720c */ /* 0x000fe20003f46270 */
[C---:B-1----:R-:W-:Y:S01]  /*4220*/  FFMA.FTZ R9, R12.reuse, UR4, R9 ;  /* 0x000000040c097c23 */ /* 0x042fe20008010009 */
[----:B------:R-:W-:Y:S01]  /*4230*/  ISETP.GE.AND P4, PT, R17, R185, PT ;  /* 0x000000b91100720c */ /* 0x000fe20003f86270 */
[C---:B------:R-:W-:Y:S01]  /*4240*/  FFMA.FTZ R87, R12.reuse, UR4, R87 ;  /* 0x000000040c577c23 */ /* 0x040fe20008010057 */
[----:B------:R-:W-:Y:S01]  /*4250*/  FSEL R34, R15, -INF , !P1 ;  /* 0xff8000000f227808 */ /* 0x000fe20004800000 */
[----:B------:R-:W-:Y:S01]  /*4260*/  FFMA.FTZ R11, R12, UR4, R11 ;  /* 0x000000040c0b7c23 */ /* 0x000fe2000801000b */
[-C--:B------:R-:W-:Y:S01]  /*4270*/  ISETP.GE.AND P1, PT, R18, R3.reuse, PT ;  /* 0x000000031200720c */ /* 0x080fe20003f26270 */
        /* <DEDUP_REMOVED lines=8> */
[----:B------:R-:W-:Y:S02]  /*4300*/  IADD3 R14, R159, 0x71, RZ ;  /* 0x000000719f0e7810 */ /* 0x000fe40007ffe0ff */
[----:B------:R-:W-:Y:S02]  /*4310*/  FSEL R98, R9, -INF , !P1 ;  /* 0xff80000009627808 */ /* 0x000fe40004800000 */
[----:B------:R-:W-:Y:S02]  /*4320*/  IADD3 R9, R159, 0x78, RZ ;  /* 0x000000789f097810 */ /* 0x000fe40007ffe0ff */
[----:B------:R-:W-:Y:S02]  /*4330*/  FSEL R102, R8, -INF , !P2 ;  /* 0xff80000008667808 */ /* 0x000fe40005000000 */
[----:B------:R-:W-:Y:S01]  /*4340*/  FSEL R146, R80, -INF , !P4 ;  /* 0xff80000050927808 */ /* 0x000fe20006000000 */
[----:B------:R-:W1:Y:S01]  /*4350*/  I2F R8, R14 ;  /* 0x0000000e00087306 */ /* 0x000e620000201400 */
[----:B------:R-:W-:Y:S01]  /*4360*/  FFMA.FTZ R80, R10, UR4, R4 ;  /* 0x000000040a507c23 */ /* 0x000fe20008010004 */
[----:B------:R-:W-:-:S02]  /*4370*/  ISETP.GE.AND P0, PT, R21, R185, PT ;  /* 0x000000b91500720c */ /* 0x000fc40003f06270 */
[-C--:B------:R-:W-:Y:S02]  /*4380*/  ISETP.GE.AND P3, PT, R18, R185.reuse, PT ;  /* 0x000000b91200720c */ /* 0x080fe40003f66270 */
[----:B------:R-:W-:Y:S02]  /*4390*/  FSEL R123, R90, -INF , !P0 ;  /* 0xff8000005a7b7808 */ /* 0x000fe40004000000 */
[----:B------:R-:W2:Y:S01]  /*43a0*/  I2F R4, R9 ;  /* 0x0000000900047306 */ /* 0x000ea20000201400 */
[----:B------:R-:W-:Y:S02]  /*43b0*/  ISETP.GE.AND P0, PT, R17, R186, PT ;  /* 0x000000ba1100720c */ /* 0x000fe40003f06270 */
[-C--:B------:R-:W-:Y:S02]  /*43c0*/  ISETP.GE.AND P2, PT, R13, R185.reuse, PT ;  /* 0x000000b90d00720c */ /* 0x080fe40003f46270 */
[----:B------:R-:W-:Y:S02]  /*43d0*/  FSEL R147, R84, -INF , !P0 ;  /* 0xff80000054937808 */ /* 0x000fe40004000000 */
[----:B------:R-:W-:Y:S01]  /*43e0*/  ISETP.GE.AND P0, PT, R18, R2, PT ;  /* 0x000000021200720c */ /* 0x000fe20003f06270 */
[C---:B-1----:R-:W-:Y:S01]  /*43f0*/  FFMA.FTZ R81, R8.reuse, UR4, R81 ;  /* 0x0000000408517c23 */ /* 0x042fe20008010051 */
[----:B------:R-:W-:Y:S01]  /*4400*/  FSEL R143, R87, -INF , !P3 ;  /* 0xff800000578f7808 */ /* 0x000fe20005800000 */
        /* <DEDUP_REMOVED lines=8> */
[----:B------:R-:W-:Y:S01]  /*4490*/  FFMA.FTZ R76, R4, UR4, R76 ;  /* 0x00000004044c7c23 */ /* 0x000fe2000801004c */
[----:B------:R-:W-:Y:S01]  /*44a0*/  ISETP.GE.AND P0, PT, R14, R3, PT ;  /* 0x000000030e00720c */ /* 0x000fe20003f06270 */
[----:B------:R-:W-:Y:S01]  /*44b0*/  FFMA.FTZ R66, R4, UR4, R66 ;  /* 0x0000000404427c23 */ /* 0x000fe20008010042 */
[----:B------:R-:W-:-:S02]  /*44c0*/  ISETP.GE.AND P4, PT, R14, R2, PT ;  /* 0x000000020e00720c */ /* 0x000fc40003f86270 */
[-C--:B------:R-:W-:Y:S02]  /*44d0*/  ISETP.GE.AND P2, PT, R9, R186.reuse, PT ;  /* 0x000000ba0900720c */ /* 0x080fe40003f46270 */
[----:B------:R-:W-:Y:S02]  /*44e0*/  FSEL R153, R81, -INF , !P3 ;  /* 0xff80000051997808 */ /* 0x000fe40005800000 */
[----:B------:R-:W-:Y:S02]  /*44f0*/  FSEL R155, R83, -INF , !P1 ;  /* 0xff800000539b7808 */ /* 0x000fe40004800000 */
[----:B------:R-:W-:Y:S02]  /*4500*/  FSEL R81, R5, -INF , !P0 ;  /* 0xff80000005517808 */ /* 0x000fe40004000000 */
[----:B------:R-:W-:Y:S01]  /*4510*/  FSEL R68, R7, -INF , !P4 ;  /* 0xff80000007447808 */ /* 0x000fe20006000000 */
[----:B------:R-:W1:Y:S01]  /*4520*/  I2F R5, R159 ;  /* 0x0000009f00057306 */ /* 0x000e620000201400 */
[----:B------:R-:W-:Y:S01]  /*4530*/  FSEL R156, R64, -INF , !P2 ;  /* 0xff800000409c7808 */ /* 0x000fe20005000000 */
[----:B------:R-:W-:Y:S01]  /*4540*/  FFMA.FTZ R64, R4, UR4, R78 ;  /* 0x0000000404407c23 */ /* 0x000fe2000801004e */
[----:B------:R-:W-:-:S02]  /*4550*/  ISETP.GE.AND P1, PT, R159, R186, PT ;  /* 0x000000ba9f00720c */ /* 0x000fc40003f26270 */
[C---:B------:R-:W-:Y:S02]  /*4560*/  ISETP.GE.AND P0, PT, R159.reuse, R185, PT ;  /* 0x000000b99f00720c */ /* 0x040fe40003f06270 */
[C---:B------:R-:W-:Y:S02]  /*4570*/  ISETP.GE.AND P4, PT, R159.reuse, R3, PT ;  /* 0x000000039f00720c */ /* 0x040fe40003f86270 */
[----:B------:R-:W-:Y:S02]  /*4580*/  ISETP.GE.AND P2, PT, R159, R2, PT ;  /* 0x000000029f00720c */ /* 0x000fe40003f46270 */
[-C--:B------:R-:W-:Y:S02]  /*4590*/  ISETP.GE.AND P6, PT, R26, R185.reuse, PT ;  /* 0x000000b91a00720c */ /* 0x080fe40003fc6270 */
[C---:B------:R-:W-:Y:S02]  /*45a0*/  ISETP.GE.AND P5, PT, R22.reuse, R185, PT ;  /* 0x000000b91600720c */ /* 0x040fe40003fa6270 */
[----:B------:R-:W-:Y:S01]  /*45b0*/  FSEL R121, R95, -INF , !P6 ;  /* 0xff8000005f797808 */ /* 0x000fe20007000000 */
[----:B-1----:R-:W-:Y:S01]  /*45c0*/  FFMA.FTZ R138, R5, UR4, R138 ;  /* 0x00000004058a7c23 */ /* 0x002fe2000801008a */
[----:B------:R-:W-:Y:S01]  /*45d0*/  IADD3 R159, R159, 0x79, RZ ;  /* 0x000000799f9f7810 */ /* 0x000fe20007ffe0ff */
[C---:B------:R-:W-:Y:S01]  /*45e0*/  FFMA.FTZ R7, R5.reuse, UR4, R136 ;  /* 0x0000000405077c23 */ /* 0x040fe20008010088 */
[----:B------:R-:W-:Y:S01]  /*45f0*/  ISETP.GE.AND P6, PT, R22, R186, PT ;  /* 0x000000ba1600720c */ /* 0x000fe20003fc6270 */
[----:B------:R-:W-:Y:S01]  /*4600*/  FFMA.FTZ R60, R5, UR4, R60 ;  /* 0x00000004053c7c23 */ /* 0x000fe2000801003c */
[----:B------:R-:W1:Y:S01]  /*4610*/  I2F R4, R159 ;  /* 0x0000009f00047306 */ /* 0x000e620000201400 */
[----:B------:R-:W-:-:S02]  /*4620*/  FSEL R125, R91, -INF , !P5 ;  /* 0xff8000005b7d7808 */ /* 0x000fc40006800000 */
[----:B------:R-:W-:Y:S02]  /*4630*/  FSEL R150, R89, -INF , !P6 ;  /* 0xff80000059967808 */ /* 0x000fe40007000000 */
[----:B------:R-:W-:Y:S02]  /*4640*/  ISETP.GE.AND P6, PT, R17, R2, PT ;  /* 0x000000021100720c */ /* 0x000fe40003fc6270 */
[----:B------:R-:W-:Y:S02]  /*4650*/  ISETP.GE.AND P5, PT, R18, R186, PT ;  /* 0x000000ba1200720c */ /* 0x000fe40003fa6270 */
[----:B------:R-:W-:Y:S02]  /*4660*/  FSEL R33, R33, -INF , !P6 ;  /* 0xff80000021217808 */ /* 0x000fe40007000000 */
[----:B------:R-:W-:Y:S02]  /*4670*/  FSEL R149, R85, -INF , !P5 ;  /* 0xff80000055957808 */ /* 0x000fe40006800000 */
[----:B------:R-:W-:-:S02]  /*4680*/  ISETP.GE.AND P6, PT, R13, R3, PT ;  /* 0x000000030d00720c */ /* 0x000fc40003fc6270 */
[----:B------:R-:W-:Y:S01]  /*4690*/  ISETP.GE.AND P5, PT, R13, R2, PT ;  /* 0x000000020d00720c */ /* 0x000fe20003fa6270 */
[----:B-1----:R-:W-:Y:S01]  /*46a0*/  FFMA.FTZ R65, R4, UR4, R65 ;  /* 0x0000000404417c23 */ /* 0x002fe20008010041 */
[----:B------:R-:W-:Y:S01]  /*46b0*/  FSEL R80, R80, -INF , !P6 ;  /* 0xff80000050507808 */ /* 0x000fe20007000000 */
[----:B------:R-:W-:Y:S01]  /*46c0*/  FFMA.FTZ R67, R4, UR4, R67 ;  /* 0x0000000404437c23 */ /* 0x000fe20008010043 */
[----:B------:R-:W-:Y:S01]  /*46d0*/  FSEL R69, R6, -INF , !P5 ;  /* 0xff80000006457808 */ /* 0x000fe20006800000 */
[C---:B------:R-:W-:Y:S01]  /*46e0*/  FFMA.FTZ R77, R4.reuse, UR4, R77 ;  /* 0x00000004044d7c23 */ /* 0x040fe2000801004d */
[----:B------:R-:W-:Y:S01]  /*46f0*/  ISETP.GE.AND P6, PT, R9, R185, PT ;  /* 0x000000b90900720c */ /* 0x000fe20003fc6270 */
[----:B------:R-:W-:Y:S01]  /*4700*/  FFMA.FTZ R71, R4, UR4, R79 ;  /* 0x0000000404477c23 */ /* 0x000fe2000801004f */
[----:B------:R-:W-:Y:S01]  /*4710*/  FSEL R4, R138, -INF , !P0 ;  /* 0xff8000008a047808 */ /* 0x000fe20004000000 */
[----:B------:R-:W-:Y:S01]  /*4720*/  FFMA.FTZ R6, R5, UR4, R62 ;  /* 0x0000000405067c23 */ /* 0x000fe2000801003e */
[----:B------:R-:W-:-:S02]  /*4730*/  PLOP3.LUT P0, PT, PT, PT, UP0, 0x80, 0x0 ;  /* 0x000000000000781c */ /* 0x000fc40003f0f008 */
[C---:B------:R-:W-:Y:S02]  /*4740*/  ISETP.GE.AND P5, PT, R9.reuse, R3, PT ;  /* 0x000000030900720c */ /* 0x040fe40003fa6270 */
[----:B------:R-:W-:Y:S02]  /*4750*/  ISETP.GE.AND P3, PT, R9, R2, PT ;  /* 0x000000020900720c */ /* 0x000fe40003f66270 */
[----:B------:R-:W-:Y:S02]  /*4760*/  FSEL R124, R66, -INF , !P6 ;  /* 0xff800000427c7808 */ /* 0x000fe40007000000 */
[----:B------:R-:W-:Y:S02]  /*4770*/  FSEL R78, R76, -INF , !P5 ;  /* 0xff8000004c4e7808 */ /* 0x000fe40006800000 */
[----:B------:R-:W-:Y:S02]  /*4780*/  FSEL R64, R64, -INF , !P3 ;  /* 0xff80000040407808 */ /* 0x000fe40005800000 */
[----:B------:R-:W-:-:S02]  /*4790*/  FSEL R7, R7, -INF , !P1 ;  /* 0xff80000007077808 */ /* 0x000fc40004800000 */
[C---:B------:R-:W-:Y:S02]  /*47a0*/  ISETP.GE.AND P6, PT, R159.reuse, R186, PT ;  /* 0x000000ba9f00720c */ /* 0x040fe40003fc6270 */
        /* <DEDUP_REMOVED lines=63> */
.L_x_322:
[----:B------:R-:W-:Y:S05]  /*4ba0*/  BSYNC B0 ;  /* 0x0000000000007941 */ /* 0x000fea0003800000 */
.L_x_321:
[----:B------:R-:W0:Y:S02]  /*4bb0*/  LDGDEPBAR ;  /* 0x00000000000079af */ /* 0x000e240000000000 */
.L_x_320:
[----:B------:R-:W-:Y:S01]  /*4bc0*/  FMNMX.FTZ R12, R7, R197, !PT ;  /* 0x000000c5070c7209 */ /* 0x000fe20007810000 */
[----:B------:R-:W-:Y:S01]  /*4bd0*/  USHF.L.U32 UR7, UR30, 0x2, URZ ;  /* 0x000000021e077899 */ /* 0x000fe2000800063f */
[----:B------:R-:W-:Y:S01]  /*4be0*/  FMNMX.FTZ R15, R5, R72, !PT ;  /* 0x00000048050f7209 */ /* 0x000fe20007810000 */
[----:B------:R-:W-:Y:S01]  /*4bf0*/  IMAD.WIDE.U32 R96, R241, -0x2daee0ad, RZ ;  /* 0xd2511f53f1607825 */ /* 0x000fe200078e00ff */
[----:B------:R-:W-:Y:S01]  /*4c00*/  FMNMX.FTZ R12, R61, R12, !PT ;  /* 0x0000000c3d0c7209 */ /* 0x000fe20007810000 */
[----:B------:R-:W-:Y:S01]  /*4c10*/  UIADD3 UR17, UR32, -0x61c88647, URZ ;  /* 0x9e3779b920117890 */ /* 0x000fe2000fffe03f */
[----:B------:R-:W-:Y:S01]  /*4c20*/  FMNMX.FTZ R15, R58, R15, !PT ;  /* 0x0000000f3a0f7209 */ /* 0x000fe20007810000 */
[----:B-1----:R-:W-:Y:S01]  /*4c30*/  IMAD.U32 R20, RZ, RZ, UR7 ;  /* 0x00000007ff147e24 */ /* 0x002fe2000f8e00ff */
[----:B------:R-:W-:Y:S01]  /*4c40*/  FMNMX.FTZ R12, R201, R12, !PT ;  /* 0x0000000cc90c7209 */ /* 0x000fe20007810000 */
[----:B------:R-:W-:Y:S01]  /*4c50*/  IMAD.WIDE.U32 R244, R242, -0x326172a9, RZ ;  /* 0xcd9e8d57f2f47825 */ /* 0x000fe200078e00ff */
[----:B------:R-:W-:Y:S01]  /*4c60*/  FMNMX.FTZ R15, R57, R15, !PT ;  /* 0x0000000f390f7209 */ /* 0x000fe20007810000 */
[----:B------:R-:W-:Y:S01]  /*4c70*/  UIADD3 UR16, UR33, -0x4498517b, URZ ;  /* 0xbb67ae8521107890 */ /* 0x000fe2000fffe03f */
[----:B------:R-:W-:Y:S01]  /*4c80*/  FMNMX.FTZ R12, R59, R12, !PT ;  /* 0x0000000c3b0c7209 */ /* 0x000fe20007810000 */
[----:B------:R-:W-:Y:S01]  /*4c90*/  UIADD3 UR14, UR33, 0x76cf5d0a, URZ ;  /* 0x76cf5d0a210e7890 */ /* 0x000fe2000fffe03f */
[----:B------:R-:W-:Y:S01]  /*4ca0*/  FMNMX.FTZ R15, R198, R15, !PT ;  /* 0x0000000fc60f7209 */ /* 0x000fe20007810000 */
[----:B------:R-:W-:Y:S01]  /*4cb0*/  UIADD3 UR15, UR32, 0x3c6ef372, URZ ;  /* 0x3c6ef372200f7890 */ /* 0x000fe2000fffe03f */
[----:B------:R-:W-:Y:S01]  /*4cc0*/  FMNMX.FTZ R12, R203, R12, !PT ;  /* 0x0000000ccb0c7209 */ /* 0x000fe20007810000 */
[----:B------:R-:W-:Y:S01]  /*4cd0*/  UIADD3 UR12, UR33, 0x32370b8f, URZ ;  /* 0x32370b8f210c7890 */ /* 0x000fe2000fffe03f */
[----:B------:R-:W-:Y:S01]  /*4ce0*/  FMNMX.FTZ R15, R199, R15, !PT ;  /* 0x0000000fc70f7209 */ /* 0x000fe20007810000 */
[----:B------:R-:W-:Y:S01]  /*4cf0*/  UIADD3 UR13, UR32, -0x255992d5, URZ ;  /* 0xdaa66d2b200d7890 */ /* 0x000fe2000fffe03f */
[----:B------:R-:W-:Y:S01]  /*4d00*/  FMNMX.FTZ R12, R204, R12, !PT ;  /* 0x0000000ccc0c7209 */ /* 0x000fe20007810000 */
[----:B------:R-:W-:Y:S01]  /*4d10*/  UIADD3 UR11, UR32, 0x78dde6e4, URZ ;  /* 0x78dde6e4200b7890 */ /* 0x000fe2000fffe03f */
[----:B------:R-:W-:Y:S01]  /*4d20*/  FMNMX.FTZ R15, R48, R15, !PT ;  /* 0x0000000f300f7209 */ /* 0x000fe20007810000 */
[----:B------:R-:W-:Y:S01]  /*4d30*/  UIADD3 UR8, UR33, -0x56f99767, URZ ;  /* 0xa906689921087890 */ /* 0x000fe2000fffe03f */
[----:B------:R-:W-:Y:S01]  /*4d40*/  FMNMX.FTZ R12, R210, R12, !PT ;  /* 0x0000000cd20c7209 */ /* 0x000fe20007810000 */
[----:B------:R-:W-:Y:S01]  /*4d50*/  UIADD3 UR10, UR33, -0x126145ec, URZ ;  /* 0xed9eba14210a7890 */ /* 0x000fe2000fffe03f */
[----:B------:R-:W-:Y:S01]  /*4d60*/  FMNMX.FTZ R15, R202, R15, !PT ;  /* 0x0000000fca0f7209 */ /* 0x000fe20007810000 */
[----:B------:R-:W-:Y:S01]  /*4d70*/  UIADD3 UR9, UR32, 0x1715609d, URZ ;  /* 0x1715609d20097890 */ /* 0x000fe2000fffe03f */
[----:B------:R-:W-:Y:S01]  /*4d80*/  FMNMX.FTZ R12, R134, R12, !PT ;  /* 0x0000000c860c7209 */ /* 0x000fe20007810000 */
[----:B------:R-:W-:Y:S01]  /*4d90*/  IMAD.SHL.U32 R231, R181, 0x2, RZ ;  /* 0x00000002b5e77824 */ /* 0x000fe200078e00ff */
[----:B------:R-:W-:Y:S01]  /*4da0*/  FMNMX.FTZ R15, R227, R15, !PT ;  /* 0x0000000fe30f7209 */ /* 0x000fe20007810000 */
[----:B------:R-:W-:Y:S01]  /*4db0*/  IMAD R180, R180, 0x10000, R180 ;  /* 0x00010000b4b47824 */ /* 0x000fe200078e02b4 */
[----:B------:R-:W-:Y:S01]  /*4dc0*/  FMNMX.FTZ R12, R164, R12, !PT ;  /* 0x0000000ca40c7209 */ /* 0x000fe20007810000 */
[----:B------:R-:W-:Y:S01]  /*4dd0*/  IMAD R240, R0, 0x2, R231 ;  /* 0x0000000200f07824 */ /* 0x000fe200078e02e7 */
[----:B------:R-:W-:Y:S01]  /*4de0*/  FMNMX.FTZ R15, R226, R15, !PT ;  /* 0x0000000fe20f7209 */ /* 0x000fe20007810000 */
[----:B------:R-:W-:Y:S01]  /*4df0*/  LDSM.16.MT88.4 R216, [R231+0x4000] ;  /* 0x00400000e7d8783b */ /* 0x000fe20000004200 */
[----:B------:R-:W-:Y:S01]  /*4e00*/  FMNMX.FTZ R12, R166, R12, !PT ;  /* 0x0000000ca60c7209 */ /* 0x000fe20007810000 */
[----:B------:R-:W-:Y:S01]  /*4e10*/  UIADD3 UR31, UR7, 0x1, URZ ;  /* 0x00000001071f7890 */ /* 0x000fe2000fffe03f */
[----:B------:R-:W-:Y:S01]  /*4e20*/  FMNMX.FTZ R15, R187, R15, !PT ;  /* 0x0000000fbb0f7209 */ /* 0x000fe20007810000 */
[----:B------:R-:W-:Y:S01]  /*4e30*/  STL.64 [R1], R2 ;  /* 0x0000000201007387 */ /* 0x000fe20000100a00 */
        /* <DEDUP_REMOVED lines=9> */
[----:B--2---:R-:W-:Y:S02]  /*4ed0*/  FMNMX.FTZ R11, R6, R193, !PT ;  /* 0x000000c1060b7209 */ /* 0x004fe40007810000 */
[----:B------:R-:W-:Y:S02]  /*4ee0*/  FMNMX.FTZ R12, R130, R12, !PT ;  /* 0x0000000c820c7209 */ /* 0x000fe40007810000 */
[----:B------:R-:W-:Y:S02]  /*4ef0*/  FMNMX.FTZ R15, R172, R15, !PT ;  /* 0x0000000fac0f7209 */ /* 0x000fe40007810000 */
[----:B------:R-:W-:-:S02]  /*4f00*/  FMNMX.FTZ R12, R140, R12, !PT ;  /* 0x0000000c8c0c7209 */ /* 0x000fc40007810000 */
[----:B------:R-:W-:Y:S02]  /*4f10*/  FMNMX.FTZ R11, R56, R11, !PT ;  /* 0x0000000b380b7209 */ /* 0x000fe40007810000 */
[----:B------:R-:W-:Y:S02]  /*4f20*/  FMNMX.FTZ R12, R142, R12, !PT ;  /* 0x0000000c8e0c7209 */ /* 0x000fe40007810000 */
[----:B------:R-:W-:Y:S02]  /*4f30*/  FMNMX.FTZ R15, R139, R15, !PT ;  /* 0x0000000f8b0f7209 */ /* 0x000fe40007810000 */
[----:B------:R-:W-:Y:S02]  /*4f40*/  FMNMX.FTZ R12, R141, R12, !PT ;  /* 0x0000000c8d0c7209 */ /* 0x000fe40007810000 */
[----:B------:R-:W-:Y:S02]  /*4f50*/  IADD3 R10, R242, 0x4, RZ ;  /* 0x00000004f20a7810 */ /* 0x000fe40007ffe0ff */
[----:B------:R-:W-:-:S02]  /*4f60*/  FMNMX.FTZ R12, R158, R12, !PT ;  /* 0x0000000c9e0c7209 */ /* 0x000fc40007810000 */
[----:B------:R-:W-:Y:S01]  /*4f70*/  FMNMX.FTZ R11, R196, R11, !PT ;  /* 0x0000000bc40b7209 */ /* 0x000fe20007810000 */
[----:B------:R-:W-:Y:S01]  /*4f80*/  IMAD.WIDE.U32 R224, R10, -0x326172a9, RZ ;  /* 0xcd9e8d570ae07825 */ /* 0x000fe200078e00ff */
        /* <DEDUP_REMOVED lines=8> */
[----:B------:R-:W-:Y:S02]  /*5010*/  FMNMX.FTZ R15, R154, R15, !PT ;  /* 0x0000000f9a0f7209 */ /* 0x000fe40007810000 */
[----:B------:R-:W-:Y:S02]  /*5020*/  FMNMX.FTZ R12, R150, R12, !PT ;  /* 0x0000000c960c7209 */ /* 0x000fe40007810000 */
[----:B------:R-:W-:Y:S02]  /*5030*/  FMNMX.FTZ R11, R53, R11, !PT ;  /* 0x0000000b350b7209 */ /* 0x000fe40007810000 */
[----:B------:R-:W-:-:S02]  /*5040*/  FMNMX.FTZ R12, R147, R12, !PT ;  /* 0x0000000c930c7209 */ /* 0x000fc40007810000 */
[----:B------:R-:W-:Y:S02]  /*5050*/  LOP3.LUT R8, R21, UR17, R224, 0x96, !PT ;  /* 0x0000001115087c12 */ /* 0x000fe4000f8e96e0 */
[----:B------:R-:W-:Y:S02]  /*5060*/  FMNMX.FTZ R15, R157, R15, !PT ;  /* 0x0000000f9d0f7209 */ /* 0x000fe40007810000 */
[----:B------:R-:W-:Y:S01]  /*5070*/  FMNMX.FTZ R12, R149, R12, !PT ;  /* 0x0000000c950c7209 */ /* 0x000fe20007810000 */
[----:B------:R-:W-:Y:S01]  /*5080*/  IMAD.WIDE.U32 R44, R8, -0x2daee0ad, RZ ;  /* 0xd2511f53082c7825 */ /* 0x000fe200078e00ff */
        /* <DEDUP_REMOVED lines=16> */
[----:B------:R-:W1:Y:S01]  /*5190*/  SHFL.BFLY PT, R13, R12, 0x2, 0x1f ;  /* 0x0c401f000c0d7f89 */ /* 0x000e6200000e0000 */
[----:B------:R-:W-:-:S02]  /*51a0*/  FMNMX.FTZ R8, R173, R8, !PT ;  /* 0x00000008ad087209 */ /* 0x000fc40007810000 */
[----:B------:R-:W-:Y:S02]  /*51b0*/  FMNMX.FTZ R14, R103, R14, !PT ;  /* 0x0000000e670e7209 */ /* 0x000fe40007810000 */
[----:B------:R-:W-:Y:S02]  /*51c0*/  FMNMX.FTZ R8, R161, R8, !PT ;  /* 0x00000008a1087209 */ /* 0x000fe40007810000 */
[----:B------:R-:W-:Y:S02]  /*51d0*/  LOP3.LUT R9, R182, UR32, RZ, 0x3c, !PT ;  /* 0x00000020b6097c12 */ /* 0x000fe4000f8e3cff */
[----:B------:R-:W-:Y:S02]  /*51e0*/  FMNMX.FTZ R14, R102, R14, !PT ;  /* 0x0000000e660e7209 */ /* 0x000fe40007810000 */
[----:B------:R-:W-:Y:S02]  /*51f0*/  FMNMX.FTZ R8, R115, R8, !PT ;  /* 0x0000000873087209 */ /* 0x000fe40007810000 */
[----:B------:R-:W-:-:S02]  /*5200*/  LOP3.LUT R190, R245, R9, RZ, 0x3c, !PT ;  /* 0x00000009f5be7212 */ /* 0x000fc400078e3cff */
[----:B------:R-:W-:Y:S02]  /*5210*/  FMNMX.FTZ R14, R98, R14, !PT ;  /* 0x0000000e620e7209 */ /* 0x000fe40007810000 */
[----:B------:R-:W-:Y:S01]  /*5220*/  FMNMX.FTZ R8, R111, R8, !PT ;  /* 0x000000086f087209 */ /* 0x000fe20007810000 */
[----:B------:R-:W-:Y:S01]  /*5230*/  IMAD.WIDE.U32 R190, R190, -0x2daee0ad, RZ ;  /* 0xd2511f53bebe7825 */ /* 0x000fe200078e00ff */
[----:B------:R-:W-:Y:S02]  /*5240*/  FMNMX.FTZ R15, R4, R208, !PT ;  /* 0x000000d0040f7209 */ /* 0x000fe40007810000 */
[----:B------:R-:W-:Y:S02]  /*5250*/  FMNMX.FTZ R14, R80, R14, !PT ;  /* 0x0000000e500e7209 */ /* 0x000fe40007810000 */
[----:B------:R-:W-:Y:S02]  /*5260*/  FMNMX.FTZ R8, R110, R8, !PT ;  /* 0x000000086e087209 */ /* 0x000fe40007810000 */
[----:B------:R-:W-:-:S02]  /*5270*/  FMNMX.FTZ R14, R81, R14, !PT ;  /* 0x0000000e510e7209 */ /* 0x000fc40007810000 */
[----:B------:R-:W-:Y:S02]  /*5280*/  FMNMX.FTZ R15, R63, R15, !PT ;  /* 0x0000000f3f0f7209 */ /* 0x000fe40007810000 */
[----:B------:R-:W-:Y:S02]  /*5290*/  LOP3.LUT R182, R191, UR16, R96, 0x96, !PT ;  /* 0x00000010bfb67c12 */ /* 0x000fe4000f8e9660 */
[----:B------:R-:W-:Y:S02]  /*52a0*/  FMNMX.FTZ R8, R30, R8, !PT ;  /* 0x000000081e087209 */ /* 0x000fe40007810000 */
[----:B------:R-:W-:Y:S01]  /*52b0*/  FMNMX.FTZ R14, R78, R14, !PT ;  /* 0x0000000e4e0e7209 */ /* 0x000fe20007810000 */
[----:B------:R-:W-:Y:S01]  /*52c0*/  IMAD.WIDE.U32 R182, R182, -0x326172a9, RZ ;  /* 0xcd9e8d57b6b67825 */ /* 0x000fe200078e00ff */
[----:B------:R-:W-:Y:S02]  /*52d0*/  FMNMX.FTZ R15, R200, R15, !PT ;  /* 0x0000000fc80f7209 */ /* 0x000fe40007810000 */
[----:B------:R-:W-:-:S02]  /*52e0*/  LOP3.LUT R188, R225, R9, RZ, 0x3c, !PT ;  /* 0x00000009e1bc7212 */ /* 0x000fc400078e3cff */
[----:B-1----:R-:W-:Y:S02]  /*52f0*/  FMNMX.FTZ R13, R12, R13, !PT ;  /* 0x0000000d0c0d7209 */ /* 0x002fe40007810000 */
[----:B------:R-:W-:Y:S01]  /*5300*/  FMNMX.FTZ R8, R28, R8, !PT ;  /* 0x000000081c087209 */ /* 0x000fe20007810000 */
[----:B------:R-:W-:Y:S01]  /*5310*/  IMAD.WIDE.U32 R188, R188, -0x2daee0ad, RZ ;  /* 0xd2511f53bcbc7825 */ /* 0x000fe200078e00ff */
[----:B------:R-:W-:Y:S01]  /*5320*/  LOP3.LUT R11, R23, UR14, R190, 0x96, !PT ;  /* 0x0000000e170b7c12 */ /* 0x000fe2000f8e96be */
[----:B------:R-:W1:Y:S01]  /*5330*/  SHFL.BFLY PT, R133, R13, 0x1, 0x1f ;  /* 0x0c201f000d857f89 */ /* 0x000e6200000e0000 */
[----:B------:R-:W-:Y:S02]  /*5340*/  FMNMX.FTZ R14, R77, R14, !PT ;  /* 0x0000000e4d0e7209 */ /* 0x000fe40007810000 */
[----:B------:R-:W-:Y:S01]  /*5350*/  FMNMX.FTZ R15, R52, R15, !PT ;  /* 0x0000000f340f7209 */ /* 0x000fe20007810000 */
[----:B------:R-:W-:Y:S01]  /*5360*/  IMAD.WIDE.U32 R16, R11, -0x326172a9, RZ ;  /* 0xcd9e8d570b107825 */ /* 0x000fe200078e00ff */
[----:B------:R-:W-:Y:S01]  /*5370*/  FMNMX.FTZ R8, R29, R8, !PT ;  /* 0x000000081d087209 */ /* 0x000fe20007810000 */
[----:B------:R-:W2:Y:S01]  /*5380*/  SHFL.BFLY PT, R11, R14, 0x2, 0x1f ;  /* 0x0c401f000e0b7f89 */ /* 0x000ea200000e0000 */
[----:B------:R-:W-:-:S02]  /*5390*/  LOP3.LUT R46, R183, UR15, R20, 0x96, !PT ;  /* 0x0000000fb72e7c12 */ /* 0x000fc4000f8e9614 */
        /* <DEDUP_REMOVED lines=18> */
[----:B------:R-:W-:Y:S02]  /*54c0*/  LOP3.LUT R12, R23, UR11, R16, 0x96, !PT ;  /* 0x0000000b170c7c12 */ /* 0x000fe4000f8e9610 */
[----:B------:R-:W-:Y:S01]  /*54d0*/  FMNMX.FTZ R15, R168, R15, !PT ;  /* 0x0000000fa80f7209 */ /* 0x000fe20007810000 */
[----:B------:R-:W-:Y:S01]  /*54e0*/  IMAD.WIDE.U32 R24, R24, -0x2daee0ad, RZ ;  /* 0xd2511f5318187825 */ /* 0x000fe200078e00ff */
[----:B------:R-:W-:Y:S02]  /*54f0*/  FMNMX.FTZ R8, R35, R8, !PT ;  /* 0x0000000823087209 */ /* 0x000fe40007810000 */
[----:B------:R-:W-:Y:S02]  /*5500*/  LOP3.LUT R18, R45, UR14, R188, 0x96, !PT ;  /* 0x0000000e2d127c12 */ /* 0x000fe4000f8e96bc */
[----:B------:R-:W-:-:S02]  /*5510*/  LOP3.LUT R44, R21, UR12, R44, 0x96, !PT ;  /* 0x0000000c152c7c12 */ /* 0x000fc4000f8e962c */
[----:B-1----:R-:W-:Y:S01]  /*5520*/  FMNMX.FTZ R133, R13, R133, !PT ;  /* 0x000000850d857209 */ /* 0x002fe20007810000 */
[----:B------:R-:W-:Y:S01]  /*5530*/  IMAD.WIDE.U32 R12, R12, -0x2daee0ad, RZ ;  /* 0xd2511f530c0c7825 */ /* 0x000fe200078e00ff */
[----:B------:R-:W-:Y:S02]  /*5540*/  FMNMX.FTZ R15, R169, R15, !PT ;  /* 0x0000000fa90f7209 */ /* 0x000fe40007810000 */
[----:B--2---:R-:W-:Y:S01]  /*5550*/  FMNMX.FTZ R11, R14, R11, !PT ;  /* 0x0000000b0e0b7209 */ /* 0x004fe20007810000 */
[----:B------:R-:W-:Y:S01]  /*5560*/  IMAD.WIDE.U32 R18, R18, -0x326172a9, RZ ;  /* 0xcd9e8d5712127825 */ /* 0x000fe200078e00ff */
[----:B------:R-:W-:Y:S02]  /*5570*/  FMNMX.FTZ R8, R34, R8, !PT ;  /* 0x0000000822087209 */ /* 0x000fe40007810000 */
[----:B------:R-:W-:Y:S01]  /*5580*/  FMNMX.FTZ R15, R126, R15, !PT ;  /* 0x0000000f7e0f7209 */ /* 0x000fe20007810000 */
[----:B------:R-:W-:Y:S01]  /*5590*/  IMAD.WIDE.U32 R44, R44, -0x326172a9, RZ ;  /* 0xcd9e8d572c2c7825 */ /* 0x000fe200078e00ff */
[----:B------:R-:W-:-:S02]  /*55a0*/  LOP3.LUT R14, R13, UR8, R24, 0x96, !PT ;  /* 0x000000080d0e7c12 */ /* 0x000fc4000f8e9618 */
[----:B------:R-:W1:Y:S01]  /*55b0*/  SHFL.BFLY PT, R13, R11, 0x1, 0x1f ;  /* 0x0c201f000b0d7f89 */ /* 0x000e6200000e0000 */
[----:B------:R-:W-:Y:S01]  /*55c0*/  FMNMX.FTZ R8, R33, R8, !PT ;  /* 0x0000000821087209 */ /* 0x000fe20007810000 */
[----:B------:R-:W-:Y:S01]  /*55d0*/  FMUL.FTZ R160, R133, c[0x0][0x23c] ;  /* 0x00008f0085a07a20 */ /* 0x000fe20000410000 */
[----:B------:R-:W-:Y:S02]  /*55e0*/  FMNMX.FTZ R15, R128, R15, !PT ;  /* 0x0000000f800f7209 */ /* 0x000fe40007810000 */
[----:B------:R-:W-:Y:S02]  /*55f0*/  LOP3.LUT R16, R19, UR13, R174, 0x96, !PT ;  /* 0x0000000d13107c12 */ /* 0x000fe4000f8e96ae */
[----:B------:R-:W-:Y:S02]  /*5600*/  LOP3.LUT R18, R45, UR11, R18, 0x96, !PT ;  /* 0x0000000b2d127c12 */ /* 0x000fe4000f8e9612 */
[----:B------:R-:W-:Y:S01]  /*5610*/  FMNMX.FTZ R8, R32, R8, !PT ;  /* 0x0000000820087209 */ /* 0x000fe20007810000 */
[----:B------:R-:W-:Y:S01]  /*5620*/  IMAD.WIDE.U32 R16, R16, -0x2daee0ad, RZ ;  /* 0xd2511f5310107825 */ /* 0x000fe200078e00ff */
[----:B------:R-:W-:-:S02]  /*5630*/  FMNMX.FTZ R15, R127, R15, !PT ;  /* 0x0000000f7f0f7209 */ /* 0x000fc40007810000 */
[----:B------:R-:W-:Y:S01]  /*5640*/  FMNMX.FTZ R8, R69, R8, !PT ;  /* 0x0000000845087209 */ /* 0x000fe20007810000 */
[----:B------:R-:W-:Y:S01]  /*5650*/  IMAD.WIDE.U32 R18, R18, -0x2daee0ad, RZ ;  /* 0xd2511f5312127825 */ /* 0x000fe200078e00ff */
[----:B------:R-:W-:Y:S02]  /*5660*/  FMNMX.FTZ R15, R131, R15, !PT ;  /* 0x0000000f830f7209 */ /* 0x000fe40007810000 */
        /* <DEDUP_REMOVED lines=8> */
[----:B-1----:R-:W-:Y:S02]  /*56f0*/  FMNMX.FTZ R13, R11, R13, !PT ;  /* 0x0000000d0b0d7209 */ /* 0x002fe40007810000 */
[----:B------:R-:W1:Y:S01]  /*5700*/  SHFL.BFLY PT, R11, R8, 0x2, 0x1f ;  /* 0x0c401f00080b7f89 */ /* 0x000e6200000e0000 */
[----:B------:R-:W-:Y:S02]  /*5710*/  FMNMX.FTZ R19, R107, R19, !PT ;  /* 0x000000136b137209 */ /* 0x000fe40007810000 */
[----:B------:R-:W-:Y:S01]  /*5720*/  LOP3.LUT R46, R25, UR10, R46, 0x96, !PT ;  /* 0x0000000a192e7c12 */ /* 0x000fe2000f8e962e */
[----:B------:R-:W-:Y:S01]  /*5730*/  FMUL.FTZ R79, R13, c[0x0][0x23c] ;  /* 0x00008f000d4f7a20 */ /* 0x000fe20000410000 */
[----:B------:R-:W-:-:S02]  /*5740*/  FMNMX.FTZ R19, R113, R19, !PT ;  /* 0x0000001371137209 */ /* 0x000fc40007810000 */
[----:B------:R-:W-:Y:S01]  /*5750*/  FSETP.NEU.FTZ.AND P1, PT, R133, -INF , PT ;  /* 0xff8000008500780b */ /* 0x000fe20003f3d000 */
[----:B------:R-:W-:Y:S01]  /*5760*/  IMAD.WIDE.U32 R46, R46, -0x326172a9, RZ ;  /* 0xcd9e8d572e2e7825 */ /* 0x000fe200078e00ff */
[----:B------:R-:W-:Y:S02]  /*5770*/  FMNMX.FTZ R19, R114, R19, !PT ;  /* 0x0000001372137209 */ /* 0x000fe40007810000 */
[----:B------:R-:W-:Y:S02]  /*5780*/  FSEL R160, R160, RZ, P1 ;  /* 0x000000ffa0a07208 */ /* 0x000fe40000800000 */
[----:B------:R-:W-:Y:S02]  /*5790*/  FMNMX.FTZ R19, R120, R19, !PT ;  /* 0x0000001378137209 */ /* 0x000fe40007810000 */
[----:B------:R-:W-:Y:S01]  /*57a0*/  LOP3.LUT R20, R17, UR10, R20, 0x96, !PT ;  /* 0x0000000a11147c12 */ /* 0x000fe2000f8e9614 */
[--C-:B------:R-:W-:Y:S01]  /*57b0*/  FFMA.FTZ R70, R7, c[0x0][0x23c], -R160.reuse ;  /* 0x00008f0007467a23 */ /* 0x100fe200000108a0 */
[----:B------:R-:W-:Y:S01]  /*57c0*/  FMNMX.FTZ R19, R121, R19, !PT ;  /* 0x0000001379137209 */ /* 0x000fe20007810000 */
[----:B------:R-:W-:Y:S01]  /*57d0*/  FFMA.FTZ R51, R59, c[0x0][0x23c], -R160 ;  /* 0x00008f003b337a23 */ /* 0x000fe200000108a0 */
[----:B------:R-:W-:Y:S01]  /*57e0*/  LOP3.LUT R7, R47, UR9, R22, 0x96, !PT ;  /* 0x000000092f077c12 */ /* 0x000fe2000f8e9616 */
[----:B------:R-:W-:Y:S01]  /*57f0*/  IMAD.WIDE.U32 R20, R20, -0x326172a9, RZ ;  /* 0xcd9e8d5714147825 */ /* 0x000fe200078e00ff */
[----:B------:R-:W-:Y:S01]  /*5800*/  FMNMX.FTZ R19, R123, R19, !PT ;  /* 0x000000137b137209 */ /* 0x000fe20007810000 */
[----:B------:R-:W-:Y:S01]  /*5810*/  MUFU.EX2 R70, R70 ;  /* 0x0000004600467308 */ /* 0x000fe20000000800 */
[----:B------:R-:W-:Y:S01]  /*5820*/  FSETP.NEU.FTZ.AND P1, PT, R13, -INF , PT ;  /* 0xff8000000d00780b */ /* 0x000fe20003f3d000 */
[----:B------:R-:W-:Y:S01]  /*5830*/  IMAD.WIDE.U32 R22, R7, -0x2daee0ad, RZ ;  /* 0xd2511f5307167825 */ /* 0x000fe200078e00ff */
[----:B-1----:R-:W-:-:S02]  /*5840*/  FMNMX.FTZ R8, R8, R11, !PT ;  /* 0x0000000b08087209 */ /* 0x002fc40007810000 */
[----:B------:R-:W-:Y:S01]  /*5850*/  FMNMX.FTZ R19, R125, R19, !PT ;  /* 0x000000137d137209 */ /* 0x000fe20007810000 */
[----:B------:R-:W-:Y:S01]  /*5860*/  IMAD.WIDE.U32 R16, R16, -0x326172a9, RZ ;  /* 0xcd9e8d5710107825 */ /* 0x000fe200078e00ff */
[----:B------:R-:W-:Y:S01]  /*5870*/  LOP3.LUT R11, R23, UR18, R12, 0x96, !PT ;  /* 0x00000012170b7c12 */ /* 0x000fe2000f8e960c */
[----:B------:R-:W-:Y:S01]  /*5880*/  MUFU.EX2 R51, R51 ;  /* 0x0000003300337308 */ /* 0x000fe20000000800 */
[----:B------:R-:W1:Y:S01]  /*5890*/  SHFL.BFLY PT, R12, R8, 0x1, 0x1f ;  /* 0x0c201f00080c7f89 */ /* 0x000e6200000e0000 */
[----:B------:R-:W-:Y:S01]  /*58a0*/  FMNMX.FTZ R19, R137, R19, !PT ;  /* 0x0000001389137209 */ /* 0x000fe20007810000 */
[----:B------:R-:W-:Y:S01]  /*58b0*/  FFMA.FTZ R67, R197, c[0x0][0x23c], -R160 ;  /* 0x00008f00c5437a23 */ /* 0x000fe200000108a0 */
[----:B------:R-:W-:Y:S01]  /*58c0*/  LOP3.LUT R44, R21, UR9, R44, 0x96, !PT ;  /* 0x00000009152c7c12 */ /* 0x000fe2000f8e962c */
[--C-:B------:R-:W-:Y:S01]  /*58d0*/  FFMA.FTZ R55, R201, c[0x0][0x23c], -R160.reuse ;  /* 0x00008f00c9377a23 */ /* 0x100fe200000108a0 */
[----:B------:R-:W-:Y:S01]  /*58e0*/  FMNMX.FTZ R19, R143, R19, !PT ;  /* 0x000000138f137209 */ /* 0x000fe20007810000 */
[----:B------:R-:W-:Y:S01]  /*58f0*/  FFMA.FTZ R43, R203, c[0x0][0x23c], -R160 ;  /* 0x00008f00cb2b7a23 */ /* 0x000fe200000108a0 */
[----:B------:R-:W-:Y:S01]  /*5900*/  FSEL R79, R79, RZ, P1 ;  /* 0x000000ff4f4f7208 */ /* 0x000fe20000800000 */
[----:B------:R-:W-:Y:S01]  /*5910*/  IMAD.WIDE.U32 R44, R44, -0x2daee0ad, RZ ;  /* 0xd2511f532c2c7825 */ /* 0x000fe200078e00ff */
[----:B------:R-:W-:Y:S01]  /*5920*/  FMNMX.FTZ R19, R152, R19, !PT ;  /* 0x0000001398137209 */ /* 0x000fe20007810000 */
[----:B------:R-:W-:Y:S01]  /*5930*/  MUFU.EX2 R67, R67 ;  /* 0x0000004300437308 */ /* 0x000fe20000000800 */
[----:B------:R-:W-:Y:S01]  /*5940*/  SHF.R.U32.HI R25, RZ, 0x10, R14 ;  /* 0x00000010ff197819 */ /* 0x000fe2000001160e */
[--C-:B------:R-:W-:Y:S01]  /*5950*/  FFMA.FTZ R59, R72, c[0x0][0x23c], -R79.reuse ;  /* 0x00008f00483b7a23 */ /* 0x100fe2000001084f */
[----:B------:R-:W-:Y:S01]  /*5960*/  FMNMX.FTZ R19, R155, R19, !PT ;  /* 0x000000139b137209 */ /* 0x000fe20007810000 */
[--C-:B------:R-:W-:Y:S01]  /*5970*/  FFMA.FTZ R60, R5, c[0x0][0x23c], -R79.reuse ;  /* 0x00008f00053c7a23 */ /* 0x100fe2000001084f */
[----:B------:R-:W-:Y:S01]  /*5980*/  LOP3.LUT R24, R44, 0xffff, RZ, 0xc0, !PT ;  /* 0x0000ffff2c187812 */ /* 0x000fe200078ec0ff */
[--C-:B------:R-:W-:Y:S01]  /*5990*/  FFMA.FTZ R50, R57, c[0x0][0x23c], -R79.reuse ;  /* 0x00008f0039327a23 */ /* 0x100fe2000001084f */
[----:B------:R-:W-:Y:S01]  /*59a0*/  FMNMX.FTZ R19, R124, R19, !PT ;  /* 0x000000137c137209 */ /* 0x000fe20007810000 */
[--C-:B------:R-:W-:Y:S01]  /*59b0*/  FFMA.FTZ R36, R48, c[0x0][0x23c], -R79.reuse ;  /* 0x00008f0030247a23 */ /* 0x100fe2000001084f */
[----:B------:R-:W-:Y:S01]  /*59c0*/  LOP3.LUT R46, R15, UR19, R46, 0x96, !PT ;  /* 0x000000130f2e7c12 */ /* 0x000fe2000f8e962e */
[--C-:B------:R-:W-:Y:S01]  /*59d0*/  FFMA.FTZ R58, R58, c[0x0][0x23c], -R79.reuse ;  /* 0x00008f003a3a7a23 */ /* 0x100fe2000001084f */
[----:B------:R-:W-:Y:S01]  /*59e0*/  FMNMX.FTZ R19, R95, R19, !PT ;  /* 0x000000135f137209 */ /* 0x000fe20007810000 */
[----:B------:R-:W-:Y:S01]  /*59f0*/  MUFU.EX2 R60, R60 ;  /* 0x0000003c003c7308 */ /* 0x000fe20000000800 */
[----:B------:R-:W-:Y:S01]  /*5a00*/  LOP3.LUT R26, R14, 0xffff, RZ, 0xc0, !PT ;  /* 0x0000ffff0e1a7812 */ /* 0x000fe200078ec0ff */
[--C-:B------:R-:W-:Y:S01]  /*5a10*/  FFMA.FTZ R49, R198, c[0x0][0x23c], -R79.reuse ;  /* 0x00008f00c6317a23 */ /* 0x100fe2000001084f */
[----:B-1----:R-:W-:Y:S01]  /*5a20*/  FMNMX.FTZ R8, R8, R12, !PT ;  /* 0x0000000c08087209 */ /* 0x002fe20007810000 */
[--C-:B------:R-:W-:Y:S01]  /*5a30*/  FFMA.FTZ R41, R199, c[0x0][0x23c], -R79.reuse ;  /* 0x00008f00c7297a23 */ /* 0x100fe2000001084f */
[----:B------:R-:W1:Y:S01]  /*5a40*/  SHFL.BFLY PT, R12, R19, 0x2, 0x1f ;  /* 0x0c401f00130c7f89 */ /* 0x000e6200000e0000 */
[----:B------:R-:W-:Y:S01]  /*5a50*/  LOP3.LUT R15, R22, 0xffff, RZ, 0xc0, !PT ;  /* 0x0000ffff160f7812 */ /* 0x000fe200078ec0ff */
[--C-:B------:R-:W-:Y:S01]  /*5a60*/  FFMA.FTZ R202, R202, c[0x0][0x23c], -R79.reuse ;  /* 0x00008f00caca7a23 */ /* 0x100fe2000001084f */
[C---:B------:R-:W-:Y:S01]  /*5a70*/  FSETP.NEU.FTZ.AND P1, PT, R8.reuse, -INF , PT ;  /* 0xff8000000800780b */ /* 0x040fe20003f3d000 */
[----:B------:R-:W-:Y:S01]  /*5a80*/  FMUL.FTZ R72, R8, c[0x0][0x23c] ;  /* 0x00008f0008487a20 */ /* 0x000fe20000410000 */
[----:B------:R-:W-:Y:S01]  /*5a90*/  LOP3.LUT R7, R17, UR19, R20, 0x96, !PT ;  /* 0x0000001311077c12 */ /* 0x000fe2000f8e9614 */
[----:B------:R-:W2:Y:S01]  /*5aa0*/  MUFU.EX2 R59, R59 ;  /* 0x0000003b003b7308 */ /* 0x000ea20000000800 */
[----:B------:R-:W-:Y:S01]  /*5ab0*/  SHF.R.U32.HI R39, RZ, 0x18, R14 ;  /* 0x00000018ff277819 */ /* 0x000fe2000001160e */
[--C-:B------:R-:W-:Y:S01]  /*5ac0*/  FFMA.FTZ R42, R204, c[0x0][0x23c], -R160.reuse ;  /* 0x00008f00cc2a7a23 */ /* 0x100fe200000108a0 */
[----:B------:R-:W-:Y:S01]  /*5ad0*/  FSEL R72, R72, RZ, P1 ;  /* 0x000000ff48487208 */ /* 0x000fe20000800000 */
[----:B------:R-:W-:Y:S01]  /*5ae0*/  FFMA.FTZ R61, R61, c[0x0][0x23c], -R160 ;  /* 0x00008f003d3d7a23 */ /* 0x000fe200000108a0 */
[----:B------:R-:W-:Y:S01]  /*5af0*/  LOP3.LUT R20, R16, 0xffff, RZ, 0xc0, !PT ;  /* 0x0000ffff10147812 */ /* 0x000fe200078ec0ff */
[----:B------:R-:W-:Y:S01]  /*5b00*/  FFMA.FTZ R54, R54, c[0x0][0x23c], -R79 ;  /* 0x00008f0036367a23 */ /* 0x000fe2000001084f */
[----:B------:R-:W-:Y:S01]  /*5b10*/  SHF.R.U32.HI R23, RZ, 0x10, R16 ;  /* 0x00000010ff177819 */ /* 0x000fe20000011610 */
[----:B------:R-:W-:Y:S01]  /*5b20*/  FFMA.FTZ R57, R6, c[0x0][0x23c], -R72 ;  /* 0x00008f0006397a23 */ /* 0x000fe20000010848 */
[----:B------:R-:W-:Y:S01]  /*5b30*/  LOP3.LUT R5, R45, UR18, R18, 0x96, !PT ;  /* 0x000000122d057c12 */ /* 0x000fe2000f8e9612 */
[--C-:B------:R-:W-:Y:S01]  /*5b40*/  FFMA.FTZ R56, R56, c[0x0][0x23c], -R72.reuse ;  /* 0x00008f0038387a23 */ /* 0x100fe20000010848 */
[----:B------:R-:W-:Y:S01]  /*5b50*/  LOP3.LUT R21, R44, 0xff, RZ, 0xc0, !PT ;  /* 0x000000ff2c157812 */ /* 0x000fe200078ec0ff */
[--C-:B------:R-:W-:Y:S01]  /*5b60*/  FFMA.FTZ R48, R196, c[0x0][0x23c], -R72.reuse ;  /* 0x00008f00c4307a23 */ /* 0x100fe20000010848 */
[----:B------:R-:W-:Y:S01]  /*5b70*/  LOP3.LUT R25, R25, 0xff, RZ, 0xc0, !PT ;  /* 0x000000ff19197812 */ /* 0x000fe200078ec0ff */
[----:B------:R-:W-:Y:S01]  /*5b80*/  FFMA.FTZ R62, R193, c[0x0][0x23c], -R72 ;  /* 0x00008f00c13e7a23 */ /* 0x000fe20000010848 */
[----:B------:R-:W-:Y:S01]  /*5b90*/  SHF.R.U32.HI R24, RZ, 0x8, R24 ;  /* 0x00000008ff187819 */ /* 0x000fe20000011618 */
[--C-:B------:R-:W-:Y:S01]  /*5ba0*/  FFMA.FTZ R38, R194, c[0x0][0x23c], -R72.reuse ;  /* 0x00008f00c2267a23 */ /* 0x100fe20000010848 */
[----:B------:R-:W-:Y:S01]  /*5bb0*/  LOP3.LUT R40, R14, 0xff, RZ, 0xc0, !PT ;  /* 0x000000ff0e287812 */ /* 0x000fe200078ec0ff */
[----:B------:R-:W-:Y:S01]  /*5bc0*/  FFMA.FTZ R37, R195, c[0x0][0x23c], -R72 ;  /* 0x00008f00c3257a23 */ /* 0x000fe20000010848 */
[----:B-1----:R-:W-:Y:S01]  /*5bd0*/  FMNMX.FTZ R12, R19, R12, !PT ;  /* 0x0000000c130c7209 */ /* 0x002fe20007810000 */
[----:B------:R-:W-:Y:S01]  /*5be0*/  MUFU.EX2 R58, R58 ;  /* 0x0000003a003a7308 */ /* 0x000fe20000000800 */
[----:B------:R-:W-:Y:S01]  /*5bf0*/  SHF.R.U32.HI R18, RZ, 0x10, R44 ;  /* 0x00000010ff127819 */ /* 0x000fe2000001162c */
[----:B------:R-:W-:Y:S01]  /*5c00*/  FFMA.FTZ R45, R192, c[0x0][0x23c], -R72 ;  /* 0x00008f00c02d7a23 */ /* 0x000fe20000010848 */
[----:B------:R-:W-:Y:S01]  /*5c10*/  LOP3.LUT R14, R22, 0xff, RZ, 0xc0, !PT ;  /* 0x000000ff160e7812 */ /* 0x000fe200078ec0ff */
[----:B------:R-:W1:Y:S01]  /*5c20*/  SHFL.BFLY PT, R19, R12, 0x1, 0x1f ;  /* 0x0c201f000c137f89 */ /* 0x000e6200000e0000 */
[----:B------:R-:W-:Y:S01]  /*5c30*/  SHF.R.U32.HI R65, RZ, 0x10, R22 ;  /* 0x00000010ff417819 */ /* 0x000fe20000011616 */
[----:B------:R-:W-:Y:S01]  /*5c40*/  FFMA.FTZ R75, R75, c[0x0][0x23c], -R72 ;  /* 0x00008f004b4b7a23 */ /* 0x000fe20000010848 */
[----:B------:R-:W-:Y:S01]  /*5c50*/  SHF.R.U32.HI R47, RZ, 0x18, R22 ;  /* 0x00000018ff2f7819 */ /* 0x000fe20000011616 */
[----:B------:R-:W3:Y:S01]  /*5c60*/  MUFU.EX2 R50, R50 ;  /* 0x0000003200327308 */ /* 0x000ee20000000800 */
[----:B------:R-:W-:Y:S01]  /*5c70*/  LOP3.LUT R22, R16, 0xff, RZ, 0xc0, !PT ;  /* 0x000000ff10167812 */ /* 0x000fe200078ec0ff */
[----:B------:R-:W-:Y:S01]  /*5c80*/  FFMA.FTZ R93, R134, c[0x0][0x23c], -R160 ;  /* 0x00008f00865d7a23 */ /* 0x000fe200000108a0 */
[----:B------:R-:W-:Y:S01]  /*5c90*/  SHF.R.U32.HI R16, RZ, 0x18, R16 ;  /* 0x00000018ff107819 */ /* 0x000fe20000011610 */
[----:B------:R-:W-:Y:S01]  /*5ca0*/  FFMA.FTZ R88, R164, c[0x0][0x23c], -R160 ;  /* 0x00008f00a4587a23 */ /* 0x000fe200000108a0 */
[----:B------:R-:W-:-:S02]  /*5cb0*/  PRMT R39, R25, 0x5410, R39 ;  /* 0x0000541019277816 */ /* 0x000fc40000000027 */
[----:B------:R-:W-:Y:S01]  /*5cc0*/  SHF.R.U32.HI R20, RZ, 0x8, R20 ;  /* 0x00000008ff147819 */ /* 0x000fe20000011614 */
[----:B------:R-:W-:Y:S01]  /*5cd0*/  MUFU.EX2 R57, R57 ;  /* 0x0000003900397308 */ /* 0x000fe20000000800 */
[----:B------:R-:W-:Y:S01]  /*5ce0*/  LOP3.LUT R23, R23, 0xff, RZ, 0xc0, !PT ;  /* 0x000000ff17177812 */ /* 0x000fe200078ec0ff */
[--C-:B------:R-:W-:Y:S01]  /*5cf0*/  HSET2.LE.AND R39, R39, R180.reuse, PT ;  /* 0x000000b427277233 */ /* 0x100fe20003803000 */
[----:B------:R-:W-:Y:S02]  /*5d00*/  PRMT R6, R21, 0x5410, R24 ;  /* 0x0000541015067816 */ /* 0x000fe40000000018 */
[----:B------:R-:W-:Y:S02]  /*5d10*/  SHF.R.U32.HI R26, RZ, 0x8, R26 ;  /* 0x00000008ff1a7819 */ /* 0x000fe4000001161a */
[----:B------:R-:W-:Y:S01]  /*5d20*/  SHF.R.U32.HI R25, RZ, 0x8, R15 ;  /* 0x00000008ff197819 */ /* 0x000fe2000001160f */
[----:B------:R-:W-:Y:S01]  /*5d30*/  MUFU.EX2 R56, R56 ;  /* 0x0000003800387308 */ /* 0x000fe20000000800 */
[----:B------:R-:W-:Y:S01]  /*5d40*/  LOP3.LUT R24, R18, 0xff, RZ, 0xc0, !PT ;  /* 0x000000ff12187812 */ /* 0x000fe200078ec0ff */
[----:B------:R-:W-:Y:S01]  /*5d50*/  HSET2.LE.AND R6, R6, R180, PT ;  /* 0x000000b406067233 */ /* 0x000fe20003803000 */
[----:B------:R-:W-:Y:S01]  /*5d60*/  SHF.R.U32.HI R17, RZ, 0x18, R44 ;  /* 0x00000018ff117819 */ /* 0x000fe2000001162c */
[----:B------:R-:W-:Y:S01]  /*5d70*/  FFMA.FTZ R44, R53, c[0x0][0x23c], -R72 ;  /* 0x00008f00352c7a23 */ /* 0x000fe20000010848 */
[----:B------:R-:W-:-:S02]  /*5d80*/  PRMT R20, R22, 0x5410, R20 ;  /* 0x0000541016147816 */ /* 0x000fc40000000014 */
[----:B------:R-:W-:Y:S01]  /*5d90*/  PRMT R16, R23, 0x5410, R16 ;  /* 0x0000541017107816 */ /* 0x000fe20000000010 */
[----:B------:R-:W4:Y:S01]  /*5da0*/  MUFU.EX2 R48, R48 ;  /* 0x0000003000307308 */ /* 0x000f220000000800 */
[C---:B------:R-:W-:Y:S01]  /*5db0*/  LOP3.LUT R23, R7.reuse, 0xffff, RZ, 0xc0, !PT ;  /* 0x0000ffff07177812 */ /* 0x040fe200078ec0ff */
[--C-:B------:R-:W-:Y:S01]  /*5dc0*/  HSET2.LE.AND R20, R20, R180.reuse, PT ;  /* 0x000000b414147233 */ /* 0x100fe20003803000 */
[----:B------:R-:W-:Y:S01]  /*5dd0*/  LOP3.LUT R18, R7, 0xff, RZ, 0xc0, !PT ;  /* 0x000000ff07127812 */ /* 0x000fe200078ec0ff */
[----:B------:R-:W-:Y:S01]  /*5de0*/  HSET2.LE.AND R16, R16, R180, PT ;  /* 0x000000b410107233 */ /* 0x000fe20003803000 */
[--C-:B------:R-:W-:Y:S02]  /*5df0*/  SHF.R.U32.HI R22, RZ, 0x10, R7.reuse ;  /* 0x00000010ff167819 */ /* 0x100fe40000011607 */
[----:B------:R-:W-:Y:S01]  /*5e00*/  SHF.R.U32.HI R21, RZ, 0x18, R7 ;  /* 0x00000018ff157819 */ /* 0x000fe20000011607 */
[----:B------:R-:W2:Y:S01]  /*5e10*/  MUFU.EX2 R62, R62 ;  /* 0x0000003e003e7308 */ /* 0x000ea20000000800 */
[----:B------:R-:W-:-:S02]  /*5e20*/  PRMT R40, R40, 0x5410, R26 ;  /* 0x0000541028287816 */ /* 0x000fc4000000001a */
[----:B------:R-:W-:Y:S02]  /*5e30*/  PRMT R14, R14, 0x5410, R25 ;  /* 0x000054100e0e7816 */ /* 0x000fe40000000019 */
[----:B------:R-:W-:Y:S02]  /*5e40*/  PRMT R7, R24, 0x5410, R17 ;  /* 0x0000541018077816 */ /* 0x000fe40000000011 */
[----:B------:R-:W4:Y:S01]  /*5e50*/  LDSM.16.MT88.4 R24, [R240+0x4000] ;  /* 0x00400000f018783b */ /* 0x000f220000004200 */
[----:B------:R-:W-:Y:S01]  /*5e60*/  MUFU.EX2 R38, R38 ;  /* 0x0000002600267308 */ /* 0x000fe20000000800 */
[----:B-1----:R-:W-:Y:S01]  /*5e70*/  FMNMX.FTZ R12, R12, R19, !PT ;  /* 0x000000130c0c7209 */ /* 0x002fe20007810000 */
[----:B------:R-:W-:Y:S01]  /*5e80*/  HSET2.LE.AND R7, R7, R180, PT ;  /* 0x000000b407077233 */ /* 0x000fe20003803000 */
[----:B------:R-:W-:Y:S02]  /*5e90*/  SHF.R.U32.HI R23, RZ, 0x8, R23 ;  /* 0x00000008ff177819 */ /* 0x000fe40000011617 */
[----:B------:R-:W-:Y:S01]  /*5ea0*/  LOP3.LUT R22, R22, 0xff, RZ, 0xc0, !PT ;  /* 0x000000ff16167812 */ /* 0x000fe200078ec0ff */
[C---:B------:R-:W-:Y:S01]  /*5eb0*/  FMUL.FTZ R96, R12.reuse, c[0x0][0x23c] ;  /* 0x00008f000c607a20 */ /* 0x040fe20000410000 */
[----:B------:R-:W-:Y:S01]  /*5ec0*/  FSETP.NEU.FTZ.AND P1, PT, R12, -INF , PT ;  /* 0xff8000000c00780b */ /* 0x000fe20003f3d000 */
[----:B------:R-:W1:Y:S01]  /*5ed0*/  MUFU.EX2 R37, R37 ;  /* 0x0000002500257308 */ /* 0x000e620000000800 */
[----:B------:R-:W-:-:S02]  /*5ee0*/  PRMT R18, R18, 0x5410, R23 ;  /* 0x0000541012127816 */ /* 0x000fc40000000017 */
[----:B------:R-:W-:Y:S02]  /*5ef0*/  PRMT R17, R22, 0x5410, R21 ;  /* 0x0000541016117816 */ /* 0x000fe40000000015 */
[C---:B------:R-:W-:Y:S01]  /*5f00*/  LOP3.LUT R21, R5.reuse, 0xffff, RZ, 0xc0, !PT ;  /* 0x0000ffff05157812 */ /* 0x040fe200078ec0ff */
[--C-:B------:R-:W-:Y:S01]  /*5f10*/  HSET2.LE.AND R18, R18, R180.reuse, PT ;  /* 0x000000b412127233 */ /* 0x100fe20003803000 */
[----:B------:R-:W-:Y:S01]  /*5f20*/  SHF.R.U32.HI R66, RZ, 0x10, R5 ;  /* 0x00000010ff427819 */ /* 0x000fe20000011605 */
[----:B------:R-:W-:Y:S01]  /*5f30*/  MUFU.EX2 R49, R49 ;  /* 0x0000003100317308 */ /* 0x000fe20000000800 */
[----:B------:R-:W-:Y:S01]  /*5f40*/  FSEL R96, R96, RZ, P1 ;  /* 0x000000ff60607208 */ /* 0x000fe20000800000 */
[----:B------:R-:W-:Y:S01]  /*5f50*/  HSET2.LE.AND R17, R17, R180, PT ;  /* 0x000000b411117233 */ /* 0x000fe20003803000 */
[----:B------:R-:W-:Y:S02]  /*5f60*/  LOP3.LUT R0, R5, 0xff, RZ, 0xc0, !PT ;  /* 0x000000ff05007812 */ /* 0x000fe400078ec0ff */
[----:B------:R-:W-:Y:S01]  /*5f70*/  SHF.R.U32.HI R21, RZ, 0x8, R21 ;  /* 0x00000008ff157819 */ /* 0x000fe20000011615 */
[--C-:B------:R-:W-:Y:S01]  /*5f80*/  FFMA.FTZ R63, R63, c[0x0][0x23c], -R96.reuse ;  /* 0x00008f003f3f7a23 */ /* 0x100fe20000010860 */
[----:B--2---:R-:W-:Y:S01]  /*5f90*/  F2FP.BF16.PACK_AB R19, R59, R60 ;  /* 0x0000003c3b13723e */ /* 0x004fe200000010ff */
[----:B------:R-:W2:Y:S01]  /*5fa0*/  MUFU.EX2 R41, R41 ;  /* 0x0000002900297308 */ /* 0x000ea20000000800 */
[----:B---3--:R-:W-:Y:S01]  /*5fb0*/  F2FP.BF16.PACK_AB R194, R50, R58 ;  /* 0x0000003a32c2723e */ /* 0x008fe200000010ff */
[--C-:B------:R-:W-:Y:S01]  /*5fc0*/  FFMA.FTZ R52, R52, c[0x0][0x23c], -R96.reuse ;  /* 0x00008f0034347a23 */ /* 0x100fe20000010860 */
[----:B----4-:R-:W-:Y:S01]  /*5fd0*/  F2FP.BF16.PACK_AB R195, R48, R56 ;  /* 0x0000003830c3723e */ /* 0x010fe200000010ff */
[----:B------:R-:W-:Y:S01]  /*5fe0*/  FFMA.FTZ R87, R162, c[0x0][0x23c], -R96 ;  /* 0x00008f00a2577a23 */ /* 0x000fe20000010860 */
[----:B------:R-:W-:-:S02]  /*5ff0*/  F2FP.BF16.PACK_AB R193, R62, R57 ;  /* 0x000000393ec1723e */ /* 0x000fc400000010ff */
[----:B------:R-:W-:Y:S01]  /*6000*/  SHF.R.U32.HI R53, RZ, 0x18, R5 ;  /* 0x00000018ff357819 */ /* 0x000fe20000011605 */
[----:B------:R-:W-:Y:S01]  /*6010*/  MUFU.EX2 R45, R45 ;  /* 0x0000002d002d7308 */ /* 0x000fe20000000800 */
[----:B------:R-:W-:Y:S01]  /*6020*/  LOP3.LUT R5, R66, 0xff, RZ, 0xc0, !PT ;  /* 0x000000ff42057812 */ /* 0x000fe200078ec0ff */
[----:B------:R-:W-:Y:S01]  /*6030*/  FFMA.FTZ R66, R4, c[0x0][0x23c], -R96 ;  /* 0x00008f0004427a23 */ /* 0x000fe20000010860 */
[----:B------:R-:W-:Y:S02]  /*6040*/  PRMT R0, R0, 0x5410, R21 ;  /* 0x0000541000007816 */ /* 0x000fe40000000015 */
[----:B-1----:R-:W-:Y:S02]  /*6050*/  F2FP.BF16.PACK_AB R4, R37, R38 ;  /* 0x000000262504723e */ /* 0x002fe400000010ff */
[----:B------:R-:W-:Y:S01]  /*6060*/  LOP3.LUT R194, R20, R194, RZ, 0xc0, !PT ;  /* 0x000000c214c27212 */ /* 0x000fe200078ec0ff */
[----:B------:R-:W1:Y:S01]  /*6070*/  MUFU.EX2 R44, R44 ;  /* 0x0000002c002c7308 */ /* 0x000e620000000800 */
[----:B------:R-:W-:Y:S01]  /*6080*/  LOP3.LUT R195, R16, R195, RZ, 0xc0, !PT ;  /* 0x000000c310c37212 */ /* 0x000fe200078ec0ff */
[----:B------:R-:W3:Y:S01]  /*6090*/  LDSM.16.MT88.4 R20, [R231+0x4400] ;  /* 0x00440000e714783b */ /* 0x000ee20000004200 */
[----:B------:R-:W-:-:S02]  /*60a0*/  LOP3.LUT R192, R18, R19, RZ, 0xc0, !PT ;  /* 0x0000001312c07212 */ /* 0x000fc400078ec0ff */
[----:B------:R-:W-:Y:S02]  /*60b0*/  LOP3.LUT R193, R17, R193, RZ, 0xc0, !PT ;  /* 0x000000c111c17212 */ /* 0x000fe400078ec0ff */
[----:B------:R-:W4:Y:S01]  /*60c0*/  LDSM.16.MT88.4 R16, [R240+0x4400] ;  /* 0x00440000f010783b */ /* 0x000f220000004200 */
[----:B------:R-:W-:Y:S01]  /*60d0*/  MUFU.EX2 R36, R36 ;  /* 0x0000002400247308 */ /* 0x000fe20000000800 */
[----:B------:R-:W-:Y:S01]  /*60e0*/  LOP3.LUT R7, R7, R4, RZ, 0xc0, !PT ;  /* 0x0000000407077212 */ /* 0x000fe200078ec0ff */
[--C-:B------:R-:W-:Y:S01]  /*60f0*/  HSET2.LE.AND R4, R0, R180.reuse, PT ;  /* 0x000000b400047233 */ /* 0x100fe20003803000 */
[----:B------:R-:W-:Y:S01]  /*6100*/  PRMT R5, R5, 0x5410, R53 ;  /* 0x0000541005057816 */ /* 0x000fe20000000035 */
[C---:B------:R-:W-:Y:S01]  /*6110*/  HMMA.16816.F32.BF16 R204, R192.reuse, R216, RZ ;  /* 0x000000d8c0cc723c */ /* 0x040fe200000418ff */
[----:B--2---:R-:W-:Y:S02]  /*6120*/  F2FP.BF16.PACK_AB R53, R41, R49 ;  /* 0x000000312935723e */ /* 0x004fe400000010ff */
[----:B------:R-:W-:Y:S01]  /*6130*/  LOP3.LUT R83, R65, 0xff, RZ, 0xc0, !PT ;  /* 0x000000ff41537812 */ /* 0x000fe200078ec0ff */
[----:B------:R-:W2:Y:S01]  /*6140*/  MUFU.EX2 R15, R202 ;  /* 0x000000ca000f7308 */ /* 0x000ea20000000800 */
[--C-:B------:R-:W-:Y:S01]  /*6150*/  FFMA.FTZ R65, R208, c[0x0][0x23c], -R96.reuse ;  /* 0x00008f00d0417a23 */ /* 0x100fe20000010860 */
[----:B------:R-:W-:Y:S01]  /*6160*/  HSET2.LE.AND R5, R5, R180, PT ;  /* 0x000000b405057233 */ /* 0x000fe20003803000 */
[----:B------:R-:W-:Y:S01]  /*6170*/  LOP3.LUT R4, R4, R53, RZ, 0xc0, !PT ;  /* 0x0000003504047212 */ /* 0x000fe200078ec0ff */
[----:B------:R-:W-:Y:S01]  /*6180*/  FFMA.FTZ R53, R200, c[0x0][0x23c], -R96 ;  /* 0x00008f00c8357a23 */ /* 0x000fe20000010860 */
[----:B-1----:R-:W-:Y:S01]  /*6190*/  F2FP.BF16.PACK_AB R0, R44, R45 ;  /* 0x0000002d2c00723e */ /* 0x002fe200000010ff */
[----:B------:R-:W-:Y:S01]  /*61a0*/  HMMA.16816.F32.BF16 R196, R192, R24, RZ ;  /* 0x00000018c0c4723c */ /* 0x000fe200000418ff */
[----:B------:R-:W-:Y:S01]  /*61b0*/  LOP3.LUT R82, R46, 0xffff, RZ, 0xc0, !PT ;  /* 0x0000ffff2e527812 */ /* 0x000fe200078ec0ff */
[----:B------:R-:W-:Y:S01]  /*61c0*/  MUFU.EX2 R66, R66 ;  /* 0x0000004200427308 */ /* 0x000fe20000000800 */
[----:B------:R-:W-:-:S02]  /*61d0*/  LOP3.LUT R5, R5, R0, RZ, 0xc0, !PT ;  /* 0x0000000005057212 */ /* 0x000fc400078ec0ff */
[----:B------:R-:W-:Y:S02]  /*61e0*/  SHF.R.U32.HI R0, RZ, 0x10, R46 ;  /* 0x00000010ff007819 */ /* 0x000fe4000001162e */
[----:B------:R-:W-:Y:S02]  /*61f0*/  SHF.R.U32.HI R85, RZ, 0x8, R82 ;  /* 0x00000008ff557819 */ /* 0x000fe40000011652 */
[----:B------:R-:W-:Y:S01]  /*6200*/  SHF.R.U32.HI R82, RZ, 0x18, R46 ;  /* 0x00000018ff527819 */ /* 0x000fe2000001162e */
[----:B------:R-:W1:Y:S01]  /*6210*/  MUFU.EX2 R65, R65 ;  /* 0x0000004100417308 */ /* 0x000e620000000800 */
[----:B--2---:R-:W-:Y:S01]  /*6220*/  F2FP.BF16.PACK_AB R76, R15, R36 ;  /* 0x000000240f4c723e */ /* 0x004fe200000010ff */
[----:B------:R-:W-:Y:S01]  /*6230*/  HMMA.16816.F32.BF16 R200, R192, R218, RZ ;  /* 0x000000dac0c8723c */ /* 0x000fe200000418ff */
[----:B------:R-:W-:Y:S02]  /*6240*/  LOP3.LUT R84, R0, 0xff, RZ, 0xc0, !PT ;  /* 0x000000ff00547812 */ /* 0x000fe400078ec0ff */
[----:B------:R-:W-:-:S02]  /*6250*/  LOP3.LUT R6, R6, R76, RZ, 0xc0, !PT ;  /* 0x0000004c06067212 */ /* 0x000fc400078ec0ff */
[----:B------:R-:W-:Y:S01]  /*6260*/  LOP3.LUT R76, R46, 0xff, RZ, 0xc0, !PT ;  /* 0x000000ff2e4c7812 */ /* 0x000fe200078ec0ff */
[----:B------:R-:W-:Y:S01]  /*6270*/  MUFU.EX2 R63, R63 ;  /* 0x0000003f003f7308 */ /* 0x000fe20000000800 */
[----:B------:R-:W-:Y:S01]  /*6280*/  PRMT R0, R83, 0x5410, R47 ;  /* 0x0000541053007816 */ /* 0x000fe2000000002f */
[----:B------:R-:W-:Y:S01]  /*6290*/  HMMA.16816.F32.BF16 R192, R192, R26, RZ ;  /* 0x0000001ac0c0723c */ /* 0x000fe200000418ff */
[----:B------:R-:W-:Y:S01]  /*62a0*/  PRMT R46, R76, 0x5410, R85 ;  /* 0x000054104c2e7816 */ /* 0x000fe20000000055 */
[----:B------:R-:W-:Y:S01]  /*62b0*/  FFMA.FTZ R76, R210, c[0x0][0x23c], -R160 ;  /* 0x00008f00d24c7a23 */ /* 0x000fe200000108a0 */
[----:B------:R-:W-:Y:S01]  /*62c0*/  PRMT R47, R84, 0x5410, R82 ;  /* 0x00005410542f7816 */ /* 0x000fe20000000052 */
[--C-:B------:R-:W-:Y:S01]  /*62d0*/  HSET2.LE.AND R210, R40, R180.reuse, PT ;  /* 0x000000b428d27233 */ /* 0x100fe20003803000 */
[----:B------:R-:W-:Y:S01]  /*62e0*/  IMAD.U32 R82, RZ, RZ, UR31 ;  /* 0x0000001fff527e24 */ /* 0x000fe2000f8e00ff */
[----:B------:R-:W2:Y:S01]  /*62f0*/  MUFU.EX2 R53, R53 ;  /* 0x0000003500357308 */ /* 0x000ea20000000800 */
[--C-:B------:R-:W-:Y:S01]  /*6300*/  HSET2.LE.AND R208, R46, R180.reuse, PT ;  /* 0x000000b42ed07233 */ /* 0x100fe20003803000 */
[----:B------:R-:W-:Y:S01]  /*6310*/  FFMA.FTZ R46, R209, c[0x0][0x23c], -R96 ;  /* 0x00008f00d12e7a23 */ /* 0x000fe20000010860 */
[----:B------:R-:W-:Y:S01]  /*6320*/  HSET2.LE.AND R47, R47, R180, PT ;  /* 0x000000b42f2f7233 */ /* 0x000fe20003803000 */
[----:B-1----:R-:W-:Y:S01]  /*6330*/  F2FP.BF16.PACK_AB R209, R65, R66 ;  /* 0x0000004241d1723e */ /* 0x002fe200000010ff */
[----:B---3--:R-:W-:Y:S01]  /*6340*/  HMMA.16816.F32.BF16 R204, R4, R20, R204 ;  /* 0x0000001404cc723c */ /* 0x008fe200000418cc */
[----:B------:R-:W-:-:S02]  /*6350*/  LOP3.LUT R82, R97, UR33, R82, 0x96, !PT ;  /* 0x0000002161527c12 */ /* 0x000fc4000f8e9652 */
[----:B------:R-:W-:Y:S01]  /*6360*/  MUFU.EX2 R61, R61 ;  /* 0x0000003d003d7308 */ /* 0x000fe20000000800 */
[----:B------:R-:W-:Y:S01]  /*6370*/  LOP3.LUT R209, R47, R209, RZ, 0xc0, !PT ;  /* 0x000000d12fd17212 */ /* 0x000fe200078ec0ff */
[----:B------:R-:W-:Y:S02]  /*6380*/  FFMA.FTZ R47, R212, c[0x0][0x23c], -R96 ;  /* 0x00008f00d42f7a23 */ /* 0x000fe40000010860 */
[----:B------:R-:W-:Y:S01]  /*6390*/  IMAD.WIDE.U32 R82, R82, -0x326172a9, RZ ;  /* 0xcd9e8d5752527825 */ /* 0x000fe200078e00ff */
[----:B----4-:R-:W-:Y:S03]  /*63a0*/  HMMA.16816.F32.BF16 R196, R4, R16, R196 ;  /* 0x0000001004c4723c */ /* 0x010fe600000418c4 */
[----:B------:R-:W1:Y:S01]  /*63b0*/  MUFU.EX2 R55, R55 ;  /* 0x0000003700377308 */ /* 0x000e620000000800 */
[----:B--2---:R-:W-:-:S04]  /*63c0*/  F2FP.BF16.PACK_AB R211, R53, R63 ;  /* 0x0000003f35d3723e */ /* 0x004fc800000010ff */
[----:B------:R-:W-:Y:S01]  /*63d0*/  LOP3.LUT R211, R39, R211, RZ, 0xc0, !PT ;  /* 0x000000d327d37212 */ /* 0x000fe200078ec0ff */
[C---:B------:R-:W-:Y:S01]  /*63e0*/  HMMA.16816.F32.BF16 R200, R4.reuse, R22, R200 ;  /* 0x0000001604c8723c */ /* 0x040fe200000418c8 */
[----:B------:R-:W-:Y:S01]  /*63f0*/  F2FP.BF16.PACK_AB R39, R67, R70 ;  /* 0x000000464327723e */ /* 0x000fe200000010ff */
[----:B------:R-:W-:Y:S03]  /*6400*/  MUFU.EX2 R42, R42 ;  /* 0x0000002a002a7308 */ /* 0x000fe60000000800 */
[----:B------:R-:W-:Y:S01]  /*6410*/  LOP3.LUT R208, R208, R39, RZ, 0xc0, !PT ;  /* 0x00000027d0d07212 */ /* 0x000fe200078ec0ff */
[----:B------:R-:W-:Y:S02]  /*6420*/  FFMA.FTZ R39, R213, c[0x0][0x23c], -R96 ;  /* 0x00008f00d5277a23 */ /* 0x000fe40000010860 */
[----:B------:R-:W-:Y:S02]  /*6430*/  HMMA.16816.F32.BF16 R192, R4, R18, R192 ;  /* 0x0000001204c0723c */ /* 0x000fe400000418c0 */
[----:B------:R1:W2:Y:S05]  /*6440*/  MUFU.EX2 R40, R76 ;  /* 0x0000004c00287308 */ /* 0x0002aa0000000800 */
[----:B------:R-:W-:Y:S01]  /*6450*/  SHF.R.U32.HI R5, RZ, 0x10, R11 ;  /* 0x00000010ff057819 */ /* 0x000fe2000001160b */
[----:B------:R-:W-:Y:S01]  /*6460*/  HSET2.LE.AND R7, R14, R180, PT ;  /* 0x000000b40e077233 */ /* 0x000fe20003803000 */
[C---:B------:R-:W-:Y:S01]  /*6470*/  LOP3.LUT R6, R11.reuse, 0xffff, RZ, 0xc0, !PT ;  /* 0x0000ffff0b067812 */ /* 0x040fe200078ec0ff */
[----:B------:R-:W-:Y:S01]  /*6480*/  MUFU.EX2 R52, R52 ;  /* 0x0000003400347308 */ /* 0x000fe20000000800 */
[----:B------:R-:W-:-:S02]  /*6490*/  LOP3.LUT R4, R11, 0xff, RZ, 0xc0, !PT ;  /* 0x000000ff0b047812 */ /* 0x000fc400078ec0ff */
[----:B------:R-:W-:Y:S02]  /*64a0*/  SHF.R.U32.HI R11, RZ, 0x18, R11 ;  /* 0x00000018ff0b7819 */ /* 0x000fe4000001160b */
[----:B------:R-:W-:Y:S02]  /*64b0*/  LOP3.LUT R5, R5, 0xff, RZ, 0xc0, !PT ;  /* 0x000000ff05057812 */ /* 0x000fe400078ec0ff */
[----:B------:R-:W-:Y:S01]  /*64c0*/  SHF.R.U32.HI R6, RZ, 0x8, R6 ;  /* 0x00000008ff067819 */ /* 0x000fe20000011606 */
[----:B------:R-:W-:Y:S01]  /*64d0*/  MUFU.EX2 R47, R47 ;  /* 0x0000002f002f7308 */ /* 0x000fe20000000800 */
[----:B-1----:R-:W-:Y:S02]  /*64e0*/  F2FP.BF16.PACK_AB R76, R55, R61 ;  /* 0x0000003d374c723e */ /* 0x002fe400000010ff */
[----:B------:R-:W-:Y:S02]  /*64f0*/  PRMT R14, R5, 0x5410, R11 ;  /* 0x00005410050e7816 */ /* 0x000fe4000000000b */
[----:B------:R-:W-:-:S02]  /*6500*/  LOP3.LUT R210, R210, R76, RZ, 0xc0, !PT ;  /* 0x0000004cd2d27212 */ /* 0x000fc400078ec0ff */
[----:B--2---:R-:W-:Y:S01]  /*6510*/  F2FP.BF16.PACK_AB R76, R40, R42 ;  /* 0x0000002a284c723e */ /* 0x004fe200000010ff */
[----:B------:R-:W1:Y:S01]  /*6520*/  MUFU.EX2 R43, R43 ;  /* 0x0000002b002b7308 */ /* 0x000e620000000800 */
[----:B------:R-:W-:Y:S02]  /*6530*/  PRMT R4, R4, 0x5410, R6 ;  /* 0x0000541004047816 */ /* 0x000fe40000000006 */
[----:B------:R-:W-:Y:S01]  /*6540*/  LOP3.LUT R6, R7, R76, RZ, 0xc0, !PT ;  /* 0x0000004c07067212 */ /* 0x000fe200078ec0ff */
[C---:B------:R-:W-:Y:S01]  /*6550*/  HMMA.16816.F32.BF16 R220, R208.reuse, R216, RZ ;  /* 0x000000d8d0dc723c */ /* 0x040fe200000418ff */
[----:B------:R-:W-:Y:S01]  /*6560*/  LOP3.LUT R5, R83, UR17, R224, 0x96, !PT ;  /* 0x0000001153057c12 */ /* 0x000fe2000f8e96e0 */
[--C-:B------:R-:W-:Y:S01]  /*6570*/  HSET2.LE.AND R7, R0, R180.reuse, PT ;  /* 0x000000b400077233 */ /* 0x100fe20003803000 */
[--C-:B------:R-:W-:Y:S01]  /*6580*/  LOP3.LUT R11, R175, UR15, R82.reuse, 0x96, !PT ;  /* 0x0000000faf0b7c12 */ /* 0x100fe2000f8e9652 */
[----:B------:R-:W-:Y:S01]  /*6590*/  MUFU.EX2 R46, R46 ;  /* 0x0000002e002e7308 */ /* 0x000fe20000000800 */
[--C-:B------:R-:W-:Y:S01]  /*65a0*/  HSET2.LE.AND R0, R14, R180.reuse, PT ;  /* 0x000000b40e007233 */ /* 0x100fe20003803000 */
[----:B------:R-:W-:Y:S01]  /*65b0*/  IMAD.WIDE.U32 R84, R5, -0x2daee0ad, RZ ;  /* 0xd2511f5305547825 */ /* 0x000fe200078e00ff */
[----:B------:R-:W-:Y:S01]  /*65c0*/  HSET2.LE.AND R4, R4, R180, PT ;  /* 0x000000b404047233 */ /* 0x000fe20003803000 */
[----:B------:R-:W-:Y:S01]  /*65d0*/  HMMA.16816.F32.BF16 R212, R208, R24, RZ ;  /* 0x00000018d0d4723c */ /* 0x000fe200000418ff */
[----:B------:R-:W-:-:S03]  /*65e0*/  LOP3.LUT R82, R183, UR15, R82, 0x96, !PT ;  /* 0x0000000fb7527c12 */ /* 0x000fc6000f8e9652 */
[----:B------:R-:W2:Y:S01]  /*65f0*/  MUFU.EX2 R39, R39 ;  /* 0x0000002700277308 */ /* 0x000ea20000000800 */
[----:B-1----:R-:W-:Y:S02]  /*6600*/  F2FP.BF16.PACK_AB R14, R43, R51 ;  /* 0x000000332b0e723e */ /* 0x002fe400000010ff */
[----:B------:R-:W-:Y:S01]  /*6610*/  F2FP.BF16.PACK_AB R24, R47, R52 ;  /* 0x000000342f18723e */ /* 0x000fe200000010ff */
[C---:B------:R-:W-:Y:S01]  /*6620*/  HMMA.16816.F32.BF16 R216, R208.reuse, R218, RZ ;  /* 0x000000dad0d8723c */ /* 0x040fe200000418ff */
[----:B------:R-:W-:Y:S01]  /*6630*/  LOP3.LUT R4, R4, R14, RZ, 0xc0, !PT ;  /* 0x0000000e04047212 */ /* 0x000fe200078ec0ff */
[--C-:B------:R-:W-:Y:S01]  /*6640*/  FFMA.FTZ R14, R227, c[0x0][0x23c], -R79.reuse ;  /* 0x00008f00e30e7a23 */ /* 0x100fe2000001084f */
[----:B------:R-:W-:Y:S01]  /*6650*/  LOP3.LUT R5, R0, R24, RZ, 0xc0, !PT ;  /* 0x0000001800057212 */ /* 0x000fe200078ec0ff */
[----:B------:R-:W-:Y:S01]  /*6660*/  IMAD.WIDE.U32 R24, R11, -0x2daee0ad, RZ ;  /* 0xd2511f530b187825 */ /* 0x000fe200078e00ff */
[----:B------:R-:W-:Y:S01]  /*6670*/  LOP3.LUT R0, R85, UR14, R188, 0x96, !PT ;  /* 0x0000000e55007c12 */ /* 0x000fe2000f8e96bc */
[----:B------:R-:W-:Y:S02]  /*6680*/  MUFU.EX2 R75, R75 ;  /* 0x0000004b004b7308 */ /* 0x000fe40000000800 */
[----:B------:R-:W-:Y:S01]  /*6690*/  HMMA.16816.F32.BF16 R208, R208, R26, RZ ;  /* 0x0000001ad0d0723c */ /* 0x000fe200000418ff */
[----:B------:R-:W-:Y:S01]  /*66a0*/  FFMA.FTZ R11, R226, c[0x0][0x23c], -R79 ;  /* 0x00008f00e20b7a23 */ /* 0x000fe2000001084f */
[----:B--2---:R-:W-:-:S04]  /*66b0*/  F2FP.BF16.PACK_AB R76, R39, R46 ;  /* 0x0000002e274c723e */ /* 0x004fc800000010ff */
[----:B------:R-:W-:Y:S01]  /*66c0*/  MUFU.EX2 R54, R54 ;  /* 0x0000003600367308 */ /* 0x000fe20000000800 */
[----:B------:R-:W-:Y:S01]  /*66d0*/  LOP3.LUT R26, R25, UR12, R84, 0x96, !PT ;  /* 0x0000000c191a7c12 */ /* 0x000fe2000f8e9654 */
[----:B------:R-:W-:Y:S01]  /*66e0*/  IMAD.WIDE.U32 R84, R0, -0x326172a9, RZ ;  /* 0xcd9e8d5700547825 */ /* 0x000fe200078e00ff */
[----:B------:R-:W-:-:S03]  /*66f0*/  LOP3.LUT R7, R7, R76, RZ, 0xc0, !PT ;  /* 0x0000004c07077212 */ /* 0x000fc600078ec0ff */
[----:B------:R-:W-:Y:S02]  /*6700*/  IMAD.WIDE.U32 R26, R26, -0x326172a9, RZ ;  /* 0xcd9e8d571a1a7825 */ /* 0x000fe400078e00ff */
[----:B------:R-:W-:Y:S02]  /*6710*/  MUFU.EX2 R14, R14 ;  /* 0x0000000e000e7308 */ /* 0x000fe40000000800 */
[C---:B------:R-:W-:Y:S01]  /*6720*/  HMMA.16816.F32.BF16 R220, R4.reuse, R20, R220 ;  /* 0x0000001404dc723c */ /* 0x040fe200000418dc */
[----:B------:R-:W-:Y:S01]  /*6730*/  LOP3.LUT R226, R27, UR11, R84, 0x96, !PT ;  /* 0x0000000b1be27c12 */ /* 0x000fe2000f8e9654 */
[--C-:B------:R-:W-:Y:S02]  /*6740*/  FFMA.FTZ R76, R74, c[0x0][0x23c], -R72.reuse ;  /* 0x00008f004a4c7a23 */ /* 0x100fe40000010848 */
[----:B------:R-:W-:Y:S02]  /*6750*/  FFMA.FTZ R74, R73, c[0x0][0x23c], -R72 ;  /* 0x00008f00494a7a23 */ /* 0x000fe40000010848 */
[----:B------:R-:W-:Y:S01]  /*6760*/  IMAD.WIDE.U32 R226, R226, -0x2daee0ad, RZ ;  /* 0xd2511f53e2e27825 */ /* 0x000fe200078e00ff */
[----:B------:R-:W-:Y:S01]  /*6770*/  LOP3.LUT R20, R85, UR13, R174, 0x96, !PT ;  /* 0x0000000d55147c12 */ /* 0x000fe2000f8e96ae */
[----:B------:R-:W-:Y:S01]  /*6780*/  HMMA.16816.F32.BF16 R212, R4, R16, R212 ;  /* 0x0000001004d4723c */ /* 0x000fe200000418d4 */
[----:B------:R-:W-:Y:S01]  /*6790*/  MUFU.EX2 R76, R76 ;  /* 0x0000004c004c7308 */ /* 0x000fe20000000800 */
[----:B------:R-:W-:-:S02]  /*67a0*/  FFMA.FTZ R73, R173, c[0x0][0x23c], -R72 ;  /* 0x00008f00ad497a23 */ /* 0x000fc40000010848 */
[----:B------:R-:W-:-:S04]  /*67b0*/  IMAD.WIDE.U32 R20, R20, -0x2daee0ad, RZ ;  /* 0xd2511f5314147825 */ /* 0x000fc800078e00ff */
[C---:B------:R-:W-:Y:S01]  /*67c0*/  HMMA.16816.F32.BF16 R216, R4.reuse, R22, R216 ;  /* 0x0000001604d8723c */ /* 0x040fe200000418d8 */
[----:B------:R-:W-:Y:S01]  /*67d0*/  LOP3.LUT R84, R227, UR8, R20, 0x96, !PT ;  /* 0x00000008e3547c12 */ /* 0x000fe2000f8e9614 */
[----:B------:R-:W-:Y:S01]  /*67e0*/  MUFU.EX2 R74, R74 ;  /* 0x0000004a004a7308 */ /* 0x000fe20000000800 */
[----:B------:R-:W-:Y:S01]  /*67f0*/  LOP3.LUT R24, R21, UR10, R24, 0x96, !PT ;  /* 0x0000000a15187c12 */ /* 0x000fe2000f8e9618 */
[----:B------:R-:W-:Y:S01]  /*6800*/  FFMA.FTZ R0, R187, c[0x0][0x23c], -R79 ;  /* 0x00008f00bb007a23 */ /* 0x000fe2000001084f */
[----:B------:R-:W1:Y:S01]  /*6810*/  LDSM.16.MT88.4 R20, [R231+0x4800] ;  /* 0x00480000e714783b */ /* 0x000e620000004200 */
[----:B------:R-:W-:Y:S02]  /*6820*/  IMAD.WIDE.U32 R84, R84, -0x326172a9, RZ ;  /* 0xcd9e8d5754547825 */ /* 0x000fe400078e00ff */
[----:B------:R-:W-:Y:S01]  /*6830*/  HMMA.16816.F32.BF16 R208, R4, R18, R208 ;  /* 0x0000001204d0723c */ /* 0x000fe200000418d0 */
[----:B------:R-:W2:Y:S01]  /*6840*/  LDSM.16.MT88.4 R16, [R240+0x4800] ;  /* 0x00480000f010783b */ /* 0x000ea20000004200 */
[----:B------:R-:W-:Y:S01]  /*6850*/  IMAD.WIDE.U32 R90, R24, -0x326172a9, RZ ;  /* 0xcd9e8d57185a7825 */ /* 0x000fe200078e00ff */
[----:B------:R-:W3:Y:S04]  /*6860*/  MUFU.EX2 R73, R73 ;  /* 0x0000004900497308 */ /* 0x000ee80000000800 */
[----:B------:R-:W-:-:S02]  /*6870*/  LOP3.LUT R7, R84, 0xffff, RZ, 0xc0, !PT ;  /* 0x0000ffff54077812 */ /* 0x000fc400078ec0ff */
[----:B------:R-:W-:Y:S02]  /*6880*/  SHF.R.U32.HI R5, RZ, 0x10, R84 ;  /* 0x00000010ff057819 */ /* 0x000fe40000011654 */
[----:B------:R-:W-:Y:S01]  /*6890*/  LOP3.LUT R6, R84, 0xff, RZ, 0xc0, !PT ;  /* 0x000000ff54067812 */ /* 0x000fe200078ec0ff */
[----:B------:R-:W4:Y:S01]  /*68a0*/  MUFU.EX2 R0, R0 ;  /* 0x0000000000007308 */ /* 0x000f220000000800 */
[----:B------:R-:W-:Y:S02]  /*68b0*/  SHF.R.U32.HI R7, RZ, 0x8, R7 ;  /* 0x00000008ff077819 */ /* 0x000fe40000011607 */
[----:B------:R-:W-:Y:S01]  /*68c0*/  LOP3.LUT R24, R85, UR19, R90, 0x96, !PT ;  /* 0x0000001355187c12 */ /* 0x000fe2000f8e965a */
[----:B------:R-:W-:Y:S01]  /*68d0*/  FFMA.FTZ R86, R163, c[0x0][0x23c], -R96 ;  /* 0x00008f00a3567a23 */ /* 0x000fe20000010860 */
[----:B------:R-:W-:Y:S01]  /*68e0*/  SHF.R.U32.HI R4, RZ, 0x18, R84 ;  /* 0x00000018ff047819 */ /* 0x000fe20000011654 */
[--C-:B------:R-:W-:Y:S01]  /*68f0*/  FFMA.FTZ R85, R166, c[0x0][0x23c], -R160.reuse ;  /* 0x00008f00a6557a23 */ /* 0x100fe200000108a0 */
[----:B------:R-:W-:Y:S01]  /*6900*/  LOP3.LUT R5, R5, 0xff, RZ, 0xc0, !PT ;  /* 0x000000ff05057812 */ /* 0x000fe200078ec0ff */
[----:B------:R-:W1:Y:S01]  /*6910*/  MUFU.EX2 R11, R11 ;  /* 0x0000000b000b7308 */ /* 0x000e620000000800 */
[----:B------:R-:W-:Y:S01]  /*6920*/  PRMT R6, R6, 0x5410, R7 ;  /* 0x0000541006067816 */ /* 0x000fe20000000007 */
[----:B------:R-:W-:Y:S01]  /*6930*/  FFMA.FTZ R84, R170, c[0x0][0x23c], -R160 ;  /* 0x00008f00aa547a23 */ /* 0x000fe200000108a0 */
[----:B------:R-:W-:-:S02]  /*6940*/  SHF.R.U32.HI R7, RZ, 0x10, R24 ;  /* 0x00000010ff077819 */ /* 0x000fc40000011618 */
[----:B------:R-:W-:Y:S01]  /*6950*/  PRMT R5, R5, 0x5410, R4 ;  /* 0x0000541005057816 */ /* 0x000fe20000000004 */
[--C-:B------:R-:W-:Y:S01]  /*6960*/  HSET2.LE.AND R6, R6, R180.reuse, PT ;  /* 0x000000b406067233 */ /* 0x100fe20003803000 */
[C---:B------:R-:W-:Y:S01]  /*6970*/  LOP3.LUT R25, R24.reuse, 0xffff, RZ, 0xc0, !PT ;  /* 0x0000ffff18197812 */ /* 0x040fe200078ec0ff */
[----:B------:R-:W-:Y:S01]  /*6980*/  MUFU.EX2 R93, R93 ;  /* 0x0000005d005d7308 */ /* 0x000fe20000000800 */
[----:B------:R-:W-:Y:S01]  /*6990*/  LOP3.LUT R4, R24, 0xff, RZ, 0xc0, !PT ;  /* 0x000000ff18047812 */ /* 0x000fe200078ec0ff */
[----:B------:R-:W-:Y:S01]  /*69a0*/  HSET2.LE.AND R5, R5, R180, PT ;  /* 0x000000b405057233 */ /* 0x000fe20003803000 */
[----:B------:R-:W-:Y:S02]  /*69b0*/  SHF.R.U32.HI R24, RZ, 0x18, R24 ;  /* 0x00000018ff187819 */ /* 0x000fe40000011618 */
[----:B------:R-:W-:Y:S02]  /*69c0*/  LOP3.LUT R7, R7, 0xff, RZ, 0xc0, !PT ;  /* 0x000000ff07077812 */ /* 0x000fe400078ec0ff */
[----:B------:R-:W-:Y:S01]  /*69d0*/  SHF.R.U32.HI R25, RZ, 0x8, R25 ;  /* 0x00000008ff197819 */ /* 0x000fe20000011619 */
[----:B------:R-:W1:Y:S01]  /*69e0*/  MUFU.EX2 R88, R88 ;  /* 0x0000005800587308 */ /* 0x000e620000000800 */
[----:B------:R-:W-:-:S02]  /*69f0*/  PRMT R24, R7, 0x5410, R24 ;  /* 0x0000541007187816 */ /* 0x000fc40000000018 */
[----:B---3--:R-:W-:Y:S02]  /*6a00*/  F2FP.BF16.PACK_AB R7, R73, R74 ;  /* 0x0000004a4907723e */ /* 0x008fe400000010ff */
[----:B------:R-:W-:Y:S02]  /*6a10*/  PRMT R4, R4, 0x5410, R25 ;  /* 0x0000541004047816 */ /* 0x000fe40000000019 */
[----:B------:R-:W-:Y:S01]  /*6a20*/  LOP3.LUT R7, R5, R7, RZ, 0xc0, !PT ;  /* 0x0000000705077212 */ /* 0x000fe200078ec0ff */
[--C-:B------:R-:W-:Y:S01]  /*6a30*/  HSET2.LE.AND R5, R24, R180.reuse, PT ;  /* 0x000000b418057233 */ /* 0x100fe20003803000 */
[----:B------:R-:W-:Y:S01]  /*6a40*/  F2FP.BF16.PACK_AB R24, R75, R76 ;  /* 0x0000004c4b18723e */ /* 0x000fe200000010ff */
[----:B------:R-:W-:Y:S01]  /*6a50*/  HSET2.LE.AND R4, R4, R180, PT ;  /* 0x000000b404047233 */ /* 0x000fe20003803000 */
[----:B----4-:R-:W-:Y:S01]  /*6a60*/  F2FP.BF16.PACK_AB R25, R54, R0 ;  /* 0x000000003619723e */ /* 0x010fe200000010ff */
[----:B------:R-:W-:Y:S01]  /*6a70*/  MUFU.EX2 R87, R87 ;  /* 0x0000005700577308 */ /* 0x000fe20000000800 */
[----:B------:R-:W-:-:S02]  /*6a80*/  LOP3.LUT R5, R5, R24, RZ, 0xc0, !PT ;  /* 0x0000001805057212 */ /* 0x000fc400078ec0ff */
[----:B------:R-:W-:Y:S01]  /*6a90*/  LOP3.LUT R24, R83, UR17, R244, 0x96, !PT ;  /* 0x0000001153187c12 */ /* 0x000fe2000f8e96f4 */
[----:B------:R-:W-:Y:S01]  /*6aa0*/  IMAD.WIDE.U32 R82, R82, -0x2daee0ad, RZ ;  /* 0xd2511f5352527825 */ /* 0x000fe200078e00ff */
[----:B------:R-:W-:Y:S02]  /*6ab0*/  LOP3.LUT R6, R6, R25, RZ, 0xc0, !PT ;  /* 0x0000001906067212 */ /* 0x000fe400078ec0ff */
[----:B-1----:R-:W-:Y:S01]  /*6ac0*/  F2FP.BF16.PACK_AB R25, R11, R14 ;  /* 0x0000000e0b19723e */ /* 0x002fe200000010ff */
[----:B------:R-:W-:Y:S01]  /*6ad0*/  IMAD.WIDE.U32 R250, R24, -0x2daee0ad, RZ ;  /* 0xd2511f5318fa7825 */ /* 0x000fe200078e00ff */
[----:B------:R-:W1:Y:S02]  /*6ae0*/  MUFU.EX2 R86, R86 ;  /* 0x0000005600567308 */ /* 0x000e640000000800 */
[----:B------:R-:W-:Y:S02]  /*6af0*/  LOP3.LUT R4, R4, R25, RZ, 0xc0, !PT ;  /* 0x0000001904047212 */ /* 0x000fe400078ec0ff */
[----:B------:R-:W-:-:S02]  /*6b00*/  LOP3.LUT R24, R251, UR14, R190, 0x96, !PT ;  /* 0x0000000efb187c12 */ /* 0x000fc4000f8e96be */
[----:B------:R-:W-:Y:S02]  /*6b10*/  LOP3.LUT R250, R83, UR12, R250, 0x96, !PT ;  /* 0x0000000c53fa7c12 */ /* 0x000fe4000f8e96fa */
[----:B------:R-:W-:Y:S01]  /*6b20*/  MUFU.EX2 R85, R85 ;  /* 0x0000005500557308 */ /* 0x000fe20000000800 */
[----:B------:R-:W-:Y:S01]  /*6b30*/  IMAD.WIDE.U32 R24, R24, -0x326172a9, RZ ;  /* 0xcd9e8d5718187825 */ /* 0x000fe200078e00ff */
[----:B------:R-:W-:Y:S03]  /*6b40*/  HMMA.16816.F32.BF16 R204, R4, R20, R204 ;  /* 0x0000001404cc723c */ /* 0x000fe600000418cc */
[----:B------:R-:W-:-:S03]  /*6b50*/  IMAD.WIDE.U32 R250, R250, -0x326172a9, RZ ;  /* 0xcd9e8d57fafa7825 */ /* 0x000fc600078e00ff */
[----:B------:R-:W3:Y:S02]  /*6b60*/  MUFU.EX2 R84, R84 ;  /* 0x0000005400547308 */ /* 0x000ee40000000800 */
[----:B--2---:R-:W-:Y:S01]  /*6b70*/  HMMA.16816.F32.BF16 R196, R4, R16, R196 ;  /* 0x0000001004c4723c */ /* 0x004fe200000418c4 */
[----:B------:R-:W-:-:S07]  /*6b80*/  LOP3.LUT R24, R251, UR11, R24, 0x96, !PT ;  /* 0x0000000bfb187c12 */ /* 0x000fce000f8e9618 */
[C---:B------:R-:W-:Y:S08]  /*6b90*/  HMMA.16816.F32.BF16 R200, R4.reuse, R22, R200 ;  /* 0x0000001604c8723c */ /* 0x040ff000000418c8 */
[----:B------:R-:W-:Y:S07]  /*6ba0*/  HMMA.16816.F32.BF16 R192, R4, R18, R192 ;  /* 0x0000001204c0723c */ /* 0x000fee00000418c0 */
[----:B------:R-:W-:Y:S01]  /*6bb0*/  LOP3.LUT R4, R25, UR13, R182, 0x96, !PT ;  /* 0x0000000d19047c12 */ /* 0x000fe2000f8e96b6 */
[----:B------:R-:W-:-:S04]  /*6bc0*/  IMAD.WIDE.U32 R24, R24, -0x2daee0ad, RZ ;  /* 0xd2511f5318187825 */ /* 0x000fc800078e00ff */
[----:B------:R-:W-:-:S05]  /*6bd0*/  IMAD.WIDE.U32 R6, R4, -0x2daee0ad, RZ ;  /* 0xd2511f5304067825 */ /* 0x000fca00078e00ff */
[----:B------:R-:W-:Y:S02]  /*6be0*/  LOP3.LUT R5, R25, UR8, R6, 0x96, !PT ;  /* 0x0000000819057c12 */ /* 0x000fe4000f8e9606 */
[----:B------:R-:W-:-:S03]  /*6bf0*/  LOP3.LUT R4, R7, UR10, R82, 0x96, !PT ;  /* 0x0000000a07047c12 */ /* 0x000fc6000f8e9652 */
[----:B------:R-:W-:-:S04]  /*6c00*/  IMAD.WIDE.U32 R82, R5, -0x326172a9, RZ ;  /* 0xcd9e8d5705527825 */ /* 0x000fc800078e00ff */
[----:B------:R-:W-:Y:S01]  /*6c10*/  IMAD.WIDE.U32 R2, R4, -0x326172a9, RZ ;  /* 0xcd9e8d5704027825 */ /* 0x000fe200078e00ff */
[C---:B------:R-:W-:Y:S02]  /*6c20*/  LOP3.LUT R5, R82.reuse, 0xffff, RZ, 0xc0, !PT ;  /* 0x0000ffff52057812 */ /* 0x040fe400078ec0ff */
[----:B------:R-:W-:Y:S02]  /*6c30*/  LOP3.LUT R6, R82, 0xff, RZ, 0xc0, !PT ;  /* 0x000000ff52067812 */ /* 0x000fe400078ec0ff */
[----:B------:R-:W-:Y:S02]  /*6c40*/  SHF.R.U32.HI R5, RZ, 0x8, R5 ;  /* 0x00000008ff057819 */ /* 0x000fe40000011605 */
[----:B------:R-:W-:Y:S02]  /*6c50*/  SHF.R.U32.HI R7, RZ, 0x10, R82 ;  /* 0x00000010ff077819 */ /* 0x000fe40000011652 */
[----:B------:R-:W-:Y:S02]  /*6c60*/  PRMT R6, R6, 0x5410, R5 ;  /* 0x0000541006067816 */ /* 0x000fe40000000005 */
[----:B------:R-:W-:Y:S01]  /*6c70*/  LOP3.LUT R5, R83, UR19, R2, 0x96, !PT ;  /* 0x0000001353057c12 */ /* 0x000fe2000f8e9602 */
[----:B------:R-:W-:Y:S01]  /*6c80*/  IMAD.MOV.U32 R83, RZ, RZ, R3 ;  /* 0x000000ffff537224 */ /* 0x000fe200078e0003 */
[----:B------:R-:W-:Y:S01]  /*6c90*/  SHF.R.U32.HI R4, RZ, 0x18, R82 ;  /* 0x00000018ff047819 */ /* 0x000fe20000011652 */
[----:B------:R-:W-:Y:S01]  /*6ca0*/  IMAD.MOV.U32 R82, RZ, RZ, R2 ;  /* 0x000000ffff527224 */ /* 0x000fe200078e0002 */
[----:B------:R-:W-:-:S02]  /*6cb0*/  LOP3.LUT R7, R7, 0xff, RZ, 0xc0, !PT ;  /* 0x000000ff07077812 */ /* 0x000fc400078ec0ff */
[C---:B------:R-:W-:Y:S02]  /*6cc0*/  LOP3.LUT R27, R5.reuse, 0xffff, RZ, 0xc0, !PT ;  /* 0x0000ffff051b7812 */ /* 0x040fe400078ec0ff */
[----:B------:R-:W-:Y:S01]  /*6cd0*/  LOP3.LUT R25, R5, 0xff, RZ, 0xc0, !PT ;  /* 0x000000ff05197812 */ /* 0x000fe200078ec0ff */
[----:B------:R-:W-:Y:S01]  /*6ce0*/  IMAD.MOV.U32 R163, RZ, RZ, R83 ;  /* 0x000000ffffa37224 */ /* 0x000fe200078e0053 */
[----:B------:R-:W-:Y:S01]  /*6cf0*/  PRMT R7, R7, 0x5410, R4 ;  /* 0x0000541007077816 */ /* 0x000fe20000000004 */
[--C-:B------:R-:W-:Y:S01]  /*6d00*/  HSET2.LE.AND R6, R6, R180.reuse, PT ;  /* 0x000000b406067233 */ /* 0x100fe20003803000 */
[----:B------:R-:W-:Y:S01]  /*6d10*/  SHF.R.U32.HI R4, RZ, 0x10, R5 ;  /* 0x00000010ff047819 */ /* 0x000fe20000011605 */
[----:B------:R-:W-:Y:S01]  /*6d20*/  UIADD3 UR31, UR7, 0x2, URZ ;  /* 0x00000002071f7890 */ /* 0x000fe2000fffe03f */
[----:B------:R-:W-:Y:S01]  /*6d30*/  SHF.R.U32.HI R27, RZ, 0x8, R27 ;  /* 0x00000008ff1b7819 */ /* 0x000fe2000001161b */
[----:B------:R-:W-:Y:S01]  /*6d40*/  IMAD.MOV.U32 R162, RZ, RZ, R82 ;  /* 0x000000ffffa27224 */ /* 0x000fe200078e0052 */
[----:B------:R-:W-:Y:S01]  /*6d50*/  SHF.R.U32.HI R5, RZ, 0x18, R5 ;  /* 0x00000018ff057819 */ /* 0x000fe20000011605 */
[--C-:B------:R-:W-:Y:S01]  /*6d60*/  FFMA.FTZ R83, R168, c[0x0][0x23c], -R96.reuse ;  /* 0x00008f00a8537a23 */ /* 0x100fe20000010860 */
[----:B------:R-:W-:Y:S01]  /*6d70*/  LOP3.LUT R4, R4, 0xff, RZ, 0xc0, !PT ;  /* 0x000000ff04047812 */ /* 0x000fe200078ec0ff */
[----:B------:R-:W-:Y:S01]  /*6d80*/  FFMA.FTZ R82, R169, c[0x0][0x23c], -R96 ;  /* 0x00008f00a9527a23 */ /* 0x000fe20000010860 */
[----:B------:R-:W-:Y:S01]  /*6d90*/  PRMT R25, R25, 0x5410, R27 ;  /* 0x0000541019197816 */ /* 0x000fe2000000001b */
[--C-:B------:R-:W-:Y:S01]  /*6da0*/  FFMA.FTZ R111, R111, c[0x0][0x23c], -R72.reuse ;  /* 0x00008f006f6f7a23 */ /* 0x100fe20000010848 */
[----:B------:R-:W-:Y:S01]  /*6db0*/  PRMT R5, R4, 0x5410, R5 ;  /* 0x0000541004057816 */ /* 0x000fe20000000005 */
[----:B------:R-:W-:Y:S01]  /*6dc0*/  MUFU.EX2 R83, R83 ;  /* 0x0000005300537308 */ /* 0x000fe20000000800 */
[----:B------:R-:W-:Y:S01]  /*6dd0*/  FFMA.FTZ R110, R110, c[0x0][0x23c], -R72 ;  /* 0x00008f006e6e7a23 */ /* 0x000fe20000010848 */
[--C-:B------:R-:W-:Y:S01]  /*6de0*/  HSET2.LE.AND R4, R25, R180.reuse, PT ;  /* 0x000000b419047233 */ /* 0x100fe20003803000 */
[----:B------:R-:W-:Y:S01]  /*6df0*/  F2FP.BF16.PACK_AB R25, R88, R93 ;  /* 0x0000005d5819723e */ /* 0x000fe200000010ff */
[----:B------:R-:W-:Y:S01]  /*6e00*/  FFMA.FTZ R92, R165, c[0x0][0x23c], -R79 ;  /* 0x00008f00a55c7a23 */ /* 0x000fe2000001084f */
[----:B------:R2:W5:Y:S01]  /*6e10*/  LDL.LU.64 R2, [R1] ;  /* 0x0000000001027983 */ /* 0x0005620000300a00 */
[--C-:B------:R-:W-:Y:S01]  /*6e20*/  HSET2.LE.AND R5, R5, R180.reuse, PT ;  /* 0x000000b405057233 */ /* 0x100fe20003803000 */
[----:B------:R-:W-:Y:S01]  /*6e30*/  LOP3.LUT R4, R4, R25, RZ, 0xc0, !PT ;  /* 0x0000001904047212 */ /* 0x000fe200078ec0ff */
[----:B------:R-:W4:Y:S01]  /*6e40*/  MUFU.EX2 R82, R82 ;  /* 0x0000005200527308 */ /* 0x000f220000000800 */
[----:B-1----:R-:W-:Y:S01]  /*6e50*/  F2FP.BF16.PACK_AB R25, R86, R87 ;  /* 0x000000575619723e */ /* 0x002fe200000010ff */
[----:B------:R-:W-:Y:S01]  /*6e60*/  IMAD.MOV.U32 R169, RZ, RZ, R91 ;  /* 0x000000ffffa97224 */ /* 0x000fe200078e005b */
[----:B------:R-:W-:Y:S01]  /*6e70*/  HSET2.LE.AND R7, R7, R180, PT ;  /* 0x000000b407077233 */ /* 0x000fe20003803000 */
[----:B------:R-:W-:Y:S01]  /*6e80*/  IMAD.MOV.U32 R168, RZ, RZ, R90 ;  /* 0x000000ffffa87224 */ /* 0x000fe200078e005a */
[----:B------:R-:W-:Y:S01]  /*6e90*/  LOP3.LUT R5, R5, R25, RZ, 0xc0, !PT ;  /* 0x0000001905057212 */ /* 0x000fe200078ec0ff */
[----:B------:R-:W-:Y:S01]  /*6ea0*/  IMAD.MOV.U32 R168, RZ, RZ, R162 ;  /* 0x000000ffffa87224 */ /* 0x000fe200078e00a2 */
[----:B---3--:R-:W-:Y:S01]  /*6eb0*/  F2FP.BF16.PACK_AB R25, R84, R85 ;  /* 0x000000555419723e */ /* 0x008fe200000010ff */
[----:B------:R-:W-:Y:S01]  /*6ec0*/  UIADD3 UR7, UR7, 0x3, URZ ;  /* 0x0000000307077890 */ /* 0x000fe2000fffe03f */
[----:B------:R-:W-:Y:S01]  /*6ed0*/  LOP3.LUT R26, R169, UR9, R26, 0x96, !PT ;  /* 0x00000009a91a7c12 */ /* 0x000fe2000f8e961a */
[----:B------:R-:W-:Y:S01]  /*6ee0*/  IMAD.MOV.U32 R169, RZ, RZ, R163 ;  /* 0x000000ffffa97224 */ /* 0x000fe200078e00a3 */
[----:B------:R-:W-:Y:S01]  /*6ef0*/  LOP3.LUT R6, R6, R25, RZ, 0xc0, !PT ;  /* 0x0000001906067212 */ /* 0x000fe200078ec0ff */
[----:B------:R-:W-:Y:S01]  /*6f00*/  FFMA.FTZ R91, R167, c[0x0][0x23c], -R79 ;  /* 0x00008f00a75b7a23 */ /* 0x000fe2000001084f */
[----:B------:R-:W-:Y:S01]  /*6f10*/  MUFU.EX2 R110, R110 ;  /* 0x0000006e006e7308 */ /* 0x000fe20000000800 */
[----:B------:R-:W-:Y:S01]  /*6f20*/  IMAD.WIDE.U32 R162, R26, -0x2daee0ad, RZ ;  /* 0xd2511f531aa27825 */ /* 0x000fe200078e00ff */
[----:B------:R-:W-:-:S02]  /*6f30*/  LOP3.LUT R250, R169, UR9, R250, 0x96, !PT ;  /* 0x00000009a9fa7c12 */ /* 0x000fc4000f8e96fa */
[----:B----4-:R-:W-:Y:S01]  /*6f40*/  F2FP.BF16.PACK_AB R25, R82, R83 ;  /* 0x000000535219723e */ /* 0x010fe200000010ff */
[--C-:B------:R-:W-:Y:S01]  /*6f50*/  FFMA.FTZ R90, R171, c[0x0][0x23c], -R79.reuse ;  /* 0x00008f00ab5a7a23 */ /* 0x100fe2000001084f */
[----:B------:R-:W-:Y:S01]  /*6f60*/  LOP3.LUT R226, R163, UR18, R226, 0x96, !PT ;  /* 0x00000012a3e27c12 */ /* 0x000fe2000f8e96e2 */
[----:B------:R-:W-:Y:S01]  /*6f70*/  FFMA.FTZ R89, R172, c[0x0][0x23c], -R79 ;  /* 0x00008f00ac597a23 */ /* 0x000fe2000001084f */
[----:B------:R-:W-:Y:S01]  /*6f80*/  LOP3.LUT R7, R7, R25, RZ, 0xc0, !PT ;  /* 0x0000001907077212 */ /* 0x000fe200078ec0ff */
[----:B------:R-:W-:Y:S01]  /*6f90*/  IMAD.U32 R25, RZ, RZ, UR31 ;  /* 0x0000001fff197e24 */ /* 0x000fe2000f8e00ff */
[----:B------:R-:W-:Y:S01]  /*6fa0*/  MUFU.EX2 R92, R92 ;  /* 0x0000005c005c7308 */ /* 0x000fe20000000800 */
[----:B------:R-:W-:Y:S01]  /*6fb0*/  FFMA.FTZ R94, R161, c[0x0][0x23c], -R72 ;  /* 0x00008f00a15e7a23 */ /* 0x000fe20000010848 */
[----:B------:R-:W-:Y:S01]  /*6fc0*/  SHF.R.U32.HI R134, RZ, 0x18, R162 ;  /* 0x00000018ff867819 */ /* 0x000fe200000116a2 */
[----:B------:R-:W-:Y:S01]  /*6fd0*/  IMAD.WIDE.U32 R250, R250, -0x2daee0ad, RZ ;  /* 0xd2511f53fafa7825 */ /* 0x000fe200078e00ff */
[----:B------:R-:W-:Y:S01]  /*6fe0*/  LOP3.LUT R25, R97, UR33, R25, 0x96, !PT ;  /* 0x0000002161197c12 */ /* 0x000fe2000f8e9619 */
[----:B------:R-:W-:Y:S01]  /*6ff0*/  HMMA.16816.F32.BF16 R212, R4, R16, R212 ;  /* 0x0000001004d4723c */ /* 0x000fe200000418d4 */
[----:B------:R-:W-:Y:S01]  /*7000*/  LOP3.LUT R27, R162, 0xff, RZ, 0xc0, !PT ;  /* 0x000000ffa21b7812 */ /* 0x000fe200078ec0ff */
[--C-:B------:R-:W-:Y:S01]  /*7010*/  FFMA.FTZ R122, R122, c[0x0][0x23c], -R160.reuse ;  /* 0x00008f007a7a7a23 */ /* 0x100fe200000108a0 */
[----:B------:R-:W-:Y:S01]  /*7020*/  MUFU.EX2 R91, R91 ;  /* 0x0000005b005b7308 */ /* 0x000fe20000000800 */
[----:B------:R-:W-:-:S02]  /*7030*/  FFMA.FTZ R118, R118, c[0x0][0x23c], -R160 ;  /* 0x00008f0076767a23 */ /* 0x000fc400000108a0 */
[----:B------:R-:W-:Y:S01]  /*7040*/  FFMA.FTZ R127, R127, c[0x0][0x23c], -R96 ;  /* 0x00008f007f7f7a23 */ /* 0x000fe20000010860 */
[----:B------:R-:W-:Y:S01]  /*7050*/  LOP3.LUT R16, R162, 0xffff, RZ, 0xc0, !PT ;  /* 0x0000ffffa2107812 */ /* 0x000fe200078ec0ff */
[C---:B------:R-:W-:Y:S01]  /*7060*/  HMMA.16816.F32.BF16 R220, R4.reuse, R20, R220 ;  /* 0x0000001404dc723c */ /* 0x040fe200000418dc */
[----:B------:R-:W-:Y:S01]  /*7070*/  SHF.R.U32.HI R17, RZ, 0x10, R162 ;  /* 0x00000010ff117819 */ /* 0x000fe200000116a2 */
[----:B------:R-:W-:Y:S01]  /*7080*/  IMAD.WIDE.U32 R162, R25, -0x326172a9, RZ ;  /* 0xcd9e8d5719a27825 */ /* 0x000fe200078e00ff */
[----:B------:R-:W-:Y:S03]  /*7090*/  MUFU.EX2 R90, R90 ;  /* 0x0000005a005a7308 */ /* 0x000fe60000000800 */
[----:B------:R-:W-:Y:S01]  /*70a0*/  FFMA.FTZ R128, R128, c[0x0][0x23c], -R96 ;  /* 0x00008f0080807a23 */ /* 0x000fe20000010860 */
[----:B------:R-:W-:Y:S01]  /*70b0*/  LOP3.LUT R25, R163, UR17, R224, 0x96, !PT ;  /* 0x00000011a3197c12 */ /* 0x000fe2000f8e96e0 */
[----:B------:R-:W-:Y:S01]  /*70c0*/  IMAD.U32 R20, RZ, RZ, UR7 ;  /* 0x00000007ff147e24 */ /* 0x000fe2000f8e00ff */
[C---:B------:R-:W-:Y:S01]  /*70d0*/  HMMA.16816.F32.BF16 R216, R4.reuse, R22, R216 ;  /* 0x0000001604d8723c */ /* 0x040fe200000418d8 */
[--C-:B------:R-:W-:Y:S01]  /*70e0*/  FFMA.FTZ R29, R29, c[0x0][0x23c], -R72.reuse ;  /* 0x00008f001d1d7a23 */ /* 0x100fe20000010848 */
[----:B------:R-:W-:Y:S01]  /*70f0*/  MUFU.EX2 R89, R89 ;  /* 0x0000005900597308 */ /* 0x000fe20000000800 */
[----:B------:R-:W-:Y:S01]  /*7100*/  FFMA.FTZ R145, R145, c[0x0][0x23c], -R72 ;  /* 0x00008f0091917a23 */ /* 0x000fe20000010848 */
[----:B------:R-:W-:Y:S01]  /*7110*/  LOP3.LUT R26, R97, UR33, R20, 0x96, !PT ;  /* 0x00000021611a7c12 */ /* 0x000fe2000f8e9614 */
[--C-:B------:R-:W-:Y:S01]  /*7120*/  FFMA.FTZ R135, R135, c[0x0][0x23c], -R160.reuse ;  /* 0x00008f0087877a23 */ /* 0x100fe200000108a0 */
[----:B------:R-:W1:Y:S01]  /*7130*/  LDSM.16.MT88.4 R20, [R231+0x4c00] ;  /* 0x004c0000e714783b */ /* 0x000e620000004200 */
[----:B------:R-:W-:Y:S01]  /*7140*/  FFMA.FTZ R144, R144, c[0x0][0x23c], -R160 ;  /* 0x00008f0090907a23 */ /* 0x000fe200000108a0 */
[----:B------:R-:W-:Y:S01]  /*7150*/  HMMA.16816.F32.BF16 R208, R4, R18, R208 ;  /* 0x0000001204d0723c */ /* 0x000fe200000418d0 */
[----:B------:R-:W-:Y:S01]  /*7160*/  IMAD.WIDE.U32 R170, R26, -0x326172a9, RZ ;  /* 0xcd9e8d571aaa7825 */ /* 0x000fe200078e00ff */
[----:B------:R3:W4:Y:S01]  /*7170*/  MUFU.EX2 R97, R111 ;  /* 0x0000006f00617308 */ /* 0x0007220000000800 */
[----:B------:R-:W-:-:S02]  /*7180*/  LOP3.LUT R26, R183, UR15, R162, 0x96, !PT ;  /* 0x0000000fb71a7c12 */ /* 0x000fc4000f8e96a2 */
[----:B------:R-:W-:Y:S01]  /*7190*/  FFMA.FTZ R148, R148, c[0x0][0x23c], -R160 ;  /* 0x00008f0094947a23 */ /* 0x000fe200000108a0 */
[----:B------:R-:W-:Y:S01]  /*71a0*/  LOP3.LUT R224, R171, UR17, R224, 0x96, !PT ;  /* 0x00000011abe07c12 */ /* 0x000fe2000f8e96e0 */
[----:B------:R-:W-:Y:S01]  /*71b0*/  FFMA.FTZ R150, R150, c[0x0][0x23c], -R160 ;  /* 0x00008f0096967a23 */ /* 0x000fe200000108a0 */
[----:B------:R-:W-:Y:S01]  /*71c0*/  SHF.R.U32.HI R4, RZ, 0x8, R16 ;  /* 0x00000008ff047819 */ /* 0x000fe20000011610 */
[----:B------:R-:W-:Y:S01]  /*71d0*/  FFMA.FTZ R147, R147, c[0x0][0x23c], -R160 ;  /* 0x00008f0093937a23 */ /* 0x000fe200000108a0 */
[----:B------:R-:W-:Y:S01]  /*71e0*/  LOP3.LUT R7, R226, 0xffff, RZ, 0xc0, !PT ;  /* 0x0000ffffe2077812 */ /* 0x000fe200078ec0ff */
[----:B------:R-:W-:Y:S01]  /*71f0*/  MUFU.EX2 R94, R94 ;  /* 0x0000005e005e7308 */ /* 0x000fe20000000800 */
[----:B------:R-:W-:Y:S01]  /*7200*/  SHF.R.U32.HI R16, RZ, 0x10, R226 ;  /* 0x00000010ff107819 */ /* 0x000fe200000116e2 */
[----:B------:R-:W-:Y:S01]  /*7210*/  IMAD.WIDE.U32 R166, R224, -0x2daee0ad, RZ ;  /* 0xd2511f53e0a67825 */ /* 0x000fe200078e00ff */
[----:B------:R-:W-:Y:S02]  /*7220*/  LOP3.LUT R5, R17, 0xff, RZ, 0xc0, !PT ;  /* 0x000000ff11057812 */ /* 0x000fe400078ec0ff */
[----:B------:R-:W-:Y:S01]  /*7230*/  LOP3.LUT R6, R226, 0xff, RZ, 0xc0, !PT ;  /* 0x000000ffe2067812 */ /* 0x000fe200078ec0ff */
[----:B------:R-:W-:Y:S01]  /*7240*/  FFMA.FTZ R149, R149, c[0x0][0x23c], -R160 ;  /* 0x00008f0095957a23 */ /* 0x000fe200000108a0 */
[----:B------:R-:W-:Y:S01]  /*7250*/  SHF.R.U32.HI R226, RZ, 0x18, R226 ;  /* 0x00000018ffe27819 */ /* 0x000fe200000116e2 */
[----:B---3--:R-:W-:Y:S01]  /*7260*/  FFMA.FTZ R111, R115, c[0x0][0x23c], -R72 ;  /* 0x00008f00736f7a23 */ /* 0x008fe20000010848 */
[----:B------:R-:W-:Y:S01]  /*7270*/  SHF.R.U32.HI R115, RZ, 0x8, R7 ;  /* 0x00000008ff737819 */ /* 0x000fe20000011607 */
[----:B------:R-:W-:Y:S01]  /*7280*/  MUFU.EX2 R122, R122 ;  /* 0x0000007a007a7308 */ /* 0x000fe20000000800 */
[----:B------:R-:W-:Y:S01]  /*7290*/  LOP3.LUT R7, R16, 0xff, RZ, 0xc0, !PT ;  /* 0x000000ff10077812 */ /* 0x000fe200078ec0ff */
[----:B------:R-:W-:Y:S01]  /*72a0*/  FFMA.FTZ R146, R146, c[0x0][0x23c], -R160 ;  /* 0x00008f0092927a23 */ /* 0x000fe200000108a0 */
[----:B------:R-:W3:Y:S01]  /*72b0*/  LDSM.16.MT88.4 R16, [R240+0x4c00] ;  /* 0x004c0000f010783b */ /* 0x000ee20000004200 */
[----:B------:R-:W-:Y:S01]  /*72c0*/  PRMT R5, R5, 0x5410, R134 ;  /* 0x0000541005057816 */ /* 0x000fe20000000086 */
[----:B------:R-:W-:Y:S01]  /*72d0*/  FFMA.FTZ R153, R153, c[0x0][0x23c], -R160 ;  /* 0x00008f0099997a23 */ /* 0x000fe200000108a0 */
[----:B------:R-:W-:Y:S01]  /*72e0*/  PRMT R4, R27, 0x5410, R4 ;  /* 0x000054101b047816 */ /* 0x000fe20000000004 */
[--C-:B------:R-:W-:Y:S01]  /*72f0*/  FFMA.FTZ R156, R156, c[0x0][0x23c], -R160.reuse ;  /* 0x00008f009c9c7a23 */ /* 0x100fe200000108a0 */
[----:B------:R-:W1:Y:S01]  /*7300*/  MUFU.EX2 R111, R111 ;  /* 0x0000006f006f7308 */ /* 0x000e620000000800 */
[----:B------:R-:W-:Y:S01]  /*7310*/  PRMT R115, R6, 0x5410, R115 ;  /* 0x0000541006737816 */ /* 0x000fe20000000073 */
[----:B------:R-:W-:Y:S01]  /*7320*/  FFMA.FTZ R159, R159, c[0x0][0x23c], -R160 ;  /* 0x00008f009f9f7a23 */ /* 0x000fe200000108a0 */
[----:B------:R-:W-:Y:S01]  /*7330*/  PRMT R226, R7, 0x5410, R226 ;  /* 0x0000541007e27816 */ /* 0x000fe200000000e2 */
[--C-:B------:R-:W-:Y:S01]  /*7340*/  HSET2.LE.AND R7, R5, R180.reuse, PT ;  /* 0x000000b405077233 */ /* 0x100fe20003803000 */
[----:B----4-:R-:W-:Y:S01]  /*7350*/  F2FP.BF16.PACK_AB R134, R110, R97 ;  /* 0x000000616e86723e */ /* 0x010fe200000010ff */
[--C-:B------:R-:W-:Y:S01]  /*7360*/  HSET2.LE.AND R6, R4, R180.reuse, PT ;  /* 0x000000b404067233 */ /* 0x100fe20003803000 */
[----:B------:R-:W-:Y:S01]  /*7370*/  F2FP.BF16.PACK_AB R136, R89, R90 ;  /* 0x0000005a5988723e */ /* 0x000fe200000010ff */
[--C-:B------:R-:W-:Y:S01]  /*7380*/  HSET2.LE.AND R4, R115, R180.reuse, PT ;  /* 0x000000b473047233 */ /* 0x100fe20003803000 */
[----:B------:R-:W-:Y:S01]  /*7390*/  F2FP.BF16.PACK_AB R115, R91, R92 ;  /* 0x0000005c5b73723e */ /* 0x000fe200000010ff */
[----:B------:R-:W-:Y:S01]  /*73a0*/  HSET2.LE.AND R5, R226, R180, PT ;  /* 0x000000b4e2057233 */ /* 0x000fe20003803000 */
[----:B------:R-:W-:Y:S01]  /*73b0*/  LOP3.LUT R7, R7, R134, RZ, 0xc0, !PT ;  /* 0x0000008607077212 */ /* 0x000fe200078ec0ff */
[----:B------:R-:W-:Y:S01]  /*73c0*/  MUFU.EX2 R118, R118 ;  /* 0x0000007600767308 */ /* 0x000fe20000000800 */
[----:B------:R-:W-:Y:S01]  /*73d0*/  LOP3.LUT R134, R163, UR17, R244, 0x96, !PT ;  /* 0x00000011a3867c12 */ /* 0x000fe2000f8e96f4 */
[----:B------:R-:W-:Y:S01]  /*73e0*/  FFMA.FTZ R104, R104, c[0x0][0x23c], -R96 ;  /* 0x00008f0068687a23 */ /* 0x000fe20000010860 */
[----:B------:R-:W-:Y:S01]  /*73f0*/  LOP3.LUT R4, R4, R115, RZ, 0xc0, !PT ;  /* 0x0000007304047212 */ /* 0x000fe200078ec0ff */
[----:B------:R-:W-:Y:S01]  /*7400*/  FFMA.FTZ R115, R132, c[0x0][0x23c], -R160 ;  /* 0x00008f0084737a23 */ /* 0x000fe200000108a0 */
[----:B-1----:R-:W-:Y:S01]  /*7410*/  F2FP.BF16.PACK_AB R27, R111, R94 ;  /* 0x0000005e6f1b723e */ /* 0x002fe200000010ff */
[----:B------:R-:W-:Y:S01]  /*7420*/  FFMA.FTZ R105, R105, c[0x0][0x23c], -R96 ;  /* 0x00008f0069697a23 */ /* 0x000fe20000010860 */
[----:B------:R-:W-:Y:S01]  /*7430*/  LOP3.LUT R6, R6, R136, RZ, 0xc0, !PT ;  /* 0x0000008806067212 */ /* 0x000fe200078ec0ff */
[----:B------:R-:W-:Y:S01]  /*7440*/  MUFU.EX2 R127, R127 ;  /* 0x0000007f007f7308 */ /* 0x000fe20000000800 */
[----:B------:R-:W-:Y:S01]  /*7450*/  LOP3.LUT R5, R5, R27, RZ, 0xc0, !PT ;  /* 0x0000001b05057212 */ /* 0x000fe200078ec0ff */
[----:B------:R-:W-:Y:S01]  /*7460*/  IMAD.WIDE.U32 R26, R26, -0x2daee0ad, RZ ;  /* 0xd2511f531a1a7825 */ /* 0x000fe200078e00ff */
[----:B------:R-:W-:-:S02]  /*7470*/  LOP3.LUT R132, R175, UR15, R162, 0x96, !PT ;  /* 0x0000000faf847c12 */ /* 0x000fc4000f8e96a2 */
[----:B------:R-:W-:Y:S01]  /*7480*/  LOP3.LUT R244, R171, UR17, R244, 0x96, !PT ;  /* 0x00000011abf47c12 */ /* 0x000fe2000f8e96f4 */
[----:B------:R-:W-:Y:S01]  /*7490*/  IMAD.WIDE.U32 R162, R134, -0x2daee0ad, RZ ;  /* 0xd2511f5386a27825 */ /* 0x000fe200078e00ff */
[----:B------:R-:W-:Y:S01]  /*74a0*/  LOP3.LUT R172, R183, UR15, R170, 0x96, !PT ;  /* 0x0000000fb7ac7c12 */ /* 0x000fe2000f8e96aa */
[C---:B------:R-:W-:Y:S01]  /*74b0*/  HMMA.16816.F32.BF16 R204, R4.reuse, R20, R204 ;  /* 0x0000001404cc723c */ /* 0x040fe200000418cc */
[----:B------:R-:W-:Y:S01]  /*74c0*/  MUFU.EX2 R115, R115 ;  /* 0x0000007300737308 */ /* 0x000fe20000000800 */
[----:B------:R-:W-:Y:S01]  /*74d0*/  FFMA.FTZ R134, R129, c[0x0][0x23c], -R160 ;  /* 0x00008f0081867a23 */ /* 0x000fe200000108a0 */
[----:B------:R-:W-:Y:S01]  /*74e0*/  LOP3.LUT R136, R163, UR14, R190, 0x96, !PT ;  /* 0x0000000ea3887c12 */ /* 0x000fe2000f8e96be */
[----:B------:R-:W-:Y:S01]  /*74f0*/  FFMA.FTZ R129, R126, c[0x0][0x23c], -R96 ;  /* 0x00008f007e817a23 */ /* 0x000fe20000010860 */
[----:B------:R-:W-:Y:S01]  /*7500*/  LOP3.LUT R126, R250, 0xffff, RZ, 0xc0, !PT ;  /* 0x0000fffffa7e7812 */ /* 0x000fe200078ec0ff */
[----:B------:R-:W-:Y:S01]  /*7510*/  IMAD.WIDE.U32 R224, R132, -0x2daee0ad, RZ ;  /* 0xd2511f5384e07825 */ /* 0x000fe200078e00ff */
[----:B------:R-:W-:Y:S01]  /*7520*/  LOP3.LUT R27, R27, UR12, R162, 0x96, !PT ;  /* 0x0000000c1b1b7c12 */ /* 0x000fe2000f8e96a2 */
[----:B------:R-:W-:Y:S01]  /*7530*/  HMMA.16816.F32.BF16 R200, R4, R22, R200 ;  /* 0x0000001604c8723c */ /* 0x000fe200000418c8 */
[----:B------:R-:W-:Y:S01]  /*7540*/  SHF.R.U32.HI R126, RZ, 0x8, R126 ;  /* 0x00000008ff7e7819 */ /* 0x000fe2000001167e */
[----:B------:R-:W1:Y:S01]  /*7550*/  MUFU.EX2 R134, R134 ;  /* 0x0000008600867308 */ /* 0x000e620000000800 */
[----:B------:R-:W-:Y:S01]  /*7560*/  IMAD.WIDE.U32 R244, R244, -0x2daee0ad, RZ ;  /* 0xd2511f53f4f47825 */ /* 0x000fe200078e00ff */
[----:B------:R-:W-:-:S03]  /*7570*/  LOP3.LUT R170, R175, UR15, R170, 0x96, !PT ;  /* 0x0000000fafaa7c12 */ /* 0x000fc6000f8e96aa */
[----:B------:R-:W-:Y:S01]  /*7580*/  IMAD.WIDE.U32 R172, R172, -0x2daee0ad, RZ ;  /* 0xd2511f53acac7825 */ /* 0x000fe200078e00ff */
[----:B---3--:R-:W-:Y:S01]  /*7590*/  HMMA.16816.F32.BF16 R196, R4, R16, R196 ;  /* 0x0000001004c4723c */ /* 0x008fe200000418c4 */
[----:B------:R-:W-:Y:S01]  /*75a0*/  LOP3.LUT R190, R245, UR14, R190, 0x96, !PT ;  /* 0x0000000ef5be7c12 */ /* 0x000fe2000f8e96be */
[----:B------:R-:W-:Y:S01]  /*75b0*/  MUFU.EX2 R129, R129 ;  /* 0x0000008100817308 */ /* 0x000fe20000000800 */
[----:B------:R-:W-:Y:S01]  /*75c0*/  IMAD.WIDE.U32 R162, R25, -0x2daee0ad, RZ ;  /* 0xd2511f5319a27825 */ /* 0x000fe200078e00ff */
[----:B------:R-:W-:-:S03]  /*75d0*/  LOP3.LUT R168, R173, UR12, R244, 0x96, !PT ;  /* 0x0000000cada87c12 */ /* 0x000fc6000f8e96f4 */
[----:B------:R-:W-:Y:S01]  /*75e0*/  IMAD.WIDE.U32 R164, R136, -0x326172a9, RZ ;  /* 0xcd9e8d5788a47825 */ /* 0x000fe200078e00ff */
[----:B------:R-:W-:Y:S01]  /*75f0*/  HMMA.16816.F32.BF16 R192, R4, R18, R192 ;  /* 0x0000001204c0723c */ /* 0x000fe200000418c0 */
[--C-:B------:R-:W-:Y:S01]  /*7600*/  LOP3.LUT R25, R163, UR14, R188.reuse, 0x96, !PT ;  /* 0x0000000ea3197c12 */ /* 0x100fe2000f8e96bc */
[----:B------:R-:W-:Y:S01]  /*7610*/  MUFU.EX2 R128, R128 ;  /* 0x0000008000807308 */ /* 0x000fe20000000800 */
[----:B------:R-:W-:Y:S01]  /*7620*/  LOP3.LUT R188, R167, UR14, R188, 0x96, !PT ;  /* 0x0000000ea7bc7c12 */ /* 0x000fe2000f8e96bc */
[----:B------:R-:W-:Y:S01]  /*7630*/  IMAD.WIDE.U32 R226, R27, -0x326172a9, RZ ;  /* 0xcd9e8d571be27825 */ /* 0x000fe200078e00ff */
[----:B------:R-:W-:Y:S02]  /*7640*/  LOP3.LUT R27, R165, UR13, R182, 0x96, !PT ;  /* 0x0000000da51b7c12 */ /* 0x000fe4000f8e96b6 */
[----:B------:R-:W-:Y:S01]  /*7650*/  LOP3.LUT R4, R250, 0xff, RZ, 0xc0, !PT ;  /* 0x000000fffa047812 */ /* 0x000fe200078ec0ff */
[----:B------:R-:W-:Y:S01]  /*7660*/  IMAD.WIDE.U32 R190, R190, -0x326172a9, RZ ;  /* 0xcd9e8d57bebe7825 */ /* 0x000fe200078e00ff */
[----:B------:R-:W-:Y:S01]  /*7670*/  LOP3.LUT R7, R251, UR18, R24, 0x96, !PT ;  /* 0x00000012fb077c12 */ /* 0x000fe2000f8e9618 */
[----:B------:R-:W-:Y:S01]  /*7680*/  MUFU.EX2 R145, R145 ;  /* 0x0000009100917308 */ /* 0x000fe20000000800 */
[----:B------:R-:W-:Y:S01]  /*7690*/  PRMT R4, R4, 0x5410, R126 ;  /* 0x0000541004047816 */ /* 0x000fe2000000007e */
[----:B------:R-:W-:Y:S01]  /*76a0*/  FFMA.FTZ R126, R131, c[0x0][0x23c], -R96 ;  /* 0x00008f00837e7a23 */ /* 0x000fe20000010860 */
[--C-:B------:R-:W-:Y:S01]  /*76b0*/  SHF.R.U32.HI R6, RZ, 0x10, R250.reuse ;  /* 0x00000010ff067819 */ /* 0x100fe200000116fa */
[----:B------:R-:W-:Y:S01]  /*76c0*/  IMAD.WIDE.U32 R168, R168, -0x326172a9, RZ ;  /* 0xcd9e8d57a8a87825 */ /* 0x000fe200078e00ff */
[----:B------:R-:W-:Y:S01]  /*76d0*/  LOP3.LUT R138, R7, 0xffff, RZ, 0xc0, !PT ;  /* 0x0000ffff078a7812 */ /* 0x000fe200078ec0ff */
[----:B------:R-:W-:Y:S01]  /*76e0*/  HSET2.LE.AND R4, R4, R180, PT ;  /* 0x000000b404047233 */ /* 0x000fe20003803000 */
[----:B------:R-:W-:Y:S01]  /*76f0*/  LOP3.LUT R131, R6, 0xff, RZ, 0xc0, !PT ;  /* 0x000000ff06837812 */ /* 0x000fe200078ec0ff */
[----:B------:R-:W3:Y:S01]  /*7700*/  MUFU.EX2 R126, R126 ;  /* 0x0000007e007e7308 */ /* 0x000ee20000000800 */
[----:B------:R-:W-:Y:S01]  /*7710*/  SHF.R.U32.HI R5, RZ, 0x18, R250 ;  /* 0x00000018ff057819 */ /* 0x000fe200000116fa */
[----:B------:R-:W-:Y:S01]  /*7720*/  IMAD.WIDE.U32 R244, R188, -0x326172a9, RZ ;  /* 0xcd9e8d57bcf47825 */ /* 0x000fe200078e00ff */
[----:B------:R-:W-:-:S02]  /*7730*/  SHF.R.U32.HI R6, RZ, 0x10, R7 ;  /* 0x00000010ff067819 */ /* 0x000fc40000011607 */
[----:B------:R-:W-:Y:S01]  /*7740*/  LOP3.LUT R132, R7, 0xff, RZ, 0xc0, !PT ;  /* 0x000000ff07847812 */ /* 0x000fe200078ec0ff */
[----:B------:R-:W-:Y:S01]  /*7750*/  FFMA.FTZ R136, R157, c[0x0][0x23c], -R79 ;  /* 0x00008f009d887a23 */ /* 0x000fe2000001084f */
[----:B------:R-:W-:Y:S01]  /*7760*/  SHF.R.U32.HI R138, RZ, 0x8, R138 ;  /* 0x00000008ff8a7819 */ /* 0x000fe2000001168a */
[----:B------:R-:W-:Y:S01]  /*7770*/  IMAD.WIDE.U32 R170, R170, -0x2daee0ad, RZ ;  /* 0xd2511f53aaaa7825 */ /* 0x000fe200078e00ff */
[----:B------:R-:W-:Y:S01]  /*7780*/  SHF.R.U32.HI R7, RZ, 0x18, R7 ;  /* 0x00000018ff077819 */ /* 0x000fe20000011607 */
[----:B------:R-:W-:Y:S01]  /*7790*/  MUFU.EX2 R104, R104 ;  /* 0x0000006800687308 */ /* 0x000fe20000000800 */
[----:B------:R-:W-:Y:S01]  /*77a0*/  LOP3.LUT R6, R6, 0xff, RZ, 0xc0, !PT ;  /* 0x000000ff06067812 */ /* 0x000fe200078ec0ff */
[--C-:B------:R-:W-:Y:S01]  /*77b0*/  FFMA.FTZ R106, R106, c[0x0][0x23c], -R96.reuse ;  /* 0x00008f006a6a7a23 */ /* 0x100fe20000010860 */
[----:B------:R-:W-:Y:S01]  /*77c0*/  PRMT R131, R131, 0x5410, R5 ;  /* 0x0000541083837816 */ /* 0x000fe20000000005 */
[----:B------:R-:W-:Y:S01]  /*77d0*/  FFMA.FTZ R107, R107, c[0x0][0x23c], -R96 ;  /* 0x00008f006b6b7a23 */ /* 0x000fe20000010860 */
[----:B------:R-:W-:Y:S01]  /*77e0*/  PRMT R132, R132, 0x5410, R138 ;  /* 0x0000541084847816 */ /* 0x000fe2000000008a */
[----:B------:R-:W-:Y:S01]  /*77f0*/  FFMA.FTZ R112, R112, c[0x0][0x23c], -R79 ;  /* 0x00008f0070707a23 */ /* 0x000fe2000001084f */
[----:B------:R-:W-:Y:S01]  /*7800*/  PRMT R5, R6, 0x5410, R7 ;  /* 0x0000541006057816 */ /* 0x000fe20000000007 */
[--C-:B------:R-:W-:Y:S01]  /*7810*/  HSET2.LE.AND R7, R131, R180.reuse, PT ;  /* 0x000000b483077233 */ /* 0x100fe20003803000 */
[----:B-1----:R-:W-:Y:S01]  /*7820*/  F2FP.BF16.PACK_AB R6, R134, R122 ;  /* 0x0000007a8606723e */ /* 0x002fe200000010ff */
[--C-:B------:R-:W-:Y:S01]  /*7830*/  HSET2.LE.AND R131, R132, R180.reuse, PT ;  /* 0x000000b484837233 */ /* 0x100fe20003803000 */
[--C-:B------:R-:W-:Y:S01]  /*7840*/  FFMA.FTZ R132, R130, c[0x0][0x23c], -R160.reuse ;  /* 0x00008f0082847a23 */ /* 0x100fe200000108a0 */
[----:B------:R-:W-:Y:S01]  /*7850*/  F2FP.BF16.PACK_AB R130, R118, R115 ;  /* 0x000000737682723e */ /* 0x000fe200000010ff */
[----:B------:R-:W-:Y:S01]  /*7860*/  HSET2.LE.AND R5, R5, R180, PT ;  /* 0x000000b405057233 */ /* 0x000fe20003803000 */
[----:B------:R-:W-:Y:S01]  /*7870*/  LOP3.LUT R6, R4, R6, RZ, 0xc0, !PT ;  /* 0x0000000604067212 */ /* 0x000fe200078ec0ff */
[----:B------:R-:W-:Y:S01]  /*7880*/  MUFU.EX2 R136, R136 ;  /* 0x0000008800887308 */ /* 0x000fe20000000800 */
[----:B------:R-:W-:Y:S01]  /*7890*/  LOP3.LUT R4, R131, R130, RZ, 0xc0, !PT ;  /* 0x0000008283047212 */ /* 0x000fe200078ec0ff */
[----:B------:R-:W-:Y:S01]  /*78a0*/  FFMA.FTZ R131, R140, c[0x0][0x23c], -R160 ;  /* 0x00008f008c837a23 */ /* 0x000fe200000108a0 */
[----:B---3--:R-:W-:Y:S01]  /*78b0*/  F2FP.BF16.PACK_AB R138, R126, R127 ;  /* 0x0000007f7e8a723e */ /* 0x008fe200000010ff */
[--C-:B------:R-:W-:Y:S01]  /*78c0*/  FFMA.FTZ R116, R116, c[0x0][0x23c], -R79.reuse ;  /* 0x00008f0074747a23 */ /* 0x100fe2000001084f */
[----:B------:R-:W-:Y:S01]  /*78d0*/  F2FP.BF16.PACK_AB R130, R128, R129 ;  /* 0x000000818082723e */ /* 0x000fe200000010ff */
[--C-:B------:R-:W-:Y:S01]  /*78e0*/  FFMA.FTZ R117, R117, c[0x0][0x23c], -R79.reuse ;  /* 0x00008f0075757a23 */ /* 0x100fe2000001084f */
[----:B------:R-:W-:Y:S01]  /*78f0*/  LOP3.LUT R24, R225, UR12, R162, 0x96, !PT ;  /* 0x0000000ce1187c12 */ /* 0x000fe2000f8e96a2 */
[----:B------:R-:W-:Y:S01]  /*7900*/  MUFU.EX2 R105, R105 ;  /* 0x0000006900697308 */ /* 0x000fe20000000800 */
[----:B------:R-:W-:Y:S01]  /*7910*/  LOP3.LUT R7, R7, R138, RZ, 0xc0, !PT ;  /* 0x0000008a07077212 */ /* 0x000fe200078ec0ff */
[----:B------:R-:W-:Y:S01]  /*7920*/  FFMA.FTZ R138, R154, c[0x0][0x23c], -R79 ;  /* 0x00008f009a8a7a23 */ /* 0x000fe2000001084f */
[----:B------:R-:W-:Y:S01]  /*7930*/  LOP3.LUT R5, R5, R130, RZ, 0xc0, !PT ;  /* 0x0000008205057212 */ /* 0x000fe200078ec0ff */
[----:B------:R-:W-:Y:S01]  /*7940*/  FFMA.FTZ R130, R142, c[0x0][0x23c], -R160 ;  /* 0x00008f008e827a23 */ /* 0x000fe200000108a0 */
[----:B------:R-:W-:Y:S01]  /*7950*/  LOP3.LUT R182, R191, UR13, R182, 0x96, !PT ;  /* 0x0000000dbfb67c12 */ /* 0x000fe2000f8e96b6 */
[----:B------:R-:W-:Y:S01]  /*7960*/  FFMA.FTZ R142, R141, c[0x0][0x23c], -R160 ;  /* 0x00008f008d8e7a23 */ /* 0x000fe200000108a0 */
[----:B------:R-:W-:Y:S01]  /*7970*/  LOP3.LUT R162, R169, UR11, R190, 0x96, !PT ;  /* 0x0000000ba9a27c12 */ /* 0x000fe2000f8e96be */
[----:B------:R-:W-:Y:S01]  /*7980*/  IMAD.WIDE.U32 R140, R25, -0x326172a9, RZ ;  /* 0xcd9e8d57198c7825 */ /* 0x000fe200078e00ff */
[----:B------:R-:W-:Y:S01]  /*7990*/  LOP3.LUT R164, R227, UR11, R164, 0x96, !PT ;  /* 0x0000000be3a47c12 */ /* 0x000fe2000f8e96a4 */
[----:B------:R-:W-:Y:S01]  /*79a0*/  HMMA.16816.F32.BF16 R220, R4, R20, R220 ;  /* 0x0000001404dc723c */ /* 0x000fe200000418dc */
[----:B------:R-:W1:Y:S01]  /*79b0*/  MUFU.EX2 R138, R138 ;  /* 0x0000008a008a7308 */ /* 0x000e620000000800 */
[----:B------:R-:W-:Y:S01]  /*79c0*/  IMAD.WIDE.U32 R188, R24, -0x326172a9, RZ ;  /* 0xcd9e8d5718bc7825 */ /* 0x000fe200078e00ff */
[----:B------:R-:W-:-:S03]  /*79d0*/  LOP3.LUT R166, R171, UR12, R166, 0x96, !PT ;  /* 0x0000000caba67c12 */ /* 0x000fc6000f8e96a6 */
[----:B------:R-:W-:Y:S01]  /*79e0*/  IMAD.WIDE.U32 R190, R27, -0x2daee0ad, RZ ;  /* 0xd2511f531bbe7825 */ /* 0x000fe200078e00ff */
[----:B------:R-:W-:Y:S01]  /*79f0*/  LOP3.LUT R20, R141, UR13, R174, 0x96, !PT ;  /* 0x0000000d8d147c12 */ /* 0x000fe2000f8e96ae */
[C---:B------:R-:W-:Y:S01]  /*7a00*/  HMMA.16816.F32.BF16 R216, R4.reuse, R22, R216 ;  /* 0x0000001604d8723c */ /* 0x040fe200000418d8 */
[----:B------:R-:W-:Y:S01]  /*7a10*/  LOP3.LUT R24, R189, UR11, R140, 0x96, !PT ;  /* 0x0000000bbd187c12 */ /* 0x000fe2000f8e968c */
[----:B------:R-:W-:Y:S01]  /*7a20*/  IMAD.WIDE.U32 R164, R164, -0x2daee0ad, RZ ;  /* 0xd2511f53a4a47825 */ /* 0x000fe200078e00ff */
[----:B------:R-:W-:Y:S01]  /*7a30*/  LOP3.LUT R21, R191, UR10, R26, 0x96, !PT ;  /* 0x0000000abf157c12 */ /* 0x000fe2000f8e961a */
[----:B------:R-:W-:Y:S01]  /*7a40*/  MUFU.EX2 R132, R132 ;  /* 0x0000008400847308 */ /* 0x000fe20000000800 */
[----:B------:R-:W-:Y:S01]  /*7a50*/  LOP3.LUT R174, R245, UR13, R174, 0x96, !PT ;  /* 0x0000000df5ae7c12 */ /* 0x000fe2000f8e96ae */
[----:B------:R-:W-:Y:S01]  /*7a60*/  IMAD.WIDE.U32 R26, R182, -0x2daee0ad, RZ ;  /* 0xd2511f53b61a7825 */ /* 0x000fe200078e00ff */
[----:B------:R-:W-:Y:S01]  /*7a70*/  LOP3.LUT R173, R165, UR8, R190, 0x96, !PT ;  /* 0x00000008a5ad7c12 */ /* 0x000fe2000f8e96be */
[C---:B------:R-:W-:Y:S02]  /*7a80*/  HMMA.16816.F32.BF16 R212, R4.reuse, R16, R212 ;  /* 0x0000001004d4723c */ /* 0x040fe400000418d4 */
[----:B------:R-:W-:Y:S01]  /*7a90*/  IMAD.WIDE.U32 R182, R20, -0x2daee0ad, RZ ;  /* 0xd2511f5314b67825 */ /* 0x000fe200078e00ff */
[----:B------:R-:W-:Y:S01]  /*7aa0*/  LOP3.LUT R27, R27, UR10, R172, 0x96, !PT ;  /* 0x0000000a1b1b7c12 */ /* 0x000fe2000f8e96ac */
[----:B------:R-:W-:Y:S02]  /*7ab0*/  MUFU.EX2 R131, R131 ;  /* 0x0000008300837308 */ /* 0x000fe40000000800 */
[----:B------:R-:W-:Y:S01]  /*7ac0*/  IMAD.WIDE.U32 R24, R24, -0x2daee0ad, RZ ;  /* 0xd2511f5318187825 */ /* 0x000fe200078e00ff */
[----:B------:R-:W-:Y:S01]  /*7ad0*/  LOP3.LUT R224, R183, UR10, R224, 0x96, !PT ;  /* 0x0000000ab7e07c12 */ /* 0x000fe2000f8e96e0 */
[----:B------:R-:W-:Y:S01]  /*7ae0*/  HMMA.16816.F32.BF16 R208, R4, R18, R208 ;  /* 0x0000001204d0723c */ /* 0x000fe200000418d0 */
[----:B------:R-:W3:Y:S01]  /*7af0*/  LDSM.16.MT88.4 R4, [R231+0x5000] ;  /* 0x00500000e704783b */ /* 0x000ee20000004200 */
[----:B------:R-:W-:Y:S01]  /*7b00*/  IMAD.WIDE.U32 R190, R21, -0x326172a9, RZ ;  /* 0xcd9e8d5715be7825 */ /* 0x000fe200078e00ff */
[----:B------:R-:W-:Y:S01]  /*7b10*/  LOP3.LUT R21, R25, UR8, R182, 0x96, !PT ;  /* 0x0000000819157c12 */ /* 0x000fe2000f8e96b6 */
[----:B------:R-:W-:Y:S02]  /*7b20*/  MUFU.EX2 R130, R130 ;  /* 0x0000008200827308 */ /* 0x000fe40000000800 */
[----:B------:R-:W-:Y:S01]  /*7b30*/  IMAD.WIDE.U32 R224, R224, -0x326172a9, RZ ;  /* 0xcd9e8d57e0e07825 */ /* 0x000fe200078e00ff */
[----:B------:R-:W-:-:S03]  /*7b40*/  LOP3.LUT R25, R191, UR9, R226, 0x96, !PT ;  /* 0x00000009bf197c12 */ /* 0x000fc6000f8e96e2 */
[----:B------:R-:W-:Y:S01]  /*7b50*/  IMAD.WIDE.U32 R182, R21, -0x326172a9, RZ ;  /* 0xcd9e8d5715b67825 */ /* 0x000fe200078e00ff */
[----:B------:R-:W-:Y:S01]  /*7b60*/  LOP3.LUT R21, R225, UR9, R188, 0x96, !PT ;  /* 0x00000009e1157c12 */ /* 0x000fe2000f8e96bc */
[----:B------:R-:W-:Y:S02]  /*7b70*/  MUFU.EX2 R142, R142 ;  /* 0x0000008e008e7308 */ /* 0x000fe40000000800 */
[--C-:B------:R-:W-:Y:S01]  /*7b80*/  FFMA.FTZ R140, R139, c[0x0][0x23c], -R79.reuse ;  /* 0x00008f008b8c7a23 */ /* 0x100fe2000001084f */
[----:B------:R-:W-:Y:S01]  /*7b90*/  LOP3.LUT R23, R182, 0xffff, RZ, 0xc0, !PT ;  /* 0x0000ffffb6177812 */ /* 0x000fe200078ec0ff */
[----:B------:R-:W-:Y:S01]  /*7ba0*/  FFMA.FTZ R139, R151, c[0x0][0x23c], -R79 ;  /* 0x00008f00978b7a23 */ /* 0x000fe2000001084f */
[----:B------:R-:W-:Y:S01]  /*7bb0*/  SHF.R.U32.HI R154, RZ, 0x10, R182 ;  /* 0x00000010ff9a7819 */ /* 0x000fe200000116b6 */
[----:B------:R-:W-:Y:S01]  /*7bc0*/  FFMA.FTZ R141, R158, c[0x0][0x23c], -R160 ;  /* 0x00008f009e8d7a23 */ /* 0x000fe200000108a0 */
[----:B------:R-:W-:Y:S01]  /*7bd0*/  LOP3.LUT R158, R182, 0xff, RZ, 0xc0, !PT ;  /* 0x000000ffb69e7812 */ /* 0x000fe200078ec0ff */
[----:B------:R-:W-:Y:S01]  /*7be0*/  FFMA.FTZ R151, R30, c[0x0][0x23c], -R72 ;  /* 0x00008f001e977a23 */ /* 0x000fe20000010848 */
[----:B------:R-:W-:Y:S01]  /*7bf0*/  SHF.R.U32.HI R30, RZ, 0x18, R182 ;  /* 0x00000018ff1e7819 */ /* 0x000fe200000116b6 */
[----:B------:R-:W-:Y:S01]  /*7c00*/  IMAD.WIDE.U32 R166, R166, -0x326172a9, RZ ;  /* 0xcd9e8d57a6a67825 */ /* 0x000fe200078e00ff */
[----:B------:R-:W-:Y:S01]  /*7c10*/  SHF.R.U32.HI R17, RZ, 0x8, R23 ;  /* 0x00000008ff117819 */ /* 0x000fe20000011617 */
[----:B------:R-:W-:Y:S01]  /*7c20*/  MUFU.EX2 R140, R140 ;  /* 0x0000008c008c7308 */ /* 0x000fe20000000800 */
[----:B------:R-:W-:Y:S01]  /*7c30*/  LOP3.LUT R16, R154, 0xff, RZ, 0xc0, !PT ;  /* 0x000000ff9a107812 */ /* 0x000fe200078ec0ff */
[----:B------:R-:W-:Y:S01]  /*7c40*/  IMAD.WIDE.U32 R174, R174, -0x2daee0ad, RZ ;  /* 0xd2511f53aeae7825 */ /* 0x000fe200078e00ff */
[----:B------:R-:W-:-:S02]  /*7c50*/  LOP3.LUT R157, R183, UR19, R224, 0x96, !PT ;  /* 0x00000013b79d7c12 */ /* 0x000fc4000f8e96e0 */
[----:B------:R-:W-:Y:S01]  /*7c60*/  PRMT R17, R158, 0x5410, R17 ;  /* 0x000054109e117816 */ /* 0x000fe20000000011 */
[----:B------:R-:W-:Y:S01]  /*7c70*/  FFMA.FTZ R158, R31, c[0x0][0x23c], -R160 ;  /* 0x00008f001f9e7a23 */ /* 0x000fe200000108a0 */
[----:B------:R-:W-:Y:S01]  /*7c80*/  PRMT R16, R16, 0x5410, R30 ;  /* 0x0000541010107816 */ /* 0x000fe2000000001e */
[----:B------:R4:W1:Y:S01]  /*7c90*/  MUFU.EX2 R154, R29 ;  /* 0x0000001d009a7308 */ /* 0x0008620000000800 */
[----:B------:R-:W-:Y:S01]  /*7ca0*/  LOP3.LUT R30, R157, 0xffff, RZ, 0xc0, !PT ;  /* 0x0000ffff9d1e7812 */ /* 0x000fe200078ec0ff */
[--C-:B------:R-:W-:Y:S01]  /*7cb0*/  HSET2.LE.AND R18, R17, R180.reuse, PT ;  /* 0x000000b411127233 */ /* 0x100fe20003803000 */
[----:B------:R-:W-:Y:S01]  /*7cc0*/  LOP3.LUT R161, R167, UR11, R244, 0x96, !PT ;  /* 0x0000000ba7a17c12 */ /* 0x000fe2000f8e96f4 */
[----:B------:R-:W-:Y:S01]  /*7cd0*/  HSET2.LE.AND R16, R16, R180, PT ;  /* 0x000000b410107233 */ /* 0x000fe20003803000 */
[----:B------:R-:W-:Y:S01]  /*7ce0*/  LOP3.LUT R167, R157, 0xff, RZ, 0xc0, !PT ;  /* 0x000000ff9da77812 */ /* 0x000fe200078ec0ff */
[----:B------:R-:W-:Y:S01]  /*7cf0*/  IMAD.WIDE.U32 R162, R162, -0x2daee0ad, RZ ;  /* 0xd2511f53a2a27825 */ /* 0x000fe200078e00ff */
[----:B------:R-:W-:Y:S01]  /*7d00*/  SHF.R.U32.HI R19, RZ, 0x18, R157 ;  /* 0x00000018ff137819 */ /* 0x000fe2000001169d */
[----:B------:R-:W-:Y:S01]  /*7d10*/  MUFU.EX2 R151, R151 ;  /* 0x0000009700977308 */ /* 0x000fe20000000800 */
[----:B------:R-:W-:Y:S01]  /*7d20*/  SHF.R.U32.HI R30, RZ, 0x8, R30 ;  /* 0x00000008ff1e7819 */ /* 0x000fe2000001161e */
[----:B------:R-:W-:Y:S01]  /*7d30*/  IMAD.WIDE.U32 R172, R173, -0x326172a9, RZ ;  /* 0xcd9e8d57adac7825 */ /* 0x000fe200078e00ff */
[----:B------:R-:W-:-:S02]  /*7d40*/  LOP3.LUT R26, R163, UR8, R26, 0x96, !PT ;  /* 0x00000008a31a7c12 */ /* 0x000fc4000f8e961a */
[----:B------:R-:W-:Y:S01]  /*7d50*/  PRMT R167, R167, 0x5410, R30 ;  /* 0x00005410a7a77816 */ /* 0x000fe2000000001e */
[----:B------:R-:W-:Y:S01]  /*7d60*/  IMAD.WIDE.U32 R182, R25, -0x2daee0ad, RZ ;  /* 0xd2511f5319b67825 */ /* 0x000fe200078e00ff */
[----:B------:R-:W-:Y:S01]  /*7d70*/  LOP3.LUT R20, R173, UR19, R190, 0x96, !PT ;  /* 0x00000013ad147c12 */ /* 0x000fe2000f8e96be */
[----:B------:R-:W2:Y:S01]  /*7d80*/  MUFU.EX2 R139, R139 ;  /* 0x0000008b008b7308 */ /* 0x000ea20000000800 */
[----:B----4-:R-:W-:Y:S01]  /*7d90*/  SHF.R.U32.HI R29, RZ, 0x10, R157 ;  /* 0x00000010ff1d7819 */ /* 0x010fe2000001169d */
[--C-:B------:R-:W-:Y:S01]  /*7da0*/  FFMA.FTZ R157, R28, c[0x0][0x23c], -R72.reuse ;  /* 0x00008f001c9d7a23 */ /* 0x100fe20000010848 */
[----:B-1----:R-:W-:Y:S01]  /*7db0*/  F2FP.BF16.PACK_AB R28, R136, R138 ;  /* 0x0000008a881c723e */ /* 0x002fe200000010ff */
[----:B------:R-:W-:Y:S01]  /*7dc0*/  FFMA.FTZ R119, R119, c[0x0][0x23c], -R79 ;  /* 0x00008f0077777a23 */ /* 0x000fe2000001084f */
[----:B------:R-:W-:Y:S01]  /*7dd0*/  LOP3.LUT R29, R29, 0xff, RZ, 0xc0, !PT ;  /* 0x000000ff1d1d7812 */ /* 0x000fe200078ec0ff */
[--C-:B------:R-:W-:Y:S01]  /*7de0*/  FFMA.FTZ R101, R101, c[0x0][0x23c], -R72.reuse ;  /* 0x00008f0065657a23 */ /* 0x100fe20000010848 */
[----:B------:R-:W-:Y:S01]  /*7df0*/  LOP3.LUT R18, R18, R28, RZ, 0xc0, !PT ;  /* 0x0000001c12127212 */ /* 0x000fe200078ec0ff */
[----:B------:R-:W1:Y:S01]  /*7e00*/  MUFU.EX2 R157, R157 ;  /* 0x0000009d009d7308 */ /* 0x000e620000000800 */
[----:B------:R-:W-:Y:S01]  /*7e10*/  PRMT R17, R29, 0x5410, R19 ;  /* 0x000054101d117816 */ /* 0x000fe20000000013 */
[--C-:B------:R-:W-:Y:S01]  /*7e20*/  FFMA.FTZ R109, R109, c[0x0][0x23c], -R72.reuse ;  /* 0x00008f006d6d7a23 */ /* 0x100fe20000010848 */
[----:B------:R-:W4:Y:S01]  /*7e30*/  LDSM.16.MT88.4 R28, [R240+0x5000] ;  /* 0x00500000f01c783b */ /* 0x000f220000004200 */
[----:B------:R-:W-:Y:S01]  /*7e40*/  F2FP.BF16.PACK_AB R19, R145, R154 ;  /* 0x0000009a9113723e */ /* 0x000fe200000010ff */
[--C-:B------:R-:W-:Y:S01]  /*7e50*/  FFMA.FTZ R100, R100, c[0x0][0x23c], -R72.reuse ;  /* 0x00008f0064647a23 */ /* 0x100fe20000010848 */
[--C-:B------:R-:W-:Y:S01]  /*7e60*/  HSET2.LE.AND R17, R17, R180.reuse, PT ;  /* 0x000000b411117233 */ /* 0x100fe20003803000 */
[----:B------:R-:W-:Y:S01]  /*7e70*/  LOP3.LUT R22, R172, 0xffff, RZ, 0xc0, !PT ;  /* 0x0000ffffac167812 */ /* 0x000fe200078ec0ff */
[----:B------:R-:W-:Y:S01]  /*7e80*/  MUFU.EX2 R106, R106 ;  /* 0x0000006a006a7308 */ /* 0x000fe20000000800 */
[----:B------:R-:W-:Y:S01]  /*7e90*/  LOP3.LUT R19, R16, R19, RZ, 0xc0, !PT ;  /* 0x0000001310137212 */ /* 0x000fe200078ec0ff */
[--C-:B------:R-:W-:Y:S01]  /*7ea0*/  HSET2.LE.AND R16, R167, R180.reuse, PT ;  /* 0x000000b4a7107233 */ /* 0x100fe20003803000 */
[----:B--2---:R-:W-:Y:S01]  /*7eb0*/  F2FP.BF16.PACK_AB R169, R139, R140 ;  /* 0x0000008c8ba9723e */ /* 0x004fe200000010ff */
[----:B------:R-:W-:Y:S01]  /*7ec0*/  FFMA.FTZ R108, R108, c[0x0][0x23c], -R72 ;  /* 0x00008f006c6c7a23 */ /* 0x000fe20000010848 */
[----:B------:R-:W-:Y:S01]  /*7ed0*/  LOP3.LUT R163, R172, 0xff, RZ, 0xc0, !PT ;  /* 0x000000ffaca37812 */ /* 0x000fe200078ec0ff */
[--C-:B------:R-:W-:Y:S01]  /*7ee0*/  FFMA.FTZ R120, R120, c[0x0][0x23c], -R96.reuse ;  /* 0x00008f0078787a23 */ /* 0x100fe20000010860 */
[----:B------:R-:W-:Y:S01]  /*7ef0*/  LOP3.LUT R16, R16, R169, RZ, 0xc0, !PT ;  /* 0x000000a910107212 */ /* 0x000fe200078ec0ff */
[----:B------:R-:W2:Y:S01]  /*7f00*/  MUFU.EX2 R107, R107 ;  /* 0x0000006b006b7308 */ /* 0x000ea20000000800 */
[----:B-1----:R-:W-:Y:S01]  /*7f10*/  F2FP.BF16.PACK_AB R167, R157, R151 ;  /* 0x000000979da7723e */ /* 0x002fe200000010ff */
[----:B------:R-:W-:Y:S01]  /*7f20*/  FFMA.FTZ R121, R121, c[0x0][0x23c], -R96 ;  /* 0x00008f0079797a23 */ /* 0x000fe20000010860 */
[----:B------:R-:W-:Y:S01]  /*7f30*/  SHF.R.U32.HI R165, RZ, 0x10, R172 ;  /* 0x00000010ffa57819 */ /* 0x000fe200000116ac */
[--C-:B------:R-:W-:Y:S01]  /*7f40*/  FFMA.FTZ R113, R113, c[0x0][0x23c], -R96.reuse ;  /* 0x00008f0071717a23 */ /* 0x100fe20000010860 */
[----:B------:R-:W-:Y:S01]  /*7f50*/  LOP3.LUT R17, R17, R167, RZ, 0xc0, !PT ;  /* 0x000000a711117212 */ /* 0x000fe200078ec0ff */
[----:B------:R-:W-:Y:S01]  /*7f60*/  FFMA.FTZ R114, R114, c[0x0][0x23c], -R96 ;  /* 0x00008f0072727a23 */ /* 0x000fe20000010860 */
[----:B------:R-:W-:Y:S01]  /*7f70*/  LOP3.LUT R167, R175, UR10, R170, 0x96, !PT ;  /* 0x0000000aafa77c12 */ /* 0x000fe2000f8e96aa */
[----:B------:R-:W-:Y:S01]  /*7f80*/  IMAD.WIDE.U32 R170, R161, -0x2daee0ad, RZ ;  /* 0xd2511f53a1aa7825 */ /* 0x000fe200078e00ff */
[----:B------:R-:W-:Y:S01]  /*7f90*/  SHF.R.U32.HI R23, RZ, 0x18, R172 ;  /* 0x00000018ff177819 */ /* 0x000fe200000116ac */
[----:B------:R-:W-:Y:S01]  /*7fa0*/  MUFU.EX2 R112, R112 ;  /* 0x0000007000707308 */ /* 0x000fe20000000800 */
[----:B------:R-:W-:Y:S01]  /*7fb0*/  LOP3.LUT R181, R182, 0xff, RZ, 0xc0, !PT ;  /* 0x000000ffb6b57812 */ /* 0x000fe200078ec0ff */
[----:B------:R-:W-:Y:S01]  /*7fc0*/  IMAD.WIDE.U32 R172, R26, -0x326172a9, RZ ;  /* 0xcd9e8d571aac7825 */ /* 0x000fe200078e00ff */
[----:B------:R-:W-:Y:S01]  /*7fd0*/  LOP3.LUT R161, R171, UR8, R174, 0x96, !PT ;  /* 0x00000008aba17c12 */ /* 0x000fe2000f8e96ae */
[C---:B---3--:R-:W-:Y:S01]  /*7fe0*/  HMMA.16816.F32.BF16 R204, R16.reuse, R4, R204 ;  /* 0x0000000410cc723c */ /* 0x048fe200000418cc */
[----:B------:R-:W-:Y:S01]  /*7ff0*/  SHF.R.U32.HI R160, RZ, 0x18, R182 ;  /* 0x00000018ffa07819 */ /* 0x000fe200000116b6 */
[----:B------:R-:W-:Y:S01]  /*8000*/  IMAD.WIDE.U32 R174, R27, -0x326172a9, RZ ;  /* 0xcd9e8d571bae7825 */ /* 0x000fe200078e00ff */
[--C-:B------:R-:W-:Y:S01]  /*8010*/  SHF.R.U32.HI R171, RZ, 0x10, R172.reuse ;  /* 0x00000010ffab7819 */ /* 0x100fe200000116ac */
[----:B------:R-:W1:Y:S01]  /*8020*/  MUFU.EX2 R116, R116 ;  /* 0x0000007400747308 */ /* 0x000e620000000800 */
[----:B------:R-:W-:Y:S01]  /*8030*/  SHF.R.U32.HI R169, RZ, 0x18, R172 ;  /* 0x00000018ffa97819 */ /* 0x000fe200000116ac */
[----:B------:R-:W-:Y:S01]  /*8040*/  FADD.FTZ R67, R70, R67 ;  /* 0x0000004346437221 */ /* 0x000fe20000010000 */
[----:B------:R-:W-:Y:S01]  /*8050*/  LOP3.LUT R168, R175, UR9, R168, 0x96, !PT ;  /* 0x00000009afa87c12 */ /* 0x000fe2000f8e96a8 */
[C---:B------:R-:W-:Y:S01]  /*8060*/  HMMA.16816.F32.BF16 R200, R16.reuse, R6, R200 ;  /* 0x0000000610c8723c */ /* 0x040fe200000418c8 */
[----:B------:R-:W-:Y:S01]  /*8070*/  LOP3.LUT R26, R173, UR19, R174, 0x96, !PT ;  /* 0x00000013ad1a7c12 */ /* 0x000fe2000f8e96ae */
[----:B------:R-:W-:Y:S01]  /*8080*/  IMAD.WIDE.U32 R174, R161, -0x326172a9, RZ ;  /* 0xcd9e8d57a1ae7825 */ /* 0x000fe200078e00ff */
[----:B------:R-:W-:Y:S01]  /*8090*/  LOP3.LUT R161, R183, UR18, R164, 0x96, !PT ;  /* 0x00000012b7a17c12 */ /* 0x000fe2000f8e96a4 */
[----:B------:R-:W-:Y:S01]  /*80a0*/  MUFU.EX2 R117, R117 ;  /* 0x0000007500757308 */ /* 0x000fe20000000800 */
[----:B------:R-:W-:Y:S01]  /*80b0*/  LOP3.LUT R165, R165, 0xff, RZ, 0xc0, !PT ;  /* 0x000000ffa5a57812 */ /* 0x000fe200078ec0ff */
[----:B------:R-:W-:Y:S01]  /*80c0*/  FADD.FTZ R65, R66, R65 ;  /* 0x0000004142417221 */ /* 0x000fe20000010000 */
[----:B------:R-:W-:Y:S01]  /*80d0*/  SHF.R.U32.HI R27, RZ, 0x10, R174 ;  /* 0x00000010ff1b7819 */ /* 0x000fe200000116ae */
[C---:B----4-:R-:W-:Y:S01]  /*80e0*/  HMMA.16816.F32.BF16 R196, R16.reuse, R28, R196 ;  /* 0x0000001c10c4723c */ /* 0x050fe200000418c4 */
[----:B------:R-:W-:Y:S01]  /*80f0*/  PRMT R23, R165, 0x5410, R23 ;  /* 0x00005410a5177816 */ /* 0x000fe20000000017 */
[----:B------:R-:W-:Y:S01]  /*8100*/  FADD.FTZ R59, R60, R59 ;  /* 0x0000003b3c3b7221 */ /* 0x000fe20000010000 */
[----:B------:R-:W-:Y:S01]  /*8110*/  LOP3.LUT R189, R20, 0xff, RZ, 0xc0, !PT ;  /* 0x000000ff14bd7812 */ /* 0x000fe200078ec0ff */
[----:B------:R-:W3:Y:S01]  /*8120*/  MUFU.EX2 R119, R119 ;  /* 0x0000007700777308 */ /* 0x000ee20000000800 */
[----:B------:R-:W-:Y:S01]  /*8130*/  LOP3.LUT R27, R27, 0xff, RZ, 0xc0, !PT ;  /* 0x000000ff1b1b7812 */ /* 0x000fe200078ec0ff */
[----:B------:R-:W-:Y:S01]  /*8140*/  HSET2.LE.AND R23, R23, R180, PT ;  /* 0x000000b417177233 */ /* 0x000fe20003803000 */
[----:B------:R-:W-:Y:S01]  /*8150*/  FADD.FTZ R57, R57, R62 ;  /* 0x0000003e39397221 */ /* 0x000fe20000010000 */
[----:B------:R-:W-:Y:S01]  /*8160*/  HMMA.16816.F32.BF16 R192, R16, R30, R192 ;  /* 0x0000001e10c0723c */ /* 0x000fe200000418c0 */
[----:B------:R-:W-:-:S02]  /*8170*/  FADD.FTZ R67, R61, R67 ;  /* 0x000000433d437221 */ /* 0x000fc40000010000 */
[----:B------:R-:W-:Y:S01]  /*8180*/  FADD.FTZ R63, R63, R65 ;  /* 0x000000413f3f7221 */ /* 0x000fe20000010000 */
[----:B------:R-:W-:Y:S01]  /*8190*/  MUFU.EX2 R101, R101 ;  /* 0x0000006500657308 */ /* 0x000fe20000000800 */
[----:B------:R-:W-:Y:S02]  /*81a0*/  FADD.FTZ R58, R58, R59 ;  /* 0x0000003b3a3a7221 */ /* 0x000fe40000010000 */
[----:B------:R-:W-:Y:S01]  /*81b0*/  IMAD.WIDE.U32 R16, R167, -0x326172a9, RZ ;  /* 0xcd9e8d57a7107825 */ /* 0x000fe200078e00ff */
[C---:B------:R-:W-:Y:S02]  /*81c0*/  LOP3.LUT R18, R172.reuse, 0xffff, RZ, 0xc0, !PT ;  /* 0x0000ffffac127812 */ /* 0x040fe400078ec0ff */
[----:B------:R-:W-:Y:S01]  /*81d0*/  LOP3.LUT R19, R172, 0xff, RZ, 0xc0, !PT ;  /* 0x000000ffac137812 */ /* 0x000fe200078ec0ff */
[----:B------:R-:W-:Y:S01]  /*81e0*/  FADD.FTZ R56, R56, R57 ;  /* 0x0000003938387221 */ /* 0x000fe20000010000 */
[----:B------:R-:W-:Y:S01]  /*81f0*/  LOP3.LUT R167, R17, UR9, R166, 0x96, !PT ;  /* 0x0000000911a77c12 */ /* 0x000fe2000f8e96a6 */
[----:B------:R-:W4:Y:S01]  /*8200*/  MUFU.EX2 R109, R109 ;  /* 0x0000006d006d7308 */ /* 0x000f220000000800 */
[----:B------:R-:W-:Y:S01]  /*8210*/  SHF.R.U32.HI R18, RZ, 0x8, R18 ;  /* 0x00000008ff127819 */ /* 0x000fe20000011612 */
[----:B------:R-:W-:Y:S01]  /*8220*/  FADD.FTZ R55, R55, R67 ;  /* 0x0000004337377221 */ /* 0x000fe20000010000 */
[C---:B------:R-:W-:Y:S01]  /*8230*/  LOP3.LUT R166, R174.reuse, 0xffff, RZ, 0xc0, !PT ;  /* 0x0000ffffaea67812 */ /* 0x040fe200078ec0ff */
[----:B------:R-:W-:Y:S01]  /*8240*/  IMAD.WIDE.U32 R190, R167, -0x2daee0ad, RZ ;  /* 0xd2511f53a7be7825 */ /* 0x000fe200078e00ff */
[----:B------:R-:W-:-:S02]  /*8250*/  LOP3.LUT R172, R174, 0xff, RZ, 0xc0, !PT ;  /* 0x000000ffaeac7812 */ /* 0x000fc400078ec0ff */
[----:B------:R-:W-:Y:S01]  /*8260*/  SHF.R.U32.HI R173, RZ, 0x18, R174 ;  /* 0x00000018ffad7819 */ /* 0x000fe200000116ae */
[----:B------:R-:W-:Y:S01]  /*8270*/  MUFU.EX2 R135, R135 ;  /* 0x0000008700877308 */ /* 0x000fe20000000800 */
[----:B------:R-:W-:Y:S01]  /*8280*/  SHF.R.U32.HI R17, RZ, 0x8, R22 ;  /* 0x00000008ff117819 */ /* 0x000fe20000011616 */
[----:B------:R-:W-:Y:S01]  /*8290*/  FADD.FTZ R63, R53, R63 ;  /* 0x0000003f353f7221 */ /* 0x000fe20000010000 */
[----:B------:R-:W-:Y:S01]  /*82a0*/  LOP3.LUT R22, R182, 0xffff, RZ, 0xc0, !PT ;  /* 0x0000ffffb6167812 */ /* 0x000fe200078ec0ff */
[----:B------:R-:W-:Y:S01]  /*82b0*/  FADD.FTZ R58, R50, R58 ;  /* 0x0000003a323a7221 */ /* 0x000fe20000010000 */
[----:B------:R-:W-:Y:S01]  /*82c0*/  SHF.R.U32.HI R174, RZ, 0x10, R182 ;  /* 0x00000010ffae7819 */ /* 0x000fe200000116b6 */
[----:B------:R-:W-:Y:S01]  /*82d0*/  IMAD.WIDE.U32 R182, R168, -0x2daee0ad, RZ ;  /* 0xd2511f53a8b67825 */ /* 0x000fe200078e00ff */
[----:B------:R-:W-:Y:S01]  /*82e0*/  PRMT R164, R19, 0x5410, R18 ;  /* 0x0000541013a47816 */ /* 0x000fe20000000012 */
[----:B------:R-:W1:Y:S01]  /*82f0*/  MUFU.EX2 R144, R144 ;  /* 0x0000009000907308 */ /* 0x000e620000000800 */
[----:B------:R-:W-:Y:S01]  /*8300*/  LOP3.LUT R16, R175, UR19, R16, 0x96, !PT ;  /* 0x00000013af107c12 */ /* 0x000fe2000f8e9610 */
[----:B------:R-:W-:Y:S01]  /*8310*/  IMAD.WIDE.U32 R18, R21, -0x2daee0ad, RZ ;  /* 0xd2511f5315127825 */ /* 0x000fe200078e00ff */
[----:B------:R-:W-:-:S02]  /*8320*/  LOP3.LUT R162, R183, UR18, R162, 0x96, !PT ;  /* 0x00000012b7a27c12 */ /* 0x000fc4000f8e96a2 */
[----:B------:R-:W-:Y:S01]  /*8330*/  LOP3.LUT R21, R182, 0xffff, RZ, 0xc0, !PT ;  /* 0x0000ffffb6157812 */ /* 0x000fe200078ec0ff */
[----:B------:R-:W-:Y:S01]  /*8340*/  FADD.FTZ R56, R48, R56 ;  /* 0x0000003830387221 */ /* 0x000fe20000010000 */
[----:B------:R-:W-:Y:S01]  /*8350*/  PRMT R17, R163, 0x5410, R17 ;  /* 0x00005410a3117816 */ /* 0x000fe20000000011 */
[----:B------:R-:W-:Y:S01]  /*8360*/  MUFU.EX2 R100, R100 ;  /* 0x0000006400647308 */ /* 0x000fe20000000800 */
[----:B------:R-:W-:Y:S01]  /*8370*/  LOP3.LUT R175, R182, 0xff, RZ, 0xc0, !PT ;  /* 0x000000ffb6af7812 */ /* 0x000fe200078ec0ff */
[----:B------:R-:W-:Y:S01]  /*8380*/  FADD.FTZ R55, R51, R55 ;  /* 0x0000003733377221 */ /* 0x000fe20000010000 */
[--C-:B------:R-:W-:Y:S01]  /*8390*/  SHF.R.U32.HI R183, RZ, 0x10, R182.reuse ;  /* 0x00000010ffb77819 */ /* 0x100fe200000116b6 */
[--C-:B------:R-:W-:Y:S01]  /*83a0*/  HSET2.LE.AND R17, R17, R180.reuse, PT ;  /* 0x000000b411117233 */ /* 0x100fe20003803000 */
[----:B------:R-:W-:Y:S01]  /*83b0*/  SHF.R.U32.HI R168, RZ, 0x18, R182 ;  /* 0x00000018ffa87819 */ /* 0x000fe200000116b6 */
[----:B------:R-:W-:Y:S01]  /*83c0*/  FADD.FTZ R63, R52, R63 ;  /* 0x0000003f343f7221 */ /* 0x000fe20000010000 */
[----:B------:R-:W-:Y:S01]  /*83d0*/  LOP3.LUT R163, R171, 0xff, RZ, 0xc0, !PT ;  /* 0x000000ffaba37812 */ /* 0x000fe200078ec0ff */
[----:B------:R-:W1:Y:S01]  /*83e0*/  MUFU.EX2 R108, R108 ;  /* 0x0000006c006c7308 */ /* 0x000e620000000800 */
[----:B------:R-:W-:Y:S01]  /*83f0*/  LOP3.LUT R24, R19, UR18, R24, 0x96, !PT ;  /* 0x0000001213187c12 */ /* 0x000fe2000f8e9618 */
[----:B------:R-:W-:Y:S01]  /*8400*/  FADD.FTZ R58, R49, R58 ;  /* 0x0000003a313a7221 */ /* 0x000fe20000010000 */
[C---:B------:R-:W-:Y:S01]  /*8410*/  LOP3.LUT R188, R18.reuse, 0xffff, RZ, 0xc0, !PT ;  /* 0x0000ffff12bc7812 */ /* 0x040fe200078ec0ff */
[----:B------:R-:W-:Y:S01]  /*8420*/  FADD.FTZ R56, R45, R56 ;  /* 0x000000382d387221 */ /* 0x000fe20000010000 */
[----:B------:R-:W-:Y:S01]  /*8430*/  LOP3.LUT R187, R18, 0xff, RZ, 0xc0, !PT ;  /* 0x000000ff12bb7812 */ /* 0x000fe200078ec0ff */
[----:B------:R-:W-:Y:S01]  /*8440*/  FADD.FTZ R55, R43, R55 ;  /* 0x000000372b377221 */ /* 0x000fe20000010000 */
[--C-:B------:R-:W-:Y:S01]  /*8450*/  SHF.R.U32.HI R25, RZ, 0x10, R18.reuse ;  /* 0x00000010ff197819 */ /* 0x100fe20000011612 */
[----:B------:R-:W-:Y:S01]  /*8460*/  MUFU.EX2 R120, R120 ;  /* 0x0000007800787308 */ /* 0x000fe20000000800 */
[----:B------:R-:W-:Y:S01]  /*8470*/  SHF.R.U32.HI R182, RZ, 0x18, R18 ;  /* 0x00000018ffb67819 */ /* 0x000fe20000011612 */
[----:B------:R-:W-:Y:S01]  /*8480*/  FADD.FTZ R63, R47, R63 ;  /* 0x0000003f2f3f7221 */ /* 0x000fe20000010000 */
[----:B------:R-:W-:Y:S01]  /*8490*/  LOP3.LUT R165, R191, UR18, R170, 0x96, !PT ;  /* 0x00000012bfa57c12 */ /* 0x000fe2000f8e96aa */
[----:B------:R-:W-:Y:S01]  /*84a0*/  FADD.FTZ R58, R41, R58 ;  /* 0x0000003a293a7221 */ /* 0x000fe20000010000 */
[----:B------:R-:W-:Y:S01]  /*84b0*/  LOP3.LUT R19, R190, 0xffff, RZ, 0xc0, !PT ;  /* 0x0000ffffbe137812 */ /* 0x000fe200078ec0ff */
[----:B------:R-:W-:Y:S01]  /*84c0*/  FADD.FTZ R56, R44, R56 ;  /* 0x000000382c387221 */ /* 0x000fe20000010000 */
[----:B------:R-:W-:Y:S01]  /*84d0*/  LOP3.LUT R171, R190, 0xff, RZ, 0xc0, !PT ;  /* 0x000000ffbeab7812 */ /* 0x000fe200078ec0ff */
[----:B------:R-:W1:Y:S01]  /*84e0*/  MUFU.EX2 R121, R121 ;  /* 0x0000007900797308 */ /* 0x000e620000000800 */
[--C-:B------:R-:W-:Y:S01]  /*84f0*/  SHF.R.U32.HI R18, RZ, 0x10, R190.reuse ;  /* 0x00000010ff127819 */ /* 0x100fe200000116be */
[----:B------:R-:W-:Y:S01]  /*8500*/  FADD.FTZ R55, R42, R55 ;  /* 0x000000372a377221 */ /* 0x000fe20000010000 */
[----:B------:R-:W-:Y:S01]  /*8510*/  SHF.R.U32.HI R170, RZ, 0x18, R190 ;  /* 0x00000018ffaa7819 */ /* 0x000fe200000116be */
[----:B------:R-:W-:Y:S01]  /*8520*/  FADD.FTZ R63, R46, R63 ;  /* 0x0000003f2e3f7221 */ /* 0x000fe20000010000 */
[----:B------:R-:W-:Y:S01]  /*8530*/  SHF.R.U32.HI R190, RZ, 0x10, R20 ;  /* 0x00000010ffbe7819 */ /* 0x000fe20000011614 */
[----:B------:R-:W-:Y:S01]  /*8540*/  FADD.FTZ R58, R36, R58 ;  /* 0x0000003a243a7221 */ /* 0x000fe20000010000 */
[----:B------:R-:W-:Y:S01]  /*8550*/  PRMT R163, R163, 0x5410, R169 ;  /* 0x00005410a3a37816 */ /* 0x000fe200000000a9 */
[----:B------:R-:W-:Y:S01]  /*8560*/  MUFU.EX2 R141, R141 ;  /* 0x0000008d008d7308 */ /* 0x000fe20000000800 */
[----:B------:R-:W-:Y:S01]  /*8570*/  LOP3.LUT R169, R20, 0xffff, RZ, 0xc0, !PT ;  /* 0x0000ffff14a97812 */ /* 0x000fe200078ec0ff */
[----:B------:R-:W-:Y:S01]  /*8580*/  FADD.FTZ R56, R38, R56 ;  /* 0x0000003826387221 */ /* 0x000fe20000010000 */
[----:B------:R-:W-:Y:S01]  /*8590*/  SHF.R.U32.HI R167, RZ, 0x18, R20 ;  /* 0x00000018ffa77819 */ /* 0x000fe20000011614 */
[----:B------:R-:W-:Y:S01]  /*85a0*/  FADD.FTZ R55, R40, R55 ;  /* 0x0000003728377221 */ /* 0x000fe20000010000 */
[----:B------:R-:W-:Y:S01]  /*85b0*/  LOP3.LUT R20, R190, 0xff, RZ, 0xc0, !PT ;  /* 0x000000ffbe147812 */ /* 0x000fe200078ec0ff */
[----:B------:R-:W-:Y:S01]  /*85c0*/  FADD.FTZ R63, R39, R63 ;  /* 0x0000003f273f7221 */ /* 0x000fe20000010000 */
[----:B------:R-:W-:Y:S01]  /*85d0*/  SHF.R.U32.HI R169, RZ, 0x8, R169 ;  /* 0x00000008ffa97819 */ /* 0x000fe200000116a9 */
[----:B------:R-:W1:Y:S01]  /*85e0*/  MUFU.EX2 R158, R158 ;  /* 0x0000009e009e7308 */ /* 0x000e620000000800 */
[----:B------:R-:W-:Y:S01]  /*85f0*/  PRMT R20, R20, 0x5410, R167 ;  /* 0x0000541014147816 */ /* 0x000fe200000000a7 */
[----:B------:R-:W-:Y:S01]  /*8600*/  FADD.FTZ R58, R15, R58 ;  /* 0x0000003a0f3a7221 */ /* 0x000fe20000010000 */
[C---:B------:R-:W-:Y:S01]  /*8610*/  LOP3.LUT R167, R26.reuse, 0xffff, RZ, 0xc0, !PT ;  /* 0x0000ffff1aa77812 */ /* 0x040fe200078ec0ff */
[----:B------:R-:W-:Y:S01]  /*8620*/  FADD.FTZ R56, R37, R56 ;  /* 0x0000003825387221 */ /* 0x000fe20000010000 */
[----:B------:R-:W-:Y:S01]  /*8630*/  PRMT R189, R189, 0x5410, R169 ;  /* 0x00005410bdbd7816 */ /* 0x000fe200000000a9 */
[----:B------:R-:W-:Y:S01]  /*8640*/  FADD.FTZ R55, R93, R55 ;  /* 0x000000375d377221 */ /* 0x000fe20000010000 */
[----:B------:R-:W-:Y:S01]  /*8650*/  SHF.R.U32.HI R167, RZ, 0x8, R167 ;  /* 0x00000008ffa77819 */ /* 0x000fe200000116a7 */
[----:B------:R-:W-:Y:S01]  /*8660*/  MUFU.EX2 R113, R113 ;  /* 0x0000007100717308 */ /* 0x000fe20000000800 */
[----:B------:R-:W-:Y:S01]  /*8670*/  LOP3.LUT R169, R26, 0xff, RZ, 0xc0, !PT ;  /* 0x000000ff1aa97812 */ /* 0x000fe200078ec0ff */
[--C-:B------:R-:W-:Y:S01]  /*8680*/  HSET2.LE.AND R189, R189, R180.reuse, PT ;  /* 0x000000b4bdbd7233 */ /* 0x100fe20003803000 */
[----:B------:R-:W-:Y:S01]  /*8690*/  SHF.R.U32.HI R166, RZ, 0x8, R166 ;  /* 0x00000008ffa67819 */ /* 0x000fe200000116a6 */
[----:B------:R-:W-:Y:S01]  /*86a0*/  FADD.FTZ R63, R87, R63 ;  /* 0x0000003f573f7221 */ /* 0x000fe20000010000 */
[----:B------:R-:W-:Y:S01]  /*86b0*/  PRMT R167, R169, 0x5410, R167 ;  /* 0x00005410a9a77816 */ /* 0x000fe200000000a7 */
[----:B------:R-:W-:Y:S01]  /*86c0*/  FADD.FTZ R58, R14, R58 ;  /* 0x0000003a0e3a7221 */ /* 0x000fe20000010000 */
[----:B------:R-:W-:Y:S01]  /*86d0*/  SHF.R.U32.HI R169, RZ, 0x10, R26 ;  /* 0x00000010ffa97819 */ /* 0x000fe2000001161a */
[----:B------:R-:W1:Y:S01]  /*86e0*/  MUFU.EX2 R114, R114 ;  /* 0x0000007200727308 */ /* 0x000e620000000800 */
[----:B------:R-:W-:Y:S01]  /*86f0*/  SHF.R.U32.HI R21, RZ, 0x8, R21 ;  /* 0x00000008ff157819 */ /* 0x000fe20000011615 */
[----:B------:R-:W-:Y:S01]  /*8700*/  FADD.FTZ R56, R76, R56 ;  /* 0x000000384c387221 */ /* 0x000fe20000010000 */
[----:B------:R-:W-:Y:S01]  /*8710*/  SHF.R.U32.HI R26, RZ, 0x18, R26 ;  /* 0x00000018ff1a7819 */ /* 0x000fe2000001161a */
[----:B------:R-:W-:Y:S01]  /*8720*/  FFMA.FTZ R32, R32, c[0x0][0x23c], -R72 ;  /* 0x00008f0020207a23 */ /* 0x000fe20000010848 */
[----:B------:R-:W-:Y:S01]  /*8730*/  LOP3.LUT R169, R169, 0xff, RZ, 0xc0, !PT ;  /* 0x000000ffa9a97812 */ /* 0x000fe200078ec0ff */
[----:B------:R-:W-:Y:S01]  /*8740*/  FADD.FTZ R55, R88, R55 ;  /* 0x0000003758377221 */ /* 0x000fe20000010000 */
[----:B------:R-:W-:Y:S01]  /*8750*/  PRMT R172, R172, 0x5410, R166 ;  /* 0x00005410acac7816 */ /* 0x000fe200000000a6 */
[----:B------:R-:W-:Y:S01]  /*8760*/  FADD.FTZ R63, R86, R63 ;  /* 0x0000003f563f7221 */ /* 0x000fe20000010000 */
[----:B------:R-:W-:Y:S01]  /*8770*/  PRMT R166, R175, 0x5410, R21 ;  /* 0x00005410afa67816 */ /* 0x000fe20000000015 */
[--C-:B------:R-:W-:Y:S01]  /*8780*/  HSET2.LE.AND R21, R20, R180.reuse, PT ;  /* 0x000000b414157233 */ /* 0x100fe20003803000 */
[----:B------:R-:W-:Y:S01]  /*8790*/  PRMT R169, R169, 0x5410, R26 ;  /* 0x00005410a9a97816 */ /* 0x000fe2000000001a */
[----:B------:R-:W-:Y:S01]  /*87a0*/  FADD.FTZ R58, R11, R58 ;  /* 0x0000003a0b3a7221 */ /* 0x000fe20000010000 */
[----:B------:R-:W-:Y:S01]  /*87b0*/  SHF.R.U32.HI R22, RZ, 0x8, R22 ;  /* 0x00000008ff167819 */ /* 0x000fe20000011616 */
[----:B------:R-:W-:Y:S01]  /*87c0*/  FADD.FTZ R56, R75, R56 ;  /* 0x000000384b387221 */ /* 0x000fe20000010000 */
[----:B------:R-:W-:Y:S01]  /*87d0*/  F2FP.BF16.PACK_AB R26, R105, R104 ;  /* 0x00000068691a723e */ /* 0x000fe200000010ff */
[----:B------:R-:W-:Y:S01]  /*87e0*/  FADD.FTZ R55, R85, R55 ;  /* 0x0000003755377221 */ /* 0x000fe20000010000 */
[----:B------:R-:W-:Y:S01]  /*87f0*/  PRMT R181, R181, 0x5410, R22 ;  /* 0x00005410b5b57816 */ /* 0x000fe20000000016 */
[----:B------:R-:W-:Y:S01]  /*8800*/  FADD.FTZ R63, R83, R63 ;  /* 0x0000003f533f7221 */ /* 0x000fe20000010000 */
[----:B------:R-:W-:Y:S01]  /*8810*/  LOP3.LUT R21, R21, R26, RZ, 0xc0, !PT ;  /* 0x0000001a15157212 */ /* 0x000fe200078ec0ff */
[----:B------:R-:W-:Y:S01]  /*8820*/  FADD.FTZ R58, R0, R58 ;  /* 0x0000003a003a7221 */ /* 0x000fe20000010000 */
[----:B------:R-:W-:Y:S01]  /*8830*/  F2FP.BF16.PACK_AB R20, R131, R132 ;  /* 0x000000848314723e */ /* 0x000fe200000010ff */
[----:B------:R-:W-:Y:S01]  /*8840*/  FADD.FTZ R56, R74, R56 ;  /* 0x000000384a387221 */ /* 0x000fe20000010000 */
[----:B------:R-:W-:Y:S01]  /*8850*/  F2FP.BF16.PACK_AB R22, R142, R130 ;  /* 0x000000828e16723e */ /* 0x000fe200000010ff */
[--C-:B------:R-:W-:Y:S01]  /*8860*/  FFMA.FTZ R99, R99, c[0x0][0x23c], -R79.reuse ;  /* 0x00008f0063637a23 */ /* 0x100fe2000001084f */
[----:B--2---:R-:W-:Y:S01]  /*8870*/  F2FP.BF16.PACK_AB R26, R107, R106 ;  /* 0x0000006a6b1a723e */ /* 0x004fe200000010ff */
[----:B------:R-:W-:Y:S01]  /*8880*/  FFMA.FTZ R103, R103, c[0x0][0x23c], -R79 ;  /* 0x00008f0067677a23 */ /* 0x000fe2000001084f */
[----:B------:R-:W-:Y:S01]  /*8890*/  LOP3.LUT R20, R189, R20, RZ, 0xc0, !PT ;  /* 0x00000014bd147212 */ /* 0x000fe200078ec0ff */
[----:B------:R-:W-:Y:S01]  /*88a0*/  FADD.FTZ R55, R84, R55 ;  /* 0x0000003754377221 */ /* 0x000fe20000010000 */
[----:B------:R-:W-:Y:S01]  /*88b0*/  LOP3.LUT R22, R17, R22, RZ, 0xc0, !PT ;  /* 0x0000001611167212 */ /* 0x000fe200078ec0ff */
[----:B------:R-:W-:Y:S01]  /*88c0*/  FADD.FTZ R63, R82, R63 ;  /* 0x0000003f523f7221 */ /* 0x000fe20000010000 */
[----:B------:R-:W-:Y:S01]  /*88d0*/  LOP3.LUT R23, R23, R26, RZ, 0xc0, !PT ;  /* 0x0000001a17177212 */ /* 0x000fe200078ec0ff */
[----:B------:R-:W-:Y:S01]  /*88e0*/  FADD.FTZ R58, R54, R58 ;  /* 0x0000003a363a7221 */ /* 0x000fe20000010000 */
[C---:B------:R-:W-:Y:S01]  /*88f0*/  LOP3.LUT R17, R16.reuse, 0xffff, RZ, 0xc0, !PT ;  /* 0x0000ffff10117812 */ /* 0x040fe200078ec0ff */
[----:B------:R-:W-:Y:S01]  /*8900*/  FADD.FTZ R56, R73, R56 ;  /* 0x0000003849387221 */ /* 0x000fe20000010000 */
[----:B------:R-:W-:Y:S01]  /*8910*/  LOP3.LUT R175, R16, 0xff, RZ, 0xc0, !PT ;  /* 0x000000ff10af7812 */ /* 0x000fe200078ec0ff */
[----:B------:R-:W-:Y:S01]  /*8920*/  MUFU.EX2 R99, R99 ;  /* 0x0000006300637308 */ /* 0x000fe20000000800 */
[----:B------:R-:W-:Y:S01]  /*8930*/  SHF.R.U32.HI R17, RZ, 0x8, R17 ;  /* 0x00000008ff117819 */ /* 0x000fe20000011611 */
[C---:B------:R-:W-:Y:S01]  /*8940*/  HMMA.16816.F32.BF16 R220, R20.reuse, R4, R220 ;  /* 0x0000000414dc723c */ /* 0x040fe200000418dc */
[----:B------:R-:W-:Y:S01]  /*8950*/  LOP3.LUT R174, R174, 0xff, RZ, 0xc0, !PT ;  /* 0x000000ffaeae7812 */ /* 0x000fe200078ec0ff */
[----:B------:R-:W-:Y:S01]  /*8960*/  FFMA.FTZ R102, R102, c[0x0][0x23c], -R79 ;  /* 0x00008f0066667a23 */ /* 0x000fe2000001084f */
[----:B------:R-:W-:Y:S01]  /*8970*/  PRMT R175, R175, 0x5410, R17 ;  /* 0x00005410afaf7816 */ /* 0x000fe20000000011 */
[----:B------:R-:W-:Y:S01]  /*8980*/  FFMA.FTZ R98, R98, c[0x0][0x23c], -R79 ;  /* 0x00008f0062627a23 */ /* 0x000fe2000001084f */
[----:B------:R-:W-:Y:S01]  /*8990*/  SHF.R.U32.HI R17, RZ, 0x10, R16 ;  /* 0x00000010ff117819 */ /* 0x000fe20000011610 */
[----:B------:R-:W-:Y:S01]  /*89a0*/  MUFU.EX2 R103, R103 ;  /* 0x0000006700677308 */ /* 0x000fe20000000800 */
[C---:B------:R-:W-:Y:S01]  /*89b0*/  LOP3.LUT R5, R24.reuse, 0xffff, RZ, 0xc0, !PT ;  /* 0x0000ffff18057812 */ /* 0x040fe200078ec0ff */
[C---:B------:R-:W-:Y:S01]  /*89c0*/  HMMA.16816.F32.BF16 R216, R20.reuse, R6, R216 ;  /* 0x0000000614d8723c */ /* 0x040fe200000418d8 */
[----:B------:R-:W-:Y:S01]  /*89d0*/  LOP3.LUT R4, R24, 0xff, RZ, 0xc0, !PT ;  /* 0x000000ff18047812 */ /* 0x000fe200078ec0ff */
[--C-:B------:R-:W-:Y:S01]  /*89e0*/  FFMA.FTZ R137, R137, c[0x0][0x23c], -R96.reuse ;  /* 0x00008f0089897a23 */ /* 0x100fe20000010860 */
[----:B------:R-:W-:Y:S01]  /*89f0*/  SHF.R.U32.HI R5, RZ, 0x8, R5 ;  /* 0x00000008ff057819 */ /* 0x000fe20000011605 */
[----:B------:R-:W-:Y:S01]  /*8a00*/  FFMA.FTZ R143, R143, c[0x0][0x23c], -R96 ;  /* 0x00008f008f8f7a23 */ /* 0x000fe20000010860 */
[----:B------:R-:W-:Y:S01]  /*8a10*/  PRMT R160, R174, 0x5410, R160 ;  /* 0x00005410aea07816 */ /* 0x000fe200000000a0 */
[----:B------:R-:W-:Y:S01]  /*8a20*/  FADD.FTZ R55, R115, R55 ;  /* 0x0000003773377221 */ /* 0x000fe20000010000 */
[----:B------:R-:W-:Y:S01]  /*8a30*/  PRMT R4, R4, 0x5410, R5 ;  /* 0x0000541004047816 */ /* 0x000fe20000000005 */
[C---:B------:R-:W-:Y:S01]  /*8a40*/  HMMA.16816.F32.BF16 R212, R20.reuse, R28, R212 ;  /* 0x0000001c14d4723c */ /* 0x040fe200000418d4 */
[----:B------:R-:W-:Y:S01]  /*8a50*/  SHF.R.U32.HI R5, RZ, 0x10, R24 ;  /* 0x00000010ff057819 */ /* 0x000fe20000011618 */
[----:B------:R-:W-:Y:S01]  /*8a60*/  FADD.FTZ R63, R129, R63 ;  /* 0x0000003f813f7221 */ /* 0x000fe20000010000 */
[----:B------:R-:W-:Y:S01]  /*8a70*/  LOP3.LUT R17, R17, 0xff, RZ, 0xc0, !PT ;  /* 0x000000ff11117812 */ /* 0x000fe200078ec0ff */
[--C-:B------:R-:W-:Y:S01]  /*8a80*/  HSET2.LE.AND R4, R4, R180.reuse, PT ;  /* 0x000000b404047233 */ /* 0x100fe20003803000 */
[----:B------:R-:W-:Y:S01]  /*8a90*/  SHF.R.U32.HI R19, RZ, 0x8, R19 ;  /* 0x00000008ff137819 */ /* 0x000fe20000011613 */
[----:B------:R-:W-:Y:S01]  /*8aa0*/  FADD.FTZ R58, R92, R58 ;  /* 0x0000003a5c3a7221 */ /* 0x000fe20000010000 */
[----:B------:R-:W-:Y:S01]  /*8ab0*/  LOP3.LUT R18, R18, 0xff, RZ, 0xc0, !PT ;  /* 0x000000ff12127812 */ /* 0x000fe200078ec0ff */
[----:B------:R-:W-:Y:S01]  /*8ac0*/  HMMA.16816.F32.BF16 R208, R20, R30, R208 ;  /* 0x0000001e14d0723c */ /* 0x000fe200000418d0 */
[----:B------:R-:W-:Y:S01]  /*8ad0*/  SHF.R.U32.HI R174, RZ, 0x18, R16 ;  /* 0x00000018ffae7819 */ /* 0x000fe20000011610 */
[----:B------:R-:W-:Y:S01]  /*8ae0*/  FADD.FTZ R56, R94, R56 ;  /* 0x000000385e387221 */ /* 0x000fe20000010000 */
[----:B------:R-:W-:Y:S01]  /*8af0*/  LOP3.LUT R25, R25, 0xff, RZ, 0xc0, !PT ;  /* 0x000000ff19197812 */ /* 0x000fe200078ec0ff */
[----:B------:R-:W-:Y:S01]  /*8b00*/  FADD.FTZ R55, R118, R55 ;  /* 0x0000003776377221 */ /* 0x000fe20000010000 */
[----:B------:R-:W-:Y:S01]  /*8b10*/  SHF.R.U32.HI R24, RZ, 0x18, R24 ;  /* 0x00000018ff187819 */ /* 0x000fe20000011618 */
[----:B------:R-:W-:Y:S01]  /*8b20*/  FADD.FTZ R63, R128, R63 ;  /* 0x0000003f803f7221 */ /* 0x000fe20000010000 */
[----:B------:R-:W-:Y:S01]  /*8b30*/  LOP3.LUT R5, R5, 0xff, RZ, 0xc0, !PT ;  /* 0x000000ff05057812 */ /* 0x000fe200078ec0ff */
[--C-:B------:R-:W-:Y:S01]  /*8b40*/  HSET2.LE.AND R22, R181, R180.reuse, PT ;  /* 0x000000b4b5167233 */ /* 0x100fe20003803000 */
[----:B------:R-:W-:Y:S01]  /*8b50*/  PRMT R174, R17, 0x5410, R174 ;  /* 0x0000541011ae7816 */ /* 0x000fe200000000ae */
[----:B------:R-:W-:Y:S01]  /*8b60*/  FADD.FTZ R58, R91, R58 ;  /* 0x0000003a5b3a7221 */ /* 0x000fe20000010000 */
[----:B------:R-:W-:Y:S01]  /*8b70*/  PRMT R171, R171, 0x5410, R19 ;  /* 0x00005410abab7816 */ /* 0x000fe20000000013 */
[----:B------:R-:W-:Y:S01]  /*8b80*/  FADD.FTZ R56, R111, R56 ;  /* 0x000000386f387221 */ /* 0x000fe20000010000 */
[----:B------:R-:W-:Y:S01]  /*8b90*/  PRMT R170, R18, 0x5410, R170 ;  /* 0x0000541012aa7816 */ /* 0x000fe200000000aa */
[--C-:B------:R-:W-:Y:S01]  /*8ba0*/  FFMA.FTZ R123, R123, c[0x0][0x23c], -R96.reuse ;  /* 0x00008f007b7b7a23 */ /* 0x100fe20000010860 */
[----:B------:R-:W2:Y:S01]  /*8bb0*/  LDSM.16.MT88.4 R16, [R231+0x5400] ;  /* 0x00540000e710783b */ /* 0x000ea20000004200 */
[----:B------:R-:W-:Y:S01]  /*8bc0*/  PRMT R173, R27, 0x5410, R173 ;  /* 0x000054101bad7816 */ /* 0x000fe200000000ad */
[----:B------:R-:W-:Y:S01]  /*8bd0*/  FFMA.FTZ R125, R125, c[0x0][0x23c], -R96 ;  /* 0x00008f007d7d7a23 */ /* 0x000fe20000010860 */
[----:B------:R-:W-:Y:S01]  /*8be0*/  PRMT R182, R25, 0x5410, R182 ;  /* 0x0000541019b67816 */ /* 0x000fe200000000b6 */
[----:B------:R-:W-:Y:S01]  /*8bf0*/  MUFU.EX2 R102, R102 ;  /* 0x0000006600667308 */ /* 0x000fe20000000800 */
[----:B------:R-:W-:Y:S01]  /*8c00*/  PRMT R5, R5, 0x5410, R24 ;  /* 0x0000541005057816 */ /* 0x000fe20000000018 */
[----:B------:R-:W-:Y:S01]  /*8c10*/  FADD.FTZ R55, R122, R55 ;  /* 0x000000377a377221 */ /* 0x000fe20000010000 */
[----:B------:R-:W2:Y:S01]  /*8c20*/  LDSM.16.MT88.4 R24, [R240+0x5400] ;  /* 0x00540000f018783b */ /* 0x000ea20000004200 */
[----:B------:R-:W-:Y:S01]  /*8c30*/  LOP3.LUT R183, R183, 0xff, RZ, 0xc0, !PT ;  /* 0x000000ffb7b77812 */ /* 0x000fe200078ec0ff */
[----:B------:R-:W-:Y:S01]  /*8c40*/  FADD.FTZ R63, R127, R63 ;  /* 0x0000003f7f3f7221 */ /* 0x000fe20000010000 */
[----:B------:R-:W-:Y:S01]  /*8c50*/  SHF.R.U32.HI R188, RZ, 0x8, R188 ;  /* 0x00000008ffbc7819 */ /* 0x000fe200000116bc */
[--C-:B------:R-:W-:Y:S01]  /*8c60*/  HSET2.LE.AND R5, R5, R180.reuse, PT ;  /* 0x000000b405057233 */ /* 0x100fe20003803000 */
[----:B------:R-:W-:Y:S01]  /*8c70*/  LOP3.LUT R7, R161, 0xffff, RZ, 0xc0, !PT ;  /* 0x0000ffffa1077812 */ /* 0x000fe200078ec0ff */
[----:B------:R-:W-:Y:S01]  /*8c80*/  MUFU.EX2 R98, R98 ;  /* 0x0000006200627308 */ /* 0x000fe20000000800 */
[----:B------:R-:W-:Y:S01]  /*8c90*/  PRMT R168, R183, 0x5410, R168 ;  /* 0x00005410b7a87816 */ /* 0x000fe200000000a8 */
[----:B------:R-:W-:Y:S01]  /*8ca0*/  FADD.FTZ R58, R90, R58 ;  /* 0x0000003a5a3a7221 */ /* 0x000fe20000010000 */
[----:B------:R-:W-:Y:S01]  /*8cb0*/  PRMT R187, R187, 0x5410, R188 ;  /* 0x00005410bbbb7816 */ /* 0x000fe200000000bc */
[----:B------:R-:W-:Y:S01]  /*8cc0*/  FADD.FTZ R56, R97, R56 ;  /* 0x0000003861387221 */ /* 0x000fe20000010000 */
[----:B-1----:R-:W-:Y:S01]  /*8cd0*/  F2FP.BF16.PACK_AB R6, R116, R112 ;  /* 0x000000707406723e */ /* 0x002fe200000010ff */
[----:B------:R-:W-:Y:S01]  /*8ce0*/  FADD.FTZ R55, R134, R55 ;  /* 0x0000003786377221 */ /* 0x000fe20000010000 */
[----:B------:R-:W-:Y:S01]  /*8cf0*/  LOP3.LUT R183, R161, 0xff, RZ, 0xc0, !PT ;  /* 0x000000ffa1b77812 */ /* 0x000fe200078ec0ff */
[----:B------:R-:W-:Y:S01]  /*8d00*/  MUFU.EX2 R137, R137 ;  /* 0x0000008900897308 */ /* 0x000fe20000000800 */
[----:B------:R-:W-:Y:S01]  /*8d10*/  SHF.R.U32.HI R7, RZ, 0x8, R7 ;  /* 0x00000008ff077819 */ /* 0x000fe20000011607 */
[----:B------:R-:W-:Y:S01]  /*8d20*/  FADD.FTZ R63, R126, R63 ;  /* 0x0000003f7e3f7221 */ /* 0x000fe20000010000 */
[----:B------:R-:W-:Y:S01]  /*8d30*/  SHF.R.U32.HI R21, RZ, 0x10, R161 ;  /* 0x00000010ff157819 */ /* 0x000fe200000116a1 */
[----:B------:R-:W-:Y:S01]  /*8d40*/  FADD.FTZ R58, R89, R58 ;  /* 0x0000003a593a7221 */ /* 0x000fe20000010000 */
[----:B------:R-:W-:Y:S01]  /*8d50*/  LOP3.LUT R4, R4, R6, RZ, 0xc0, !PT ;  /* 0x0000000604047212 */ /* 0x000fe200078ec0ff */
[--C-:B------:R-:W-:Y:S01]  /*8d60*/  HSET2.LE.AND R6, R187, R180.reuse, PT ;  /* 0x000000b4bb067233 */ /* 0x100fe20003803000 */
[----:B------:R-:W-:Y:S01]  /*8d70*/  PRMT R183, R183, 0x5410, R7 ;  /* 0x00005410b7b77816 */ /* 0x000fe20000000007 */
[----:B------:R-:W-:Y:S01]  /*8d80*/  MUFU.EX2 R143, R143 ;  /* 0x0000008f008f7308 */ /* 0x000fe20000000800 */
[----:B---3--:R-:W-:Y:S01]  /*8d90*/  F2FP.BF16.PACK_AB R7, R119, R117 ;  /* 0x000000757707723e */ /* 0x008fe200000010ff */
[----:B------:R-:W-:Y:S01]  /*8da0*/  FADD.FTZ R56, R110, R56 ;  /* 0x000000386e387221 */ /* 0x000fe20000010000 */
[----:B------:R-:W-:Y:S01]  /*8db0*/  LOP3.LUT R20, R162, 0xffff, RZ, 0xc0, !PT ;  /* 0x0000ffffa2147812 */ /* 0x000fe200078ec0ff */
[--C-:B------:R-:W-:Y:S01]  /*8dc0*/  HSET2.LE.AND R183, R183, R180.reuse, PT ;  /* 0x000000b4b7b77233 */ /* 0x100fe20003803000 */
[----:B------:R-:W-:Y:S01]  /*8dd0*/  SHF.R.U32.HI R161, RZ, 0x18, R161 ;  /* 0x00000018ffa17819 */ /* 0x000fe200000116a1 */
[--C-:B------:R-:W-:Y:S01]  /*8de0*/  HSET2.LE.AND R175, R175, R180.reuse, PT ;  /* 0x000000b4afaf7233 */ /* 0x100fe20003803000 */
[----:B------:R-:W-:Y:S01]  /*8df0*/  LOP3.LUT R21, R21, 0xff, RZ, 0xc0, !PT ;  /* 0x000000ff15157812 */ /* 0x000fe200078ec0ff */
[----:B------:R-:W-:Y:S01]  /*8e00*/  MUFU.EX2 R148, R148 ;  /* 0x0000009400947308 */ /* 0x000fe20000000800 */
[----:B----4-:R-:W-:Y:S01]  /*8e10*/  F2FP.BF16.PACK_AB R28, R109, R101 ;  /* 0x000000656d1c723e */ /* 0x010fe200000010ff */
[----:B------:R-:W-:Y:S01]  /*8e20*/  FADD.FTZ R55, R132, R55 ;  /* 0x0000003784377221 */ /* 0x000fe20000010000 */
[----:B------:R-:W-:Y:S01]  /*8e30*/  LOP3.LUT R6, R6, R7, RZ, 0xc0, !PT ;  /* 0x0000000706067212 */ /* 0x000fe200078ec0ff */
[--C-:B------:R-:W-:Y:S01]  /*8e40*/  HSET2.LE.AND R7, R182, R180.reuse, PT ;  /* 0x000000b4b6077233 */ /* 0x100fe20003803000 */
[----:B------:R-:W-:Y:S01]  /*8e50*/  SHF.R.U32.HI R23, RZ, 0x8, R20 ;  /* 0x00000008ff177819 */ /* 0x000fe20000011614 */
[----:B------:R-:W-:Y:S01]  /*8e60*/  FADD.FTZ R63, R104, R63 ;  /* 0x0000003f683f7221 */ /* 0x000fe20000010000 */
[----:B------:R-:W-:Y:S01]  /*8e70*/  PRMT R20, R21, 0x5410, R161 ;  /* 0x0000541015147816 */ /* 0x000fe200000000a1 */
[----:B------:R-:W-:Y:S01]  /*8e80*/  FFMA.FTZ R161, R34, c[0x0][0x23c], -R72 ;  /* 0x00008f0022a17a23 */ /* 0x000fe20000010848 */
[----:B------:R-:W-:Y:S01]  /*8e90*/  LOP3.LUT R182, R162, 0xff, RZ, 0xc0, !PT ;  /* 0x000000ffa2b67812 */ /* 0x000fe200078ec0ff */
[----:B------:R-:W-:Y:S01]  /*8ea0*/  MUFU.EX2 R150, R150 ;  /* 0x0000009600967308 */ /* 0x000fe20000000800 */
[----:B------:R-:W-:Y:S01]  /*8eb0*/  F2FP.BF16.PACK_AB R21, R144, R135 ;  /* 0x000000879015723e */ /* 0x000fe200000010ff */
[----:B------:R-:W-:Y:S01]  /*8ec0*/  FADD.FTZ R58, R140, R58 ;  /* 0x0000003a8c3a7221 */ /* 0x000fe20000010000 */
[----:B------:R-:W-:Y:S01]  /*8ed0*/  LOP3.LUT R5, R5, R28, RZ, 0xc0, !PT ;  /* 0x0000001c05057212 */ /* 0x000fe200078ec0ff */
[----:B------:R-:W-:Y:S01]  /*8ee0*/  FADD.FTZ R56, R151, R56 ;  /* 0x0000003897387221 */ /* 0x000fe20000010000 */
[----:B------:R-:W-:Y:S01]  /*8ef0*/  F2FP.BF16.PACK_AB R28, R108, R100 ;  /* 0x000000646c1c723e */ /* 0x000fe200000010ff */
[----:B------:R-:W-:Y:S01]  /*8f00*/  FFMA.FTZ R181, R95, c[0x0][0x23c], -R96 ;  /* 0x00008f005fb57a23 */ /* 0x000fe20000010860 */
[----:B------:R-:W-:Y:S01]  /*8f10*/  PRMT R182, R182, 0x5410, R23 ;  /* 0x00005410b6b67816 */ /* 0x000fe20000000017 */
[--C-:B------:R-:W-:Y:S01]  /*8f20*/  HSET2.LE.AND R23, R160, R180.reuse, PT ;  /* 0x000000b4a0177233 */ /* 0x100fe20003803000 */
[----:B------:R-:W-:Y:S01]  /*8f30*/  LOP3.LUT R22, R22, R21, RZ, 0xc0, !PT ;  /* 0x0000001516167212 */ /* 0x000fe200078ec0ff */
[--C-:B------:R-:W-:Y:S01]  /*8f40*/  HSET2.LE.AND R21, R20, R180.reuse, PT ;  /* 0x000000b414157233 */ /* 0x100fe20003803000 */
[----:B------:R-:W-:Y:S01]  /*8f50*/  LOP3.LUT R7, R7, R28, RZ, 0xc0, !PT ;  /* 0x0000001c07077212 */ /* 0x000fe200078ec0ff */
[----:B------:R-:W-:Y:S01]  /*8f60*/  FFMA.FTZ R160, R35, c[0x0][0x23c], -R72 ;  /* 0x00008f0023a07a23 */ /* 0x000fe20000010848 */
[----:B------:R-:W-:Y:S01]  /*8f70*/  F2FP.BF16.PACK_AB R20, R121, R120 ;  /* 0x000000787914723e */ /* 0x000fe200000010ff */
[----:B------:R-:W-:Y:S01]  /*8f80*/  MUFU.EX2 R161, R161 ;  /* 0x000000a100a17308 */ /* 0x000fe20000000800 */
[----:B------:R-:W-:Y:S01]  /*8f90*/  F2FP.BF16.PACK_AB R29, R158, R141 ;  /* 0x0000008d9e1d723e */ /* 0x000fe200000010ff */
[----:B------:R-:W-:Y:S01]  /*8fa0*/  FADD.FTZ R55, R131, R55 ;  /* 0x0000003783377221 */ /* 0x000fe20000010000 */
[----:B------:R-:W-:Y:S01]  /*8fb0*/  F2FP.BF16.PACK_AB R28, R114, R113 ;  /* 0x00000071721c723e */ /* 0x000fe200000010ff */
[C---:B--2---:R-:W-:Y:S01]  /*8fc0*/  HMMA.16816.F32.BF16 R204, R4.reuse, R16, R204 ;  /* 0x0000001004cc723c */ /* 0x044fe200000418cc */
[----:B------:R-:W-:Y:S01]  /*8fd0*/  LOP3.LUT R23, R23, R20, RZ, 0xc0, !PT ;  /* 0x0000001417177212 */ /* 0x000fe200078ec0ff */
[----:B------:R-:W-:Y:S01]  /*8fe0*/  FADD.FTZ R63, R105, R63 ;  /* 0x0000003f693f7221 */ /* 0x000fe20000010000 */
[----:B------:R-:W-:Y:S01]  /*8ff0*/  LOP3.LUT R20, R183, R29, RZ, 0xc0, !PT ;  /* 0x0000001db7147212 */ /* 0x000fe200078ec0ff */
[----:B------:R-:W1:Y:S01]  /*9000*/  MUFU.EX2 R160, R160 ;  /* 0x000000a000a07308 */ /* 0x000e620000000800 */
[----:B------:R-:W-:Y:S01]  /*9010*/  LOP3.LUT R21, R21, R28, RZ, 0xc0, !PT ;  /* 0x0000001c15157212 */ /* 0x000fe200078ec0ff */
[----:B------:R-:W-:Y:S01]  /*9020*/  FADD.FTZ R58, R139, R58 ;  /* 0x0000003a8b3a7221 */ /* 0x000fe20000010000 */
[--C-:B------:R-:W-:Y:S01]  /*9030*/  SHF.R.U32.HI R29, RZ, 0x10, R162.reuse ;  /* 0x00000010ff1d7819 */ /* 0x100fe200000116a2 */
[----:B------:R-:W-:Y:S01]  /*9040*/  HMMA.16816.F32.BF16 R200, R4, R18, R200 ;  /* 0x0000001204c8723c */ /* 0x000fe200000418c8 */
[----:B------:R-:W-:Y:S01]  /*9050*/  SHF.R.U32.HI R183, RZ, 0x18, R162 ;  /* 0x00000018ffb77819 */ /* 0x000fe200000116a2 */
[----:B------:R-:W-:Y:S01]  /*9060*/  FFMA.FTZ R162, R33, c[0x0][0x23c], -R72 ;  /* 0x00008f0021a27a23 */ /* 0x000fe20000010848 */
[C---:B------:R-:W-:Y:S01]  /*9070*/  LOP3.LUT R28, R165.reuse, 0xffff, RZ, 0xc0, !PT ;  /* 0x0000ffffa51c7812 */ /* 0x040fe200078ec0ff */
[----:B------:R-:W-:Y:S01]  /*9080*/  MUFU.EX2 R147, R147 ;  /* 0x0000009300937308 */ /* 0x000fe20000000800 */
[----:B------:R-:W-:Y:S01]  /*9090*/  LOP3.LUT R187, R165, 0xff, RZ, 0xc0, !PT ;  /* 0x000000ffa5bb7812 */ /* 0x000fe200078ec0ff */
[----:B------:R-:W-:Y:S01]  /*90a0*/  FADD.FTZ R56, R157, R56 ;  /* 0x000000389d387221 */ /* 0x000fe20000010000 */
[----:B------:R-:W-:Y:S01]  /*90b0*/  SHF.R.U32.HI R28, RZ, 0x8, R28 ;  /* 0x00000008ff1c7819 */ /* 0x000fe2000001161c */
[----:B------:R-:W-:Y:S01]  /*90c0*/  HMMA.16816.F32.BF16 R220, R20, R16, R220 ;  /* 0x0000001014dc723c */ /* 0x000fe200000418dc */
[--C-:B------:R-:W-:Y:S01]  /*90d0*/  HSET2.LE.AND R31, R163, R180.reuse, PT ;  /* 0x000000b4a31f7233 */ /* 0x100fe20003803000 */
[----:B------:R-:W-:Y:S01]  /*90e0*/  LOP3.LUT R29, R29, 0xff, RZ, 0xc0, !PT ;  /* 0x000000ff1d1d7812 */ /* 0x000fe200078ec0ff */
[----:B------:R-:W-:Y:S01]  /*90f0*/  FADD.FTZ R55, R130, R55 ;  /* 0x0000003782377221 */ /* 0x000fe20000010000 */
[----:B------:R-:W-:Y:S01]  /*9100*/  MUFU.EX2 R162, R162 ;  /* 0x000000a200a27308 */ /* 0x000fe20000000800 */
[----:B------:R-:W-:Y:S01]  /*9110*/  PRMT R187, R187, 0x5410, R28 ;  /* 0x00005410bbbb7816 */ /* 0x000fe2000000001c */
[----:B------:R-:W-:Y:S01]  /*9120*/  FADD.FTZ R63, R106, R63 ;  /* 0x0000003f6a3f7221 */ /* 0x000fe20000010000 */
[--C-:B------:R-:W-:Y:S01]  /*9130*/  SHF.R.U32.HI R16, RZ, 0x10, R165.reuse ;  /* 0x00000010ff107819 */ /* 0x100fe200000116a5 */
[C---:B------:R-:W-:Y:S01]  /*9140*/  HMMA.16816.F32.BF16 R196, R4.reuse, R24, R196 ;  /* 0x0000001804c4723c */ /* 0x040fe200000418c4 */
[----:B------:R-:W-:Y:S01]  /*9150*/  SHF.R.U32.HI R17, RZ, 0x18, R165 ;  /* 0x00000018ff117819 */ /* 0x000fe200000116a5 */
[----:B------:R-:W-:Y:S01]  /*9160*/  FADD.FTZ R58, R138, R58 ;  /* 0x0000003a8a3a7221 */ /* 0x000fe20000010000 */
[----:B------:R-:W-:Y:S01]  /*9170*/  LOP3.LUT R16, R16, 0xff, RZ, 0xc0, !PT ;  /* 0x000000ff10107812 */ /* 0x000fe200078ec0ff */
[----:B------:R2:W3:Y:S01]  /*9180*/  MUFU.EX2 R165, R32 ;  /* 0x0000002000a57308 */ /* 0x0004e20000000800 */
[----:B-1----:R-:W-:Y:S01]  /*9190*/  F2FP.BF16.PACK_AB R28, R161, R160 ;  /* 0x000000a0a11c723e */ /* 0x002fe200000010ff */
[----:B------:R-:W-:Y:S01]  /*91a0*/  FADD.FTZ R56, R154, R56 ;  /* 0x000000389a387221 */ /* 0x000fe20000010000 */
[----:B------:R-:W-:Y:S01]  /*91b0*/  PRMT R95, R16, 0x5410, R17 ;  /* 0x00005410105f7816 */ /* 0x000fe20000000011 */
[----:B------:R-:W-:Y:S01]  /*91c0*/  HMMA.16816.F32.BF16 R192, R4, R26, R192 ;  /* 0x0000001a04c0723c */ /* 0x000fe200000418c0 */
[----:B------:R-:W1:Y:S01]  /*91d0*/  LDSM.16.MT88.4 R4, [R231+0x5800] ;  /* 0x00580000e704783b */ /* 0x000e620000004200 */
[--C-:B------:R-:W-:Y:S01]  /*91e0*/  HSET2.LE.AND R17, R174, R180.reuse, PT ;  /* 0x000000b4ae117233 */ /* 0x100fe20003803000 */
[----:B------:R-:W-:Y:S01]  /*91f0*/  PRMT R183, R29, 0x5410, R183 ;  /* 0x000054101db77816 */ /* 0x000fe200000000b7 */
[----:B------:R-:W4:Y:S01]  /*9200*/  MUFU.EX2 R149, R149 ;  /* 0x0000009500957308 */ /* 0x000f220000000800 */
[--C-:B------:R-:W-:Y:S01]  /*9210*/  HSET2.LE.AND R30, R164, R180.reuse, PT ;  /* 0x000000b4a41e7233 */ /* 0x100fe20003803000 */
[----:B------:R-:W-:Y:S01]  /*9220*/  FADD.FTZ R55, R142, R55 ;  /* 0x000000378e377221 */ /* 0x000fe20000010000 */
[----:B------:R-:W-:Y:S01]  /*9230*/  LOP3.LUT R17, R17, R28, RZ, 0xc0, !PT ;  /* 0x0000001c11117212 */ /* 0x000fe200078ec0ff */
[C---:B------:R-:W-:Y:S01]  /*9240*/  HMMA.16816.F32.BF16 R216, R20.reuse, R18, R216 ;  /* 0x0000001214d8723c */ /* 0x040fe200000418d8 */
[--C-:B------:R-:W-:Y:S01]  /*9250*/  HSET2.LE.AND R28, R167, R180.reuse, PT ;  /* 0x000000b4a71c7233 */ /* 0x100fe20003803000 */
[----:B------:R-:W-:Y:S01]  /*9260*/  FADD.FTZ R63, R107, R63 ;  /* 0x0000003f6b3f7221 */ /* 0x000fe20000010000 */
[--C-:B------:R-:W-:Y:S01]  /*9270*/  HSET2.LE.AND R29, R169, R180.reuse, PT ;  /* 0x000000b4a91d7233 */ /* 0x100fe20003803000 */
[----:B--2---:R-:W2:Y:S01]  /*9280*/  LDSM.16.MT88.4 R32, [R240+0x5800] ;  /* 0x00580000f020783b */ /* 0x004ea20000004200 */
[----:B------:R-:W-:Y:S01]  /*9290*/  MUFU.EX2 R123, R123 ;  /* 0x0000007b007b7308 */ /* 0x000fe20000000800 */
[----:B------:R-:W-:Y:S01]  /*92a0*/  FADD.FTZ R58, R136, R58 ;  /* 0x0000003a883a7221 */ /* 0x000fe20000010000 */
[----:B------:R-:W-:Y:S01]  /*92b0*/  F2FP.BF16.PACK_AB R18, R103, R99 ;  /* 0x000000636712723e */ /* 0x000fe200000010ff */
[C---:B------:R-:W-:Y:S01]  /*92c0*/  HMMA.16816.F32.BF16 R212, R20.reuse, R24, R212 ;  /* 0x0000001814d4723c */ /* 0x040fe200000418d4 */
[--C-:B------:R-:W-:Y:S01]  /*92d0*/  HSET2.LE.AND R19, R173, R180.reuse, PT ;  /* 0x000000b4ad137233 */ /* 0x100fe20003803000 */
[----:B------:R-:W-:Y:S01]  /*92e0*/  FADD.FTZ R56, R145, R56 ;  /* 0x0000003891387221 */ /* 0x000fe20000010000 */
[----:B------:R-:W-:Y:S01]  /*92f0*/  LOP3.LUT R16, R175, R18, RZ, 0xc0, !PT ;  /* 0x00000012af107212 */ /* 0x000fe200078ec0ff */
[--C-:B------:R-:W-:Y:S01]  /*9300*/  HSET2.LE.AND R18, R172, R180.reuse, PT ;  /* 0x000000b4ac127233 */ /* 0x100fe20003803000 */
[----:B------:R-:W1:Y:S01]  /*9310*/  MUFU.EX2 R125, R125 ;  /* 0x0000007d007d7308 */ /* 0x000e620000000800 */
[----:B------:R-:W-:Y:S01]  /*9320*/  FADD.FTZ R55, R141, R55 ;  /* 0x000000378d377221 */ /* 0x000fe20000010000 */
[----:B------:R-:W-:Y:S01]  /*9330*/  F2FP.BF16.PACK_AB R25, R98, R102 ;  /* 0x000000666219723e */ /* 0x000fe200000010ff */
[----:B------:R-:W-:Y:S01]  /*9340*/  HMMA.16816.F32.BF16 R208, R20, R26, R208 ;  /* 0x0000001a14d0723c */ /* 0x000fe200000418d0 */
[----:B---3--:R-:W-:Y:S01]  /*9350*/  F2FP.BF16.PACK_AB R24, R165, R162 ;  /* 0x000000a2a518723e */ /* 0x008fe200000010ff */
[----:B------:R-:W-:Y:S01]  /*9360*/  FADD.FTZ R63, R113, R63 ;  /* 0x0000003f713f7221 */ /* 0x000fe20000010000 */
[----:B------:R-:W-:Y:S01]  /*9370*/  LOP3.LUT R18, R18, R25, RZ, 0xc0, !PT ;  /* 0x0000001912127212 */ /* 0x000fe200078ec0ff */
[----:B------:R-:W-:Y:S01]  /*9380*/  FADD.FTZ R58, R112, R58 ;  /* 0x0000003a703a7221 */ /* 0x000fe20000010000 */
[----:B------:R-:W-:Y:S01]  /*9390*/  LOP3.LUT R19, R19, R24, RZ, 0xc0, !PT ;  /* 0x0000001813137212 */ /* 0x000fe200078ec0ff */
[----:B------:R-:W-:Y:S01]  /*93a0*/  FADD.FTZ R56, R101, R56 ;  /* 0x0000003865387221 */ /* 0x000fe20000010000 */
[----:B------:R-:W-:Y:S01]  /*93b0*/  F2FP.BF16.PACK_AB R21, R143, R137 ;  /* 0x000000898f15723e */ /* 0x000fe200000010ff */
[--C-:B------:R-:W-:Y:S01]  /*93c0*/  FFMA.FTZ R20, R78, c[0x0][0x23c], -R79.reuse ;  /* 0x00008f004e147a23 */ /* 0x100fe2000001084f */
[----:B----4-:R-:W-:Y:S01]  /*93d0*/  F2FP.BF16.PACK_AB R22, R149, R147 ;  /* 0x000000939516723e */ /* 0x010fe200000010ff */
[----:B------:R-:W-:Y:S01]  /*93e0*/  FFMA.FTZ R78, R77, c[0x0][0x23c], -R79 ;  /* 0x00008f004d4e7a23 */ /* 0x000fe2000001084f */
[----:B------:R-:W-:Y:S01]  /*93f0*/  LOP3.LUT R31, R31, R21, RZ, 0xc0, !PT ;  /* 0x000000151f1f7212 */ /* 0x000fe200078ec0ff */
[----:B------:R3:W-:Y:S01]  /*9400*/  MUFU.EX2 R77, R20 ;  /* 0x00000014004d7308 */ /* 0x0007e20000000800 */
[----:B------:R-:W-:Y:S01]  /*9410*/  F2FP.BF16.PACK_AB R21, R150, R148 ;  /* 0x000000949615723e */ /* 0x000fe200000010ff */
[--C-:B------:R-:W-:Y:S01]  /*9420*/  FFMA.FTZ R69, R69, c[0x0][0x23c], -R72.reuse ;  /* 0x00008f0045457a23 */ /* 0x100fe20000010848 */
[----:B------:R-:W-:Y:S01]  /*9430*/  LOP3.LUT R30, R30, R22, RZ, 0xc0, !PT ;  /* 0x000000161e1e7212 */ /* 0x000fe200078ec0ff */
[----:B------:R-:W-:Y:S01]  /*9440*/  FFMA.FTZ R68, R68, c[0x0][0x23c], -R72 ;  /* 0x00008f0044447a23 */ /* 0x000fe20000010848 */
[C---:B-1----:R-:W-:Y:S01]  /*9450*/  HMMA.16816.F32.BF16 R204, R16.reuse, R4, R204 ;  /* 0x0000000410cc723c */ /* 0x042fe200000418cc */
[----:B------:R-:W-:Y:S01]  /*9460*/  LOP3.LUT R28, R28, R21, RZ, 0xc0, !PT ;  /* 0x000000151c1c7212 */ /* 0x000fe200078ec0ff */
[----:B------:R-:W-:Y:S01]  /*9470*/  FADD.FTZ R55, R158, R55 ;  /* 0x000000379e377221 */ /* 0x000fe20000010000 */
[--C-:B------:R-:W-:Y:S01]  /*9480*/  HSET2.LE.AND R24, R183, R180.reuse, PT ;  /* 0x000000b4b7187233 */ /* 0x100fe20003803000 */
[----:B------:R-:W-:Y:S01]  /*9490*/  FADD.FTZ R63, R114, R63 ;  /* 0x0000003f723f7221 */ /* 0x000fe20000010000 */
[----:B------:R-:W-:Y:S01]  /*94a0*/  MUFU.EX2 R69, R69 ;  /* 0x0000004500457308 */ /* 0x000fe20000000800 */
[----:B------:R-:W-:Y:S01]  /*94b0*/  FADD.FTZ R58, R116, R58 ;  /* 0x0000003a743a7221 */ /* 0x000fe20000010000 */
[--C-:B------:R-:W-:Y:S01]  /*94c0*/  HSET2.LE.AND R25, R95, R180.reuse, PT ;  /* 0x000000b45f197233 */ /* 0x100fe20003803000 */
[C---:B------:R-:W-:Y:S01]  /*94d0*/  HMMA.16816.F32.BF16 R200, R16.reuse, R6, R200 ;  /* 0x0000000610c8723c */ /* 0x040fe200000418c8 */
[----:B------:R-:W-:Y:S01]  /*94e0*/  FADD.FTZ R56, R109, R56 ;  /* 0x000000386d387221 */ /* 0x000fe20000010000 */
[--C-:B------:R-:W-:Y:S01]  /*94f0*/  HSET2.LE.AND R166, R166, R180.reuse, PT ;  /* 0x000000b4a6a67233 */ /* 0x100fe20003803000 */
[----:B---3--:R-:W-:Y:S01]  /*9500*/  F2FP.BF16.PACK_AB R20, R125, R123 ;  /* 0x0000007b7d14723e */ /* 0x008fe200000010ff */
[--C-:B------:R-:W-:Y:S01]  /*9510*/  FFMA.FTZ R152, R152, c[0x0][0x23c], -R96.reuse ;  /* 0x00008f0098987a23 */ /* 0x100fe20000010860 */
[----:B------:R-:W-:Y:S01]  /*9520*/  MUFU.EX2 R68, R68 ;  /* 0x0000004400447308 */ /* 0x000fe20000000800 */
[--C-:B------:R-:W-:Y:S01]  /*9530*/  FFMA.FTZ R155, R155, c[0x0][0x23c], -R96.reuse ;  /* 0x00008f009b9b7a23 */ /* 0x100fe20000010860 */
[----:B------:R-:W-:Y:S01]  /*9540*/  LOP3.LUT R29, R29, R20, RZ, 0xc0, !PT ;  /* 0x000000141d1d7212 */ /* 0x000fe200078ec0ff */
[C---:B--2---:R-:W-:Y:S01]  /*9550*/  HMMA.16816.F32.BF16 R196, R16.reuse, R32, R196 ;  /* 0x0000002010c4723c */ /* 0x044fe200000418c4 */
[----:B------:R-:W1:Y:S01]  /*9560*/  LDSM.16.MT88.4 R20, [R231+0x5c00] ;  /* 0x005c0000e714783b */ /* 0x000e620000004200 */
[----:B------:R-:W-:Y:S01]  /*9570*/  FFMA.FTZ R124, R124, c[0x0][0x23c], -R96 ;  /* 0x00008f007c7c7a23 */ /* 0x000fe20000010860 */
[--C-:B------:R-:W-:Y:S01]  /*9580*/  HSET2.LE.AND R168, R168, R180.reuse, PT ;  /* 0x000000b4a8a87233 */ /* 0x100fe20003803000 */
[--C-:B------:R-:W-:Y:S01]  /*9590*/  FFMA.FTZ R80, R80, c[0x0][0x23c], -R79.reuse ;  /* 0x00008f0050507a23 */ /* 0x100fe2000001084f */
[----:B------:R-:W-:Y:S01]  /*95a0*/  MUFU.EX2 R152, R152 ;  /* 0x0000009800987308 */ /* 0x000fe20000000800 */
[----:B------:R-:W-:Y:S01]  /*95b0*/  FFMA.FTZ R81, R81, c[0x0][0x23c], -R79 ;  /* 0x00008f0051517a23 */ /* 0x000fe2000001084f */
[--C-:B------:R-:W-:Y:S01]  /*95c0*/  HSET2.LE.AND R26, R171, R180.reuse, PT ;  /* 0x000000b4ab1a7233 */ /* 0x100fe20003803000 */
[----:B------:R-:W-:Y:S01]  /*95d0*/  HMMA.16816.F32.BF16 R192, R16, R34, R192 ;  /* 0x0000002210c0723c */ /* 0x000fe200000418c0 */
[----:B------:R-:W2:Y:S01]  /*95e0*/  LDSM.16.MT88.4 R16, [R240+0x5c00] ;  /* 0x005c0000f010783b */ /* 0x000ea20000004200 */
[--C-:B------:R-:W-:Y:S01]  /*95f0*/  FFMA.FTZ R64, R64, c[0x0][0x23c], -R72.reuse ;  /* 0x00008f0040407a23 */ /* 0x100fe20000010848 */
[--C-:B------:R-:W-:Y:S01]  /*9600*/  HSET2.LE.AND R27, R170, R180.reuse, PT ;  /* 0x000000b4aa1b7233 */ /* 0x100fe20003803000 */
[----:B------:R-:W-:Y:S01]  /*9610*/  FFMA.FTZ R183, R71, c[0x0][0x23c], -R72 ;  /* 0x00008f0047b77a23 */ /* 0x000fe20000010848 */
[----:B------:R-:W3:Y:S01]  /*9620*/  MUFU.EX2 R155, R155 ;  /* 0x0000009b009b7308 */ /* 0x000ee20000000800 */
[----:B------:R-:W-:Y:S01]  /*9630*/  FADD.FTZ R55, R135, R55 ;  /* 0x0000003787377221 */ /* 0x000fe20000010000 */
[--C-:B------:R-:W-:Y:S01]  /*9640*/  HSET2.LE.AND R182, R182, R180.reuse, PT ;  /* 0x000000b4b6b67233 */ /* 0x100fe20003803000 */
[----:B------:R-:W-:Y:S01]  /*9650*/  FADD.FTZ R63, R120, R63 ;  /* 0x0000003f783f7221 */ /* 0x000fe20000010000 */
[----:B------:R-:W-:Y:S01]  /*9660*/  HMMA.16816.F32.BF16 R220, R28, R4, R220 ;  /* 0x000000041cdc723c */ /* 0x000fe200000418dc */
[----:B------:R-:W-:Y:S01]  /*9670*/  FADD.FTZ R58, R117, R58 ;  /* 0x0000003a753a7221 */ /* 0x000fe20000010000 */
[----:B------:R-:W-:Y:S01]  /*9680*/  HSET2.LE.AND R187, R187, R180, PT ;  /* 0x000000b4bbbb7233 */ /* 0x000fe20003803000 */
[----:B------:R-:W-:Y:S01]  /*9690*/  FADD.FTZ R56, R100, R56 ;  /* 0x0000003864387221 */ /* 0x000fe20000010000 */
[----:B------:R-:W-:Y:S01]  /*96a0*/  MUFU.EX2 R146, R146 ;  /* 0x0000009200927308 */ /* 0x000fe20000000800 */
[----:B------:R-:W-:-:S02]  /*96b0*/  FADD.FTZ R55, R144, R55 ;  /* 0x0000003790377221 */ /* 0x000fc40000010000 */
[----:B------:R-:W-:Y:S01]  /*96c0*/  FADD.FTZ R63, R121, R63 ;  /* 0x0000003f793f7221 */ /* 0x000fe20000010000 */
[C---:B------:R-:W-:Y:S01]  /*96d0*/  HMMA.16816.F32.BF16 R216, R28.reuse, R6, R216 ;  /* 0x000000061cd8723c */ /* 0x040fe200000418d8 */
[----:B------:R-:W-:Y:S02]  /*96e0*/  FADD.FTZ R58, R119, R58 ;  /* 0x0000003a773a7221 */ /* 0x000fe40000010000 */
[----:B------:R-:W-:Y:S01]  /*96f0*/  FADD.FTZ R56, R108, R56 ;  /* 0x000000386c387221 */ /* 0x000fe20000010000 */
[----:B------:R-:W4:Y:S01]  /*9700*/  MUFU.EX2 R153, R153 ;  /* 0x0000009900997308 */ /* 0x000f220000000800 */
[----:B------:R-:W-:Y:S01]  /*9710*/  FADD.FTZ R55, R148, R55 ;  /* 0x0000003794377221 */ /* 0x000fe20000010000 */
[----:B---3--:R-:W-:Y:S01]  /*9720*/  F2FP.BF16.PACK_AB R5, R155, R152 ;  /* 0x000000989b05723e */ /* 0x008fe200000010ff */
[----:B------:R-:W-:Y:S01]  /*9730*/  FADD.FTZ R63, R123, R63 ;  /* 0x0000003f7b3f7221 */ /* 0x000fe20000010000 */
[----:B------:R-:W-:Y:S01]  /*9740*/  HMMA.16816.F32.BF16 R212, R28, R32, R212 ;  /* 0x000000201cd4723c */ /* 0x000fe200000418d4 */
[----:B------:R-:W-:Y:S01]  /*9750*/  FADD.FTZ R58, R99, R58 ;  /* 0x0000003a633a7221 */ /* 0x000fe20000010000 */
[----:B------:R-:W-:Y:S01]  /*9760*/  LOP3.LUT R5, R24, R5, RZ, 0xc0, !PT ;  /* 0x0000000518057212 */ /* 0x000fe200078ec0ff */
[----:B------:R-:W-:Y:S01]  /*9770*/  FADD.FTZ R56, R160, R56 ;  /* 0x00000038a0387221 */ /* 0x000fe20000010000 */
[----:B------:R-:W-:Y:S01]  /*9780*/  MUFU.EX2 R156, R156 ;  /* 0x0000009c009c7308 */ /* 0x000fe20000000800 */
[----:B------:R-:W-:-:S02]  /*9790*/  FADD.FTZ R55, R150, R55 ;  /* 0x0000003796377221 */ /* 0x000fc40000010000 */
[----:B------:R-:W-:Y:S01]  /*97a0*/  FADD.FTZ R63, R125, R63 ;  /* 0x0000003f7d3f7221 */ /* 0x000fe20000010000 */
[----:B------:R-:W-:Y:S01]  /*97b0*/  HMMA.16816.F32.BF16 R208, R28, R34, R208 ;  /* 0x000000221cd0723c */ /* 0x000fe200000418d0 */
[----:B------:R-:W-:Y:S01]  /*97c0*/  FADD.FTZ R58, R103, R58 ;  /* 0x0000003a673a7221 */ /* 0x000fe20000010000 */
[----:B------:R-:W-:Y:S01]  /*97d0*/  F2FP.BF16.PACK_AB R32, R68, R69 ;  /* 0x000000454420723e */ /* 0x000fe200000010ff */
[----:B------:R-:W-:Y:S01]  /*97e0*/  FADD.FTZ R56, R161, R56 ;  /* 0x00000038a1387221 */ /* 0x000fe20000010000 */
[----:B------:R-:W3:Y:S01]  /*97f0*/  MUFU.EX2 R159, R159 ;  /* 0x0000009f009f7308 */ /* 0x000ee20000000800 */
[----:B------:R-:W-:Y:S01]  /*9800*/  FADD.FTZ R55, R147, R55 ;  /* 0x0000003793377221 */ /* 0x000fe20000010000 */
[----:B------:R-:W-:Y:S01]  /*9810*/  LOP3.LUT R25, R25, R32, RZ, 0xc0, !PT ;  /* 0x0000002019197212 */ /* 0x000fe200078ec0ff */
[----:B------:R-:W-:Y:S01]  /*9820*/  FADD.FTZ R63, R137, R63 ;  /* 0x0000003f893f7221 */ /* 0x000fe20000010000 */
[----:B----4-:R-:W-:Y:S01]  /*9830*/  F2FP.BF16.PACK_AB R4, R153, R146 ;  /* 0x000000929904723e */ /* 0x010fe200000010ff */
[----:B------:R-:W-:-:S02]  /*9840*/  FADD.FTZ R58, R102, R58 ;  /* 0x0000003a663a7221 */ /* 0x000fc40000010000 */
[----:B------:R-:W-:Y:S01]  /*9850*/  FADD.FTZ R56, R162, R56 ;  /* 0x00000038a2387221 */ /* 0x000fe20000010000 */
[----:B------:R-:W-:Y:S01]  /*9860*/  MUFU.EX2 R124, R124 ;  /* 0x0000007c007c7308 */ /* 0x000fe20000000800 */
[----:B------:R-:W-:Y:S01]  /*9870*/  FADD.FTZ R55, R149, R55 ;  /* 0x0000003795377221 */ /* 0x000fe20000010000 */
[----:B------:R-:W-:Y:S01]  /*9880*/  LOP3.LUT R4, R182, R4, RZ, 0xc0, !PT ;  /* 0x00000004b6047212 */ /* 0x000fe200078ec0ff */
[----:B------:R-:W-:Y:S02]  /*9890*/  FADD.FTZ R63, R143, R63 ;  /* 0x0000003f8f3f7221 */ /* 0x000fe40000010000 */
[----:B------:R-:W-:Y:S02]  /*98a0*/  FADD.FTZ R58, R98, R58 ;  /* 0x0000003a623a7221 */ /* 0x000fe40000010000 */
[----:B------:R-:W-:Y:S01]  /*98b0*/  FADD.FTZ R56, R165, R56 ;  /* 0x00000038a5387221 */ /* 0x000fe20000010000 */
[----:B------:R-:W4:Y:S01]  /*98c0*/  MUFU.EX2 R181, R181 ;  /* 0x000000b500b57308 */ /* 0x000f220000000800 */
[----:B---3--:R-:W-:Y:S01]  /*98d0*/  F2FP.BF16.PACK_AB R6, R159, R156 ;  /* 0x0000009c9f06723e */ /* 0x008fe200000010ff */
[----:B------:R-:W-:-:S02]  /*98e0*/  FADD.FTZ R55, R146, R55 ;  /* 0x0000003792377221 */ /* 0x000fc40000010000 */
[----:B------:R-:W-:Y:S01]  /*98f0*/  FADD.FTZ R63, R152, R63 ;  /* 0x0000003f983f7221 */ /* 0x000fe20000010000 */
[----:B------:R-:W-:Y:S01]  /*9900*/  LOP3.LUT R6, R166, R6, RZ, 0xc0, !PT ;  /* 0x00000006a6067212 */ /* 0x000fe200078ec0ff */
[----:B------:R-:W-:Y:S02]  /*9910*/  FADD.FTZ R56, R69, R56 ;  /* 0x0000003845387221 */ /* 0x000fe40000010000 */
[----:B------:R-:W3:Y:S01]  /*9920*/  MUFU.EX2 R80, R80 ;  /* 0x0000005000507308 */ /* 0x000ee20000000800 */
[----:B------:R-:W-:Y:S02]  /*9930*/  FADD.FTZ R55, R153, R55 ;  /* 0x0000003799377221 */ /* 0x000fe40000010000 */
[----:B------:R-:W-:Y:S02]  /*9940*/  FADD.FTZ R63, R155, R63 ;  /* 0x0000003f9b3f7221 */ /* 0x000fe40000010000 */
[----:B------:R-:W-:Y:S02]  /*9950*/  FADD.FTZ R56, R68, R56 ;  /* 0x0000003844387221 */ /* 0x000fe40000010000 */
[----:B------:R-:W-:Y:S01]  /*9960*/  FADD.FTZ R55, R156, R55 ;  /* 0x000000379c377221 */ /* 0x000fe20000010000 */
[----:B------:R-:W2:Y:S01]  /*9970*/  MUFU.EX2 R81, R81 ;  /* 0x0000005100517308 */ /* 0x000ea20000000800 */
[----:B----4-:R-:W-:Y:S01]  /*9980*/  F2FP.BF16.PACK_AB R7, R181, R124 ;  /* 0x0000007cb507723e */ /* 0x010fe200000010ff */
[----:B------:R-:W-:-:S02]  /*9990*/  FADD.FTZ R63, R124, R63 ;  /* 0x0000003f7c3f7221 */ /* 0x000fc40000010000 */
[----:B------:R-:W-:Y:S01]  /*99a0*/  FADD.FTZ R180, R159, R55 ;  /* 0x000000379fb47221 */ /* 0x000fe20000010000 */
[----:B------:R-:W-:Y:S01]  /*99b0*/  LOP3.LUT R7, R168, R7, RZ, 0xc0, !PT ;  /* 0x00000007a8077212 */ /* 0x000fe200078ec0ff */
[----:B------:R-:W-:Y:S02]  /*99c0*/  FADD.FTZ R181, R181, R63 ;  /* 0x0000003fb5b57221 */ /* 0x000fe40000010000 */
[----:B------:R-:W4:Y:S01]  /*99d0*/  MUFU.EX2 R78, R78 ;  /* 0x0000004e004e7308 */ /* 0x000f220000000800 */
[----:B---3--:R-:W-:-:S03]  /*99e0*/  FADD.FTZ R58, R80, R58 ;  /* 0x0000003a503a7221 */ /* 0x008fc60000010000 */
[C---:B-1----:R-:W-:Y:S04]  /*99f0*/  HMMA.16816.F32.BF16 R220, R4.reuse, R20, R220 ;  /* 0x0000001404dc723c */ /* 0x042fe800000418dc */
[----:B------:R-:W1:Y:S01]  /*9a00*/  MUFU.EX2 R64, R64 ;  /* 0x0000004000407308 */ /* 0x000e620000000800 */
[C---:B--2---:R-:W-:Y:S01]  /*9a10*/  F2FP.BF16.PACK_AB R57, R81.reuse, R80 ;  /* 0x000000505139723e */ /* 0x044fe200000010ff */
[----:B------:R-:W-:Y:S02]  /*9a20*/  FADD.FTZ R58, R81, R58 ;  /* 0x0000003a513a7221 */ /* 0x000fe40000010000 */
[----:B------:R-:W-:Y:S01]  /*9a30*/  HMMA.16816.F32.BF16 R216, R4, R22, R216 ;  /* 0x0000001604d8723c */ /* 0x000fe200000418d8 */
[----:B------:R-:W-:Y:S01]  /*9a40*/  LOP3.LUT R24, R187, R57, RZ, 0xc0, !PT ;  /* 0x00000039bb187212 */ /* 0x000fe200078ec0ff */
[----:B------:R-:W-:-:S02]  /*9a50*/  FADD.FTZ R58, R77, R58 ;  /* 0x0000003a4d3a7221 */ /* 0x000fc40000010000 */
[----:B------:R-:W2:Y:S01]  /*9a60*/  MUFU.EX2 R183, R183 ;  /* 0x000000b700b77308 */ /* 0x000ea20000000800 */
[C---:B----4-:R-:W-:Y:S01]  /*9a70*/  F2FP.BF16.PACK_AB R33, R78.reuse, R77 ;  /* 0x0000004d4e21723e */ /* 0x050fe200000010ff */
[----:B------:R-:W-:Y:S02]  /*9a80*/  FADD.FTZ R182, R78, R58 ;  /* 0x0000003a4eb67221 */ /* 0x000fe40000010000 */
[----:B------:R-:W-:Y:S01]  /*9a90*/  HMMA.16816.F32.BF16 R212, R4, R16, R212 ;  /* 0x0000001004d4723c */ /* 0x000fe200000418d4 */
[----:B------:R-:W-:Y:S01]  /*9aa0*/  LOP3.LUT R26, R26, R33, RZ, 0xc0, !PT ;  /* 0x000000211a1a7212 */ /* 0x000fe200078ec0ff */
[----:B-1----:R-:W-:-:S06]  /*9ab0*/  FADD.FTZ R56, R64, R56 ;  /* 0x0000003840387221 */ /* 0x002fcc0000010000 */
[----:B------:R-:W-:Y:S01]  /*9ac0*/  HMMA.16816.F32.BF16 R208, R4, R18, R208 ;  /* 0x0000001204d0723c */ /* 0x000fe200000418d0 */
[C---:B--2---:R-:W-:Y:S01]  /*9ad0*/  F2FP.BF16.PACK_AB R32, R183.reuse, R64 ;  /* 0x00000040b720723e */ /* 0x044fe200000010ff */
[----:B------:R-:W-:-:S03]  /*9ae0*/  FADD.FTZ R183, R183, R56 ;  /* 0x00000038b7b77221 */ /* 0x000fc60000010000 */
[----:B------:R-:W-:-:S07]  /*9af0*/  LOP3.LUT R27, R27, R32, RZ, 0xc0, !PT ;  /* 0x000000201b1b7212 */ /* 0x000fce00078ec0ff */
        /* <DEDUP_REMOVED lines=12> */
[----:B------:R-:W-:Y:S02]  /*9bc0*/  IMAD.U32 R11, RZ, RZ, UR6 ;  /* 0x00000006ff0b7e24 */ /* 0x000fe4000f8e00ff */
[----:B------:R-:W-:Y:S01]  /*9bd0*/  IMAD.WIDE.U32 R14, R14, UR24, R248 ;  /* 0x000000180e0e7c25 */ /* 0x000fe2000f8e00f8 */
[----:B------:R-:W-:Y:S01]  /*9be0*/  UIMAD UR7, UR30, UR24, UR7 ;  /* 0x000000181e0772a4 */ /* 0x000fe2000f8e0207 */
[----:B------:R-:W-:Y:S02]  /*9bf0*/  STL [R1+0x8], R10 ;  /* 0x0000080a01007387 */ /* 0x000fe40000100800 */
[----:B------:R-:W-:Y:S01]  /*9c00*/  IMAD.U32 R7, RZ, RZ, UR6 ;  /* 0x00000006ff077e24 */ /* 0x000fe2000f8e00ff */
[----:B------:R-:W-:Y:S01]  /*9c10*/  @!P1 LEA R11, P2, R11, R14, 0x6 ;  /* 0x0000000e0b0b9211 */ /* 0x000fe200078430ff */
[----:B------:R-:W-:Y:S01]  /*9c20*/  @!P1 IMAD.MOV.U32 R4, RZ, RZ, c[0x0][0x1a4] ;  /* 0x00006900ff049624 */ /* 0x000fe200078e00ff */
[----:B------:R-:W-:Y:S01]  /*9c30*/  IADD3 R15, R15, UR7, RZ ;  /* 0x000000070f0f7c10 */ /* 0x000fe2000fffe0ff */
[----:B------:R-:W-:Y:S01]  /*9c40*/  IMAD.U32 R0, RZ, RZ, UR6 ;  /* 0x00000006ff007e24 */ /* 0x000fe2000f8e00ff */
[C---:B------:R-:W-:Y:S01]  /*9c50*/  @!P1 IADD3 R6, P0, R14.reuse, UR26, RZ ;  /* 0x0000001a0e069c10 */ /* 0x040fe2000ff1e0ff */
[----:B------:R-:W-:Y:S01]  /*9c60*/  UIADD3 UR6, UR5, -0x2, URZ ;  /* 0xfffffffe05067890 */ /* 0x000fe2000fffe03f */
[----:B------:R-:W-:Y:S01]  /*9c70*/  @!P1 LEA R20, P3, R14, c[0x0][0x170], 0x1 ;  /* 0x00005c000e149a11 */ /* 0x000fe200078608ff */
[----:B------:R-:W-:Y:S01]  /*9c80*/  STL [R1+0x4], R9 ;  /* 0x0000040901007387 */ /* 0x000fe20000100800 */
[----:B------:R-:W-:Y:S01]  /*9c90*/  @!P1 LEA.HI.X R7, R7, R15, R4, 0x6, P2 ;  /* 0x0000000f07079211 */ /* 0x000fe200010f3404 */
[----:B------:R-:W-:Y:S01]  /*9ca0*/  @!P1 IMAD R4, R4, 0x60, RZ ;  /* 0x0000006004049824 */ /* 0x000fe200078e02ff */
[----:B------:R-:W-:Y:S01]  /*9cb0*/  @!P1 IADD3.X R5, R15, UR25, RZ, P0, !PT ;  /* 0x000000190f059c10 */ /* 0x000fe200087fe4ff */
[----:B------:R-:W-:Y:S01]  /*9cc0*/  IMAD.U32 R132, RZ, RZ, UR6 ;  /* 0x00000006ff847e24 */ /* 0x000fe2000f8e00ff */
[--C-:B------:R-:W-:Y:S01]  /*9cd0*/  @!P1 LEA.HI.X R21, R14, c[0x0][0x174], R15.reuse, 0x1, P3 ;  /* 0x00005d000e159a11 */ /* 0x100fe200018f0c0f */
[----:B------:R-:W-:Y:S01]  /*9ce0*/  @!P1 IMAD.WIDE.U32 R14, R0, 0x60, R14 ;  /* 0x00000060000e9825 */ /* 0x000fe200078e000e */
[----:B------:R-:W-:Y:S01]  /*9cf0*/  @!P1 LEA R18, P2, R6, c[0x0][0x170], 0x1 ;  /* 0x00005c0006129a11 */ /* 0x000fe200078408ff */
[----:B------:R-:W-:Y:S01]  /*9d00*/  @P1 STS [R230+0x4000], RZ ;  /* 0x004000ffe6001388 */ /* 0x000fe20000000800 */
[C---:B------:R-:W-:Y:S01]  /*9d10*/  @!P1 LEA R16, P0, R11.reuse, c[0x0][0x170], 0x1 ;  /* 0x00005c000b109a11 */ /* 0x040fe200078008ff */
[----:B------:R-:W-:Y:S01]  /*9d20*/  @!P1 IMAD.IADD R4, R4, 0x1, R15 ;  /* 0x0000000104049824 */ /* 0x000fe200078e020f */
[----:B------:R-:W-:Y:S01]  /*9d30*/  @!P1 LEA.HI.X R19, R6, c[0x0][0x174], R5, 0x1, P2 ;  /* 0x00005d0006139a11 */ /* 0x000fe200010f0c05 */
[----:B------:R-:W-:Y:S01]  /*9d40*/  @P1 STS [R230+0x4004], RZ ;  /* 0x004004ffe6001388 */ /* 0x000fe20000000800 */
[----:B------:R-:W-:Y:S01]  /*9d50*/  @!P1 LEA.HI.X R17, R11, c[0x0][0x174], R7, 0x1, P0 ;  /* 0x00005d000b119a11 */ /* 0x000fe200000f0c07 */
[----:B------:R-:W-:Y:S01]  /*9d60*/  IMAD R132, R132, 0x80, R184 ;  /* 0x0000008084847824 */ /* 0x000fe200078e02b8 */
[C---:B------:R-:W-:Y:S01]  /*9d70*/  @!P1 LEA R6, P0, R14.reuse, c[0x0][0x170], 0x1 ;  /* 0x00005c000e069a11 */ /* 0x040fe200078008ff */
[----:B------:R-:W-:Y:S01]  /*9d80*/  @P1 STS.64 [R230+0x4008], RZ ;  /* 0x004008ffe6001388 */ /* 0x000fe20000000a00 */
[----:B------:R-:W-:Y:S01]  /*9d90*/  IMAD.U32 R11, RZ, RZ, UR6 ;  /* 0x00000006ff0b7e24 */ /* 0x000fe2000f8e00ff */
[----:B------:R-:W1:Y:S01]  /*9da0*/  I2F R0, R132 ;  /* 0x0000008400007306 */ /* 0x000e620000201400 */
[----:B------:R-:W-:Y:S01]  /*9db0*/  @!P1 LEA.HI.X R7, R14, c[0x0][0x174], R4, 0x1, P0 ;  /* 0x00005d000e079a11 */ /* 0x000fe200000f0c04 */
[----:B------:R-:W-:Y:S01]  /*9dc0*/  @!PT LDS RZ, [RZ] ;  /* 0x00000000fffff984 */ /* 0x000fe20000000800 */
[----:B------:R-:W-:Y:S01]  /*9dd0*/  @!PT LDS RZ, [RZ] ;  /* 0x00000000fffff984 */ /* 0x000fe20000000800 */
[----:B------:R-:W-:Y:S01]  /*9de0*/  @!PT LDS RZ, [RZ] ;  /* 0x00000000fffff984 */ /* 0x000fe20000000800 */
[----:B------:R2:W-:Y:S01]  /*9df0*/  @!P1 LDGSTS.E.BYPASS.LTC128B.128 [R230+0x4000], [R20.64] ;  /* 0x0400000014e69fae */ /* 0x0005e2000b901d5c */
[C---:B------:R-:W-:Y:S01]  /*9e00*/  IADD3 R15, R132.reuse, 0x1, RZ ;  /* 0x00000001840f7810 */ /* 0x040fe20007ffe0ff */
[----:B------:R-:W-:Y:S01]  /*9e10*/  IMAD R11, R11, 0x80, R184 ;  /* 0x000000800b0b7824 */ /* 0x000fe200078e02b8 */
[----:B------:R-:W-:Y:S01]  /*9e20*/  IADD3 R187, R132, 0x9, RZ ;  /* 0x0000000984bb7810 */ /* 0x000fe20007ffe0ff */
[----:B------:R-:W-:Y:S01]  /*9e30*/  @P1 STS.128 [R230+0x4800], RZ ;  /* 0x004800ffe6001388 */ /* 0x000fe20000000c00 */
[C---:B------:R-:W-:Y:S01]  /*9e40*/  ISETP.GE.AND P6, PT, R15.reuse, R186, PT ;  /* 0x000000ba0f00720c */ /* 0x040fe20003fc6270 */
[----:B------:R-:W-:Y:S01]  /*9e50*/  I2F R14, R15 ;  /* 0x0000000f000e7306 */ /* 0x000fe20000201400 */
[C---:B------:R-:W-:Y:S01]  /*9e60*/  ISETP.GE.AND P4, PT, R15.reuse, R185, PT ;  /* 0x000000b90f00720c */ /* 0x040fe20003f86270 */
[----:B------:R-:W-:Y:S01]  /*9e70*/  @!PT LDS RZ, [RZ] ;  /* 0x00000000fffff984 */ /* 0x000fe20000000800 */
[----:B------:R-:W-:Y:S01]  /*9e80*/  @!PT LDS RZ, [RZ] ;  /* 0x00000000fffff984 */ /* 0x000fe20000000800 */
[----:B------:R-:W-:Y:S01]  /*9e90*/  @!PT LDS RZ, [RZ] ;  /* 0x00000000fffff984 */ /* 0x000fe20000000800 */
[----:B------:R3:W-:Y:S01]  /*9ea0*/  @!P1 LDGSTS.E.BYPASS.LTC128B.128 [R230+0x4800], [R18.64] ;  /* 0x0480000012e69fae */ /* 0x0007e2000b901d5c */
[C---:B-----5:R-:W-:Y:S01]  /*9eb0*/  ISETP.GE.AND P2, PT, R15.reuse, R3, PT ;  /* 0x000000030f00720c */ /* 0x060fe20003f46270 */
[----:B------:R-:W-:Y:S01]  /*9ec0*/  UIADD3 UR7, UR5, -0x2, URZ ;  /* 0xfffffffe05077890 */ /* 0x000fe2000fffe03f */
[----:B------:R-:W-:Y:S01]  /*9ed0*/  ISETP.GE.AND P3, PT, R15, R2, PT ;  /* 0x000000020f00720c */ /* 0x000fe20003f66270 */
[----:B------:R-:W-:Y:S01]  /*9ee0*/  @P1 STS.128 [R230+0x5000], RZ ;  /* 0x005000ffe6001388 */ /* 0x000fe20000000c00 */
[C---:B------:R-:W-:Y:S01]  /*9ef0*/  IADD3 R245, R11.reuse, 0x38, RZ ;  /* 0x000000380bf57810 */ /* 0x040fe20007ffe0ff */
[----:B------:R-:W4:Y:S02]  /*9f00*/  I2F R135, R11 ;  /* 0x0000000b00877306 */ /* 0x000f240000201400 */
        /* <DEDUP_REMOVED lines=10> */
[----:B------:R-:W2:Y:S04]  /*9fb0*/  LDSM.16.M88.4 R188, [R179+0x1000] ;  /* 0x00100000b3bc783b */ /* 0x000ea80000000200 */
[----:B------:R-:W3:Y:S04]  /*9fc0*/  LDSM.16.M88.4 R120, [R178+0x2400] ;  /* 0x00240000b278783b */ /* 0x000ee80000000200 */
[----:B------:R-:W-:Y:S04]  /*9fd0*/  LDSM.16.M88.4 R112, [R178+0x2800] ;  /* 0x00280000b270783b */ /* 0x000fe80000000200 */
[----:B------:R-:W4:Y:S04]  /*9fe0*/  LDSM.16.M88.4 R104, [R178+0x2c00] ;  /* 0x002c0000b268783b */ /* 0x000f280000000200 */
[----:B------:R-:W-:Y:S04]  /*9ff0*/  LDSM.16.M88.4 R96, [R178+0x3000] ;  /* 0x00300000b260783b */ /* 0x000fe80000000200 */
[----:B-1----:R-:W1:Y:S04]  /*a000*/  LDSM.16.M88.4 R4, [R179] ;  /* 0x00000000b304783b */ /* 0x002e680000000200 */
[----:B------:R-:W1:Y:S04]  /*a010*/  LDSM.16.M88.4 R88, [R178+0x3400] ;  /* 0x00340000b258783b */ /* 0x000e680000000200 */
[----:B------:R-:W1:Y:S04]  /*a020*/  LDSM.16.M88.4 R80, [R178+0x3800] ;  /* 0x00380000b250783b */ /* 0x000e680000000200 */
[----:B------:R-:W1:Y:S04]  /*a030*/  LDSM.16.M88.4 R224, [R178+0x3c00] ;  /* 0x003c0000b2e0783b */ /* 0x000e680000000200 */
[----:B------:R-:W-:Y:S04]  /*a040*/  LDSM.16.M88.4 R76, [R177] ;  /* 0x00000000b14c783b */ /* 0x000fe80000000200 */
[----:B------:R-:W1:Y:S01]  /*a050*/  LDSM.16.M88.4 R168, [R176] ;  /* 0x00000000b0a8783b */ /* 0x000e620000000200 */
[C---:B--2---:R-:W-:Y:S03]  /*a060*/  HMMA.16816.F32.BF16 R136, R188.reuse, R128, RZ ;  /* 0x00000080bc88723c */ /* 0x044fe600000418ff */
[----:B------:R-:W2:Y:S04]  /*a070*/  LDSM.16.M88.4 R172, [R177+0x1000] ;  /* 0x00100000b1ac783b */ /* 0x000ea80000000200 */
[----:B------:R-:W2:Y:S01]  /*a080*/  LDSM.16.M88.4 R164, [R176+0x400] ;  /* 0x00040000b0a4783b */ /* 0x000ea20000000200 */
[C---:B---3--:R-:W-:Y:S03]  /*a090*/  HMMA.16816.F32.BF16 R124, R188.reuse, R120, RZ ;  /* 0x00000078bc7c723c */ /* 0x048fe600000418ff */
[----:B------:R-:W3:Y:S04]  /*a0a0*/  LDSM.16.M88.4 R160, [R176+0x800] ;  /* 0x00080000b0a0783b */ /* 0x000ee80000000200 */
[----:B------:R-:W2:Y:S01]  /*a0b0*/  LDSM.16.M88.4 R156, [R176+0xc00] ;  /* 0x000c0000b09c783b */ /* 0x000ea20000000200 */
[----:B----4-:R-:W-:Y:S03]  /*a0c0*/  HMMA.16816.F32.BF16 R108, R188, R104, RZ ;  /* 0x00000068bc6c723c */ /* 0x010fe600000418ff */
[----:B------:R-:W4:Y:S04]  /*a0d0*/  LDSM.16.M88.4 R152, [R176+0x1000] ;  /* 0x00100000b098783b */ /* 0x000f280000000200 */
[----:B------:R-:W2:Y:S01]  /*a0e0*/  LDSM.16.M88.4 R148, [R176+0x1400] ;  /* 0x00140000b094783b */ /* 0x000ea20000000200 */
[C---:B-1----:R-:W-:Y:S03]  /*a0f0*/  HMMA.16816.F32.BF16 R72, R4.reuse, R128, RZ ;  /* 0x000000800448723c */ /* 0x042fe600000418ff */
[----:B------:R-:W1:Y:S04]  /*a100*/  LDSM.16.M88.4 R144, [R176+0x1800] ;  /* 0x00180000b090783b */ /* 0x000e680000000200 */
[----:B------:R-:W1:Y:S01]  /*a110*/  LDSM.16.M88.4 R140, [R176+0x1c00] ;  /* 0x001c0000b08c783b */ /* 0x000e620000000200 */
[C---:B------:R-:W-:Y:S03]  /*a120*/  HMMA.16816.F32.BF16 R68, R4.reuse, R130, RZ ;  /* 0x000000820444723c */ /* 0x040fe600000418ff */
[----:B------:R3:W-:Y:S04]  /*a130*/  STL [R1], R8 ;  /* 0x0000000801007387 */ /* 0x0007e80000100800 */
[----:B------:R-:W0:Y:S01]  /*a140*/  LDGDEPBAR ;  /* 0x00000000000079af */ /* 0x000e220000000000 */
[C---:B------:R-:W-:Y:S08]  /*a150*/  HMMA.16816.F32.BF16 R64, R4.reuse, R120, RZ ;  /* 0x000000780440723c */ /* 0x040ff000000418ff */
[C---:B------:R-:W-:Y:S08]  /*a160*/  HMMA.16816.F32.BF16 R60, R4.reuse, R122, RZ ;  /* 0x0000007a043c723c */ /* 0x040ff000000418ff */
[----:B------:R-:W-:Y:S01]  /*a170*/  HMMA.16816.F32.BF16 R56, R4, R112, RZ ;  /* 0x000000700438723c */ /* 0x000fe200000418ff */
[----:B---3--:R-:W-:Y:S01]  /*a180*/  IADD3 R8, R11, 0x48, RZ ;  /* 0x000000480b087810 */ /* 0x008fe20007ffe0ff */
[----:B------:R-:W-:Y:S01]  /*a190*/  UISETP.GE.AND UP0, UPT, UR5, 0x3, UPT ;  /* 0x000000030500788c */ /* 0x000fe2000bf06270 */
[----:B------:R-:W-:-:S05]  /*a1a0*/  DEPBAR.LE SB0, 0x0 ;  /* 0x000080000000791a */ /* 0x000fca0000000000 */
        /* <DEDUP_REMOVED lines=13> */
[----:B------:R-:W-:Y:S08]  /*a280*/  HMMA.16816.F32.BF16 R116, R188, R112, RZ ;  /* 0x00000070bc74723c */ /* 0x000ff000000418ff */
[-C--:B------:R-:W-:Y:S08]  /*a290*/  HMMA.16816.F32.BF16 R72, R76, R168.reuse, R72 ;  /* 0x000000a84c48723c */ /* 0x080ff00000041848 */
[----:B--2---:R-:W-:Y:S01]  /*a2a0*/  HMMA.16816.F32.BF16 R136, R172, R168, R136 ;  /* 0x000000a8ac88723c */ /* 0x004fe20000041888 */
[----:B------:R-:W2:Y:S07]  /*a2b0*/  I2F R168, R187 ;  /* 0x000000bb00a87306 */ /* 0x000eae0000201400 */
[C---:B------:R-:W-:Y:S08]  /*a2c0*/  HMMA.16816.F32.BF16 R68, R76.reuse, R170, R68 ;  /* 0x000000aa4c44723c */ /* 0x040ff00000041844 */
[----:B------:R-:W-:Y:S01]  /*a2d0*/  HMMA.16816.F32.BF16 R64, R76, R164, R64 ;  /* 0x000000a44c40723c */ /* 0x000fe20000041840 */
[----:B------:R-:W-:Y:S01]  /*a2e0*/  FFMA.FTZ R244, R0, UR4, R72 ;  /* 0x0000000400f47c23 */ /* 0x000fe20008010048 */
[----:B------:R-:W-:Y:S01]  /*a2f0*/  IADD3 R72, R11, 0x40, RZ ;  /* 0x000000400b487810 */ /* 0x000fe20007ffe0ff */
[----:B------:R-:W-:-:S03]  /*a300*/  FFMA.FTZ R74, R135, UR4, R74 ;  /* 0x00000004874a7c23 */ /* 0x000fc6000801004a */
[----:B------:R-:W3:Y:S02]  /*a310*/  I2F R10, R72 ;  /* 0x00000048000a7306 */ /* 0x000ee40000201400 */
[C---:B------:R-:W-:Y:S08]  /*a320*/  HMMA.16816.F32.BF16 R60, R76.reuse, R166, R60 ;  /* 0x000000a64c3c723c */ /* 0x040ff0000004183c */
[----:B------:R-:W-:Y:S01]  /*a330*/  HMMA.16816.F32.BF16 R56, R76, R160, R56 ;  /* 0x000000a04c38723c */ /* 0x000fe20000041838 */
[----:B--2---:R-:W-:-:S07]  /*a340*/  FFMA.FTZ R71, R168, UR4, R71 ;  /* 0x00000004a8477c23 */ /* 0x004fce0008010047 */
[C---:B------:R-:W-:Y:S08]  /*a350*/  HMMA.16816.F32.BF16 R48, R76.reuse, R156, R48 ;  /* 0x0000009c4c30723c */ /* 0x040ff00000041830 */
[C---:B----4-:R-:W-:Y:S08]  /*a360*/  HMMA.16816.F32.BF16 R40, R76.reuse, R152, R40 ;  /* 0x000000984c28723c */ /* 0x050ff00000041828 */
[C---:B------:R-:W-:Y:S08]  /*a370*/  HMMA.16816.F32.BF16 R32, R76.reuse, R148, R32 ;  /* 0x000000944c20723c */ /* 0x040ff00000041820 */
[C---:B-1----:R-:W-:Y:S08]  /*a380*/  HMMA.16816.F32.BF16 R24, R76.reuse, R144, R24 ;  /* 0x000000904c18723c */ /* 0x042ff00000041818 */
[----:B------:R-:W-:Y:S01]  /*a390*/  HMMA.16816.F32.BF16 R16, R76, R140, R16 ;  /* 0x0000008c4c10723c */ /* 0x000fe20000041810 */
[----:B---3--:R-:W-:-:S07]  /*a3a0*/  FFMA.FTZ R42, R10, UR4, R42 ;  /* 0x000000040a2a7c23 */ /* 0x008fce000801002a */
[C---:B------:R-:W-:Y:S08]  /*a3b0*/  HMMA.16816.F32.BF16 R52, R76.reuse, R162, R52 ;  /* 0x000000a24c34723c */ /* 0x040ff00000041834 */
[C---:B------:R-:W-:Y:S08]  /*a3c0*/  HMMA.16816.F32.BF16 R44, R76.reuse, R158, R44 ;  /* 0x0000009e4c2c723c */ /* 0x040ff0000004182c */
[C---:B------:R-:W-:Y:S08]  /*a3d0*/  HMMA.16816.F32.BF16 R36, R76.reuse, R154, R36 ;  /* 0x0000009a4c24723c */ /* 0x040ff00000041824 */
[C---:B------:R-:W-:Y:S08]  /*a3e0*/  HMMA.16816.F32.BF16 R28, R76.reuse, R150, R28 ;  /* 0x000000964c1c723c */ /* 0x040ff0000004181c */
[C---:B------:R-:W-:Y:S08]  /*a3f0*/  HMMA.16816.F32.BF16 R20, R76.reuse, R146, R20 ;  /* 0x000000924c14723c */ /* 0x040ff00000041814 */
[----:B------:R-:W-:Y:S08]  /*a400*/  HMMA.16816.F32.BF16 R4, R76, R142, R4 ;  /* 0x0000008e4c04723c */ /* 0x000ff00000041804 */
[----:B------:R-:W-:Y:S07]  /*a410*/  HMMA.16816.F32.BF16 R76, R188, R224, RZ ;  /* 0x000000e0bc4c723c */ /* 0x000fee00000418ff */
[----:B------:R-:W-:Y:S01]  /*a420*/  IADD3 R224, R132, 0x8, RZ ;  /* 0x0000000884e07810 */ /* 0x000fe20007ffe0ff */
[----:B------:R-:W-:Y:S03]  /*a430*/  HMMA.16816.F32.BF16 R128, R172, R170, R128 ;  /* 0x000000aaac80723c */ /* 0x000fe60000041880 */
[----:B------:R-:W1:Y:S01]  /*a440*/  I2F R171, R224 ;  /* 0x000000e000ab7306 */ /* 0x000e620000201400 */
[----:B------:R-:W-:-:S02]  /*a450*/  ISETP.GE.AND P0, PT, R224, R186, PT ;  /* 0x000000bae000720c */ /* 0x000fc40003f06270 */
[----:B------:R-:W-:Y:S02]  /*a460*/  ISETP.GE.AND P5, PT, R224, R185, PT ;  /* 0x000000b9e000720c */ /* 0x000fe40003fa6270 */
[----:B------:R-:W-:Y:S01]  /*a470*/  HMMA.16816.F32.BF16 R124, R172, R164, R124 ;  /* 0x000000a4ac7c723c */ /* 0x000fe2000004187c */
[----:B------:R-:W-:Y:S02]  /*a480*/  IADD3 R170, R132, 0x10, RZ ;  /* 0x0000001084aa7810 */ /* 0x000fe40007ffe0ff */
[----:B------:R2:W3:Y:S05]  /*a490*/  I2F R165, R15 ;  /* 0x0000000f00a57306 */ /* 0x0004ea0000201400 */
[----:B------:R-:W-:Y:S03]  /*a4a0*/  HMMA.16816.F32.BF16 R112, R188, R114, RZ ;  /* 0x00000072bc70723c */ /* 0x000fe600000418ff */
[----:B------:R-:W4:Y:S01]  /*a4b0*/  I2F R164, R224 ;  /* 0x000000e000a47306 */ /* 0x000f220000201400 */
[----:B-1----:R-:W-:-:S04]  /*a4c0*/  FFMA.FTZ R68, R171, UR4, R68 ;  /* 0x00000004ab447c23 */ /* 0x002fc80008010044 */
[----:B------:R-:W-:Y:S01]  /*a4d0*/  HMMA.16816.F32.BF16 R100, R188, R96, RZ ;  /* 0x00000060bc64723c */ /* 0x000fe200000418ff */
[----:B------:R-:W-:Y:S02]  /*a4e0*/  FFMA.FTZ R129, R168, UR4, R129 ;  /* 0x00000004a8817c23 */ /* 0x000fe40008010081 */
[----:B------:R-:W1:Y:S01]  /*a4f0*/  I2F R169, R170 ;  /* 0x000000aa00a97306 */ /* 0x000e620000201400 */
[----:B--2---:R-:W-:Y:S02]  /*a500*/  FFMA.FTZ R15, R14, UR4, R73 ;  /* 0x000000040e0f7c23 */ /* 0x004fe40008010049 */
[C---:B---3--:R-:W-:Y:S02]  /*a510*/  FFMA.FTZ R14, R165.reuse, UR4, R75 ;  /* 0x00000004a50e7c23 */ /* 0x048fe4000801004b */
[C---:B------:R-:W-:Y:S01]  /*a520*/  HMMA.16816.F32.BF16 R120, R172.reuse, R166, R120 ;  /* 0x000000a6ac78723c */ /* 0x040fe20000041878 */
[----:B------:R-:W-:Y:S01]  /*a530*/  FFMA.FTZ R139, R165, UR4, R139 ;  /* 0x00000004a58b7c23 */ /* 0x000fe2000801008b */
[----:B------:R-:W-:Y:S01]  /*a540*/  FSEL R15, R15, -INF , !P6 ;  /* 0xff8000000f0f7808 */ /* 0x000fe20007000000 */
[----:B------:R-:W2:Y:S01]  /*a550*/  I2F R166, R187 ;  /* 0x000000bb00a67306 */ /* 0x000ea20000201400 */
[----:B------:R-:W-:Y:S01]  /*a560*/  FFMA.FTZ R137, R165, UR4, R137 ;  /* 0x00000004a5897c23 */ /* 0x000fe20008010089 */
[----:B------:R-:W-:Y:S01]  /*a570*/  FSEL R14, R14, -INF , !P4 ;  /* 0xff8000000e0e7808 */ /* 0x000fe20006000000 */
[----:B----4-:R-:W-:Y:S01]  /*a580*/  FFMA.FTZ R70, R164, UR4, R70 ;  /* 0x00000004a4467c23 */ /* 0x010fe20008010046 */
[----:B------:R-:W-:Y:S01]  /*a590*/  IADD3 R167, R132, 0x11, RZ ;  /* 0x0000001184a77810 */ /* 0x000fe20007ffe0ff */
[C---:B------:R-:W-:Y:S01]  /*a5a0*/  HMMA.16816.F32.BF16 R108, R172.reuse, R156, R108 ;  /* 0x0000009cac6c723c */ /* 0x040fe2000004186c */
[----:B------:R-:W-:Y:S01]  /*a5b0*/  FFMA.FTZ R128, R164, UR4, R128 ;  /* 0x00000004a4807c23 */ /* 0x000fe20008010080 */
[-C--:B------:R-:W-:Y:S01]  /*a5c0*/  ISETP.GE.AND P6, PT, R224, R3.reuse, PT ;  /* 0x00000003e000720c */ /* 0x080fe20003fc6270 */
[----:B------:R-:W3:Y:S01]  /*a5d0*/  I2F R134, R170 ;  /* 0x000000aa00867306 */ /* 0x000ee20000201400 */
[----:B------:R-:W-:Y:S01]  /*a5e0*/  FFMA.FTZ R130, R164, UR4, R130 ;  /* 0x00000004a4827c23 */ /* 0x000fe20008010082 */
[----:B------:R-:W-:Y:S01]  /*a5f0*/  ISETP.GE.AND P4, PT, R224, R2, PT ;  /* 0x00000002e000720c */ /* 0x000fe20003f86270 */
[----:B------:R-:W-:Y:S01]  /*a600*/  FFMA.FTZ R131, R168, UR4, R131 ;  /* 0x00000004a8837c23 */ /* 0x000fe20008010083 */
[----:B------:R-:W-:Y:S01]  /*a610*/  FSEL R171, R139, -INF , !P3 ;  /* 0xff8000008bab7808 */ /* 0x000fe20005800000 */
[----:B------:R-:W-:Y:S01]  /*a620*/  HMMA.16816.F32.BF16 R116, R172, R160, R116 ;  /* 0x000000a0ac74723c */ /* 0x000fe20000041874 */
[----:B------:R-:W-:Y:S01]  /*a630*/  FSEL R139, R68, -INF , !P0 ;  /* 0xff800000448b7808 */ /* 0x000fe20004000000 */
[----:B-1----:R-:W-:Y:S01]  /*a640*/  FFMA.FTZ R64, R169, UR4, R64 ;  /* 0x00000004a9407c23 */ /* 0x002fe20008010040 */
[----:B------:R-:W1:Y:S01]  /*a650*/  I2F R156, R167 ;  /* 0x000000a7009c7306 */ /* 0x000e620000201400 */
[----:B------:R-:W-:Y:S01]  /*a660*/  FSEL R225, R137, -INF , !P2 ;  /* 0xff80000089e17808 */ /* 0x000fe20005000000 */
[----:B--2---:R-:W-:Y:S01]  /*a670*/  FFMA.FTZ R69, R166, UR4, R69 ;  /* 0x00000004a6457c23 */ /* 0x004fe20008010045 */
[----:B------:R-:W-:-:S02]  /*a680*/  ISETP.GE.AND P0, PT, R187, R3, PT ;  /* 0x00000003bb00720c */ /* 0x000fc40003f06270 */
[----:B------:R-:W-:Y:S01]  /*a690*/  IADD3 R161, R132, 0x18, RZ ;  /* 0x0000001884a17810 */ /* 0x000fe20007ffe0ff */
[C---:B------:R-:W-:Y:S01]  /*a6a0*/  HMMA.16816.F32.BF16 R92, R188.reuse, R88, RZ ;  /* 0x00000058bc5c723c */ /* 0x040fe200000418ff */
[C---:B------:R-:W-:Y:S01]  /*a6b0*/  ISETP.GE.AND P2, PT, R187.reuse, R186, PT ;  /* 0x000000babb00720c */ /* 0x040fe20003f46270 */
[----:B------:R-:W2:Y:S01]  /*a6c0*/  I2F R160, R167 ;  /* 0x000000a700a07306 */ /* 0x000ea20000201400 */
[----:B------:R-:W-:Y:S01]  /*a6d0*/  FSEL R137, R70, -INF , !P5 ;  /* 0xff80000046897808 */ /* 0x000fe20006800000 */
[----:B---3--:R-:W-:Y:S01]  /*a6e0*/  FFMA.FTZ R66, R134, UR4, R66 ;  /* 0x0000000486427c23 */ /* 0x008fe20008010042 */
[----:B------:R-:W-:Y:S02]  /*a6f0*/  IADD3 R166, R132, 0x19, RZ ;  /* 0x0000001984a67810 */ /* 0x000fe40007ffe0ff */
[----:B------:R-:W-:Y:S01]  /*a700*/  FSEL R224, R130, -INF , !P4 ;  /* 0xff80000082e07808 */ /* 0x000fe20006000000 */
[----:B------:R-:W-:Y:S01]  /*a710*/  HMMA.16816.F32.BF16 R84, R188, R80, RZ ;  /* 0x00000050bc54723c */ /* 0x000fe200000418ff */
[CC--:B------:R-:W-:Y:S01]  /*a720*/  ISETP.GE.AND P3, PT, R187.reuse, R185.reuse, PT ;  /* 0x000000b9bb00720c */ /* 0x0c0fe20003f66270 */
[----:B------:R-:W3:Y:S01]  /*a730*/  I2F R73, R161 ;  /* 0x000000a100497306 */ /* 0x000ee20000201400 */
[----:B------:R-:W-:Y:S01]  /*a740*/  ISETP.GE.AND P5, PT, R187, R2, PT ;  /* 0x00000002bb00720c */ /* 0x000fe20003fa6270 */
[----:B-1----:R-:W-:Y:S01]  /*a750*/  FFMA.FTZ R65, R156, UR4, R65 ;  /* 0x000000049c417c23 */ /* 0x002fe20008010041 */
[----:B------:R-:W-:-:S02]  /*a760*/  ISETP.GE.AND P4, PT, R170, R185, PT ;  /* 0x000000b9aa00720c */ /* 0x000fc40003f86270 */
[----:B------:R-:W-:Y:S01]  /*a770*/  FSEL R243, R129, -INF , !P0 ;  /* 0xff80000081f37808 */ /* 0x000fe20004000000 */
[C---:B------:R-:W-:Y:S01]  /*a780*/  HMMA.16816.F32.BF16 R104, R188.reuse, R106, RZ ;  /* 0x0000006abc68723c */ /* 0x040fe200000418ff */
[C---:B------:R-:W-:Y:S01]  /*a790*/  ISETP.GE.AND P0, PT, R132.reuse, R186, PT ;  /* 0x000000ba8400720c */ /* 0x040fe20003f06270 */
[----:B------:R-:W1:Y:S01]  /*a7a0*/  I2F R157, R161 ;  /* 0x000000a1009d7306 */ /* 0x000e620000201400 */
[----:B------:R-:W-:Y:S01]  /*a7b0*/  IADD3 R130, R132, 0x20, RZ ;  /* 0x0000002084827810 */ /* 0x000fe20007ffe0ff */
[----:B------:R-:W-:Y:S01]  /*a7c0*/  FFMA.FTZ R132, R134, UR4, R124 ;  /* 0x0000000486847c23 */ /* 0x000fe2000801007c */
[----:B------:R-:W-:Y:S01]  /*a7d0*/  FSEL R124, R66, -INF , !P4 ;  /* 0xff800000427c7808 */ /* 0x000fe20006000000 */
[----:B------:R-:W-:Y:S01]  /*a7e0*/  FFMA.FTZ R134, R134, UR4, R126 ;  /* 0x0000000486867c23 */ /* 0x000fe2000801007e */
[----:B------:R-:W-:Y:S01]  /*a7f0*/  ISETP.GE.AND P4, PT, R167, R3, PT ;  /* 0x00000003a700720c */ /* 0x000fe20003f86270 */
[C---:B------:R-:W-:Y:S01]  /*a800*/  HMMA.16816.F32.BF16 R96, R188.reuse, R98, RZ ;  /* 0x00000062bc60723c */ /* 0x040fe200000418ff */
[C---:B--2---:R-:W-:Y:S01]  /*a810*/  FFMA.FTZ R67, R160.reuse, UR4, R67 ;  /* 0x00000004a0437c23 */ /* 0x044fe20008010043 */
[C---:B------:R-:W-:Y:S01]  /*a820*/  IADD3 R70, R11.reuse, 0x29, RZ ;  /* 0x000000290b467810 */ /* 0x040fe20007ffe0ff */
[C---:B------:R-:W-:Y:S01]  /*a830*/  FFMA.FTZ R156, R160.reuse, UR4, R125 ;  /* 0x00000004a09c7c23 */ /* 0x040fe2000801007d */
[----:B------:R-:W-:Y:S01]  /*a840*/  I2F R165, R166 ;  /* 0x000000a600a57306 */ /* 0x000fe20000201400 */
[----:B------:R-:W-:Y:S01]  /*a850*/  IADD3 R68, R11, 0x21, RZ ;  /* 0x000000210b447810 */ /* 0x000fe20007ffe0ff */
[----:B------:R-:W-:Y:S01]  /*a860*/  FFMA.FTZ R127, R160, UR4, R127 ;  /* 0x00000004a07f7c23 */ /* 0x000fe2000801007f */
[----:B------:R-:W-:Y:S01]  /*a870*/  FSEL R244, R244, -INF , !P0 ;  /* 0xff800000f4f47808 */ /* 0x000fe20004000000 */
[----:B------:R-:W-:Y:S01]  /*a880*/  HMMA.16816.F32.BF16 R88, R188, R90, RZ ;  /* 0x0000005abc58723c */ /* 0x000fe200000418ff */
[----:B------:R-:W-:Y:S01]  /*a890*/  FSEL R156, R156, -INF , !P4 ;  /* 0xff8000009c9c7808 */ /* 0x000fe20006000000 */
[----:B---3--:R-:W-:Y:S01]  /*a8a0*/  FFMA.FTZ R60, R73, UR4, R60 ;  /* 0x00000004493c7c23 */ /* 0x008fe2000801003c */
[----:B------:R-:W-:Y:S01]  /*a8b0*/  ISETP.GE.AND P4, PT, R161, R2, PT ;  /* 0x00000002a100720c */ /* 0x000fe20003f86270 */
[----:B------:R-:W2:Y:S01]  /*a8c0*/  I2F R75, R130 ;  /* 0x00000082004b7306 */ /* 0x000ea20000201400 */
[----:B-1----:R-:W-:Y:S01]  /*a8d0*/  FFMA.FTZ R160, R157, UR4, R120 ;  /* 0x000000049da07c23 */ /* 0x002fe20008010078 */
[----:B------:R-:W-:-:S02]  /*a8e0*/  IADD3 R73, R11, 0x31, RZ ;  /* 0x000000310b497810 */ /* 0x000fc40007ffe0ff */
[C---:B------:R-:W-:Y:S01]  /*a8f0*/  HMMA.16816.F32.BF16 R80, R188.reuse, R82, RZ ;  /* 0x00000052bc50723c */ /* 0x040fe200000418ff */
[C---:B------:R-:W-:Y:S02]  /*a900*/  ISETP.GE.AND P0, PT, R11.reuse, R3, PT ;  /* 0x000000030b00720c */ /* 0x040fe40003f06270 */
[----:B------:R-:W-:Y:S01]  /*a910*/  IADD3 R187, R11, 0x61, RZ ;  /* 0x000000610bbb7810 */ /* 0x000fe20007ffe0ff */
[----:B------:R-:W1:Y:S04]  /*a920*/  I2F R66, R68 ;  /* 0x0000004400427306 */ /* 0x000e680000201400 */
[----:B------:R-:W-:Y:S01]  /*a930*/  HMMA.16816.F32.BF16 R188, R188, R226, RZ ;  /* 0x000000e2bcbc723c */ /* 0x000fe200000418ff */
[----:B--2---:R-:W-:Y:S02]  /*a940*/  FFMA.FTZ R0, R75, UR4, R116 ;  /* 0x000000044b007c23 */ /* 0x004fe40008010074 */
[----:B------:R-:W-:-:S04]  /*a950*/  FFMA.FTZ R116, R135, UR4, R136 ;  /* 0x0000000487747c23 */ /* 0x000fc80008010088 */
[----:B------:R-:W-:Y:S01]  /*a960*/  FSEL R227, R128, -INF , !P6 ;  /* 0xff80000080e37808 */ /* 0x000fe20007000000 */
[C---:B------:R-:W-:Y:S01]  /*a970*/  HMMA.16816.F32.BF16 R100, R172.reuse, R152, R100 ;  /* 0x00000098ac64723c */ /* 0x040fe20000041864 */
[----:B------:R-:W-:Y:S02]  /*a980*/  ISETP.GE.AND P6, PT, R170, R186, PT ;  /* 0x000000baaa00720c */ /* 0x000fe40003fc6270 */
[----:B------:R-:W-:Y:S01]  /*a990*/  FSEL R226, R131, -INF , !P5 ;  /* 0xff80000083e27808 */ /* 0x000fe20006800000 */
[----:B-1----:R-:W-:Y:S01]  /*a9a0*/  FFMA.FTZ R57, R66, UR4, R57 ;  /* 0x0000000442397c23 */ /* 0x002fe20008010039 */
[----:B------:R-:W-:Y:S01]  /*a9b0*/  FSEL R128, R64, -INF , !P6 ;  /* 0xff80000040807808 */ /* 0x000fe20007000000 */
[C---:B------:R-:W-:Y:S01]  /*a9c0*/  FFMA.FTZ R59, R66.reuse, UR4, R59 ;  /* 0x00000004423b7c23 */ /* 0x040fe2000801003b */
[----:B------:R-:W-:Y:S01]  /*a9d0*/  FSEL R152, R69, -INF , !P2 ;  /* 0xff80000045987808 */ /* 0x000fe20005000000 */
[----:B------:R-:W-:Y:S01]  /*a9e0*/  HMMA.16816.F32.BF16 R112, R172, R162, R112 ;  /* 0x000000a2ac70723c */ /* 0x000fe20000041870 */
[----:B------:R-:W1:Y:S01]  /*a9f0*/  I2F R69, R166 ;  /* 0x000000a600457306 */ /* 0x000e620000201400 */
[----:B------:R-:W-:Y:S01]  /*aa00*/  FSEL R153, R71, -INF , !P3 ;  /* 0xff80000047997808 */ /* 0x000fe20005800000 */
[----:B------:R-:W-:Y:S01]  /*aa10*/  FFMA.FTZ R117, R66, UR4, R117 ;  /* 0x0000000442757c23 */ /* 0x000fe20008010075 */
[----:B------:R-:W-:Y:S01]  /*aa20*/  ISETP.GE.AND P3, PT, R170, R2, PT ;  /* 0x00000002aa00720c */ /* 0x000fe20003f66270 */
[----:B------:R-:W-:Y:S01]  /*aa30*/  FFMA.FTZ R119, R66, UR4, R119 ;  /* 0x0000000442777c23 */ /* 0x000fe20008010077 */
[----:B------:R-:W-:-:S02]  /*aa40*/  ISETP.GE.AND P5, PT, R167, R186, PT ;  /* 0x000000baa700720c */ /* 0x000fc40003fa6270 */
[----:B------:R-:W-:Y:S01]  /*aa50*/  ISETP.GE.AND P6, PT, R167, R185, PT ;  /* 0x000000b9a700720c */ /* 0x000fe20003fc6270 */
[----:B------:R-:W2:Y:S01]  /*aa60*/  I2F R64, R70 ;  /* 0x0000004600407306 */ /* 0x000ea20000201400 */
[----:B------:R-:W-:Y:S01]  /*aa70*/  ISETP.GE.AND P2, PT, R170, R3, PT ;  /* 0x00000003aa00720c */ /* 0x000fe20003f46270 */
[C---:B------:R-:W-:Y:S01]  /*aa80*/  HMMA.16816.F32.BF16 R104, R172.reuse, R158, R104 ;  /* 0x0000009eac68723c */ /* 0x040fe20000041868 */
[----:B------:R-:W-:Y:S02]  /*aa90*/  FSEL R134, R134, -INF , !P3 ;  /* 0xff80000086867808 */ /* 0x000fe40005800000 */
[----:B------:R-:W-:Y:S01]  /*aaa0*/  FSEL R126, R65, -INF , !P5 ;  /* 0xff800000417e7808 */ /* 0x000fe20006800000 */
[----:B------:R-:W-:Y:S01]  /*aab0*/  FFMA.FTZ R65, R157, UR4, R62 ;  /* 0x000000049d417c23 */ /* 0x000fe2000801003e */
[----:B------:R-:W-:Y:S01]  /*aac0*/  FSEL R125, R67, -INF , !P6 ;  /* 0xff800000437d7808 */ /* 0x000fe20007000000 */
        /* <DEDUP_REMOVED lines=9> */
[----:B------:R-:W-:Y:S01]  /*ab60*/  FSEL R132, R132, -INF , !P2 ;  /* 0xff80000084847808 */ /* 0x000fe20005000000 */
[C---:B--2---:R-:W-:Y:S01]  /*ab70*/  FFMA.FTZ R53, R64.reuse, UR4, R53 ;  /* 0x0000000440357c23 */ /* 0x044fe20008010035 */
[----:B------:R-:W-:Y:S01]  /*ab80*/  ISETP.GE.AND P2, PT, R167, R2, PT ;  /* 0x00000002a700720c */ /* 0x000fe20003f46270 */
[----:B------:R-:W1:Y:S01]  /*ab90*/  I2F R62, R161 ;  /* 0x000000a1003e7306 */ /* 0x000e620000201400 */
[----:B------:R-:W-:Y:S01]  /*aba0*/  IADD3 R71, R11, 0x28, RZ ;  /* 0x000000280b477810 */ /* 0x000fe20007ffe0ff */
[C---:B------:R-:W-:Y:S01]  /*abb0*/  FFMA.FTZ R123, R64.reuse, UR4, R55 ;  /* 0x00000004407b7c23 */ /* 0x040fe20008010037 */
[----:B------:R-:W-:Y:S01]  /*abc0*/  FSEL R129, R127, -INF , !P2 ;  /* 0xff8000007f817808 */ /* 0x000fe20005000000 */
[----:B------:R-:W-:Y:S01]  /*abd0*/  FFMA.FTZ R165, R64, UR4, R113 ;  /* 0x0000000440a57c23 */ /* 0x000fe20008010071 */
[----:B------:R-:W-:Y:S01]  /*abe0*/  FSEL R127, R60, -INF , !P3 ;  /* 0xff8000003c7f7808 */ /* 0x000fe20005800000 */
[----:B------:R-:W-:Y:S01]  /*abf0*/  FFMA.FTZ R170, R64, UR4, R115 ;  /* 0x0000000440aa7c23 */ /* 0x000fe20008010073 */
[----:B------:R-:W-:Y:S01]  /*ac00*/  ISETP.GE.AND P3, PT, R166, R185, PT ;  /* 0x000000b9a600720c */ /* 0x000fe20003f66270 */
[----:B------:R-:W2:Y:S01]  /*ac10*/  I2F R164, R71 ;  /* 0x0000004700a47306 */ /* 0x000ea20000201400 */
[----:B------:R-:W-:Y:S01]  /*ac20*/  FSEL R120, R65, -INF , !P5 ;  /* 0xff80000041787808 */ /* 0x000fe20006800000 */
[----:B------:R-:W-:Y:S01]  /*ac30*/  FFMA.FTZ R158, R135, UR4, R138 ;  /* 0x00000004879e7c23 */ /* 0x000fe2000801008a */
[----:B------:R-:W-:Y:S01]  /*ac40*/  FSEL R160, R160, -INF , !P6 ;  /* 0xff800000a0a07808 */ /* 0x000fe20007000000 */
[----:B------:R-:W-:Y:S01]  /*ac50*/  HMMA.16816.F32.BF16 R96, R172, R154, R96 ;  /* 0x0000009aac60723c */ /* 0x000fe20000041860 */
[----:B------:R-:W-:-:S02]  /*ac60*/  ISETP.GE.AND P2, PT, R166, R186, PT ;  /* 0x000000baa600720c */ /* 0x000fc40003f46270 */
[C---:B------:R-:W-:Y:S01]  /*ac70*/  ISETP.GE.AND P5, PT, R166.reuse, R3, PT ;  /* 0x00000003a600720c */ /* 0x040fe20003fa6270 */
[----:B------:R-:W3:Y:S01]  /*ac80*/  I2F R60, R73 ;  /* 0x00000049003c7306 */ /* 0x000ee20000201400 */
[----:B------:R-:W-:Y:S01]  /*ac90*/  ISETP.GE.AND P6, PT, R166, R2, PT ;  /* 0x00000002a600720c */ /* 0x000fe20003fc6270 */
[C---:B-1----:R-:W-:Y:S01]  /*aca0*/  FFMA.FTZ R67, R62.reuse, UR4, R108 ;  /* 0x000000043e437c23 */ /* 0x042fe2000801006c */
[----:B------:R-:W-:Y:S01]  /*acb0*/  IADD3 R166, R11, 0x39, RZ ;  /* 0x000000390ba67810 */ /* 0x000fe20007ffe0ff */
[----:B------:R-:W-:Y:S01]  /*acc0*/  FFMA.FTZ R48, R62, UR4, R48 ;  /* 0x000000043e307c23 */ /* 0x000fe20008010030 */
[----:B------:R-:W-:Y:S01]  /*acd0*/  FSEL R121, R63, -INF , !P3 ;  /* 0xff8000003f797808 */ /* 0x000fe20005800000 */
[----:B------:R-:W-:Y:S01]  /*ace0*/  FFMA.FTZ R63, R75, UR4, R56 ;  /* 0x000000044b3f7c23 */ /* 0x000fe20008010038 */
[----:B------:R-:W-:Y:S01]  /*acf0*/  IADD3 R64, R11, 0x60, RZ ;  /* 0x000000600b407810 */ /* 0x000fe20007ffe0ff */
        /* <DEDUP_REMOVED lines=8> */
[----:B------:R-:W-:Y:S01]  /*ad80*/  ISETP.GE.AND P3, PT, R130, R3, PT ;  /* 0x000000038200720c */ /* 0x000fe20003f66270 */
[----:B------:R-:W-:Y:S01]  /*ad90*/  I2F R252, R166 ;  /* 0x000000a600fc7306 */ /* 0x000fe20000201400 */
[----:B------:R-:W-:Y:S01]  /*ada0*/  FSEL R108, R56, -INF , !P2 ;  /* 0xff800000386c7808 */ /* 0x000fe20005000000 */
[----:B---3--:R-:W-:Y:S01]  /*adb0*/  FFMA.FTZ R49, R60, UR4, R49 ;  /* 0x000000043c317c23 */ /* 0x008fe20008010031 */
[----:B------:R-:W-:Y:S01]  /*adc0*/  FSEL R157, R157, -INF , !P4 ;  /* 0xff8000009d9d7808 */ /* 0x000fe20006000000 */
[----:B------:R-:W-:Y:S01]  /*add0*/  HMMA.16816.F32.BF16 R92, R172, R148, R92 ;  /* 0x00000094ac5c723c */ /* 0x000fe2000004185c */
[-C--:B------:R-:W-:Y:S01]  /*ade0*/  ISETP.GE.AND P2, PT, R68, R186.reuse, PT ;  /* 0x000000ba4400720c */ /* 0x080fe20003f46270 */
[----:B------:R-:W-:Y:S01]  /*adf0*/  FFMA.FTZ R58, R62, UR4, R50 ;  /* 0x000000043e3a7c23 */ /* 0x000fe20008010032 */
[----:B------:R-:W-:Y:S01]  /*ae00*/  ISETP.GE.AND P4, PT, R130, R186, PT ;  /* 0x000000ba8200720c */ /* 0x000fe20003f86270 */
[----:B------:R-:W2:Y:S01]  /*ae10*/  I2F R163, R64 ;  /* 0x0000004000a37306 */ /* 0x000ea20000201400 */
[----:B------:R-:W-:Y:S01]  /*ae20*/  FSEL R159, R159, -INF , !P5 ;  /* 0xff8000009f9f7808 */ /* 0x000fe20006800000 */
[----:B------:R-:W-:Y:S01]  /*ae30*/  IMAD.U32 R50, RZ, RZ, UR6 ;  /* 0x00000006ff327e24 */ /* 0x000fe2000f8e00ff */
[----:B------:R-:W-:Y:S01]  /*ae40*/  FSEL R135, R0, -INF , !P3 ;  /* 0xff80000000877808 */ /* 0x000fe20005800000 */
[----:B------:R-:W-:Y:S01]  /*ae50*/  FFMA.FTZ R69, R62, UR4, R110 ;  /* 0x000000043e457c23 */ /* 0x000fe2000801006e */
[----:B------:R-:W-:Y:S01]  /*ae60*/  ISETP.GE.AND P5, PT, R130, R2, PT ;  /* 0x000000028200720c */ /* 0x000fe20003fa6270 */
[C---:B------:R-:W-:Y:S01]  /*ae70*/  FFMA.FTZ R130, R164.reuse, UR4, R54 ;  /* 0x00000004a4827c23 */ /* 0x040fe20008010036 */
[-C--:B------:R-:W-:Y:S01]  /*ae80*/  ISETP.GE.AND P3, PT, R71, R186.reuse, PT ;  /* 0x000000ba4700720c */ /* 0x080fe20003f66270 */
[----:B------:R-:W3:Y:S01]  /*ae90*/  I2F R64, R118 ;  /* 0x0000007600407306 */ /* 0x000ee20000201400 */
[C---:B------:R-:W-:Y:S01]  /*aea0*/  IADD3 R155, R11.reuse, 0x49, RZ ;  /* 0x000000490b9b7810 */ /* 0x040fe20007ffe0ff */
[----:B------:R-:W-:Y:S01]  /*aeb0*/  FFMA.FTZ R164, R164, UR4, R114 ;  /* 0x00000004a4a47c23 */ /* 0x000fe20008010072 */
[----:B------:R-:W-:Y:S01]  /*aec0*/  IADD3 R55, R11, 0x50, RZ ;  /* 0x000000500b377810 */ /* 0x000fe20007ffe0ff */
[----:B------:R-:W-:Y:S01]  /*aed0*/  IMAD R50, R50, 0x80, R184 ;  /* 0x0000008032327824 */ /* 0x000fe200078e02b8 */
[----:B------:R-:W-:Y:S01]  /*aee0*/  FSEL R113, R57, -INF , !P2 ;  /* 0xff80000039717808 */ /* 0x000fe20005000000 */
[----:B-1----:R-:W-:Y:S01]  /*aef0*/  FFMA.FTZ R46, R61, UR4, R46 ;  /* 0x000000043d2e7c23 */ /* 0x002fe2000801002e */
[----:B------:R-:W-:Y:S01]  /*af00*/  FSEL R114, R63, -INF , !P4 ;  /* 0xff8000003f727808 */ /* 0x000fe20006000000 */
[----:B------:R-:W1:Y:S01]  /*af10*/  I2F R65, R8 ;  /* 0x0000000800417306 */ /* 0x000e620000201400 */
[-C--:B------:R-:W-:Y:S01]  /*af20*/  ISETP.GE.AND P2, PT, R161, R186.reuse, PT ;  /* 0x000000baa100720c */ /* 0x080fe20003f46270 */
[----:B--2---:R-:W-:Y:S01]  /*af30*/  FFMA.FTZ R24, R163, UR4, R24 ;  /* 0x00000004a3187c23 */ /* 0x004fe20008010018 */
[----:B------:R-:W-:Y:S01]  /*af40*/  IADD3 R63, R11, 0x58, RZ ;  /* 0x000000580b3f7810 */ /* 0x000fe20007ffe0ff */
[----:B------:R-:W-:Y:S01]  /*af50*/  FFMA.FTZ R51, R60, UR4, R51 ;  /* 0x000000043c337c23 */ /* 0x000fe20008010033 */
[----:B------:R-:W-:Y:S01]  /*af60*/  FSEL R112, R52, -INF , !P3 ;  /* 0xff80000034707808 */ /* 0x000fe20005800000 */
[----:B------:R-:W-:Y:S01]  /*af70*/  FFMA.FTZ R109, R60, UR4, R109 ;  /* 0x000000043c6d7c23 */ /* 0x000fe2000801006d */
[----:B------:R-:W-:Y:S01]  /*af80*/  ISETP.GE.AND P3, PT, R73, R186, PT ;  /* 0x000000ba4900720c */ /* 0x000fe20003f66270 */
[----:B------:R-:W2:Y:S01]  /*af90*/  I2F R66, R155 ;  /* 0x0000009b00427306 */ /* 0x000ea20000201400 */
[----:B------:R-:W-:Y:S01]  /*afa0*/  FSEL R168, R168, -INF , !P6 ;  /* 0xff800000a8a87808 */ /* 0x000fe20007000000 */
[----:B------:R-:W-:Y:S01]  /*afb0*/  FFMA.FTZ R47, R252, UR4, R47 ;  /* 0x00000004fc2f7c23 */ /* 0x000fe2000801002f */
[C---:B------:R-:W-:Y:S01]  /*afc0*/  IADD3 R54, R11.reuse, 0x51, RZ ;  /* 0x000000510b367810 */ /* 0x040fe20007ffe0ff */
[----:B---3--:R-:W-:Y:S01]  /*afd0*/  FFMA.FTZ R43, R64, UR4, R43 ;  /* 0x00000004402b7c23 */ /* 0x008fe2000801002b */
[----:B------:R-:W-:Y:S01]  /*afe0*/  ISETP.GE.AND P6, PT, R11, R185, PT ;  /* 0x000000b90b00720c */ /* 0x000fe20003fc6270 */
[----:B------:R-:W-:Y:S01]  /*aff0*/  FFMA.FTZ R26, R163, UR4, R26 ;  /* 0x00000004a31a7c23 */ /* 0x000fe2000801001a */
[C---:B------:R-:W-:Y:S01]  /*b000*/  ISETP.GE.AND P4, PT, R11.reuse, R2, PT ;  /* 0x000000020b00720c */ /* 0x040fe20003f86270 */
[----:B------:R-:W-:Y:S01]  /*b010*/  I2F R9, R55 ;  /* 0x0000003700097306 */ /* 0x000fe20000201400 */
[----:B------:R-:W-:Y:S01]  /*b020*/  IADD3 R131, R11, 0x59, RZ ;  /* 0x000000590b837810 */ /* 0x000fe20007ffe0ff */
[----:B-1----:R-:W-:Y:S01]  /*b030*/  FFMA.FTZ R38, R65, UR4, R38 ;  /* 0x0000000441267c23 */ /* 0x002fe20008010026 */
[C---:B------:R-:W-:Y:S01]  /*b040*/  IADD3 R162, R11.reuse, 0x68, RZ ;  /* 0x000000680ba27810 */ /* 0x040fe20007ffe0ff */
[----:B------:R-:W-:Y:S01]  /*b050*/  FFMA.FTZ R105, R252, UR4, R105 ;  /* 0x00000004fc697c23 */ /* 0x000fe20008010069 */
[----:B------:R-:W-:-:S02]  /*b060*/  IADD3 R154, R11, 0x69, RZ ;  /* 0x000000690b9a7810 */ /* 0x000fc40007ffe0ff */
[C---:B------:R-:W-:Y:S01]  /*b070*/  IADD3 R149, R11.reuse, 0x70, RZ ;  /* 0x000000700b957810 */ /* 0x040fe20007ffe0ff */
[----:B------:R-:W1:Y:S01]  /*b080*/  I2F R251, R63 ;  /* 0x0000003f00fb7306 */ /* 0x000e620000201400 */
[C---:B------:R-:W-:Y:S01]  /*b090*/  IADD3 R148, R11.reuse, 0x71, RZ ;  /* 0x000000710b947810 */ /* 0x040fe20007ffe0ff */
[----:B--2---:R-:W-:Y:S01]  /*b0a0*/  FFMA.FTZ R39, R66, UR4, R39 ;  /* 0x0000000442277c23 */ /* 0x004fe20008010027 */
[C---:B------:R-:W-:Y:S02]  /*b0b0*/  IADD3 R138, R11.reuse, 0x78, RZ ;  /* 0x000000780b8a7810 */ /* 0x040fe40007ffe0ff */
[----:B------:R-:W-:Y:S01]  /*b0c0*/  IADD3 R136, R11, 0x79, RZ ;  /* 0x000000790b887810 */ /* 0x000fe20007ffe0ff */
[----:B------:R-:W-:Y:S01]  /*b0d0*/  FFMA.FTZ R11, R61, UR4, R44 ;  /* 0x000000043d0b7c23 */ /* 0x000fe2000801002c */
[----:B------:R-:W-:Y:S01]  /*b0e0*/  FSEL R115, R75, -INF , !P5 ;  /* 0xff8000004b737808 */ /* 0x000fe20006800000 */
[----:B------:R-:W2:Y:S01]  /*b0f0*/  I2F R8, R54 ;  /* 0x0000003600087306 */ /* 0x000ea20000201400 */
[----:B------:R-:W-:Y:S01]  /*b100*/  FSEL R0, R48, -INF , !P2 ;  /* 0xff80000030007808 */ /* 0x000fe20005000000 */
[----:B------:R-:W-:Y:S01]  /*b110*/  FFMA.FTZ R48, R252, UR4, R45 ;  /* 0x00000004fc307c23 */ /* 0x000fe2000801002d */
[-C--:B------:R-:W-:Y:S01]  /*b120*/  ISETP.GE.AND P5, PT, R70, R186.reuse, PT ;  /* 0x000000ba4600720c */ /* 0x080fe20003fa6270 */
[----:B------:R-:W-:Y:S01]  /*b130*/  FFMA.FTZ R45, R10, UR4, R40 ;  /* 0x000000040a2d7c23 */ /* 0x000fe20008010028 */
[----:B------:R-:W-:Y:S01]  /*b140*/  FSEL R44, R49, -INF , !P3 ;  /* 0xff800000312c7808 */ /* 0x000fe20005800000 */
[----:B------:R-:W-:Y:S01]  /*b150*/  FFMA.FTZ R49, R64, UR4, R41 ;  /* 0x0000000440317c23 */ /* 0x000fe20008010029 */
[-C--:B------:R-:W-:Y:S01]  /*b160*/  ISETP.GE.AND P3, PT, R72, R186.reuse, PT ;  /* 0x000000ba4800720c */ /* 0x080fe20003f66270 */
[----:B------:R-:W3:Y:S01]  /*b170*/  I2F R250, R131 ;  /* 0x0000008300fa7306 */ /* 0x000ee20000201400 */
[----:B------:R-:W-:Y:S01]  /*b180*/  FSEL R110, R53, -INF , !P5 ;  /* 0xff800000356e7808 */ /* 0x000fe20006800000 */
[----:B-1----:R-:W-:Y:S01]  /*b190*/  FFMA.FTZ R52, R251, UR4, R28 ;  /* 0x00000004fb347c23 */ /* 0x002fe2000801001c */
[-C--:B------:R-:W-:Y:S01]  /*b1a0*/  ISETP.GE.AND P5, PT, R245, R186.reuse, PT ;  /* 0x000000baf500720c */ /* 0x080fe20003fa6270 */
[----:B------:R-:W-:Y:S01]  /*b1b0*/  FFMA.FTZ R34, R9, UR4, R34 ;  /* 0x0000000409227c23 */ /* 0x000fe20008010022 */
[----:B------:R-:W-:Y:S01]  /*b1c0*/  FSEL R41, R45, -INF , !P3 ;  /* 0xff8000002d297808 */ /* 0x000fe20005800000 */
[----:B------:R-:W-:Y:S01]  /*b1d0*/  FFMA.FTZ R45, R66, UR4, R37 ;  /* 0x00000004422d7c23 */ /* 0x000fe20008010025 */
[-C--:B------:R-:W-:Y:S01]  /*b1e0*/  ISETP.GE.AND P3, PT, R155, R186.reuse, PT ;  /* 0x000000ba9b00720c */ /* 0x080fe20003f66270 */
[----:B------:R-:W1:Y:S01]  /*b1f0*/  I2F R167, R187 ;  /* 0x000000bb00a77306 */ /* 0x000e620000201400 */
[-C--:B------:R-:W-:Y:S01]  /*b200*/  ISETP.GE.AND P2, PT, R166, R186.reuse, PT ;  /* 0x000000baa600720c */ /* 0x080fe20003f46270 */
[----:B------:R-:W-:Y:S01]  /*b210*/  FFMA.FTZ R37, R9, UR4, R32 ;  /* 0x0000000409257c23 */ /* 0x000fe20008010020 */
[----:B------:R-:W-:Y:S01]  /*b220*/  FSEL R11, R11, -INF , !P5 ;  /* 0xff8000000b0b7808 */ /* 0x000fe20006800000 */
[----:B--2---:R-:W-:Y:S01]  /*b230*/  FFMA.FTZ R33, R8, UR4, R33 ;  /* 0x0000000408217c23 */ /* 0x004fe20008010021 */
[-C--:B------:R-:W-:Y:S01]  /*b240*/  ISETP.GE.AND P5, PT, R118, R186.reuse, PT ;  /* 0x000000ba7600720c */ /* 0x080fe20003fa6270 */
[----:B------:R-:W-:Y:S01]  /*b250*/  FFMA.FTZ R35, R8, UR4, R35 ;  /* 0x0000000408237c23 */ /* 0x000fe20008010023 */
[----:B------:R-:W-:Y:S01]  /*b260*/  IADD3 R50, R50, 0x48, RZ ;  /* 0x0000004832327810 */ /* 0x000fe20007ffe0ff */
[----:B------:R-:W2:Y:S01]  /*b270*/  I2F R155, R162 ;  /* 0x000000a2009b7306 */ /* 0x000ea20000201400 */
[----:B------:R-:W-:Y:S01]  /*b280*/  FSEL R40, R48, -INF , !P2 ;  /* 0xff80000030287808 */ /* 0x000fe20005000000 */
[----:B------:R-:W-:Y:S01]  /*b290*/  FFMA.FTZ R48, R65, UR4, R36 ;  /* 0x0000000441307c23 */ /* 0x000fe20008010024 */
[-C--:B------:R-:W-:Y:S01]  /*b2a0*/  ISETP.GE.AND P2, PT, R50, R186.reuse, PT ;  /* 0x000000ba3200720c */ /* 0x080fe20003f46270 */
[C---:B---3--:R-:W-:Y:S01]  /*b2b0*/  FFMA.FTZ R29, R250.reuse, UR4, R29 ;  /* 0x00000004fa1d7c23 */ /* 0x048fe2000801001d */
        /* <DEDUP_REMOVED lines=11> */
[----:B--2---:R-:W-:Y:S01]  /*b370*/  FFMA.FTZ R20, R155, UR4, R20 ;  /* 0x000000049b147c23 */ /* 0x004fe20008010014 */
[----:B------:R-:W-:Y:S01]  /*b380*/  FSEL R45, R45, -INF , !P3 ;  /* 0xff8000002d2d7808 */ /* 0x000fe20005800000 */
[----:B------:R-:W1:Y:S01]  /*b390*/  I2F R32, R154 ;  /* 0x0000009a00207306 */ /* 0x000e620000201400 */
[----:B------:R-:W-:Y:S01]  /*b3a0*/  FSEL R49, R33, -INF , !P2 ;  /* 0xff80000021317808 */ /* 0x000fe20005000000 */
[----:B------:R-:W-:Y:S01]  /*b3b0*/  IMAD.U32 R33, RZ, RZ, UR6 ;  /* 0x00000006ff217e24 */ /* 0x000fe2000f8e00ff */
[-C--:B------:R-:W-:Y:S01]  /*b3c0*/  ISETP.GE.AND P3, PT, R63, R186.reuse, PT ;  /* 0x000000ba3f00720c */ /* 0x080fe20003f66270 */
[----:B------:R-:W-:Y:S01]  /*b3d0*/  FFMA.FTZ R22, R155, UR4, R22 ;  /* 0x000000049b167c23 */ /* 0x000fe20008010016 */
[----:B------:R-:W-:Y:S01]  /*b3e0*/  FSEL R50, R29, -INF , !P5 ;  /* 0xff8000001d327808 */ /* 0x000fe20006800000 */
[----:B------:R-:W-:Y:S01]  /*b3f0*/  IMAD R33, R33, 0x80, R184 ;  /* 0x0000008021217824 */ /* 0x000fe200078e02b8 */
[-C--:B------:R-:W-:Y:S01]  /*b400*/  ISETP.GE.AND P5, PT, R162, R186.reuse, PT ;  /* 0x000000baa200720c */ /* 0x080fe20003fa6270 */
[----:B---3--:R-:W-:Y:S01]  /*b410*/  FFMA.FTZ R16, R28, UR4, R16 ;  /* 0x000000041c107c23 */ /* 0x008fe20008010010 */
[----:B------:R-:W-:Y:S01]  /*b420*/  FSEL R52, R52, -INF , !P3 ;  /* 0xff80000034347808 */ /* 0x000fe20005800000 */
[----:B------:R-:W-:Y:S01]  /*b430*/  FFMA.FTZ R29, R61, UR4, R106 ;  /* 0x000000043d1d7c23 */ /* 0x000fe2000801006a */
[-C--:B------:R-:W-:Y:S01]  /*b440*/  ISETP.GE.AND P3, PT, R187, R186.reuse, PT ;  /* 0x000000babb00720c */ /* 0x080fe20003f66270 */
[----:B------:R-:W-:Y:S01]  /*b450*/  FFMA.FTZ R18, R28, UR4, R18 ;  /* 0x000000041c127c23 */ /* 0x000fe20008010012 */
[----:B------:R-:W-:Y:S01]  /*b460*/  FSEL R57, R20, -INF , !P5 ;  /* 0xff80000014397808 */ /* 0x000fe20006800000 */
[----:B------:R-:W-:Y:S01]  /*b470*/  FFMA.FTZ R252, R252, UR4, R107 ;  /* 0x00000004fcfc7c23 */ /* 0x000fe2000801006b */
[----:B------:R-:W2:Y:S01]  /*b480*/  I2F R20, R138 ;  /* 0x0000008a00147306 */ /* 0x000ea20000201400 */
[----:B------:R-:W-:Y:S01]  /*b490*/  IADD3 R33, R33, 0x60, RZ ;  /* 0x0000006021217810 */ /* 0x000fe20007ffe0ff */
[C---:B-1----:R-:W-:Y:S01]  /*b4a0*/  FFMA.FTZ R21, R32.reuse, UR4, R21 ;  /* 0x0000000420157c23 */ /* 0x042fe20008010015 */
[----:B------:R-:W-:Y:S01]  /*b4b0*/  FSEL R54, R25, -INF , !P3 ;  /* 0xff80000019367808 */ /* 0x000fe20005800000 */
[----:B------:R-:W-:Y:S01]  /*b4c0*/  FFMA.FTZ R25, R61, UR4, R104 ;  /* 0x000000043d197c23 */ /* 0x000fe20008010068 */
[-C--:B------:R-:W-:Y:S01]  /*b4d0*/  ISETP.GE.AND P3, PT, R149, R186.reuse, PT ;  /* 0x000000ba9500720c */ /* 0x080fe20003f66270 */
[----:B------:R-:W-:Y:S01]  /*b4e0*/  FFMA.FTZ R23, R32, UR4, R23 ;  /* 0x0000000420177c23 */ /* 0x000fe20008010017 */
[----:B------:R-:W-:-:S02]  /*b4f0*/  ISETP.GE.AND P2, PT, R33, R186, PT ;  /* 0x000000ba2100720c */ /* 0x000fc40003f46270 */
[----:B------:R-:W-:Y:S02]  /*b500*/  FSEL R55, R16, -INF , !P3 ;  /* 0xff80000010377808 */ /* 0x000fe40005800000 */
[----:B------:R-:W1:Y:S01]  /*b510*/  I2F R16, R148 ;  /* 0x0000009400107306 */ /* 0x000e620000201400 */
[----:B------:R-:W-:Y:S02]  /*b520*/  FSEL R53, R24, -INF , !P2 ;  /* 0xff80000018357808 */ /* 0x000fe40005000000 */
[-C--:B------:R-:W-:Y:S01]  /*b530*/  ISETP.GE.AND P2, PT, R154, R186.reuse, PT ;  /* 0x000000ba9a00720c */ /* 0x080fe20003f46270 */
[----:B--2---:R-:W-:Y:S01]  /*b540*/  FFMA.FTZ R4, R20, UR4, R4 ;  /* 0x0000000414047c23 */ /* 0x004fe20008010004 */
[-C--:B------:R-:W-:Y:S01]  /*b550*/  ISETP.GE.AND P5, PT, R148, R186.reuse, PT ;  /* 0x000000ba9400720c */ /* 0x080fe20003fa6270 */
[----:B------:R-:W-:Y:S01]  /*b560*/  FFMA.FTZ R6, R20, UR4, R6 ;  /* 0x0000000414067c23 */ /* 0x000fe20008010006 */
[----:B------:R-:W-:Y:S01]  /*b570*/  FSEL R56, R21, -INF , !P2 ;  /* 0xff80000015387808 */ /* 0x000fe20005000000 */
[----:B------:R-:W-:Y:S01]  /*b580*/  FFMA.FTZ R21, R60, UR4, R111 ;  /* 0x000000043c157c23 */ /* 0x000fe2000801006f */
[-C--:B------:R-:W-:Y:S01]  /*b590*/  ISETP.GE.AND P2, PT, R138, R186.reuse, PT ;  /* 0x000000ba8a00720c */ /* 0x080fe20003f46270 */
[----:B------:R-:W-:Y:S01]  /*b5a0*/  IMAD.U32 R111, RZ, RZ, UR7 ;  /* 0x00000007ff6f7e24 */ /* 0x000fe2000f8e00ff */
[----:B------:R-:W-:Y:S01]  /*b5b0*/  ISETP.GE.AND P3, PT, R136, R186, PT ;  /* 0x000000ba8800720c */ /* 0x000fe20003f66270 */
[----:B------:R-:W-:Y:S01]  /*b5c0*/  IMAD.U32 R186, RZ, RZ, UR6 ;  /* 0x00000006ffba7e24 */ /* 0x000fe2000f8e00ff */
[----:B------:R-:W-:Y:S01]  /*b5d0*/  FSEL R61, R4, -INF , !P2 ;  /* 0xff800000043d7808 */ /* 0x000fe20005000000 */
[--C-:B------:R-:W-:Y:S01]  /*b5e0*/  IMAD R111, R111, 0x80, R184.reuse ;  /* 0x000000806f6f7824 */ /* 0x100fe200078e02b8 */
[-C--:B------:R-:W-:Y:S01]  /*b5f0*/  ISETP.GE.AND P2, PT, R71, R185.reuse, PT ;  /* 0x000000b94700720c */ /* 0x080fe20003f46270 */
[----:B-1----:R-:W-:Y:S01]  /*b600*/  FFMA.FTZ R17, R16, UR4, R17 ;  /* 0x0000000410117c23 */ /* 0x002fe20008010011 */
[----:B------:R-:W-:Y:S01]  /*b610*/  FSEL R24, R74, -INF , !P6 ;  /* 0xff8000004a187808 */ /* 0x000fe20007000000 */
[----:B------:R-:W-:Y:S01]  /*b620*/  IMAD R186, R186, 0x80, R184 ;  /* 0x00000080baba7824 */ /* 0x000fe200078e02b8 */
[----:B------:R-:W-:Y:S01]  /*b630*/  FSEL R130, R130, -INF , !P2 ;  /* 0xff80000082827808 */ /* 0x000fe20005000000 */
[----:B------:R-:W-:Y:S01]  /*b640*/  FFMA.FTZ R19, R16, UR4, R19 ;  /* 0x0000000410137c23 */ /* 0x000fe20008010013 */
[----:B------:R-:W-:-:S02]  /*b650*/  ISETP.GE.AND P2, PT, R73, R185, PT ;  /* 0x000000b94900720c */ /* 0x000fc40003f46270 */
[----:B------:R-:W-:Y:S02]  /*b660*/  FSEL R62, R17, -INF , !P5 ;  /* 0xff800000113e7808 */ /* 0x000fe40006800000 */
[-C--:B------:R-:W-:Y:S01]  /*b670*/  ISETP.GE.AND P5, PT, R68, R185.reuse, PT ;  /* 0x000000b94400720c */ /* 0x080fe20003fa6270 */
[----:B------:R-:W1:Y:S01]  /*b680*/  I2F R17, R136 ;  /* 0x0000008800117306 */ /* 0x000e620000201400 */
[----:B------:R-:W-:Y:S02]  /*b690*/  FSEL R104, R51, -INF , !P2 ;  /* 0xff80000033687808 */ /* 0x000fe40005000000 */
[----:B------:R-:W-:Y:S02]  /*b6a0*/  ISETP.GE.AND P2, PT, R72, R185, PT ;  /* 0x000000b94800720c */ /* 0x000fe40003f46270 */
[----:B------:R-:W-:Y:S02]  /*b6b0*/  IADD3 R186, R186, 0x49, RZ ;  /* 0x00000049baba7810 */ /* 0x000fe40007ffe0ff */
[----:B------:R-:W-:-:S02]  /*b6c0*/  FSEL R131, R59, -INF , !P5 ;  /* 0xff8000003b837808 */ /* 0x000fc40006800000 */
[-C--:B------:R-:W-:Y:S02]  /*b6d0*/  ISETP.GE.AND P5, PT, R161, R185.reuse, PT ;  /* 0x000000b9a100720c */ /* 0x080fe40003fa6270 */
[----:B------:R-:W-:Y:S02]  /*b6e0*/  FSEL R60, R42, -INF , !P2 ;  /* 0xff8000002a3c7808 */ /* 0x000fe40005000000 */
[-C--:B------:R-:W-:Y:S01]  /*b6f0*/  ISETP.GE.AND P2, PT, R186, R185.reuse, PT ;  /* 0x000000b9ba00720c */ /* 0x080fe20003f46270 */
[----:B------:R-:W-:Y:S01]  /*b700*/  IMAD.U32 R186, RZ, RZ, UR6 ;  /* 0x00000006ffba7e24 */ /* 0x000fe2000f8e00ff */
[----:B------:R-:W-:Y:S01]  /*b710*/  FSEL R106, R58, -INF , !P5 ;  /* 0xff8000003a6a7808 */ /* 0x000fe20006800000 */
[----:B-1----:R-:W-:Y:S01]  /*b720*/  FFMA.FTZ R5, R17, UR4, R5 ;  /* 0x0000000411057c23 */ /* 0x002fe20008010005 */
[-C--:B------:R-:W-:Y:S01]  /*b730*/  ISETP.GE.AND P5, PT, R166, R185.reuse, PT ;  /* 0x000000b9a600720c */ /* 0x080fe20003fa6270 */
[----:B------:R-:W-:Y:S01]  /*b740*/  IMAD R186, R186, 0x80, R184 ;  /* 0x00000080baba7824 */ /* 0x000fe200078e02b8 */
[----:B------:R-:W-:Y:S01]  /*b750*/  IADD3 R111, R111, 0x48, RZ ;  /* 0x000000486f6f7810 */ /* 0x000fe20007ffe0ff */
[----:B------:R-:W-:Y:S01]  /*b760*/  FFMA.FTZ R7, R17, UR4, R7 ;  /* 0x0000000411077c23 */ /* 0x000fe20008010007 */
[----:B------:R-:W-:-:S02]  /*b770*/  ISETP.GE.AND P6, PT, R70, R185, PT ;  /* 0x000000b94600720c */ /* 0x000fc40003fc6270 */
[----:B------:R-:W-:Y:S02]  /*b780*/  FSEL R74, R47, -INF , !P5 ;  /* 0xff8000002f4a7808 */ /* 0x000fe40006800000 */
[-C--:B------:R-:W-:Y:S01]  /*b790*/  ISETP.GE.AND P5, PT, R111, R185.reuse, PT ;  /* 0x000000b96f00720c */ /* 0x080fe20003fa6270 */
[----:B------:R-:W-:Y:S01]  /*b7a0*/  IMAD.U32 R111, RZ, RZ, UR7 ;  /* 0x00000007ff6f7e24 */ /* 0x000fe2000f8e00ff */
[----:B------:R-:W-:Y:S02]  /*b7b0*/  IADD3 R186, R186, 0x51, RZ ;  /* 0x00000051baba7810 */ /* 0x000fe40007ffe0ff */
[----:B------:R-:W-:Y:S01]  /*b7c0*/  FSEL R123, R123, -INF , !P6 ;  /* 0xff8000007b7b7808 */ /* 0x000fe20007000000 */
[----:B------:R-:W-:Y:S01]  /*b7d0*/  IMAD R111, R111, 0x80, R184 ;  /* 0x000000806f6f7824 */ /* 0x000fe200078e02b8 */
[----:B------:R-:W-:Y:S02]  /*b7e0*/  ISETP.GE.AND P6, PT, R245, R185, PT ;  /* 0x000000b9f500720c */ /* 0x000fe40003fc6270 */
[----:B------:R-:W-:-:S02]  /*b7f0*/  FSEL R58, R38, -INF , !P5 ;  /* 0xff800000263a7808 */ /* 0x000fc40006800000 */
[-C--:B------:R-:W-:Y:S01]  /*b800*/  ISETP.GE.AND P5, PT, R186, R185.reuse, PT ;  /* 0x000000b9ba00720c */ /* 0x080fe20003fa6270 */
[----:B------:R-:W-:Y:S01]  /*b810*/  IMAD.U32 R186, RZ, RZ, UR6 ;  /* 0x00000006ffba7e24 */ /* 0x000fe2000f8e00ff */
[----:B------:R-:W-:Y:S02]  /*b820*/  FSEL R75, R46, -INF , !P6 ;  /* 0xff8000002e4b7808 */ /* 0x000fe40007000000 */
[-C--:B------:R-:W-:Y:S01]  /*b830*/  ISETP.GE.AND P6, PT, R118, R185.reuse, PT ;  /* 0x000000b97600720c */ /* 0x080fe20003fc6270 */
[----:B------:R-:W-:Y:S01]  /*b840*/  IMAD R186, R186, 0x80, R184 ;  /* 0x00000080baba7824 */ /* 0x000fe200078e02b8 */
[----:B------:R-:W-:Y:S02]  /*b850*/  IADD3 R111, R111, 0x50, RZ ;  /* 0x000000506f6f7810 */ /* 0x000fe40007ffe0ff */
[----:B------:R-:W-:Y:S02]  /*b860*/  FSEL R59, R43, -INF , !P6 ;  /* 0xff8000002b3b7808 */ /* 0x000fe40007000000 */
[----:B------:R-:W-:Y:S01]  /*b870*/  ISETP.GE.AND P6, PT, R111, R185, PT ;  /* 0x000000b96f00720c */ /* 0x000fe20003fc6270 */
[----:B------:R-:W-:Y:S01]  /*b880*/  IMAD.MOV.U32 R111, RZ, RZ, R69 ;  /* 0x000000ffff6f7224 */ /* 0x000fe200078e0045 */
[----:B------:R-:W-:-:S02]  /*b890*/  IADD3 R186, R186, 0x59, RZ ;  /* 0x00000059baba7810 */ /* 0x000fc40007ffe0ff */
[----:B------:R-:W-:Y:S01]  /*b8a0*/  FSEL R47, R34, -INF , !P6 ;  /* 0xff800000222f7808 */ /* 0x000fe20007000000 */
[----:B------:R-:W-:Y:S01]  /*b8b0*/  IMAD.MOV.U32 R34, RZ, RZ, R66 ;  /* 0x000000ffff227224 */ /* 0x000fe200078e0042 */
[-C--:B------:R-:W-:Y:S02]  /*b8c0*/  ISETP.GE.AND P6, PT, R186, R185.reuse, PT ;  /* 0x000000b9ba00720c */ /* 0x080fe40003fc6270 */
[----:B------:R-:W-:Y:S01]  /*b8d0*/  FSEL R46, R35, -INF , !P5 ;  /* 0xff800000232e7808 */ /* 0x000fe20006800000 */
[----:B------:R-:W-:Y:S01]  /*b8e0*/  IMAD.MOV.U32 R35, RZ, RZ, R65 ;  /* 0x000000ffff237224 */ /* 0x000fe200078e0041 */
[----:B------:R-:W-:Y:S01]  /*b8f0*/  FSEL R42, R31, -INF , !P6 ;  /* 0xff8000001f2a7808 */ /* 0x000fe20007000000 */
[----:B------:R-:W-:Y:S01]  /*b900*/  IMAD.MOV.U32 R31, RZ, RZ, R67 ;  /* 0x000000ffff1f7224 */ /* 0x000fe200078e0043 */
[-C--:B------:R-:W-:Y:S02]  /*b910*/  ISETP.GE.AND P6, PT, R162, R185.reuse, PT ;  /* 0x000000b9a200720c */ /* 0x080fe40003fc6270 */
[----:B------:R-:W-:-:S02]  /*b920*/  ISETP.GE.AND P5, PT, R33, R185, PT ;  /* 0x000000b92100720c */ /* 0x000fc40003fa6270 */
[----:B------:R-:W-:Y:S02]  /*b930*/  FSEL R65, R22, -INF , !P6 ;  /* 0xff80000016417808 */ /* 0x000fe40007000000 */
[----:B------:R-:W-:Y:S02]  /*b940*/  FSEL R51, R39, -INF , !P2 ;  /* 0xff80000027337808 */ /* 0x000fe40005000000 */
[-C--:B------:R-:W-:Y:S02]  /*b950*/  ISETP.GE.AND P6, PT, R148, R185.reuse, PT ;  /* 0x000000b99400720c */ /* 0x080fe40003fc6270 */
[-C--:B------:R-:W-:Y:S02]  /*b960*/  ISETP.GE.AND P2, PT, R63, R185.reuse, PT ;  /* 0x000000b93f00720c */ /* 0x080fe40003f46270 */
[----:B------:R-:W-:Y:S01]  /*b970*/  FSEL R39, R26, -INF , !P5 ;  /* 0xff8000001a277808 */ /* 0x000fe20006800000 */
[----:B------:R-:W-:Y:S01]  /*b980*/  IMAD.MOV.U32 R26, RZ, RZ, R170 ;  /* 0x000000ffff1a7224 */ /* 0x000fe200078e00aa */
[----:B------:R-:W-:-:S02]  /*b990*/  ISETP.GE.AND P5, PT, R154, R185, PT ;  /* 0x000000b99a00720c */ /* 0x000fc40003fa6270 */
[----:B------:R-:W-:Y:S02]  /*b9a0*/  FSEL R67, R19, -INF , !P6 ;  /* 0xff80000013437808 */ /* 0x000fe40007000000 */
[----:B------:R-:W-:Y:S01]  /*b9b0*/  FSEL R43, R30, -INF , !P2 ;  /* 0xff8000001e2b7808 */ /* 0x000fe20005000000 */
[----:B------:R-:W-:Y:S01]  /*b9c0*/  IMAD.MOV.U32 R30, RZ, RZ, R64 ;  /* 0x000000ffff1e7224 */ /* 0x000fe200078e0040 */
[----:B------:R-:W-:Y:S02]  /*b9d0*/  ISETP.GE.AND P6, PT, R68, R3, PT ;  /* 0x000000034400720c */ /* 0x000fe40003fc6270 */
[----:B------:R-:W-:Y:S02]  /*b9e0*/  FSEL R64, R23, -INF , !P5 ;  /* 0xff80000017407808 */ /* 0x000fe40006800000 */
[----:B------:R-:W-:Y:S02]  /*b9f0*/  ISETP.GE.AND P5, PT, R138, R185, PT ;  /* 0x000000b98a00720c */ /* 0x000fe40003fa6270 */
[----:B------:R-:W-:-:S02]  /*ba00*/  FSEL R170, R117, -INF , !P6 ;  /* 0xff80000075aa7808 */ /* 0x000fc40007000000 */
[----:B------:R-:W-:Y:S02]  /*ba10*/  ISETP.GE.AND P6, PT, R161, R3, PT ;  /* 0x00000003a100720c */ /* 0x000fe40003fc6270 */
[----:B------:R-:W-:Y:S02]  /*ba20*/  ISETP.GE.AND P2, PT, R187, R185, PT ;  /* 0x000000b9bb00720c */ /* 0x000fe40003f46270 */
[----:B------:R-:W-:Y:S02]  /*ba30*/  FSEL R66, R6, -INF , !P5 ;  /* 0xff80000006427808 */ /* 0x000fe40006800000 */
[----:B------:R-:W-:Y:S02]  /*ba40*/  ISETP.GE.AND P5, PT, R68, R2, PT ;  /* 0x000000024400720c */ /* 0x000fe40003fa6270 */
[----:B------:R-:W-:Y:S02]  /*ba50*/  FSEL R69, R5, -INF , !P3 ;  /* 0xff80000005457808 */ /* 0x000fe40005800000 */
[----:B------:R-:W-:-:S02]  /*ba60*/  FSEL R5, R116, -INF , !P0 ;  /* 0xff80000074057808 */ /* 0x000fc40004000000 */
[----:B------:R-:W-:Y:S02]  /*ba70*/  FSEL R4, R158, -INF , !P4 ;  /* 0xff8000009e047808 */ /* 0x000fe40006000000 */
[----:B------:R-:W-:Y:S01]  /*ba80*/  FSEL R117, R31, -INF , !P6 ;  /* 0xff8000001f757808 */ /* 0x000fe20007000000 */
[----:B------:R-:W-:Y:S01]  /*ba90*/  IMAD.U32 R31, RZ, RZ, UR6 ;  /* 0x00000006ff1f7e24 */ /* 0x000fe2000f8e00ff */
[C---:B------:R-:W-:Y:S02]  /*baa0*/  ISETP.GE.AND P0, PT, R70.reuse, R3, PT ;  /* 0x000000034600720c */ /* 0x040fe40003f06270 */
[----:B------:R-:W-:Y:S01]  /*bab0*/  ISETP.GE.AND P4, PT, R70, R2, PT ;  /* 0x000000024600720c */ /* 0x000fe20003f86270 */
[----:B------:R-:W-:Y:S01]  /*bac0*/  IMAD R31, R31, 0x80, R184 ;  /* 0x000000801f1f7824 */ /* 0x000fe200078e02b8 */
[----:B------:R-:W-:Y:S02]  /*bad0*/  FSEL R38, R27, -INF , !P2 ;  /* 0xff8000001b267808 */ /* 0x000fe40005000000 */
[----:B------:R-:W-:-:S02]  /*bae0*/  ISETP.GE.AND P2, PT, R149, R185, PT ;  /* 0x000000b99500720c */ /* 0x000fc40003f46270 */
[----:B------:R-:W-:Y:S02]  /*baf0*/  FSEL R158, R119, -INF , !P5 ;  /* 0xff800000779e7808 */ /* 0x000fe40006800000 */
[-C--:B------:R-:W-:Y:S02]  /*bb00*/  ISETP.GE.AND P5, PT, R161, R2.reuse, PT ;  /* 0x00000002a100720c */ /* 0x080fe40003fa6270 */
[----:B------:R-:W-:Y:S02]  /*bb10*/  FSEL R165, R165, -INF , !P0 ;  /* 0xff800000a5a57808 */ /* 0x000fe40004000000 */
[----:B------:R-:W-:Y:S02]  /*bb20*/  FSEL R161, R26, -INF , !P4 ;  /* 0xff8000001aa17808 */ /* 0x000fe40006000000 */
[C---:B------:R-:W-:Y:S02]  /*bb30*/  ISETP.GE.AND P0, PT, R245.reuse, R3, PT ;  /* 0x00000003f500720c */ /* 0x040fe40003f06270 */
[----:B------:R-:W-:-:S02]  /*bb40*/  ISETP.GE.AND P4, PT, R245, R2, PT ;  /* 0x00000002f500720c */ /* 0x000fc40003f86270 */
[----:B------:R-:W-:Y:S02]  /*bb50*/  FSEL R63, R18, -INF , !P2 ;  /* 0xff800000123f7808 */ /* 0x000fe40005000000 */
[----:B------:R-:W-:Y:S02]  /*bb60*/  ISETP.GE.AND P2, PT, R136, R185, PT ;  /* 0x000000b98800720c */ /* 0x000fe40003f46270 */
[C---:B------:R-:W-:Y:S02]  /*bb70*/  ISETP.GE.AND P6, PT, R166.reuse, R3, PT ;  /* 0x00000003a600720c */ /* 0x040fe40003fc6270 */
[----:B------:R-:W-:Y:S02]  /*bb80*/  FSEL R111, R111, -INF , !P5 ;  /* 0xff8000006f6f7808 */ /* 0x000fe40006800000 */
[----:B------:R-:W-:Y:S02]  /*bb90*/  ISETP.GE.AND P5, PT, R166, R2, PT ;  /* 0x00000002a600720c */ /* 0x000fe40003fa6270 */
[----:B------:R-:W-:-:S02]  /*bba0*/  FSEL R119, R25, -INF , !P0 ;  /* 0xff80000019777808 */ /* 0x000fc40004000000 */
[----:B------:R-:W-:Y:S02]  /*bbb0*/  IADD3 R31, R31, 0x48, RZ ;  /* 0x000000481f1f7810 */ /* 0x000fe40007ffe0ff */
[----:B------:R-:W-:Y:S02]  /*bbc0*/  FSEL R107, R29, -INF , !P4 ;  /* 0xff8000001d6b7808 */ /* 0x000fe40006000000 */
[CC--:B------:R-:W-:Y:S02]  /*bbd0*/  ISETP.GE.AND P0, PT, R118.reuse, R3.reuse, PT ;  /* 0x000000037600720c */ /* 0x0c0fe40003f06270 */
[----:B------:R-:W-:Y:S02]  /*bbe0*/  ISETP.GE.AND P4, PT, R118, R2, PT ;  /* 0x000000027600720c */ /* 0x000fe40003f86270 */
[----:B------:R-:W-:Y:S02]  /*bbf0*/  ISETP.GE.AND P3, PT, R71, R3, PT ;  /* 0x000000034700720c */ /* 0x000fe40003f66270 */
[----:B------:R-:W-:-:S02]  /*bc00*/  FSEL R68, R7, -INF , !P2 ;  /* 0xff80000007447808 */ /* 0x000fc40005000000 */
[----:B------:R-:W-:Y:S02]  /*bc10*/  FSEL R118, R105, -INF , !P6 ;  /* 0xff80000069767808 */ /* 0x000fe40007000000 */
[-C--:B------:R-:W-:Y:S01]  /*bc20*/  ISETP.GE.AND P2, PT, R71, R2.reuse, PT ;  /* 0x000000024700720c */ /* 0x080fe20003f46270 */
[----:B------:R-:W-:Y:S01]  /*bc30*/  FFMA.FTZ R71, R10, UR4, R102 ;  /* 0x000000040a477c23 */ /* 0x000fe20008010066 */
[----:B------:R-:W-:Y:S02]  /*bc40*/  FSEL R105, R252, -INF , !P5 ;  /* 0xff800000fc697808 */ /* 0x000fe40006800000 */
[C---:B------:R-:W-:Y:S02]  /*bc50*/  ISETP.GE.AND P6, PT, R31.reuse, R3, PT ;  /* 0x000000031f00720c */ /* 0x040fe40003fc6270 */
[----:B------:R-:W-:Y:S01]  /*bc60*/  ISETP.GE.AND P5, PT, R31, R2, PT ;  /* 0x000000021f00720c */ /* 0x000fe20003fa6270 */
[----:B------:R-:W-:Y:S01]  /*bc70*/  IMAD.U32 R31, RZ, RZ, UR7 ;  /* 0x00000007ff1f7e24 */ /* 0x000fe2000f8e00ff */
[----:B------:R-:W-:-:S02]  /*bc80*/  FSEL R169, R169, -INF , !P3 ;  /* 0xff800000a9a97808 */ /* 0x000fc40005800000 */
[-C--:B------:R-:W-:Y:S02]  /*bc90*/  ISETP.GE.AND P3, PT, R73, R3.reuse, PT ;  /* 0x000000034900720c */ /* 0x080fe40003f66270 */
[----:B------:R-:W-:Y:S01]  /*bca0*/  FSEL R164, R164, -INF , !P2 ;  /* 0xff800000a4a47808 */ /* 0x000fe20005000000 */
[----:B------:R-:W-:Y:S01]  /*bcb0*/  IMAD R31, R31, 0x80, R184 ;  /* 0x000000801f1f7824 */ /* 0x000fe200078e02b8 */
[-C--:B------:R-:W-:Y:S01]  /*bcc0*/  ISETP.GE.AND P2, PT, R73, R2.reuse, PT ;  /* 0x000000024900720c */ /* 0x080fe20003f46270 */
[----:B------:R-:W-:Y:S01]  /*bcd0*/  FFMA.FTZ R73, R10, UR4, R100 ;  /* 0x000000040a497c23 */ /* 0x000fe20008010064 */
[----:B------:R-:W-:Y:S01]  /*bce0*/  FSEL R116, R109, -INF , !P3 ;  /* 0xff8000006d747808 */ /* 0x000fe20005800000 */
[----:B------:R-:W-:Y:S01]  /*bcf0*/  FFMA.FTZ R96, R35, UR4, R96 ;  /* 0x0000000423607c23 */ /* 0x000fe20008010060 */
[----:B------:R-:W-:Y:S01]  /*bd00*/  FSEL R109, R21, -INF , !P2 ;  /* 0xff800000156d7808 */ /* 0x000fe20005000000 */
[----:B------:R-:W-:Y:S01]  /*bd10*/  FFMA.FTZ R98, R35, UR4, R98 ;  /* 0x0000000423627c23 */ /* 0x000fe20008010062 */
[-C--:B------:R-:W-:Y:S01]  /*bd20*/  ISETP.GE.AND P3, PT, R72, R3.reuse, PT ;  /* 0x000000034800720c */ /* 0x080fe20003f66270 */
[----:B------:R-:W-:Y:S01]  /*bd30*/  FFMA.FTZ R6, R34, UR4, R97 ;  /* 0x0000000422067c23 */ /* 0x000fe20008010061 */
[-C--:B------:R-:W-:Y:S01]  /*bd40*/  ISETP.GE.AND P2, PT, R72, R2.reuse, PT ;  /* 0x000000024800720c */ /* 0x080fe20003f46270 */
[----:B------:R-:W-:Y:S01]  /*bd50*/  FFMA.FTZ R7, R34, UR4, R99 ;  /* 0x0000000422077c23 */ /* 0x000fe20008010063 */
[----:B------:R-:W-:Y:S01]  /*bd60*/  IADD3 R31, R31, 0x49, RZ ;  /* 0x000000491f1f7810 */ /* 0x000fe20007ffe0ff */
[----:B------:R1:W5:Y:S01]  /*bd70*/  LDL.LU R10, [R1+0x8] ;  /* 0x00000800010a7983 */ /* 0x0003620000300800 */
[----:B------:R-:W-:Y:S01]  /*bd80*/  FSEL R73, R73, -INF , !P3 ;  /* 0xff80000049497808 */ /* 0x000fe20005800000 */
[----:B------:R-:W-:Y:S01]  /*bd90*/  FFMA.FTZ R92, R9, UR4, R92 ;  /* 0x00000004095c7c23 */ /* 0x000fe2000801005c */
[----:B------:R-:W-:Y:S01]  /*bda0*/  FSEL R71, R71, -INF , !P2 ;  /* 0xff80000047477808 */ /* 0x000fe20005000000 */
[----:B------:R-:W-:Y:S01]  /*bdb0*/  FFMA.FTZ R94, R9, UR4, R94 ;  /* 0x00000004095e7c23 */ /* 0x000fe2000801005e */
[C---:B------:R-:W-:Y:S01]  /*bdc0*/  ISETP.GE.AND P3, PT, R31.reuse, R3, PT ;  /* 0x000000031f00720c */ /* 0x040fe20003f66270 */
[----:B------:R1:W5:Y:S01]  /*bdd0*/  LDL.LU R9, [R1+0x4] ;  /* 0x0000040001097983 */ /* 0x0003620000300800 */
[----:B------:R-:W-:Y:S01]  /*bde0*/  ISETP.GE.AND P2, PT, R31, R2, PT ;  /* 0x000000021f00720c */ /* 0x000fe20003f46270 */
[C---:B------:R-:W-:Y:S01]  /*bdf0*/  HMMA.16816.F32.BF16 R88, R172.reuse, R150, R88 ;  /* 0x00000096ac58723c */ /* 0x040fe20000041858 */
[----:B------:R-:W-:Y:S01]  /*be00*/  FSEL R99, R96, -INF , !P6 ;  /* 0xff80000060637808 */ /* 0x000fe20007000000 */
[----:B------:R-:W-:Y:S01]  /*be10*/  FFMA.FTZ R72, R30, UR4, R101 ;  /* 0x000000041e487c23 */ /* 0x000fe20008010065 */
[----:B------:R-:W-:Y:S01]  /*be20*/  FSEL R97, R98, -INF , !P5 ;  /* 0xff80000062617808 */ /* 0x000fe20006800000 */
[----:B------:R-:W-:Y:S01]  /*be30*/  FFMA.FTZ R70, R30, UR4, R103 ;  /* 0x000000041e467c23 */ /* 0x000fe20008010067 */
[----:B------:R-:W-:Y:S01]  /*be40*/  FSEL R98, R6, -INF , !P3 ;  /* 0xff80000006627808 */ /* 0x000fe20005800000 */
[C---:B------:R-:W-:Y:S01]  /*be50*/  FFMA.FTZ R6, R8.reuse, UR4, R93 ;  /* 0x0000000408067c23 */ /* 0x040fe2000801005d */
[----:B------:R-:W-:Y:S01]  /*be60*/  FSEL R96, R7, -INF , !P2 ;  /* 0xff80000007607808 */ /* 0x000fe20005000000 */
[----:B------:R-:W-:Y:S01]  /*be70*/  FFMA.FTZ R7, R8, UR4, R95 ;  /* 0x0000000408077c23 */ /* 0x000fe2000801005f */
[----:B------:R-:W-:Y:S01]  /*be80*/  HMMA.16816.F32.BF16 R84, R172, R144, R84 ;  /* 0x00000090ac54723c */ /* 0x000fe20000041854 */
[----:B------:R1:W5:Y:S01]  /*be90*/  LDL.LU R8, [R1] ;  /* 0x0000000001087983 */ /* 0x0003620000300800 */
[----:B------:R-:W-:Y:S01]  /*bea0*/  IMAD.U32 R30, RZ, RZ, UR6 ;  /* 0x00000006ff1e7e24 */ /* 0x000fe2000f8e00ff */
[----:B------:R-:W-:Y:S01]  /*beb0*/  FSEL R70, R70, -INF , !P4 ;  /* 0xff80000046467808 */ /* 0x000fe20006000000 */
[----:B------:R-:W-:Y:S01]  /*bec0*/  IMAD.U32 R35, RZ, RZ, UR7 ;  /* 0x00000007ff237e24 */ /* 0x000fe2000f8e00ff */
[----:B------:R-:W-:Y:S01]  /*bed0*/  FSEL R72, R72, -INF , !P0 ;  /* 0xff80000048487808 */ /* 0x000fe20004000000 */
[----:B------:R-:W-:-:S02]  /*bee0*/  IMAD R30, R30, 0x80, R184 ;  /* 0x000000801e1e7824 */ /* 0x000fc400078e02b8 */
[--C-:B------:R-:W-:Y:S01]  /*bef0*/  IMAD R35, R35, 0x80, R184.reuse ;  /* 0x0000008023237824 */ /* 0x100fe200078e02b8 */
[C---:B------:R-:W-:Y:S01]  /*bf00*/  HMMA.16816.F32.BF16 R80, R172.reuse, R146, R80 ;  /* 0x00000092ac50723c */ /* 0x040fe20000041850 */
[----:B------:R-:W-:Y:S01]  /*bf10*/  IMAD.U32 R34, RZ, RZ, UR6 ;  /* 0x00000006ff227e24 */ /* 0x000fe2000f8e00ff */
[----:B------:R-:W-:Y:S02]  /*bf20*/  IADD3 R30, R30, 0x50, RZ ;  /* 0x000000501e1e7810 */ /* 0x000fe40007ffe0ff */
[----:B------:R-:W-:Y:S01]  /*bf30*/  IADD3 R35, R35, 0x51, RZ ;  /* 0x0000005123237810 */ /* 0x000fe20007ffe0ff */
[----:B------:R-:W-:Y:S01]  /*bf40*/  IMAD R34, R34, 0x80, R184 ;  /* 0x0000008022227824 */ /* 0x000fe200078e02b8 */
[C---:B------:R-:W-:Y:S02]  /*bf50*/  ISETP.GE.AND P4, PT, R30.reuse, R2, PT ;  /* 0x000000021e00720c */ /* 0x040fe40003f86270 */
[-C--:B------:R-:W-:Y:S01]  /*bf60*/  ISETP.GE.AND P6, PT, R35, R3.reuse, PT ;  /* 0x000000032300720c */ /* 0x080fe20003fc6270 */
[----:B------:R-:W-:Y:S01]  /*bf70*/  HMMA.16816.F32.BF16 R76, R172, R140, R76 ;  /* 0x0000008cac4c723c */ /* 0x000fe2000004184c */
[----:B------:R-:W-:-:S02]  /*bf80*/  ISETP.GE.AND P0, PT, R30, R3, PT ;  /* 0x000000031e00720c */ /* 0x000fc40003f06270 */
[----:B------:R-:W-:Y:S01]  /*bf90*/  IADD3 R34, R34, 0x58, RZ ;  /* 0x0000005822227810 */ /* 0x000fe20007ffe0ff */
[C---:B------:R-:W-:Y:S01]  /*bfa0*/  FFMA.FTZ R90, R251.reuse, UR4, R90 ;  /* 0x00000004fb5a7c23 */ /* 0x040fe2000801005a */
[----:B------:R-:W-:Y:S02]  /*bfb0*/  FSEL R93, R94, -INF , !P4 ;  /* 0xff8000005e5d7808 */ /* 0x000fe40006000000 */
[----:B------:R-:W-:Y:S01]  /*bfc0*/  FSEL R94, R6, -INF , !P6 ;  /* 0xff800000065e7808 */ /* 0x000fe20007000000 */
[----:B------:R-:W-:Y:S01]  /*bfd0*/  FFMA.FTZ R6, R250, UR4, R89 ;  /* 0x00000004fa067c23 */ /* 0x000fe20008010059 */
[-C--:B------:R-:W-:Y:S01]  /*bfe0*/  ISETP.GE.AND P2, PT, R34, R2.reuse, PT ;  /* 0x000000022200720c */ /* 0x080fe20003f46270 */
[----:B------:R-:W-:Y:S01]  /*bff0*/  FFMA.FTZ R88, R251, UR4, R88 ;  /* 0x00000004fb587c23 */ /* 0x000fe20008010058 */
[----:B------:R-:W-:Y:S02]  /*c000*/  FSEL R95, R92, -INF , !P0 ;  /* 0xff8000005c5f7808 */ /* 0x000fe40004000000 */
[----:B------:R-:W-:-:S02]  /*c010*/  ISETP.GE.AND P5, PT, R35, R2, PT ;  /* 0x000000022300720c */ /* 0x000fc40003fa6270 */
[-C--:B------:R-:W-:Y:S02]  /*c020*/  ISETP.GE.AND P0, PT, R186, R3.reuse, PT ;  /* 0x00000003ba00720c */ /* 0x080fe40003f06270 */
[----:B------:R-:W-:Y:S01]  /*c030*/  ISETP.GE.AND P3, PT, R34, R3, PT ;  /* 0x000000032200720c */ /* 0x000fe20003f66270 */
[----:B------:R-:W-:Y:S01]  /*c040*/  FFMA.FTZ R250, R250, UR4, R91 ;  /* 0x00000004fafa7c23 */ /* 0x000fe2000801005b */
[----:B------:R-:W-:Y:S01]  /*c050*/  FSEL R89, R90, -INF , !P2 ;  /* 0xff8000005a597808 */ /* 0x000fe20005000000 */
[----:B------:R-:W-:Y:S01]  /*c060*/  FFMA.FTZ R86, R163, UR4, R86 ;  /* 0x00000004a3567c23 */ /* 0x000fe20008010056 */
[----:B------:R-:W-:Y:S02]  /*c070*/  FSEL R92, R7, -INF , !P5 ;  /* 0xff800000075c7808 */ /* 0x000fe40006800000 */
[----:B------:R-:W-:Y:S01]  /*c080*/  FSEL R90, R6, -INF , !P0 ;  /* 0xff800000065a7808 */ /* 0x000fe20004000000 */
[----:B------:R-:W-:Y:S01]  /*c090*/  FFMA.FTZ R6, R167, UR4, R85 ;  /* 0x00000004a7067c23 */ /* 0x000fe20008010055 */
[----:B------:R-:W-:-:S02]  /*c0a0*/  ISETP.GE.AND P5, PT, R33, R2, PT ;  /* 0x000000022100720c */ /* 0x000fc40003fa6270 */
[----:B------:R-:W-:Y:S01]  /*c0b0*/  FSEL R91, R88, -INF , !P3 ;  /* 0xff800000585b7808 */ /* 0x000fe20005800000 */
[----:B------:R-:W-:Y:S01]  /*c0c0*/  FFMA.FTZ R84, R163, UR4, R84 ;  /* 0x00000004a3547c23 */ /* 0x000fe20008010054 */
[-C--:B------:R-:W-:Y:S02]  /*c0d0*/  ISETP.GE.AND P3, PT, R187, R3.reuse, PT ;  /* 0x00000003bb00720c */ /* 0x080fe40003f66270 */
[-C--:B------:R-:W-:Y:S02]  /*c0e0*/  ISETP.GE.AND P4, PT, R186, R2.reuse, PT ;  /* 0x00000002ba00720c */ /* 0x080fe40003f86270 */
[-C--:B------:R-:W-:Y:S02]  /*c0f0*/  ISETP.GE.AND P6, PT, R33, R3.reuse, PT ;  /* 0x000000032100720c */ /* 0x080fe40003fc6270 */
[----:B------:R-:W-:Y:S01]  /*c100*/  FSEL R85, R86, -INF , !P5 ;  /* 0xff80000056557808 */ /* 0x000fe20006800000 */
[----:B------:R-:W-:Y:S01]  /*c110*/  FFMA.FTZ R167, R167, UR4, R87 ;  /* 0x00000004a7a77c23 */ /* 0x000fe20008010057 */
[----:B------:R-:W-:Y:S01]  /*c120*/  FSEL R86, R6, -INF , !P3 ;  /* 0xff80000006567808 */ /* 0x000fe20005800000 */
[C---:B------:R-:W-:Y:S01]  /*c130*/  FFMA.FTZ R80, R155.reuse, UR4, R80 ;  /* 0x000000049b507c23 */ /* 0x040fe20008010050 */
[----:B------:R-:W-:Y:S01]  /*c140*/  FSEL R88, R250, -INF , !P4 ;  /* 0xff800000fa587808 */ /* 0x000fe20006000000 */
[----:B------:R-:W-:Y:S01]  /*c150*/  FFMA.FTZ R82, R155, UR4, R82 ;  /* 0x000000049b527c23 */ /* 0x000fe20008010052 */
[----:B------:R-:W-:Y:S01]  /*c160*/  ISETP.GE.AND P0, PT, R162, R3, PT ;  /* 0x00000003a200720c */ /* 0x000fe20003f06270 */
[----:B------:R-:W-:Y:S01]  /*c170*/  FFMA.FTZ R6, R32, UR4, R81 ;  /* 0x0000000420067c23 */ /* 0x000fe20008010051 */
[----:B------:R-:W-:Y:S01]  /*c180*/  ISETP.GE.AND P4, PT, R162, R2, PT ;  /* 0x00000002a200720c */ /* 0x000fe20003f86270 */
[----:B------:R-:W-:Y:S01]  /*c190*/  FFMA.FTZ R32, R32, UR4, R83 ;  /* 0x0000000420207c23 */ /* 0x000fe20008010053 */
[----:B------:R-:W-:-:S02]  /*c1a0*/  FSEL R87, R84, -INF , !P6 ;  /* 0xff80000054577808 */ /* 0x000fc40007000000 */
[C---:B------:R-:W-:Y:S02]  /*c1b0*/  ISETP.GE.AND P6, PT, R154.reuse, R3, PT ;  /* 0x000000039a00720c */ /* 0x040fe40003fc6270 */
[-C--:B------:R-:W-:Y:S01]  /*c1c0*/  ISETP.GE.AND P5, PT, R154, R2.reuse, PT ;  /* 0x000000029a00720c */ /* 0x080fe20003fa6270 */
[----:B------:R-:W-:Y:S01]  /*c1d0*/  BAR.SYNC.DEFER_BLOCKING 0x0 ;  /* 0x0000000000007b1d */ /* 0x000fe20000010000 */
[----:B------:R-:W-:Y:S02]  /*c1e0*/  ISETP.GE.AND P2, PT, R187, R2, PT ;  /* 0x00000002bb00720c */ /* 0x000fe40003f46270 */
[----:B------:R-:W-:Y:S02]  /*c1f0*/  FSEL R83, R80, -INF , !P0 ;  /* 0xff80000050537808 */ /* 0x000fe40004000000 */
[----:B------:R-:W-:Y:S01]  /*c200*/  FSEL R81, R82, -INF , !P4 ;  /* 0xff80000052517808 */ /* 0x000fe20006000000 */
[----:B------:R-:W-:Y:S01]  /*c210*/  HMMA.16816.F32.BF16 R188, R172, R142, R188 ;  /* 0x0000008eacbc723c */ /* 0x000fe200000418bc */
[----:B------:R-:W-:-:S02]  /*c220*/  FSEL R82, R6, -INF , !P6 ;  /* 0xff80000006527808 */ /* 0x000fc40007000000 */
[----:B------:R-:W-:Y:S01]  /*c230*/  FSEL R80, R32, -INF , !P5 ;  /* 0xff80000020507808 */ /* 0x000fe20006800000 */
[----:B------:R-:W-:Y:S01]  /*c240*/  FFMA.FTZ R76, R28, UR4, R76 ;  /* 0x000000041c4c7c23 */ /* 0x000fe2000801004c */
[-C--:B------:R-:W-:Y:S02]  /*c250*/  ISETP.GE.AND P3, PT, R149, R3.reuse, PT ;  /* 0x000000039500720c */ /* 0x080fe40003f66270 */
[-C--:B------:R-:W-:Y:S02]  /*c260*/  ISETP.GE.AND P0, PT, R148, R3.reuse, PT ;  /* 0x000000039400720c */ /* 0x080fe40003f06270 */
[-C--:B------:R-:W-:Y:S02]  /*c270*/  ISETP.GE.AND P6, PT, R138, R3.reuse, PT ;  /* 0x000000038a00720c */ /* 0x080fe40003fc6270 */
[----:B------:R-:W-:Y:S01]  /*c280*/  ISETP.GE.AND P5, PT, R136, R3, PT ;  /* 0x000000038800720c */ /* 0x000fe20003fa6270 */
[----:B------:R-:W-:Y:S01]  /*c290*/  FFMA.FTZ R3, R28, UR4, R78 ;  /* 0x000000041c037c23 */ /* 0x000fe2000801004e */
[----:B------:R-:W-:-:S02]  /*c2a0*/  FSEL R84, R167, -INF , !P2 ;  /* 0xff800000a7547808 */ /* 0x000fc40005000000 */
[-C--:B------:R-:W-:Y:S02]  /*c2b0*/  ISETP.GE.AND P2, PT, R149, R2.reuse, PT ;  /* 0x000000029500720c */ /* 0x080fe40003f46270 */
[----:B------:R-:W-:Y:S02]  /*c2c0*/  FSEL R76, R76, -INF , !P3 ;  /* 0xff8000004c4c7808 */ /* 0x000fe40005800000 */
[----:B------:R-:W-:Y:S02]  /*c2d0*/  FSEL R3, R3, -INF , !P2 ;  /* 0xff80000003037808 */ /* 0x000fe40005000000 */
[-C--:B------:R-:W-:Y:S02]  /*c2e0*/  ISETP.GE.AND P4, PT, R148, R2.reuse, PT ;  /* 0x000000029400720c */ /* 0x080fe40003f86270 */
[-C--:B------:R-:W-:Y:S02]  /*c2f0*/  ISETP.GE.AND P3, PT, R138, R2.reuse, PT ;  /* 0x000000028a00720c */ /* 0x080fe40003f66270 */
[----:B------:R-:W-:Y:S01]  /*c300*/  ISETP.GE.AND P2, PT, R136, R2, PT ;  /* 0x000000028800720c */ /* 0x000fe20003f46270 */
[----:B------:R-:W-:-:S05]  /*c310*/  FFMA.FTZ R2, R16, UR4, R77 ;  /* 0x0000000410027c23 */ /* 0x000fca000801004d */
[----:B------:R-:W-:Y:S02]  /*c320*/  FSEL R2, R2, -INF , !P0 ;  /* 0xff80000002027808 */ /* 0x000fe40004000000 */
[----:B------:R-:W-:Y:S01]  /*c330*/  PLOP3.LUT P0, PT, PT, PT, UP0, 0x80, 0x0 ;  /* 0x000000000000781c */ /* 0x000fe20003f0f008 */
[----:B------:R-:W-:Y:S02]  /*c340*/  FFMA.FTZ R79, R16, UR4, R79 ;  /* 0x00000004104f7c23 */ /* 0x000fe4000801004f */
[C---:B------:R-:W-:Y:S02]  /*c350*/  FFMA.FTZ R103, R20.reuse, UR4, R188 ;  /* 0x0000000414677c23 */ /* 0x040fe400080100bc */
[----:B------:R-:W-:Y:S02]  /*c360*/  FFMA.FTZ R100, R20, UR4, R190 ;  /* 0x0000000414647c23 */ /* 0x000fe400080100be */
[C---:B------:R-:W-:Y:S02]  /*c370*/  FFMA.FTZ R102, R17.reuse, UR4, R189 ;  /* 0x0000000411667c23 */ /* 0x040fe400080100bd */
[----:B------:R-:W-:Y:S01]  /*c380*/  FFMA.FTZ R191, R17, UR4, R191 ;  /* 0x0000000411bf7c23 */ /* 0x000fe200080100bf */
[----:B------:R-:W-:-:S02]  /*c390*/  FSEL R101, R79, -INF , !P4 ;  /* 0xff8000004f657808 */ /* 0x000fc40006000000 */
[----:B------:R-:W-:Y:S02]  /*c3a0*/  FSEL R103, R103, -INF , !P6 ;  /* 0xff80000067677808 */ /* 0x000fe40007000000 */
[----:B------:R-:W-:Y:S02]  /*c3b0*/  FSEL R102, R102, -INF , !P5 ;  /* 0xff80000066667808 */ /* 0x000fe40006800000 */
[----:B------:R-:W-:Y:S02]  /*c3c0*/  FSEL R100, R100, -INF , !P3 ;  /* 0xff80000064647808 */ /* 0x000fe40005800000 */
[----:B------:R-:W-:Y:S01]  /*c3d0*/  FSEL R79, R191, -INF , !P2 ;  /* 0xff800000bf4f7808 */ /* 0x000fe20005000000 */
[----:B------:R-:W-:Y:S05]  /*c3e0*/  @!P0 BRA `(.L_x_324) ;  /* 0x0000038000008947 */ /* 0x000fea0003800000 */
[----:B-1----:R-:W-:Y:S01]  /*c3f0*/  UIADD3 UR31, UR5, -0x3, URZ ;  /* 0xfffffffd051f7890 */ /* 0x002fe2000fffe03f */
        /* <DEDUP_REMOVED lines=53> */
.L_x_326:
[----:B------:R-:W-:Y:S05]  /*c750*/  BSYNC B0 ;  /* 0x0000000000007941 */ /* 0x000fea0003800000 */
.L_x_325:
[----:B------:R-:W0:Y:S02]  /*c760*/  LDGDEPBAR ;  /* 0x00000000000079af */ /* 0x000e240000000000 */
.L_x_324:
[----:B-1----:R-:W-:Y:S01]  /*c770*/  FMNMX.FTZ R7, R13, R5, !PT ;  /* 0x000000050d077209 */ /* 0x002fe20007810000 */
[----:B------:R-:W-:Y:S01]  /*c780*/  UIADD3 UR30, UR5, -0x2, URZ ;  /* 0xfffffffe051e7890 */ /* 0x000fe2000fffe03f */
[----:B-----5:R-:W-:Y:S01]  /*c790*/  FMNMX.FTZ R21, R8, R4, !PT ;  /* 0x0000000408157209 */ /* 0x020fe20007810000 */
[----:B------:R-:W-:Y:S01]  /*c7a0*/  IMAD.WIDE.U32 R166, R10, -0x326172a9, RZ ;  /* 0xcd9e8d570aa67825 */ /* 0x000fe200078e00ff */
[----:B------:R-:W-:Y:S01]  /*c7b0*/  FMNMX.FTZ R7, R225, R7, !PT ;  /* 0x00000007e1077209 */ /* 0x000fe20007810000 */
[----:B------:R-:W-:Y:S01]  /*c7c0*/  USHF.L.U32 UR6, UR30, 0x2, URZ ;  /* 0x000000021e067899 */ /* 0x000fe2000800063f */
[----:B------:R-:W-:Y:S01]  /*c7d0*/  FMNMX.FTZ R21, R171, R21, !PT ;  /* 0x00000015ab157209 */ /* 0x000fe20007810000 */
[----:B------:R-:W-:Y:S01]  /*c7e0*/  IMAD.WIDE.U32 R186, R241, -0x2daee0ad, RZ ;  /* 0xd2511f53f1ba7825 */ /* 0x000fe200078e00ff */
[----:B------:R-:W-:Y:S01]  /*c7f0*/  FMNMX.FTZ R7, R227, R7, !PT ;  /* 0x00000007e3077209 */ /* 0x000fe20007810000 */
[----:B------:R-:W1:Y:S01]  /*c800*/  LDC.U8 R136, c[0x0][0x2d8] ;  /* 0x0000b600ff887b82 */ /* 0x000e620000000000 */
[----:B------:R-:W-:Y:S01]  /*c810*/  FMNMX.FTZ R21, R224, R21, !PT ;  /* 0x00000015e0157209 */ /* 0x000fe20007810000 */
[----:B------:R-:W-:Y:S01]  /*c820*/  IMAD.U32 R32, RZ, RZ, UR6 ;  /* 0x00000006ff207e24 */ /* 0x000fe2000f8e00ff */
[----:B------:R-:W-:Y:S01]  /*c830*/  FMNMX.FTZ R7, R243, R7, !PT ;  /* 0x00000007f3077209 */ /* 0x000fe20007810000 */
[----:B------:R-:W-:Y:S01]  /*c840*/  IMAD.WIDE.U32 R188, R242, -0x326172a9, RZ ;  /* 0xcd9e8d57f2bc7825 */ /* 0x000fe200078e00ff */
[----:B------:R-:W-:Y:S01]  /*c850*/  FMNMX.FTZ R21, R226, R21, !PT ;  /* 0x00000015e2157209 */ /* 0x000fe20007810000 */
[----:B------:R-:W-:Y:S01]  /*c860*/  UIADD3 UR7, UR6, 0x1, URZ ;  /* 0x0000000106077890 */ /* 0x000fe2000fffe03f */
[----:B------:R-:W-:Y:S01]  /*c870*/  FMNMX.FTZ R7, R132, R7, !PT ;  /* 0x0000000784077209 */ /* 0x000fe20007810000 */
[----:B------:R-:W-:Y:S01]  /*c880*/  @UP0 UIADD3 UR5, UR5, -0x3, URZ ;  /* 0xfffffffd05050890 */ /* 0x000fe2000fffe03f */
        /* <DEDUP_REMOVED lines=49> */
[----:B------:R-:W-:-:S02]  /*cba0*/  LOP3.LUT R32, R187, UR33, R32, 0x96, !PT ;  /* 0x00000021bb207c12 */ /* 0x000fc4000f8e9620 */
[----:B------:R-:W-:Y:S02]  /*cbb0*/  FMNMX.FTZ R7, R2, R7, !PT ;  /* 0x0000000702077209 */ /* 0x000fe40007810000 */
[----:B------:R-:W-:Y:S01]  /*cbc0*/  LOP3.LUT R154, R163, UR16, R186, 0x96, !PT ;  /* 0x00000010a39a7c12 */ /* 0x000fe2000f8e96ba */
[----:B------:R-:W-:Y:S01]  /*cbd0*/  IMAD.WIDE.U32 R32, R32, -0x326172a9, RZ ;  /* 0xcd9e8d5720207825 */ /* 0x000fe200078e00ff */
[----:B------:R-:W-:Y:S02]  /*cbe0*/  FMNMX.FTZ R7, R103, R7, !PT ;  /* 0x0000000767077209 */ /* 0x000fe40007810000 */
[----:B------:R-:W-:Y:S01]  /*cbf0*/  FMNMX.FTZ R21, R80, R21, !PT ;  /* 0x0000001550157209 */ /* 0x000fe20007810000 */
[----:B------:R-:W-:Y:S01]  /*cc00*/  IMAD.WIDE.U32 R154, R154, -0x326172a9, RZ ;  /* 0xcd9e8d579a9a7825 */ /* 0x000fe200078e00ff */
[----:B------:R-:W-:Y:S02]  /*cc10*/  FMNMX.FTZ R7, R102, R7, !PT ;  /* 0x0000000766077209 */ /* 0x000fe40007810000 */
[----:B------:R-:W-:-:S02]  /*cc20*/  FMNMX.FTZ R21, R3, R21, !PT ;  /* 0x0000001503157209 */ /* 0x000fc40007810000 */
[----:B--2---:R-:W-:Y:S01]  /*cc30*/  FMNMX.FTZ R17, R133, R244, !PT ;  /* 0x000000f485117209 */ /* 0x004fe20007810000 */
[----:B------:R-:W2:Y:S01]  /*cc40*/  SHFL.BFLY PT, R20, R7, 0x2, 0x1f ;  /* 0x0c401f0007147f89 */ /* 0x000ea200000e0000 */
        /* <DEDUP_REMOVED lines=10> */
[----:B------:R-:W-:Y:S01]  /*ccf0*/  LOP3.LUT R6, R31, UR14, R162, 0x96, !PT ;  /* 0x0000000e1f067c12 */ /* 0x000fe2000f8e96a2 */
[----:B------:R-:W3:Y:S01]  /*cd00*/  SHFL.BFLY PT, R16, R21, 0x2, 0x1f ;  /* 0x0c401f0015107f89 */ /* 0x000ee200000e0000 */
[----:B------:R-:W-:Y:S02]  /*cd10*/  LOP3.LUT R30, R29, UR12, R30, 0x96, !PT ;  /* 0x0000000c1d1e7c12 */ /* 0x000fe4000f8e961e */
[----:B------:R-:W-:Y:S01]  /*cd20*/  FMNMX.FTZ R17, R128, R17, !PT ;  /* 0x0000001180117209 */ /* 0x000fe20007810000 */
[----:B------:R-:W-:Y:S01]  /*cd30*/  IMAD.WIDE.U32 R26, R6, -0x326172a9, RZ ;  /* 0xcd9e8d57061a7825 */ /* 0x000fe200078e00ff */
[----:B------:R-:W-:-:S02]  /*cd40*/  FMNMX.FTZ R18, R12, R24, !PT ;  /* 0x000000180c127209 */ /* 0x000fc40007810000 */
[----:B--2---:R-:W-:Y:S01]  /*cd50*/  FMNMX.FTZ R20, R7, R20, !PT ;  /* 0x0000001407147209 */ /* 0x004fe20007810000 */
[----:B------:R-:W-:Y:S01]  /*cd60*/  IMAD.WIDE.U32 R30, R30, -0x326172a9, RZ ;  /* 0xcd9e8d571e1e7825 */ /* 0x000fe200078e00ff */
[----:B------:R-:W-:Y:S02]  /*cd70*/  FMNMX.FTZ R17, R126, R17, !PT ;  /* 0x000000117e117209 */ /* 0x000fe40007810000 */
[----:B------:R-:W-:Y:S01]  /*cd80*/  FMNMX.FTZ R18, R14, R18, !PT ;  /* 0x000000120e127209 */ /* 0x000fe20007810000 */
[----:B------:R-:W2:Y:S01]  /*cd90*/  SHFL.BFLY PT, R78, R20, 0x1, 0x1f ;  /* 0x0c201f00144e7f89 */ /* 0x000ea200000e0000 */
        /* <DEDUP_REMOVED lines=10> */
[----:B------:R-:W-:Y:S02]  /*ce40*/  FMNMX.FTZ R18, R124, R18, !PT ;  /* 0x000000127c127209 */ /* 0x000fe40007810000 */
[----:B------:R-:W-:Y:S01]  /*ce50*/  LOP3.LUT R28, R7, UR10, R28, 0x96, !PT ;  /* 0x0000000a071c7c12 */ /* 0x000fe2000f8e961c */
[----:B------:R-:W-:Y:S01]  /*ce60*/  IMAD.WIDE.U32 R34, R6, -0x326172a9, RZ ;  /* 0xcd9e8d5706227825 */ /* 0x000fe200078e00ff */
[----:B------:R-:W-:-:S02]  /*ce70*/  FMNMX.FTZ R17, R113, R17, !PT ;  /* 0x0000001171117209 */ /* 0x000fc40007810000 */
[----:B------:R-:W-:Y:S01]  /*ce80*/  FMNMX.FTZ R18, R125, R18, !PT ;  /* 0x000000127d127209 */ /* 0x000fe20007810000 */
[----:B------:R-:W-:Y:S01]  /*ce90*/  IMAD.WIDE.U32 R28, R28, -0x326172a9, RZ ;  /* 0xcd9e8d571c1c7825 */ /* 0x000fe200078e00ff */
[----:B---3--:R-:W-:Y:S02]  /*cea0*/  FMNMX.FTZ R16, R21, R16, !PT ;  /* 0x0000001015107209 */ /* 0x008fe40007810000 */
[----:B------:R-:W-:Y:S02]  /*ceb0*/  FMNMX.FTZ R17, R112, R17, !PT ;  /* 0x0000001170117209 */ /* 0x000fe40007810000 */
[----:B------:R-:W-:Y:S01]  /*cec0*/  FMNMX.FTZ R18, R120, R18, !PT ;  /* 0x0000001278127209 */ /* 0x000fe20007810000 */
[----:B------:R-:W3:Y:S01]  /*ced0*/  SHFL.BFLY PT, R77, R16, 0x1, 0x1f ;  /* 0x0c201f00104d7f89 */ /* 0x000ee200000e0000 */
[----:B------:R-:W-:Y:S02]  /*cee0*/  LOP3.LUT R19, R35, UR19, R28, 0x96, !PT ;  /* 0x0000001323137c12 */ /* 0x000fe4000f8e961c */
[----:B--2---:R-:W-:-:S02]  /*cef0*/  FMNMX.FTZ R78, R20, R78, !PT ;  /* 0x0000004e144e7209 */ /* 0x004fc40007810000 */
[----:B------:R-:W-:Y:S02]  /*cf00*/  FMNMX.FTZ R17, R110, R17, !PT ;  /* 0x000000116e117209 */ /* 0x000fe40007810000 */
[----:B------:R-:W-:Y:S01]  /*cf10*/  FMNMX.FTZ R18, R121, R18, !PT ;  /* 0x0000001279127209 */ /* 0x000fe20007810000 */
[----:B------:R-:W-:Y:S01]  /*cf20*/  FMUL.FTZ R148, R78, c[0x0][0x23c] ;  /* 0x00008f004e947a20 */ /* 0x000fe20000410000 */
[----:B------:R-:W-:Y:S02]  /*cf30*/  LOP3.LUT R21, R19, 0xffff, RZ, 0xc0, !PT ;  /* 0x0000ffff13157812 */ /* 0x000fe400078ec0ff */
[----:B------:R-:W-:Y:S02]  /*cf40*/  FMNMX.FTZ R17, R0, R17, !PT ;  /* 0x0000001100117209 */ /* 0x000fe40007810000 */
[----:B------:R-:W-:Y:S02]  /*cf50*/  FMNMX.FTZ R18, R108, R18, !PT ;  /* 0x000000126c127209 */ /* 0x000fe40007810000 */
[----:B------:R-:W-:-:S02]  /*cf60*/  FSETP.NEU.FTZ.AND P2, PT, R78, -INF , PT ;  /* 0xff8000004e00780b */ /* 0x000fc40003f5d000 */
[----:B------:R-:W-:Y:S02]  /*cf70*/  LOP3.LUT R20, R19, 0xff, RZ, 0xc0, !PT ;  /* 0x000000ff13147812 */ /* 0x000fe400078ec0ff */
[----:B------:R-:W-:Y:S02]  /*cf80*/  SHF.R.U32.HI R21, RZ, 0x8, R21 ;  /* 0x00000008ff157819 */ /* 0x000fe40000011615 */
[----:B------:R-:W-:Y:S02]  /*cf90*/  FMNMX.FTZ R17, R44, R17, !PT ;  /* 0x000000112c117209 */ /* 0x000fe40007810000 */
[----:B------:R-:W-:Y:S02]  /*cfa0*/  FMNMX.FTZ R18, R131, R18, !PT ;  /* 0x0000001283127209 */ /* 0x000fe40007810000 */
[----:B------:R-:W-:Y:S02]  /*cfb0*/  FSEL R148, R148, RZ, P2 ;  /* 0x000000ff94947208 */ /* 0x000fe40001000000 */
[----:B------:R-:W-:-:S02]  /*cfc0*/  PRMT R20, R20, 0x5410, R21 ;  /* 0x0000541014147816 */ /* 0x000fc40000000015 */
[--C-:B------:R-:W-:Y:S01]  /*cfd0*/  SHF.R.U32.HI R21, RZ, 0x10, R19.reuse ;  /* 0x00000010ff157819 */ /* 0x100fe20000011613 */
[--C-:B------:R-:W-:Y:S01]  /*cfe0*/  FFMA.FTZ R147, R5, c[0x0][0x23c], -R148.reuse ;  /* 0x00008f0005937a23 */ /* 0x100fe20000010894 */
[----:B------:R-:W-:Y:S01]  /*cff0*/  FMNMX.FTZ R17, R11, R17, !PT ;  /* 0x000000110b117209 */ /* 0x000fe20007810000 */
[--C-:B------:R-:W-:Y:S01]  /*d000*/  FFMA.FTZ R146, R225, c[0x0][0x23c], -R148.reuse ;  /* 0x00008f00e1927a23 */ /* 0x100fe20000010894 */
[----:B------:R-:W-:Y:S01]  /*d010*/  FMNMX.FTZ R18, R130, R18, !PT ;  /* 0x0000001282127209 */ /* 0x000fe20007810000 */
[--C-:B------:R-:W-:Y:S01]  /*d020*/  FFMA.FTZ R145, R227, c[0x0][0x23c], -R148.reuse ;  /* 0x00008f00e3917a23 */ /* 0x100fe20000010894 */
[----:B------:R-:W-:Y:S01]  /*d030*/  SHF.R.U32.HI R5, RZ, 0x18, R19 ;  /* 0x00000018ff057819 */ /* 0x000fe20000011613 */
[--C-:B------:R-:W-:Y:S01]  /*d040*/  FFMA.FTZ R144, R243, c[0x0][0x23c], -R148.reuse ;  /* 0x00008f00f3907a23 */ /* 0x100fe20000010894 */
[----:B------:R-:W-:Y:S01]  /*d050*/  LOP3.LUT R21, R21, 0xff, RZ, 0xc0, !PT ;  /* 0x000000ff15157812 */ /* 0x000fe200078ec0ff */
[----:B------:R-:W-:Y:S01]  /*d060*/  MUFU.EX2 R147, R147 ;  /* 0x0000009300937308 */ /* 0x000fe20000000800 */
[----:B------:R-:W-:Y:S01]  /*d070*/  FMNMX.FTZ R17, R40, R17, !PT ;  /* 0x0000001128117209 */ /* 0x000fe20007810000 */
[--C-:B------:R-:W-:Y:S01]  /*d080*/  FFMA.FTZ R160, R160, c[0x0][0x23c], -R148.reuse ;  /* 0x00008f00a0a07a23 */ /* 0x100fe20000010894 */
[----:B------:R-:W-:Y:S01]  /*d090*/  FMNMX.FTZ R18, R123, R18, !PT ;  /* 0x000000127b127209 */ /* 0x000fe20007810000 */
[--C-:B------:R-:W-:Y:S01]  /*d0a0*/  FFMA.FTZ R159, R159, c[0x0][0x23c], -R148.reuse ;  /* 0x00008f009f9f7a23 */ /* 0x100fe20000010894 */
[----:B------:R-:W-:Y:S01]  /*d0b0*/  PRMT R21, R21, 0x5410, R5 ;  /* 0x0000541015157816 */ /* 0x000fe20000000005 */
[--C-:B------:R-:W-:Y:S01]  /*d0c0*/  FFMA.FTZ R132, R132, c[0x0][0x23c], -R148.reuse ;  /* 0x00008f0084847a23 */ /* 0x100fe20000010894 */
[----:B------:R-:W-:Y:S01]  /*d0d0*/  FMNMX.FTZ R17, R41, R17, !PT ;  /* 0x0000001129117209 */ /* 0x000fe20007810000 */
[----:B------:R-:W-:Y:S01]  /*d0e0*/  MUFU.EX2 R146, R146 ;  /* 0x0000009200927308 */ /* 0x000fe20000000800 */
[----:B------:R-:W-:Y:S01]  /*d0f0*/  FMNMX.FTZ R5, R106, R18, !PT ;  /* 0x000000126a057209 */ /* 0x000fe20007810000 */
[--C-:B------:R-:W-:Y:S01]  /*d100*/  FFMA.FTZ R156, R156, c[0x0][0x23c], -R148.reuse ;  /* 0x00008f009c9c7a23 */ /* 0x100fe20000010894 */
[----:B---3--:R-:W-:Y:S01]  /*d110*/  FMNMX.FTZ R77, R16, R77, !PT ;  /* 0x0000004d104d7209 */ /* 0x008fe20007810000 */
[--C-:B------:R-:W-:Y:S01]  /*d120*/  FFMA.FTZ R165, R165, c[0x0][0x23c], -R148.reuse ;  /* 0x00008f00a5a57a23 */ /* 0x100fe20000010894 */
[----:B------:R-:W-:Y:S01]  /*d130*/  FMNMX.FTZ R17, R36, R17, !PT ;  /* 0x0000001124117209 */ /* 0x000fe20007810000 */
[--C-:B------:R-:W-:Y:S01]  /*d140*/  FFMA.FTZ R250, R94, c[0x0][0x23c], -R148.reuse ;  /* 0x00008f005efa7a23 */ /* 0x100fe20000010894 */
[----:B------:R-:W-:Y:S01]  /*d150*/  FMNMX.FTZ R16, R104, R5, !PT ;  /* 0x0000000568107209 */ /* 0x000fe20007810000 */
[----:B------:R-:W-:Y:S01]  /*d160*/  FMUL.FTZ R143, R77, c[0x0][0x23c] ;  /* 0x00008f004d8f7a20 */ /* 0x000fe20000410000 */
[----:B------:R-:W-:Y:S01]  /*d170*/  FSEL R5, R78, RZ, P2 ;  /* 0x000000ff4e057208 */ /* 0x000fe20001000000 */
[----:B------:R-:W-:Y:S01]  /*d180*/  MUFU.EX2 R145, R145 ;  /* 0x0000009100917308 */ /* 0x000fe20000000800 */
[----:B------:R-:W-:Y:S01]  /*d190*/  FMNMX.FTZ R17, R48, R17, !PT ;  /* 0x0000001130117209 */ /* 0x000fe20007810000 */
[--C-:B------:R-:W-:Y:S01]  /*d1a0*/  FFMA.FTZ R103, R103, c[0x0][0x23c], -R148.reuse ;  /* 0x00008f0067677a23 */ /* 0x100fe20000010894 */
[----:B------:R-:W-:Y:S01]  /*d1b0*/  FMNMX.FTZ R16, R75, R16, !PT ;  /* 0x000000104b107209 */ /* 0x000fe20007810000 */
[----:B------:R-:W-:Y:S01]  /*d1c0*/  FADD.FTZ R5, R13, -R5 ;  /* 0x800000050d057221 */ /* 0x000fe20000010000 */
[----:B------:R-:W-:Y:S01]  /*d1d0*/  FMNMX.FTZ R13, R45, R17, !PT ;  /* 0x000000112d0d7209 */ /* 0x000fe20007810000 */
[----:B------:R-:W-:Y:S01]  /*d1e0*/  FFMA.FTZ R102, R102, c[0x0][0x23c], -R148 ;  /* 0x00008f0066667a23 */ /* 0x000fe20000010894 */
[----:B------:R-:W-:Y:S01]  /*d1f0*/  FSETP.NEU.FTZ.AND P1, PT, R77, -INF , PT ;  /* 0xff8000004d00780b */ /* 0x000fe20003f3d000 */
[----:B------:R-:W-:Y:S01]  /*d200*/  MUFU.EX2 R144, R144 ;  /* 0x0000009000907308 */ /* 0x000fe20000000800 */
[----:B------:R-:W-:Y:S01]  /*d210*/  FMNMX.FTZ R13, R37, R13, !PT ;  /* 0x0000000d250d7209 */ /* 0x000fe20007810000 */
[----:B------:R-:W-:Y:S01]  /*d220*/  FMUL.FTZ R5, R5, c[0x0][0x23c] ;  /* 0x00008f0005057a20 */ /* 0x000fe20000410000 */
[----:B------:R-:W-:-:S02]  /*d230*/  FMNMX.FTZ R16, R74, R16, !PT ;  /* 0x000000104a107209 */ /* 0x000fc40007810000 */
[----:B------:R-:W-:Y:S02]  /*d240*/  FMNMX.FTZ R13, R49, R13, !PT ;  /* 0x0000000d310d7209 */ /* 0x000fe40007810000 */
[----:B------:R-:W-:Y:S01]  /*d250*/  FSEL R149, R77, RZ, P1 ;  /* 0x000000ff4d957208 */ /* 0x000fe20000800000 */
[----:B------:R-:W2:Y:S01]  /*d260*/  MUFU.EX2 R150, R5 ;  /* 0x0000000500967308 */ /* 0x000ea20000000800 */
[----:B------:R-:W-:Y:S02]  /*d270*/  FMNMX.FTZ R25, R52, R13, !PT ;  /* 0x0000000d34197209 */ /* 0x000fe40007810000 */
[----:B------:R-:W-:Y:S01]  /*d280*/  FMNMX.FTZ R16, R60, R16, !PT ;  /* 0x000000103c107209 */ /* 0x000fe20007810000 */
[----:B------:R-:W-:Y:S01]  /*d290*/  FADD.FTZ R149, R8, -R149 ;  /* 0x8000009508957221 */ /* 0x000fe20000010000 */
[----:B------:R-:W-:Y:S02]  /*d2a0*/  FMNMX.FTZ R25, R50, R25, !PT ;  /* 0x0000001932197209 */ /* 0x000fe40007810000 */
[----:B------:R-:W-:Y:S01]  /*d2b0*/  FMNMX.FTZ R8, R59, R16, !PT ;  /* 0x000000103b087209 */ /* 0x000fe20007810000 */
[----:B------:R-:W-:Y:S01]  /*d2c0*/  FMUL.FTZ R149, R149, c[0x0][0x23c] ;  /* 0x00008f0095957a20 */ /* 0x000fe20000410000 */
[----:B------:R-:W-:Y:S01]  /*d2d0*/  FMNMX.FTZ R25, R53, R25, !PT ;  /* 0x0000001935197209 */ /* 0x000fe20007810000 */
[----:B------:R-:W-:Y:S01]  /*d2e0*/  LDSM.16.MT88.4 R16, [R231+0x4000] ;  /* 0x00400000e710783b */ /* 0x000fe20000004200 */
[----:B------:R-:W-:Y:S01]  /*d2f0*/  FMNMX.FTZ R8, R58, R8, !PT ;  /* 0x000000083a087209 */ /* 0x000fe20007810000 */
[----:B------:R-:W-:Y:S01]  /*d300*/  MUFU.EX2 R160, R160 ;  /* 0x000000a000a07308 */ /* 0x000fe20000000800 */
[----:B------:R-:W-:-:S02]  /*d310*/  FMNMX.FTZ R25, R54, R25, !PT ;  /* 0x0000001936197209 */ /* 0x000fc40007810000 */
[----:B------:R-:W-:Y:S01]  /*d320*/  FSEL R143, R143, RZ, P1 ;  /* 0x000000ff8f8f7208 */ /* 0x000fe20000800000 */
[----:B--2---:R-:W-:Y:S01]  /*d330*/  FMUL.FTZ R204, R204, R150 ;  /* 0x00000096cccc7220 */ /* 0x004fe20000410000 */
[----:B------:R-:W-:Y:S01]  /*d340*/  FMNMX.FTZ R8, R51, R8, !PT ;  /* 0x0000000833087209 */ /* 0x000fe20007810000 */
[----:B------:R-:W-:Y:S01]  /*d350*/  FMUL.FTZ R205, R205, R150 ;  /* 0x00000096cdcd7220 */ /* 0x000fe20000410000 */
        /* <DEDUP_REMOVED lines=9> */
[----:B------:R-:W-:Y:S01]  /*d3f0*/  FFMA.FTZ R141, R171, c[0x0][0x23c], -R143 ;  /* 0x00008f00ab8d7a23 */ /* 0x000fe2000001088f */
[----:B------:R-:W-:Y:S01]  /*d400*/  FMNMX.FTZ R8, R43, R8, !PT ;  /* 0x000000082b087209 */ /* 0x000fe20007810000 */
[-C--:B------:R-:W-:Y:S01]  /*d410*/  FMUL.FTZ R200, R200, R150.reuse ;  /* 0x00000096c8c87220 */ /* 0x080fe20000410000 */
[----:B------:R-:W-:Y:S01]  /*d420*/  LOP3.LUT R23, R34, 0xffff, RZ, 0xc0, !PT ;  /* 0x0000ffff22177812 */ /* 0x000fe200078ec0ff */
[-C--:B------:R-:W-:Y:S01]  /*d430*/  FMUL.FTZ R201, R201, R150.reuse ;  /* 0x00000096c9c97220 */ /* 0x080fe20000410000 */
[--C-:B------:R-:W-:Y:S01]  /*d440*/  SHF.R.U32.HI R6, RZ, 0x10, R34.reuse ;  /* 0x00000010ff067819 */ /* 0x100fe20000011622 */
[----:B------:R-:W2:Y:S01]  /*d450*/  MUFU.EX2 R138, R138 ;  /* 0x0000008a008a7308 */ /* 0x000ea20000000800 */
[----:B------:R-:W-:Y:S01]  /*d460*/  FMNMX.FTZ R25, R62, R25, !PT ;  /* 0x000000193e197209 */ /* 0x000fe20007810000 */
[----:B------:R-:W-:Y:S01]  /*d470*/  FMUL.FTZ R196, R196, R150 ;  /* 0x00000096c4c47220 */ /* 0x000fe20000410000 */
[----:B------:R-:W-:Y:S01]  /*d480*/  FMNMX.FTZ R8, R42, R8, !PT ;  /* 0x000000082a087209 */ /* 0x000fe20007810000 */
[-C--:B------:R-:W-:Y:S01]  /*d490*/  FMUL.FTZ R197, R197, R150.reuse ;  /* 0x00000096c5c57220 */ /* 0x080fe20000410000 */
[----:B------:R-:W-:Y:S01]  /*d4a0*/  LOP3.LUT R7, R34, 0xff, RZ, 0xc0, !PT ;  /* 0x000000ff22077812 */ /* 0x000fe200078ec0ff */
[-C--:B------:R-:W-:Y:S01]  /*d4b0*/  FMUL.FTZ R192, R192, R150.reuse ;  /* 0x00000096c0c07220 */ /* 0x080fe20000410000 */
[----:B------:R-:W-:Y:S01]  /*d4c0*/  SHF.R.U32.HI R23, RZ, 0x8, R23 ;  /* 0x00000008ff177819 */ /* 0x000fe20000011617 */
[----:B------:R-:W-:Y:S01]  /*d4d0*/  MUFU.EX2 R142, R142 ;  /* 0x0000008e008e7308 */ /* 0x000fe20000000800 */
[----:B------:R-:W-:Y:S01]  /*d4e0*/  SHF.R.U32.HI R22, RZ, 0x18, R34 ;  /* 0x00000018ff167819 */ /* 0x000fe20000011622 */
[----:B------:R-:W-:Y:S01]  /*d4f0*/  FMUL.FTZ R193, R193, R150 ;  /* 0x00000096c1c17220 */ /* 0x000fe20000410000 */
[----:B------:R-:W-:Y:S01]  /*d500*/  LOP3.LUT R6, R6, 0xff, RZ, 0xc0, !PT ;  /* 0x000000ff06067812 */ /* 0x000fe200078ec0ff */
[--C-:B------:R-:W-:Y:S01]  /*d510*/  FFMA.FTZ R157, R157, c[0x0][0x23c], -R143.reuse ;  /* 0x00008f009d9d7a23 */ /* 0x100fe2000001088f */
[----:B-1----:R-:W-:Y:S01]  /*d520*/  PRMT R136, R136, 0x7054, R136 ;  /* 0x0000705488887816 */ /* 0x002fe20000000088 */
[----:B------:R-:W-:Y:S01]  /*d530*/  FFMA.FTZ R168, R168, c[0x0][0x23c], -R143 ;  /* 0x00008f00a8a87a23 */ /* 0x000fe2000001088f */
[----:B------:R-:W-:Y:S01]  /*d540*/  FMNMX.FTZ R25, R61, R25, !PT ;  /* 0x000000193d197209 */ /* 0x000fe20007810000 */
[----:B------:R-:W-:Y:S01]  /*d550*/  MUFU.EX2 R141, R141 ;  /* 0x0000008d008d7308 */ /* 0x000fe20000000800 */
[----:B------:R-:W-:Y:S01]  /*d560*/  FMNMX.FTZ R8, R39, R8, !PT ;  /* 0x0000000827087209 */ /* 0x000fe20007810000 */
[--C-:B------:R-:W-:Y:S01]  /*d570*/  HSET2.LE.AND R20, R20, R136.reuse, PT ;  /* 0x0000008814147233 */ /* 0x100fe20003803000 */
[----:B------:R-:W-:Y:S01]  /*d580*/  PRMT R7, R7, 0x5410, R23 ;  /* 0x0000541007077816 */ /* 0x000fe20000000017 */
[--C-:B------:R-:W-:Y:S01]  /*d590*/  HSET2.LE.AND R21, R21, R136.reuse, PT ;  /* 0x0000008815157233 */ /* 0x100fe20003803000 */
[----:B------:R-:W-:Y:S01]  /*d5a0*/  PRMT R6, R6, 0x5410, R22 ;  /* 0x0000541006067816 */ /* 0x000fe20000000016 */
[--C-:B------:R-:W-:Y:S01]  /*d5b0*/  FFMA.FTZ R134, R134, c[0x0][0x23c], -R143.reuse ;  /* 0x00008f0086867a23 */ /* 0x100fe2000001088f */
[----:B------:R-:W-:Y:S01]  /*d5c0*/  F2FP.BF16.PACK_AB R13, R146, R147 ;  /* 0x00000093920d723e */ /* 0x000fe200000010ff */
[--C-:B------:R-:W-:Y:S01]  /*d5d0*/  HSET2.LE.AND R7, R7, R136.reuse, PT ;  /* 0x0000008807077233 */ /* 0x100fe20003803000 */
[----:B------:R-:W-:Y:S01]  /*d5e0*/  FMNMX.FTZ R25, R69, R25, !PT ;  /* 0x0000001945197209 */ /* 0x000fe20007810000 */
[----:B------:R-:W-:Y:S01]  /*d5f0*/  HSET2.LE.AND R6, R6, R136, PT ;  /* 0x0000008806067233 */ /* 0x000fe20003803000 */
[----:B------:R-:W-:Y:S01]  /*d600*/  FMNMX.FTZ R8, R38, R8, !PT ;  /* 0x0000000826087209 */ /* 0x000fe20007810000 */
[----:B------:R-:W1:Y:S01]  /*d610*/  MUFU.EX2 R149, R149 ;  /* 0x0000009500957308 */ /* 0x000e620000000800 */
[----:B------:R-:W-:Y:S01]  /*d620*/  F2FP.BF16.PACK_AB R22, R144, R145 ;  /* 0x000000919016723e */ /* 0x000fe200000010ff */
[--C-:B------:R-:W-:Y:S01]  /*d630*/  FFMA.FTZ R129, R129, c[0x0][0x23c], -R143.reuse ;  /* 0x00008f0081817a23 */ /* 0x100fe2000001088f */
[----:B--2---:R-:W-:Y:S01]  /*d640*/  F2FP.BF16.PACK_AB R23, R138, R140 ;  /* 0x0000008c8a17723e */ /* 0x004fe200000010ff */
[--C-:B------:R-:W-:Y:S01]  /*d650*/  FFMA.FTZ R164, R164, c[0x0][0x23c], -R143.reuse ;  /* 0x00008f00a4a47a23 */ /* 0x100fe2000001088f */
[----:B------:R-:W-:Y:S01]  /*d660*/  LOP3.LUT R20, R20, R13, RZ, 0xc0, !PT ;  /* 0x0000000d14147212 */ /* 0x000fe200078ec0ff */
[--C-:B------:R-:W-:Y:S01]  /*d670*/  FFMA.FTZ R161, R161, c[0x0][0x23c], -R143.reuse ;  /* 0x00008f00a1a17a23 */ /* 0x100fe2000001088f */
[----:B------:R-:W-:Y:S01]  /*d680*/  FMNMX.FTZ R8, R65, R8, !PT ;  /* 0x0000000841087209 */ /* 0x000fe20007810000 */
[----:B------:R-:W2:Y:S01]  /*d690*/  SHFL.BFLY PT, R13, R25, 0x2, 0x1f ;  /* 0x0c401f00190d7f89 */ /* 0x000ea200000e0000 */
[----:B------:R-:W-:Y:S01]  /*d6a0*/  LOP3.LUT R22, R7, R22, RZ, 0xc0, !PT ;  /* 0x0000001607167212 */ /* 0x000fe200078ec0ff */
[----:B------:R-:W-:Y:S01]  /*d6b0*/  MUFU.EX2 R157, R157 ;  /* 0x0000009d009d7308 */ /* 0x000fe20000000800 */
[----:B------:R-:W-:Y:S01]  /*d6c0*/  LOP3.LUT R23, R6, R23, RZ, 0xc0, !PT ;  /* 0x0000001706177212 */ /* 0x000fe200078ec0ff */
[--C-:B------:R-:W-:Y:S01]  /*d6d0*/  FFMA.FTZ R115, R115, c[0x0][0x23c], -R143.reuse ;  /* 0x00008f0073737a23 */ /* 0x100fe2000001088f */
[----:B------:R-:W3:Y:S01]  /*d6e0*/  LDSM.16.MT88.4 R4, [R240+0x4000] ;  /* 0x00400000f004783b */ /* 0x000ee20000004200 */
[----:B------:R-:W-:Y:S01]  /*d6f0*/  FMNMX.FTZ R8, R64, R8, !PT ;  /* 0x0000000840087209 */ /* 0x000fe20007810000 */
[----:B------:R-:W-:Y:S01]  /*d700*/  FFMA.FTZ R158, R158, c[0x0][0x23c], -R143 ;  /* 0x00008f009e9e7a23 */ /* 0x000fe2000001088f */
[----:B------:R-:W-:Y:S01]  /*d710*/  LOP3.LUT R172, R189, R9, RZ, 0x3c, !PT ;  /* 0x00000009bdac7212 */ /* 0x000fe200078e3cff */
[-C--:B-1----:R-:W-:Y:S01]  /*d720*/  FMUL.FTZ R206, R206, R149.reuse ;  /* 0x00000095cece7220 */ /* 0x082fe20000410000 */
[----:B------:R-:W-:Y:S01]  /*d730*/  FMNMX.FTZ R8, R63, R8, !PT ;  /* 0x000000083f087209 */ /* 0x000fe20007810000 */
[----:B------:R-:W-:Y:S01]  /*d740*/  FMUL.FTZ R207, R207, R149 ;  /* 0x00000095cfcf7220 */ /* 0x000fe20000410000 */
[----:B------:R-:W-:Y:S01]  /*d750*/  F2FP.BF16.PACK_AB R27, R141, R142 ;  /* 0x0000008e8d1b723e */ /* 0x000fe200000010ff */
[----:B------:R-:W-:Y:S01]  /*d760*/  IMAD.WIDE.U32 R172, R172, -0x2daee0ad, RZ ;  /* 0xd2511f53acac7825 */ /* 0x000fe200078e00ff */
[----:B------:R-:W-:Y:S01]  /*d770*/  FMNMX.FTZ R8, R67, R8, !PT ;  /* 0x0000000843087209 */ /* 0x000fe20007810000 */
[----:B------:R-:W-:Y:S01]  /*d780*/  MUFU.EX2 R168, R168 ;  /* 0x000000a800a87308 */ /* 0x000fe20000000800 */
[----:B------:R-:W-:Y:S01]  /*d790*/  LOP3.LUT R21, R21, R27, RZ, 0xc0, !PT ;  /* 0x0000001b15157212 */ /* 0x000fe200078ec0ff */
[-C--:B------:R-:W-:Y:S01]  /*d7a0*/  FMUL.FTZ R202, R202, R149.reuse ;  /* 0x00000095caca7220 */ /* 0x080fe20000410000 */
[----:B------:R-:W-:Y:S01]  /*d7b0*/  FMNMX.FTZ R8, R66, R8, !PT ;  /* 0x0000000842087209 */ /* 0x000fe20007810000 */
[-C--:B------:R-:W-:Y:S01]  /*d7c0*/  FMUL.FTZ R203, R203, R149.reuse ;  /* 0x00000095cbcb7220 */ /* 0x080fe20000410000 */
[----:B------:R-:W-:Y:S01]  /*d7d0*/  LOP3.LUT R190, R173, UR16, R186, 0x96, !PT ;  /* 0x00000010adbe7c12 */ /* 0x000fe2000f8e96ba */
[-C--:B------:R-:W-:Y:S01]  /*d7e0*/  FMUL.FTZ R198, R198, R149.reuse ;  /* 0x00000095c6c67220 */ /* 0x080fe20000410000 */
[----:B------:R-:W-:Y:S01]  /*d7f0*/  FMNMX.FTZ R8, R68, R8, !PT ;  /* 0x0000000844087209 */ /* 0x000fe20007810000 */
[----:B------:R-:W-:Y:S01]  /*d800*/  FMUL.FTZ R199, R199, R149 ;  /* 0x00000095c7c77220 */ /* 0x000fe20000410000 */
[----:B--2---:R-:W-:Y:S01]  /*d810*/  FMNMX.FTZ R25, R25, R13, !PT ;  /* 0x0000000d19197209 */ /* 0x004fe20007810000 */
[----:B------:R-:W-:Y:S01]  /*d820*/  IMAD.WIDE.U32 R190, R190, -0x326172a9, RZ ;  /* 0xcd9e8d57bebe7825 */ /* 0x000fe200078e00ff */
[----:B------:R-:W-:Y:S01]  /*d830*/  LOP3.LUT R27, R33, UR17, R188, 0x96, !PT ;  /* 0x00000011211b7c12 */ /* 0x000fe2000f8e96bc */
[----:B------:R-:W1:Y:S01]  /*d840*/  SHFL.BFLY PT, R13, R8, 0x2, 0x1f ;  /* 0x0c401f00080d7f89 */ /* 0x000e6200000e0000 */
[C---:B------:R-:W-:Y:S01]  /*d850*/  HMMA.16816.F32.BF16 R204, R20.reuse, R16, R204 ;  /* 0x0000001014cc723c */ /* 0x040fe200000418cc */
[-C--:B------:R-:W-:Y:S01]  /*d860*/  FMUL.FTZ R194, R194, R149.reuse ;  /* 0x00000095c2c27220 */ /* 0x080fe20000410000 */
[----:B------:R-:W-:Y:S01]  /*d870*/  LOP3.LUT R32, R191, UR15, R32, 0x96, !PT ;  /* 0x0000000fbf207c12 */ /* 0x000fe2000f8e9620 */
[----:B------:R-:W-:Y:S01]  /*d880*/  FMUL.FTZ R195, R195, R149 ;  /* 0x00000095c3c37220 */ /* 0x000fe20000410000 */
[----:B------:R-:W2:Y:S01]  /*d890*/  SHFL.BFLY PT, R163, R25, 0x1, 0x1f ;  /* 0x0c201f0019a37f89 */ /* 0x000ea200000e0000 */
[----:B------:R-:W-:Y:S01]  /*d8a0*/  IMAD.WIDE.U32 R226, R27, -0x2daee0ad, RZ ;  /* 0xd2511f531be27825 */ /* 0x000fe200078e00ff */
[----:B------:R-:W-:Y:S02]  /*d8b0*/  MUFU.EX2 R159, R159 ;  /* 0x0000009f009f7308 */ /* 0x000fe40000000800 */
[----:B------:R-:W-:Y:S01]  /*d8c0*/  HMMA.16816.F32.BF16 R200, R20, R18, R200 ;  /* 0x0000001214c8723c */ /* 0x000fe200000418c8 */
[----:B------:R-:W-:-:S04]  /*d8d0*/  IMAD.WIDE.U32 R32, R32, -0x2daee0ad, RZ ;  /* 0xd2511f5320207825 */ /* 0x000fc800078e00ff */
[--C-:B------:R-:W-:Y:S01]  /*d8e0*/  FFMA.FTZ R107, R107, c[0x0][0x23c], -R143.reuse ;  /* 0x00008f006b6b7a23 */ /* 0x100fe2000001088f */
[----:B------:R-:W-:Y:S01]  /*d8f0*/  LOP3.LUT R226, R33, UR12, R226, 0x96, !PT ;  /* 0x0000000c21e27c12 */ /* 0x000fe2000f8e96e2 */
[----:B------:R-:W-:Y:S01]  /*d900*/  MUFU.EX2 R132, R132 ;  /* 0x0000008400847308 */ /* 0x000fe20000000800 */
[--C-:B------:R-:W-:Y:S01]  /*d910*/  FFMA.FTZ R105, R105, c[0x0][0x23c], -R143.reuse ;  /* 0x00008f0069697a23 */ /* 0x100fe2000001088f */
[C---:B---3--:R-:W-:Y:S01]  /*d920*/  HMMA.16816.F32.BF16 R196, R20.reuse, R4, R196 ;  /* 0x0000000414c4723c */ /* 0x048fe200000418c4 */
[--C-:B------:R-:W-:Y:S02]  /*d930*/  FFMA.FTZ R111, R111, c[0x0][0x23c], -R143.reuse ;  /* 0x00008f006f6f7a23 */ /* 0x100fe4000001088f */
[--C-:B------:R-:W-:Y:S02]  /*d940*/  FFMA.FTZ R109, R109, c[0x0][0x23c], -R143.reuse ;  /* 0x00008f006d6d7a23 */ /* 0x100fe4000001088f */
[--C-:B------:R-:W-:Y:S01]  /*d950*/  FFMA.FTZ R71, R71, c[0x0][0x23c], -R143.reuse ;  /* 0x00008f0047477a23 */ /* 0x100fe2000001088f */
[----:B-1----:R-:W-:Y:S01]  /*d960*/  FMNMX.FTZ R13, R8, R13, !PT ;  /* 0x0000000d080d7209 */ /* 0x002fe20007810000 */
[----:B------:R-:W-:Y:S01]  /*d970*/  MUFU.EX2 R156, R156 ;  /* 0x0000009c009c7308 */ /* 0x000fe20000000800 */
[----:B------:R-:W-:Y:S01]  /*d980*/  HMMA.16816.F32.BF16 R192, R20, R6, R192 ;  /* 0x0000000614c0723c */ /* 0x000fe200000418c0 */
[----:B------:R-:W-:-:S02]  /*d990*/  FFMA.FTZ R70, R70, c[0x0][0x23c], -R143 ;  /* 0x00008f0046467a23 */ /* 0x000fc4000001088f */
[----:B------:R-:W1:Y:S01]  /*d9a0*/  SHFL.BFLY PT, R8, R13, 0x1, 0x1f ;  /* 0x0c201f000d087f89 */ /* 0x000e6200000e0000 */
[----:B--2---:R-:W-:Y:S01]  /*d9b0*/  FMNMX.FTZ R163, R25, R163, !PT ;  /* 0x000000a319a37209 */ /* 0x004fe20007810000 */
[----:B------:R-:W-:Y:S01]  /*d9c0*/  FFMA.FTZ R89, R89, c[0x0][0x23c], -R143 ;  /* 0x00008f0059597a23 */ /* 0x000fe2000001088f */
[----:B------:R-:W-:Y:S01]  /*d9d0*/  LOP3.LUT R25, R29, UR9, R30, 0x96, !PT ;  /* 0x000000091d197c12 */ /* 0x000fe2000f8e961e */
[----:B------:R-:W-:Y:S01]  /*d9e0*/  MUFU.EX2 R134, R134 ;  /* 0x0000008600867308 */ /* 0x000fe20000000800 */
[----:B------:R-:W-:Y:S01]  /*d9f0*/  LOP3.LUT R20, R227, UR14, R172, 0x96, !PT ;  /* 0x0000000ee3147c12 */ /* 0x000fe2000f8e96ac */
[----:B------:R-:W-:Y:S01]  /*da00*/  IMAD.WIDE.U32 R226, R226, -0x326172a9, RZ ;  /* 0xcd9e8d57e2e27825 */ /* 0x000fe200078e00ff */
[----:B------:R-:W-:-:S03]  /*da10*/  FSETP.NEU.FTZ.AND P2, PT, R163, -INF , PT ;  /* 0xff800000a300780b */ /* 0x000fc60003f5d000 */
[----:B------:R-:W-:Y:S01]  /*da20*/  IMAD.WIDE.U32 R224, R20, -0x326172a9, RZ ;  /* 0xcd9e8d5714e07825 */ /* 0x000fe200078e00ff */
[C---:B------:R-:W-:Y:S01]  /*da30*/  FSEL R23, R163.reuse, RZ, P2 ;  /* 0x000000ffa3177208 */ /* 0x040fe20001000000 */
[----:B------:R-:W-:Y:S02]  /*da40*/  MUFU.EX2 R129, R129 ;  /* 0x0000008100817308 */ /* 0x000fe40000000800 */
[----:B------:R-:W-:Y:S01]  /*da50*/  FMUL.FTZ R174, R163, c[0x0][0x23c] ;  /* 0x00008f00a3ae7a20 */ /* 0x000fe20000410000 */
[----:B------:R-:W-:Y:S01]  /*da60*/  LOP3.LUT R20, R225, UR13, R190, 0x96, !PT ;  /* 0x0000000de1147c12 */ /* 0x000fe2000f8e96be */
[----:B------:R-:W-:Y:S01]  /*da70*/  IMAD.WIDE.U32 R30, R25, -0x2daee0ad, RZ ;  /* 0xd2511f53191e7825 */ /* 0x000fe200078e00ff */
[----:B------:R-:W-:Y:S02]  /*da80*/  LOP3.LUT R224, R227, UR11, R224, 0x96, !PT ;  /* 0x0000000be3e07c12 */ /* 0x000fe4000f8e96e0 */
[----:B------:R-:W-:Y:S01]  /*da90*/  FSEL R174, R174, RZ, P2 ;  /* 0x000000ffaeae7208 */ /* 0x000fe20001000000 */
[----:B------:R-:W-:Y:S01]  /*daa0*/  IMAD.WIDE.U32 R20, R20, -0x2daee0ad, RZ ;  /* 0xd2511f5314147825 */ /* 0x000fe200078e00ff */
[----:B------:R-:W-:Y:S01]  /*dab0*/  SHF.R.U32.HI R33, RZ, 0x18, R30 ;  /* 0x00000018ff217819 */ /* 0x000fe2000001161e */
[----:B------:R-:W-:Y:S01]  /*dac0*/  MUFU.EX2 R165, R165 ;  /* 0x000000a500a57308 */ /* 0x000fe20000000800 */
[----:B------:R-:W-:Y:S01]  /*dad0*/  LOP3.LUT R34, R30, 0xff, RZ, 0xc0, !PT ;  /* 0x000000ff1e227812 */ /* 0x000fe200078ec0ff */
[----:B------:R-:W-:Y:S01]  /*dae0*/  IMAD.WIDE.U32 R224, R224, -0x2daee0ad, RZ ;  /* 0xd2511f53e0e07825 */ /* 0x000fe200078e00ff */
[----:B------:R-:W-:-:S02]  /*daf0*/  LOP3.LUT R245, R21, UR10, R32, 0x96, !PT ;  /* 0x0000000a15f57c12 */ /* 0x000fc4000f8e9620 */
[----:B-1----:R-:W-:Y:S01]  /*db00*/  FMNMX.FTZ R8, R13, R8, !PT ;  /* 0x000000080d087209 */ /* 0x002fe20007810000 */
[----:B------:R-:W-:Y:S01]  /*db10*/  FFMA.FTZ R167, R244, c[0x0][0x23c], -R174 ;  /* 0x00008f00f4a77a23 */ /* 0x000fe200000108ae */
[----:B------:R-:W-:Y:S01]  /*db20*/  LOP3.LUT R20, R225, UR8, R20, 0x96, !PT ;  /* 0x00000008e1147c12 */ /* 0x000fe2000f8e9614 */
[----:B------:R-:W-:Y:S01]  /*db30*/  IMAD.WIDE.U32 R244, R245, -0x326172a9, RZ ;  /* 0xcd9e8d57f5f47825 */ /* 0x000fe200078e00ff */
[----:B------:R-:W-:Y:S01]  /*db40*/  FSETP.NEU.FTZ.AND P1, PT, R8, -INF , PT ;  /* 0xff8000000800780b */ /* 0x000fe20003f3d000 */
[----:B------:R-:W-:Y:S01]  /*db50*/  MUFU.EX2 R164, R164 ;  /* 0x000000a400a47308 */ /* 0x000fe20000000800 */
[----:B------:R-:W-:Y:S01]  /*db60*/  LOP3.LUT R32, R31, UR18, R26, 0x96, !PT ;  /* 0x000000121f207c12 */ /* 0x000fe2000f8e961a */
[----:B------:R-:W-:-:S03]  /*db70*/  IMAD.WIDE.U32 R28, R20, -0x326172a9, RZ ;  /* 0xcd9e8d57141c7825 */ /* 0x000fc600078e00ff */
[----:B------:R-:W-:Y:S01]  /*db80*/  LOP3.LUT R189, R32, 0xffff, RZ, 0xc0, !PT ;  /* 0x0000ffff20bd7812 */ /* 0x000fe200078ec0ff */
[----:B------:R-:W-:Y:S01]  /*db90*/  FFMA.FTZ R151, R15, c[0x0][0x23c], -R174 ;  /* 0x00008f000f977a23 */ /* 0x000fe200000108ae */
[----:B------:R-:W-:Y:S01]  /*dba0*/  SHF.R.U32.HI R21, RZ, 0x10, R28 ;  /* 0x00000010ff157819 */ /* 0x000fe2000001161c */
[----:B------:R-:W-:Y:S01]  /*dbb0*/  FMUL.FTZ R175, R8, c[0x0][0x23c] ;  /* 0x00008f0008af7a20 */ /* 0x000fe20000410000 */
[----:B------:R-:W-:Y:S01]  /*dbc0*/  LOP3.LUT R20, R28, 0xffff, RZ, 0xc0, !PT ;  /* 0x0000ffff1c147812 */ /* 0x000fe200078ec0ff */
[--C-:B------:R-:W-:Y:S01]  /*dbd0*/  FFMA.FTZ R139, R139, c[0x0][0x23c], -R174.reuse ;  /* 0x00008f008b8b7a23 */ /* 0x100fe200000108ae */
[----:B------:R-:W-:Y:S01]  /*dbe0*/  LOP3.LUT R13, R21, 0xff, RZ, 0xc0, !PT ;  /* 0x000000ff150d7812 */ /* 0x000fe200078ec0ff */
[----:B------:R-:W-:Y:S01]  /*dbf0*/  FFMA.FTZ R152, R152, c[0x0][0x23c], -R174 ;  /* 0x00008f0098987a23 */ /* 0x000fe200000108ae */
[----:B------:R-:W-:Y:S01]  /*dc00*/  SHF.R.U32.HI R21, RZ, 0x18, R28 ;  /* 0x00000018ff157819 */ /* 0x000fe2000001161c */
[----:B------:R-:W-:Y:S01]  /*dc10*/  MUFU.EX2 R167, R167 ;  /* 0x000000a700a77308 */ /* 0x000fe20000000800 */
[----:B------:R-:W-:Y:S01]  /*dc20*/  SHF.R.U32.HI R20, RZ, 0x8, R20 ;  /* 0x00000008ff147819 */ /* 0x000fe20000011614 */
[--C-:B------:R-:W-:Y:S01]  /*dc30*/  FFMA.FTZ R127, R127, c[0x0][0x23c], -R174.reuse ;  /* 0x00008f007f7f7a23 */ /* 0x100fe200000108ae */
[----:B------:R-:W-:Y:S01]  /*dc40*/  LOP3.LUT R22, R28, 0xff, RZ, 0xc0, !PT ;  /* 0x000000ff1c167812 */ /* 0x000fe200078ec0ff */
[--C-:B------:R-:W-:Y:S01]  /*dc50*/  FFMA.FTZ R122, R122, c[0x0][0x23c], -R174.reuse ;  /* 0x00008f007a7a7a23 */ /* 0x100fe200000108ae */
[----:B------:R-:W-:Y:S01]  /*dc60*/  PRMT R13, R13, 0x5410, R21 ;  /* 0x000054100d0d7816 */ /* 0x000fe20000000015 */
[----:B------:R-:W-:Y:S01]  /*dc70*/  FFMA.FTZ R128, R128, c[0x0][0x23c], -R174 ;  /* 0x00008f0080807a23 */ /* 0x000fe200000108ae */
[----:B------:R-:W-:Y:S01]  /*dc80*/  LOP3.LUT R21, R29, UR19, R244, 0x96, !PT ;  /* 0x000000131d157c12 */ /* 0x000fe2000f8e96f4 */
[----:B------:R-:W-:Y:S01]  /*dc90*/  MUFU.EX2 R139, R139 ;  /* 0x0000008b008b7308 */ /* 0x000fe20000000800 */
[----:B------:R-:W-:Y:S01]  /*dca0*/  PRMT R15, R22, 0x5410, R20 ;  /* 0x00005410160f7816 */ /* 0x000fe20000000014 */
[--C-:B------:R-:W-:Y:S01]  /*dcb0*/  HSET2.LE.AND R13, R13, R136.reuse, PT ;  /* 0x000000880d0d7233 */ /* 0x100fe20003803000 */
[C---:B------:R-:W-:Y:S01]  /*dcc0*/  LOP3.LUT R20, R21.reuse, 0xffff, RZ, 0xc0, !PT ;  /* 0x0000ffff15147812 */ /* 0x040fe200078ec0ff */
[----:B------:R-:W-:Y:S01]  /*dcd0*/  FFMA.FTZ R126, R126, c[0x0][0x23c], -R174 ;  /* 0x00008f007e7e7a23 */ /* 0x000fe200000108ae */
[----:B------:R-:W-:Y:S01]  /*dce0*/  LOP3.LUT R22, R21, 0xff, RZ, 0xc0, !PT ;  /* 0x000000ff15167812 */ /* 0x000fe200078ec0ff */
[----:B------:R-:W-:Y:S01]  /*dcf0*/  HSET2.LE.AND R15, R15, R136, PT ;  /* 0x000000880f0f7233 */ /* 0x000fe20003803000 */
[----:B------:R-:W-:Y:S01]  /*dd00*/  SHF.R.U32.HI R20, RZ, 0x8, R20 ;  /* 0x00000008ff147819 */ /* 0x000fe20000011614 */
[----:B------:R-:W1:Y:S01]  /*dd10*/  MUFU.EX2 R152, R152 ;  /* 0x0000009800987308 */ /* 0x000e620000000800 */
[----:B------:R-:W-:Y:S01]  /*dd20*/  FSEL R175, R175, RZ, P1 ;  /* 0x000000ffafaf7208 */ /* 0x000fe20000800000 */
[----:B------:R-:W-:Y:S01]  /*dd30*/  FFMA.FTZ R50, R50, c[0x0][0x23c], -R174 ;  /* 0x00008f0032327a23 */ /* 0x000fe200000108ae */
[----:B------:R-:W-:Y:S01]  /*dd40*/  PRMT R20, R22, 0x5410, R20 ;  /* 0x0000541016147816 */ /* 0x000fe20000000014 */
[----:B------:R-:W-:Y:S01]  /*dd50*/  FFMA.FTZ R53, R53, c[0x0][0x23c], -R174 ;  /* 0x00008f0035357a23 */ /* 0x000fe200000108ae */
[----:B------:R-:W-:Y:S01]  /*dd60*/  SHF.R.U32.HI R22, RZ, 0x10, R21 ;  /* 0x00000010ff167819 */ /* 0x000fe20000011615 */
[----:B------:R-:W-:Y:S01]  /*dd70*/  FFMA.FTZ R137, R137, c[0x0][0x23c], -R175 ;  /* 0x00008f0089897a23 */ /* 0x000fe200000108af */
[----:B------:R-:W-:Y:S01]  /*dd80*/  SHF.R.U32.HI R21, RZ, 0x18, R21 ;  /* 0x00000018ff157819 */ /* 0x000fe20000011615 */
[--C-:B------:R-:W-:Y:S01]  /*dd90*/  FFMA.FTZ R153, R153, c[0x0][0x23c], -R175.reuse ;  /* 0x00008f0099997a23 */ /* 0x100fe200000108af */
[----:B------:R-:W-:Y:S01]  /*dda0*/  LOP3.LUT R22, R22, 0xff, RZ, 0xc0, !PT ;  /* 0x000000ff16167812 */ /* 0x000fe200078ec0ff */
[--C-:B------:R-:W-:Y:S01]  /*ddb0*/  FFMA.FTZ R173, R14, c[0x0][0x23c], -R175.reuse ;  /* 0x00008f000ead7a23 */ /* 0x100fe200000108af */
[----:B------:R-:W-:Y:S01]  /*ddc0*/  MUFU.EX2 R151, R151 ;  /* 0x0000009700977308 */ /* 0x000fe20000000800 */
[----:B------:R-:W-:Y:S01]  /*ddd0*/  FFMA.FTZ R171, R24, c[0x0][0x23c], -R175 ;  /* 0x00008f0018ab7a23 */ /* 0x000fe200000108af */
[----:B------:R-:W-:Y:S01]  /*dde0*/  PRMT R21, R22, 0x5410, R21 ;  /* 0x0000541016157816 */ /* 0x000fe20000000015 */
[----:B------:R-:W-:Y:S01]  /*ddf0*/  FADD.FTZ R14, R133, -R23 ;  /* 0x80000017850e7221 */ /* 0x000fe20000010000 */
[----:B------:R-:W-:Y:S01]  /*de00*/  FSEL R22, R8, RZ, P1 ;  /* 0x000000ff08167208 */ /* 0x000fe20000800000 */
[--C-:B------:R-:W-:Y:S01]  /*de10*/  FFMA.FTZ R120, R120, c[0x0][0x23c], -R175.reuse ;  /* 0x00008f0078787a23 */ /* 0x100fe200000108af */
[----:B------:R-:W-:Y:S01]  /*de20*/  SHF.R.U32.HI R29, RZ, 0x10, R30 ;  /* 0x00000010ff1d7819 */ /* 0x000fe2000001161e */
[----:B------:R-:W-:Y:S01]  /*de30*/  FMUL.FTZ R186, R14, c[0x0][0x23c] ;  /* 0x00008f000eba7a20 */ /* 0x000fe20000410000 */
[----:B------:R-:W-:Y:S01]  /*de40*/  MUFU.EX2 R137, R137 ;  /* 0x0000008900897308 */ /* 0x000fe20000000800 */
[----:B------:R-:W-:Y:S01]  /*de50*/  FADD.FTZ R12, R12, -R22 ;  /* 0x800000160c0c7221 */ /* 0x000fe20000010000 */
[----:B-1----:R-:W-:Y:S01]  /*de60*/  F2FP.BF16.PACK_AB R14, R152, R139 ;  /* 0x0000008b980e723e */ /* 0x002fe200000010ff */
[--C-:B------:R-:W-:Y:S01]  /*de70*/  FFMA.FTZ R121, R121, c[0x0][0x23c], -R175.reuse ;  /* 0x00008f0079797a23 */ /* 0x100fe200000108af */
[----:B------:R-:W-:Y:S01]  /*de80*/  LOP3.LUT R28, R30, 0xffff, RZ, 0xc0, !PT ;  /* 0x0000ffff1e1c7812 */ /* 0x000fe200078ec0ff */
[----:B------:R-:W-:Y:S01]  /*de90*/  FMUL.FTZ R12, R12, c[0x0][0x23c] ;  /* 0x00008f000c0c7a20 */ /* 0x000fe20000410000 */
[----:B------:R-:W-:Y:S01]  /*dea0*/  LOP3.LUT R14, R15, R14, RZ, 0xc0, !PT ;  /* 0x0000000e0f0e7212 */ /* 0x000fe200078ec0ff */
[--C-:B------:R-:W-:Y:S01]  /*deb0*/  FFMA.FTZ R131, R131, c[0x0][0x23c], -R175.reuse ;  /* 0x00008f0083837a23 */ /* 0x100fe200000108af */
[----:B------:R-:W1:Y:S01]  /*dec0*/  MUFU.EX2 R153, R153 ;  /* 0x0000009900997308 */ /* 0x000e620000000800 */
[----:B------:R-:W-:Y:S01]  /*ded0*/  SHF.R.U32.HI R28, RZ, 0x8, R28 ;  /* 0x00000008ff1c7819 */ /* 0x000fe2000001161c */
[--C-:B------:R-:W-:Y:S01]  /*dee0*/  FFMA.FTZ R108, R108, c[0x0][0x23c], -R175.reuse ;  /* 0x00008f006c6c7a23 */ /* 0x100fe200000108af */
[----:B------:R-:W-:Y:S01]  /*def0*/  LOP3.LUT R133, R32, 0xff, RZ, 0xc0, !PT ;  /* 0x000000ff20857812 */ /* 0x000fe200078ec0ff */
[--C-:B------:R-:W-:Y:S01]  /*df00*/  FFMA.FTZ R130, R130, c[0x0][0x23c], -R175.reuse ;  /* 0x00008f0082827a23 */ /* 0x100fe200000108af */
[----:B------:R-:W-:Y:S01]  /*df10*/  SHF.R.U32.HI R35, RZ, 0x18, R32 ;  /* 0x00000018ff237819 */ /* 0x000fe20000011620 */
[----:B------:R-:W-:Y:S01]  /*df20*/  FFMA.FTZ R123, R123, c[0x0][0x23c], -R175 ;  /* 0x00008f007b7b7a23 */ /* 0x000fe200000108af */
[----:B------:R-:W-:Y:S01]  /*df30*/  PRMT R34, R34, 0x5410, R28 ;  /* 0x0000541022227816 */ /* 0x000fe2000000001c */
[----:B------:R-:W-:Y:S01]  /*df40*/  MUFU.EX2 R171, R171 ;  /* 0x000000ab00ab7308 */ /* 0x000fe20000000800 */
[----:B------:R-:W-:Y:S01]  /*df50*/  SHF.R.U32.HI R189, RZ, 0x8, R189 ;  /* 0x00000008ffbd7819 */ /* 0x000fe200000116bd */
[----:B------:R-:W-:-:S02]  /*df60*/  FFMA.FTZ R62, R62, c[0x0][0x23c], -R174 ;  /* 0x00008f003e3e7a23 */ /* 0x000fc400000108ae */
[--C-:B------:R-:W-:Y:S01]  /*df70*/  HSET2.LE.AND R34, R34, R136.reuse, PT ;  /* 0x0000008822227233 */ /* 0x100fe20003803000 */
[----:B------:R-:W-:Y:S01]  /*df80*/  PRMT R133, R133, 0x5410, R189 ;  /* 0x0000541085857816 */ /* 0x000fe200000000bd */
[--C-:B------:R-:W-:Y:S01]  /*df90*/  FFMA.FTZ R67, R67, c[0x0][0x23c], -R175.reuse ;  /* 0x00008f0043437a23 */ /* 0x100fe200000108af */
[----:B------:R-:W-:Y:S01]  /*dfa0*/  F2FP.BF16.PACK_AB R189, R159, R160 ;  /* 0x000000a09fbd723e */ /* 0x000fe200000010ff */
[----:B------:R-:W-:Y:S01]  /*dfb0*/  MUFU.EX2 R173, R173 ;  /* 0x000000ad00ad7308 */ /* 0x000fe20000000800 */
[----:B-1----:R-:W-:Y:S01]  /*dfc0*/  F2FP.BF16.PACK_AB R15, R153, R137 ;  /* 0x00000089990f723e */ /* 0x002fe200000010ff */
[----:B------:R-:W-:Y:S01]  /*dfd0*/  HSET2.LE.AND R133, R133, R136, PT ;  /* 0x0000008885857233 */ /* 0x000fe20003803000 */
[----:B------:R-:W-:Y:S01]  /*dfe0*/  LOP3.LUT R34, R34, R189, RZ, 0xc0, !PT ;  /* 0x000000bd22227212 */ /* 0x000fe200078ec0ff */
[--C-:B------:R-:W-:Y:S01]  /*dff0*/  FFMA.FTZ R66, R66, c[0x0][0x23c], -R175.reuse ;  /* 0x00008f0042427a23 */ /* 0x100fe200000108af */
[----:B------:R-:W-:Y:S01]  /*e000*/  LOP3.LUT R15, R13, R15, RZ, 0xc0, !PT ;  /* 0x0000000f0d0f7212 */ /* 0x000fe200078ec0ff */
[----:B------:R-:W-:Y:S01]  /*e010*/  FFMA.FTZ R68, R68, c[0x0][0x23c], -R175 ;  /* 0x00008f0044447a23 */ /* 0x000fe200000108af */
[----:B------:R-:W-:Y:S01]  /*e020*/  F2FP.BF16.PACK_AB R13, R151, R167 ;  /* 0x000000a7970d723e */ /* 0x000fe200000010ff */
[----:B------:R-:W1:Y:S01]  /*e030*/  MUFU.EX2 R186, R186 ;  /* 0x000000ba00ba7308 */ /* 0x000e620000000800 */
[----:B------:R-:W-:Y:S01]  /*e040*/  F2FP.BF16.PACK_AB R189, R129, R134 ;  /* 0x0000008681bd723e */ /* 0x000fe200000010ff */
[----:B------:R-:W-:-:S02]  /*e050*/  FFMA.FTZ R88, R88, c[0x0][0x23c], -R143 ;  /* 0x00008f0058587a23 */ /* 0x000fc4000001088f */
[--C-:B------:R-:W-:Y:S02]  /*e060*/  FFMA.FTZ R94, R84, c[0x0][0x23c], -R143.reuse ;  /* 0x00008f00545e7a23 */ /* 0x100fe4000001088f */
[--C-:B------:R-:W-:Y:S02]  /*e070*/  FFMA.FTZ R101, R101, c[0x0][0x23c], -R143.reuse ;  /* 0x00008f0065657a23 */ /* 0x100fe4000001088f */
[----:B------:R2:W3:Y:S01]  /*e080*/  MUFU.EX2 R185, R12 ;  /* 0x0000000c00b97308 */ /* 0x0004e20000000800 */
[----:B------:R-:W-:Y:S02]  /*e090*/  FFMA.FTZ R100, R100, c[0x0][0x23c], -R143 ;  /* 0x00008f0064647a23 */ /* 0x000fe4000001088f */
[----:B------:R-:W-:Y:S02]  /*e0a0*/  FFMA.FTZ R147, R182, R150, R147 ;  /* 0x00000096b6937223 */ /* 0x000fe40000010093 */
[----:B------:R-:W-:Y:S02]  /*e0b0*/  FFMA.FTZ R142, R183, R149, R142 ;  /* 0x00000095b78e7223 */ /* 0x000fe4000001008e */
[----:B------:R-:W-:Y:S01]  /*e0c0*/  FADD.FTZ R147, R146, R147 ;  /* 0x0000009392937221 */ /* 0x000fe20000010000 */
[----:B------:R-:W-:Y:S01]  /*e0d0*/  MUFU.EX2 R127, R127 ;  /* 0x0000007f007f7308 */ /* 0x000fe20000000800 */
[-C--:B-1----:R-:W-:Y:S01]  /*e0e0*/  FMUL.FTZ R24, R212, R186.reuse ;  /* 0x000000bad4187220 */ /* 0x082fe20000410000 */
[----:B------:R-:W-:Y:S01]  /*e0f0*/  LOP3.LUT R212, R245, UR9, R226, 0x96, !PT ;  /* 0x00000009f5d47c12 */ /* 0x000fe2000f8e96e2 */
[----:B------:R-:W-:-:S02]  /*e100*/  FMUL.FTZ R25, R213, R186 ;  /* 0x000000bad5197220 */ /* 0x000fc40000410000 */
[-C--:B------:R-:W-:Y:S02]  /*e110*/  FMUL.FTZ R216, R216, R186.reuse ;  /* 0x000000bad8d87220 */ /* 0x080fe40000410000 */
[-C--:B------:R-:W-:Y:S01]  /*e120*/  FMUL.FTZ R217, R217, R186.reuse ;  /* 0x000000bad9d97220 */ /* 0x080fe20000410000 */
[--C-:B--2---:R-:W-:Y:S01]  /*e130*/  HSET2.LE.AND R12, R20, R136.reuse, PT ;  /* 0x00000088140c7233 */ /* 0x104fe20003803000 */
[----:B------:R-:W-:Y:S01]  /*e140*/  F2FP.BF16.PACK_AB R20, R173, R171 ;  /* 0x000000abad14723e */ /* 0x000fe200000010ff */
[-C--:B---3--:R-:W-:Y:S01]  /*e150*/  FMUL.FTZ R26, R214, R185.reuse ;  /* 0x000000b9d61a7220 */ /* 0x088fe20000410000 */
[----:B------:R-:W-:Y:S01]  /*e160*/  MUFU.EX2 R122, R122 ;  /* 0x0000007a007a7308 */ /* 0x000fe20000000800 */
[----:B------:R-:W-:Y:S01]  /*e170*/  FMUL.FTZ R27, R215, R185 ;  /* 0x000000b9d71b7220 */ /* 0x000fe20000410000 */
[----:B------:R-:W-:Y:S01]  /*e180*/  LOP3.LUT R12, R12, R13, RZ, 0xc0, !PT ;  /* 0x0000000d0c0c7212 */ /* 0x000fe200078ec0ff */
[----:B------:R-:W-:Y:S01]  /*e190*/  HSET2.LE.AND R13, R21, R136, PT ;  /* 0x00000088150d7233 */ /* 0x000fe20003803000 */
[----:B------:R-:W-:-:S02]  /*e1a0*/  FMUL.FTZ R21, R221, R186 ;  /* 0x000000badd157220 */ /* 0x000fc40000410000 */
[-C--:B------:R-:W-:Y:S02]  /*e1b0*/  FMUL.FTZ R22, R222, R185.reuse ;  /* 0x000000b9de167220 */ /* 0x080fe40000410000 */
[----:B------:R-:W-:Y:S01]  /*e1c0*/  LOP3.LUT R13, R13, R20, RZ, 0xc0, !PT ;  /* 0x000000140d0d7212 */ /* 0x000fe200078ec0ff */
[----:B------:R-:W-:Y:S01]  /*e1d0*/  FMUL.FTZ R20, R220, R186 ;  /* 0x000000badc147220 */ /* 0x000fe20000410000 */
[----:B------:R-:W-:Y:S01]  /*e1e0*/  MUFU.EX2 R120, R120 ;  /* 0x0000007800787308 */ /* 0x000fe20000000800 */
[-C--:B------:R-:W-:Y:S02]  /*e1f0*/  FMUL.FTZ R23, R223, R185.reuse ;  /* 0x000000b9df177220 */ /* 0x080fe40000410000 */
[-C--:B------:R-:W-:Y:S02]  /*e200*/  FMUL.FTZ R218, R218, R185.reuse ;  /* 0x000000b9dada7220 */ /* 0x080fe40000410000 */
[----:B------:R-:W-:Y:S01]  /*e210*/  HMMA.16816.F32.BF16 R24, R12, R4, R24 ;  /* 0x000000040c18723c */ /* 0x000fe20000041818 */
[----:B------:R-:W-:-:S02]  /*e220*/  FMUL.FTZ R219, R219, R185 ;  /* 0x000000b9dbdb7220 */ /* 0x000fc40000410000 */
[-C--:B------:R-:W-:Y:S01]  /*e230*/  FMUL.FTZ R208, R208, R186.reuse ;  /* 0x000000bad0d07220 */ /* 0x080fe20000410000 */
[----:B------:R-:W-:Y:S01]  /*e240*/  MUFU.EX2 R121, R121 ;  /* 0x0000007900797308 */ /* 0x000fe20000000800 */
[-C--:B------:R-:W-:Y:S02]  /*e250*/  FMUL.FTZ R209, R209, R186.reuse ;  /* 0x000000bad1d17220 */ /* 0x080fe40000410000 */
[----:B------:R-:W-:Y:S01]  /*e260*/  LOP3.LUT R4, R29, 0xff, RZ, 0xc0, !PT ;  /* 0x000000ff1d047812 */ /* 0x000fe200078ec0ff */
[-C--:B------:R-:W-:Y:S01]  /*e270*/  FMUL.FTZ R210, R210, R185.reuse ;  /* 0x000000b9d2d27220 */ /* 0x080fe20000410000 */
[C---:B------:R-:W-:Y:S01]  /*e280*/  HMMA.16816.F32.BF16 R20, R12.reuse, R16, R20 ;  /* 0x000000100c14723c */ /* 0x040fe20000041814 */
[-C--:B------:R-:W-:Y:S01]  /*e290*/  FMUL.FTZ R211, R211, R185.reuse ;  /* 0x000000b9d3d37220 */ /* 0x080fe20000410000 */
[----:B------:R-:W-:Y:S01]  /*e2a0*/  PRMT R33, R4, 0x5410, R33 ;  /* 0x0000541004217816 */ /* 0x000fe20000000021 */
[----:B------:R-:W1:Y:S01]  /*e2b0*/  LDSM.16.MT88.4 R28, [R231+0x4400] ;  /* 0x00440000e71c783b */ /* 0x000e620000004200 */
[----:B------:R-:W-:Y:S01]  /*e2c0*/  SHF.R.U32.HI R4, RZ, 0x10, R32 ;  /* 0x00000010ff047819 */ /* 0x000fe20000011620 */
[----:B------:R-:W-:Y:S01]  /*e2d0*/  IMAD.WIDE.U32 R212, R212, -0x2daee0ad, RZ ;  /* 0xd2511f53d4d47825 */ /* 0x000fe200078e00ff */
[----:B------:R-:W2:Y:S01]  /*e2e0*/  MUFU.EX2 R128, R128 ;  /* 0x0000008000807308 */ /* 0x000ea20000000800 */
[--C-:B------:R-:W-:Y:S01]  /*e2f0*/  HSET2.LE.AND R33, R33, R136.reuse, PT ;  /* 0x0000008821217233 */ /* 0x100fe20003803000 */
[C---:B------:R-:W-:Y:S01]  /*e300*/  HMMA.16816.F32.BF16 R16, R12.reuse, R18, R216 ;  /* 0x000000120c10723c */ /* 0x040fe200000418d8 */
[----:B------:R-:W-:Y:S01]  /*e310*/  LOP3.LUT R32, R4, 0xff, RZ, 0xc0, !PT ;  /* 0x000000ff04207812 */ /* 0x000fe200078ec0ff */
[----:B------:R-:W-:Y:S01]  /*e320*/  FFMA.FTZ R167, R180, R186, R167 ;  /* 0x000000bab4a77223 */ /* 0x000fe200000100a7 */
[----:B------:R-:W-:Y:S01]  /*e330*/  LOP3.LUT R224, R213, UR18, R224, 0x96, !PT ;  /* 0x00000012d5e07c12 */ /* 0x000fe2000f8e96e0 */
[----:B------:R-:W-:Y:S01]  /*e340*/  FFMA.FTZ R171, R181, R185, R171 ;  /* 0x000000b9b5ab7223 */ /* 0x000fe200000100ab */
[----:B------:R-:W-:Y:S01]  /*e350*/  PRMT R32, R32, 0x5410, R35 ;  /* 0x0000541020207816 */ /* 0x000fe20000000023 */
[----:B------:R-:W-:Y:S01]  /*e360*/  MUFU.EX2 R126, R126 ;  /* 0x0000007e007e7308 */ /* 0x000fe20000000800 */
[----:B------:R-:W-:Y:S01]  /*e370*/  F2FP.BF16.PACK_AB R35, R168, R157 ;  /* 0x0000009da823723e */ /* 0x000fe200000010ff */
[----:B------:R-:W-:Y:S01]  /*e380*/  HMMA.16816.F32.BF16 R12, R12, R6, R208 ;  /* 0x000000060c0c723c */ /* 0x000fe200000418d0 */
[----:B------:R-:W3:Y:S01]  /*e390*/  LDSM.16.MT88.4 R4, [R240+0x4400] ;  /* 0x00440000f004783b */ /* 0x000ee20000004200 */
[----:B------:R-:W-:Y:S01]  /*e3a0*/  FADD.FTZ R167, R151, R167 ;  /* 0x000000a797a77221 */ /* 0x000fe20000010000 */
[----:B------:R-:W-:Y:S01]  /*e3b0*/  LOP3.LUT R35, R33, R35, RZ, 0xc0, !PT ;  /* 0x0000002321237212 */ /* 0x000fe200078ec0ff */
[----:B------:R-:W-:Y:S01]  /*e3c0*/  HSET2.LE.AND R33, R32, R136, PT ;  /* 0x0000008820217233 */ /* 0x000fe20003803000 */
[----:B------:R-:W-:Y:S01]  /*e3d0*/  F2FP.BF16.PACK_AB R32, R156, R132 ;  /* 0x000000849c20723e */ /* 0x000fe200000010ff */
[----:B------:R-:W-:Y:S01]  /*e3e0*/  MUFU.EX2 R161, R161 ;  /* 0x000000a100a17308 */ /* 0x000fe20000000800 */
[----:B------:R-:W-:Y:S01]  /*e3f0*/  IMAD.U32 R210, RZ, RZ, UR7 ;  /* 0x00000007ffd27e24 */ /* 0x000fe2000f8e00ff */
[----:B------:R-:W-:Y:S01]  /*e400*/  SHF.R.U32.HI R208, RZ, 0x10, R212 ;  /* 0x00000010ffd07819 */ /* 0x000fe200000116d4 */
[----:B------:R-:W-:Y:S01]  /*e410*/  UIADD3 UR7, UR6, 0x2, URZ ;  /* 0x0000000206077890 */ /* 0x000fe2000fffe03f */
[----:B------:R-:W-:Y:S01]  /*e420*/  LOP3.LUT R32, R133, R32, RZ, 0xc0, !PT ;  /* 0x0000002085207212 */ /* 0x000fe200078ec0ff */
[----:B------:R-:W-:Y:S01]  /*e430*/  UIADD3 UR6, UR6, 0x3, URZ ;  /* 0x0000000306067890 */ /* 0x000fe2000fffe03f */
[----:B------:R-:W-:Y:S01]  /*e440*/  LOP3.LUT R133, R212, 0xffff, RZ, 0xc0, !PT ;  /* 0x0000ffffd4857812 */ /* 0x000fe200078ec0ff */
[----:B------:R-:W-:Y:S01]  /*e450*/  FADD.FTZ R171, R173, R171 ;  /* 0x000000abadab7221 */ /* 0x000fe20000010000 */
[----:B------:R-:W-:Y:S01]  /*e460*/  LOP3.LUT R33, R33, R189, RZ, 0xc0, !PT ;  /* 0x000000bd21217212 */ /* 0x000fe200078ec0ff */
[----:B------:R-:W-:Y:S01]  /*e470*/  FFMA.FTZ R189, R124, c[0x0][0x23c], -R175 ;  /* 0x00008f007cbd7a23 */ /* 0x000fe200000108af */
[----:B------:R-:W-:Y:S01]  /*e480*/  LOP3.LUT R210, R187, UR33, R210, 0x96, !PT ;  /* 0x00000021bbd27c12 */ /* 0x000fe2000f8e96d2 */
[----:B------:R-:W-:Y:S01]  /*e490*/  MUFU.EX2 R115, R115 ;  /* 0x0000007300737308 */ /* 0x000fe20000000800 */
[----:B------:R-:W-:Y:S01]  /*e4a0*/  SHF.R.U32.HI R124, RZ, 0x8, R133 ;  /* 0x00000008ff7c7819 */ /* 0x000fe20000011685 */
[----:B------:R-:W-:Y:S01]  /*e4b0*/  FADD.FTZ R142, R141, R142 ;  /* 0x0000008e8d8e7221 */ /* 0x000fe20000010000 */
[----:B------:R-:W-:Y:S01]  /*e4c0*/  SHF.R.U32.HI R133, RZ, 0x18, R212 ;  /* 0x00000018ff857819 */ /* 0x000fe200000116d4 */
[----:B------:R-:W-:Y:S01]  /*e4d0*/  IMAD.WIDE.U32 R210, R210, -0x326172a9, RZ ;  /* 0xcd9e8d57d2d27825 */ /* 0x000fe200078e00ff */
[----:B------:R-:W-:-:S02]  /*e4e0*/  LOP3.LUT R208, R208, 0xff, RZ, 0xc0, !PT ;  /* 0x000000ffd0d07812 */ /* 0x000fc400078ec0ff */
[----:B------:R-:W-:Y:S01]  /*e4f0*/  LOP3.LUT R209, R212, 0xff, RZ, 0xc0, !PT ;  /* 0x000000ffd4d17812 */ /* 0x000fe200078ec0ff */
[----:B------:R-:W4:Y:S01]  /*e500*/  MUFU.EX2 R189, R189 ;  /* 0x000000bd00bd7308 */ /* 0x000f220000000800 */
[----:B------:R-:W-:Y:S01]  /*e510*/  PRMT R133, R208, 0x5410, R133 ;  /* 0x00005410d0857816 */ /* 0x000fe20000000085 */
[----:B------:R-:W-:Y:S01]  /*e520*/  FFMA.FTZ R208, R125, c[0x0][0x23c], -R175 ;  /* 0x00008f007dd07a23 */ /* 0x000fe200000108af */
[C---:B-1----:R-:W-:Y:S01]  /*e530*/  HMMA.16816.F32.BF16 R204, R32.reuse, R28, R204 ;  /* 0x0000001c20cc723c */ /* 0x042fe200000418cc */
[----:B------:R-:W-:Y:S01]  /*e540*/  LOP3.LUT R220, R155, UR15, R210, 0x96, !PT ;  /* 0x0000000f9bdc7c12 */ /* 0x000fe2000f8e96d2 */
[----:B------:R-:W-:Y:S01]  /*e550*/  FADD.FTZ R139, R139, R167 ;  /* 0x000000a78b8b7221 */ /* 0x000fe20000010000 */
[----:B------:R-:W-:Y:S01]  /*e560*/  PRMT R124, R209, 0x5410, R124 ;  /* 0x00005410d17c7816 */ /* 0x000fe2000000007c */
[----:B------:R-:W-:Y:S01]  /*e570*/  FFMA.FTZ R209, R114, c[0x0][0x23c], -R174 ;  /* 0x00008f0072d17a23 */ /* 0x000fe200000108ae */
[----:B------:R-:W1:Y:S01]  /*e580*/  MUFU.EX2 R208, R208 ;  /* 0x000000d000d07308 */ /* 0x000e620000000800 */
[----:B------:R-:W-:Y:S01]  /*e590*/  IMAD.WIDE.U32 R220, R220, -0x2daee0ad, RZ ;  /* 0xd2511f53dcdc7825 */ /* 0x000fe200078e00ff */
[----:B------:R-:W-:Y:S01]  /*e5a0*/  LOP3.LUT R210, R191, UR15, R210, 0x96, !PT ;  /* 0x0000000fbfd27c12 */ /* 0x000fe2000f8e96d2 */
[----:B------:R-:W-:Y:S02]  /*e5b0*/  HMMA.16816.F32.BF16 R200, R32, R30, R200 ;  /* 0x0000001e20c8723c */ /* 0x000fe400000418c8 */
[----:B------:R-:W-:-:S02]  /*e5c0*/  FFMA.FTZ R114, R112, c[0x0][0x23c], -R174 ;  /* 0x00008f0070727a23 */ /* 0x000fc400000108ae */
[----:B------:R-:W-:Y:S01]  /*e5d0*/  FFMA.FTZ R112, R116, c[0x0][0x23c], -R148 ;  /* 0x00008f0074707a23 */ /* 0x000fe20000010894 */
[----:B------:R-:W-:Y:S01]  /*e5e0*/  MUFU.EX2 R158, R158 ;  /* 0x0000009e009e7308 */ /* 0x000fe20000000800 */
[----:B------:R-:W-:Y:S02]  /*e5f0*/  FADD.FTZ R137, R137, R171 ;  /* 0x000000ab89897221 */ /* 0x000fe40000010000 */
[----:B---3--:R-:W-:Y:S01]  /*e600*/  HMMA.16816.F32.BF16 R196, R32, R4, R196 ;  /* 0x0000000420c4723c */ /* 0x008fe200000418c4 */
[----:B------:R-:W-:Y:S02]  /*e610*/  FADD.FTZ R145, R145, R147 ;  /* 0x0000009391917221 */ /* 0x000fe40000010000 */
[----:B------:R-:W-:Y:S02]  /*e620*/  FADD.FTZ R140, R140, R142 ;  /* 0x0000008e8c8c7221 */ /* 0x000fe40000010000 */
[----:B------:R-:W-:Y:S01]  /*e630*/  MUFU.EX2 R209, R209 ;  /* 0x000000d100d17308 */ /* 0x000fe20000000800 */
[----:B------:R-:W-:-:S02]  /*e640*/  FADD.FTZ R139, R152, R139 ;  /* 0x0000008b988b7221 */ /* 0x000fc40000010000 */
[----:B------:R-:W-:Y:S01]  /*e650*/  HMMA.16816.F32.BF16 R192, R32, R6, R192 ;  /* 0x0000000620c0723c */ /* 0x000fe200000418c0 */
[----:B------:R-:W-:Y:S02]  /*e660*/  FADD.FTZ R137, R153, R137 ;  /* 0x0000008999897221 */ /* 0x000fe40000010000 */
[----:B------:R-:W-:Y:S02]  /*e670*/  FADD.FTZ R145, R144, R145 ;  /* 0x0000009190917221 */ /* 0x000fe40000010000 */
[----:B------:R-:W-:Y:S01]  /*e680*/  MUFU.EX2 R131, R131 ;  /* 0x0000008300837308 */ /* 0x000fe20000000800 */
[----:B------:R-:W-:Y:S01]  /*e690*/  FADD.FTZ R140, R138, R140 ;  /* 0x0000008c8a8c7221 */ /* 0x000fe20000010000 */
[----:B------:R-:W-:Y:S01]  /*e6a0*/  LOP3.LUT R33, R211, UR17, R166, 0x96, !PT ;  /* 0x00000011d3217c12 */ /* 0x000fe2000f8e96a6 */
[--C-:B------:R-:W-:Y:S01]  /*e6b0*/  HSET2.LE.AND R35, R133, R136.reuse, PT ;  /* 0x0000008885237233 */ /* 0x100fe20003803000 */
[----:B------:R-:W-:Y:S01]  /*e6c0*/  LOP3.LUT R34, R224, 0xffff, RZ, 0xc0, !PT ;  /* 0x0000ffffe0227812 */ /* 0x000fe200078ec0ff */
[----:B--2---:R-:W-:Y:S01]  /*e6d0*/  FADD.FTZ R139, R128, R139 ;  /* 0x0000008b808b7221 */ /* 0x004fe20000010000 */
[----:B------:R-:W-:Y:S01]  /*e6e0*/  LOP3.LUT R32, R224, 0xff, RZ, 0xc0, !PT ;  /* 0x000000ffe0207812 */ /* 0x000fe200078ec0ff */
[----:B------:R-:W-:Y:S01]  /*e6f0*/  IMAD.WIDE.U32 R216, R33, -0x2daee0ad, RZ ;  /* 0xd2511f5321d87825 */ /* 0x000fe200078e00ff */
[----:B------:R-:W-:Y:S01]  /*e700*/  SHF.R.U32.HI R33, RZ, 0x10, R224 ;  /* 0x00000010ff217819 */ /* 0x000fe200000116e0 */
[----:B------:R-:W-:Y:S01]  /*e710*/  MUFU.EX2 R114, R114 ;  /* 0x0000007200727308 */ /* 0x000fe20000000800 */
[----:B------:R-:W-:Y:S01]  /*e720*/  SHF.R.U32.HI R34, RZ, 0x8, R34 ;  /* 0x00000008ff227819 */ /* 0x000fe20000011622 */
[----:B----4-:R-:W-:Y:S01]  /*e730*/  FADD.FTZ R137, R189, R137 ;  /* 0x00000089bd897221 */ /* 0x010fe20000010000 */
[----:B------:R-:W-:Y:S01]  /*e740*/  SHF.R.U32.HI R224, RZ, 0x18, R224 ;  /* 0x00000018ffe07819 */ /* 0x000fe200000116e0 */
[----:B------:R-:W-:Y:S01]  /*e750*/  FADD.FTZ R145, R132, R145 ;  /* 0x0000009184917221 */ /* 0x000fe20000010000 */
[----:B------:R-:W-:Y:S01]  /*e760*/  LOP3.LUT R33, R33, 0xff, RZ, 0xc0, !PT ;  /* 0x000000ff21217812 */ /* 0x000fe200078ec0ff */
[----:B------:R-:W-:Y:S01]  /*e770*/  FADD.FTZ R140, R134, R140 ;  /* 0x0000008c868c7221 */ /* 0x000fe20000010000 */
[----:B------:R-:W-:Y:S01]  /*e780*/  PRMT R32, R32, 0x5410, R34 ;  /* 0x0000541020207816 */ /* 0x000fe20000000022 */
[--C-:B------:R-:W-:Y:S01]  /*e790*/  HSET2.LE.AND R34, R124, R136.reuse, PT ;  /* 0x000000887c227233 */ /* 0x100fe20003803000 */
[----:B------:R-:W-:Y:S01]  /*e7a0*/  PRMT R33, R33, 0x5410, R224 ;  /* 0x0000541021217816 */ /* 0x000fe200000000e0 */
[----:B------:R-:W-:Y:S01]  /*e7b0*/  MUFU.EX2 R130, R130 ;  /* 0x0000008200827308 */ /* 0x000fe20000000800 */
[----:B------:R-:W-:Y:S01]  /*e7c0*/  F2FP.BF16.PACK_AB R133, R122, R127 ;  /* 0x0000007f7a85723e */ /* 0x000fe200000010ff */
[--C-:B------:R-:W-:Y:S01]  /*e7d0*/  HSET2.LE.AND R32, R32, R136.reuse, PT ;  /* 0x0000008820207233 */ /* 0x100fe20003803000 */
[----:B------:R-:W-:Y:S01]  /*e7e0*/  F2FP.BF16.PACK_AB R124, R121, R120 ;  /* 0x00000078797c723e */ /* 0x000fe200000010ff */
[----:B------:R-:W-:Y:S01]  /*e7f0*/  HSET2.LE.AND R33, R33, R136, PT ;  /* 0x0000008821217233 */ /* 0x000fe20003803000 */
[----:B------:R-:W-:Y:S01]  /*e800*/  LOP3.LUT R125, R217, UR14, R162, 0x96, !PT ;  /* 0x0000000ed97d7c12 */ /* 0x000fe2000f8e96a2 */
[----:B------:R-:W-:Y:S01]  /*e810*/  FADD.FTZ R156, R156, R145 ;  /* 0x000000919c9c7221 */ /* 0x000fe20000010000 */
[----:B------:R-:W-:Y:S01]  /*e820*/  LOP3.LUT R216, R221, UR12, R216, 0x96, !PT ;  /* 0x0000000cddd87c12 */ /* 0x000fe2000f8e96d8 */
[----:B------:R-:W-:Y:S01]  /*e830*/  MUFU.EX2 R123, R123 ;  /* 0x0000007b007b7308 */ /* 0x000fe20000000800 */
[----:B------:R-:W-:Y:S01]  /*e840*/  LOP3.LUT R34, R34, R133, RZ, 0xc0, !PT ;  /* 0x0000008522227212 */ /* 0x000fe200078ec0ff */
[----:B------:R-:W-:Y:S01]  /*e850*/  IMAD.WIDE.U32 R212, R125, -0x326172a9, RZ ;  /* 0xcd9e8d577dd47825 */ /* 0x000fe200078e00ff */
[----:B------:R-:W-:-:S02]  /*e860*/  LOP3.LUT R35, R35, R124, RZ, 0xc0, !PT ;  /* 0x0000007c23237212 */ /* 0x000fc400078ec0ff */
[----:B------:R-:W-:Y:S01]  /*e870*/  F2FP.BF16.PACK_AB R133, R126, R128 ;  /* 0x000000807e85723e */ /* 0x000fe200000010ff */
[----:B------:R-:W-:Y:S01]  /*e880*/  IMAD.WIDE.U32 R216, R216, -0x326172a9, RZ ;  /* 0xcd9e8d57d8d87825 */ /* 0x000fe200078e00ff */
[----:B-1----:R-:W-:Y:S01]  /*e890*/  F2FP.BF16.PACK_AB R124, R208, R189 ;  /* 0x000000bdd07c723e */ /* 0x002fe200000010ff */
[----:B------:R-:W-:Y:S01]  /*e8a0*/  MUFU.EX2 R107, R107 ;  /* 0x0000006b006b7308 */ /* 0x000fe20000000800 */
[----:B------:R-:W-:Y:S01]  /*e8b0*/  LOP3.LUT R32, R32, R133, RZ, 0xc0, !PT ;  /* 0x0000008520207212 */ /* 0x000fe200078ec0ff */
[----:B------:R-:W-:Y:S01]  /*e8c0*/  FFMA.FTZ R125, R170, c[0x0][0x23c], -R148 ;  /* 0x00008f00aa7d7a23 */ /* 0x000fe20000010894 */
[----:B------:R-:W-:Y:S01]  /*e8d0*/  LOP3.LUT R33, R33, R124, RZ, 0xc0, !PT ;  /* 0x0000007c21217212 */ /* 0x000fe200078ec0ff */
[----:B------:R-:W-:Y:S01]  /*e8e0*/  FADD.FTZ R126, R126, R139 ;  /* 0x0000008b7e7e7221 */ /* 0x000fe20000010000 */
[----:B------:R-:W-:Y:S01]  /*e8f0*/  LOP3.LUT R124, R213, UR13, R154, 0x96, !PT ;  /* 0x0000000dd57c7c12 */ /* 0x000fe2000f8e969a */
[----:B------:R-:W-:Y:S01]  /*e900*/  FADD.FTZ R208, R208, R137 ;  /* 0x00000089d0d07221 */ /* 0x000fe20000010000 */
[----:B------:R-:W-:Y:S01]  /*e910*/  LOP3.LUT R212, R217, UR11, R212, 0x96, !PT ;  /* 0x0000000bd9d47c12 */ /* 0x000fe2000f8e96d4 */
[----:B------:R-:W-:Y:S01]  /*e920*/  MUFU.EX2 R125, R125 ;  /* 0x0000007d007d7308 */ /* 0x000fe20000000800 */
[----:B------:R-:W-:Y:S01]  /*e930*/  FADD.FTZ R129, R129, R140 ;  /* 0x0000008c81817221 */ /* 0x000fe20000010000 */
[----:B------:R-:W-:Y:S01]  /*e940*/  HMMA.16816.F32.BF16 R20, R32, R28, R20 ;  /* 0x0000001c2014723c */ /* 0x000fe20000041814 */
[----:B------:R-:W-:-:S02]  /*e950*/  FADD.FTZ R126, R127, R126 ;  /* 0x0000007e7f7e7221 */ /* 0x000fc40000010000 */
[----:B------:R-:W-:-:S03]  /*e960*/  IMAD.WIDE.U32 R212, R212, -0x2daee0ad, RZ ;  /* 0xd2511f53d4d47825 */ /* 0x000fc600078e00ff */
[----:B------:R-:W-:Y:S01]  /*e970*/  MUFU.EX2 R105, R105 ;  /* 0x0000006900697308 */ /* 0x000fe20000000800 */
[----:B------:R-:W-:Y:S01]  /*e980*/  IMAD.WIDE.U32 R28, R124, -0x2daee0ad, RZ ;  /* 0xd2511f537c1c7825 */ /* 0x000fe200078e00ff */
[C---:B------:R-:W-:Y:S03]  /*e990*/  HMMA.16816.F32.BF16 R16, R32.reuse, R30, R16 ;  /* 0x0000001e2010723c */ /* 0x040fe60000041810 */
[----:B------:R-:W-:Y:S01]  /*e9a0*/  FFMA.FTZ R124, R135, c[0x0][0x23c], -R148 ;  /* 0x00008f00877c7a23 */ /* 0x000fe20000010894 */
[----:B------:R-:W-:Y:S01]  /*e9b0*/  LOP3.LUT R28, R213, UR8, R28, 0x96, !PT ;  /* 0x00000008d51c7c12 */ /* 0x000fe2000f8e961c */
[----:B------:R-:W-:Y:S01]  /*e9c0*/  FFMA.FTZ R135, R169, c[0x0][0x23c], -R148 ;  /* 0x00008f00a9877a23 */ /* 0x000fe20000010894 */
[----:B------:R-:W-:Y:S01]  /*e9d0*/  LOP3.LUT R220, R29, UR10, R220, 0x96, !PT ;  /* 0x0000000a1ddc7c12 */ /* 0x000fe2000f8e96dc */
[----:B------:R-:W-:Y:S01]  /*e9e0*/  MUFU.EX2 R112, R112 ;  /* 0x0000007000707308 */ /* 0x000fe20000000800 */
[----:B------:R-:W-:Y:S01]  /*e9f0*/  HMMA.16816.F32.BF16 R24, R32, R4, R24 ;  /* 0x000000042018723c */ /* 0x000fe20000041818 */
[----:B------:R-:W-:-:S04]  /*ea00*/  IMAD.WIDE.U32 R30, R28, -0x326172a9, RZ ;  /* 0xcd9e8d571c1e7825 */ /* 0x000fc800078e00ff */
[----:B------:R-:W-:Y:S01]  /*ea10*/  IMAD.WIDE.U32 R220, R220, -0x326172a9, RZ ;  /* 0xcd9e8d57dcdc7825 */ /* 0x000fe200078e00ff */
[C---:B------:R-:W-:Y:S01]  /*ea20*/  LOP3.LUT R28, R30.reuse, 0xffff, RZ, 0xc0, !PT ;  /* 0x0000ffff1e1c7812 */ /* 0x040fe200078ec0ff */
[----:B------:R-:W1:Y:S01]  /*ea30*/  MUFU.EX2 R135, R135 ;  /* 0x0000008700877308 */ /* 0x000e620000000800 */
[----:B------:R-:W-:Y:S01]  /*ea40*/  LOP3.LUT R170, R30, 0xff, RZ, 0xc0, !PT ;  /* 0x000000ff1eaa7812 */ /* 0x000fe200078ec0ff */
[----:B------:R-:W-:Y:S01]  /*ea50*/  HMMA.16816.F32.BF16 R12, R32, R6, R12 ;  /* 0x00000006200c723c */ /* 0x000fe2000004180c */
[----:B------:R-:W-:Y:S01]  /*ea60*/  LOP3.LUT R4, R31, UR19, R220, 0x96, !PT ;  /* 0x000000131f047c12 */ /* 0x000fe2000f8e96dc */
[----:B------:R-:W-:Y:S01]  /*ea70*/  FADD.FTZ R208, R120, R208 ;  /* 0x000000d078d07221 */ /* 0x000fe20000010000 */
[----:B------:R-:W-:Y:S01]  /*ea80*/  SHF.R.U32.HI R5, RZ, 0x8, R28 ;  /* 0x00000008ff057819 */ /* 0x000fe2000001161c */
[----:B------:R-:W-:Y:S01]  /*ea90*/  FADD.FTZ R156, R160, R156 ;  /* 0x0000009ca09c7221 */ /* 0x000fe20000010000 */
[----:B------:R-:W-:Y:S01]  /*eaa0*/  SHF.R.U32.HI R28, RZ, 0x10, R30 ;  /* 0x00000010ff1c7819 */ /* 0x000fe2000001161e */
[----:B------:R-:W2:Y:S01]  /*eab0*/  MUFU.EX2 R124, R124 ;  /* 0x0000007c007c7308 */ /* 0x000ea20000000800 */
[----:B------:R-:W-:Y:S01]  /*eac0*/  LOP3.LUT R133, R4, 0xffff, RZ, 0xc0, !PT ;  /* 0x0000ffff04857812 */ /* 0x000fe200078ec0ff */
[----:B------:R-:W-:Y:S01]  /*ead0*/  FADD.FTZ R129, R157, R129 ;  /* 0x000000819d817221 */ /* 0x000fe20000010000 */
[----:B------:R-:W-:Y:S01]  /*eae0*/  PRMT R170, R170, 0x5410, R5 ;  /* 0x00005410aaaa7816 */ /* 0x000fe20000000005 */
[----:B------:R-:W-:Y:S01]  /*eaf0*/  FADD.FTZ R126, R122, R126 ;  /* 0x0000007e7a7e7221 */ /* 0x000fe20000010000 */
[----:B------:R-:W-:Y:S01]  /*eb00*/  LOP3.LUT R28, R28, 0xff, RZ, 0xc0, !PT ;  /* 0x000000ff1c1c7812 */ /* 0x000fe200078ec0ff */
[----:B------:R-:W-:Y:S01]  /*eb10*/  FADD.FTZ R208, R121, R208 ;  /* 0x000000d079d07221 */ /* 0x000fe20000010000 */
[----:B------:R-:W-:Y:S01]  /*eb20*/  LOP3.LUT R5, R4, 0xff, RZ, 0xc0, !PT ;  /* 0x000000ff04057812 */ /* 0x000fe200078ec0ff */
[--C-:B------:R-:W-:Y:S01]  /*eb30*/  HSET2.LE.AND R34, R170, R136.reuse, PT ;  /* 0x00000088aa227233 */ /* 0x100fe20003803000 */
[----:B------:R-:W-:Y:S01]  /*eb40*/  SHF.R.U32.HI R169, RZ, 0x18, R30 ;  /* 0x00000018ffa97819 */ /* 0x000fe2000001161e */
[----:B------:R-:W-:Y:S01]  /*eb50*/  FFMA.FTZ R170, R113, c[0x0][0x23c], -R174 ;  /* 0x00008f0071aa7a23 */ /* 0x000fe200000108ae */
[----:B------:R-:W-:Y:S01]  /*eb60*/  SHF.R.U32.HI R133, RZ, 0x8, R133 ;  /* 0x00000008ff857819 */ /* 0x000fe20000011685 */
[----:B------:R-:W-:Y:S01]  /*eb70*/  FFMA.FTZ R113, R117, c[0x0][0x23c], -R148 ;  /* 0x00008f0075717a23 */ /* 0x000fe20000010894 */
[----:B------:R-:W-:Y:S01]  /*eb80*/  PRMT R169, R28, 0x5410, R169 ;  /* 0x000054101ca97816 */ /* 0x000fe200000000a9 */
[----:B------:R-:W-:Y:S01]  /*eb90*/  MUFU.EX2 R111, R111 ;  /* 0x0000006f006f7308 */ /* 0x000fe20000000800 */
[----:B------:R-:W-:Y:S01]  /*eba0*/  PRMT R133, R5, 0x5410, R133 ;  /* 0x0000541005857816 */ /* 0x000fe20000000085 */
[----:B------:R-:W3:Y:S01]  /*ebb0*/  LDSM.16.MT88.4 R28, [R231+0x4800] ;  /* 0x00480000e71c783b */ /* 0x000ee20000004200 */
[--C-:B------:R-:W-:Y:S01]  /*ebc0*/  SHF.R.U32.HI R33, RZ, 0x10, R4.reuse ;  /* 0x00000010ff217819 */ /* 0x100fe20000011604 */
[----:B------:R-:W-:Y:S01]  /*ebd0*/  HSET2.LE.AND R35, R169, R136, PT ;  /* 0x00000088a9237233 */ /* 0x000fe20003803000 */
[----:B------:R-:W-:Y:S01]  /*ebe0*/  SHF.R.U32.HI R32, RZ, 0x18, R4 ;  /* 0x00000018ff207819 */ /* 0x000fe20000011604 */
[----:B------:R-:W-:Y:S01]  /*ebf0*/  FFMA.FTZ R169, R110, c[0x0][0x23c], -R174 ;  /* 0x00008f006ea97a23 */ /* 0x000fe200000108ae */
[----:B------:R-:W4:Y:S01]  /*ec00*/  LDSM.16.MT88.4 R4, [R240+0x4800] ;  /* 0x00480000f004783b */ /* 0x000f220000004200 */
[----:B------:R-:W-:Y:S01]  /*ec10*/  LOP3.LUT R33, R33, 0xff, RZ, 0xc0, !PT ;  /* 0x000000ff21217812 */ /* 0x000fe200078ec0ff */
[----:B------:R-:W-:Y:S01]  /*ec20*/  MUFU.EX2 R170, R170 ;  /* 0x000000aa00aa7308 */ /* 0x000fe20000000800 */
[----:B------:R-:W-:Y:S01]  /*ec30*/  LOP3.LUT R216, R221, UR9, R216, 0x96, !PT ;  /* 0x00000009ddd87c12 */ /* 0x000fe2000f8e96d8 */
[----:B------:R-:W-:Y:S01]  /*ec40*/  FADD.FTZ R156, R159, R156 ;  /* 0x0000009c9f9c7221 */ /* 0x000fe20000010000 */
[----:B------:R-:W-:Y:S01]  /*ec50*/  PRMT R33, R33, 0x5410, R32 ;  /* 0x0000541021217816 */ /* 0x000fe20000000020 */
[----:B------:R-:W-:Y:S01]  /*ec60*/  FADD.FTZ R168, R168, R129 ;  /* 0x00000081a8a87221 */ /* 0x000fe20000010000 */
[----:B-1----:R-:W-:Y:S01]  /*ec70*/  F2FP.BF16.PACK_AB R32, R165, R135 ;  /* 0x00000087a520723e */ /* 0x002fe200000010ff */
[----:B------:R-:W-:-:S02]  /*ec80*/  IMAD.WIDE.U32 R216, R216, -0x2daee0ad, RZ ;  /* 0xd2511f53d8d87825 */ /* 0x000fc400078e00ff */
[--C-:B------:R-:W-:Y:S01]  /*ec90*/  HSET2.LE.AND R33, R33, R136.reuse, PT ;  /* 0x0000008821217233 */ /* 0x100fe20003803000 */
[----:B------:R-:W-:Y:S01]  /*eca0*/  LOP3.LUT R34, R34, R32, RZ, 0xc0, !PT ;  /* 0x0000002022227212 */ /* 0x000fe200078ec0ff */
[----:B------:R-:W-:Y:S01]  /*ecb0*/  MUFU.EX2 R169, R169 ;  /* 0x000000a900a97308 */ /* 0x000fe20000000800 */
[----:B------:R-:W-:Y:S01]  /*ecc0*/  F2FP.BF16.PACK_AB R32, R161, R164 ;  /* 0x000000a4a120723e */ /* 0x000fe200000010ff */
[----:B------:R-:W-:Y:S01]  /*ecd0*/  FADD.FTZ R168, R115, R168 ;  /* 0x000000a873a87221 */ /* 0x000fe20000010000 */
[----:B------:R-:W-:Y:S02]  /*ece0*/  SHF.R.U32.HI R116, RZ, 0x10, R216 ;  /* 0x00000010ff747819 */ /* 0x000fe400000116d8 */
[----:B------:R-:W-:Y:S01]  /*ecf0*/  LOP3.LUT R35, R35, R32, RZ, 0xc0, !PT ;  /* 0x0000002023237212 */ /* 0x000fe200078ec0ff */
[----:B------:R-:W-:Y:S01]  /*ed00*/  HSET2.LE.AND R32, R133, R136, PT ;  /* 0x0000008885207233 */ /* 0x000fe20003803000 */
[----:B--2---:R-:W-:Y:S01]  /*ed10*/  F2FP.BF16.PACK_AB R133, R125, R124 ;  /* 0x0000007c7d85723e */ /* 0x004fe200000010ff */
[----:B------:R-:W1:Y:S01]  /*ed20*/  MUFU.EX2 R113, R113 ;  /* 0x0000007100717308 */ /* 0x000e620000000800 */
[----:B------:R-:W-:Y:S01]  /*ed30*/  LOP3.LUT R212, R217, UR18, R212, 0x96, !PT ;  /* 0x00000012d9d47c12 */ /* 0x000fe2000f8e96d4 */
[----:B------:R-:W-:Y:S01]  /*ed40*/  FADD.FTZ R124, R124, R156 ;  /* 0x0000009c7c7c7221 */ /* 0x000fe20000010000 */
[----:B------:R-:W-:Y:S01]  /*ed50*/  LOP3.LUT R32, R32, R133, RZ, 0xc0, !PT ;  /* 0x0000008520207212 */ /* 0x000fe200078ec0ff */
[C---:B------:R-:W-:Y:S01]  /*ed60*/  FADD.FTZ R168, R158.reuse, R168 ;  /* 0x000000a89ea87221 */ /* 0x040fe20000010000 */
[----:B------:R-:W-:Y:S01]  /*ed70*/  F2FP.BF16.PACK_AB R133, R158, R115 ;  /* 0x000000739e85723e */ /* 0x000fe200000010ff */
[----:B------:R-:W-:-:S02]  /*ed80*/  FADD.FTZ R124, R125, R124 ;  /* 0x0000007c7d7c7221 */ /* 0x000fc40000010000 */
[----:B------:R-:W-:Y:S01]  /*ed90*/  MUFU.EX2 R109, R109 ;  /* 0x0000006d006d7308 */ /* 0x000fe20000000800 */
[----:B------:R-:W-:Y:S01]  /*eda0*/  LOP3.LUT R33, R33, R133, RZ, 0xc0, !PT ;  /* 0x0000008521217212 */ /* 0x000fe200078ec0ff */
[----:B------:R-:W-:Y:S01]  /*edb0*/  FADD.FTZ R124, R135, R124 ;  /* 0x0000007c877c7221 */ /* 0x000fe20000010000 */
[----:B------:R-:W-:Y:S01]  /*edc0*/  LOP3.LUT R133, R211, UR17, R188, 0x96, !PT ;  /* 0x00000011d3857c12 */ /* 0x000fe2000f8e96bc */
[----:B------:R-:W-:-:S04]  /*edd0*/  IMAD.WIDE.U32 R210, R210, -0x2daee0ad, RZ ;  /* 0xd2511f53d2d27825 */ /* 0x000fc800078e00ff */
[----:B------:R-:W-:Y:S01]  /*ede0*/  IMAD.WIDE.U32 R218, R133, -0x2daee0ad, RZ ;  /* 0xd2511f5385da7825 */ /* 0x000fe200078e00ff */
[C---:B---3--:R-:W-:Y:S01]  /*edf0*/  HMMA.16816.F32.BF16 R204, R32.reuse, R28, R204 ;  /* 0x0000001c20cc723c */ /* 0x048fe200000418cc */
[----:B-1----:R-:W-:Y:S01]  /*ee00*/  F2FP.BF16.PACK_AB R117, R112, R113 ;  /* 0x000000717075723e */ /* 0x002fe200000010ff */
[----:B------:R-:W-:Y:S01]  /*ee10*/  MUFU.EX2 R94, R94 ;  /* 0x0000005e005e7308 */ /* 0x000fe20000000800 */
[----:B------:R-:W-:Y:S01]  /*ee20*/  FADD.FTZ R164, R164, R168 ;  /* 0x000000a8a4a47221 */ /* 0x000fe20000010000 */
[----:B------:R-:W-:Y:S01]  /*ee30*/  LOP3.LUT R218, R211, UR12, R218, 0x96, !PT ;  /* 0x0000000cd3da7c12 */ /* 0x000fe2000f8e96da */
[----:B------:R-:W-:Y:S02]  /*ee40*/  FADD.FTZ R165, R165, R124 ;  /* 0x0000007ca5a57221 */ /* 0x000fe40000010000 */
[----:B------:R-:W-:Y:S01]  /*ee50*/  FADD.FTZ R164, R161, R164 ;  /* 0x000000a4a1a47221 */ /* 0x000fe20000010000 */
[----:B------:R-:W-:Y:S01]  /*ee60*/  HMMA.16816.F32.BF16 R200, R32, R30, R200 ;  /* 0x0000001e20c8723c */ /* 0x000fe200000418c8 */
[----:B------:R-:W-:Y:S01]  /*ee70*/  FADD.FTZ R165, R113, R165 ;  /* 0x000000a571a57221 */ /* 0x000fe20000010000 */
[----:B------:R-:W-:Y:S01]  /*ee80*/  MUFU.EX2 R53, R53 ;  /* 0x0000003500357308 */ /* 0x000fe20000000800 */
[----:B------:R-:W-:-:S02]  /*ee90*/  FADD.FTZ R164, R111, R164 ;  /* 0x000000a46fa47221 */ /* 0x000fc40000010000 */
[----:B------:R-:W-:-:S03]  /*eea0*/  FADD.FTZ R165, R112, R165 ;  /* 0x000000a570a57221 */ /* 0x000fc60000010000 */
[C---:B----4-:R-:W-:Y:S02]  /*eeb0*/  HMMA.16816.F32.BF16 R196, R32.reuse, R4, R196 ;  /* 0x0000000420c4723c */ /* 0x050fe400000418c4 */
[----:B------:R-:W-:Y:S06]  /*eec0*/  MUFU.EX2 R100, R100 ;  /* 0x0000006400647308 */ /* 0x000fec0000000800 */
[----:B------:R-:W-:Y:S02]  /*eed0*/  HMMA.16816.F32.BF16 R192, R32, R6, R192 ;  /* 0x0000000620c0723c */ /* 0x000fe400000418c0 */
[----:B------:R-:W-:Y:S05]  /*eee0*/  MUFU.EX2 R103, R103 ;  /* 0x0000006700677308 */ /* 0x000fea0000000800 */
[----:B------:R-:W-:Y:S01]  /*eef0*/  LOP3.LUT R32, R219, UR14, R172, 0x96, !PT ;  /* 0x0000000edb207c12 */ /* 0x000fe2000f8e96ac */
[----:B------:R-:W-:-:S02]  /*ef00*/  IMAD.WIDE.U32 R218, R218, -0x326172a9, RZ ;  /* 0xcd9e8d57dada7825 */ /* 0x000fc400078e00ff */
[----:B------:R-:W-:Y:S02]  /*ef10*/  MUFU.EX2 R102, R102 ;  /* 0x0000006600667308 */ /* 0x000fe40000000800 */
[----:B------:R-:W-:-:S05]  /*ef20*/  IMAD.WIDE.U32 R214, R32, -0x326172a9, RZ ;  /* 0xcd9e8d5720d67825 */ /* 0x000fca00078e00ff */
[----:B------:R-:W-:Y:S01]  /*ef30*/  LOP3.LUT R32, R215, UR13, R190, 0x96, !PT ;  /* 0x0000000dd7207c12 */ /* 0x000fe2000f8e96be */
[----:B------:R-:W-:Y:S01]  /*ef40*/  MUFU.EX2 R101, R101 ;  /* 0x0000006500657308 */ /* 0x000fe20000000800 */
[----:B------:R-:W-:-:S03]  /*ef50*/  LOP3.LUT R214, R219, UR11, R214, 0x96, !PT ;  /* 0x0000000bdbd67c12 */ /* 0x000fc6000f8e96d6 */
[----:B------:R-:W-:-:S04]  /*ef60*/  IMAD.WIDE.U32 R32, R32, -0x2daee0ad, RZ ;  /* 0xd2511f5320207825 */ /* 0x000fc800078e00ff */
[----:B------:R-:W-:Y:S01]  /*ef70*/  IMAD.WIDE.U32 R214, R214, -0x2daee0ad, RZ ;  /* 0xd2511f53d6d67825 */ /* 0x000fe200078e00ff */
[----:B------:R-:W-:Y:S01]  /*ef80*/  LOP3.LUT R210, R33, UR10, R210, 0x96, !PT ;  /* 0x0000000a21d27c12 */ /* 0x000fe2000f8e96d2 */
[----:B------:R-:W-:Y:S03]  /*ef90*/  MUFU.EX2 R66, R66 ;  /* 0x0000004200427308 */ /* 0x000fe60000000800 */
[----:B------:R-:W-:Y:S01]  /*efa0*/  LOP3.LUT R32, R215, UR8, R32, 0x96, !PT ;  /* 0x00000008d7207c12 */ /* 0x000fe2000f8e9620 */
[----:B------:R-:W-:-:S04]  /*efb0*/  IMAD.WIDE.U32 R210, R210, -0x326172a9, RZ ;  /* 0xcd9e8d57d2d27825 */ /* 0x000fc800078e00ff */
[----:B------:R-:W-:Y:S01]  /*efc0*/  IMAD.WIDE.U32 R222, R32, -0x326172a9, RZ ;  /* 0xcd9e8d5720de7825 */ /* 0x000fe200078e00ff */
[----:B------:R-:W-:Y:S01]  /*efd0*/  LOP3.LUT R211, R211, UR9, R218, 0x96, !PT ;  /* 0x00000009d3d37c12 */ /* 0x000fe2000f8e96da */
[----:B------:R-:W-:Y:S03]  /*efe0*/  MUFU.EX2 R68, R68 ;  /* 0x0000004400447308 */ /* 0x000fe60000000800 */
[C---:B------:R-:W-:Y:S01]  /*eff0*/  LOP3.LUT R32, R222.reuse, 0xffff, RZ, 0xc0, !PT ;  /* 0x0000ffffde207812 */ /* 0x040fe200078ec0ff */
[----:B------:R-:W-:Y:S01]  /*f000*/  IMAD.WIDE.U32 R218, R211, -0x2daee0ad, RZ ;  /* 0xd2511f53d3da7825 */ /* 0x000fe200078e00ff */
[----:B------:R-:W-:Y:S02]  /*f010*/  LOP3.LUT R34, R222, 0xff, RZ, 0xc0, !PT ;  /* 0x000000ffde227812 */ /* 0x000fe400078ec0ff */
[----:B------:R-:W-:Y:S01]  /*f020*/  SHF.R.U32.HI R32, RZ, 0x8, R32 ;  /* 0x00000008ff207819 */ /* 0x000fe20000011620 */
[----:B------:R-:W-:Y:S01]  /*f030*/  MUFU.EX2 R67, R67 ;  /* 0x0000004300437308 */ /* 0x000fe20000000800 */
[----:B------:R-:W-:-:S02]  /*f040*/  SHF.R.U32.HI R35, RZ, 0x10, R222 ;  /* 0x00000010ff237819 */ /* 0x000fc400000116de */
[----:B------:R-:W-:Y:S02]  /*f050*/  LOP3.LUT R33, R223, UR19, R210, 0x96, !PT ;  /* 0x00000013df217c12 */ /* 0x000fe4000f8e96d2 */
[----:B------:R-:W-:Y:S02]  /*f060*/  PRMT R34, R34, 0x5410, R32 ;  /* 0x0000541022227816 */ /* 0x000fe40000000020 */
[----:B------:R-:W-:Y:S01]  /*f070*/  SHF.R.U32.HI R32, RZ, 0x18, R222 ;  /* 0x00000018ff207819 */ /* 0x000fe200000116de */
[----:B------:R1:W2:Y:S01]  /*f080*/  MUFU.EX2 R210, R108 ;  /* 0x0000006c00d27308 */ /* 0x0002a20000000800 */
[----:B------:R-:W-:Y:S01]  /*f090*/  LOP3.LUT R35, R35, 0xff, RZ, 0xc0, !PT ;  /* 0x000000ff23237812 */ /* 0x000fe200078ec0ff */
[----:B------:R-:W-:Y:S01]  /*f0a0*/  HSET2.LE.AND R34, R34, R136, PT ;  /* 0x0000008822227233 */ /* 0x000fe20003803000 */
[----:B------:R-:W-:Y:S02]  /*f0b0*/  LOP3.LUT R110, R33, 0xffff, RZ, 0xc0, !PT ;  /* 0x0000ffff216e7812 */ /* 0x000fe400078ec0ff */
[----:B------:R-:W-:-:S02]  /*f0c0*/  PRMT R35, R35, 0x5410, R32 ;  /* 0x0000541023237816 */ /* 0x000fc40000000020 */
[--C-:B------:R-:W-:Y:S02]  /*f0d0*/  SHF.R.U32.HI R32, RZ, 0x10, R33.reuse ;  /* 0x00000010ff207819 */ /* 0x100fe40000011621 */
[----:B------:R-:W-:Y:S01]  /*f0e0*/  SHF.R.U32.HI R110, RZ, 0x8, R110 ;  /* 0x00000008ff6e7819 */ /* 0x000fe2000001166e */
[----:B------:R-:W-:Y:S01]  /*f0f0*/  HSET2.LE.AND R35, R35, R136, PT ;  /* 0x0000008823237233 */ /* 0x000fe20003803000 */
[----:B------:R-:W-:Y:S02]  /*f100*/  LOP3.LUT R32, R32, 0xff, RZ, 0xc0, !PT ;  /* 0x000000ff20207812 */ /* 0x000fe400078ec0ff */
[----:B-1----:R-:W-:Y:S02]  /*f110*/  LOP3.LUT R108, R33, 0xff, RZ, 0xc0, !PT ;  /* 0x000000ff216c7812 */ /* 0x002fe400078ec0ff */
[----:B------:R-:W-:Y:S02]  /*f120*/  SHF.R.U32.HI R33, RZ, 0x18, R33 ;  /* 0x00000018ff217819 */ /* 0x000fe40000011621 */
[----:B------:R-:W-:Y:S01]  /*f130*/  PRMT R108, R108, 0x5410, R110 ;  /* 0x000054106c6c7816 */ /* 0x000fe2000000006e */
[----:B------:R-:W-:Y:S01]  /*f140*/  FFMA.FTZ R110, R119, c[0x0][0x23c], -R148 ;  /* 0x00008f00776e7a23 */ /* 0x000fe20000010894 */
[----:B------:R-:W-:-:S03]  /*f150*/  PRMT R33, R32, 0x5410, R33 ;  /* 0x0000541020217816 */ /* 0x000fc60000000021 */
[--C-:B------:R-:W-:Y:S01]  /*f160*/  HSET2.LE.AND R32, R108, R136.reuse, PT ;  /* 0x000000886c207233 */ /* 0x100fe20003803000 */
[----:B------:R-:W-:Y:S01]  /*f170*/  F2FP.BF16.PACK_AB R108, R170, R209 ;  /* 0x000000d1aa6c723e */ /* 0x000fe200000010ff */
[----:B------:R-:W-:Y:S01]  /*f180*/  HSET2.LE.AND R33, R33, R136, PT ;  /* 0x0000008821217233 */ /* 0x000fe20003803000 */
[----:B------:R-:W-:Y:S01]  /*f190*/  MUFU.EX2 R110, R110 ;  /* 0x0000006e006e7308 */ /* 0x000fe20000000800 */
[----:B------:R-:W-:Y:S01]  /*f1a0*/  FADD.FTZ R209, R209, R126 ;  /* 0x0000007ed1d17221 */ /* 0x000fe20000010000 */
[----:B------:R-:W-:Y:S02]  /*f1b0*/  LOP3.LUT R32, R32, R108, RZ, 0xc0, !PT ;  /* 0x0000006c20207212 */ /* 0x000fe400078ec0ff */
[----:B--2---:R-:W-:Y:S01]  /*f1c0*/  F2FP.BF16.PACK_AB R108, R131, R210 ;  /* 0x000000d2836c723e */ /* 0x004fe200000010ff */
[----:B------:R-:W-:Y:S02]  /*f1d0*/  FADD.FTZ R210, R210, R208 ;  /* 0x000000d0d2d27221 */ /* 0x000fe40000010000 */
[----:B------:R-:W-:Y:S01]  /*f1e0*/  FADD.FTZ R209, R170, R209 ;  /* 0x000000d1aad17221 */ /* 0x000fe20000010000 */
[----:B------:R-:W-:Y:S01]  /*f1f0*/  LOP3.LUT R33, R33, R108, RZ, 0xc0, !PT ;  /* 0x0000006c21217212 */ /* 0x000fe200078ec0ff */
[----:B------:R-:W-:Y:S01]  /*f200*/  FADD.FTZ R210, R131, R210 ;  /* 0x000000d283d27221 */ /* 0x000fe20000010000 */
[----:B------:R-:W-:Y:S01]  /*f210*/  F2FP.BF16.PACK_AB R108, R169, R114 ;  /* 0x00000072a96c723e */ /* 0x000fe200000010ff */
[----:B------:R-:W-:-:S02]  /*f220*/  FADD.FTZ R209, R114, R209 ;  /* 0x000000d172d17221 */ /* 0x000fc40000010000 */
[----:B------:R-:W-:Y:S01]  /*f230*/  FADD.FTZ R210, R130, R210 ;  /* 0x000000d282d27221 */ /* 0x000fe20000010000 */
[----:B------:R-:W-:Y:S01]  /*f240*/  LOP3.LUT R34, R34, R108, RZ, 0xc0, !PT ;  /* 0x0000006c22227212 */ /* 0x000fe200078ec0ff */
[----:B------:R-:W-:Y:S01]  /*f250*/  FADD.FTZ R169, R169, R209 ;  /* 0x000000d1a9a97221 */ /* 0x000fe20000010000 */
[C---:B------:R-:W-:Y:S01]  /*f260*/  F2FP.BF16.PACK_AB R108, R123.reuse, R130 ;  /* 0x000000827b6c723e */ /* 0x040fe200000010ff */
[----:B------:R-:W-:-:S03]  /*f270*/  FADD.FTZ R123, R123, R210 ;  /* 0x000000d27b7b7221 */ /* 0x000fc60000010000 */
[----:B------:R-:W-:Y:S01]  /*f280*/  LOP3.LUT R35, R35, R108, RZ, 0xc0, !PT ;  /* 0x0000006c23237212 */ /* 0x000fe200078ec0ff */
[----:B------:R-:W-:Y:S02]  /*f290*/  FFMA.FTZ R108, R118, c[0x0][0x23c], -R148 ;  /* 0x00008f00766c7a23 */ /* 0x000fe40000010894 */
[----:B------:R-:W-:-:S04]  /*f2a0*/  FFMA.FTZ R118, R11, c[0x0][0x23c], -R174 ;  /* 0x00008f000b767a23 */ /* 0x000fc800000108ae */
[C---:B------:R-:W-:Y:S01]  /*f2b0*/  HMMA.16816.F32.BF16 R20, R32.reuse, R28, R20 ;  /* 0x0000001c2014723c */ /* 0x040fe20000041814 */
[----:B------:R-:W1:Y:S06]  /*f2c0*/  MUFU.EX2 R108, R108 ;  /* 0x0000006c006c7308 */ /* 0x000e6c0000000800 */
[----:B------:R-:W-:Y:S01]  /*f2d0*/  LOP3.LUT R28, R216, 0xffff, RZ, 0xc0, !PT ;  /* 0x0000ffffd81c7812 */ /* 0x000fe200078ec0ff */
[----:B------:R-:W-:Y:S01]  /*f2e0*/  HMMA.16816.F32.BF16 R16, R32, R30, R16 ;  /* 0x0000001e2010723c */ /* 0x000fe20000041810 */
[----:B------:R-:W-:Y:S02]  /*f2f0*/  MUFU.EX2 R118, R118 ;  /* 0x0000007600767308 */ /* 0x000fe40000000800 */
[----:B------:R-:W-:-:S05]  /*f300*/  SHF.R.U32.HI R28, RZ, 0x8, R28 ;  /* 0x00000008ff1c7819 */ /* 0x000fca000001161c */
[C---:B------:R-:W-:Y:S07]  /*f310*/  HMMA.16816.F32.BF16 R24, R32.reuse, R4, R24 ;  /* 0x000000042018723c */ /* 0x040fee0000041818 */
[----:B------:R-:W-:Y:S01]  /*f320*/  SHF.R.U32.HI R5, RZ, 0x18, R216 ;  /* 0x00000018ff057819 */ /* 0x000fe200000116d8 */
[----:B------:R-:W-:Y:S01]  /*f330*/  HMMA.16816.F32.BF16 R12, R32, R6, R12 ;  /* 0x00000006200c723c */ /* 0x000fe2000004180c */
[----:B------:R-:W-:-:S04]  /*f340*/  LOP3.LUT R4, R216, 0xff, RZ, 0xc0, !PT ;  /* 0x000000ffd8047812 */ /* 0x000fc800078ec0ff */
[----:B------:R-:W-:Y:S02]  /*f350*/  PRMT R4, R4, 0x5410, R28 ;  /* 0x0000541004047816 */ /* 0x000fe4000000001c */
[----:B------:R-:W-:Y:S01]  /*f360*/  LOP3.LUT R32, R116, 0xff, RZ, 0xc0, !PT ;  /* 0x000000ff74207812 */ /* 0x000fe200078ec0ff */
[----:B------:R-:W2:Y:S01]  /*f370*/  LDSM.16.MT88.4 R28, [R231+0x4c00] ;  /* 0x004c0000e71c783b */ /* 0x000ea20000004200 */
[----:B------:R-:W-:Y:S01]  /*f380*/  LOP3.LUT R6, R212, 0xffff, RZ, 0xc0, !PT ;  /* 0x0000ffffd4067812 */ /* 0x000fe200078ec0ff */
[----:B------:R-:W-:Y:S01]  /*f390*/  HSET2.LE.AND R34, R4, R136, PT ;  /* 0x0000008804227233 */ /* 0x000fe20003803000 */
[----:B------:R-:W-:Y:S02]  /*f3a0*/  SHF.R.U32.HI R7, RZ, 0x10, R212 ;  /* 0x00000010ff077819 */ /* 0x000fe400000116d4 */
[----:B------:R-:W-:Y:S02]  /*f3b0*/  PRMT R32, R32, 0x5410, R5 ;  /* 0x0000541020207816 */ /* 0x000fe40000000005 */
[----:B------:R-:W-:-:S02]  /*f3c0*/  SHF.R.U32.HI R6, RZ, 0x8, R6 ;  /* 0x00000008ff067819 */ /* 0x000fc40000011606 */
[----:B------:R-:W-:Y:S01]  /*f3d0*/  LOP3.LUT R5, R7, 0xff, RZ, 0xc0, !PT ;  /* 0x000000ff07057812 */ /* 0x000fe200078ec0ff */
[--C-:B------:R-:W-:Y:S01]  /*f3e0*/  HSET2.LE.AND R32, R32, R136.reuse, PT ;  /* 0x0000008820207233 */ /* 0x100fe20003803000 */
[----:B------:R-:W-:Y:S02]  /*f3f0*/  LOP3.LUT R35, R212, 0xff, RZ, 0xc0, !PT ;  /* 0x000000ffd4237812 */ /* 0x000fe400078ec0ff */
[----:B------:R-:W-:Y:S02]  /*f400*/  SHF.R.U32.HI R33, RZ, 0x18, R212 ;  /* 0x00000018ff217819 */ /* 0x000fe400000116d4 */
[----:B------:R-:W-:Y:S02]  /*f410*/  PRMT R35, R35, 0x5410, R6 ;  /* 0x0000541023237816 */ /* 0x000fe40000000006 */
[----:B------:R-:W-:Y:S02]  /*f420*/  PRMT R33, R5, 0x5410, R33 ;  /* 0x0000541005217816 */ /* 0x000fe40000000021 */
[----:B------:R-:W3:Y:S01]  /*f430*/  LDSM.16.MT88.4 R4, [R240+0x4c00] ;  /* 0x004c0000f004783b */ /* 0x000ee20000004200 */
[----:B-1----:R-:W-:Y:S01]  /*f440*/  F2FP.BF16.PACK_AB R116, R108, R110 ;  /* 0x0000006e6c74723e */ /* 0x002fe200000010ff */
[----:B------:R-:W-:Y:S01]  /*f450*/  FADD.FTZ R110, R110, R165 ;  /* 0x000000a56e6e7221 */ /* 0x000fe20000010000 */
[----:B------:R-:W-:-:S02]  /*f460*/  HSET2.LE.AND R33, R33, R136, PT ;  /* 0x0000008821217233 */ /* 0x000fc40003803000 */
[----:B------:R-:W-:Y:S01]  /*f470*/  LOP3.LUT R34, R34, R116, RZ, 0xc0, !PT ;  /* 0x0000007422227212 */ /* 0x000fe200078ec0ff */
[----:B------:R-:W-:Y:S01]  /*f480*/  HSET2.LE.AND R116, R35, R136, PT ;  /* 0x0000008823747233 */ /* 0x000fe20003803000 */
[----:B------:R-:W-:Y:S01]  /*f490*/  F2FP.BF16.PACK_AB R35, R105, R107 ;  /* 0x0000006b6923723e */ /* 0x000fe200000010ff */
[----:B------:R-:W-:-:S03]  /*f4a0*/  FADD.FTZ R110, R108, R110 ;  /* 0x0000006e6c6e7221 */ /* 0x000fc60000010000 */
[----:B------:R-:W-:Y:S02]  /*f4b0*/  LOP3.LUT R35, R32, R35, RZ, 0xc0, !PT ;  /* 0x0000002320237212 */ /* 0x000fe400078ec0ff */
[----:B------:R-:W-:Y:S01]  /*f4c0*/  LOP3.LUT R32, R116, R117, RZ, 0xc0, !PT ;  /* 0x0000007574207212 */ /* 0x000fe200078ec0ff */
[--C-:B------:R-:W-:Y:S01]  /*f4d0*/  FFMA.FTZ R117, R0, c[0x0][0x23c], -R174.reuse ;  /* 0x00008f0000757a23 */ /* 0x100fe200000108ae */
[----:B------:R-:W-:Y:S01]  /*f4e0*/  F2FP.BF16.PACK_AB R0, R109, R111 ;  /* 0x0000006f6d00723e */ /* 0x000fe200000010ff */
[----:B------:R-:W-:Y:S02]  /*f4f0*/  FFMA.FTZ R116, R44, c[0x0][0x23c], -R174 ;  /* 0x00008f002c747a23 */ /* 0x000fe400000108ae */
[----:B------:R-:W-:Y:S01]  /*f500*/  IMAD.U32 R44, RZ, RZ, UR7 ;  /* 0x00000007ff2c7e24 */ /* 0x000fe2000f8e00ff */
[----:B------:R-:W-:Y:S01]  /*f510*/  LOP3.LUT R33, R33, R0, RZ, 0xc0, !PT ;  /* 0x0000000021217212 */ /* 0x000fe200078ec0ff */
[----:B------:R-:W-:Y:S01]  /*f520*/  IMAD.U32 R0, RZ, RZ, UR6 ;  /* 0x00000006ff007e24 */ /* 0x000fe2000f8e00ff */
[----:B------:R-:W1:Y:S01]  /*f530*/  MUFU.EX2 R117, R117 ;  /* 0x0000007500757308 */ /* 0x000e620000000800 */
[----:B------:R-:W-:Y:S01]  /*f540*/  FADD.FTZ R109, R109, R164 ;  /* 0x000000a46d6d7221 */ /* 0x000fe20000010000 */
[----:B------:R-:W-:-:S02]  /*f550*/  LOP3.LUT R44, R187, UR33, R44, 0x96, !PT ;  /* 0x00000021bb2c7c12 */ /* 0x000fc4000f8e962c */
[----:B------:R-:W-:Y:S01]  /*f560*/  LOP3.LUT R0, R187, UR33, R0, 0x96, !PT ;  /* 0x00000021bb007c12 */ /* 0x000fe2000f8e9600 */
[C---:B--2---:R-:W-:Y:S01]  /*f570*/  HMMA.16816.F32.BF16 R204, R32.reuse, R28, R204 ;  /* 0x0000001c20cc723c */ /* 0x044fe200000418cc */
[--C-:B------:R-:W-:Y:S02]  /*f580*/  FFMA.FTZ R187, R106, c[0x0][0x23c], -R175.reuse ;  /* 0x00008f006abb7a23 */ /* 0x100fe400000108af */
[----:B------:R-:W-:Y:S01]  /*f590*/  IMAD.WIDE.U32 R216, R44, -0x326172a9, RZ ;  /* 0xcd9e8d572cd87825 */ /* 0x000fe200078e00ff */
[----:B------:R-:W-:Y:S03]  /*f5a0*/  MUFU.EX2 R116, R116 ;  /* 0x0000007400747308 */ /* 0x000fe60000000800 */
[----:B------:R-:W-:Y:S01]  /*f5b0*/  IMAD.WIDE.U32 R220, R0, -0x326172a9, RZ ;  /* 0xcd9e8d5700dc7825 */ /* 0x000fe200078e00ff */
[----:B------:R-:W-:Y:S01]  /*f5c0*/  LOP3.LUT R44, R217, UR17, R188, 0x96, !PT ;  /* 0x00000011d92c7c12 */ /* 0x000fe2000f8e96bc */
[C---:B------:R-:W-:Y:S01]  /*f5d0*/  HMMA.16816.F32.BF16 R200, R32.reuse, R30, R200 ;  /* 0x0000001e20c8723c */ /* 0x040fe200000418c8 */
[----:B------:R-:W-:Y:S01]  /*f5e0*/  LOP3.LUT R212, R191, UR15, R216, 0x96, !PT ;  /* 0x0000000fbfd47c12 */ /* 0x000fe2000f8e96d8 */
[----:B------:R-:W-:Y:S01]  /*f5f0*/  FFMA.FTZ R0, R40, c[0x0][0x23c], -R174 ;  /* 0x00008f0028007a23 */ /* 0x000fe200000108ae */
[----:B------:R-:W-:Y:S01]  /*f600*/  LOP3.LUT R188, R221, UR17, R188, 0x96, !PT ;  /* 0x00000011ddbc7c12 */ /* 0x000fe2000f8e96bc */
[--C-:B------:R-:W-:Y:S01]  /*f610*/  FFMA.FTZ R106, R74, c[0x0][0x23c], -R175.reuse ;  /* 0x00008f004a6a7a23 */ /* 0x100fe200000108af */
[----:B------:R-:W-:Y:S01]  /*f620*/  LOP3.LUT R40, R217, UR17, R166, 0x96, !PT ;  /* 0x00000011d9287c12 */ /* 0x000fe2000f8e96a6 */
[----:B------:R-:W-:Y:S01]  /*f630*/  IMAD.WIDE.U32 R212, R212, -0x2daee0ad, RZ ;  /* 0xd2511f53d4d47825 */ /* 0x000fe200078e00ff */
[----:B------:R-:W-:Y:S01]  /*f640*/  LOP3.LUT R11, R155, UR15, R216, 0x96, !PT ;  /* 0x0000000f9b0b7c12 */ /* 0x000fe2000f8e96d8 */
[C---:B---3--:R-:W-:Y:S01]  /*f650*/  HMMA.16816.F32.BF16 R196, R32.reuse, R4, R196 ;  /* 0x0000000420c4723c */ /* 0x048fe200000418c4 */
[----:B------:R-:W-:Y:S01]  /*f660*/  LOP3.LUT R119, R221, UR17, R166, 0x96, !PT ;  /* 0x00000011dd777c12 */ /* 0x000fe2000f8e96a6 */
[----:B------:R-:W-:Y:S01]  /*f670*/  IMAD.WIDE.U32 R216, R188, -0x2daee0ad, RZ ;  /* 0xd2511f53bcd87825 */ /* 0x000fe200078e00ff */
[----:B------:R-:W-:Y:S01]  /*f680*/  LOP3.LUT R133, R155, UR15, R220, 0x96, !PT ;  /* 0x0000000f9b857c12 */ /* 0x000fe2000f8e96dc */
[----:B------:R-:W-:Y:S01]  /*f690*/  MUFU.EX2 R0, R0 ;  /* 0x0000000000007308 */ /* 0x000fe20000000800 */
[----:B------:R-:W-:Y:S01]  /*f6a0*/  LOP3.LUT R74, R219, UR18, R214, 0x96, !PT ;  /* 0x00000012db4a7c12 */ /* 0x000fe2000f8e96d6 */
[----:B------:R-:W-:Y:S01]  /*f6b0*/  FFMA.FTZ R166, R75, c[0x0][0x23c], -R175 ;  /* 0x00008f004ba67a23 */ /* 0x000fe200000108af */
[----:B------:R-:W-:Y:S01]  /*f6c0*/  LOP3.LUT R155, R217, UR14, R172, 0x96, !PT ;  /* 0x0000000ed99b7c12 */ /* 0x000fe2000f8e96ac */
[----:B------:R-:W-:Y:S01]  /*f6d0*/  HMMA.16816.F32.BF16 R192, R32, R6, R192 ;  /* 0x0000000620c0723c */ /* 0x000fe200000418c0 */
[----:B------:R-:W-:Y:S01]  /*f6e0*/  SHF.R.U32.HI R188, RZ, 0x10, R218 ;  /* 0x00000010ffbc7819 */ /* 0x000fe200000116da */
[----:B------:R-:W-:Y:S01]  /*f6f0*/  IMAD.WIDE.U32 R224, R119, -0x2daee0ad, RZ ;  /* 0xd2511f5377e07825 */ /* 0x000fe200078e00ff */
[----:B------:R-:W-:Y:S01]  /*f700*/  LOP3.LUT R191, R191, UR15, R220, 0x96, !PT ;  /* 0x0000000fbfbf7c12 */ /* 0x000fe2000f8e96dc */
[----:B------:R-:W2:Y:S01]  /*f710*/  MUFU.EX2 R187, R187 ;  /* 0x000000bb00bb7308 */ /* 0x000ea20000000800 */
[----:B------:R-:W-:Y:S01]  /*f720*/  LOP3.LUT R188, R188, 0xff, RZ, 0xc0, !PT ;  /* 0x000000ffbcbc7812 */ /* 0x000fe200078ec0ff */
[----:B------:R-:W-:Y:S01]  /*f730*/  IMAD.WIDE.U32 R220, R11, -0x2daee0ad, RZ ;  /* 0xd2511f530bdc7825 */ /* 0x000fe200078e00ff */
[----:B------:R-:W-:-:S02]  /*f740*/  LOP3.LUT R34, R218, 0xff, RZ, 0xc0, !PT ;  /* 0x000000ffda227812 */ /* 0x000fc400078ec0ff */
[----:B------:R-:W-:Y:S01]  /*f750*/  SHF.R.U32.HI R35, RZ, 0x18, R218 ;  /* 0x00000018ff237819 */ /* 0x000fe200000116da */
[----:B------:R-:W-:Y:S02]  /*f760*/  IMAD.WIDE.U32 R32, R44, -0x2daee0ad, RZ ;  /* 0xd2511f532c207825 */ /* 0x000fe400078e00ff */
[----:B------:R-:W-:Y:S01]  /*f770*/  MUFU.EX2 R166, R166 ;  /* 0x000000a600a67308 */ /* 0x000fe20000000800 */
[----:B------:R-:W-:Y:S01]  /*f780*/  PRMT R35, R188, 0x5410, R35 ;  /* 0x00005410bc237816 */ /* 0x000fe20000000023 */
[----:B------:R-:W-:Y:S01]  /*f790*/  IMAD.WIDE.U32 R222, R191, -0x2daee0ad, RZ ;  /* 0xd2511f53bfde7825 */ /* 0x000fe200078e00ff */
[----:B------:R-:W-:Y:S02]  /*f7a0*/  LOP3.LUT R75, R33, UR14, R172, 0x96, !PT ;  /* 0x0000000e214b7c12 */ /* 0x000fe4000f8e96ac */
[----:B------:R-:W-:Y:S01]  /*f7b0*/  LOP3.LUT R44, R213, UR12, R32, 0x96, !PT ;  /* 0x0000000cd52c7c12 */ /* 0x000fe2000f8e9620 */
[----:B------:R-:W-:Y:S01]  /*f7c0*/  FFMA.FTZ R172, R104, c[0x0][0x23c], -R175 ;  /* 0x00008f0068ac7a23 */ /* 0x000fe200000108af */
[----:B------:R-:W-:Y:S01]  /*f7d0*/  LOP3.LUT R32, R218, 0xffff, RZ, 0xc0, !PT ;  /* 0x0000ffffda207812 */ /* 0x000fe200078ec0ff */
[----:B------:R-:W3:Y:S01]  /*f7e0*/  MUFU.EX2 R106, R106 ;  /* 0x0000006a006a7308 */ /* 0x000ee20000000800 */
[----:B------:R-:W-:Y:S01]  /*f7f0*/  LOP3.LUT R104, R74, 0xffff, RZ, 0xc0, !PT ;  /* 0x0000ffff4a687812 */ /* 0x000fe200078ec0ff */
[----:B------:R-:W-:Y:S01]  /*f800*/  HSET2.LE.AND R35, R35, R136, PT ;  /* 0x0000008823237233 */ /* 0x000fe20003803000 */
[----:B------:R-:W-:Y:S01]  /*f810*/  SHF.R.U32.HI R32, RZ, 0x8, R32 ;  /* 0x00000008ff207819 */ /* 0x000fe20000011620 */
[----:B------:R-:W-:Y:S01]  /*f820*/  IMAD.WIDE.U32 R218, R133, -0x2daee0ad, RZ ;  /* 0xd2511f5385da7825 */ /* 0x000fe200078e00ff */
[----:B------:R-:W-:-:S02]  /*f830*/  SHF.R.U32.HI R33, RZ, 0x10, R74 ;  /* 0x00000010ff217819 */ /* 0x000fc4000001164a */
[----:B------:R-:W-:Y:S01]  /*f840*/  PRMT R34, R34, 0x5410, R32 ;  /* 0x0000541022227816 */ /* 0x000fe20000000020 */
[----:B------:R-:W4:Y:S01]  /*f850*/  MUFU.EX2 R172, R172 ;  /* 0x000000ac00ac7308 */ /* 0x000f220000000800 */
[----:B------:R-:W-:Y:S01]  /*f860*/  LOP3.LUT R32, R74, 0xff, RZ, 0xc0, !PT ;  /* 0x000000ff4a207812 */ /* 0x000fe200078ec0ff */
[----:B-1----:R-:W-:Y:S01]  /*f870*/  FADD.FTZ R169, R117, R169 ;  /* 0x000000a975a97221 */ /* 0x002fe20000010000 */
[----:B------:R-:W-:Y:S01]  /*f880*/  SHF.R.U32.HI R74, RZ, 0x18, R74 ;  /* 0x00000018ff4a7819 */ /* 0x000fe2000001164a */
[----:B------:R-:W-:Y:S01]  /*f890*/  HSET2.LE.AND R34, R34, R136, PT ;  /* 0x0000008822227233 */ /* 0x000fe20003803000 */
[----:B------:R-:W-:Y:S01]  /*f8a0*/  SHF.R.U32.HI R104, RZ, 0x8, R104 ;  /* 0x00000008ff687819 */ /* 0x000fe20000011668 */
[----:B--2---:R-:W-:Y:S01]  /*f8b0*/  FADD.FTZ R123, R187, R123 ;  /* 0x0000007bbb7b7221 */ /* 0x004fe20000010000 */
[----:B------:R-:W-:Y:S01]  /*f8c0*/  LOP3.LUT R33, R33, 0xff, RZ, 0xc0, !PT ;  /* 0x000000ff21217812 */ /* 0x000fe200078ec0ff */
[----:B------:R-:W-:Y:S01]  /*f8d0*/  FADD.FTZ R169, R116, R169 ;  /* 0x000000a974a97221 */ /* 0x000fe20000010000 */
[----:B------:R-:W-:Y:S01]  /*f8e0*/  PRMT R32, R32, 0x5410, R104 ;  /* 0x0000541020207816 */ /* 0x000fe20000000068 */
[----:B------:R-:W-:Y:S01]  /*f8f0*/  FADD.FTZ R109, R107, R109 ;  /* 0x0000006d6b6d7221 */ /* 0x000fe20000010000 */
[----:B------:R-:W-:-:S02]  /*f900*/  PRMT R33, R33, 0x5410, R74 ;  /* 0x0000541021217816 */ /* 0x000fc4000000004a */
[----:B------:R-:W-:Y:S01]  /*f910*/  LOP3.LUT R214, R223, UR12, R216, 0x96, !PT ;  /* 0x0000000cdfd67c12 */ /* 0x000fe2000f8e96d8 */
[--C-:B------:R-:W-:Y:S01]  /*f920*/  HSET2.LE.AND R32, R32, R136.reuse, PT ;  /* 0x0000008820207233 */ /* 0x100fe20003803000 */
[----:B------:R-:W-:Y:S01]  /*f930*/  F2FP.BF16.PACK_AB R191, R0, R118 ;  /* 0x0000007600bf723e */ /* 0x000fe200000010ff */
[----:B------:R-:W-:Y:S01]  /*f940*/  HSET2.LE.AND R33, R33, R136, PT ;  /* 0x0000008821217233 */ /* 0x000fe20003803000 */
[----:B---3--:R-:W-:Y:S01]  /*f950*/  F2FP.BF16.PACK_AB R188, R106, R166 ;  /* 0x000000a66abc723e */ /* 0x008fe200000010ff */
[----:B------:R-:W-:Y:S01]  /*f960*/  IMAD.WIDE.U32 R216, R40, -0x2daee0ad, RZ ;  /* 0xd2511f5328d87825 */ /* 0x000fe200078e00ff */
[----:B------:R-:W-:Y:S02]  /*f970*/  F2FP.BF16.PACK_AB R104, R116, R117 ;  /* 0x000000757468723e */ /* 0x000fe400000010ff */
[----:B----4-:R-:W-:Y:S01]  /*f980*/  F2FP.BF16.PACK_AB R74, R172, R187 ;  /* 0x000000bbac4a723e */ /* 0x010fe200000010ff */
[----:B------:R-:W-:Y:S01]  /*f990*/  IMAD.WIDE.U32 R214, R214, -0x326172a9, RZ ;  /* 0xcd9e8d57d6d67825 */ /* 0x000fe200078e00ff */
[----:B------:R-:W-:-:S02]  /*f9a0*/  LOP3.LUT R34, R34, R191, RZ, 0xc0, !PT ;  /* 0x000000bf22227212 */ /* 0x000fc400078ec0ff */
[----:B------:R-:W-:Y:S01]  /*f9b0*/  LOP3.LUT R35, R35, R188, RZ, 0xc0, !PT ;  /* 0x000000bc23237212 */ /* 0x000fe200078ec0ff */
[----:B------:R-:W-:Y:S01]  /*f9c0*/  FFMA.FTZ R188, R41, c[0x0][0x23c], -R174 ;  /* 0x00008f0029bc7a23 */ /* 0x000fe200000108ae */
[----:B------:R-:W-:Y:S01]  /*f9d0*/  LOP3.LUT R32, R32, R104, RZ, 0xc0, !PT ;  /* 0x0000006820207212 */ /* 0x000fe200078ec0ff */
[----:B------:R-:W-:Y:S01]  /*f9e0*/  FADD.FTZ R123, R172, R123 ;  /* 0x0000007bac7b7221 */ /* 0x000fe20000010000 */
[----:B------:R-:W-:Y:S01]  /*f9f0*/  LOP3.LUT R33, R33, R74, RZ, 0xc0, !PT ;  /* 0x0000004a21217212 */ /* 0x000fe200078ec0ff */
[----:B------:R-:W-:Y:S01]  /*fa00*/  IMAD.WIDE.U32 R74, R75, -0x326172a9, RZ ;  /* 0xcd9e8d574b4a7825 */ /* 0x000fe200078e00ff */
[--C-:B------:R-:W-:Y:S01]  /*fa10*/  LOP3.LUT R11, R217, UR14, R162.reuse, 0x96, !PT ;  /* 0x0000000ed90b7c12 */ /* 0x100fe2000f8e96a2 */
[----:B------:R-:W1:Y:S01]  /*fa20*/  MUFU.EX2 R188, R188 ;  /* 0x000000bc00bc7308 */ /* 0x000e620000000800 */
[----:B------:R-:W-:Y:S01]  /*fa30*/  LOP3.LUT R162, R225, UR14, R162, 0x96, !PT ;  /* 0x0000000ee1a27c12 */ /* 0x000fe2000f8e96a2 */
[----:B------:R-:W-:Y:S01]  /*fa40*/  FADD.FTZ R118, R118, R169 ;  /* 0x000000a976767221 */ /* 0x000fe20000010000 */
[----:B------:R-:W-:Y:S01]  /*fa50*/  LOP3.LUT R191, R219, UR12, R224, 0x96, !PT ;  /* 0x0000000cdbbf7c12 */ /* 0x000fe2000f8e96e0 */
[----:B------:R-:W-:Y:S01]  /*fa60*/  IMAD.WIDE.U32 R224, R44, -0x326172a9, RZ ;  /* 0xcd9e8d572ce07825 */ /* 0x000fe200078e00ff */
[----:B------:R-:W-:Y:S01]  /*fa70*/  HMMA.16816.F32.BF16 R20, R32, R28, R20 ;  /* 0x0000001c2014723c */ /* 0x000fe20000041814 */
[----:B------:R-:W-:-:S02]  /*fa80*/  LOP3.LUT R216, R221, UR12, R216, 0x96, !PT ;  /* 0x0000000cddd87c12 */ /* 0x000fc4000f8e96d8 */
[----:B------:R-:W-:Y:S01]  /*fa90*/  LOP3.LUT R40, R75, UR13, R190, 0x96, !PT ;  /* 0x0000000d4b287c12 */ /* 0x000fe2000f8e96be */
[----:B------:R-:W-:-:S04]  /*faa0*/  IMAD.WIDE.U32 R226, R11, -0x326172a9, RZ ;  /* 0xcd9e8d570be27825 */ /* 0x000fc800078e00ff */
[----:B------:R-:W-:Y:S01]  /*fab0*/  IMAD.WIDE.U32 R28, R155, -0x326172a9, RZ ;  /* 0xcd9e8d579b1c7825 */ /* 0x000fe200078e00ff */
[----:B------:R-:W-:Y:S01]  /*fac0*/  LOP3.LUT R155, R225, UR11, R74, 0x96, !PT ;  /* 0x0000000be19b7c12 */ /* 0x000fe2000f8e964a */
[C---:B------:R-:W-:Y:S02]  /*fad0*/  HMMA.16816.F32.BF16 R16, R32.reuse, R30, R16 ;  /* 0x0000001e2010723c */ /* 0x040fe40000041810 */
[----:B------:R-:W-:Y:S01]  /*fae0*/  IMAD.WIDE.U32 R74, R162, -0x326172a9, RZ ;  /* 0xcd9e8d57a24a7825 */ /* 0x000fe200078e00ff */
[----:B------:R-:W-:Y:S02]  /*faf0*/  LOP3.LUT R29, R29, UR13, R190, 0x96, !PT ;  /* 0x0000000d1d1d7c12 */ /* 0x000fe4000f8e96be */
[----:B------:R-:W-:Y:S01]  /*fb00*/  LOP3.LUT R28, R215, UR11, R28, 0x96, !PT ;  /* 0x0000000bd71c7c12 */ /* 0x000fe2000f8e961c */
[----:B------:R-:W-:Y:S01]  /*fb10*/  IMAD.WIDE.U32 R216, R216, -0x326172a9, RZ ;  /* 0xcd9e8d57d8d87825 */ /* 0x000fe200078e00ff */
[--C-:B------:R-:W-:Y:S01]  /*fb20*/  LOP3.LUT R30, R227, UR13, R154.reuse, 0x96, !PT ;  /* 0x0000000de31e7c12 */ /* 0x100fe2000f8e969a */
[----:B------:R-:W-:Y:S01]  /*fb30*/  HMMA.16816.F32.BF16 R24, R32, R4, R24 ;  /* 0x000000042018723c */ /* 0x000fe20000041818 */
[----:B------:R-:W-:Y:S01]  /*fb40*/  LOP3.LUT R11, R75, UR13, R154, 0x96, !PT ;  /* 0x0000000d4b0b7c12 */ /* 0x000fe2000f8e969a */
[----:B------:R-:W-:Y:S01]  /*fb50*/  IMAD.WIDE.U32 R244, R40, -0x2daee0ad, RZ ;  /* 0xd2511f5328f47825 */ /* 0x000fe200078e00ff */
[----:B------:R-:W-:-:S03]  /*fb60*/  LOP3.LUT R213, R217, UR11, R226, 0x96, !PT ;  /* 0x0000000bd9d57c12 */ /* 0x000fc6000f8e96e2 */
[----:B------:R-:W-:Y:S01]  /*fb70*/  IMAD.WIDE.U32 R154, R155, -0x2daee0ad, RZ ;  /* 0xd2511f539b9a7825 */ /* 0x000fe200078e00ff */
[----:B------:R-:W-:Y:S01]  /*fb80*/  LOP3.LUT R75, R245, UR10, R212, 0x96, !PT ;  /* 0x0000000af54b7c12 */ /* 0x000fe2000f8e96d4 */
[----:B------:R-:W-:Y:S02]  /*fb90*/  HMMA.16816.F32.BF16 R32, R32, R6, R12 ;  /* 0x000000062020723c */ /* 0x000fe4000004180c */
[----:B------:R-:W-:Y:S01]  /*fba0*/  IMAD.WIDE.U32 R226, R29, -0x2daee0ad, RZ ;  /* 0xd2511f531de27825 */ /* 0x000fe200078e00ff */
[----:B------:R-:W-:-:S03]  /*fbb0*/  LOP3.LUT R44, R155, UR8, R244, 0x96, !PT ;  /* 0x000000089b2c7c12 */ /* 0x000fc6000f8e96f4 */
        /* <DEDUP_REMOVED lines=15> */
[----:B------:R-:W-:Y:S02]  /*fcb0*/  LOP3.LUT R11, R223, UR19, R226, 0x96, !PT ;  /* 0x00000013df0b7c12 */ /* 0x000fe4000f8e96e2 */
[----:B------:R-:W-:Y:S01]  /*fcc0*/  LOP3.LUT R104, R222, 0xffff, RZ, 0xc0, !PT ;  /* 0x0000ffffde687812 */ /* 0x000fe200078ec0ff */
[----:B------:R-:W-:Y:S01]  /*fcd0*/  IMAD.WIDE.U32 R14, R40, -0x326172a9, RZ ;  /* 0xcd9e8d57280e7825 */ /* 0x000fe200078e00ff */
[----:B------:R-:W-:Y:S02]  /*fce0*/  LOP3.LUT R243, R222, 0xff, RZ, 0xc0, !PT ;  /* 0x000000ffdef37812 */ /* 0x000fe400078ec0ff */
[--C-:B------:R-:W-:Y:S01]  /*fcf0*/  SHF.R.U32.HI R119, RZ, 0x10, R222.reuse ;  /* 0x00000010ff777819 */ /* 0x100fe200000116de */
[----:B------:R-:W-:Y:S01]  /*fd00*/  IMAD.WIDE.U32 R218, R133, -0x326172a9, RZ ;  /* 0xcd9e8d5785da7825 */ /* 0x000fe200078e00ff */
[----:B------:R-:W-:Y:S02]  /*fd10*/  SHF.R.U32.HI R44, RZ, 0x18, R222 ;  /* 0x00000018ff2c7819 */ /* 0x000fe400000116de */
[----:B------:R-:W-:Y:S01]  /*fd20*/  LOP3.LUT R5, R75, UR8, R220, 0x96, !PT ;  /* 0x000000084b057c12 */ /* 0x000fe2000f8e96dc */
[----:B------:R-:W-:Y:S01]  /*fd30*/  IMAD.WIDE.U32 R222, R155, -0x326172a9, RZ ;  /* 0xcd9e8d579bde7825 */ /* 0x000fe200078e00ff */
[----:B------:R-:W-:-:S02]  /*fd40*/  LOP3.LUT R40, R15, UR9, R216, 0x96, !PT ;  /* 0x000000090f287c12 */ /* 0x000fc4000f8e96d8 */
[----:B------:R-:W-:Y:S01]  /*fd50*/  LOP3.LUT R6, R218, 0xffff, RZ, 0xc0, !PT ;  /* 0x0000ffffda067812 */ /* 0x000fe200078ec0ff */
[----:B------:R-:W-:Y:S01]  /*fd60*/  IMAD.WIDE.U32 R12, R31, -0x326172a9, RZ ;  /* 0xcd9e8d571f0c7825 */ /* 0x000fe200078e00ff */
[----:B------:R-:W-:Y:S02]  /*fd70*/  LOP3.LUT R4, R223, UR9, R214, 0x96, !PT ;  /* 0x00000009df047c12 */ /* 0x000fe4000f8e96d6 */
[----:B------:R-:W-:Y:S01]  /*fd80*/  LOP3.LUT R162, R219, UR19, R222, 0x96, !PT ;  /* 0x00000013dba27c12 */ /* 0x000fe2000f8e96de */
[----:B------:R-:W-:Y:S01]  /*fd90*/  IMAD.WIDE.U32 R216, R30, -0x2daee0ad, RZ ;  /* 0xd2511f531ed87825 */ /* 0x000fe200078e00ff */
[----:B------:R-:W-:Y:S02]  /*fda0*/  LOP3.LUT R215, R218, 0xff, RZ, 0xc0, !PT ;  /* 0x000000ffdad77812 */ /* 0x000fe400078ec0ff */
[--C-:B------:R-:W-:Y:S01]  /*fdb0*/  SHF.R.U32.HI R75, RZ, 0x10, R218.reuse ;  /* 0x00000010ff4b7819 */ /* 0x100fe200000116da */
[----:B------:R-:W-:Y:S01]  /*fdc0*/  IMAD.WIDE.U32 R222, R29, -0x326172a9, RZ ;  /* 0xcd9e8d571dde7825 */ /* 0x000fe200078e00ff */
[----:B------:R-:W-:-:S02]  /*fdd0*/  SHF.R.U32.HI R214, RZ, 0x18, R218 ;  /* 0x00000018ffd67819 */ /* 0x000fc400000116da */
[----:B------:R-:W-:Y:S01]  /*fde0*/  LOP3.LUT R15, R12, 0xffff, RZ, 0xc0, !PT ;  /* 0x0000ffff0c0f7812 */ /* 0x000fe200078ec0ff */
[----:B------:R-:W-:Y:S01]  /*fdf0*/  IMAD.WIDE.U32 R218, R5, -0x326172a9, RZ ;  /* 0xcd9e8d5705da7825 */ /* 0x000fe200078e00ff */
[----:B------:R-:W-:Y:S02]  /*fe00*/  LOP3.LUT R211, R13, UR19, R14, 0x96, !PT ;  /* 0x000000130dd37c12 */ /* 0x000fe4000f8e960e */
[----:B------:R-:W-:Y:S01]  /*fe10*/  LOP3.LUT R7, R217, UR18, R154, 0x96, !PT ;  /* 0x00000012d9077c12 */ /* 0x000fe2000f8e969a */
[----:B------:R-:W-:Y:S01]  /*fe20*/  IMAD.WIDE.U32 R40, R40, -0x2daee0ad, RZ ;  /* 0xd2511f5328287825 */ /* 0x000fe200078e00ff */
[C---:B------:R-:W-:Y:S02]  /*fe30*/  LOP3.LUT R224, R216.reuse, 0xffff, RZ, 0xc0, !PT ;  /* 0x0000ffffd8e07812 */ /* 0x040fe400078ec0ff */
[----:B------:R-:W-:Y:S01]  /*fe40*/  LOP3.LUT R244, R216, 0xff, RZ, 0xc0, !PT ;  /* 0x000000ffd8f47812 */ /* 0x000fe200078ec0ff */
[----:B------:R-:W-:Y:S01]  /*fe50*/  FFMA.FTZ R154, R37, c[0x0][0x23c], -R174 ;  /* 0x00008f00259a7a23 */ /* 0x000fe200000108ae */
[----:B------:R-:W-:Y:S01]  /*fe60*/  SHF.R.U32.HI R220, RZ, 0x10, R216 ;  /* 0x00000010ffdc7819 */ /* 0x000fe200000116d8 */
[----:B------:R-:W-:Y:S01]  /*fe70*/  FFMA.FTZ R155, R48, c[0x0][0x23c], -R174 ;  /* 0x00008f00309b7a23 */ /* 0x000fe200000108ae */
[----:B------:R-:W-:Y:S01]  /*fe80*/  SHF.R.U32.HI R225, RZ, 0x18, R216 ;  /* 0x00000018ffe17819 */ /* 0x000fe200000116d8 */
[----:B------:R-:W-:Y:S01]  /*fe90*/  IMAD.WIDE.U32 R216, R4, -0x2daee0ad, RZ ;  /* 0xd2511f5304d87825 */ /* 0x000fe200078e00ff */
[----:B------:R-:W-:Y:S01]  /*fea0*/  LOP3.LUT R14, R223, UR9, R190, 0x96, !PT ;  /* 0x00000009df0e7c12 */ /* 0x000fe2000f8e96be */
[----:B------:R-:W-:Y:S01]  /*feb0*/  MUFU.EX2 R154, R154 ;  /* 0x0000009a009a7308 */ /* 0x000fe20000000800 */
[----:B------:R-:W-:Y:S01]  /*fec0*/  SHF.R.U32.HI R6, RZ, 0x8, R6 ;  /* 0x00000008ff067819 */ /* 0x000fe20000011606 */
[----:B------:R-:W-:Y:S01]  /*fed0*/  FFMA.FTZ R190, R36, c[0x0][0x23c], -R174 ;  /* 0x00008f0024be7a23 */ /* 0x000fe200000108ae */
[----:B------:R-:W-:Y:S01]  /*fee0*/  LOP3.LUT R119, R119, 0xff, RZ, 0xc0, !PT ;  /* 0x000000ff77777812 */ /* 0x000fe200078ec0ff */
[----:B------:R-:W-:Y:S01]  /*fef0*/  IMAD.WIDE.U32 R36, R14, -0x2daee0ad, RZ ;  /* 0xd2511f530e247825 */ /* 0x000fe200078e00ff */
[----:B------:R-:W-:-:S02]  /*ff00*/  LOP3.LUT R31, R12, 0xff, RZ, 0xc0, !PT ;  /* 0x000000ff0c1f7812 */ /* 0x000fc400078ec0ff */
[----:B------:R-:W-:Y:S01]  /*ff10*/  LOP3.LUT R5, R218, 0xffff, RZ, 0xc0, !PT ;  /* 0x0000ffffda057812 */ /* 0x000fe200078ec0ff */
[----:B------:R-:W-:Y:S01]  /*ff20*/  FFMA.FTZ R48, R69, c[0x0][0x23c], -R174 ;  /* 0x00008f0045307a23 */ /* 0x000fe200000108ae */
[----:B------:R-:W-:Y:S01]  /*ff30*/  SHF.R.U32.HI R15, RZ, 0x8, R15 ;  /* 0x00000008ff0f7819 */ /* 0x000fe2000001160f */
[----:B------:R-:W-:Y:S01]  /*ff40*/  FFMA.FTZ R69, R47, c[0x0][0x23c], -R175 ;  /* 0x00008f002f457a23 */ /* 0x000fe200000108af */
[----:B------:R-:W-:Y:S01]  /*ff50*/  PRMT R215, R215, 0x5410, R6 ;  /* 0x00005410d7d77816 */ /* 0x000fe20000000006 */
[----:B------:R-:W-:Y:S01]  /*ff60*/  FFMA.FTZ R245, R91, c[0x0][0x23c], -R148 ;  /* 0x00008f005bf57a23 */ /* 0x000fe20000010894 */
[----:B------:R-:W-:Y:S01]  /*ff70*/  LOP3.LUT R222, R219, UR19, R222, 0x96, !PT ;  /* 0x00000013dbde7c12 */ /* 0x000fe2000f8e96de */
[----:B------:R-:W-:Y:S01]  /*ff80*/  FFMA.FTZ R91, R80, c[0x0][0x23c], -R143 ;  /* 0x00008f00505b7a23 */ /* 0x000fe2000001088f */
[----:B------:R-:W-:Y:S01]  /*ff90*/  PRMT R44, R119, 0x5410, R44 ;  /* 0x00005410772c7816 */ /* 0x000fe2000000002c */
[----:B------:R-:W-:Y:S01]  /*ffa0*/  FFMA.FTZ R119, R45, c[0x0][0x23c], -R174 ;  /* 0x00008f002d777a23 */ /* 0x000fe200000108ae */
[----:B------:R-:W-:Y:S01]  /*ffb0*/  LOP3.LUT R6, R217, UR18, R28, 0x96, !PT ;  /* 0x00000012d9067c12 */ /* 0x000fe2000f8e961c */
[----:B------:R-:W-:Y:S01]  /*ffc0*/  MUFU.EX2 R190, R190 ;  /* 0x000000be00be7308 */ /* 0x000fe20000000800 */
[----:B------:R-:W-:Y:S01]  /*ffd0*/  LOP3.LUT R219, R218, 0xff, RZ, 0xc0, !PT ;  /* 0x000000ffdadb7812 */ /* 0x000fe200078ec0ff */
[----:B------:R-:W-:Y:S01]  /*ffe0*/  HSET2.LE.AND R44, R44, R136, PT ;  /* 0x000000882c2c7233 */ /* 0x000fe20003803000 */
[----:B------:R-:W-:Y:S01]  /*fff0*/  PRMT R28, R31, 0x5410, R15 ;  /* 0x000054101f1c7816 */ /* 0x000fe2000000000f */
[----:B------:R-:W-:Y:S01]  /*10000*/  FFMA.FTZ R15, R56, c[0x0][0x23c], -R174 ;  /* 0x00008f00380f7a23 */ /* 0x000fe200000108ae */
[----:B------:R-:W-:Y:S01]  /*10010*/  SHF.R.U32.HI R14, RZ, 0x8, R5 ;  /* 0x00000008ff0e7819 */ /* 0x000fe20000011605 */
[----:B------:R-:W-:Y:S01]  /*10020*/  FFMA.FTZ R56, R39, c[0x0][0x23c], -R175 ;  /* 0x00008f0027387a23 */ /* 0x000fe200000108af */
[--C-:B------:R-:W-:Y:S01]  /*10030*/  SHF.R.U32.HI R29, RZ, 0x10, R12.reuse ;  /* 0x00000010ff1d7819 */ /* 0x100fe2000001160c */
[----:B------:R-:W-:Y:S01]  /*10040*/  MUFU.EX2 R155, R155 ;  /* 0x0000009b009b7308 */ /* 0x000fe20000000800 */
[----:B------:R-:W-:Y:S01]  /*10050*/  SHF.R.U32.HI R13, RZ, 0x18, R12 ;  /* 0x00000018ff0d7819 */ /* 0x000fe2000001160c */
[----:B------:R-:W-:Y:S01]  /*10060*/  FADD.FTZ R166, R166, R123 ;  /* 0x0000007ba6a67221 */ /* 0x000fe20000010000 */
[----:B------:R-:W-:Y:S01]  /*10070*/  LOP3.LUT R223, R40, 0xffff, RZ, 0xc0, !PT ;  /* 0x0000ffff28df7812 */ /* 0x000fe200078ec0ff */
[----:B------:R-:W-:Y:S01]  /*10080*/  FADD.FTZ R118, R0, R118 ;  /* 0x0000007600767221 */ /* 0x000fe20000010000 */
[----:B------:R-:W-:Y:S01]  /*10090*/  LOP3.LUT R31, R40, 0xff, RZ, 0xc0, !PT ;  /* 0x000000ff281f7812 */ /* 0x000fe200078ec0ff */
[----:B------:R-:W-:Y:S01]  /*100a0*/  FADD.FTZ R166, R106, R166 ;  /* 0x000000a66aa67221 */ /* 0x000fe20000010000 */
[--C-:B------:R-:W-:Y:S01]  /*100b0*/  SHF.R.U32.HI R227, RZ, 0x10, R40.reuse ;  /* 0x00000010ffe37819 */ /* 0x100fe20000011628 */
[----:B------:R-:W-:Y:S01]  /*100c0*/  MUFU.EX2 R119, R119 ;  /* 0x0000007700777308 */ /* 0x000fe20000000800 */
[----:B------:R-:W-:Y:S01]  /*100d0*/  SHF.R.U32.HI R45, RZ, 0x18, R40 ;  /* 0x00000018ff2d7819 */ /* 0x000fe20000011628 */
[----:B------:R-:W-:Y:S01]  /*100e0*/  FADD.FTZ R109, R105, R109 ;  /* 0x0000006d696d7221 */ /* 0x000fe20000010000 */
[----:B------:R-:W-:Y:S01]  /*100f0*/  SHF.R.U32.HI R12, RZ, 0x10, R218 ;  /* 0x00000010ff0c7819 */ /* 0x000fe200000116da */
[----:B-1----:R-:W-:Y:S01]  /*10100*/  FADD.FTZ R118, R188, R118 ;  /* 0x00000076bc767221 */ /* 0x002fe20000010000 */
[----:B------:R-:W-:-:S02]  /*10110*/  SHF.R.U32.HI R40, RZ, 0x10, R11 ;  /* 0x00000010ff287819 */ /* 0x000fc4000001160b */
[----:B------:R-:W-:Y:S01]  /*10120*/  LOP3.LUT R4, R41, UR18, R212, 0x96, !PT ;  /* 0x0000001229047c12 */ /* 0x000fe2000f8e96d4 */
[----:B------:R-:W-:Y:S01]  /*10130*/  MUFU.EX2 R69, R69 ;  /* 0x0000004500457308 */ /* 0x000fe20000000800 */
[----:B------:R-:W-:Y:S02]  /*10140*/  PRMT R219, R219, 0x5410, R14 ;  /* 0x00005410dbdb7816 */ /* 0x000fe4000000000e */
[C---:B------:R-:W-:Y:S02]  /*10150*/  LOP3.LUT R14, R11.reuse, 0xffff, RZ, 0xc0, !PT ;  /* 0x0000ffff0b0e7812 */ /* 0x040fe400078ec0ff */
[----:B------:R-:W-:Y:S02]  /*10160*/  LOP3.LUT R41, R11, 0xff, RZ, 0xc0, !PT ;  /* 0x000000ff0b297812 */ /* 0x000fe400078ec0ff */
[----:B------:R-:W-:Y:S01]  /*10170*/  SHF.R.U32.HI R218, RZ, 0x18, R218 ;  /* 0x00000018ffda7819 */ /* 0x000fe200000116da */
[----:B------:R-:W-:Y:S01]  /*10180*/  MUFU.EX2 R91, R91 ;  /* 0x0000005b005b7308 */ /* 0x000fe20000000800 */
[----:B------:R-:W-:-:S02]  /*10190*/  LOP3.LUT R226, R216, 0xffff, RZ, 0xc0, !PT ;  /* 0x0000ffffd8e27812 */ /* 0x000fc400078ec0ff */
[----:B------:R-:W-:Y:S02]  /*101a0*/  LOP3.LUT R213, R216, 0xff, RZ, 0xc0, !PT ;  /* 0x000000ffd8d57812 */ /* 0x000fe400078ec0ff */
[--C-:B------:R-:W-:Y:S02]  /*101b0*/  SHF.R.U32.HI R133, RZ, 0x10, R216.reuse ;  /* 0x00000010ff857819 */ /* 0x100fe400000116d8 */
[----:B------:R-:W-:Y:S01]  /*101c0*/  SHF.R.U32.HI R30, RZ, 0x18, R216 ;  /* 0x00000018ff1e7819 */ /* 0x000fe200000116d8 */
[----:B------:R-:W-:Y:S01]  /*101d0*/  MUFU.EX2 R15, R15 ;  /* 0x0000000f000f7308 */ /* 0x000fe20000000800 */
[----:B------:R-:W-:Y:S02]  /*101e0*/  LOP3.LUT R29, R29, 0xff, RZ, 0xc0, !PT ;  /* 0x000000ff1d1d7812 */ /* 0x000fe400078ec0ff */
[----:B------:R-:W-:Y:S02]  /*101f0*/  LOP3.LUT R12, R12, 0xff, RZ, 0xc0, !PT ;  /* 0x000000ff0c0c7812 */ /* 0x000fe400078ec0ff */
[----:B------:R-:W-:-:S02]  /*10200*/  SHF.R.U32.HI R11, RZ, 0x18, R11 ;  /* 0x00000018ff0b7819 */ /* 0x000fc4000001160b */
[----:B------:R-:W-:Y:S01]  /*10210*/  LOP3.LUT R40, R40, 0xff, RZ, 0xc0, !PT ;  /* 0x000000ff28287812 */ /* 0x000fe200078ec0ff */
[----:B------:R-:W-:Y:S01]  /*10220*/  MUFU.EX2 R56, R56 ;  /* 0x0000003800387308 */ /* 0x000fe20000000800 */
[----:B------:R-:W-:Y:S02]  /*10230*/  LOP3.LUT R75, R75, 0xff, RZ, 0xc0, !PT ;  /* 0x000000ff4b4b7812 */ /* 0x000fe400078ec0ff */
[----:B------:R-:W-:Y:S02]  /*10240*/  LOP3.LUT R216, R162, 0xffff, RZ, 0xc0, !PT ;  /* 0x0000ffffa2d87812 */ /* 0x000fe400078ec0ff */
[----:B------:R-:W-:Y:S02]  /*10250*/  SHF.R.U32.HI R104, RZ, 0x8, R104 ;  /* 0x00000008ff687819 */ /* 0x000fe40000011668 */
[----:B------:R-:W-:Y:S01]  /*10260*/  PRMT R13, R29, 0x5410, R13 ;  /* 0x000054101d0d7816 */ /* 0x000fe2000000000d */
[----:B------:R-:W-:Y:S01]  /*10270*/  MUFU.EX2 R48, R48 ;  /* 0x0000003000307308 */ /* 0x000fe20000000800 */
[----:B------:R-:W-:-:S02]  /*10280*/  PRMT R218, R12, 0x5410, R218 ;  /* 0x000054100cda7816 */ /* 0x000fc400000000da */
[----:B------:R-:W-:Y:S01]  /*10290*/  PRMT R40, R40, 0x5410, R11 ;  /* 0x0000541028287816 */ /* 0x000fe2000000000b */
[----:B------:R-:W-:Y:S01]  /*102a0*/  HSET2.LE.AND R13, R13, R136, PT ;  /* 0x000000880d0d7233 */ /* 0x000fe20003803000 */
[----:B------:R-:W-:Y:S01]  /*102b0*/  PRMT R214, R75, 0x5410, R214 ;  /* 0x000054104bd67816 */ /* 0x000fe200000000d6 */
[--C-:B------:R-:W-:Y:S01]  /*102c0*/  FFMA.FTZ R75, R52, c[0x0][0x23c], -R174.reuse ;  /* 0x00008f00344b7a23 */ /* 0x100fe200000108ae */
[C---:B------:R-:W-:Y:S01]  /*102d0*/  LOP3.LUT R12, R36.reuse, 0xffff, RZ, 0xc0, !PT ;  /* 0x0000ffff240c7812 */ /* 0x040fe200078ec0ff */
[----:B------:R-:W-:Y:S01]  /*102e0*/  FFMA.FTZ R52, R57, c[0x0][0x23c], -R174 ;  /* 0x00008f0039347a23 */ /* 0x000fe200000108ae */
[----:B------:R-:W-:Y:S01]  /*102f0*/  LOP3.LUT R212, R36, 0xff, RZ, 0xc0, !PT ;  /* 0x000000ff24d47812 */ /* 0x000fe200078ec0ff */
[----:B------:R-:W-:Y:S01]  /*10300*/  FFMA.FTZ R57, R46, c[0x0][0x23c], -R175 ;  /* 0x00008f002e397a23 */ /* 0x000fe200000108af */
[--C-:B------:R-:W-:Y:S01]  /*10310*/  SHF.R.U32.HI R29, RZ, 0x10, R36.reuse ;  /* 0x00000010ff1d7819 */ /* 0x100fe20000011624 */
[----:B------:R-:W-:Y:S01]  /*10320*/  MUFU.EX2 R75, R75 ;  /* 0x0000004b004b7308 */ /* 0x000fe20000000800 */
[----:B------:R-:W-:-:S02]  /*10330*/  SHF.R.U32.HI R191, RZ, 0x18, R36 ;  /* 0x00000018ffbf7819 */ /* 0x000fc40000011624 */
[----:B------:R-:W-:Y:S02]  /*10340*/  SHF.R.U32.HI R216, RZ, 0x8, R216 ;  /* 0x00000008ffd87819 */ /* 0x000fe400000116d8 */
[----:B------:R-:W-:Y:S02]  /*10350*/  LOP3.LUT R11, R162, 0xff, RZ, 0xc0, !PT ;  /* 0x000000ffa20b7812 */ /* 0x000fe400078ec0ff */
[----:B------:R-:W-:Y:S01]  /*10360*/  LOP3.LUT R5, R37, UR18, R74, 0x96, !PT ;  /* 0x0000001225057c12 */ /* 0x000fe2000f8e964a */
[----:B------:R-:W-:Y:S01]  /*10370*/  MUFU.EX2 R57, R57 ;  /* 0x0000003900397308 */ /* 0x000fe20000000800 */
[----:B------:R-:W-:Y:S02]  /*10380*/  SHF.R.U32.HI R36, RZ, 0x10, R211 ;  /* 0x00000010ff247819 */ /* 0x000fe400000116d3 */
[----:B------:R-:W-:Y:S01]  /*10390*/  PRMT R243, R243, 0x5410, R104 ;  /* 0x00005410f3f37816 */ /* 0x000fe20000000068 */
[----:B------:R-:W-:Y:S01]  /*103a0*/  FFMA.FTZ R104, R49, c[0x0][0x23c], -R174 ;  /* 0x00008f0031687a23 */ /* 0x000fe200000108ae */
[----:B------:R-:W-:Y:S01]  /*103b0*/  PRMT R216, R11, 0x5410, R216 ;  /* 0x000054100bd87816 */ /* 0x000fe200000000d8 */
[--C-:B------:R-:W-:Y:S01]  /*103c0*/  FFMA.FTZ R11, R55, c[0x0][0x23c], -R174.reuse ;  /* 0x00008f00370b7a23 */ /* 0x100fe200000108ae */
[----:B------:R-:W-:Y:S01]  /*103d0*/  LOP3.LUT R37, R211, 0xff, RZ, 0xc0, !PT ;  /* 0x000000ffd3257812 */ /* 0x000fe200078ec0ff */
[----:B------:R1:W-:Y:S01]  /*103e0*/  MUFU.EX2 R74, R50 ;  /* 0x00000032004a7308 */ /* 0x0003e20000000800 */
[----:B------:R-:W-:Y:S01]  /*103f0*/  SHF.R.U32.HI R46, RZ, 0x8, R223 ;  /* 0x00000008ff2e7819 */ /* 0x000fe200000116df */
[----:B------:R-:W-:Y:S01]  /*10400*/  FFMA.FTZ R49, R61, c[0x0][0x23c], -R174 ;  /* 0x00008f003d317a23 */ /* 0x000fe200000108ae */
[----:B------:R-:W-:Y:S01]  /*10410*/  LOP3.LUT R36, R36, 0xff, RZ, 0xc0, !PT ;  /* 0x000000ff24247812 */ /* 0x000fe200078ec0ff */
[--C-:B------:R-:W-:Y:S01]  /*10420*/  FFMA.FTZ R223, R64, c[0x0][0x23c], -R175.reuse ;  /* 0x00008f0040df7a23 */ /* 0x100fe200000108af */
[----:B------:R-:W-:Y:S01]  /*10430*/  LOP3.LUT R227, R227, 0xff, RZ, 0xc0, !PT ;  /* 0x000000ffe3e37812 */ /* 0x000fe200078ec0ff */
[----:B------:R-:W-:Y:S01]  /*10440*/  FFMA.FTZ R64, R98, c[0x0][0x23c], -R148 ;  /* 0x00008f0062407a23 */ /* 0x000fe20000010894 */
[----:B------:R-:W-:Y:S01]  /*10450*/  PRMT R46, R31, 0x5410, R46 ;  /* 0x000054101f2e7816 */ /* 0x000fe2000000002e */
[----:B------:R-:W-:Y:S01]  /*10460*/  FFMA.FTZ R55, R42, c[0x0][0x23c], -R175 ;  /* 0x00008f002a377a23 */ /* 0x000fe200000108af */
[----:B------:R-:W-:Y:S01]  /*10470*/  SHF.R.U32.HI R31, RZ, 0x10, R7 ;  /* 0x00000010ff1f7819 */ /* 0x000fe20000011607 */
[--C-:B------:R-:W-:Y:S01]  /*10480*/  FFMA.FTZ R98, R86, c[0x0][0x23c], -R148.reuse ;  /* 0x00008f0056627a23 */ /* 0x100fe20000010894 */
[----:B------:R-:W-:Y:S01]  /*10490*/  PRMT R45, R227, 0x5410, R45 ;  /* 0x00005410e32d7816 */ /* 0x000fe2000000002d */
[----:B------:R-:W-:Y:S01]  /*104a0*/  FFMA.FTZ R86, R2, c[0x0][0x23c], -R148 ;  /* 0x00008f0002567a23 */ /* 0x000fe20000010894 */
[----:B------:R-:W-:Y:S01]  /*104b0*/  LOP3.LUT R227, R7, 0xff, RZ, 0xc0, !PT ;  /* 0x000000ff07e37812 */ /* 0x000fe200078ec0ff */
[----:B------:R-:W-:Y:S01]  /*104c0*/  MUFU.EX2 R64, R64 ;  /* 0x0000004000407308 */ /* 0x000fe20000000800 */
[----:B------:R-:W-:Y:S01]  /*104d0*/  SHF.R.U32.HI R12, RZ, 0x8, R12 ;  /* 0x00000008ff0c7819 */ /* 0x000fe2000001160c */
[----:B-1----:R-:W-:Y:S01]  /*104e0*/  FFMA.FTZ R50, R54, c[0x0][0x23c], -R174 ;  /* 0x00008f0036327a23 */ /* 0x002fe200000108ae */
[----:B------:R-:W-:Y:S01]  /*104f0*/  LOP3.LUT R54, R211, 0xffff, RZ, 0xc0, !PT ;  /* 0x0000ffffd3367812 */ /* 0x000fe200078ec0ff */
[----:B------:R-:W-:Y:S01]  /*10500*/  FFMA.FTZ R174, R59, c[0x0][0x23c], -R175 ;  /* 0x00008f003bae7a23 */ /* 0x000fe200000108af */
[----:B------:R-:W-:Y:S01]  /*10510*/  SHF.R.U32.HI R211, RZ, 0x18, R211 ;  /* 0x00000018ffd37819 */ /* 0x000fe200000116d3 */
[----:B------:R-:W-:Y:S01]  /*10520*/  FFMA.FTZ R2, R97, c[0x0][0x23c], -R143 ;  /* 0x00008f0061027a23 */ /* 0x000fe2000001088f */
[----:B------:R-:W-:Y:S01]  /*10530*/  LOP3.LUT R59, R133, 0xff, RZ, 0xc0, !PT ;  /* 0x000000ff853b7812 */ /* 0x000fe200078ec0ff */
[----:B------:R-:W-:Y:S01]  /*10540*/  FFMA.FTZ R42, R87, c[0x0][0x23c], -R148 ;  /* 0x00008f00572a7a23 */ /* 0x000fe20000010894 */
[----:B------:R-:W-:Y:S01]  /*10550*/  PRMT R36, R36, 0x5410, R211 ;  /* 0x0000541024247816 */ /* 0x000fe200000000d3 */
[----:B------:R-:W-:Y:S01]  /*10560*/  FFMA.FTZ R211, R60, c[0x0][0x23c], -R175 ;  /* 0x00008f003cd37a23 */ /* 0x000fe200000108af */
[----:B------:R-:W-:Y:S01]  /*10570*/  SHF.R.U32.HI R60, RZ, 0x8, R226 ;  /* 0x00000008ff3c7819 */ /* 0x000fe200000116e2 */
[----:B------:R-:W-:Y:S01]  /*10580*/  MUFU.EX2 R2, R2 ;  /* 0x0000000200027308 */ /* 0x000fe20000000800 */
[----:B------:R-:W-:Y:S01]  /*10590*/  PRMT R59, R59, 0x5410, R30 ;  /* 0x000054103b3b7816 */ /* 0x000fe2000000001e */
[----:B------:R-:W-:Y:S01]  /*105a0*/  FFMA.FTZ R87, R76, c[0x0][0x23c], -R148 ;  /* 0x00008f004c577a23 */ /* 0x000fe20000010894 */
[----:B------:R-:W-:Y:S01]  /*105b0*/  LOP3.LUT R30, R7, 0xffff, RZ, 0xc0, !PT ;  /* 0x0000ffff071e7812 */ /* 0x000fe200078ec0ff */
[----:B------:R-:W-:Y:S01]  /*105c0*/  HSET2.LE.AND R46, R46, R136, PT ;  /* 0x000000882e2e7233 */ /* 0x000fe20003803000 */
[----:B------:R-:W-:Y:S01]  /*105d0*/  SHF.R.U32.HI R226, RZ, 0x18, R7 ;  /* 0x00000018ffe27819 */ /* 0x000fe20000011607 */
[--C-:B------:R-:W-:Y:S01]  /*105e0*/  IMAD.MOV.U32 R133, RZ, RZ, R163.reuse ;  /* 0x000000ffff857224 */ /* 0x100fe200078e00a3 */
[----:B------:R-:W-:Y:S01]  /*105f0*/  LOP3.LUT R29, R29, 0xff, RZ, 0xc0, !PT ;  /* 0x000000ff1d1d7812 */ /* 0x000fe200078ec0ff */
[----:B------:R-:W1:Y:S01]  /*10600*/  MUFU.EX2 R211, R211 ;  /* 0x000000d300d37308 */ /* 0x000e620000000800 */
[----:B------:R-:W-:Y:S01]  /*10610*/  LOP3.LUT R7, R31, 0xff, RZ, 0xc0, !PT ;  /* 0x000000ff1f077812 */ /* 0x000fe200078ec0ff */
[----:B------:R-:W-:Y:S01]  /*10620*/  @P0 IMAD.MOV.U32 R133, RZ, RZ, R163 ;  /* 0x000000ffff850224 */ /* 0x000fe200078e00a3 */
[----:B------:R-:W-:-:S02]  /*10630*/  PRMT R212, R212, 0x5410, R12 ;  /* 0x00005410d4d47816 */ /* 0x000fc4000000000c */
[----:B------:R-:W-:Y:S02]  /*10640*/  PRMT R191, R29, 0x5410, R191 ;  /* 0x000054101dbf7816 */ /* 0x000fe400000000bf */
[----:B------:R-:W-:Y:S01]  /*10650*/  PRMT R226, R7, 0x5410, R226 ;  /* 0x0000541007e27816 */ /* 0x000fe200000000e2 */
[----:B------:R-:W-:Y:S01]  /*10660*/  MUFU.EX2 R174, R174 ;  /* 0x000000ae00ae7308 */ /* 0x000fe20000000800 */
[----:B------:R-:W-:Y:S02]  /*10670*/  SHF.R.U32.HI R224, RZ, 0x8, R224 ;  /* 0x00000008ffe07819 */ /* 0x000fe400000116e0 */
[C---:B------:R-:W-:Y:S02]  /*10680*/  LOP3.LUT R29, R6.reuse, 0xffff, RZ, 0xc0, !PT ;  /* 0x0000ffff061d7812 */ /* 0x040fe400078ec0ff */
[----:B------:R-:W-:Y:S02]  /*10690*/  LOP3.LUT R12, R6, 0xff, RZ, 0xc0, !PT ;  /* 0x000000ff060c7812 */ /* 0x000fe400078ec0ff */
[--C-:B------:R-:W-:Y:S01]  /*106a0*/  SHF.R.U32.HI R61, RZ, 0x10, R6.reuse ;  /* 0x00000010ff3d7819 */ /* 0x100fe20000011606 */
[----:B------:R-:W-:Y:S01]  /*106b0*/  MUFU.EX2 R104, R104 ;  /* 0x0000006800687308 */ /* 0x000fe20000000800 */
[----:B------:R-:W-:Y:S01]  /*106c0*/  SHF.R.U32.HI R7, RZ, 0x18, R6 ;  /* 0x00000018ff077819 */ /* 0x000fe20000011606 */
[----:B-1----:R-:W-:Y:S01]  /*106d0*/  FADD.FTZ R166, R211, R166 ;  /* 0x000000a6d3a67221 */ /* 0x002fe20000010000 */
[----:B------:R-:W-:-:S02]  /*106e0*/  LOP3.LUT R6, R4, 0xffff, RZ, 0xc0, !PT ;  /* 0x0000ffff04067812 */ /* 0x000fc400078ec0ff */
[----:B------:R-:W-:Y:S02]  /*106f0*/  SHF.R.U32.HI R14, RZ, 0x8, R14 ;  /* 0x00000008ff0e7819 */ /* 0x000fe4000001160e */
[----:B------:R-:W-:Y:S01]  /*10700*/  SHF.R.U32.HI R54, RZ, 0x8, R54 ;  /* 0x00000008ff367819 */ /* 0x000fe20000011636 */
[----:B------:R-:W-:Y:S01]  /*10710*/  MUFU.EX2 R55, R55 ;  /* 0x0000003700377308 */ /* 0x000fe20000000800 */
[----:B------:R-:W-:Y:S02]  /*10720*/  LOP3.LUT R221, R222, 0xffff, RZ, 0xc0, !PT ;  /* 0x0000ffffdedd7812 */ /* 0x000fe400078ec0ff */
[----:B------:R-:W-:Y:S02]  /*10730*/  PRMT R224, R244, 0x5410, R224 ;  /* 0x00005410f4e07816 */ /* 0x000fe400000000e0 */
[----:B------:R-:W-:Y:S02]  /*10740*/  LOP3.LUT R244, R4, 0xff, RZ, 0xc0, !PT ;  /* 0x000000ff04f47812 */ /* 0x000fe400078ec0ff */
[----:B------:R-:W-:Y:S01]  /*10750*/  SHF.R.U32.HI R6, RZ, 0x8, R6 ;  /* 0x00000008ff067819 */ /* 0x000fe20000011606 */
[----:B------:R-:W-:Y:S01]  /*10760*/  MUFU.EX2 R52, R52 ;  /* 0x0000003400347308 */ /* 0x000fe20000000800 */
[----:B------:R-:W-:-:S02]  /*10770*/  PRMT R41, R41, 0x5410, R14 ;  /* 0x0000541029297816 */ /* 0x000fc4000000000e */
[----:B------:R-:W-:Y:S02]  /*10780*/  PRMT R37, R37, 0x5410, R54 ;  /* 0x0000541025257816 */ /* 0x000fe40000000036 */
[----:B------:R-:W-:Y:S02]  /*10790*/  SHF.R.U32.HI R14, RZ, 0x10, R162 ;  /* 0x00000010ff0e7819 */ /* 0x000fe400000116a2 */
[----:B------:R-:W-:Y:S01]  /*107a0*/  SHF.R.U32.HI R221, RZ, 0x8, R221 ;  /* 0x00000008ffdd7819 */ /* 0x000fe200000116dd */
[----:B------:R-:W-:Y:S01]  /*107b0*/  HSET2.LE.AND R37, R37, R136, PT ;  /* 0x0000008825257233 */ /* 0x000fe20003803000 */
[----:B------:R-:W-:Y:S01]  /*107c0*/  LOP3.LUT R54, R222, 0xff, RZ, 0xc0, !PT ;  /* 0x000000ffde367812 */ /* 0x000fe200078ec0ff */
[----:B------:R-:W-:Y:S01]  /*107d0*/  MUFU.EX2 R50, R50 ;  /* 0x0000003200327308 */ /* 0x000fe20000000800 */
[----:B------:R-:W-:Y:S02]  /*107e0*/  LOP3.LUT R220, R220, 0xff, RZ, 0xc0, !PT ;  /* 0x000000ffdcdc7812 */ /* 0x000fe400078ec0ff */
[----:B------:R-:W-:-:S02]  /*107f0*/  PRMT R244, R244, 0x5410, R6 ;  /* 0x00005410f4f47816 */ /* 0x000fc40000000006 */
[--C-:B------:R-:W-:Y:S02]  /*10800*/  SHF.R.U32.HI R6, RZ, 0x10, R4.reuse ;  /* 0x00000010ff067819 */ /* 0x100fe40000011604 */
[----:B------:R-:W-:Y:S01]  /*10810*/  SHF.R.U32.HI R47, RZ, 0x18, R4 ;  /* 0x00000018ff2f7819 */ /* 0x000fe20000011604 */
[----:B------:R-:W-:Y:S01]  /*10820*/  MUFU.EX2 R87, R87 ;  /* 0x0000005700577308 */ /* 0x000fe20000000800 */
[----:B------:R-:W-:Y:S02]  /*10830*/  LOP3.LUT R14, R14, 0xff, RZ, 0xc0, !PT ;  /* 0x000000ff0e0e7812 */ /* 0x000fe400078ec0ff */
[----:B------:R-:W-:Y:S02]  /*10840*/  PRMT R221, R54, 0x5410, R221 ;  /* 0x0000541036dd7816 */ /* 0x000fe400000000dd */
[----:B------:R-:W-:Y:S02]  /*10850*/  LOP3.LUT R4, R5, 0xffff, RZ, 0xc0, !PT ;  /* 0x0000ffff05047812 */ /* 0x000fe400078ec0ff */
[----:B------:R-:W-:Y:S01]  /*10860*/  SHF.R.U32.HI R217, RZ, 0x18, R162 ;  /* 0x00000018ffd97819 */ /* 0x000fe200000116a2 */
[--C-:B------:R-:W-:Y:S01]  /*10870*/  FFMA.FTZ R162, R58, c[0x0][0x23c], -R175.reuse ;  /* 0x00008f003aa27a23 */ /* 0x100fe200000108af */
[----:B------:R-:W-:Y:S01]  /*10880*/  SHF.R.U32.HI R54, RZ, 0x10, R222 ;  /* 0x00000010ff367819 */ /* 0x000fe200000116de */
[----:B------:R-:W-:Y:S01]  /*10890*/  FFMA.FTZ R58, R43, c[0x0][0x23c], -R175 ;  /* 0x00008f002b3a7a23 */ /* 0x000fe200000108af */
[----:B------:R-:W-:Y:S01]  /*108a0*/  LOP3.LUT R61, R61, 0xff, RZ, 0xc0, !PT ;  /* 0x000000ff3d3d7812 */ /* 0x000fe200078ec0ff */
[----:B------:R-:W-:Y:S01]  /*108b0*/  FFMA.FTZ R43, R92, c[0x0][0x23c], -R143 ;  /* 0x00008f005c2b7a23 */ /* 0x000fe2000001088f */
[----:B------:R-:W-:Y:S01]  /*108c0*/  PRMT R225, R220, 0x5410, R225 ;  /* 0x00005410dce17816 */ /* 0x000fe200000000e1 */
[----:B------:R-:W-:Y:S01]  /*108d0*/  FFMA.FTZ R220, R73, c[0x0][0x23c], -R148 ;  /* 0x00008f0049dc7a23 */ /* 0x000fe20000010894 */
[----:B------:R-:W-:Y:S01]  /*108e0*/  LOP3.LUT R73, R5, 0xff, RZ, 0xc0, !PT ;  /* 0x000000ff05497812 */ /* 0x000fe200078ec0ff */
[----:B------:R-:W-:Y:S01]  /*108f0*/  FFMA.FTZ R92, R81, c[0x0][0x23c], -R143 ;  /* 0x00008f00515c7a23 */ /* 0x000fe2000001088f */
[----:B------:R-:W-:Y:S01]  /*10900*/  SHF.R.U32.HI R4, RZ, 0x8, R4 ;  /* 0x00000008ff047819 */ /* 0x000fe20000011604 */
[----:B------:R-:W-:Y:S01]  /*10910*/  MUFU.EX2 R162, R162 ;  /* 0x000000a200a27308 */ /* 0x000fe20000000800 */
[----:B------:R-:W-:-:S02]  /*10920*/  PRMT R217, R14, 0x5410, R217 ;  /* 0x000054100ed97816 */ /* 0x000fc400000000d9 */
[----:B------:R-:W-:Y:S02]  /*10930*/  SHF.R.U32.HI R222, RZ, 0x18, R222 ;  /* 0x00000018ffde7819 */ /* 0x000fe400000116de */
[----:B------:R-:W-:Y:S02]  /*10940*/  LOP3.LUT R54, R54, 0xff, RZ, 0xc0, !PT ;  /* 0x000000ff36367812 */ /* 0x000fe400078ec0ff */
[----:B------:R-:W-:Y:S01]  /*10950*/  SHF.R.U32.HI R29, RZ, 0x8, R29 ;  /* 0x00000008ff1d7819 */ /* 0x000fe2000001161d */
[----:B------:R1:W-:Y:S01]  /*10960*/  MUFU.EX2 R14, R62 ;  /* 0x0000003e000e7308 */ /* 0x0003e20000000800 */
[----:B------:R-:W-:Y:S02]  /*10970*/  PRMT R61, R61, 0x5410, R7 ;  /* 0x000054103d3d7816 */ /* 0x000fe40000000007 */
[----:B------:R-:W-:Y:S02]  /*10980*/  SHF.R.U32.HI R7, RZ, 0x10, R5 ;  /* 0x00000010ff077819 */ /* 0x000fe40000011605 */
[----:B------:R-:W-:Y:S01]  /*10990*/  PRMT R73, R73, 0x5410, R4 ;  /* 0x0000541049497816 */ /* 0x000fe20000000004 */
[----:B------:R-:W-:Y:S01]  /*109a0*/  FFMA.FTZ R4, R99, c[0x0][0x23c], -R148 ;  /* 0x00008f0063047a23 */ /* 0x000fe20000010894 */
[----:B------:R-:W-:Y:S01]  /*109b0*/  PRMT R222, R54, 0x5410, R222 ;  /* 0x0000541036de7816 */ /* 0x000fe200000000de */
[--C-:B------:R-:W-:Y:S01]  /*109c0*/  FFMA.FTZ R54, R38, c[0x0][0x23c], -R175.reuse ;  /* 0x00008f0026367a23 */ /* 0x100fe200000108af */
[----:B------:R-:W-:Y:S01]  /*109d0*/  SHF.R.U32.HI R30, RZ, 0x8, R30 ;  /* 0x00000008ff1e7819 */ /* 0x000fe2000001161e */
[----:B------:R-:W-:Y:S01]  /*109e0*/  FFMA.FTZ R99, R63, c[0x0][0x23c], -R175 ;  /* 0x00008f003f637a23 */ /* 0x000fe200000108af */
[----:B------:R-:W-:Y:S01]  /*109f0*/  SHF.R.U32.HI R5, RZ, 0x18, R5 ;  /* 0x00000018ff057819 */ /* 0x000fe20000011605 */
[----:B------:R2:W3:Y:S01]  /*10a00*/  MUFU.EX2 R63, R4 ;  /* 0x00000004003f7308 */ /* 0x0004e20000000800 */
[----:B------:R-:W-:Y:S01]  /*10a10*/  LOP3.LUT R6, R6, 0xff, RZ, 0xc0, !PT ;  /* 0x000000ff06067812 */ /* 0x000fe200078ec0ff */
[--C-:B------:R-:W-:Y:S01]  /*10a20*/  HSET2.LE.AND R38, R28, R136.reuse, PT ;  /* 0x000000881c267233 */ /* 0x100fe20003803000 */
[----:B------:R-:W-:Y:S01]  /*10a30*/  LOP3.LUT R7, R7, 0xff, RZ, 0xc0, !PT ;  /* 0x000000ff07077812 */ /* 0x000fe200078ec0ff */
[--C-:B-1----:R-:W-:Y:S01]  /*10a40*/  FFMA.FTZ R62, R51, c[0x0][0x23c], -R175.reuse ;  /* 0x00008f00333e7a23 */ /* 0x102fe200000108af */
[----:B------:R-:W-:Y:S01]  /*10a50*/  PRMT R60, R213, 0x5410, R60 ;  /* 0x00005410d53c7816 */ /* 0x000fe2000000003c */
[----:B------:R-:W-:Y:S01]  /*10a60*/  FFMA.FTZ R51, R65, c[0x0][0x23c], -R175 ;  /* 0x00008f0041337a23 */ /* 0x000fe200000108af */
[----:B------:R-:W-:Y:S01]  /*10a70*/  PRMT R65, R12, 0x5410, R29 ;  /* 0x000054100c417816 */ /* 0x000fe2000000001d */
[----:B------:R-:W-:Y:S01]  /*10a80*/  FFMA.FTZ R29, R95, c[0x0][0x23c], -R148 ;  /* 0x00008f005f1d7a23 */ /* 0x000fe20000010894 */
[----:B------:R-:W-:Y:S01]  /*10a90*/  PRMT R227, R227, 0x5410, R30 ;  /* 0x00005410e3e37816 */ /* 0x000fe2000000001e */
[--C-:B------:R-:W-:Y:S01]  /*10aa0*/  FFMA.FTZ R175, R90, c[0x0][0x23c], -R148.reuse ;  /* 0x00008f005aaf7a23 */ /* 0x100fe20000010894 */
[----:B------:R-:W-:Y:S01]  /*10ab0*/  PRMT R47, R6, 0x5410, R47 ;  /* 0x00005410062f7816 */ /* 0x000fe2000000002f */
[--C-:B------:R-:W-:Y:S01]  /*10ac0*/  FFMA.FTZ R90, R82, c[0x0][0x23c], -R148.reuse ;  /* 0x00008f00525a7a23 */ /* 0x100fe20000010894 */
[----:B------:R1:W-:Y:S01]  /*10ad0*/  MUFU.EX2 R80, R29 ;  /* 0x0000001d00507308 */ /* 0x0003e20000000800 */
[--C-:B------:R-:W-:Y:S01]  /*10ae0*/  FFMA.FTZ R213, R72, c[0x0][0x23c], -R148.reuse ;  /* 0x00008f0048d57a23 */ /* 0x100fe20000010894 */
[----:B------:R-:W-:Y:S01]  /*10af0*/  PRMT R72, R7, 0x5410, R5 ;  /* 0x0000541007487816 */ /* 0x000fe20000000005 */
[----:B------:R-:W-:Y:S01]  /*10b00*/  FFMA.FTZ R95, R83, c[0x0][0x23c], -R148 ;  /* 0x00008f00535f7a23 */ /* 0x000fe20000010894 */
[----:B--2---:R-:W2:Y:S01]  /*10b10*/  LDSM.16.MT88.4 R4, [R231+0x5000] ;  /* 0x00500000e704783b */ /* 0x004ea20000004200 */
[--C-:B------:R-:W-:Y:S01]  /*10b20*/  FFMA.FTZ R83, R93, c[0x0][0x23c], -R143.reuse ;  /* 0x00008f005d537a23 */ /* 0x100fe2000001088f */
[----:B------:R-:W-:Y:S01]  /*10b30*/  F2FP.BF16.PACK_AB R81, R190, R188 ;  /* 0x000000bcbe51723e */ /* 0x000fe200000010ff */
[--C-:B------:R-:W-:Y:S01]  /*10b40*/  FFMA.FTZ R93, R85, c[0x0][0x23c], -R143.reuse ;  /* 0x00008f00555d7a23 */ /* 0x100fe2000001088f */
[----:B------:R4:W-:Y:S01]  /*10b50*/  MUFU.EX2 R82, R71 ;  /* 0x0000004700527308 */ /* 0x0009e20000000800 */
[----:B------:R-:W-:Y:S01]  /*10b60*/  FFMA.FTZ R85, R3, c[0x0][0x23c], -R143 ;  /* 0x00008f0003557a23 */ /* 0x000fe2000001088f */
[----:B---3--:R-:W-:Y:S01]  /*10b70*/  F2FP.BF16.PACK_AB R3, R64, R63 ;  /* 0x0000003f4003723e */ /* 0x008fe200000010ff */
[--C-:B------:R-:W-:Y:S01]  /*10b80*/  IMAD.MOV.U32 R12, RZ, RZ, R8.reuse ;  /* 0x000000ffff0c7224 */ /* 0x100fe200078e0008 */
[----:B------:R-:W-:Y:S01]  /*10b90*/  F2FP.BF16.PACK_AB R84, R119, R155 ;  /* 0x0000009b7754723e */ /* 0x000fe200000010ff */
[----:B------:R-:W-:Y:S01]  /*10ba0*/  @P0 IMAD.MOV.U32 R12, RZ, RZ, R8 ;  /* 0x000000ffff0c0224 */ /* 0x000fe200078e0008 */
[----:B------:R-:W-:Y:S01]  /*10bb0*/  LOP3.LUT R38, R38, R3, RZ, 0xc0, !PT ;  /* 0x0000000326267212 */ /* 0x000fe200078ec0ff */
[----:B------:R-:W-:Y:S01]  /*10bc0*/  HSET2.LE.AND R3, R36, R136, PT ;  /* 0x0000008824037233 */ /* 0x000fe20003803000 */
[----:B-1----:R-:W1:Y:S01]  /*10bd0*/  LDSM.16.MT88.4 R28, [R240+0x5000] ;  /* 0x00500000f01c783b */ /* 0x002e620000004200 */
[----:B------:R-:W3:Y:S01]  /*10be0*/  MUFU.EX2 R220, R220 ;  /* 0x000000dc00dc7308 */ /* 0x000ee20000000800 */
[----:B------:R-:W-:-:S04]  /*10bf0*/  FADD.FTZ R190, R190, R118 ;  /* 0x00000076bebe7221 */ /* 0x000fc80000010000 */
[----:B------:R-:W-:Y:S02]  /*10c00*/  FADD.FTZ R190, R155, R190 ;  /* 0x000000be9bbe7221 */ /* 0x000fe40000010000 */
[--C-:B----4-:R-:W-:Y:S01]  /*10c10*/  FFMA.FTZ R71, R96, c[0x0][0x23c], -R143.reuse ;  /* 0x00008f0060477a23 */ /* 0x110fe2000001088f */
[----:B------:R-:W4:Y:S01]  /*10c20*/  MUFU.EX2 R213, R213 ;  /* 0x000000d500d57308 */ /* 0x000f220000000800 */
[----:B------:R-:W-:Y:S02]  /*10c30*/  FFMA.FTZ R143, R79, c[0x0][0x23c], -R143 ;  /* 0x00008f004f8f7a23 */ /* 0x000fe4000001088f */
[----:B------:R-:W-:-:S04]  /*10c40*/  FADD.FTZ R190, R119, R190 ;  /* 0x000000be77be7221 */ /* 0x000fc80000010000 */
[----:B------:R-:W-:Y:S01]  /*10c50*/  FADD.FTZ R190, R154, R190 ;  /* 0x000000be9abe7221 */ /* 0x000fe20000010000 */
[----:B------:R-:W2:Y:S01]  /*10c60*/  MUFU.EX2 R71, R71 ;  /* 0x0000004700477308 */ /* 0x000ea20000000800 */
[----:B---3--:R-:W-:-:S07]  /*10c70*/  FADD.FTZ R110, R220, R110 ;  /* 0x0000006edc6e7221 */ /* 0x008fce0000010000 */
[----:B------:R-:W3:Y:S01]  /*10c80*/  MUFU.EX2 R79, R70 ;  /* 0x00000046004f7308 */ /* 0x000ee20000000800 */
[C---:B----4-:R-:W-:Y:S01]  /*10c90*/  F2FP.BF16.PACK_AB R36, R213.reuse, R220 ;  /* 0x000000dcd524723e */ /* 0x050fe200000010ff */
[----:B------:R-:W-:-:S03]  /*10ca0*/  FADD.FTZ R213, R213, R110 ;  /* 0x0000006ed5d57221 */ /* 0x000fc60000010000 */
[----:B------:R-:W-:Y:S01]  /*10cb0*/  LOP3.LUT R36, R37, R36, RZ, 0xc0, !PT ;  /* 0x0000002425247212 */ /* 0x000fe200078ec0ff */
[----:B------:R-:W-:Y:S02]  /*10cc0*/  FADD.FTZ R213, R63, R213 ;  /* 0x000000d53fd57221 */ /* 0x000fe40000010000 */
[----:B------:R-:W4:Y:S01]  /*10cd0*/  MUFU.EX2 R62, R62 ;  /* 0x0000003e003e7308 */ /* 0x000f220000000800 */
[----:B--2---:R-:W-:Y:S01]  /*10ce0*/  F2FP.BF16.PACK_AB R39, R71, R2 ;  /* 0x000000024727723e */ /* 0x004fe200000010ff */
[----:B------:R-:W-:-:S03]  /*10cf0*/  FADD.FTZ R213, R64, R213 ;  /* 0x000000d540d57221 */ /* 0x000fc60000010000 */
[----:B------:R-:W-:Y:S01]  /*10d00*/  LOP3.LUT R39, R13, R39, RZ, 0xc0, !PT ;  /* 0x000000270d277212 */ /* 0x000fe200078ec0ff */
[--C-:B------:R-:W-:Y:S01]  /*10d10*/  IMAD.MOV.U32 R13, RZ, RZ, R78.reuse ;  /* 0x000000ffff0d7224 */ /* 0x100fe200078e004e */
[----:B---3--:R-:W-:Y:S01]  /*10d20*/  F2FP.BF16.PACK_AB R8, R79, R82 ;  /* 0x000000524f08723e */ /* 0x008fe200000010ff */
[----:B------:R-:W-:Y:S01]  /*10d30*/  @P0 IMAD.MOV.U32 R13, RZ, RZ, R78 ;  /* 0x000000ffff0d0224 */ /* 0x000fe200078e004e */
[--C-:B------:R-:W-:Y:S01]  /*10d40*/  HSET2.LE.AND R78, R41, R136.reuse, PT ;  /* 0x00000088294e7233 */ /* 0x100fe20003803000 */
[----:B------:R-:W-:Y:S01]  /*10d50*/  MUFU.EX2 R76, R175 ;  /* 0x000000af004c7308 */ /* 0x000fe20000000800 */
[----:B------:R-:W-:Y:S01]  /*10d60*/  LOP3.LUT R37, R3, R8, RZ, 0xc0, !PT ;  /* 0x0000000803257212 */ /* 0x000fe200078ec0ff */
[--C-:B------:R-:W-:Y:S01]  /*10d70*/  IMAD.MOV.U32 R8, RZ, RZ, R77.reuse ;  /* 0x000000ffff087224 */ /* 0x100fe200078e004d */
[----:B------:R-:W-:Y:S01]  /*10d80*/  HSET2.LE.AND R41, R40, R136, PT ;  /* 0x0000008828297233 */ /* 0x000fe20003803000 */
[----:B------:R-:W-:Y:S01]  /*10d90*/  @P0 IMAD.MOV.U32 R8, RZ, RZ, R77 ;  /* 0x000000ffff080224 */ /* 0x000fe200078e004d */
[----:B------:R-:W-:Y:S01]  /*10da0*/  LOP3.LUT R40, R78, R81, RZ, 0xc0, !PT ;  /* 0x000000514e287212 */ /* 0x000fe200078ec0ff */
[----:B------:R-:W-:Y:S01]  /*10db0*/  FADD.FTZ R82, R82, R109 ;  /* 0x0000006d52527221 */ /* 0x000fe20000010000 */
[----:B----4-:R-:W-:Y:S01]  /*10dc0*/  F2FP.BF16.PACK_AB R81, R62, R162 ;  /* 0x000000a23e51723e */ /* 0x010fe200000010ff */
[----:B------:R2:W-:Y:S01]  /*10dd0*/  MUFU.EX2 R77, R42 ;  /* 0x0000002a004d7308 */ /* 0x0005e20000000800 */
[----:B------:R-:W-:Y:S01]  /*10de0*/  HMMA.16816.F32.BF16 R204, R36, R4, R204 ;  /* 0x0000000424cc723c */ /* 0x000fe200000418cc */
[----:B------:R-:W-:-:S04]  /*10df0*/  FADD.FTZ R82, R79, R82 ;  /* 0x000000524f527221 */ /* 0x000fc80000010000 */
[----:B------:R-:W-:Y:S02]  /*10e00*/  FADD.FTZ R82, R2, R82 ;  /* 0x0000005202527221 */ /* 0x000fe40000010000 */
[----:B------:R3:W-:Y:S01]  /*10e10*/  MUFU.EX2 R78, R43 ;  /* 0x0000002b004e7308 */ /* 0x0007e20000000800 */
[----:B------:R-:W-:Y:S01]  /*10e20*/  HMMA.16816.F32.BF16 R200, R36, R6, R200 ;  /* 0x0000000624c8723c */ /* 0x000fe200000418c8 */
[----:B------:R-:W-:Y:S01]  /*10e30*/  FADD.FTZ R82, R71, R82 ;  /* 0x0000005247527221 */ /* 0x000fe20000010000 */
[----:B--2---:R-:W-:-:S06]  /*10e40*/  F2FP.BF16.PACK_AB R42, R174, R211 ;  /* 0x000000d3ae2a723e */ /* 0x004fcc00000010ff */
[C---:B-1----:R-:W-:Y:S01]  /*10e50*/  HMMA.16816.F32.BF16 R196, R36.reuse, R28, R196 ;  /* 0x0000001c24c4723c */ /* 0x042fe200000418c4 */
[----:B------:R-:W1:Y:S01]  /*10e60*/  MUFU.EX2 R3, R245 ;  /* 0x000000f500037308 */ /* 0x000e620000000800 */
[----:B------:R-:W-:Y:S01]  /*10e70*/  FADD.FTZ R174, R174, R166 ;  /* 0x000000a6aeae7221 */ /* 0x000fe20000010000 */
[----:B------:R-:W-:Y:S01]  /*10e80*/  LOP3.LUT R41, R41, R42, RZ, 0xc0, !PT ;  /* 0x0000002a29297212 */ /* 0x000fe200078ec0ff */
[--C-:B------:R-:W-:Y:S01]  /*10e90*/  HSET2.LE.AND R42, R243, R136.reuse, PT ;  /* 0x00000088f32a7233 */ /* 0x100fe20003803000 */
[----:B------:R-:W-:Y:S01]  /*10ea0*/  LDSM.16.MT88.4 R208, [R240+0x5c00] ;  /* 0x005c0000f0d0783b */ /* 0x000fe20000004200 */
[----:B------:R-:W-:Y:S01]  /*10eb0*/  FADD.FTZ R174, R162, R174 ;  /* 0x000000aea2ae7221 */ /* 0x000fe20000010000 */
[----:B---3--:R-:W-:Y:S01]  /*10ec0*/  LOP3.LUT R43, R44, R81, RZ, 0xc0, !PT ;  /* 0x000000512c2b7212 */ /* 0x008fe200078ec0ff */
[----:B------:R-:W-:Y:S01]  /*10ed0*/  HMMA.16816.F32.BF16 R192, R36, R30, R192 ;  /* 0x0000001e24c0723c */ /* 0x000fe200000418c0 */
[----:B------:R-:W-:Y:S01]  /*10ee0*/  LOP3.LUT R42, R42, R84, RZ, 0xc0, !PT ;  /* 0x000000542a2a7212 */ /* 0x000fe200078ec0ff */
[----:B------:R-:W2:Y:S01]  /*10ef0*/  LDSM.16.MT88.4 R36, [R231+0x5400] ;  /* 0x00540000e724783b */ /* 0x000ea20000004200 */
[----:B------:R-:W-:Y:S01]  /*10f00*/  MUFU.EX2 R81, R89 ;  /* 0x0000005900517308 */ /* 0x000fe20000000800 */
[----:B------:R-:W-:Y:S01]  /*10f10*/  HSET2.LE.AND R44, R244, R136, PT ;  /* 0x00000088f42c7233 */ /* 0x000fe20003803000 */
[----:B------:R-:W-:-:S03]  /*10f20*/  FADD.FTZ R174, R62, R174 ;  /* 0x000000ae3eae7221 */ /* 0x000fc60000010000 */
[C---:B------:R-:W-:Y:S03]  /*10f30*/  HMMA.16816.F32.BF16 R20, R40.reuse, R4, R20 ;  /* 0x000000042814723c */ /* 0x040fe60000041814 */
[----:B------:R-:W3:Y:S05]  /*10f40*/  MUFU.EX2 R84, R88 ;  /* 0x0000005800547308 */ /* 0x000eea0000000800 */
[C---:B------:R-:W-:Y:S01]  /*10f50*/  HMMA.16816.F32.BF16 R16, R40.reuse, R6, R16 ;  /* 0x000000062810723c */ /* 0x040fe20000041810 */
[----:B------:R-:W4:Y:S02]  /*10f60*/  LDSM.16.MT88.4 R4, [R240+0x5400] ;  /* 0x00540000f004783b */ /* 0x000f240000004200 */
[----:B------:R-:W-:Y:S05]  /*10f70*/  MUFU.EX2 R58, R58 ;  /* 0x0000003a003a7308 */ /* 0x000fea0000000800 */
[C---:B------:R-:W-:Y:S03]  /*10f80*/  HMMA.16816.F32.BF16 R24, R40.reuse, R28, R24 ;  /* 0x0000001c2818723c */ /* 0x040fe60000041818 */
[----:B------:R-:W2:Y:S04]  /*10f90*/  MUFU.EX2 R70, R250 ;  /* 0x000000fa00467308 */ /* 0x000ea80000000800 */
[--C-:B------:R-:W-:Y:S01]  /*10fa0*/  HSET2.LE.AND R28, R45, R136.reuse, PT ;  /* 0x000000882d1c7233 */ /* 0x100fe20003803000 */
[----:B-1----:R-:W-:Y:S01]  /*10fb0*/  F2FP.BF16.PACK_AB R29, R76, R3 ;  /* 0x000000034c1d723e */ /* 0x002fe200000010ff */
[--C-:B------:R-:W-:Y:S01]  /*10fc0*/  HSET2.LE.AND R45, R47, R136.reuse, PT ;  /* 0x000000882f2d7233 */ /* 0x100fe20003803000 */
[----:B---3--:R-:W-:Y:S01]  /*10fd0*/  F2FP.BF16.PACK_AB R47, R84, R81 ;  /* 0x00000051542f723e */ /* 0x008fe200000010ff */
[----:B------:R-:W1:Y:S01]  /*10fe0*/  MUFU.EX2 R83, R83 ;  /* 0x0000005300537308 */ /* 0x000e620000000800 */
[----:B------:R-:W-:Y:S01]  /*10ff0*/  LOP3.LUT R46, R46, R29, RZ, 0xc0, !PT ;  /* 0x0000001d2e2e7212 */ /* 0x000fe200078ec0ff */
[----:B------:R-:W-:Y:S01]  /*11000*/  HMMA.16816.F32.BF16 R32, R40, R30, R32 ;  /* 0x0000001e2820723c */ /* 0x000fe20000041820 */
[----:B------:R-:W-:Y:S01]  /*11010*/  LOP3.LUT R47, R28, R47, RZ, 0xc0, !PT ;  /* 0x0000002f1c2f7212 */ /* 0x000fe200078ec0ff */
[----:B------:R-:W-:-:S02]  /*11020*/  HSET2.LE.AND R28, R227, R136, PT ;  /* 0x00000088e31c7233 */ /* 0x000fc40003803000 */
[--C-:B------:R-:W-:Y:S01]  /*11030*/  HSET2.LE.AND R29, R226, R136.reuse, PT ;  /* 0x00000088e21d7233 */ /* 0x100fe20003803000 */
[----:B--2---:R-:W-:Y:S02]  /*11040*/  F2FP.BF16.PACK_AB R89, R70, R80 ;  /* 0x000000504659723e */ /* 0x004fe400000010ff */
[--C-:B------:R-:W-:Y:S01]  /*11050*/  HSET2.LE.AND R30, R224, R136.reuse, PT ;  /* 0x00000088e01e7233 */ /* 0x100fe20003803000 */
[----:B------:R-:W-:Y:S01]  /*11060*/  F2FP.BF16.PACK_AB R41, R74, R75 ;  /* 0x0000004b4a29723e */ /* 0x000fe200000010ff */
[----:B------:R-:W-:Y:S01]  /*11070*/  HSET2.LE.AND R31, R225, R136, PT ;  /* 0x00000088e11f7233 */ /* 0x000fe20003803000 */
[----:B------:R-:W-:Y:S01]  /*11080*/  F2FP.BF16.PACK_AB R40, R55, R58 ;  /* 0x0000003a3728723e */ /* 0x000fe200000010ff */
[----:B------:R-:W-:Y:S01]  /*11090*/  MUFU.EX2 R88, R98 ;  /* 0x0000006200587308 */ /* 0x000fe20000000800 */
[----:B------:R-:W-:Y:S01]  /*110a0*/  F2FP.BF16.PACK_AB R43, R104, R154 ;  /* 0x0000009a682b723e */ /* 0x000fe200000010ff */
[----:B------:R-:W-:Y:S01]  /*110b0*/  FADD.FTZ R80, R80, R213 ;  /* 0x000000d550507221 */ /* 0x000fe20000010000 */
[----:B-1----:R-:W-:Y:S01]  /*110c0*/  F2FP.BF16.PACK_AB R96, R78, R83 ;  /* 0x000000534e60723e */ /* 0x002fe200000010ff */
[----:B------:R-:W-:Y:S01]  /*110d0*/  FADD.FTZ R83, R83, R82 ;  /* 0x0000005253537221 */ /* 0x000fe20000010000 */
[----:B------:R-:W-:Y:S01]  /*110e0*/  F2FP.BF16.PACK_AB R42, R57, R69 ;  /* 0x00000045392a723e */ /* 0x000fe200000010ff */
[----:B------:R-:W-:Y:S01]  /*110f0*/  FADD.FTZ R69, R69, R174 ;  /* 0x000000ae45457221 */ /* 0x000fe20000010000 */
[----:B------:R-:W-:Y:S01]  /*11100*/  LOP3.LUT R44, R44, R89, RZ, 0xc0, !PT ;  /* 0x000000592c2c7212 */ /* 0x000fe200078ec0ff */
[----:B------:R-:W1:Y:S01]  /*11110*/  MUFU.EX2 R93, R93 ;  /* 0x0000005d005d7308 */ /* 0x000e620000000800 */
[----:B------:R-:W-:Y:S01]  /*11120*/  LOP3.LUT R45, R45, R96, RZ, 0xc0, !PT ;  /* 0x000000602d2d7212 */ /* 0x000fe200078ec0ff */
[----:B------:R-:W-:Y:S01]  /*11130*/  FADD.FTZ R104, R104, R190 ;  /* 0x000000be68687221 */ /* 0x000fe20000010000 */
[----:B------:R-:W-:Y:S01]  /*11140*/  LOP3.LUT R30, R30, R41, RZ, 0xc0, !PT ;  /* 0x000000291e1e7212 */ /* 0x000fe200078ec0ff */
[----:B------:R-:W-:Y:S01]  /*11150*/  FADD.FTZ R69, R57, R69 ;  /* 0x0000004539457221 */ /* 0x000fe20000010000 */
[----:B------:R-:W-:Y:S01]  /*11160*/  LOP3.LUT R31, R31, R40, RZ, 0xc0, !PT ;  /* 0x000000281f1f7212 */ /* 0x000fe200078ec0ff */
[----:B------:R-:W-:Y:S01]  /*11170*/  FADD.FTZ R80, R70, R80 ;  /* 0x0000005046507221 */ /* 0x000fe20000010000 */
[----:B------:R-:W-:Y:S01]  /*11180*/  LOP3.LUT R28, R28, R43, RZ, 0xc0, !PT ;  /* 0x0000002b1c1c7212 */ /* 0x000fe200078ec0ff */
[----:B------:R-:W2:Y:S01]  /*11190*/  MUFU.EX2 R89, R95 ;  /* 0x0000005f00597308 */ /* 0x000ea20000000800 */
[----:B------:R-:W-:Y:S01]  /*111a0*/  LOP3.LUT R29, R29, R42, RZ, 0xc0, !PT ;  /* 0x0000002a1d1d7212 */ /* 0x000fe200078ec0ff */
[----:B------:R-:W-:Y:S01]  /*111b0*/  HMMA.16816.F32.BF16 R204, R44, R36, R204 ;  /* 0x000000242ccc723c */ /* 0x000fe200000418cc */
[----:B------:R-:W3:Y:S01]  /*111c0*/  LDSM.16.MT88.4 R40, [R231+0x5800] ;  /* 0x00580000e728783b */ /* 0x000ee20000004200 */
[----:B------:R-:W-:-:S02]  /*111d0*/  FADD.FTZ R83, R78, R83 ;  /* 0x000000534e537221 */ /* 0x000fc40000010000 */
[----:B------:R-:W-:Y:S02]  /*111e0*/  FADD.FTZ R104, R75, R104 ;  /* 0x000000684b687221 */ /* 0x000fe40000010000 */
[----:B------:R-:W-:Y:S01]  /*111f0*/  MUFU.EX2 R90, R90 ;  /* 0x0000005a005a7308 */ /* 0x000fe20000000800 */
[----:B------:R-:W-:Y:S01]  /*11200*/  FADD.FTZ R69, R58, R69 ;  /* 0x000000453a457221 */ /* 0x000fe20000010000 */
[----:B------:R-:W-:Y:S01]  /*11210*/  HMMA.16816.F32.BF16 R200, R44, R38, R200 ;  /* 0x000000262cc8723c */ /* 0x000fe200000418c8 */
[----:B------:R-:W-:Y:S02]  /*11220*/  FADD.FTZ R80, R3, R80 ;  /* 0x0000005003507221 */ /* 0x000fe40000010000 */
[----:B------:R-:W-:Y:S02]  /*11230*/  FADD.FTZ R83, R81, R83 ;  /* 0x0000005351537221 */ /* 0x000fe40000010000 */
[----:B------:R-:W-:Y:S01]  /*11240*/  FADD.FTZ R104, R74, R104 ;  /* 0x000000684a687221 */ /* 0x000fe20000010000 */
[----:B------:R-:W2:Y:S01]  /*11250*/  MUFU.EX2 R92, R92 ;  /* 0x0000005c005c7308 */ /* 0x000ea20000000800 */
[----:B------:R-:W-:Y:S01]  /*11260*/  FADD.FTZ R69, R55, R69 ;  /* 0x0000004537457221 */ /* 0x000fe20000010000 */
[----:B------:R-:W-:Y:S01]  /*11270*/  HMMA.16816.F32.BF16 R20, R28, R36, R20 ;  /* 0x000000241c14723c */ /* 0x000fe20000041814 */
[----:B------:R-:W-:-:S02]  /*11280*/  FADD.FTZ R80, R76, R80 ;  /* 0x000000504c507221 */ /* 0x000fc40000010000 */
[----:B------:R-:W-:Y:S02]  /*11290*/  FADD.FTZ R83, R84, R83 ;  /* 0x0000005354537221 */ /* 0x000fe40000010000 */
[----:B------:R-:W-:Y:S01]  /*112a0*/  FADD.FTZ R104, R53, R104 ;  /* 0x0000006835687221 */ /* 0x000fe20000010000 */
[----:B------:R-:W-:Y:S01]  /*112b0*/  MUFU.EX2 R51, R51 ;  /* 0x0000003300337308 */ /* 0x000fe20000000800 */
[----:B------:R-:W-:Y:S01]  /*112c0*/  FADD.FTZ R69, R56, R69 ;  /* 0x0000004538457221 */ /* 0x000fe20000010000 */
[----:B------:R-:W-:Y:S01]  /*112d0*/  HMMA.16816.F32.BF16 R16, R28, R38, R16 ;  /* 0x000000261c10723c */ /* 0x000fe20000041810 */
[----:B------:R-:W3:Y:S01]  /*112e0*/  LDSM.16.MT88.4 R36, [R240+0x5800] ;  /* 0x00580000f024783b */ /* 0x000ee20000004200 */
[----:B------:R-:W-:Y:S02]  /*112f0*/  FADD.FTZ R80, R77, R80 ;  /* 0x000000504d507221 */ /* 0x000fe40000010000 */
[----:B-1----:R-:W-:Y:S02]  /*11300*/  FADD.FTZ R83, R93, R83 ;  /* 0x000000535d537221 */ /* 0x002fe40000010000 */
[----:B------:R-:W-:Y:S01]  /*11310*/  MUFU.EX2 R95, R223 ;  /* 0x000000df005f7308 */ /* 0x000fe20000000800 */
[----:B------:R-:W-:Y:S01]  /*11320*/  FADD.FTZ R104, R50, R104 ;  /* 0x0000006832687221 */ /* 0x000fe20000010000 */
[----:B----4-:R-:W-:Y:S01]  /*11330*/  HMMA.16816.F32.BF16 R196, R44, R4, R196 ;  /* 0x000000042cc4723c */ /* 0x010fe200000418c4 */
[----:B------:R-:W-:-:S02]  /*11340*/  FADD.FTZ R80, R88, R80 ;  /* 0x0000005058507221 */ /* 0x000fc40000010000 */
[----:B------:R-:W-:Y:S02]  /*11350*/  FADD.FTZ R83, R94, R83 ;  /* 0x000000535e537221 */ /* 0x000fe40000010000 */
[----:B------:R-:W-:Y:S01]  /*11360*/  FADD.FTZ R104, R52, R104 ;  /* 0x0000006834687221 */ /* 0x000fe20000010000 */
[----:B------:R-:W1:Y:S01]  /*11370*/  MUFU.EX2 R54, R54 ;  /* 0x0000003600367308 */ /* 0x000e620000000800 */
[----:B--2---:R-:W-:Y:S01]  /*11380*/  FADD.FTZ R80, R89, R80 ;  /* 0x0000005059507221 */ /* 0x004fe20000010000 */
[----:B------:R-:W-:Y:S01]  /*11390*/  HMMA.16816.F32.BF16 R192, R44, R6, R192 ;  /* 0x000000062cc0723c */ /* 0x000fe200000418c0 */
[----:B------:R-:W-:Y:S02]  /*113a0*/  FADD.FTZ R83, R92, R83 ;  /* 0x000000535c537221 */ /* 0x000fe40000010000 */
[----:B------:R-:W-:Y:S02]  /*113b0*/  FADD.FTZ R104, R15, R104 ;  /* 0x000000680f687221 */ /* 0x000fe40000010000 */
[----:B------:R-:W-:Y:S01]  /*113c0*/  FADD.FTZ R80, R90, R80 ;  /* 0x000000505a507221 */ /* 0x000fe20000010000 */
[----:B------:R-:W2:Y:S01]  /*113d0*/  MUFU.EX2 R86, R86 ;  /* 0x0000005600567308 */ /* 0x000ea20000000800 */
[--C-:B------:R-:W-:Y:S01]  /*113e0*/  HSET2.LE.AND R44, R221, R136.reuse, PT ;  /* 0x00000088dd2c7233 */ /* 0x100fe20003803000 */
[----:B------:R-:W-:Y:S01]  /*113f0*/  F2FP.BF16.PACK_AB R47, R88, R77 ;  /* 0x0000004d582f723e */ /* 0x000fe200000010ff */
[--C-:B------:R-:W-:Y:S01]  /*11400*/  HSET2.LE.AND R45, R222, R136.reuse, PT ;  /* 0x00000088de2d7233 */ /* 0x100fe20003803000 */
[----:B------:R-:W-:Y:S01]  /*11410*/  F2FP.BF16.PACK_AB R46, R94, R93 ;  /* 0x0000005d5e2e723e */ /* 0x000fe200000010ff */
[C---:B------:R-:W-:Y:S01]  /*11420*/  HMMA.16816.F32.BF16 R24, R28.reuse, R4, R24 ;  /* 0x000000041c18723c */ /* 0x040fe20000041818 */
[----:B------:R-:W-:Y:S01]  /*11430*/  LOP3.LUT R44, R44, R47, RZ, 0xc0, !PT ;  /* 0x0000002f2c2c7212 */ /* 0x000fe200078ec0ff */
[--C-:B------:R-:W-:Y:S01]  /*11440*/  HSET2.LE.AND R47, R218, R136.reuse, PT ;  /* 0x00000088da2f7233 */ /* 0x100fe20003803000 */
[----:B------:R-:W-:Y:S01]  /*11450*/  LOP3.LUT R45, R45, R46, RZ, 0xc0, !PT ;  /* 0x0000002e2d2d7212 */ /* 0x000fe200078ec0ff */
[--C-:B------:R-:W-:Y:S01]  /*11460*/  HSET2.LE.AND R46, R219, R136.reuse, PT ;  /* 0x00000088db2e7233 */ /* 0x100fe20003803000 */
[----:B------:R-:W4:Y:S01]  /*11470*/  MUFU.EX2 R143, R143 ;  /* 0x0000008f008f7308 */ /* 0x000f220000000800 */
[----:B-1----:R-:W-:Y:S01]  /*11480*/  FADD.FTZ R69, R54, R69 ;  /* 0x0000004536457221 */ /* 0x002fe20000010000 */
[----:B------:R-:W-:Y:S01]  /*11490*/  F2FP.BF16.PACK_AB R5, R90, R89 ;  /* 0x000000595a05723e */ /* 0x000fe200000010ff */
[----:B------:R-:W-:Y:S01]  /*114a0*/  HMMA.16816.F32.BF16 R32, R28, R6, R32 ;  /* 0x000000061c20723c */ /* 0x000fe20000041820 */
[----:B------:R-:W-:Y:S01]  /*114b0*/  F2FP.BF16.PACK_AB R4, R91, R92 ;  /* 0x0000005c5b04723e */ /* 0x000fe200000010ff */
[----:B------:R-:W-:Y:S01]  /*114c0*/  FADD.FTZ R69, R51, R69 ;  /* 0x0000004533457221 */ /* 0x000fe20000010000 */
[----:B------:R-:W-:Y:S01]  /*114d0*/  LOP3.LUT R46, R46, R5, RZ, 0xc0, !PT ;  /* 0x000000052e2e7212 */ /* 0x000fe200078ec0ff */
[----:B------:R-:W-:Y:S01]  /*114e0*/  FADD.FTZ R83, R91, R83 ;  /* 0x000000535b537221 */ /* 0x000fe20000010000 */
[----:B------:R-:W-:Y:S01]  /*114f0*/  LOP3.LUT R47, R47, R4, RZ, 0xc0, !PT ;  /* 0x000000042f2f7212 */ /* 0x000fe200078ec0ff */
[----:B------:R-:W1:Y:S01]  /*11500*/  MUFU.EX2 R49, R49 ;  /* 0x0000003100317308 */ /* 0x000e620000000800 */
[--C-:B------:R-:W-:Y:S01]  /*11510*/  HSET2.LE.AND R6, R215, R136.reuse, PT ;  /* 0x00000088d7067233 */ /* 0x100fe20003803000 */
[----:B------:R-:W-:Y:S01]  /*11520*/  F2FP.BF16.PACK_AB R5, R15, R52 ;  /* 0x000000340f05723e */ /* 0x000fe200000010ff */
[--C-:B------:R-:W-:Y:S01]  /*11530*/  HSET2.LE.AND R7, R214, R136.reuse, PT ;  /* 0x00000088d6077233 */ /* 0x100fe20003803000 */
[----:B------:R-:W-:Y:S01]  /*11540*/  F2FP.BF16.PACK_AB R4, R95, R51 ;  /* 0x000000335f04723e */ /* 0x000fe200000010ff */
[--C-:B------:R-:W-:Y:S01]  /*11550*/  HSET2.LE.AND R31, R191, R136.reuse, PT ;  /* 0x00000088bf1f7233 */ /* 0x100fe20003803000 */
[----:B------:R-:W-:Y:S01]  /*11560*/  LOP3.LUT R6, R6, R5, RZ, 0xc0, !PT ;  /* 0x0000000506067212 */ /* 0x000fe200078ec0ff */
[--C-:B------:R-:W-:Y:S01]  /*11570*/  HSET2.LE.AND R5, R217, R136.reuse, PT ;  /* 0x00000088d9057233 */ /* 0x100fe20003803000 */
[----:B------:R-:W-:Y:S01]  /*11580*/  LOP3.LUT R7, R7, R4, RZ, 0xc0, !PT ;  /* 0x0000000407077212 */ /* 0x000fe200078ec0ff */
[--C-:B------:R-:W-:Y:S01]  /*11590*/  HSET2.LE.AND R4, R216, R136.reuse, PT ;  /* 0x00000088d8047233 */ /* 0x100fe20003803000 */
[----:B------:R-:W-:Y:S01]  /*115a0*/  F2FP.BF16.PACK_AB R29, R50, R53 ;  /* 0x00000035321d723e */ /* 0x000fe200000010ff */
[----:B------:R-:W1:Y:S01]  /*115b0*/  LDSM.16.MT88.4 R216, [R231+0x5c00] ;  /* 0x005c0000e7d8783b */ /* 0x000e620000004200 */
[----:B------:R-:W-:Y:S01]  /*115c0*/  F2FP.BF16.PACK_AB R28, R54, R56 ;  /* 0x00000038361c723e */ /* 0x000fe200000010ff */
[----:B------:R-:W1:Y:S01]  /*115d0*/  MUFU.EX2 R11, R11 ;  /* 0x0000000b000b7308 */ /* 0x000e620000000800 */
[----:B------:R-:W-:Y:S01]  /*115e0*/  LOP3.LUT R4, R4, R29, RZ, 0xc0, !PT ;  /* 0x0000001d04047212 */ /* 0x000fe200078ec0ff */
[C---:B---3--:R-:W-:Y:S01]  /*115f0*/  HMMA.16816.F32.BF16 R204, R44.reuse, R40, R204 ;  /* 0x000000282ccc723c */ /* 0x048fe200000418cc */
[----:B------:R-:W-:Y:S01]  /*11600*/  LOP3.LUT R5, R5, R28, RZ, 0xc0, !PT ;  /* 0x0000001c05057212 */ /* 0x000fe200078ec0ff */
[--C-:B------:R-:W-:Y:S01]  /*11610*/  HSET2.LE.AND R28, R73, R136.reuse, PT ;  /* 0x00000088491c7233 */ /* 0x100fe20003803000 */
[----:B--2---:R-:W-:Y:S01]  /*11620*/  F2FP.BF16.PACK_AB R0, R86, R87 ;  /* 0x000000575600723e */ /* 0x004fe200000010ff */
[--C-:B------:R-:W-:Y:S01]  /*11630*/  HSET2.LE.AND R30, R212, R136.reuse, PT ;  /* 0x00000088d41e7233 */ /* 0x100fe20003803000 */
[----:B------:R-:W-:Y:S01]  /*11640*/  FADD.FTZ R69, R95, R69 ;  /* 0x000000455f457221 */ /* 0x000fe20000010000 */
[----:B------:R-:W2:Y:S01]  /*11650*/  MUFU.EX2 R85, R85 ;  /* 0x0000005500557308 */ /* 0x000ea20000000800 */
[----:B------:R-:W-:Y:S01]  /*11660*/  LOP3.LUT R28, R28, R0, RZ, 0xc0, !PT ;  /* 0x000000001c1c7212 */ /* 0x000fe200078ec0ff */
[----:B------:R-:W-:Y:S01]  /*11670*/  HMMA.16816.F32.BF16 R200, R44, R42, R200 ;  /* 0x0000002a2cc8723c */ /* 0x000fe200000418c8 */
[----:B----4-:R-:W-:Y:S01]  /*11680*/  F2FP.BF16.PACK_AB R0, R143, R100 ;  /* 0x000000648f00723e */ /* 0x010fe200000010ff */
[----:B------:R-:W-:Y:S01]  /*11690*/  HSET2.LE.AND R29, R72, R136, PT ;  /* 0x00000088481d7233 */ /* 0x000fe20003803000 */
[----:B------:R-:W-:-:S02]  /*116a0*/  FADD.FTZ R80, R87, R80 ;  /* 0x0000005057507221 */ /* 0x000fc40000010000 */
[----:B------:R-:W-:Y:S01]  /*116b0*/  LOP3.LUT R31, R31, R0, RZ, 0xc0, !PT ;  /* 0x000000001f1f7212 */ /* 0x000fe200078ec0ff */
[----:B------:R-:W3:Y:S01]  /*116c0*/  MUFU.EX2 R99, R99 ;  /* 0x0000006300637308 */ /* 0x000ee20000000800 */
[----:B-1----:R-:W-:Y:S01]  /*116d0*/  F2FP.BF16.PACK_AB R0, R48, R49 ;  /* 0x000000313000723e */ /* 0x002fe200000010ff */
[C---:B------:R-:W-:Y:S01]  /*116e0*/  HMMA.16816.F32.BF16 R196, R44.reuse, R36, R196 ;  /* 0x000000242cc4723c */ /* 0x040fe200000418c4 */
[----:B------:R-:W-:Y:S01]  /*116f0*/  F2FP.BF16.PACK_AB R2, R14, R11 ;  /* 0x0000000b0e02723e */ /* 0x000fe200000010ff */
[----:B------:R-:W-:Y:S02]  /*11700*/  FADD.FTZ R104, R11, R104 ;  /* 0x000000680b687221 */ /* 0x000fe40000010000 */
[----:B------:R-:W-:Y:S02]  /*11710*/  FADD.FTZ R80, R86, R80 ;  /* 0x0000005056507221 */ /* 0x000fe40000010000 */
[----:B--2---:R-:W-:Y:S02]  /*11720*/  FADD.FTZ R83, R85, R83 ;  /* 0x0000005355537221 */ /* 0x004fe40000010000 */
[----:B------:R-:W-:Y:S01]  /*11730*/  HMMA.16816.F32.BF16 R192, R44, R38, R192 ;  /* 0x000000262cc0723c */ /* 0x000fe200000418c0 */
[----:B------:R-:W-:-:S02]  /*11740*/  FADD.FTZ R104, R14, R104 ;  /* 0x000000680e687221 */ /* 0x000fc40000010000 */
[----:B------:R-:W-:Y:S02]  /*11750*/  FADD.FTZ R83, R101, R83 ;  /* 0x0000005365537221 */ /* 0x000fe40000010000 */
[----:B------:R-:W-:Y:S02]  /*11760*/  FADD.FTZ R104, R49, R104 ;  /* 0x0000006831687221 */ /* 0x000fe40000010000 */
[----:B---3--:R-:W-:Y:S01]  /*11770*/  FADD.FTZ R69, R99, R69 ;  /* 0x0000004563457221 */ /* 0x008fe20000010000 */
        /* <DEDUP_REMOVED lines=8> */
[C---:B------:R-:W-:Y:S02]  /*11800*/  FADD.FTZ R182, R102.reuse, R80 ;  /* 0x0000005066b67221 */ /* 0x040fe40000010000 */
[----:B------:R-:W-:Y:S01]  /*11810*/  F2FP.BF16.PACK_AB R36, R102, R103 ;  /* 0x000000676624723e */ /* 0x000fe200000010ff */
[----:B------:R-:W-:Y:S01]  /*11820*/  HMMA.16816.F32.BF16 R16, R4, R42, R16 ;  /* 0x0000002a0410723c */ /* 0x000fe20000041810 */
[----:B------:R-:W-:Y:S01]  /*11830*/  F2FP.BF16.PACK_AB R37, R101, R85 ;  /* 0x000000556525723e */ /* 0x000fe200000010ff */
[----:B------:R-:W-:Y:S01]  /*11840*/  FADD.FTZ R183, R143, R83 ;  /* 0x000000538fb77221 */ /* 0x000fe20000010000 */
[----:B------:R-:W-:-:S02]  /*11850*/  LOP3.LUT R30, R30, R36, RZ, 0xc0, !PT ;  /* 0x000000241e1e7212 */ /* 0x000fc400078ec0ff */
[----:B------:R-:W-:Y:S02]  /*11860*/  F2FP.BF16.PACK_AB R36, R68, R66 ;  /* 0x000000424424723e */ /* 0x000fe400000010ff */
[----:B------:R-:W-:Y:S01]  /*11870*/  LOP3.LUT R29, R29, R37, RZ, 0xc0, !PT ;  /* 0x000000251d1d7212 */ /* 0x000fe200078ec0ff */
[----:B------:R-:W-:Y:S07]  /*11880*/  HMMA.16816.F32.BF16 R32, R4, R38, R32 ;  /* 0x000000260420723c */ /* 0x000fee0000041820 */
[--C-:B------:R-:W-:Y:S01]  /*11890*/  HSET2.LE.AND R6, R60, R136.reuse, PT ;  /* 0x000000883c067233 */ /* 0x100fe20003803000 */
[----:B------:R-:W-:Y:S01]  /*118a0*/  HMMA.16816.F32.BF16 R204, R28, R216, R204 ;  /* 0x000000d81ccc723c */ /* 0x000fe200000418cc */
[----:B------:R-:W-:-:S02]  /*118b0*/  HSET2.LE.AND R7, R59, R136, PT ;  /* 0x000000883b077233 */ /* 0x000fc40003803000 */
[--C-:B------:R-:W-:Y:S01]  /*118c0*/  HSET2.LE.AND R4, R65, R136.reuse, PT ;  /* 0x0000008841047233 */ /* 0x100fe20003803000 */
[----:B------:R-:W-:Y:S01]  /*118d0*/  LOP3.LUT R6, R6, R0, RZ, 0xc0, !PT ;  /* 0x0000000006067212 */ /* 0x000fe200078ec0ff */
[----:B------:R-:W-:Y:S01]  /*118e0*/  HSET2.LE.AND R5, R61, R136, PT ;  /* 0x000000883d057233 */ /* 0x000fe20003803000 */
[----:B------:R-:W-:Y:S02]  /*118f0*/  F2FP.BF16.PACK_AB R0, R67, R99 ;  /* 0x000000634300723e */ /* 0x000fe400000010ff */
[----:B------:R-:W-:Y:S01]  /*11900*/  LOP3.LUT R7, R7, R36, RZ, 0xc0, !PT ;  /* 0x0000002407077212 */ /* 0x000fe200078ec0ff */
[----:B------:R-:W-:Y:S01]  /*11910*/  HMMA.16816.F32.BF16 R200, R28, R218, R200 ;  /* 0x000000da1cc8723c */ /* 0x000fe200000418c8 */
[----:B------:R-:W-:Y:S02]  /*11920*/  LOP3.LUT R4, R4, R2, RZ, 0xc0, !PT ;  /* 0x0000000204047212 */ /* 0x000fe400078ec0ff */
[----:B------:R-:W-:-:S05]  /*11930*/  LOP3.LUT R5, R5, R0, RZ, 0xc0, !PT ;  /* 0x0000000005057212 */ /* 0x000fca00078ec0ff */
[C---:B------:R-:W-:Y:S08]  /*11940*/  HMMA.16816.F32.BF16 R196, R28.reuse, R208, R196 ;  /* 0x000000d01cc4723c */ /* 0x040ff000000418c4 */
[----:B------:R-:W-:Y:S08]  /*11950*/  HMMA.16816.F32.BF16 R192, R28, R210, R192 ;  /* 0x000000d21cc0723c */ /* 0x000ff000000418c0 */
[C---:B------:R-:W-:Y:S08]  /*11960*/  HMMA.16816.F32.BF16 R220, R4.reuse, R216, R20 ;  /* 0x000000d804dc723c */ /* 0x040ff00000041814 */
[C---:B------:R-:W-:Y:S08]  /*11970*/  HMMA.16816.F32.BF16 R212, R4.reuse, R208, R24 ;  /* 0x000000d004d4723c */ /* 0x040ff00000041818 */
[C---:B------:R-:W-:Y:S08]  /*11980*/  HMMA.16816.F32.BF16 R216, R4.reuse, R218, R16 ;  /* 0x000000da04d8723c */ /* 0x040ff00000041810 */
[----:B------:R-:W-:Y:S01]  /*11990*/  HMMA.16816.F32.BF16 R208, R4, R210, R32 ;  /* 0x000000d204d0723c */ /* 0x000fe20000041820 */
[----:B------:R-:W-:Y:S11]  /*119a0*/  @P0 BRA `(.L_x_327) ;  /* 0x0000001000000947 */ /* 0x000ff60003800000 */
.L_x_323:
[----:B------:R-:W-:-:S12]  /*119b0*/  UIADD3 UR5, UR30, -0x1, URZ ;  /* 0xffffffff1e057890 */ /* 0x000fd8000fffe03f */
.L_x_327:
[----:B------:R-:W-:-:S13]  /*119c0*/  ISETP.LE.AND P0, PT, RZ, UR5, PT ;  /* 0x00000005ff007c0c */ /* 0x000fda000bf03270 */
[----:B------:R-:W-:Y:S05]  /*119d0*/  @!P0 BRA `(.L_x_328) ;  /* 0x00006bc000008947 */ /* 0x000fea0003800000 */
[----:B------:R-:W1:Y:S01]  /*119e0*/  LDC.U8 R189, c[0x0][0x2d8] ;  /* 0x0000b600ffbd7b82 */ /* 0x000e620000000000 */
[----:B------:R-:W-:Y:S01]  /*119f0*/  IMAD.WIDE.U32 R242, R242, -0x326172a9, RZ ;  /* 0xcd9e8d57f2f27825 */ /* 0x000fe200078e00ff */
[----:B------:R-:W-:Y:S01]  /*11a00*/  ULDC.64 UR6, c[0x0][0x1a0] ;  /* 0x0000680000067ab9 */ /* 0x000fe20000000a00 */
[----:B------:R-:W-:Y:S01]  /*11a10*/  MOV R187, R12 ;  /* 0x0000000c00bb7202 */ /* 0x000fe20000000f00 */
[----:B------:R-:W-:Y:S01]  /*11a20*/  USHF.L.U64.HI UR30, UR6, 0x6, UR7 ;  /* 0x00000006061e7899 */ /* 0x000fe20008010207 */
[----:B------:R-:W-:Y:S01]  /*11a30*/  IMAD.WIDE.U32 R224, R10, -0x326172a9, RZ ;  /* 0xcd9e8d570ae07825 */ /* 0x000fe200078e00ff */
[----:B------:R-:W-:Y:S01]  /*11a40*/  LOP3.LUT R226, R243, R9, RZ, 0x3c, !PT ;  /* 0x00000009f3e27212 */ /* 0x000fe200078e3cff */
[----:B------:R-:W-:Y:S01]  /*11a50*/  USHF.L.U32 UR31, UR6, 0x6, URZ ;  /* 0x00000006061f7899 */ /* 0x000fe2000800063f */
[----:B------:R-:W-:Y:S01]  /*11a60*/  MOV R188, R133 ;  /* 0x0000008500bc7202 */ /* 0x000fe20000000f00 */
[----:B------:R-:W-:Y:S01]  /*11a70*/  UIMAD.WIDE.U32 UR36, UR6, 0x60, URZ ;  /* 0x00000060062478a5 */ /* 0x000fe2000f8e003f */
[----:B------:R-:W-:Y:S01]  /*11a80*/  LOP3.LUT R190, R225, R9, RZ, 0x3c, !PT ;  /* 0x00000009e1be7212 */ /* 0x000fe200078e3cff */
[----:B------:R-:W-:Y:S01]  /*11a90*/  UIMAD UR38, UR7, 0x60, URZ ;  /* 0x00000060072678a4 */ /* 0x000fe2000f8e023f */
[----:B------:R-:W-:Y:S01]  /*11aa0*/  IMAD.MOV.U32 R185, RZ, RZ, R8 ;  /* 0x000000ffffb97224 */ /* 0x000fe200078e0008 */
[----:B------:R-:W-:Y:S01]  /*11ab0*/  MOV R186, R13 ;  /* 0x0000000d00ba7202 */ /* 0x000fe20000000f00 */
[----:B------:R-:W-:Y:S01]  /*11ac0*/  ULDC.64 UR6, c[0x0][0x198] ;  /* 0x0000660000067ab9 */ /* 0x000fe20000000a00 */
[----:B------:R-:W-:Y:S01]  /*11ad0*/  ISETP.GE.AND P1, PT, R236, c[0x0][0x220], PT ;  /* 0x00008800ec007a0c */ /* 0x000fe20003f26270 */
[----:B------:R-:W-:Y:S01]  /*11ae0*/  UIMAD.WIDE.U32 UR42, UR6, 0x60, URZ ;  /* 0x00000060062a78a5 */ /* 0x000fe2000f8e003f */
[----:B------:R-:W-:Y:S01]  /*11af0*/  IMAD.WIDE.U32 R244, R241, -0x2daee0ad, RZ ;  /* 0xd2511f53f1f47825 */ /* 0x000fe200078e00ff */
[----:B------:R-:W-:-:S02]  /*11b00*/  UIMAD UR40, UR7, 0x60, URZ ;  /* 0x00000060072878a4 */ /* 0x000fc4000f8e023f */
[----:B------:R-:W-:Y:S01]  /*11b10*/  USHF.L.U64.HI UR34, UR6, 0x6, UR7 ;  /* 0x0000000606227899 */ /* 0x000fe20008010207 */
[----:B------:R-:W-:Y:S01]  /*11b20*/  IMAD.WIDE.U32 R226, R226, -0x2daee0ad, RZ ;  /* 0xd2511f53e2e27825 */ /* 0x000fe200078e00ff */
[----:B------:R-:W-:Y:S01]  /*11b30*/  USHF.L.U32 UR39, UR6, 0x6, URZ ;  /* 0x0000000606277899 */ /* 0x000fe2000800063f */
[----:B-1----:R-:W-:Y:S02]  /*11b40*/  PRMT R189, R189, 0x7054, R189 ;  /* 0x00007054bdbd7816 */ /* 0x002fe400000000bd */
[----:B------:R-:W-:Y:S01]  /*11b50*/  IMAD.WIDE.U32 R190, R190, -0x2daee0ad, RZ ;  /* 0xd2511f53bebe7825 */ /* 0x000fe200078e00ff */
[----:B------:R-:W-:Y:S02]  /*11b60*/  UIADD3 UR38, UR38, UR37, URZ ;  /* 0x0000002526267290 */ /* 0x000fe4000fffe03f */
[----:B------:R-:W-:Y:S01]  /*11b70*/  UIADD3 UR40, UR40, UR43, URZ ;  /* 0x0000002b28287290 */ /* 0x000fe2000fffe03f */
[----:B------:R-:W-:Y:S01]  /*11b80*/  IMAD.MOV.U32 R247, RZ, RZ, R249 ;  /* 0x000000fffff77224 */ /* 0x000fe200078e00f9 */
[----:B------:R-:W-:Y:S05]  /*11b90*/  BRA `(.L_x_329) ;  /* 0x0000032000007947 */ /* 0x000fea0003800000 */
.L_x_331:
        /* <DEDUP_REMOVED lines=18> */
[----:B------:R-:W-:Y:S02]  /*11cc0*/  @!P1 LEA.HI.X R145, R2, c[0x0][0x16c], R0, 0x1, P6 ;  /* 0x00005b0002919a11 */ /* 0x000fe400030f0c00 */
[----:B------:R-:W-:Y:S02]  /*11cd0*/  @!P1 IADD3.X R3, R0, UR21, RZ, P4, !PT ;  /* 0x0000001500039c10 */ /* 0x000fe4000a7fe4ff */
        /* <DEDUP_REMOVED lines=30> */
.L_x_329:
        /* <DEDUP_REMOVED lines=8> */
[C---:B-----5:R-:W-:Y:S02]  /*11f40*/  @!P1 IADD3 R3, P3, R8.reuse, UR26, RZ ;  /* 0x0000001a08039c10 */ /* 0x060fe4000ff7e0ff */
        /* <DEDUP_REMOVED lines=38> */
[----:B--2---:R-:W3:Y:S06]  /*121b0*/  LDSM.16.M88.4 R12, [R178+0x2000] ;  /* 0x00200000b20c783b */ /* 0x004eec0000000200 */
[----:B------:R-:W2:Y:S06]  /*121c0*/  LDSM.16.M88.4 R28, [R178+0x2400] ;  /* 0x00240000b21c783b */ /* 0x000eac0000000200 */
[----:B------:R-:W4:Y:S06]  /*121d0*/  LDSM.16.M88.4 R44, [R178+0x2800] ;  /* 0x00280000b22c783b */ /* 0x000f2c0000000200 */
[----:B------:R-:W1:Y:S06]  /*121e0*/  LDSM.16.M88.4 R60, [R178+0x2c00] ;  /* 0x002c0000b23c783b */ /* 0x000e6c0000000200 */
[----:B------:R-:W1:Y:S06]  /*121f0*/  LDSM.16.M88.4 R76, [R178+0x3000] ;  /* 0x00300000b24c783b */ /* 0x000e6c0000000200 */
[----:B------:R-:W1:Y:S06]  /*12200*/  LDSM.16.M88.4 R92, [R178+0x3400] ;  /* 0x00340000b25c783b */ /* 0x000e6c0000000200 */
[----:B------:R-:W1:Y:S01]  /*12210*/  LDSM.16.M88.4 R108, [R178+0x3800] ;  /* 0x00380000b26c783b */ /* 0x000e620000000200 */
[C---:B---3--:R-:W-:Y:S05]  /*12220*/  HMMA.16816.F32.BF16 R8, R128.reuse, R12, RZ ;  /* 0x0000000c8008723c */ /* 0x048fea00000418ff */
[----:B------:R-:W3:Y:S03]  /*12230*/  LDSM.16.M88.4 R172, [R178+0x3c00] ;  /* 0x003c0000b2ac783b */ /* 0x000ee60000000200 */
[C---:B--2---:R-:W-:Y:S03]  /*12240*/  HMMA.16816.F32.BF16 R24, R128.reuse, R28, RZ ;  /* 0x0000001c8018723c */ /* 0x044fe600000418ff */
[----:B------:R-:W2:Y:S06]  /*12250*/  LDSM.16.M88.4 R124, [R179] ;  /* 0x00000000b37c783b */ /* 0x000eac0000000200 */
[----:B------:R-:W-:Y:S01]  /*12260*/  LDSM.16.M88.4 R164, [R176] ;  /* 0x00000000b0a4783b */ /* 0x000fe20000000200 */
[C---:B----4-:R-:W-:Y:S05]  /*12270*/  HMMA.16816.F32.BF16 R40, R128.reuse, R44, RZ ;  /* 0x0000002c8028723c */ /* 0x050fea00000418ff */
[----:B------:R-:W4:Y:S03]  /*12280*/  LDSM.16.M88.4 R168, [R177+0x1000] ;  /* 0x00100000b1a8783b */ /* 0x000f260000000200 */
[C---:B-1----:R-:W-:Y:S03]  /*12290*/  HMMA.16816.F32.BF16 R56, R128.reuse, R60, RZ ;  /* 0x0000003c8038723c */ /* 0x042fe600000418ff */
[----:B------:R-:W1:Y:S05]  /*122a0*/  LDSM.16.M88.4 R160, [R176+0x400] ;  /* 0x00040000b0a0783b */ /* 0x000e6a0000000200 */
[C---:B------:R-:W-:Y:S01]  /*122b0*/  HMMA.16816.F32.BF16 R72, R128.reuse, R76, RZ ;  /* 0x0000004c8048723c */ /* 0x040fe200000418ff */
[----:B------:R-:W1:Y:S06]  /*122c0*/  LDSM.16.M88.4 R156, [R176+0x800] ;  /* 0x00080000b09c783b */ /* 0x000e6c0000000200 */
[----:B------:R-:W1:Y:S01]  /*122d0*/  LDSM.16.M88.4 R152, [R176+0xc00] ;  /* 0x000c0000b098783b */ /* 0x000e620000000200 */
[C---:B------:R-:W-:Y:S05]  /*122e0*/  HMMA.16816.F32.BF16 R88, R128.reuse, R92, RZ ;  /* 0x0000005c8058723c */ /* 0x040fea00000418ff */
[----:B------:R-:W1:Y:S03]  /*122f0*/  LDSM.16.M88.4 R148, [R176+0x1000] ;  /* 0x00100000b094783b */ /* 0x000e660000000200 */
[C---:B------:R-:W-:Y:S03]  /*12300*/  HMMA.16816.F32.BF16 R104, R128.reuse, R108, RZ ;  /* 0x0000006c8068723c */ /* 0x040fe600000418ff */
[----:B------:R-:W1:Y:S05]  /*12310*/  LDSM.16.M88.4 R144, [R176+0x1400] ;  /* 0x00140000b090783b */ /* 0x000e6a0000000200 */
[C---:B---3--:R-:W-:Y:S01]  /*12320*/  HMMA.16816.F32.BF16 R120, R128.reuse, R172, RZ ;  /* 0x000000ac8078723c */ /* 0x048fe200000418ff */
[----:B------:R-:W3:Y:S06]  /*12330*/  LDSM.16.M88.4 R140, [R176+0x1800] ;  /* 0x00180000b08c783b */ /* 0x000eec0000000200 */
        /* <DEDUP_REMOVED lines=29> */
[C---:B-1----:R-:W-:Y:S08]  /*12510*/  HMMA.16816.F32.BF16 R24, R168.reuse, R160, R24 ;  /* 0x000000a0a818723c */ /* 0x042ff00000041818 */
[C---:B------:R-:W-:Y:S08]  /*12520*/  HMMA.16816.F32.BF16 R40, R168.reuse, R156, R40 ;  /* 0x0000009ca828723c */ /* 0x040ff00000041828 */
[C---:B------:R-:W-:Y:S08]  /*12530*/  HMMA.16816.F32.BF16 R56, R168.reuse, R152, R56 ;  /* 0x00000098a838723c */ /* 0x040ff00000041838 */
[C---:B------:R-:W-:Y:S08]  /*12540*/  HMMA.16816.F32.BF16 R72, R168.reuse, R148, R72 ;  /* 0x00000094a848723c */ /* 0x040ff00000041848 */
[C---:B------:R-:W-:Y:S08]  /*12550*/  HMMA.16816.F32.BF16 R88, R168.reuse, R144, R88 ;  /* 0x00000090a858723c */ /* 0x040ff00000041858 */
[C---:B---3--:R-:W-:Y:S08]  /*12560*/  HMMA.16816.F32.BF16 R104, R168.reuse, R140, R104 ;  /* 0x0000008ca868723c */ /* 0x048ff00000041868 */
        /* <DEDUP_REMOVED lines=26> */
.L_x_330:
[----:B------:R-:W-:Y:S01]  /*12710*/  STL.64 [R1+0x20], R234 ;  /* 0x000020ea01007387 */ /* 0x000fe20000100a00 */
[--C-:B------:R-:W-:Y:S01]  /*12720*/  LOP3.LUT R166, R191, UR16, R244.reuse, 0x96, !PT ;  /* 0x00000010bfa67c12 */ /* 0x100fe2000f8e96f4 */
[----:B------:R-:W-:Y:S01]  /*12730*/  IMAD.U32 R0, RZ, RZ, UR5 ;  /* 0x00000005ff007e24 */ /* 0x000fe2000f8e00ff */
[----:B------:R-:W-:Y:S01]  /*12740*/  LOP3.LUT R168, R227, UR16, R244, 0x96, !PT ;  /* 0x00000010e3a87c12 */ /* 0x000fe2000f8e96f4 */
[----:B------:R-:W-:Y:S02]  /*12750*/  USHF.L.U32 UR7, UR5, 0x2, URZ ;  /* 0x0000000205077899 */ /* 0x000fe4000800063f */
[----:B------:R-:W-:Y:S01]  /*12760*/  STL.64 [R1+0x18], R232 ;  /* 0x000018e801007387 */ /* 0x000fe20000100a00 */
[----:B------:R-:W-:Y:S01]  /*12770*/  IMAD.WIDE.U32 R166, R166, -0x326172a9, RZ ;  /* 0xcd9e8d57a6a67825 */ /* 0x000fe200078e00ff */
[----:B------:R-:W-:Y:S02]  /*12780*/  UIADD3 UR6, UR7, 0x1, URZ ;  /* 0x0000000107067890 */ /* 0x000fe4000fffe03f */
[----:B------:R-:W-:Y:S01]  /*12790*/  UIADD3 UR5, UR5, -0x1, URZ ;  /* 0xffffffff05057890 */ /* 0x000fe2000fffe03f */
[----:B------:R-:W-:Y:S01]  /*127a0*/  IMAD.WIDE.U32 R168, R168, -0x326172a9, RZ ;  /* 0xcd9e8d57a8a87825 */ /* 0x000fe200078e00ff */
[----:B------:R-:W-:Y:S03]  /*127b0*/  STL.64 [R1+0x10], R228 ;  /* 0x000010e401007387 */ /* 0x000fe60000100a00 */
[----:B-1----:R-:W-:Y:S03]  /*127c0*/  IMAD R144, R0, 0x80, R184 ;  /* 0x0000008000907824 */ /* 0x002fe600078e02b8 */
[----:B------:R-:W-:Y:S01]  /*127d0*/  STL.64 [R1+0x8], R178 ;  /* 0x000008b201007387 */ /* 0x000fe20000100a00 */
[----:B------:R-:W1:Y:S01]  /*127e0*/  I2F R0, R144 ;  /* 0x0000009000007306 */ /* 0x000e620000201400 */
[C---:B------:R-:W-:Y:S02]  /*127f0*/  IADD3 R134, R144.reuse, 0x11, RZ ;  /* 0x0000001190867810 */ /* 0x040fe40007ffe0ff */
[C---:B------:R-:W-:Y:S02]  /*12800*/  IADD3 R135, R144.reuse, 0x18, RZ ;  /* 0x0000001890877810 */ /* 0x040fe40007ffe0ff */
[----:B------:R-:W-:Y:S01]  /*12810*/  STL.64 [R1], R176 ;  /* 0x000000b001007387 */ /* 0x000fe20000100a00 */
[C---:B------:R-:W-:Y:S02]  /*12820*/  IADD3 R136, R144.reuse, 0x19, RZ ;  /* 0x0000001990887810 */ /* 0x040fe40007ffe0ff */
[C---:B------:R-:W-:Y:S02]  /*12830*/  IADD3 R2, R144.reuse, 0x1, RZ ;  /* 0x0000000190027810 */ /* 0x040fe40007ffe0ff */
[----:B------:R-:W-:Y:S01]  /*12840*/  I2F R134, R134 ;  /* 0x0000008600867306 */ /* 0x000fe20000201400 */
[C---:B------:R-:W-:Y:S02]  /*12850*/  IADD3 R3, R144.reuse, 0x8, RZ ;  /* 0x0000000890037810 */ /* 0x040fe40007ffe0ff */
[C---:B------:R-:W-:Y:S02]  /*12860*/  IADD3 R132, R144.reuse, 0x9, RZ ;  /* 0x0000000990847810 */ /* 0x040fe40007ffe0ff */
[C---:B------:R-:W-:Y:S02]  /*12870*/  IADD3 R133, R144.reuse, 0x10, RZ ;  /* 0x0000001090857810 */ /* 0x040fe40007ffe0ff */
[C---:B------:R-:W-:Y:S02]  /*12880*/  IADD3 R137, R144.reuse, 0x20, RZ ;  /* 0x0000002090897810 */ /* 0x040fe40007ffe0ff */
[C---:B------:R-:W-:Y:S01]  /*12890*/  IADD3 R138, R144.reuse, 0x21, RZ ;  /* 0x00000021908a7810 */ /* 0x040fe20007ffe0ff */
[----:B------:R-:W2:Y:S01]  /*128a0*/  I2F R2, R2 ;  /* 0x0000000200027306 */ /* 0x000ea20000201400 */
[C---:B------:R-:W-:Y:S02]  /*128b0*/  IADD3 R139, R144.reuse, 0x28, RZ ;  /* 0x00000028908b7810 */ /* 0x040fe40007ffe0ff */
[C---:B------:R-:W-:Y:S02]  /*128c0*/  IADD3 R140, R144.reuse, 0x29, RZ ;  /* 0x00000029908c7810 */ /* 0x040fe40007ffe0ff */
[C---:B------:R-:W-:Y:S02]  /*128d0*/  IADD3 R141, R144.reuse, 0x30, RZ ;  /* 0x00000030908d7810 */ /* 0x040fe40007ffe0ff */
[C---:B------:R-:W-:Y:S02]  /*128e0*/  IADD3 R142, R144.reuse, 0x31, RZ ;  /* 0x00000031908e7810 */ /* 0x040fe40007ffe0ff */
[----:B------:R-:W-:Y:S01]  /*128f0*/  IADD3 R143, R144, 0x38, RZ ;  /* 0x00000038908f7810 */ /* 0x000fe20007ffe0ff */
[----:B------:R-:W3:Y:S10]  /*12900*/  I2F R3, R3 ;  /* 0x0000000300037306 */ /* 0x000ef40000201400 */
[----:B------:R-:W4:Y:S10]  /*12910*/  I2F R132, R132 ;  /* 0x0000008400847306 */ /* 0x000f340000201400 */
[----:B------:R-:W1:Y:S10]  /*12920*/  I2F R133, R133 ;  /* 0x0000008500857306 */ /* 0x000e740000201400 */
[----:B------:R-:W1:Y:S10]  /*12930*/  I2F R135, R135 ;  /* 0x0000008700877306 */ /* 0x000e740000201400 */
[----:B------:R-:W1:Y:S10]  /*12940*/  I2F R136, R136 ;  /* 0x0000008800887306 */ /* 0x000e740000201400 */
[----:B------:R-:W1:Y:S10]  /*12950*/  I2F R137, R137 ;  /* 0x0000008900897306 */ /* 0x000e740000201400 */
[----:B------:R-:W1:Y:S10]  /*12960*/  I2F R138, R138 ;  /* 0x0000008a008a7306 */ /* 0x000e740000201400 */
[----:B------:R-:W1:Y:S10]  /*12970*/  I2F R139, R139 ;  /* 0x0000008b008b7306 */ /* 0x000e740000201400 */
[----:B------:R-:W1:Y:S10]  /*12980*/  I2F R140, R140 ;  /* 0x0000008c008c7306 */ /* 0x000e740000201400 */
[----:B------:R-:W2:Y:S10]  /*12990*/  I2F R141, R141 ;  /* 0x0000008d008d7306 */ /* 0x000eb40000201400 */
[----:B------:R-:W3:Y:S10]  /*129a0*/  I2F R142, R142 ;  /* 0x0000008e008e7306 */ /* 0x000ef40000201400 */
[----:B------:R-:W4:Y:S01]  /*129b0*/  I2F R143, R143 ;  /* 0x0000008f008f7306 */ /* 0x000f220000201400 */
[C---:B-1----:R-:W-:Y:S02]  /*129c0*/  FFMA.FTZ R4, R0.reuse, UR4, R4 ;  /* 0x0000000400047c23 */ /* 0x042fe40008010004 */
[C---:B------:R-:W-:Y:S02]  /*129d0*/  FFMA.FTZ R6, R0.reuse, UR4, R6 ;  /* 0x0000000400067c23 */ /* 0x040fe40008010006 */
[C---:B------:R-:W-:Y:S02]  /*129e0*/  FFMA.FTZ R8, R0.reuse, UR4, R8 ;  /* 0x0000000400087c23 */ /* 0x040fe40008010008 */
[----:B------:R-:W-:Y:S01]  /*129f0*/  FFMA.FTZ R10, R0, UR4, R10 ;  /* 0x00000004000a7c23 */ /* 0x000fe2000801000a */
[----:B------:R-:W-:Y:S01]  /*12a00*/  IADD3 R0, R144, 0x39, RZ ;  /* 0x0000003990007810 */ /* 0x000fe20007ffe0ff */
[C---:B--2---:R-:W-:Y:S02]  /*12a10*/  FFMA.FTZ R5, R2.reuse, UR4, R5 ;  /* 0x0000000402057c23 */ /* 0x044fe40008010005 */
[C---:B------:R-:W-:Y:S02]  /*12a20*/  FFMA.FTZ R7, R2.reuse, UR4, R7 ;  /* 0x0000000402077c23 */ /* 0x040fe40008010007 */
[C---:B------:R-:W-:Y:S01]  /*12a30*/  FFMA.FTZ R9, R2.reuse, UR4, R9 ;  /* 0x0000000402097c23 */ /* 0x040fe20008010009 */
[----:B------:R-:W1:Y:S01]  /*12a40*/  I2F R0, R0 ;  /* 0x0000000000007306 */ /* 0x000e620000201400 */
[----:B------:R-:W-:Y:S01]  /*12a50*/  FFMA.FTZ R11, R2, UR4, R11 ;  /* 0x00000004020b7c23 */ /* 0x000fe2000801000b */
[----:B------:R-:W-:Y:S01]  /*12a60*/  IADD3 R2, R144, 0x40, RZ ;  /* 0x0000004090027810 */ /* 0x000fe20007ffe0ff */
[C---:B---3--:R-:W-:Y:S02]  /*12a70*/  FFMA.FTZ R12, R3.reuse, UR4, R12 ;  /* 0x00000004030c7c23 */ /* 0x048fe4000801000c */
[C---:B------:R-:W-:Y:S02]  /*12a80*/  FFMA.FTZ R14, R3.reuse, UR4, R14 ;  /* 0x00000004030e7c23 */ /* 0x040fe4000801000e */
[C---:B------:R-:W-:Y:S02]  /*12a90*/  FFMA.FTZ R16, R3.reuse, UR4, R16 ;  /* 0x0000000403107c23 */ /* 0x040fe40008010010 */
[----:B------:R-:W-:Y:S01]  /*12aa0*/  FFMA.FTZ R18, R3, UR4, R18 ;  /* 0x0000000403127c23 */ /* 0x000fe20008010012 */
[----:B------:R-:W2:Y:S01]  /*12ab0*/  I2F R2, R2 ;  /* 0x0000000200027306 */ /* 0x000ea20000201400 */
[----:B----4-:R-:W-:Y:S01]  /*12ac0*/  FFMA.FTZ R13, R132, UR4, R13 ;  /* 0x00000004840d7c23 */ /* 0x010fe2000801000d */
[----:B------:R-:W-:Y:S01]  /*12ad0*/  IADD3 R3, R144, 0x41, RZ ;  /* 0x0000004190037810 */ /* 0x000fe20007ffe0ff */
[C---:B------:R-:W-:Y:S02]  /*12ae0*/  FFMA.FTZ R15, R132.reuse, UR4, R15 ;  /* 0x00000004840f7c23 */ /* 0x040fe4000801000f */
[C---:B------:R-:W-:Y:S02]  /*12af0*/  FFMA.FTZ R17, R132.reuse, UR4, R17 ;  /* 0x0000000484117c23 */ /* 0x040fe40008010011 */
[----:B------:R-:W-:Y:S01]  /*12b00*/  FFMA.FTZ R19, R132, UR4, R19 ;  /* 0x0000000484137c23 */ /* 0x000fe20008010013 */
[C---:B------:R-:W-:Y:S01]  /*12b10*/  IADD3 R132, R144.reuse, 0x48, RZ ;  /* 0x0000004890847810 */ /* 0x040fe20007ffe0ff */
[C---:B------:R-:W-:Y:S01]  /*12b20*/  FFMA.FTZ R20, R133.reuse, UR4, R20 ;  /* 0x0000000485147c23 */ /* 0x040fe20008010014 */
[----:B------:R-:W3:Y:S01]  /*12b30*/  I2F R3, R3 ;  /* 0x0000000300037306 */ /* 0x000ee20000201400 */
[C---:B------:R-:W-:Y:S02]  /*12b40*/  FFMA.FTZ R22, R133.reuse, UR4, R22 ;  /* 0x0000000485167c23 */ /* 0x040fe40008010016 */
[C---:B------:R-:W-:Y:S02]  /*12b50*/  FFMA.FTZ R24, R133.reuse, UR4, R24 ;  /* 0x0000000485187c23 */ /* 0x040fe40008010018 */
[----:B------:R-:W-:Y:S01]  /*12b60*/  FFMA.FTZ R26, R133, UR4, R26 ;  /* 0x00000004851a7c23 */ /* 0x000fe2000801001a */
[----:B------:R-:W-:Y:S01]  /*12b70*/  IADD3 R133, R144, 0x49, RZ ;  /* 0x0000004990857810 */ /* 0x000fe20007ffe0ff */
[C---:B------:R-:W-:Y:S02]  /*12b80*/  FFMA.FTZ R21, R134.reuse, UR4, R21 ;  /* 0x0000000486157c23 */ /* 0x040fe40008010015 */
[C---:B------:R-:W-:Y:S01]  /*12b90*/  FFMA.FTZ R23, R134.reuse, UR4, R23 ;  /* 0x0000000486177c23 */ /* 0x040fe20008010017 */
[----:B------:R-:W4:Y:S01]  /*12ba0*/  I2F R132, R132 ;  /* 0x0000008400847306 */ /* 0x000f220000201400 */
[C---:B------:R-:W-:Y:S02]  /*12bb0*/  FFMA.FTZ R25, R134.reuse, UR4, R25 ;  /* 0x0000000486197c23 */ /* 0x040fe40008010019 */
[----:B------:R-:W-:Y:S01]  /*12bc0*/  FFMA.FTZ R27, R134, UR4, R27 ;  /* 0x00000004861b7c23 */ /* 0x000fe2000801001b */
[----:B------:R-:W-:Y:S01]  /*12bd0*/  IADD3 R134, R144, 0x50, RZ ;  /* 0x0000005090867810 */ /* 0x000fe20007ffe0ff */
[C---:B------:R-:W-:Y:S02]  /*12be0*/  FFMA.FTZ R28, R135.reuse, UR4, R28 ;  /* 0x00000004871c7c23 */ /* 0x040fe4000801001c */
[C---:B------:R-:W-:Y:S02]  /*12bf0*/  FFMA.FTZ R30, R135.reuse, UR4, R30 ;  /* 0x00000004871e7c23 */ /* 0x040fe4000801001e */
[C---:B------:R-:W-:Y:S01]  /*12c00*/  FFMA.FTZ R32, R135.reuse, UR4, R32 ;  /* 0x0000000487207c23 */ /* 0x040fe20008010020 */
[----:B------:R-:W1:Y:S01]  /*12c10*/  I2F R133, R133 ;  /* 0x0000008500857306 */ /* 0x000e620000201400 */
[----:B------:R-:W-:Y:S01]  /*12c20*/  FFMA.FTZ R34, R135, UR4, R34 ;  /* 0x0000000487227c23 */ /* 0x000fe20008010022 */
[----:B------:R-:W-:Y:S01]  /*12c30*/  FMNMX.FTZ R135, R4, R188, !PT ;  /* 0x000000bc04877209 */ /* 0x000fe20007810000 */
[C---:B------:R-:W-:Y:S02]  /*12c40*/  FFMA.FTZ R29, R136.reuse, UR4, R29 ;  /* 0x00000004881d7c23 */ /* 0x040fe4000801001d */
[C---:B------:R-:W-:Y:S01]  /*12c50*/  FFMA.FTZ R31, R136.reuse, UR4, R31 ;  /* 0x00000004881f7c23 */ /* 0x040fe2000801001f */
[----:B------:R-:W-:Y:S01]  /*12c60*/  FMNMX.FTZ R135, R5, R135, !PT ;  /* 0x0000008705877209 */ /* 0x000fe20007810000 */
[C---:B------:R-:W-:Y:S02]  /*12c70*/  FFMA.FTZ R33, R136.reuse, UR4, R33 ;  /* 0x0000000488217c23 */ /* 0x040fe40008010021 */
[----:B------:R-:W-:Y:S01]  /*12c80*/  FFMA.FTZ R35, R136, UR4, R35 ;  /* 0x0000000488237c23 */ /* 0x000fe20008010023 */
[----:B------:R-:W1:Y:S01]  /*12c90*/  I2F R134, R134 ;  /* 0x0000008600867306 */ /* 0x000e620000201400 */
[C---:B------:R-:W-:Y:S01]  /*12ca0*/  FFMA.FTZ R36, R137.reuse, UR4, R36 ;  /* 0x0000000489247c23 */ /* 0x040fe20008010024 */
[----:B------:R-:W-:Y:S01]  /*12cb0*/  IADD3 R136, R144, 0x58, RZ ;  /* 0x0000005890887810 */ /* 0x000fe20007ffe0ff */
[C---:B------:R-:W-:Y:S01]  /*12cc0*/  FFMA.FTZ R38, R137.reuse, UR4, R38 ;  /* 0x0000000489267c23 */ /* 0x040fe20008010026 */
[----:B------:R-:W-:Y:S01]  /*12cd0*/  FMNMX.FTZ R135, R12, R135, !PT ;  /* 0x000000870c877209 */ /* 0x000fe20007810000 */
[C---:B------:R-:W-:Y:S02]  /*12ce0*/  FFMA.FTZ R40, R137.reuse, UR4, R40 ;  /* 0x0000000489287c23 */ /* 0x040fe40008010028 */
[----:B------:R-:W-:Y:S01]  /*12cf0*/  FFMA.FTZ R42, R137, UR4, R42 ;  /* 0x00000004892a7c23 */ /* 0x000fe2000801002a */
[----:B------:R-:W-:Y:S01]  /*12d00*/  FMNMX.FTZ R137, R13, R135, !PT ;  /* 0x000000870d897209 */ /* 0x000fe20007810000 */
[C---:B------:R-:W-:Y:S01]  /*12d10*/  FFMA.FTZ R37, R138.reuse, UR4, R37 ;  /* 0x000000048a257c23 */ /* 0x040fe20008010025 */
[----:B------:R-:W-:Y:S01]  /*12d20*/  I2F R136, R136 ;  /* 0x0000008800887306 */ /* 0x000fe20000201400 */
[----:B------:R-:W-:Y:S01]  /*12d30*/  FFMA.FTZ R39, R138, UR4, R39 ;  /* 0x000000048a277c23 */ /* 0x000fe20008010027 */
[----:B------:R-:W-:Y:S01]  /*12d40*/  FMNMX.FTZ R137, R20, R137, !PT ;  /* 0x0000008914897209 */ /* 0x000fe20007810000 */
[----:B------:R-:W-:Y:S01]  /*12d50*/  FFMA.FTZ R41, R138, UR4, R41 ;  /* 0x000000048a297c23 */ /* 0x000fe20008010029 */
[----:B------:R-:W-:Y:S01]  /*12d60*/  IADD3 R135, R144, 0x51, RZ ;  /* 0x0000005190877810 */ /* 0x000fe20007ffe0ff */
[----:B------:R-:W-:Y:S01]  /*12d70*/  FFMA.FTZ R43, R138, UR4, R43 ;  /* 0x000000048a2b7c23 */ /* 0x000fe2000801002b */
[----:B------:R-:W-:Y:S01]  /*12d80*/  FMNMX.FTZ R137, R21, R137, !PT ;  /* 0x0000008915897209 */ /* 0x000fe20007810000 */
[C---:B------:R-:W-:Y:S02]  /*12d90*/  FFMA.FTZ R44, R139.reuse, UR4, R44 ;  /* 0x000000048b2c7c23 */ /* 0x040fe4000801002c */
[C---:B------:R-:W-:Y:S01]  /*12da0*/  FFMA.FTZ R46, R139.reuse, UR4, R46 ;  /* 0x000000048b2e7c23 */ /* 0x040fe2000801002e */
[----:B------:R-:W1:Y:S01]  /*12db0*/  I2F R135, R135 ;  /* 0x0000008700877306 */ /* 0x000e620000201400 */
[C---:B------:R-:W-:Y:S01]  /*12dc0*/  FFMA.FTZ R48, R139.reuse, UR4, R48 ;  /* 0x000000048b307c23 */ /* 0x040fe20008010030 */
[----:B------:R-:W-:Y:S01]  /*12dd0*/  FMNMX.FTZ R137, R28, R137, !PT ;  /* 0x000000891c897209 */ /* 0x000fe20007810000 */
[----:B------:R-:W-:Y:S02]  /*12de0*/  FFMA.FTZ R50, R139, UR4, R50 ;  /* 0x000000048b327c23 */ /* 0x000fe40008010032 */
[C---:B------:R-:W-:Y:S01]  /*12df0*/  FFMA.FTZ R45, R140.reuse, UR4, R45 ;  /* 0x000000048c2d7c23 */ /* 0x040fe2000801002d */
[----:B------:R-:W-:Y:S01]  /*12e00*/  FMNMX.FTZ R138, R29, R137, !PT ;  /* 0x000000891d8a7209 */ /* 0x000fe20007810000 */
[----:B------:R-:W-:Y:S01]  /*12e10*/  FFMA.FTZ R47, R140, UR4, R47 ;  /* 0x000000048c2f7c23 */ /* 0x000fe2000801002f */
[----:B------:R-:W-:Y:S01]  /*12e20*/  FMNMX.FTZ R137, R6, R187, !PT ;  /* 0x000000bb06897209 */ /* 0x000fe20007810000 */
[----:B------:R-:W-:Y:S01]  /*12e30*/  FFMA.FTZ R49, R140, UR4, R49 ;  /* 0x000000048c317c23 */ /* 0x000fe20008010031 */
[----:B------:R-:W-:Y:S01]  /*12e40*/  FMNMX.FTZ R138, R36, R138, !PT ;  /* 0x0000008a248a7209 */ /* 0x000fe20007810000 */
[----:B------:R-:W-:Y:S01]  /*12e50*/  FFMA.FTZ R51, R140, UR4, R51 ;  /* 0x000000048c337c23 */ /* 0x000fe20008010033 */
        /* <DEDUP_REMOVED lines=9> */
[C---:B------:R-:W-:Y:S01]  /*12ef0*/  FFMA.FTZ R53, R142.reuse, UR4, R53 ;  /* 0x000000048e357c23 */ /* 0x040fe20008010035 */
[----:B------:R-:W-:Y:S01]  /*12f00*/  FMNMX.FTZ R138, R45, R138, !PT ;  /* 0x0000008a2d8a7209 */ /* 0x000fe20007810000 */
[----:B------:R-:W-:Y:S01]  /*12f10*/  FFMA.FTZ R55, R142, UR4, R55 ;  /* 0x000000048e377c23 */ /* 0x000fe20008010037 */
[----:B------:R-:W-:Y:S01]  /*12f20*/  FMNMX.FTZ R137, R22, R137, !PT ;  /* 0x0000008916897209 */ /* 0x000fe20007810000 */
[C---:B------:R-:W-:Y:S02]  /*12f30*/  FFMA.FTZ R57, R142.reuse, UR4, R57 ;  /* 0x000000048e397c23 */ /* 0x040fe40008010039 */
[----:B------:R-:W-:Y:S02]  /*12f40*/  FFMA.FTZ R59, R142, UR4, R59 ;  /* 0x000000048e3b7c23 */ /* 0x000fe4000801003b */
[C---:B------:R-:W-:Y:S02]  /*12f50*/  FFMA.FTZ R60, R143.reuse, UR4, R60 ;  /* 0x000000048f3c7c23 */ /* 0x040fe4000801003c */
[C---:B------:R-:W-:Y:S02]  /*12f60*/  FFMA.FTZ R62, R143.reuse, UR4, R62 ;  /* 0x000000048f3e7c23 */ /* 0x040fe4000801003e */
[C---:B------:R-:W-:Y:S02]  /*12f70*/  FFMA.FTZ R64, R143.reuse, UR4, R64 ;  /* 0x000000048f407c23 */ /* 0x040fe40008010040 */
[----:B------:R-:W-:Y:S02]  /*12f80*/  FFMA.FTZ R66, R143, UR4, R66 ;  /* 0x000000048f427c23 */ /* 0x000fe40008010042 */
        /* <DEDUP_REMOVED lines=21> */
[----:B------:R-:W-:Y:S01]  /*130e0*/  FMNMX.FTZ R132, R52, R138, !PT ;  /* 0x0000008a34847209 */ /* 0x000fe20007810000 */
[C---:B------:R-:W-:Y:S01]  /*130f0*/  FFMA.FTZ R77, R133.reuse, UR4, R77 ;  /* 0x00000004854d7c23 */ /* 0x040fe2000801004d */
[----:B------:R-:W3:Y:S01]  /*13100*/  I2F R3, R3 ;  /* 0x0000000300037306 */ /* 0x000ee20000201400 */
        /* <DEDUP_REMOVED lines=9> */
[----:B------:R-:W-:Y:S01]  /*131a0*/  IADD3 R132, R144, 0x68, RZ ;  /* 0x0000006890847810 */ /* 0x000fe20007ffe0ff */
[C---:B------:R-:W-:Y:S01]  /*131b0*/  FFMA.FTZ R88, R134.reuse, UR4, R88 ;  /* 0x0000000486587c23 */ /* 0x040fe20008010058 */
[----:B------:R-:W-:Y:S01]  /*131c0*/  FMNMX.FTZ R137, R61, R137, !PT ;  /* 0x000000893d897209 */ /* 0x000fe20007810000 */
[----:B------:R-:W-:Y:S01]  /*131d0*/  FFMA.FTZ R90, R134, UR4, R90 ;  /* 0x00000004865a7c23 */ /* 0x000fe2000801005a */
[----:B------:R-:W-:Y:S01]  /*131e0*/  FMNMX.FTZ R134, R31, R133, !PT ;  /* 0x000000851f867209 */ /* 0x000fe20007810000 */
[C---:B------:R-:W-:Y:S01]  /*131f0*/  FFMA.FTZ R85, R135.reuse, UR4, R85 ;  /* 0x0000000487557c23 */ /* 0x040fe20008010055 */
[----:B------:R-:W4:Y:S01]  /*13200*/  I2F R132, R132 ;  /* 0x0000008400847306 */ /* 0x000f220000201400 */
[----:B------:R-:W-:Y:S01]  /*13210*/  FMNMX.FTZ R137, R68, R137, !PT ;  /* 0x0000008944897209 */ /* 0x000fe20007810000 */
[C---:B------:R-:W-:Y:S01]  /*13220*/  FFMA.FTZ R87, R135.reuse, UR4, R87 ;  /* 0x0000000487577c23 */ /* 0x040fe20008010057 */
[----:B------:R-:W-:Y:S01]  /*13230*/  IADD3 R133, R144, 0x69, RZ ;  /* 0x0000006990857810 */ /* 0x000fe20007ffe0ff */
[----:B------:R-:W-:Y:S01]  /*13240*/  FFMA.FTZ R89, R135, UR4, R89 ;  /* 0x0000000487597c23 */ /* 0x000fe20008010059 */
[----:B------:R-:W-:Y:S01]  /*13250*/  FMNMX.FTZ R137, R69, R137, !PT ;  /* 0x0000008945897209 */ /* 0x000fe20007810000 */
[----:B------:R-:W-:Y:S01]  /*13260*/  FFMA.FTZ R91, R135, UR4, R91 ;  /* 0x00000004875b7c23 */ /* 0x000fe2000801005b */
[----:B------:R-:W-:Y:S01]  /*13270*/  FMNMX.FTZ R134, R38, R134, !PT ;  /* 0x0000008626867209 */ /* 0x000fe20007810000 */
[C---:B------:R-:W-:Y:S02]  /*13280*/  FFMA.FTZ R92, R136.reuse, UR4, R92 ;  /* 0x00000004885c7c23 */ /* 0x040fe4000801005c */
[----:B------:R-:W3:Y:S01]  /*13290*/  I2F R133, R133 ;  /* 0x0000008500857306 */ /* 0x000ee20000201400 */
[C---:B------:R-:W-:Y:S01]  /*132a0*/  FFMA.FTZ R94, R136.reuse, UR4, R94 ;  /* 0x00000004885e7c23 */ /* 0x040fe2000801005e */
[----:B------:R-:W-:Y:S01]  /*132b0*/  FMNMX.FTZ R135, R39, R134, !PT ;  /* 0x0000008627877209 */ /* 0x000fe20007810000 */
[----:B------:R-:W-:Y:S01]  /*132c0*/  FFMA.FTZ R96, R136, UR4, R96 ;  /* 0x0000000488607c23 */ /* 0x000fe20008010060 */
[----:B------:R-:W-:Y:S01]  /*132d0*/  IADD3 R134, R144, 0x70, RZ ;  /* 0x0000007090867810 */ /* 0x000fe20007ffe0ff */
[----:B------:R-:W-:Y:S01]  /*132e0*/  FFMA.FTZ R98, R136, UR4, R98 ;  /* 0x0000000488627c23 */ /* 0x000fe20008010062 */
[----:B------:R-:W-:Y:S01]  /*132f0*/  FMNMX.FTZ R136, R76, R137, !PT ;  /* 0x000000894c887209 */ /* 0x000fe20007810000 */
[----:B-1----:R-:W-:Y:S01]  /*13300*/  FFMA.FTZ R93, R0, UR4, R93 ;  /* 0x00000004005d7c23 */ /* 0x002fe2000801005d */
[----:B------:R-:W-:Y:S01]  /*13310*/  FMNMX.FTZ R135, R46, R135, !PT ;  /* 0x000000872e877209 */ /* 0x000fe20007810000 */
[C---:B------:R-:W-:Y:S01]  /*13320*/  FFMA.FTZ R95, R0.reuse, UR4, R95 ;  /* 0x00000004005f7c23 */ /* 0x040fe2000801005f */
[----:B------:R-:W1:Y:S01]  /*13330*/  I2F R134, R134 ;  /* 0x0000008600867306 */ /* 0x000e620000201400 */
[----:B------:R-:W-:Y:S01]  /*13340*/  FMNMX.FTZ R136, R77, R136, !PT ;  /* 0x000000884d887209 */ /* 0x000fe20007810000 */
[C---:B------:R-:W-:Y:S01]  /*13350*/  FFMA.FTZ R97, R0.reuse, UR4, R97 ;  /* 0x0000000400617c23 */ /* 0x040fe20008010061 */
[----:B------:R-:W-:Y:S01]  /*13360*/  FMNMX.FTZ R135, R47, R135, !PT ;  /* 0x000000872f877209 */ /* 0x000fe20007810000 */
[----:B------:R-:W-:Y:S01]  /*13370*/  FFMA.FTZ R99, R0, UR4, R99 ;  /* 0x0000000400637c23 */ /* 0x000fe20008010063 */
[----:B------:R-:W-:Y:S01]  /*13380*/  IADD3 R0, R144, 0x71, RZ ;  /* 0x0000007190007810 */ /* 0x000fe20007ffe0ff */
[----:B--2---:R-:W-:Y:S01]  /*13390*/  FFMA.FTZ R100, R2, UR4, R100 ;  /* 0x0000000402647c23 */ /* 0x004fe20008010064 */
[----:B------:R-:W-:Y:S01]  /*133a0*/  FMNMX.FTZ R136, R84, R136, !PT ;  /* 0x0000008854887209 */ /* 0x000fe20007810000 */
[----:B------:R-:W-:Y:S01]  /*133b0*/  FFMA.FTZ R102, R2, UR4, R102 ;  /* 0x0000000402667c23 */ /* 0x000fe20008010066 */
[----:B------:R-:W-:Y:S01]  /*133c0*/  FMNMX.FTZ R135, R54, R135, !PT ;  /* 0x0000008736877209 */ /* 0x000fe20007810000 */
[C---:B------:R-:W-:Y:S01]  /*133d0*/  FFMA.FTZ R104, R2.reuse, UR4, R104 ;  /* 0x0000000402687c23 */ /* 0x040fe20008010068 */
[----:B------:R-:W2:Y:S01]  /*133e0*/  I2F R0, R0 ;  /* 0x0000000000007306 */ /* 0x000ea20000201400 */
[----:B------:R-:W-:Y:S01]  /*133f0*/  FFMA.FTZ R106, R2, UR4, R106 ;  /* 0x00000004026a7c23 */ /* 0x000fe2000801006a */
[----:B------:R-:W-:Y:S01]  /*13400*/  IADD3 R2, R144, 0x78, RZ ;  /* 0x0000007890027810 */ /* 0x000fe20007ffe0ff */
[----:B---3--:R-:W-:Y:S01]  /*13410*/  FFMA.FTZ R101, R3, UR4, R101 ;  /* 0x0000000403657c23 */ /* 0x008fe20008010065 */
[----:B------:R-:W-:Y:S01]  /*13420*/  FMNMX.FTZ R136, R85, R136, !PT ;  /* 0x0000008855887209 */ /* 0x000fe20007810000 */
[----:B------:R-:W-:Y:S01]  /*13430*/  FFMA.FTZ R103, R3, UR4, R103 ;  /* 0x0000000403677c23 */ /* 0x000fe20008010067 */
[----:B------:R-:W-:Y:S01]  /*13440*/  FMNMX.FTZ R135, R55, R135, !PT ;  /* 0x0000008737877209 */ /* 0x000fe20007810000 */
[C---:B------:R-:W-:Y:S01]  /*13450*/  FFMA.FTZ R105, R3.reuse, UR4, R105 ;  /* 0x0000000403697c23 */ /* 0x040fe20008010069 */
[----:B------:R-:W-:Y:S01]  /*13460*/  FMNMX.FTZ R136, R92, R136, !PT ;  /* 0x000000885c887209 */ /* 0x000fe20007810000 */
[----:B------:R-:W-:Y:S01]  /*13470*/  FFMA.FTZ R107, R3, UR4, R107 ;  /* 0x00000004036b7c23 */ /* 0x000fe2000801006b */
[----:B------:R-:W3:Y:S01]  /*13480*/  I2F R2, R2 ;  /* 0x0000000200027306 */ /* 0x000ee20000201400 */
[C---:B----4-:R-:W-:Y:S01]  /*13490*/  FFMA.FTZ R108, R132.reuse, UR4, R108 ;  /* 0x00000004846c7c23 */ /* 0x050fe2000801006c */
[----:B------:R-:W-:Y:S01]  /*134a0*/  FMNMX.FTZ R136, R93, R136, !PT ;  /* 0x000000885d887209 */ /* 0x000fe20007810000 */
[----:B------:R-:W-:Y:S01]  /*134b0*/  FFMA.FTZ R110, R132, UR4, R110 ;  /* 0x00000004846e7c23 */ /* 0x000fe2000801006e */
[----:B------:R-:W-:Y:S01]  /*134c0*/  IADD3 R3, R144, 0x79, RZ ;  /* 0x0000007990037810 */ /* 0x000fe20007ffe0ff */
[----:B------:R-:W-:Y:S01]  /*134d0*/  FFMA.FTZ R112, R132, UR4, R112 ;  /* 0x0000000484707c23 */ /* 0x000fe20008010070 */
[----:B------:R-:W-:Y:S01]  /*134e0*/  FMNMX.FTZ R136, R100, R136, !PT ;  /* 0x0000008864887209 */ /* 0x000fe20007810000 */
[----:B------:R-:W-:Y:S01]  /*134f0*/  FFMA.FTZ R114, R132, UR4, R114 ;  /* 0x0000000484727c23 */ /* 0x000fe20008010072 */
[----:B------:R-:W-:Y:S01]  /*13500*/  FMNMX.FTZ R135, R62, R135, !PT ;  /* 0x000000873e877209 */ /* 0x000fe20007810000 */
[C---:B------:R-:W-:Y:S01]  /*13510*/  FFMA.FTZ R109, R133.reuse, UR4, R109 ;  /* 0x00000004856d7c23 */ /* 0x040fe2000801006d */
[----:B------:R-:W4:Y:S01]  /*13520*/  I2F R3, R3 ;  /* 0x0000000300037306 */ /* 0x000f220000201400 */
[----:B------:R-:W-:Y:S01]  /*13530*/  FFMA.FTZ R111, R133, UR4, R111 ;  /* 0x00000004856f7c23 */ /* 0x000fe2000801006f */
[----:B------:R-:W-:Y:S01]  /*13540*/  FMNMX.FTZ R136, R101, R136, !PT ;  /* 0x0000008865887209 */ /* 0x000fe20007810000 */
[----:B------:R-:W-:Y:S01]  /*13550*/  FFMA.FTZ R113, R133, UR4, R113 ;  /* 0x0000000485717c23 */ /* 0x000fe20008010071 */
[----:B------:R-:W-:Y:S01]  /*13560*/  FMNMX.FTZ R135, R63, R135, !PT ;  /* 0x000000873f877209 */ /* 0x000fe20007810000 */
[----:B------:R-:W-:Y:S01]  /*13570*/  FFMA.FTZ R115, R133, UR4, R115 ;  /* 0x0000000485737c23 */ /* 0x000fe20008010073 */
[----:B------:R-:W-:Y:S01]  /*13580*/  FMNMX.FTZ R133, R108, R136, !PT ;  /* 0x000000886c857209 */ /* 0x000fe20007810000 */
[----:B-1----:R-:W-:Y:S01]  /*13590*/  FFMA.FTZ R116, R134, UR4, R116 ;  /* 0x0000000486747c23 */ /* 0x002fe20008010074 */
[----:B------:R-:W-:Y:S01]  /*135a0*/  FMNMX.FTZ R135, R70, R135, !PT ;  /* 0x0000008746877209 */ /* 0x000fe20007810000 */
[C---:B------:R-:W-:Y:S01]  /*135b0*/  FFMA.FTZ R118, R134.reuse, UR4, R118 ;  /* 0x0000000486767c23 */ /* 0x040fe20008010076 */
[----:B------:R-:W-:Y:S01]  /*135c0*/  FMNMX.FTZ R133, R109, R133, !PT ;  /* 0x000000856d857209 */ /* 0x000fe20007810000 */
[C---:B------:R-:W-:Y:S01]  /*135d0*/  FFMA.FTZ R120, R134.reuse, UR4, R120 ;  /* 0x0000000486787c23 */ /* 0x040fe20008010078 */
[----:B------:R-:W-:Y:S01]  /*135e0*/  FMNMX.FTZ R132, R71, R135, !PT ;  /* 0x0000008747847209 */ /* 0x000fe20007810000 */
[----:B------:R-:W-:Y:S01]  /*135f0*/  FFMA.FTZ R122, R134, UR4, R122 ;  /* 0x00000004867a7c23 */ /* 0x000fe2000801007a */
[----:B------:R-:W-:Y:S01]  /*13600*/  FMNMX.FTZ R133, R116, R133, !PT ;  /* 0x0000008574857209 */ /* 0x000fe20007810000 */
[----:B--2---:R-:W-:Y:S01]  /*13610*/  FFMA.FTZ R117, R0, UR4, R117 ;  /* 0x0000000400757c23 */ /* 0x004fe20008010075 */
[----:B------:R-:W-:Y:S01]  /*13620*/  FMNMX.FTZ R132, R78, R132, !PT ;  /* 0x000000844e847209 */ /* 0x000fe20007810000 */
[C---:B------:R-:W-:Y:S02]  /*13630*/  FFMA.FTZ R119, R0.reuse, UR4, R119 ;  /* 0x0000000400777c23 */ /* 0x040fe40008010077 */
[C---:B------:R-:W-:Y:S01]  /*13640*/  FFMA.FTZ R121, R0.reuse, UR4, R121 ;  /* 0x0000000400797c23 */ /* 0x040fe20008010079 */
[----:B------:R-:W-:Y:S01]  /*13650*/  FMNMX.FTZ R132, R79, R132, !PT ;  /* 0x000000844f847209 */ /* 0x000fe20007810000 */
[----:B------:R-:W-:Y:S01]  /*13660*/  FFMA.FTZ R123, R0, UR4, R123 ;  /* 0x00000004007b7c23 */ /* 0x000fe2000801007b */
[----:B------:R-:W-:Y:S01]  /*13670*/  FMNMX.FTZ R0, R117, R133, !PT ;  /* 0x0000008575007209 */ /* 0x000fe20007810000 */
[----:B---3--:R-:W-:Y:S01]  /*13680*/  FFMA.FTZ R124, R2, UR4, R124 ;  /* 0x00000004027c7c23 */ /* 0x008fe2000801007c */
[----:B------:R-:W-:Y:S01]  /*13690*/  FMNMX.FTZ R132, R86, R132, !PT ;  /* 0x0000008456847209 */ /* 0x000fe20007810000 */
[C---:B------:R-:W-:Y:S02]  /*136a0*/  FFMA.FTZ R126, R2.reuse, UR4, R126 ;  /* 0x00000004027e7c23 */ /* 0x040fe4000801007e */
[C---:B------:R-:W-:Y:S01]  /*136b0*/  FFMA.FTZ R128, R2.reuse, UR4, R128 ;  /* 0x0000000402807c23 */ /* 0x040fe20008010080 */
[----:B------:R-:W-:Y:S01]  /*136c0*/  FMNMX.FTZ R132, R87, R132, !PT ;  /* 0x0000008457847209 */ /* 0x000fe20007810000 */
[----:B------:R-:W-:Y:S01]  /*136d0*/  FFMA.FTZ R130, R2, UR4, R130 ;  /* 0x0000000402827c23 */ /* 0x000fe20008010082 */
[----:B------:R-:W-:Y:S01]  /*136e0*/  FMNMX.FTZ R2, R124, R0, !PT ;  /* 0x000000007c027209 */ /* 0x000fe20007810000 */
[C---:B----4-:R-:W-:Y:S01]  /*136f0*/  FFMA.FTZ R125, R3.reuse, UR4, R125 ;  /* 0x00000004037d7c23 */ /* 0x050fe2000801007d */
[----:B------:R-:W-:Y:S01]  /*13700*/  FMNMX.FTZ R132, R94, R132, !PT ;  /* 0x000000845e847209 */ /* 0x000fe20007810000 */
[C---:B------:R-:W-:Y:S02]  /*13710*/  FFMA.FTZ R127, R3.reuse, UR4, R127 ;  /* 0x00000004037f7c23 */ /* 0x040fe4000801007f */
[----:B------:R-:W-:Y:S01]  /*13720*/  FFMA.FTZ R129, R3, UR4, R129 ;  /* 0x0000000403817c23 */ /* 0x000fe20008010081 */
[----:B------:R-:W-:Y:S01]  /*13730*/  FMNMX.FTZ R0, R95, R132, !PT ;  /* 0x000000845f007209 */ /* 0x000fe20007810000 */
[----:B------:R-:W-:Y:S01]  /*13740*/  FFMA.FTZ R131, R3, UR4, R131 ;  /* 0x0000000403837c23 */ /* 0x000fe20008010083 */
        /* <DEDUP_REMOVED lines=10> */
[----:B------:R-:W-:Y:S03]  /*137f0*/  FMNMX.FTZ R0, R127, R0, !PT ;  /* 0x000000007f007209 */ /* 0x000fe60007810000 */
[----:B------:R-:W1:Y:S08]  /*13800*/  SHFL.BFLY PT, R133, R2, 0x1, 0x1f ;  /* 0x0c201f0002857f89 */ /* 0x000e7000000e0000 */
[----:B------:R-:W2:Y:S01]  /*13810*/  SHFL.BFLY PT, R135, R0, 0x2, 0x1f ;  /* 0x0c401f0000877f89 */ /* 0x000ea200000e0000 */
[----:B-1----:R-:W-:Y:S04]  /*13820*/  FMNMX.FTZ R133, R2, R133, !PT ;  /* 0x0000008502857209 */ /* 0x002fe80007810000 */
[C---:B------:R-:W-:Y:S01]  /*13830*/  FSETP.NEU.FTZ.AND P0, PT, R133.reuse, -INF , PT ;  /* 0xff8000008500780b */ /* 0x040fe20003f1d000 */
[C---:B------:R-:W-:Y:S01]  /*13840*/  FADD.FTZ R2, -R133.reuse, R188 ;  /* 0x000000bc85027221 */ /* 0x040fe20000010100 */
[----:B--2---:R-:W-:Y:S03]  /*13850*/  FMNMX.FTZ R135, R0, R135, !PT ;  /* 0x0000008700877209 */ /* 0x004fe60007810000 */
[----:B------:R-:W-:Y:S02]  /*13860*/  FMUL.FTZ R2, R2, c[0x0][0x23c] ;  /* 0x00008f0002027a20 */ /* 0x000fe40000410000 */
[----:B------:R-:W-:Y:S02]  /*13870*/  FMUL.FTZ R0, R133, c[0x0][0x23c] ;  /* 0x00008f0085007a20 */ /* 0x000fe40000410000 */
[----:B------:R-:W1:Y:S01]  /*13880*/  MUFU.EX2 R134, R2 ;  /* 0x0000000200867308 */ /* 0x000e620000000800 */
[----:B------:R-:W2:Y:S02]  /*13890*/  SHFL.BFLY PT, R136, R135, 0x1, 0x1f ;  /* 0x0c201f0087887f89 */ /* 0x000ea400000e0000 */
[----:B------:R-:W-:Y:S05]  /*138a0*/  FSEL R132, R0, RZ, P0 ;  /* 0x000000ff00847208 */ /* 0x000fea0000000000 */
        /* <DEDUP_REMOVED lines=10> */
[C---:B-1----:R-:W-:Y:S02]  /*13950*/  FMUL.FTZ R216, R134.reuse, R216 ;  /* 0x000000d886d87220 */ /* 0x042fe40000410000 */
[C---:B------:R-:W-:Y:S02]  /*13960*/  FMUL.FTZ R217, R134.reuse, R217 ;  /* 0x000000d986d97220 */ /* 0x040fe40000410000 */
[C---:B------:R-:W-:Y:S02]  /*13970*/  FMUL.FTZ R208, R134.reuse, R208 ;  /* 0x000000d086d07220 */ /* 0x040fe40000410000 */
[----:B------:R-:W-:Y:S02]  /*13980*/  FMUL.FTZ R209, R134, R209 ;  /* 0x000000d186d17220 */ /* 0x000fe40000410000 */
[--C-:B------:R-:W-:Y:S01]  /*13990*/  FFMA.FTZ R68, R68, c[0x0][0x23c], -R132.reuse ;  /* 0x00008f0044447a23 */ /* 0x100fe20000010884 */
[----:B------:R-:W-:Y:S01]  /*139a0*/  MUFU.EX2 R45, R45 ;  /* 0x0000002d002d7308 */ /* 0x000fe20000000800 */
[--C-:B------:R-:W-:Y:S02]  /*139b0*/  FFMA.FTZ R69, R69, c[0x0][0x23c], -R132.reuse ;  /* 0x00008f0045457a23 */ /* 0x100fe40000010884 */
[--C-:B------:R-:W-:Y:S02]  /*139c0*/  FFMA.FTZ R92, R92, c[0x0][0x23c], -R132.reuse ;  /* 0x00008f005c5c7a23 */ /* 0x100fe40000010884 */
[--C-:B------:R-:W-:Y:S02]  /*139d0*/  FFMA.FTZ R93, R93, c[0x0][0x23c], -R132.reuse ;  /* 0x00008f005d5d7a23 */ /* 0x100fe40000010884 */
[--C-:B------:R-:W-:Y:S01]  /*139e0*/  FFMA.FTZ R149, R12, c[0x0][0x23c], -R132.reuse ;  /* 0x00008f000c957a23 */ /* 0x100fe20000010884 */
[----:B--2---:R-:W-:Y:S01]  /*139f0*/  FMNMX.FTZ R12, R135, R136, !PT ;  /* 0x00000088870c7209 */ /* 0x004fe20007810000 */
[--C-:B------:R-:W-:Y:S01]  /*13a00*/  FFMA.FTZ R0, R4, c[0x0][0x23c], -R132.reuse ;  /* 0x00008f0004007a23 */ /* 0x100fe20000010884 */
[----:B------:R-:W-:Y:S01]  /*13a10*/  MUFU.EX2 R156, R156 ;  /* 0x0000009c009c7308 */ /* 0x000fe20000000800 */
[--C-:B------:R-:W-:Y:S01]  /*13a20*/  FFMA.FTZ R153, R20, c[0x0][0x23c], -R132.reuse ;  /* 0x00008f0014997a23 */ /* 0x100fe20000010884 */
[----:B------:R-:W-:Y:S01]  /*13a30*/  FMNMX.FTZ R20, R8, R186, !PT ;  /* 0x000000ba08147209 */ /* 0x000fe20007810000 */
[C---:B------:R-:W-:Y:S01]  /*13a40*/  FADD.FTZ R2, -R12.reuse, R187 ;  /* 0x000000bb0c027221 */ /* 0x040fe20000010100 */
[----:B------:R-:W-:Y:S01]  /*13a50*/  FSETP.NEU.FTZ.AND P0, PT, R12, -INF , PT ;  /* 0xff8000000c00780b */ /* 0x000fe20003f1d000 */
[--C-:B------:R-:W-:Y:S01]  /*13a60*/  FFMA.FTZ R150, R5, c[0x0][0x23c], -R132.reuse ;  /* 0x00008f0005967a23 */ /* 0x100fe20000010884 */
[----:B------:R-:W-:Y:S01]  /*13a70*/  FMNMX.FTZ R20, R9, R20, !PT ;  /* 0x0000001409147209 */ /* 0x000fe20007810000 */
[--C-:B------:R-:W-:Y:S02]  /*13a80*/  FFMA.FTZ R148, R13, c[0x0][0x23c], -R132.reuse ;  /* 0x00008f000d947a23 */ /* 0x100fe40000010884 */
[--C-:B------:R-:W-:Y:S01]  /*13a90*/  FFMA.FTZ R151, R28, c[0x0][0x23c], -R132.reuse ;  /* 0x00008f001c977a23 */ /* 0x100fe20000010884 */
[----:B------:R-:W-:Y:S01]  /*13aa0*/  MUFU.EX2 R149, R149 ;  /* 0x0000009500957308 */ /* 0x000fe20000000800 */
[----:B------:R-:W-:Y:S01]  /*13ab0*/  FMNMX.FTZ R20, R16, R20, !PT ;  /* 0x0000001410147209 */ /* 0x000fe20007810000 */
[--C-:B------:R-:W-:Y:S02]  /*13ac0*/  FFMA.FTZ R152, R29, c[0x0][0x23c], -R132.reuse ;  /* 0x00008f001d987a23 */ /* 0x100fe40000010884 */
[--C-:B------:R-:W-:Y:S01]  /*13ad0*/  FFMA.FTZ R154, R21, c[0x0][0x23c], -R132.reuse ;  /* 0x00008f00159a7a23 */ /* 0x100fe20000010884 */
[----:B------:R-:W-:Y:S01]  /*13ae0*/  FMNMX.FTZ R20, R17, R20, !PT ;  /* 0x0000001411147209 */ /* 0x000fe20007810000 */
[----:B------:R-:W-:Y:S02]  /*13af0*/  FMUL.FTZ R3, R12, c[0x0][0x23c] ;  /* 0x00008f000c037a20 */ /* 0x000fe40000410000 */
[----:B------:R-:W-:Y:S01]  /*13b00*/  FMUL.FTZ R220, R134, R220 ;  /* 0x000000dc86dc7220 */ /* 0x000fe20000410000 */
[----:B------:R-:W-:Y:S01]  /*13b10*/  FMNMX.FTZ R20, R24, R20, !PT ;  /* 0x0000001418147209 */ /* 0x000fe20007810000 */
[----:B------:R-:W-:Y:S01]  /*13b20*/  MUFU.EX2 R148, R148 ;  /* 0x0000009400947308 */ /* 0x000fe20000000800 */
[C---:B------:R-:W-:Y:S02]  /*13b30*/  FMUL.FTZ R221, R134.reuse, R221 ;  /* 0x000000dd86dd7220 */ /* 0x040fe40000410000 */
[----:B------:R-:W-:Y:S01]  /*13b40*/  FMNMX.FTZ R20, R25, R20, !PT ;  /* 0x0000001419147209 */ /* 0x000fe20007810000 */
[C---:B------:R-:W-:Y:S02]  /*13b50*/  FMUL.FTZ R212, R134.reuse, R212 ;  /* 0x000000d486d47220 */ /* 0x040fe40000410000 */
[----:B------:R-:W-:Y:S01]  /*13b60*/  FMUL.FTZ R213, R134, R213 ;  /* 0x000000d586d57220 */ /* 0x000fe20000410000 */
[----:B------:R-:W-:Y:S01]  /*13b70*/  FMNMX.FTZ R20, R32, R20, !PT ;  /* 0x0000001420147209 */ /* 0x000fe20007810000 */
        /* <DEDUP_REMOVED lines=16> */
[----:B------:R-:W-:Y:S05]  /*13c80*/  IMAD.U32 R4, RZ, RZ, UR7 ;  /* 0x00000007ff047e24 */ /* 0x000fea000f8e00ff */
[----:B------:R-:W1:Y:S01]  /*13c90*/  MUFU.EX2 R135, R2 ;  /* 0x0000000200877308 */ /* 0x000e620000000800 */
[----:B------:R-:W-:Y:S05]  /*13ca0*/  LOP3.LUT R4, R245, UR33, R4, 0x96, !PT ;  /* 0x00000021f5047c12 */ /* 0x000fea000f8e9604 */
[----:B------:R-:W-:Y:S04]  /*13cb0*/  IMAD.WIDE.U32 R4, R4, -0x326172a9, RZ ;  /* 0xcd9e8d5704047825 */ /* 0x000fe800078e00ff */
[----:B------:R-:W-:Y:S01]  /*13cc0*/  MUFU.EX2 R152, R152 ;  /* 0x0000009800987308 */ /* 0x000fe20000000800 */
[--C-:B------:R-:W-:Y:S02]  /*13cd0*/  LOP3.LUT R158, R167, UR15, R4.reuse, 0x96, !PT ;  /* 0x0000000fa79e7c12 */ /* 0x100fe4000f8e9604 */
[----:B------:R-:W-:Y:S02]  /*13ce0*/  LOP3.LUT R160, R169, UR15, R4, 0x96, !PT ;  /* 0x0000000fa9a07c12 */ /* 0x000fe4000f8e9604 */
[----:B------:R-:W-:Y:S01]  /*13cf0*/  LOP3.LUT R13, R5, UR17, R242, 0x96, !PT ;  /* 0x00000011050d7c12 */ /* 0x000fe2000f8e96f2 */
[----:B------:R-:W-:Y:S04]  /*13d00*/  IMAD.WIDE.U32 R158, R158, -0x2daee0ad, RZ ;  /* 0xd2511f539e9e7825 */ /* 0x000fe800078e00ff */
[----:B------:R-:W2:Y:S01]  /*13d10*/  MUFU.EX2 R153, R153 ;  /* 0x0000009900997308 */ /* 0x000ea20000000800 */
[----:B------:R-:W-:Y:S04]  /*13d20*/  IMAD.WIDE.U32 R138, R13, -0x2daee0ad, RZ ;  /* 0xd2511f530d8a7825 */ /* 0x000fe800078e00ff */
[C---:B-1----:R-:W-:Y:S02]  /*13d30*/  FMUL.FTZ R218, R135.reuse, R218 ;  /* 0x000000da87da7220 */ /* 0x042fe40000410000 */
[C---:B------:R-:W-:Y:S02]  /*13d40*/  FMUL.FTZ R219, R135.reuse, R219 ;  /* 0x000000db87db7220 */ /* 0x040fe40000410000 */
[C---:B------:R-:W-:Y:S01]  /*13d50*/  FMUL.FTZ R210, R135.reuse, R210 ;  /* 0x000000d287d27220 */ /* 0x040fe20000410000 */
[----:B------:R-:W-:Y:S01]  /*13d60*/  MUFU.EX2 R154, R154 ;  /* 0x0000009a009a7308 */ /* 0x000fe20000000800 */
[C---:B------:R-:W-:Y:S02]  /*13d70*/  FMUL.FTZ R211, R135.reuse, R211 ;  /* 0x000000d387d37220 */ /* 0x040fe40000410000 */
[----:B------:R-:W-:Y:S04]  /*13d80*/  IMAD.WIDE.U32 R160, R160, -0x2daee0ad, RZ ;  /* 0xd2511f53a0a07825 */ /* 0x000fe800078e00ff */
[----:B------:R-:W-:Y:S01]  /*13d90*/  FMUL.FTZ R222, R135, R222 ;  /* 0x000000de87de7220 */ /* 0x000fe20000410000 */
[----:B------:R-:W-:Y:S01]  /*13da0*/  LOP3.LUT R138, R161, UR12, R138, 0x96, !PT ;  /* 0x0000000ca18a7c12 */ /* 0x000fe2000f8e968a */
[C---:B------:R-:W-:Y:S01]  /*13db0*/  FMUL.FTZ R223, R135.reuse, R223 ;  /* 0x000000df87df7220 */ /* 0x040fe20000410000 */
[----:B------:R-:W-:Y:S01]  /*13dc0*/  MUFU.EX2 R60, R60 ;  /* 0x0000003c003c7308 */ /* 0x000fe20000000800 */
[C---:B------:R-:W-:Y:S02]  /*13dd0*/  FMUL.FTZ R214, R135.reuse, R214 ;  /* 0x000000d687d67220 */ /* 0x040fe40000410000 */
[----:B------:R-:W-:Y:S02]  /*13de0*/  FMUL.FTZ R215, R135, R215 ;  /* 0x000000d787d77220 */ /* 0x000fe40000410000 */
[----:B------:R-:W-:Y:S01]  /*13df0*/  IMAD.U32 R2, RZ, RZ, UR6 ;  /* 0x00000006ff027e24 */ /* 0x000fe2000f8e00ff */
[----:B------:R-:W-:Y:S02]  /*13e00*/  UIADD3 UR6, UR7, 0x2, URZ ;  /* 0x0000000207067890 */ /* 0x000fe4000fffe03f */
[----:B------:R-:W-:Y:S02]  /*13e10*/  UIADD3 UR7, UR7, 0x3, URZ ;  /* 0x0000000307077890 */ /* 0x000fe4000fffe03f */
[----:B------:R-:W-:Y:S01]  /*13e20*/  MUFU.EX2 R61, R61 ;  /* 0x0000003d003d7308 */ /* 0x000fe20000000800 */
[----:B------:R-:W-:Y:S05]  /*13e30*/  LOP3.LUT R2, R245, UR33, R2, 0x96, !PT ;  /* 0x00000021f5027c12 */ /* 0x000fea000f8e9602 */
[----:B------:R-:W-:Y:S01]  /*13e40*/  IMAD.WIDE.U32 R174, R2, -0x326172a9, RZ ;  /* 0xcd9e8d5702ae7825 */ /* 0x000fe200078e00ff */
[----:B------:R-:W-:Y:S03]  /*13e50*/  LOP3.LUT R2, R5, UR17, R224, 0x96, !PT ;  /* 0x0000001105027c12 */ /* 0x000fe6000f8e96e0 */
[----:B------:R-:W-:Y:S01]  /*13e60*/  MUFU.EX2 R52, R52 ;  /* 0x0000003400347308 */ /* 0x000fe20000000800 */
[--C-:B------:R-:W-:Y:S01]  /*13e70*/  LOP3.LUT R140, R169, UR15, R174.reuse, 0x96, !PT ;  /* 0x0000000fa98c7c12 */ /* 0x100fe2000f8e96ae */
[----:B------:R-:W-:Y:S01]  /*13e80*/  IMAD.WIDE.U32 R142, R2, -0x2daee0ad, RZ ;  /* 0xd2511f53028e7825 */ /* 0x000fe200078e00ff */
[----:B------:R-:W-:Y:S02]  /*13e90*/  LOP3.LUT R174, R167, UR15, R174, 0x96, !PT ;  /* 0x0000000fa7ae7c12 */ /* 0x000fe4000f8e96ae */
[----:B------:R-:W-:Y:S01]  /*13ea0*/  LOP3.LUT R2, R139, UR14, R226, 0x96, !PT ;  /* 0x0000000e8b027c12 */ /* 0x000fe2000f8e96e2 */
[----:B------:R-:W-:Y:S01]  /*13eb0*/  IMAD.WIDE.U32 R138, R138, -0x326172a9, RZ ;  /* 0xcd9e8d578a8a7825 */ /* 0x000fe200078e00ff */
[C---:B------:R-:W-:Y:S02]  /*13ec0*/  LOP3.LUT R5, R175.reuse, UR17, R224, 0x96, !PT ;  /* 0x00000011af057c12 */ /* 0x040fe4000f8e96e0 */
[----:B------:R-:W-:Y:S01]  /*13ed0*/  LOP3.LUT R4, R175, UR17, R242, 0x96, !PT ;  /* 0x00000011af047c12 */ /* 0x000fe2000f8e96f2 */
[----:B------:R-:W-:Y:S01]  /*13ee0*/  MUFU.EX2 R53, R53 ;  /* 0x0000003500357308 */ /* 0x000fe20000000800 */
[----:B------:R-:W-:Y:S01]  /*13ef0*/  IMAD.WIDE.U32 R146, R2, -0x326172a9, RZ ;  /* 0xcd9e8d5702927825 */ /* 0x000fe200078e00ff */
[----:B------:R-:W-:Y:S02]  /*13f00*/  LOP3.LUT R13, R143, UR14, R190, 0x96, !PT ;  /* 0x0000000e8f0d7c12 */ /* 0x000fe4000f8e96be */
[----:B------:R-:W-:Y:S01]  /*13f10*/  LOP3.LUT R142, R159, UR12, R142, 0x96, !PT ;  /* 0x0000000c9f8e7c12 */ /* 0x000fe2000f8e968e */
[----:B------:R-:W-:Y:S01]  /*13f20*/  IMAD.WIDE.U32 R162, R5, -0x2daee0ad, RZ ;  /* 0xd2511f5305a27825 */ /* 0x000fe200078e00ff */
[----:B------:R-:W-:Y:S02]  /*13f30*/  LOP3.LUT R146, R139, UR11, R146, 0x96, !PT ;  /* 0x0000000b8b927c12 */ /* 0x000fe4000f8e9692 */
[----:B------:R-:W-:Y:S01]  /*13f40*/  LOP3.LUT R2, R147, UR13, R168, 0x96, !PT ;  /* 0x0000000d93027c12 */ /* 0x000fe2000f8e96a8 */
[----:B------:R-:W-:Y:S01]  /*13f50*/  IMAD.WIDE.U32 R136, R4, -0x2daee0ad, RZ ;  /* 0xd2511f5304887825 */ /* 0x000fe200078e00ff */
[----:B------:R-:W-:Y:S01]  /*13f60*/  MUFU.EX2 R76, R76 ;  /* 0x0000004c004c7308 */ /* 0x000fe20000000800 */
[----:B------:R-:W-:Y:S02]  /*13f70*/  LOP3.LUT R5, R163, UR14, R190, 0x96, !PT ;  /* 0x0000000ea3057c12 */ /* 0x000fe4000f8e96be */
[----:B------:R-:W-:Y:S01]  /*13f80*/  IMAD.WIDE.U32 R164, R2, -0x2daee0ad, RZ ;  /* 0xd2511f5302a47825 */ /* 0x000fe200078e00ff */
[----:B------:R-:W-:Y:S03]  /*13f90*/  LOP3.LUT R4, R137, UR14, R226, 0x96, !PT ;  /* 0x0000000e89047c12 */ /* 0x000fe6000f8e96e2 */
[----:B------:R-:W-:Y:S01]  /*13fa0*/  IMAD.WIDE.U32 R146, R146, -0x2daee0ad, RZ ;  /* 0xd2511f5392927825 */ /* 0x000fe200078e00ff */
[----:B------:R-:W-:Y:S02]  /*13fb0*/  LOP3.LUT R2, R165, UR10, R160, 0x96, !PT ;  /* 0x0000000aa5027c12 */ /* 0x000fe4000f8e96a0 */
[----:B------:R-:W-:Y:S01]  /*13fc0*/  MUFU.EX2 R77, R77 ;  /* 0x0000004d004d7308 */ /* 0x000fe20000000800 */
[----:B------:R-:W-:Y:S04]  /*13fd0*/  IMAD.WIDE.U32 R36, R5, -0x326172a9, RZ ;  /* 0xcd9e8d5705247825 */ /* 0x000fe800078e00ff */
[----:B------:R-:W-:Y:S01]  /*13fe0*/  IMAD.WIDE.U32 R28, R13, -0x326172a9, RZ ;  /* 0xcd9e8d570d1c7825 */ /* 0x000fe200078e00ff */
[--C-:B------:R-:W-:Y:S02]  /*13ff0*/  LOP3.LUT R5, R37, UR13, R166.reuse, 0x96, !PT ;  /* 0x0000000d25057c12 */ /* 0x100fe4000f8e96a6 */
[----:B------:R-:W-:Y:S01]  /*14000*/  FMNMX.FTZ R37, R33, R20, !PT ;  /* 0x0000001421257209 */ /* 0x000fe20007810000 */
[----:B------:R-:W-:Y:S01]  /*14010*/  IMAD.WIDE.U32 R142, R142, -0x326172a9, RZ ;  /* 0xcd9e8d578e8e7825 */ /* 0x000fe200078e00ff */
[----:B------:R-:W-:Y:S01]  /*14020*/  MUFU.EX2 R68, R68 ;  /* 0x0000004400447308 */ /* 0x000fe20000000800 */
[----:B------:R-:W-:Y:S02]  /*14030*/  FMNMX.FTZ R20, R10, R185, !PT ;  /* 0x000000b90a147209 */ /* 0x000fe40007810000 */
[----:B------:R-:W-:Y:S01]  /*14040*/  FMNMX.FTZ R37, R40, R37, !PT ;  /* 0x0000002528257209 */ /* 0x000fe20007810000 */
[----:B------:R-:W-:Y:S01]  /*14050*/  IMAD.WIDE.U32 R234, R5, -0x2daee0ad, RZ ;  /* 0xd2511f5305ea7825 */ /* 0x000fe200078e00ff */
[----:B------:R-:W-:Y:S02]  /*14060*/  FMNMX.FTZ R20, R11, R20, !PT ;  /* 0x000000140b147209 */ /* 0x000fe40007810000 */
[----:B------:R-:W-:Y:S01]  /*14070*/  FMNMX.FTZ R37, R41, R37, !PT ;  /* 0x0000002529257209 */ /* 0x000fe20007810000 */
[----:B------:R-:W-:Y:S01]  /*14080*/  IMAD.WIDE.U32 R144, R4, -0x326172a9, RZ ;  /* 0xcd9e8d5704907825 */ /* 0x000fe200078e00ff */
[----:B------:R-:W-:Y:S01]  /*14090*/  LOP3.LUT R4, R29, UR13, R166, 0x96, !PT ;  /* 0x0000000d1d047c12 */ /* 0x000fe2000f8e96a6 */
[----:B------:R-:W-:Y:S01]  /*140a0*/  MUFU.EX2 R69, R69 ;  /* 0x0000004500457308 */ /* 0x000fe20000000800 */
[----:B------:R-:W-:Y:S01]  /*140b0*/  FMNMX.FTZ R20, R18, R20, !PT ;  /* 0x0000001412147209 */ /* 0x000fe20007810000 */
[----:B------:R-:W-:Y:S01]  /*140c0*/  IMAD.WIDE.U32 R140, R140, -0x2daee0ad, RZ ;  /* 0xd2511f538c8c7825 */ /* 0x000fe200078e00ff */
[----:B------:R-:W-:Y:S02]  /*140d0*/  LOP3.LUT R28, R143, UR11, R28, 0x96, !PT ;  /* 0x0000000b8f1c7c12 */ /* 0x000fe4000f8e961c */
[----:B------:R-:W-:Y:S01]  /*140e0*/  FMNMX.FTZ R20, R19, R20, !PT ;  /* 0x0000001413147209 */ /* 0x000fe20007810000 */
[----:B------:R-:W-:Y:S01]  /*140f0*/  IMAD.WIDE.U32 R160, R4, -0x2daee0ad, RZ ;  /* 0xd2511f5304a07825 */ /* 0x000fe200078e00ff */
[----:B------:R-:W-:Y:S02]  /*14100*/  LOP3.LUT R136, R141, UR12, R136, 0x96, !PT ;  /* 0x0000000c8d887c12 */ /* 0x000fe4000f8e9688 */
[----:B------:R-:W-:Y:S01]  /*14110*/  FMNMX.FTZ R20, R26, R20, !PT ;  /* 0x000000141a147209 */ /* 0x000fe20007810000 */
[----:B------:R-:W-:Y:S01]  /*14120*/  MUFU.EX2 R92, R92 ;  /* 0x0000005c005c7308 */ /* 0x000fe20000000800 */
[----:B------:R-:W-:Y:S01]  /*14130*/  IMAD.WIDE.U32 R28, R28, -0x2daee0ad, RZ ;  /* 0xd2511f531c1c7825 */ /* 0x000fe200078e00ff */
[----:B------:R-:W-:Y:S02]  /*14140*/  LOP3.LUT R13, R145, UR13, R168, 0x96, !PT ;  /* 0x0000000d910d7c12 */ /* 0x000fe4000f8e96a8 */
[----:B------:R-:W-:Y:S01]  /*14150*/  FMNMX.FTZ R20, R27, R20, !PT ;  /* 0x000000141b147209 */ /* 0x000fe20007810000 */
[----:B------:R-:W-:Y:S01]  /*14160*/  IMAD.WIDE.U32 R136, R136, -0x326172a9, RZ ;  /* 0xcd9e8d5788887825 */ /* 0x000fe200078e00ff */
[----:B------:R-:W-:Y:S02]  /*14170*/  LOP3.LUT R21, R29, UR8, R160, 0x96, !PT ;  /* 0x000000081d157c12 */ /* 0x000fe4000f8e96a0 */
[----:B------:R-:W-:Y:S01]  /*14180*/  FMNMX.FTZ R20, R34, R20, !PT ;  /* 0x0000001422147209 */ /* 0x000fe20007810000 */
[----:B------:R-:W-:Y:S01]  /*14190*/  IMAD.WIDE.U32 R174, R174, -0x2daee0ad, RZ ;  /* 0xd2511f53aeae7825 */ /* 0x000fe200078e00ff */
[----:B------:R-:W-:Y:S01]  /*141a0*/  MUFU.EX2 R93, R93 ;  /* 0x0000005d005d7308 */ /* 0x000fe20000000800 */
[----:B------:R-:W-:Y:S02]  /*141b0*/  LOP3.LUT R144, R137, UR11, R144, 0x96, !PT ;  /* 0x0000000b89907c12 */ /* 0x000fe4000f8e9690 */
[----:B------:R-:W-:Y:S02]  /*141c0*/  FMNMX.FTZ R20, R35, R20, !PT ;  /* 0x0000001423147209 */ /* 0x000fe40007810000 */
[----:B------:R-:W-:Y:S01]  /*141d0*/  LOP3.LUT R174, R235, UR10, R174, 0x96, !PT ;  /* 0x0000000aebae7c12 */ /* 0x000fe2000f8e96ae */
[----:B------:R-:W-:Y:S01]  /*141e0*/  IMAD.WIDE.U32 R144, R144, -0x2daee0ad, RZ ;  /* 0xd2511f5390907825 */ /* 0x000fe200078e00ff */
[----:B------:R-:W-:Y:S02]  /*141f0*/  LOP3.LUT R162, R175, UR12, R162, 0x96, !PT ;  /* 0x0000000cafa27c12 */ /* 0x000fe4000f8e96a2 */
[----:B------:R-:W-:Y:S01]  /*14200*/  LOP3.LUT R4, R147, UR8, R164, 0x96, !PT ;  /* 0x0000000893047c12 */ /* 0x000fe2000f8e96a4 */
[----:B------:R-:W-:Y:S01]  /*14210*/  MUFU.EX2 R84, R84 ;  /* 0x0000005400547308 */ /* 0x000fe20000000800 */
[----:B------:R-:W-:Y:S01]  /*14220*/  FMNMX.FTZ R20, R42, R20, !PT ;  /* 0x000000142a147209 */ /* 0x000fe20007810000 */
[----:B------:R-:W-:Y:S01]  /*14230*/  IMAD.WIDE.U32 R162, R162, -0x326172a9, RZ ;  /* 0xcd9e8d57a2a27825 */ /* 0x000fe200078e00ff */
[----:B------:R-:W-:Y:S02]  /*14240*/  FMNMX.FTZ R37, R48, R37, !PT ;  /* 0x0000002530257209 */ /* 0x000fe40007810000 */
[----:B------:R-:W-:Y:S02]  /*14250*/  FMNMX.FTZ R20, R43, R20, !PT ;  /* 0x000000142b147209 */ /* 0x000fe40007810000 */
[----:B------:R-:W-:Y:S02]  /*14260*/  LOP3.LUT R233, R163, UR11, R36, 0x96, !PT ;  /* 0x0000000ba3e97c12 */ /* 0x000fe4000f8e9624 */
[----:B------:R-:W-:Y:S01]  /*14270*/  LOP3.LUT R36, R161, UR10, R158, 0x96, !PT ;  /* 0x0000000aa1247c12 */ /* 0x000fe2000f8e969e */
[----:B------:R-:W-:Y:S01]  /*14280*/  MUFU.EX2 R85, R85 ;  /* 0x0000005500557308 */ /* 0x000fe20000000800 */
[----:B------:R-:W-:Y:S01]  /*14290*/  IMAD.WIDE.U32 R158, R13, -0x2daee0ad, RZ ;  /* 0xd2511f530d9e7825 */ /* 0x000fe200078e00ff */
[----:B------:R-:W-:Y:S02]  /*142a0*/  FMNMX.FTZ R20, R50, R20, !PT ;  /* 0x0000001432147209 */ /* 0x000fe40007810000 */
[----:B------:R-:W-:Y:S01]  /*142b0*/  FMNMX.FTZ R37, R49, R37, !PT ;  /* 0x0000002531257209 */ /* 0x000fe20007810000 */
[----:B------:R-:W-:Y:S01]  /*142c0*/  IMAD.WIDE.U32 R178, R233, -0x2daee0ad, RZ ;  /* 0xd2511f53e9b27825 */ /* 0x000fe200078e00ff */
[----:B------:R-:W-:Y:S02]  /*142d0*/  LOP3.LUT R13, R159, UR10, R140, 0x96, !PT ;  /* 0x0000000a9f0d7c12 */ /* 0x000fe4000f8e968c */
[----:B------:R-:W-:Y:S01]  /*142e0*/  LOP3.LUT R5, R145, UR8, R158, 0x96, !PT ;  /* 0x0000000891057c12 */ /* 0x000fe2000f8e969e */
[----:B------:R-:W-:Y:S01]  /*142f0*/  IMAD.WIDE.U32 R140, R2, -0x326172a9, RZ ;  /* 0xcd9e8d57028c7825 */ /* 0x000fe200078e00ff */
[----:B------:R-:W-:Y:S01]  /*14300*/  MUFU.EX2 R100, R100 ;  /* 0x0000006400647308 */ /* 0x000fe20000000800 */
[----:B------:R-:W-:Y:S02]  /*14310*/  FMNMX.FTZ R20, R51, R20, !PT ;  /* 0x0000001433147209 */ /* 0x000fe40007810000 */
[----:B------:R-:W-:Y:S01]  /*14320*/  IMAD.WIDE.U32 R158, R4, -0x326172a9, RZ ;  /* 0xcd9e8d57049e7825 */ /* 0x000fe200078e00ff */
[----:B------:R-:W-:Y:S02]  /*14330*/  FMNMX.FTZ R37, R56, R37, !PT ;  /* 0x0000002538257209 */ /* 0x000fe40007810000 */
[----:B------:R-:W-:Y:S01]  /*14340*/  FMNMX.FTZ R20, R58, R20, !PT ;  /* 0x000000143a147209 */ /* 0x000fe20007810000 */
[----:B------:R-:W-:Y:S01]  /*14350*/  IMAD.WIDE.U32 R160, R13, -0x326172a9, RZ ;  /* 0xcd9e8d570da07825 */ /* 0x000fe200078e00ff */
[C---:B------:R-:W-:Y:S02]  /*14360*/  LOP3.LUT R2, R158.reuse, 0xffff, RZ, 0xc0, !PT ;  /* 0x0000ffff9e027812 */ /* 0x040fe400078ec0ff */
[----:B------:R-:W-:Y:S01]  /*14370*/  MUFU.EX2 R101, R101 ;  /* 0x0000006500657308 */ /* 0x000fe20000000800 */
[----:B------:R-:W-:Y:S02]  /*14380*/  FMNMX.FTZ R137, R59, R20, !PT ;  /* 0x000000143b897209 */ /* 0x000fe40007810000 */
[----:B------:R-:W-:Y:S02]  /*14390*/  LOP3.LUT R20, R141, UR9, R138, 0x96, !PT ;  /* 0x000000098d147c12 */ /* 0x000fe4000f8e968a */
[----:B------:R-:W-:Y:S02]  /*143a0*/  LOP3.LUT R138, R159, UR19, R140, 0x96, !PT ;  /* 0x000000139f8a7c12 */ /* 0x000fe4000f8e968c */
[----:B------:R-:W-:Y:S02]  /*143b0*/  LOP3.LUT R140, R158, 0xff, RZ, 0xc0, !PT ;  /* 0x000000ff9e8c7812 */ /* 0x000fe400078ec0ff */
[----:B------:R-:W-:Y:S01]  /*143c0*/  SHF.R.U32.HI R141, RZ, 0x18, R158 ;  /* 0x00000018ff8d7819 */ /* 0x000fe2000001169e */
[----:B------:R-:W-:Y:S01]  /*143d0*/  MUFU.EX2 R108, R108 ;  /* 0x0000006c006c7308 */ /* 0x000fe20000000800 */
[----:B------:R-:W-:Y:S02]  /*143e0*/  SHF.R.U32.HI R143, RZ, 0x8, R2 ;  /* 0x00000008ff8f7819 */ /* 0x000fe40000011602 */
[----:B------:R-:W-:Y:S01]  /*143f0*/  SHF.R.U32.HI R4, RZ, 0x10, R158 ;  /* 0x00000010ff047819 */ /* 0x000fe2000001169e */
[----:B------:R-:W-:Y:S01]  /*14400*/  IMAD.WIDE.U32 R158, R36, -0x326172a9, RZ ;  /* 0xcd9e8d57249e7825 */ /* 0x000fe200078e00ff */
[----:B------:R-:W-:Y:S02]  /*14410*/  PRMT R140, R140, 0x5410, R143 ;  /* 0x000054108c8c7816 */ /* 0x000fe4000000008f */
[----:B------:R-:W-:Y:S02]  /*14420*/  LOP3.LUT R145, R4, 0xff, RZ, 0xc0, !PT ;  /* 0x000000ff04917812 */ /* 0x000fe400078ec0ff */
[----:B------:R-:W-:Y:S01]  /*14430*/  FMNMX.FTZ R37, R57, R37, !PT ;  /* 0x0000002539257209 */ /* 0x000fe20007810000 */
[----:B------:R-:W-:Y:S01]  /*14440*/  MUFU.EX2 R109, R109 ;  /* 0x0000006d006d7308 */ /* 0x000fe20000000800 */
[--C-:B------:R-:W-:Y:S01]  /*14450*/  HSET2.LE.AND R140, R140, R189.reuse, PT ;  /* 0x000000bd8c8c7233 */ /* 0x100fe20003803000 */
[----:B------:R-:W-:Y:S02]  /*14460*/  PRMT R141, R145, 0x5410, R141 ;  /* 0x00005410918d7816 */ /* 0x000fe4000000008d */
[----:B------:R-:W-:Y:S02]  /*14470*/  FMNMX.FTZ R37, R64, R37, !PT ;  /* 0x0000002540257209 */ /* 0x000fe40007810000 */
[----:B------:R-:W-:Y:S01]  /*14480*/  FMNMX.FTZ R137, R66, R137, !PT ;  /* 0x0000008942897209 */ /* 0x000fe20007810000 */
[--C-:B------:R-:W-:Y:S01]  /*14490*/  HSET2.LE.AND R141, R141, R189.reuse, PT ;  /* 0x000000bd8d8d7233 */ /* 0x100fe20003803000 */
[----:B------:R-:W-:Y:S01]  /*144a0*/  FMNMX.FTZ R29, R65, R37, !PT ;  /* 0x00000025411d7209 */ /* 0x000fe20007810000 */
[----:B------:R-:W-:Y:S01]  /*144b0*/  IMAD.WIDE.U32 R36, R21, -0x326172a9, RZ ;  /* 0xcd9e8d5715247825 */ /* 0x000fe200078e00ff */
[----:B------:R-:W-:Y:S01]  /*144c0*/  MUFU.EX2 R124, R124 ;  /* 0x0000007c007c7308 */ /* 0x000fe20000000800 */
[----:B------:R-:W-:Y:S02]  /*144d0*/  LOP3.LUT R21, R159, UR9, R142, 0x96, !PT ;  /* 0x000000099f157c12 */ /* 0x000fe4000f8e968e */
[----:B------:R-:W-:Y:S02]  /*144e0*/  FMNMX.FTZ R29, R72, R29, !PT ;  /* 0x0000001d481d7209 */ /* 0x000fe40007810000 */
[----:B------:R-:W-:Y:S01]  /*144f0*/  LOP3.LUT R139, R37, UR19, R158, 0x96, !PT ;  /* 0x00000013258b7c12 */ /* 0x000fe2000f8e969e */
[----:B------:R-:W-:Y:S01]  /*14500*/  IMAD.WIDE.U32 R158, R5, -0x326172a9, RZ ;  /* 0xcd9e8d57059e7825 */ /* 0x000fe200078e00ff */
[----:B------:R-:W-:Y:S02]  /*14510*/  SHF.R.U32.HI R142, RZ, 0x10, R36 ;  /* 0x00000010ff8e7819 */ /* 0x000fe40000011624 */
[----:B------:R-:W-:Y:S01]  /*14520*/  LOP3.LUT R173, R139, 0xff, RZ, 0xc0, !PT ;  /* 0x000000ff8bad7812 */ /* 0x000fe200078ec0ff */
[----:B------:R-:W-:Y:S01]  /*14530*/  MUFU.EX2 R125, R125 ;  /* 0x0000007d007d7308 */ /* 0x000fe20000000800 */
[----:B------:R-:W-:Y:S02]  /*14540*/  LOP3.LUT R163, R159, UR19, R160, 0x96, !PT ;  /* 0x000000139fa37c12 */ /* 0x000fe4000f8e96a0 */
[----:B------:R-:W-:Y:S02]  /*14550*/  LOP3.LUT R241, R158, 0xff, RZ, 0xc0, !PT ;  /* 0x000000ff9ef17812 */ /* 0x000fe400078ec0ff */
[--C-:B------:R-:W-:Y:S02]  /*14560*/  SHF.R.U32.HI R165, RZ, 0x18, R158.reuse ;  /* 0x00000018ffa57819 */ /* 0x100fe4000001169e */
[----:B------:R-:W-:Y:S02]  /*14570*/  SHF.R.U32.HI R172, RZ, 0x18, R139 ;  /* 0x00000018ffac7819 */ /* 0x000fe4000001168b */
[----:B------:R-:W-:Y:S01]  /*14580*/  LOP3.LUT R142, R142, 0xff, RZ, 0xc0, !PT ;  /* 0x000000ff8e8e7812 */ /* 0x000fe200078ec0ff */
[----:B------:R-:W-:Y:S01]  /*14590*/  MUFU.EX2 R116, R116 ;  /* 0x0000007400747308 */ /* 0x000fe20000000800 */
[----:B------:R-:W-:Y:S02]  /*145a0*/  LOP3.LUT R170, R36, 0xff, RZ, 0xc0, !PT ;  /* 0x000000ff24aa7812 */ /* 0x000fe400078ec0ff */
[----:B------:R-:W-:Y:S02]  /*145b0*/  FMNMX.FTZ R29, R73, R29, !PT ;  /* 0x0000001d491d7209 */ /* 0x000fe40007810000 */
[----:B------:R-:W-:Y:S02]  /*145c0*/  FMNMX.FTZ R137, R67, R137, !PT ;  /* 0x0000008943897209 */ /* 0x000fe40007810000 */
[----:B------:R-:W-:Y:S02]  /*145d0*/  FMNMX.FTZ R29, R80, R29, !PT ;  /* 0x0000001d501d7209 */ /* 0x000fe40007810000 */
[----:B------:R-:W-:Y:S01]  /*145e0*/  FMNMX.FTZ R137, R74, R137, !PT ;  /* 0x000000894a897209 */ /* 0x000fe20007810000 */
[----:B------:R-:W-:Y:S01]  /*145f0*/  MUFU.EX2 R132, R132 ;  /* 0x0000008400847308 */ /* 0x000fe20000000800 */
        /* <DEDUP_REMOVED lines=22> */
[----:B------:R-:W-:Y:S02]  /*14760*/  SHF.R.U32.HI R137, RZ, 0x10, R158 ;  /* 0x00000010ff897819 */ /* 0x000fe4000001169e */
[----:B------:R-:W-:Y:S02]  /*14770*/  FMNMX.FTZ R13, R128, R29, !PT ;  /* 0x0000001d800d7209 */ /* 0x000fe40007810000 */
[----:B------:R-:W-:Y:S02]  /*14780*/  LOP3.LUT R137, R137, 0xff, RZ, 0xc0, !PT ;  /* 0x000000ff89897812 */ /* 0x000fe400078ec0ff */
[----:B------:R-:W-:Y:S02]  /*14790*/  FMNMX.FTZ R5, R129, R13, !PT ;  /* 0x0000000d81057209 */ /* 0x000fe40007810000 */
[----:B------:R-:W-:Y:S02]  /*147a0*/  PRMT R165, R137, 0x5410, R165 ;  /* 0x0000541089a57816 */ /* 0x000fe400000000a5 */
[----:B------:R-:W-:Y:S01]  /*147b0*/  LOP3.LUT R29, R36, 0xffff, RZ, 0xc0, !PT ;  /* 0x0000ffff241d7812 */ /* 0x000fe200078ec0ff */
[----:B------:R-:W1:Y:S01]  /*147c0*/  SHFL.BFLY PT, R13, R5, 0x2, 0x1f ;  /* 0x0c401f00050d7f89 */ /* 0x000e6200000e0000 */
[----:B------:R-:W-:Y:S01]  /*147d0*/  LOP3.LUT R37, R161, UR9, R136, 0x96, !PT ;  /* 0x00000009a1257c12 */ /* 0x000fe2000f8e9688 */
[----:B------:R-:W-:Y:S01]  /*147e0*/  IMAD.WIDE.U32 R160, R20, -0x2daee0ad, RZ ;  /* 0xd2511f5314a07825 */ /* 0x000fe200078e00ff */
[----:B------:R-:W-:Y:S02]  /*147f0*/  LOP3.LUT R136, R158, 0xffff, RZ, 0xc0, !PT ;  /* 0x0000ffff9e887812 */ /* 0x000fe400078ec0ff */
[----:B------:R-:W-:Y:S01]  /*14800*/  SHF.R.U32.HI R29, RZ, 0x8, R29 ;  /* 0x00000008ff1d7819 */ /* 0x000fe2000001161d */
[----:B------:R-:W-:Y:S01]  /*14810*/  IMAD.WIDE.U32 R248, R37, -0x2daee0ad, RZ ;  /* 0xd2511f5325f87825 */ /* 0x000fe200078e00ff */
[----:B------:R-:W-:Y:S02]  /*14820*/  SHF.R.U32.HI R136, RZ, 0x8, R136 ;  /* 0x00000008ff887819 */ /* 0x000fe40000011688 */
[----:B------:R-:W-:Y:S01]  /*14830*/  LOP3.LUT R20, R161, UR18, R146, 0x96, !PT ;  /* 0x00000012a1147c12 */ /* 0x000fe2000f8e9692 */
[----:B------:R-:W-:Y:S01]  /*14840*/  IMAD.WIDE.U32 R146, R21, -0x2daee0ad, RZ ;  /* 0xd2511f5315927825 */ /* 0x000fe200078e00ff */
[----:B------:R-:W-:Y:S02]  /*14850*/  PRMT R241, R241, 0x5410, R136 ;  /* 0x00005410f1f17816 */ /* 0x000fe40000000088 */
[----:B------:R-:W-:Y:S02]  /*14860*/  LOP3.LUT R250, R248, 0xffff, RZ, 0xc0, !PT ;  /* 0x0000fffff8fa7812 */ /* 0x000fe400078ec0ff */
[----:B------:R-:W-:Y:S02]  /*14870*/  SHF.R.U32.HI R21, RZ, 0x18, R146 ;  /* 0x00000018ff157819 */ /* 0x000fe40000011692 */
[----:B------:R-:W-:Y:S02]  /*14880*/  SHF.R.U32.HI R251, RZ, 0x10, R248 ;  /* 0x00000010fffb7819 */ /* 0x000fe400000116f8 */
[----:B------:R-:W-:Y:S02]  /*14890*/  LOP3.LUT R171, R147, UR18, R28, 0x96, !PT ;  /* 0x0000001293ab7c12 */ /* 0x000fe4000f8e961c */
[----:B------:R-:W-:Y:S02]  /*148a0*/  SHF.R.U32.HI R28, RZ, 0x10, R146 ;  /* 0x00000010ff1c7819 */ /* 0x000fe40000011692 */
[C---:B------:R-:W-:Y:S02]  /*148b0*/  LOP3.LUT R252, R146.reuse, 0xffff, RZ, 0xc0, !PT ;  /* 0x0000ffff92fc7812 */ /* 0x040fe400078ec0ff */
[----:B------:R-:W-:Y:S02]  /*148c0*/  LOP3.LUT R187, R146, 0xff, RZ, 0xc0, !PT ;  /* 0x000000ff92bb7812 */ /* 0x000fe400078ec0ff */
[----:B------:R-:W-:Y:S02]  /*148d0*/  F2FP.BF16.PACK_AB R146, R148, R149 ;  /* 0x000000959492723e */ /* 0x000fe400000010ff */
[----:B------:R-:W-:Y:S02]  /*148e0*/  LOP3.LUT R37, R249, UR18, R144, 0x96, !PT ;  /* 0x00000012f9257c12 */ /* 0x000fe4000f8e9690 */
[----:B------:R-:W-:Y:S02]  /*148f0*/  LOP3.LUT R146, R140, R146, RZ, 0xc0, !PT ;  /* 0x000000928c927212 */ /* 0x000fe400078ec0ff */
[----:B------:R-:W-:Y:S01]  /*14900*/  F2FP.BF16.PACK_AB R144, R150, R0 ;  /* 0x000000009690723e */ /* 0x000fe200000010ff */
[----:B------:R-:W-:Y:S01]  /*14910*/  FFMA.FTZ R0, R180, R134, R0 ;  /* 0x00000086b4007223 */ /* 0x000fe20000010000 */
[----:B------:R-:W-:Y:S02]  /*14920*/  LOP3.LUT R249, R248, 0xff, RZ, 0xc0, !PT ;  /* 0x000000fff8f97812 */ /* 0x000fe400078ec0ff */
[----:B------:R-:W-:Y:S01]  /*14930*/  SHF.R.U32.HI R248, RZ, 0x18, R248 ;  /* 0x00000018fff87819 */ /* 0x000fe200000116f8 */
[----:B------:R-:W-:Y:S01]  /*14940*/  FADD.FTZ R150, R150, R0 ;  /* 0x0000000096967221 */ /* 0x000fe20000010000 */
[----:B------:R-:W-:Y:S02]  /*14950*/  PRMT R170, R170, 0x5410, R29 ;  /* 0x00005410aaaa7816 */ /* 0x000fe4000000001d */
[----:B------:R-:W-:Y:S01]  /*14960*/  SHF.R.U32.HI R29, RZ, 0x18, R160 ;  /* 0x00000018ff1d7819 */ /* 0x000fe200000116a0 */
[----:B------:R-:W-:Y:S01]  /*14970*/  FADD.FTZ R150, R149, R150 ;  /* 0x0000009695967221 */ /* 0x000fe20000010000 */
[----:B-1----:R-:W-:Y:S02]  /*14980*/  FMNMX.FTZ R13, R5, R13, !PT ;  /* 0x0000000d050d7209 */ /* 0x002fe40007810000 */
[----:B------:R-:W-:Y:S01]  /*14990*/  FSEL R5, R3, RZ, P0 ;  /* 0x000000ff03057208 */ /* 0x000fe20000000000 */
[----:B------:R-:W-:Y:S01]  /*149a0*/  FADD.FTZ R148, R148, R150 ;  /* 0x0000009694947221 */ /* 0x000fe20000010000 */
[----:B------:R-:W-:Y:S01]  /*149b0*/  SHF.R.U32.HI R36, RZ, 0x18, R36 ;  /* 0x00000018ff247819 */ /* 0x000fe20000011624 */
[----:B------:R-:W1:Y:S01]  /*149c0*/  SHFL.BFLY PT, R143, R13, 0x1, 0x1f ;  /* 0x0c201f000d8f7f89 */ /* 0x000e6200000e0000 */
[----:B------:R-:W-:Y:S01]  /*149d0*/  LOP3.LUT R175, R160, 0xffff, RZ, 0xc0, !PT ;  /* 0x0000ffffa0af7812 */ /* 0x000fe200078ec0ff */
[--C-:B------:R-:W-:Y:S01]  /*149e0*/  FFMA.FTZ R157, R14, c[0x0][0x23c], -R5.reuse ;  /* 0x00008f000e9d7a23 */ /* 0x100fe20000010805 */
[----:B------:R-:W-:Y:S01]  /*149f0*/  LOP3.LUT R14, R138, 0xffff, RZ, 0xc0, !PT ;  /* 0x0000ffff8a0e7812 */ /* 0x000fe200078ec0ff */
[--C-:B------:R-:W-:Y:S01]  /*14a00*/  FFMA.FTZ R158, R15, c[0x0][0x23c], -R5.reuse ;  /* 0x00008f000f9e7a23 */ /* 0x100fe20000010805 */
[----:B------:R-:W-:Y:S01]  /*14a10*/  SHF.R.U32.HI R15, RZ, 0x10, R138 ;  /* 0x00000010ff0f7819 */ /* 0x000fe2000001168a */
[----:B------:R-:W-:Y:S01]  /*14a20*/  FFMA.FTZ R161, R7, c[0x0][0x23c], -R5 ;  /* 0x00008f0007a17a23 */ /* 0x000fe20000010805 */
[----:B------:R-:W-:Y:S01]  /*14a30*/  SHF.R.U32.HI R7, RZ, 0x10, R139 ;  /* 0x00000010ff077819 */ /* 0x000fe2000001168b */
[----:B------:R-:W-:Y:S01]  /*14a40*/  MUFU.EX2 R157, R157 ;  /* 0x0000009d009d7308 */ /* 0x000fe20000000800 */
[----:B------:R-:W-:Y:S01]  /*14a50*/  PRMT R36, R142, 0x5410, R36 ;  /* 0x000054108e247816 */ /* 0x000fe20000000024 */
[--C-:B------:R-:W-:Y:S01]  /*14a60*/  FFMA.FTZ R30, R30, c[0x0][0x23c], -R5.reuse ;  /* 0x00008f001e1e7a23 */ /* 0x100fe20000010805 */
[----:B------:R-:W-:Y:S01]  /*14a70*/  LOP3.LUT R142, R138, 0xff, RZ, 0xc0, !PT ;  /* 0x000000ff8a8e7812 */ /* 0x000fe200078ec0ff */
[--C-:B------:R-:W-:Y:S01]  /*14a80*/  FFMA.FTZ R78, R78, c[0x0][0x23c], -R5.reuse ;  /* 0x00008f004e4e7a23 */ /* 0x100fe20000010805 */
[----:B------:R-:W-:Y:S01]  /*14a90*/  SHF.R.U32.HI R138, RZ, 0x18, R138 ;  /* 0x00000018ff8a7819 */ /* 0x000fe2000001168a */
[--C-:B------:R-:W-:Y:S01]  /*14aa0*/  FFMA.FTZ R38, R38, c[0x0][0x23c], -R5.reuse ;  /* 0x00008f0026267a23 */ /* 0x100fe20000010805 */
[----:B------:R-:W-:Y:S01]  /*14ab0*/  LOP3.LUT R145, R7, 0xff, RZ, 0xc0, !PT ;  /* 0x000000ff07917812 */ /* 0x000fe200078ec0ff */
[--C-:B------:R-:W-:Y:S01]  /*14ac0*/  FFMA.FTZ R46, R46, c[0x0][0x23c], -R5.reuse ;  /* 0x00008f002e2e7a23 */ /* 0x100fe20000010805 */
[----:B------:R-:W-:Y:S01]  /*14ad0*/  SHF.R.U32.HI R14, RZ, 0x8, R14 ;  /* 0x00000008ff0e7819 */ /* 0x000fe2000001160e */
[----:B------:R-:W3:Y:S01]  /*14ae0*/  MUFU.EX2 R158, R158 ;  /* 0x0000009e009e7308 */ /* 0x000ee20000000800 */
[----:B------:R-:W-:Y:S01]  /*14af0*/  PRMT R172, R145, 0x5410, R172 ;  /* 0x0000541091ac7816 */ /* 0x000fe200000000ac */
[--C-:B------:R-:W-:Y:S01]  /*14b00*/  FFMA.FTZ R47, R47, c[0x0][0x23c], -R5.reuse ;  /* 0x00008f002f2f7a23 */ /* 0x100fe20000010805 */
[----:B------:R-:W-:Y:S01]  /*14b10*/  PRMT R142, R142, 0x5410, R14 ;  /* 0x000054108e8e7816 */ /* 0x000fe2000000000e */
[--C-:B------:R-:W-:Y:S01]  /*14b20*/  FFMA.FTZ R62, R62, c[0x0][0x23c], -R5.reuse ;  /* 0x00008f003e3e7a23 */ /* 0x100fe20000010805 */
[----:B------:R-:W-:Y:S01]  /*14b30*/  SHF.R.U32.HI R188, RZ, 0x10, R160 ;  /* 0x00000010ffbc7819 */ /* 0x000fe200000116a0 */
[--C-:B------:R-:W-:Y:S01]  /*14b40*/  FFMA.FTZ R63, R63, c[0x0][0x23c], -R5.reuse ;  /* 0x00008f003f3f7a23 */ /* 0x100fe20000010805 */
[----:B-1----:R-:W-:Y:S01]  /*14b50*/  FMNMX.FTZ R13, R13, R143, !PT ;  /* 0x0000008f0d0d7209 */ /* 0x002fe20007810000 */
[--C-:B------:R-:W-:Y:S01]  /*14b60*/  HSET2.LE.AND R142, R142, R189.reuse, PT ;  /* 0x000000bd8e8e7233 */ /* 0x100fe20003803000 */
[----:B------:R-:W-:Y:S01]  /*14b70*/  LOP3.LUT R143, R139, 0xffff, RZ, 0xc0, !PT ;  /* 0x0000ffff8b8f7812 */ /* 0x000fe200078ec0ff */
[----:B------:R-:W-:Y:S01]  /*14b80*/  MUFU.EX2 R161, R161 ;  /* 0x000000a100a17308 */ /* 0x000fe20000000800 */
[----:B------:R-:W-:Y:S01]  /*14b90*/  LOP3.LUT R139, R15, 0xff, RZ, 0xc0, !PT ;  /* 0x000000ff0f8b7812 */ /* 0x000fe200078ec0ff */
[----:B------:R-:W-:Y:S01]  /*14ba0*/  FFMA.FTZ R54, R54, c[0x0][0x23c], -R5 ;  /* 0x00008f0036367a23 */ /* 0x000fe20000010805 */
[----:B------:R-:W-:Y:S01]  /*14bb0*/  SHF.R.U32.HI R143, RZ, 0x8, R143 ;  /* 0x00000008ff8f7819 */ /* 0x000fe2000001168f */
[----:B------:R-:W-:Y:S01]  /*14bc0*/  FFMA.FTZ R55, R55, c[0x0][0x23c], -R5 ;  /* 0x00008f0037377a23 */ /* 0x000fe20000010805 */
[----:B------:R-:W-:Y:S01]  /*14bd0*/  PRMT R7, R139, 0x5410, R138 ;  /* 0x000054108b077816 */ /* 0x000fe2000000008a */
[----:B--2---:R-:W-:Y:S01]  /*14be0*/  FADD.FTZ R148, R153, R148 ;  /* 0x0000009499947221 */ /* 0x004fe20000010000 */
[----:B------:R-:W-:Y:S01]  /*14bf0*/  LDSM.16.MT88.4 R136, [R231+0x4000] ;  /* 0x00400000e788783b */ /* 0x000fe20000004200 */
[----:B------:R-:W-:Y:S02]  /*14c00*/  PRMT R173, R173, 0x5410, R143 ;  /* 0x00005410adad7816 */ /* 0x000fe4000000008f */
[----:B------:R-:W-:Y:S01]  /*14c10*/  MUFU.EX2 R46, R46 ;  /* 0x0000002e002e7308 */ /* 0x000fe20000000800 */
[----:B------:R-:W-:Y:S01]  /*14c20*/  LOP3.LUT R144, R142, R144, RZ, 0xc0, !PT ;  /* 0x000000908e907212 */ /* 0x000fe200078ec0ff */
[--C-:B------:R-:W-:Y:S01]  /*14c30*/  HSET2.LE.AND R145, R7, R189.reuse, PT ;  /* 0x000000bd07917233 */ /* 0x100fe20003803000 */
[----:B------:R-:W-:Y:S02]  /*14c40*/  LOP3.LUT R188, R188, 0xff, RZ, 0xc0, !PT ;  /* 0x000000ffbcbc7812 */ /* 0x000fe400078ec0ff */
[----:B---3--:R-:W-:Y:S02]  /*14c50*/  F2FP.BF16.PACK_AB R147, R158, R157 ;  /* 0x0000009d9e93723e */ /* 0x008fe400000010ff */
[----:B------:R-:W-:Y:S02]  /*14c60*/  FSETP.NEU.FTZ.AND P0, PT, R13, -INF , PT ;  /* 0xff8000000d00780b */ /* 0x000fe40003f1d000 */
[----:B------:R-:W-:Y:S01]  /*14c70*/  LOP3.LUT R147, R141, R147, RZ, 0xc0, !PT ;  /* 0x000000938d937212 */ /* 0x000fe200078ec0ff */
[----:B------:R-:W1:Y:S01]  /*14c80*/  MUFU.EX2 R47, R47 ;  /* 0x0000002f002f7308 */ /* 0x000e620000000800 */
[----:B------:R-:W-:Y:S01]  /*14c90*/  LDSM.16.MT88.4 R140, [R240+0x4000] ;  /* 0x00400000f08c783b */ /* 0x000fe20000004200 */
[----:B------:R-:W-:Y:S02]  /*14ca0*/  LOP3.LUT R164, R160, 0xff, RZ, 0xc0, !PT ;  /* 0x000000ffa0a47812 */ /* 0x000fe400078ec0ff */
[----:B------:R-:W-:Y:S04]  /*14cb0*/  FMNMX.FTZ R2, R122, R2, !PT ;  /* 0x000000027a027209 */ /* 0x000fe80007810000 */
[----:B------:R-:W-:Y:S02]  /*14cc0*/  FMNMX.FTZ R2, R123, R2, !PT ;  /* 0x000000027b027209 */ /* 0x000fe40007810000 */
[----:B------:R-:W-:Y:S02]  /*14cd0*/  MUFU.EX2 R62, R62 ;  /* 0x0000003e003e7308 */ /* 0x000fe40000000800 */
[----:B------:R-:W-:Y:S04]  /*14ce0*/  FMNMX.FTZ R2, R130, R2, !PT ;  /* 0x0000000282027209 */ /* 0x000fe80007810000 */
[----:B------:R-:W-:Y:S01]  /*14cf0*/  FMNMX.FTZ R4, R131, R2, !PT ;  /* 0x0000000283047209 */ /* 0x000fe20007810000 */
[----:B------:R-:W-:Y:S02]  /*14d00*/  FFMA.FTZ R2, R6, c[0x0][0x23c], -R5 ;  /* 0x00008f0006027a23 */ /* 0x000fe40000010805 */
[----:B------:R-:W-:Y:S01]  /*14d10*/  FADD.FTZ R6, -R13, R186 ;  /* 0x000000ba0d067221 */ /* 0x000fe20000010100 */
[----:B------:R-:W-:Y:S01]  /*14d20*/  MUFU.EX2 R63, R63 ;  /* 0x0000003f003f7308 */ /* 0x000fe20000000800 */
[----:B------:R-:W2:Y:S02]  /*14d30*/  SHFL.BFLY PT, R3, R4, 0x2, 0x1f ;  /* 0x0c401f0004037f89 */ /* 0x000ea400000e0000 */
[----:B------:R-:W-:Y:S01]  /*14d40*/  FMUL.FTZ R6, R6, c[0x0][0x23c] ;  /* 0x00008f0006067a20 */ /* 0x000fe20000410000 */
[----:B-1----:R-:W-:Y:S06]  /*14d50*/  F2FP.BF16.PACK_AB R117, R47, R46 ;  /* 0x0000002e2f75723e */ /* 0x002fec00000010ff */
[----:B------:R-:W1:Y:S10]  /*14d60*/  MUFU.EX2 R15, R6 ;  /* 0x00000006000f7308 */ /* 0x000e740000000800 */
[----:B------:R-:W3:Y:S01]  /*14d70*/  MUFU.EX2 R2, R2 ;  /* 0x0000000200027308 */ /* 0x000ee20000000800 */
[----:B--2---:R-:W-:Y:S01]  /*14d80*/  FMNMX.FTZ R14, R4, R3, !PT ;  /* 0x00000003040e7209 */ /* 0x004fe20007810000 */
[----:B------:R-:W-:Y:S08]  /*14d90*/  FMUL.FTZ R3, R13, c[0x0][0x23c] ;  /* 0x00008f000d037a20 */ /* 0x000ff00000410000 */
[----:B------:R-:W-:Y:S01]  /*14da0*/  MUFU.EX2 R54, R54 ;  /* 0x0000003600367308 */ /* 0x000fe20000000800 */
[----:B------:R-:W2:Y:S01]  /*14db0*/  SHFL.BFLY PT, R4, R14, 0x1, 0x1f ;  /* 0x0c201f000e047f89 */ /* 0x000ea200000e0000 */
[----:B-1----:R-:W-:Y:S01]  /*14dc0*/  FMUL.FTZ R204, R15, R204 ;  /* 0x000000cc0fcc7220 */ /* 0x002fe20000410000 */
[----:B------:R-:W-:Y:S01]  /*14dd0*/  FSEL R6, R3, RZ, P0 ;  /* 0x000000ff03067208 */ /* 0x000fe20000000000 */
[C---:B------:R-:W-:Y:S02]  /*14de0*/  FMUL.FTZ R205, R15.reuse, R205 ;  /* 0x000000cd0fcd7220 */ /* 0x040fe40000410000 */
[C---:B------:R-:W-:Y:S04]  /*14df0*/  FMUL.FTZ R200, R15.reuse, R200 ;  /* 0x000000c80fc87220 */ /* 0x040fe80000410000 */
        /* <DEDUP_REMOVED lines=9> */
[--C-:B------:R-:W-:Y:S01]  /*14e90*/  FFMA.FTZ R3, R8, c[0x0][0x23c], -R6.reuse ;  /* 0x00008f0008037a23 */ /* 0x100fe20000010806 */
[----:B--2---:R-:W-:Y:S01]  /*14ea0*/  FMNMX.FTZ R8, R14, R4, !PT ;  /* 0x000000040e087209 */ /* 0x004fe20007810000 */
[--C-:B------:R-:W-:Y:S01]  /*14eb0*/  FFMA.FTZ R159, R16, c[0x0][0x23c], -R6.reuse ;  /* 0x00008f00109f7a23 */ /* 0x100fe20000010806 */
[----:B---3--:R-:W-:Y:S01]  /*14ec0*/  F2FP.BF16.PACK_AB R4, R161, R2 ;  /* 0x00000002a104723e */ /* 0x008fe200000010ff */
[--C-:B------:R-:W-:Y:S01]  /*14ed0*/  FFMA.FTZ R160, R17, c[0x0][0x23c], -R6.reuse ;  /* 0x00008f0011a07a23 */ /* 0x100fe20000010806 */
[----:B------:R1:W-:Y:S01]  /*14ee0*/  MUFU.EX2 R14, R9 ;  /* 0x00000009000e7308 */ /* 0x0003e20000000800 */
[C---:B------:R-:W-:Y:S01]  /*14ef0*/  FMUL.FTZ R7, R8.reuse, c[0x0][0x23c] ;  /* 0x00008f0008077a20 */ /* 0x040fe20000410000 */
[----:B------:R-:W-:Y:S01]  /*14f00*/  FSETP.NEU.FTZ.AND P0, PT, R8, -INF , PT ;  /* 0xff8000000800780b */ /* 0x000fe20003f1d000 */
[----:B------:R-:W-:Y:S01]  /*14f10*/  IMAD.WIDE.U32 R16, R174, -0x326172a9, RZ ;  /* 0xcd9e8d57ae107825 */ /* 0x000fe200078e00ff */
[----:B------:R-:W-:Y:S02]  /*14f20*/  LOP3.LUT R145, R145, R4, RZ, 0xc0, !PT ;  /* 0x0000000491917212 */ /* 0x000fe400078ec0ff */
[----:B------:R-:W-:Y:S01]  /*14f30*/  FSEL R7, R7, RZ, P0 ;  /* 0x000000ff07077208 */ /* 0x000fe20000000000 */
[----:B------:R-:W-:Y:S01]  /*14f40*/  FFMA.FTZ R134, R113, c[0x0][0x23c], -R6 ;  /* 0x00008f0071867a23 */ /* 0x000fe20000010806 */
[----:B------:R-:W-:Y:S01]  /*14f50*/  LOP3.LUT R17, R17, UR9, R162, 0x96, !PT ;  /* 0x0000000911117c12 */ /* 0x000fe2000f8e96a2 */
[----:B------:R-:W-:Y:S01]  /*14f60*/  FFMA.FTZ R56, R56, c[0x0][0x23c], -R6 ;  /* 0x00008f0038387a23 */ /* 0x000fe20000010806 */
[----:B------:R-:W-:Y:S01]  /*14f70*/  MUFU.EX2 R159, R159 ;  /* 0x0000009f009f7308 */ /* 0x000fe20000000800 */
[C---:B------:R-:W-:Y:S01]  /*14f80*/  HMMA.16816.F32.BF16 R216, R144.reuse, R138, R216 ;  /* 0x0000008a90d8723c */ /* 0x040fe200000418d8 */
[--C-:B------:R-:W-:Y:S01]  /*14f90*/  FFMA.FTZ R162, R19, c[0x0][0x23c], -R7.reuse ;  /* 0x00008f0013a27a23 */ /* 0x100fe20000010807 */
[----:B------:R-:W-:Y:S01]  /*14fa0*/  F2FP.BF16.PACK_AB R113, R109, R108 ;  /* 0x0000006c6d71723e */ /* 0x000fe200000010ff */
[--C-:B------:R-:W-:Y:S02]  /*14fb0*/  FFMA.FTZ R4, R10, c[0x0][0x23c], -R7.reuse ;  /* 0x00008f000a047a23 */ /* 0x100fe40000010807 */
[--C-:B------:R-:W-:Y:S02]  /*14fc0*/  FFMA.FTZ R10, R11, c[0x0][0x23c], -R7.reuse ;  /* 0x00008f000b0a7a23 */ /* 0x100fe40000010807 */
[--C-:B------:R-:W-:Y:S01]  /*14fd0*/  FFMA.FTZ R11, R18, c[0x0][0x23c], -R7.reuse ;  /* 0x00008f00120b7a23 */ /* 0x100fe20000010807 */
[C---:B------:R-:W-:Y:S01]  /*14fe0*/  HMMA.16816.F32.BF16 R208, R144.reuse, R142, R208 ;  /* 0x0000008e90d0723c */ /* 0x040fe200000418d0 */
[----:B------:R-:W2:Y:S03]  /*14ff0*/  MUFU.EX2 R160, R160 ;  /* 0x000000a000a07308 */ /* 0x000ea60000000800 */
[--C-:B------:R-:W-:Y:S01]  /*15000*/  HSET2.LE.AND R18, R170, R189.reuse, PT ;  /* 0x000000bdaa127233 */ /* 0x100fe20003803000 */
[----:B-1----:R-:W-:Y:S01]  /*15010*/  LOP3.LUT R9, R179, UR8, R234, 0x96, !PT ;  /* 0x00000008b3097c12 */ /* 0x002fe2000f8e96ea */
[--C-:B------:R-:W-:Y:S02]  /*15020*/  FFMA.FTZ R58, R58, c[0x0][0x23c], -R7.reuse ;  /* 0x00008f003a3a7a23 */ /* 0x100fe40000010807 */
[C---:B------:R-:W-:Y:S01]  /*15030*/  HMMA.16816.F32.BF16 R220, R144.reuse, R136, R220 ;  /* 0x0000008890dc723c */ /* 0x040fe200000418dc */
[----:B------:R-:W-:Y:S02]  /*15040*/  FFMA.FTZ R59, R59, c[0x0][0x23c], -R7 ;  /* 0x00008f003b3b7a23 */ /* 0x000fe40000010807 */
[----:B------:R-:W1:Y:S01]  /*15050*/  MUFU.EX2 R3, R3 ;  /* 0x0000000300037308 */ /* 0x000e620000000800 */
[----:B------:R-:W-:Y:S04]  /*15060*/  IMAD.WIDE.U32 R176, R9, -0x326172a9, RZ ;  /* 0xcd9e8d5709b07825 */ /* 0x000fe800078e00ff */
[----:B------:R-:W-:Y:S01]  /*15070*/  HMMA.16816.F32.BF16 R212, R144, R140, R212 ;  /* 0x0000008c90d4723c */ /* 0x000fe200000418d4 */
[----:B------:R-:W-:Y:S03]  /*15080*/  FADD.FTZ R9, -R8, R185 ;  /* 0x000000b908097221 */ /* 0x000fe60000010100 */
[----:B------:R-:W-:Y:S01]  /*15090*/  LOP3.LUT R185, R177, UR19, R16, 0x96, !PT ;  /* 0x00000013b1b97c12 */ /* 0x000fe2000f8e9610 */
[----:B------:R-:W-:Y:S01]  /*150a0*/  MUFU.EX2 R4, R4 ;  /* 0x0000000400047308 */ /* 0x000fe20000000800 */
[--C-:B------:R-:W-:Y:S01]  /*150b0*/  HSET2.LE.AND R16, R173, R189.reuse, PT ;  /* 0x000000bdad107233 */ /* 0x100fe20003803000 */
[----:B------:R-:W-:Y:S01]  /*150c0*/  LOP3.LUT R147, R176, 0xffff, RZ, 0xc0, !PT ;  /* 0x0000ffffb0937812 */ /* 0x000fe200078ec0ff */
[----:B------:R-:W-:Y:S01]  /*150d0*/  FMUL.FTZ R9, R9, c[0x0][0x23c] ;  /* 0x00008f0009097a20 */ /* 0x000fe20000410000 */
[----:B--2---:R-:W-:Y:S03]  /*150e0*/  F2FP.BF16.PACK_AB R19, R160, R159 ;  /* 0x0000009fa013723e */ /* 0x004fe600000010ff */
[----:B------:R-:W-:Y:S01]  /*150f0*/  LOP3.LUT R146, R176, 0xff, RZ, 0xc0, !PT ;  /* 0x000000ffb0927812 */ /* 0x000fe200078ec0ff */
[--C-:B------:R-:W-:Y:S01]  /*15100*/  FFMA.FTZ R82, R82, c[0x0][0x23c], -R7.reuse ;  /* 0x00008f0052527a23 */ /* 0x100fe20000010807 */
[----:B------:R-:W-:Y:S01]  /*15110*/  LOP3.LUT R18, R18, R19, RZ, 0xc0, !PT ;  /* 0x0000001312127212 */ /* 0x000fe200078ec0ff */
[----:B------:R-:W2:Y:S01]  /*15120*/  MUFU.EX2 R10, R10 ;  /* 0x0000000a000a7308 */ /* 0x000ea20000000800 */
[--C-:B------:R-:W-:Y:S01]  /*15130*/  HSET2.LE.AND R19, R36, R189.reuse, PT ;  /* 0x000000bd24137233 */ /* 0x100fe20003803000 */
[--C-:B------:R-:W-:Y:S01]  /*15140*/  SHF.R.U32.HI R145, RZ, 0x10, R176.reuse ;  /* 0x00000010ff917819 */ /* 0x100fe200000116b0 */
[--C-:B------:R-:W-:Y:S01]  /*15150*/  FFMA.FTZ R83, R83, c[0x0][0x23c], -R7.reuse ;  /* 0x00008f0053537a23 */ /* 0x100fe20000010807 */
[----:B-1----:R-:W-:Y:S01]  /*15160*/  F2FP.BF16.PACK_AB R170, R14, R3 ;  /* 0x000000030eaa723e */ /* 0x002fe200000010ff */
[--C-:B------:R-:W-:Y:S01]  /*15170*/  FFMA.FTZ R74, R74, c[0x0][0x23c], -R7.reuse ;  /* 0x00008f004a4a7a23 */ /* 0x100fe20000010807 */
[----:B------:R-:W-:Y:S01]  /*15180*/  SHF.R.U32.HI R144, RZ, 0x18, R176 ;  /* 0x00000018ff907819 */ /* 0x000fe200000116b0 */
[----:B------:R-:W-:Y:S01]  /*15190*/  IMAD.WIDE.U32 R176, R17, -0x2daee0ad, RZ ;  /* 0xd2511f5311b07825 */ /* 0x000fe200078e00ff */
[----:B------:R-:W-:Y:S01]  /*151a0*/  LOP3.LUT R16, R16, R170, RZ, 0xc0, !PT ;  /* 0x000000aa10107212 */ /* 0x000fe200078ec0ff */
[--C-:B------:R-:W-:Y:S01]  /*151b0*/  HSET2.LE.AND R17, R172, R189.reuse, PT ;  /* 0x000000bdac117233 */ /* 0x100fe20003803000 */
[----:B------:R-:W-:Y:S01]  /*151c0*/  MUFU.EX2 R11, R11 ;  /* 0x0000000b000b7308 */ /* 0x000fe20000000800 */
[----:B------:R-:W-:Y:S01]  /*151d0*/  LOP3.LUT R145, R145, 0xff, RZ, 0xc0, !PT ;  /* 0x000000ff91917812 */ /* 0x000fe200078ec0ff */
[--C-:B------:R-:W-:Y:S01]  /*151e0*/  FFMA.FTZ R75, R75, c[0x0][0x23c], -R7.reuse ;  /* 0x00008f004b4b7a23 */ /* 0x100fe20000010807 */
[----:B------:R-:W-:Y:S01]  /*151f0*/  LOP3.LUT R36, R177, UR18, R178, 0x96, !PT ;  /* 0x00000012b1247c12 */ /* 0x000fe2000f8e96b2 */
[--C-:B------:R-:W-:Y:S01]  /*15200*/  FFMA.FTZ R90, R90, c[0x0][0x23c], -R7.reuse ;  /* 0x00008f005a5a7a23 */ /* 0x100fe20000010807 */
[----:B------:R-:W-:Y:S01]  /*15210*/  LOP3.LUT R186, R176, 0xffff, RZ, 0xc0, !PT ;  /* 0x0000ffffb0ba7812 */ /* 0x000fe200078ec0ff */
[----:B------:R-:W-:Y:S01]  /*15220*/  FFMA.FTZ R91, R91, c[0x0][0x23c], -R7 ;  /* 0x00008f005b5b7a23 */ /* 0x000fe20000010807 */
[----:B------:R-:W-:Y:S01]  /*15230*/  SHF.R.U32.HI R174, RZ, 0x10, R176 ;  /* 0x00000010ffae7819 */ /* 0x000fe200000116b0 */
[----:B------:R-:W-:Y:S01]  /*15240*/  FFMA.FTZ R57, R57, c[0x0][0x23c], -R6 ;  /* 0x00008f0039397a23 */ /* 0x000fe20000010806 */
[----:B------:R-:W-:Y:S01]  /*15250*/  SHF.R.U32.HI R147, RZ, 0x8, R147 ;  /* 0x00000008ff937819 */ /* 0x000fe20000011693 */
[----:B------:R-:W1:Y:S01]  /*15260*/  MUFU.EX2 R162, R162 ;  /* 0x000000a200a27308 */ /* 0x000e620000000800 */
[----:B------:R-:W-:Y:S01]  /*15270*/  SHF.R.U32.HI R173, RZ, 0x18, R176 ;  /* 0x00000018ffad7819 */ /* 0x000fe200000116b0 */
[--C-:B------:R-:W-:Y:S01]  /*15280*/  FFMA.FTZ R64, R64, c[0x0][0x23c], -R6.reuse ;  /* 0x00008f0040407a23 */ /* 0x100fe20000010806 */
[----:B--2---:R-:W-:Y:S01]  /*15290*/  F2FP.BF16.PACK_AB R172, R10, R4 ;  /* 0x000000040aac723e */ /* 0x004fe200000010ff */
[--C-:B------:R-:W-:Y:S02]  /*152a0*/  FFMA.FTZ R65, R65, c[0x0][0x23c], -R6.reuse ;  /* 0x00008f0041417a23 */ /* 0x100fe40000010806 */
[--C-:B------:R-:W-:Y:S01]  /*152b0*/  FFMA.FTZ R48, R48, c[0x0][0x23c], -R6.reuse ;  /* 0x00008f0030307a23 */ /* 0x100fe20000010806 */
[----:B------:R-:W-:Y:S01]  /*152c0*/  LOP3.LUT R17, R17, R172, RZ, 0xc0, !PT ;  /* 0x000000ac11117212 */ /* 0x000fe200078ec0ff */
[----:B------:R-:W-:Y:S02]  /*152d0*/  FFMA.FTZ R49, R49, c[0x0][0x23c], -R6 ;  /* 0x00008f0031317a23 */ /* 0x000fe40000010806 */
[----:B------:R-:W2:Y:S01]  /*152e0*/  MUFU.EX2 R9, R9 ;  /* 0x0000000900097308 */ /* 0x000ea20000000800 */
[----:B------:R-:W-:Y:S01]  /*152f0*/  PRMT R172, R146, 0x5410, R147 ;  /* 0x0000541092ac7816 */ /* 0x000fe20000000093 */
[--C-:B------:R-:W-:Y:S01]  /*15300*/  FFMA.FTZ R147, R34, c[0x0][0x23c], -R7.reuse ;  /* 0x00008f0022937a23 */ /* 0x100fe20000010807 */
[----:B------:R-:W-:Y:S01]  /*15310*/  SHF.R.U32.HI R146, RZ, 0x8, R252 ;  /* 0x00000008ff927819 */ /* 0x000fe200000116fc */
[----:B------:R-:W-:Y:S01]  /*15320*/  FFMA.FTZ R66, R66, c[0x0][0x23c], -R7 ;  /* 0x00008f0042427a23 */ /* 0x000fe20000010807 */
[----:B------:R-:W-:Y:S01]  /*15330*/  SHF.R.U32.HI R252, RZ, 0x10, R185 ;  /* 0x00000010fffc7819 */ /* 0x000fe200000116b9 */
[----:B------:R-:W-:Y:S01]  /*15340*/  FFMA.FTZ R67, R67, c[0x0][0x23c], -R7 ;  /* 0x00008f0043437a23 */ /* 0x000fe20000010807 */
[----:B------:R-:W-:Y:S01]  /*15350*/  PRMT R146, R187, 0x5410, R146 ;  /* 0x00005410bb927816 */ /* 0x000fe20000000092 */
[--C-:B------:R-:W-:Y:S01]  /*15360*/  FFMA.FTZ R80, R80, c[0x0][0x23c], -R6.reuse ;  /* 0x00008f0050507a23 */ /* 0x100fe20000010806 */
[----:B------:R-:W-:Y:S01]  /*15370*/  LOP3.LUT R252, R252, 0xff, RZ, 0xc0, !PT ;  /* 0x000000fffcfc7812 */ /* 0x000fe200078ec0ff */
[----:B------:R-:W-:Y:S01]  /*15380*/  MUFU.EX2 R147, R147 ;  /* 0x0000009300937308 */ /* 0x000fe20000000800 */
[--C-:B------:R-:W-:Y:S02]  /*15390*/  FFMA.FTZ R81, R81, c[0x0][0x23c], -R6.reuse ;  /* 0x00008f0051517a23 */ /* 0x100fe40000010806 */
[--C-:B------:R-:W-:Y:S01]  /*153a0*/  FFMA.FTZ R72, R72, c[0x0][0x23c], -R6.reuse ;  /* 0x00008f0048487a23 */ /* 0x100fe20000010806 */
[----:B-1----:R-:W-:Y:S01]  /*153b0*/  F2FP.BF16.PACK_AB R170, R162, R11 ;  /* 0x0000000ba2aa723e */ /* 0x002fe200000010ff */
[----:B------:R-:W-:Y:S02]  /*153c0*/  FFMA.FTZ R73, R73, c[0x0][0x23c], -R6 ;  /* 0x00008f0049497a23 */ /* 0x000fe40000010806 */
[----:B------:R-:W-:Y:S01]  /*153d0*/  FFMA.FTZ R2, R181, R135, R2 ;  /* 0x00000087b5027223 */ /* 0x000fe20000010002 */
[----:B------:R-:W-:Y:S01]  /*153e0*/  LOP3.LUT R19, R19, R170, RZ, 0xc0, !PT ;  /* 0x000000aa13137212 */ /* 0x000fe200078ec0ff */
[----:B------:R-:W-:Y:S01]  /*153f0*/  FFMA.FTZ R3, R182, R15, R3 ;  /* 0x0000000fb6037223 */ /* 0x000fe20000010003 */
[----:B------:R-:W-:Y:S01]  /*15400*/  MUFU.EX2 R56, R56 ;  /* 0x0000003800387308 */ /* 0x000fe20000000800 */
[----:B------:R-:W-:Y:S01]  /*15410*/  LOP3.LUT R170, R176, 0xff, RZ, 0xc0, !PT ;  /* 0x000000ffb0aa7812 */ /* 0x000fe200078ec0ff */
[--C-:B------:R-:W-:Y:S02]  /*15420*/  FFMA.FTZ R96, R96, c[0x0][0x23c], -R6.reuse ;  /* 0x00008f0060607a23 */ /* 0x100fe40000010806 */
[C---:B--2---:R-:W-:Y:S02]  /*15430*/  FMUL.FTZ R206, R9.reuse, R206 ;  /* 0x000000ce09ce7220 */ /* 0x044fe40000410000 */
[C---:B------:R-:W-:Y:S02]  /*15440*/  FMUL.FTZ R207, R9.reuse, R207 ;  /* 0x000000cf09cf7220 */ /* 0x040fe40000410000 */
[C---:B------:R-:W-:Y:S02]  /*15450*/  FMUL.FTZ R202, R9.reuse, R202 ;  /* 0x000000ca09ca7220 */ /* 0x040fe40000410000 */
[----:B------:R-:W-:Y:S01]  /*15460*/  MUFU.EX2 R57, R57 ;  /* 0x0000003900397308 */ /* 0x000fe20000000800 */
[C---:B------:R-:W-:Y:S02]  /*15470*/  FMUL.FTZ R203, R9.reuse, R203 ;  /* 0x000000cb09cb7220 */ /* 0x040fe40000410000 */
[C---:B------:R-:W-:Y:S01]  /*15480*/  HMMA.16816.F32.BF16 R204, R16.reuse, R136, R204 ;  /* 0x0000008810cc723c */ /* 0x040fe200000418cc */
[C---:B------:R-:W-:Y:S02]  /*15490*/  FMUL.FTZ R198, R9.reuse, R198 ;  /* 0x000000c609c67220 */ /* 0x040fe40000410000 */
[C---:B------:R-:W-:Y:S02]  /*154a0*/  FMUL.FTZ R199, R9.reuse, R199 ;  /* 0x000000c709c77220 */ /* 0x040fe40000410000 */
[----:B------:R-:W-:Y:S02]  /*154b0*/  FMUL.FTZ R194, R9, R194 ;  /* 0x000000c209c27220 */ /* 0x000fe40000410000 */
[----:B------:R-:W-:Y:S01]  /*154c0*/  MUFU.EX2 R64, R64 ;  /* 0x0000004000407308 */ /* 0x000fe20000000800 */
[C---:B------:R-:W-:Y:S01]  /*154d0*/  HMMA.16816.F32.BF16 R200, R16.reuse, R138, R200 ;  /* 0x0000008a10c8723c */ /* 0x040fe200000418c8 */
[----:B------:R-:W-:Y:S03]  /*154e0*/  LOP3.LUT R137, R163, 0xffff, RZ, 0xc0, !PT ;  /* 0x0000ffffa3897812 */ /* 0x000fe600078ec0ff */
[----:B------:R-:W-:Y:S01]  /*154f0*/  FMUL.FTZ R195, R9, R195 ;  /* 0x000000c309c37220 */ /* 0x000fe20000410000 */
[----:B------:R-:W-:Y:S01]  /*15500*/  SHF.R.U32.HI R136, RZ, 0x8, R175 ;  /* 0x00000008ff887819 */ /* 0x000fe200000116af */
[--C-:B------:R-:W-:Y:S01]  /*15510*/  FFMA.FTZ R97, R97, c[0x0][0x23c], -R6.reuse ;  /* 0x00008f0061617a23 */ /* 0x100fe20000010806 */
[----:B------:R-:W-:Y:S01]  /*15520*/  LOP3.LUT R138, R28, 0xff, RZ, 0xc0, !PT ;  /* 0x000000ff1c8a7812 */ /* 0x000fe200078ec0ff */
[C---:B------:R-:W-:Y:S01]  /*15530*/  HMMA.16816.F32.BF16 R196, R16.reuse, R140, R196 ;  /* 0x0000008c10c4723c */ /* 0x040fe200000418c4 */
[----:B------:R-:W-:Y:S03]  /*15540*/  MUFU.EX2 R65, R65 ;  /* 0x0000004100417308 */ /* 0x000fe60000000800 */
[----:B------:R-:W-:Y:S01]  /*15550*/  LOP3.LUT R28, R20, 0xff, RZ, 0xc0, !PT ;  /* 0x000000ff141c7812 */ /* 0x000fe200078ec0ff */
[----:B------:R-:W-:Y:S01]  /*15560*/  FFMA.FTZ R139, R31, c[0x0][0x23c], -R5 ;  /* 0x00008f001f8b7a23 */ /* 0x000fe20000010805 */
[----:B------:R-:W-:Y:S01]  /*15570*/  SHF.R.U32.HI R31, RZ, 0x8, R137 ;  /* 0x00000008ff1f7819 */ /* 0x000fe20000011689 */
[----:B------:R-:W-:Y:S01]  /*15580*/  FFMA.FTZ R88, R88, c[0x0][0x23c], -R6 ;  /* 0x00008f0058587a23 */ /* 0x000fe20000010806 */
[----:B------:R-:W-:Y:S01]  /*15590*/  HMMA.16816.F32.BF16 R192, R16, R142, R192 ;  /* 0x0000008e10c0723c */ /* 0x000fe200000418c0 */
[----:B------:R-:W1:Y:S02]  /*155a0*/  LDSM.16.MT88.4 R16, [R240+0x4400] ;  /* 0x00440000f010783b */ /* 0x000e640000004200 */
[----:B------:R2:W-:Y:S01]  /*155b0*/  MUFU.EX2 R137, R139 ;  /* 0x0000008b00897308 */ /* 0x0005e20000000800 */
[----:B------:R-:W-:Y:S01]  /*155c0*/  PRMT R164, R164, 0x5410, R136 ;  /* 0x00005410a4a47816 */ /* 0x000fe20000000088 */
[----:B------:R-:W-:Y:S01]  /*155d0*/  FFMA.FTZ R89, R89, c[0x0][0x23c], -R6 ;  /* 0x00008f0059597a23 */ /* 0x000fe20000010806 */
[----:B------:R-:W-:Y:S01]  /*155e0*/  PRMT R228, R138, 0x5410, R21 ;  /* 0x000054108ae47816 */ /* 0x000fe20000000015 */
[----:B------:R-:W-:Y:S01]  /*155f0*/  FFMA.FTZ R138, R23, c[0x0][0x23c], -R5 ;  /* 0x00008f00178a7a23 */ /* 0x000fe20000010805 */
[----:B------:R-:W-:Y:S01]  /*15600*/  PRMT R175, R145, 0x5410, R144 ;  /* 0x0000541091af7816 */ /* 0x000fe20000000090 */
[----:B------:R-:W-:Y:S03]  /*15610*/  FFMA.FTZ R143, R24, c[0x0][0x23c], -R6 ;  /* 0x00008f00188f7a23 */ /* 0x000fe60000010806 */
[----:B------:R-:W-:Y:S01]  /*15620*/  PRMT R144, R188, 0x5410, R29 ;  /* 0x00005410bc907816 */ /* 0x000fe2000000001d */
[----:B------:R3:W-:Y:S01]  /*15630*/  MUFU.EX2 R136, R30 ;  /* 0x0000001e00887308 */ /* 0x0007e20000000800 */
[----:B------:R-:W-:Y:S01]  /*15640*/  LOP3.LUT R29, R163, 0xff, RZ, 0xc0, !PT ;  /* 0x000000ffa31d7812 */ /* 0x000fe200078ec0ff */
[--C-:B------:R-:W-:Y:S01]  /*15650*/  FFMA.FTZ R98, R98, c[0x0][0x23c], -R7.reuse ;  /* 0x00008f0062627a23 */ /* 0x100fe20000010807 */
[----:B------:R-:W-:Y:S01]  /*15660*/  F2FP.BF16.PACK_AB R23, R152, R151 ;  /* 0x000000979817723e */ /* 0x000fe200000010ff */
[----:B------:R-:W-:Y:S01]  /*15670*/  FFMA.FTZ R99, R99, c[0x0][0x23c], -R7 ;  /* 0x00008f0063637a23 */ /* 0x000fe20000010807 */
[----:B------:R-:W-:Y:S01]  /*15680*/  PRMT R177, R29, 0x5410, R31 ;  /* 0x000054101db17816 */ /* 0x000fe2000000001f */
[----:B------:R-:W-:Y:S01]  /*15690*/  FFMA.FTZ R4, R183, R9, R4 ;  /* 0x00000009b7047223 */ /* 0x000fe20000010004 */
[----:B------:R-:W-:Y:S01]  /*156a0*/  F2FP.BF16.PACK_AB R142, R154, R153 ;  /* 0x000000999a8e723e */ /* 0x000fe200000010ff */
[----:B------:R-:W-:Y:S01]  /*156b0*/  FADD.FTZ R161, R161, R2 ;  /* 0x00000002a1a17221 */ /* 0x000fe20000010000 */
[----:B------:R-:W-:Y:S01]  /*156c0*/  SHF.R.U32.HI R140, RZ, 0x10, R20 ;  /* 0x00000010ff8c7819 */ /* 0x000fe20000011614 */
[----:B------:R-:W-:Y:S01]  /*156d0*/  MUFU.EX2 R138, R138 ;  /* 0x0000008a008a7308 */ /* 0x000fe20000000800 */
[----:B------:R-:W-:Y:S02]  /*156e0*/  FADD.FTZ R14, R14, R3 ;  /* 0x000000030e0e7221 */ /* 0x000fe40000010000 */
[----:B------:R-:W-:Y:S01]  /*156f0*/  LOP3.LUT R140, R140, 0xff, RZ, 0xc0, !PT ;  /* 0x000000ff8c8c7812 */ /* 0x000fe200078ec0ff */
[----:B--2---:R-:W-:Y:S02]  /*15700*/  FFMA.FTZ R139, R22, c[0x0][0x23c], -R5 ;  /* 0x00008f00168b7a23 */ /* 0x004fe40000010805 */
[----:B------:R-:W-:Y:S02]  /*15710*/  IMAD.U32 R22, RZ, RZ, UR6 ;  /* 0x00000006ff167e24 */ /* 0x000fe4000f8e00ff */
[----:B------:R-:W-:Y:S02]  /*15720*/  FADD.FTZ R4, R10, R4 ;  /* 0x000000040a047221 */ /* 0x000fe40000010000 */
[----:B------:R-:W2:Y:S01]  /*15730*/  MUFU.EX2 R139, R139 ;  /* 0x0000008b008b7308 */ /* 0x000ea20000000800 */
[----:B------:R-:W-:Y:S01]  /*15740*/  LOP3.LUT R22, R245, UR33, R22, 0x96, !PT ;  /* 0x00000021f5167c12 */ /* 0x000fe2000f8e9616 */
[----:B------:R-:W-:Y:S01]  /*15750*/  FADD.FTZ R161, R157, R161 ;  /* 0x000000a19da17221 */ /* 0x000fe20000010000 */
[----:B---3--:R-:W-:Y:S01]  /*15760*/  LOP3.LUT R30, R20, 0xffff, RZ, 0xc0, !PT ;  /* 0x0000ffff141e7812 */ /* 0x008fe200078ec0ff */
[----:B------:R-:W-:Y:S01]  /*15770*/  FADD.FTZ R159, R159, R14 ;  /* 0x0000000e9f9f7221 */ /* 0x000fe20000010000 */
[----:B------:R-:W-:Y:S01]  /*15780*/  SHF.R.U32.HI R20, RZ, 0x18, R20 ;  /* 0x00000018ff147819 */ /* 0x000fe20000011614 */
[----:B------:R-:W-:Y:S01]  /*15790*/  IMAD.WIDE.U32 R178, R22, -0x326172a9, RZ ;  /* 0xcd9e8d5716b27825 */ /* 0x000fe200078e00ff */
[----:B------:R-:W-:Y:S01]  /*157a0*/  SHF.R.U32.HI R30, RZ, 0x8, R30 ;  /* 0x00000008ff1e7819 */ /* 0x000fe2000001161e */
[--C-:B------:R-:W-:Y:S02]  /*157b0*/  HSET2.LE.AND R22, R164, R189.reuse, PT ;  /* 0x000000bda4167233 */ /* 0x100fe40003803000 */
[----:B------:R-:W-:Y:S01]  /*157c0*/  MUFU.EX2 R143, R143 ;  /* 0x0000008f008f7308 */ /* 0x000fe20000000800 */
[----:B------:R-:W-:Y:S01]  /*157d0*/  PRMT R140, R140, 0x5410, R20 ;  /* 0x000054108c8c7816 */ /* 0x000fe20000000014 */
[----:B------:R-:W-:Y:S01]  /*157e0*/  FFMA.FTZ R164, R27, c[0x0][0x23c], -R7 ;  /* 0x00008f001ba47a23 */ /* 0x000fe20000010807 */
[----:B------:R-:W-:Y:S01]  /*157f0*/  PRMT R21, R28, 0x5410, R30 ;  /* 0x000054101c157816 */ /* 0x000fe2000000001e */
[----:B------:R-:W-:Y:S01]  /*15800*/  FADD.FTZ R4, R11, R4 ;  /* 0x000000040b047221 */ /* 0x000fe20000010000 */
[----:B------:R-:W3:Y:S01]  /*15810*/  LDSM.16.MT88.4 R28, [R231+0x4400] ;  /* 0x00440000e71c783b */ /* 0x000ee20000004200 */
[----:B------:R-:W-:Y:S01]  /*15820*/  LOP3.LUT R141, R179, UR17, R242, 0x96, !PT ;  /* 0x00000011b38d7c12 */ /* 0x000fe2000f8e96f2 */
[----:B------:R-:W-:Y:S01]  /*15830*/  FADD.FTZ R161, R158, R161 ;  /* 0x000000a19ea17221 */ /* 0x000fe20000010000 */
[----:B------:R-:W-:Y:S01]  /*15840*/  LOP3.LUT R22, R22, R23, RZ, 0xc0, !PT ;  /* 0x0000001716167212 */ /* 0x000fe200078ec0ff */
[--C-:B------:R-:W-:Y:S01]  /*15850*/  HSET2.LE.AND R23, R144, R189.reuse, PT ;  /* 0x000000bd90177233 */ /* 0x100fe20003803000 */
[----:B------:R-:W-:Y:S01]  /*15860*/  MUFU.EX2 R164, R164 ;  /* 0x000000a400a47308 */ /* 0x000fe20000000800 */
[----:B------:R-:W-:Y:S01]  /*15870*/  IMAD.WIDE.U32 R234, R141, -0x2daee0ad, RZ ;  /* 0xd2511f538dea7825 */ /* 0x000fe200078e00ff */
[----:B------:R-:W-:Y:S02]  /*15880*/  LOP3.LUT R20, R169, UR15, R178, 0x96, !PT ;  /* 0x0000000fa9147c12 */ /* 0x000fe4000f8e96b2 */
[----:B--2---:R-:W-:Y:S01]  /*15890*/  F2FP.BF16.PACK_AB R24, R138, R139 ;  /* 0x0000008b8a18723e */ /* 0x004fe200000010ff */
[----:B------:R-:W-:Y:S01]  /*158a0*/  FADD.FTZ R159, R160, R159 ;  /* 0x0000009fa09f7221 */ /* 0x000fe20000010000 */
[----:B------:R-:W-:Y:S01]  /*158b0*/  LOP3.LUT R145, R235, UR14, R226, 0x96, !PT ;  /* 0x0000000eeb917c12 */ /* 0x000fe2000f8e96e2 */
[----:B------:R-:W-:Y:S01]  /*158c0*/  IMAD.WIDE.U32 R232, R20, -0x2daee0ad, RZ ;  /* 0xd2511f5314e87825 */ /* 0x000fe200078e00ff */
[--C-:B------:R-:W-:Y:S01]  /*158d0*/  HSET2.LE.AND R20, R21, R189.reuse, PT ;  /* 0x000000bd15147233 */ /* 0x100fe20003803000 */
[----:B------:R-:W-:Y:S01]  /*158e0*/  F2FP.BF16.PACK_AB R21, R137, R136 ;  /* 0x000000888915723e */ /* 0x000fe200000010ff */
[----:B------:R-:W-:Y:S01]  /*158f0*/  MUFU.EX2 R48, R48 ;  /* 0x0000003000307308 */ /* 0x000fe20000000800 */
[----:B------:R-:W-:Y:S01]  /*15900*/  IMAD.WIDE.U32 R144, R145, -0x326172a9, RZ ;  /* 0xcd9e8d5791907825 */ /* 0x000fe200078e00ff */
[----:B------:R-:W-:Y:S02]  /*15910*/  LOP3.LUT R141, R233, UR12, R234, 0x96, !PT ;  /* 0x0000000ce98d7c12 */ /* 0x000fe4000f8e96ea */
[----:B------:R-:W-:Y:S01]  /*15920*/  LOP3.LUT R23, R23, R21, RZ, 0xc0, !PT ;  /* 0x0000001517177212 */ /* 0x000fe200078ec0ff */
[--C-:B------:R-:W-:Y:S01]  /*15930*/  HSET2.LE.AND R21, R140, R189.reuse, PT ;  /* 0x000000bd8c157233 */ /* 0x100fe20003803000 */
[----:B------:R-:W-:Y:S01]  /*15940*/  LOP3.LUT R20, R20, R142, RZ, 0xc0, !PT ;  /* 0x0000008e14147212 */ /* 0x000fe200078ec0ff */
[--C-:B------:R-:W-:Y:S02]  /*15950*/  FFMA.FTZ R140, R25, c[0x0][0x23c], -R6.reuse ;  /* 0x00008f00198c7a23 */ /* 0x100fe40000010806 */
[----:B------:R-:W-:Y:S01]  /*15960*/  FFMA.FTZ R142, R32, c[0x0][0x23c], -R6 ;  /* 0x00008f00208e7a23 */ /* 0x000fe20000010806 */
[----:B------:R-:W-:Y:S01]  /*15970*/  MUFU.EX2 R49, R49 ;  /* 0x0000003100317308 */ /* 0x000fe20000000800 */
[----:B------:R-:W-:Y:S01]  /*15980*/  LOP3.LUT R21, R21, R24, RZ, 0xc0, !PT ;  /* 0x0000001815157212 */ /* 0x000fe200078ec0ff */
[----:B------:R-:W-:Y:S01]  /*15990*/  FADD.FTZ R162, R162, R4 ;  /* 0x00000004a2a27221 */ /* 0x000fe20000010000 */
[----:B------:R-:W-:Y:S01]  /*159a0*/  LOP3.LUT R24, R145, UR13, R168, 0x96, !PT ;  /* 0x0000000d91187c12 */ /* 0x000fe2000f8e96a8 */
[----:B------:R-:W-:Y:S02]  /*159b0*/  FFMA.FTZ R145, R35, c[0x0][0x23c], -R7 ;  /* 0x00008f0023917a23 */ /* 0x000fe40000010807 */
[----:B------:R-:W-:Y:S02]  /*159c0*/  FADD.FTZ R161, R139, R161 ;  /* 0x000000a18ba17221 */ /* 0x000fe40000010000 */
[----:B------:R-:W-:Y:S01]  /*159d0*/  IMAD.WIDE.U32 R234, R24, -0x2daee0ad, RZ ;  /* 0xd2511f5318ea7825 */ /* 0x000fe200078e00ff */
[C---:B-1----:R-:W-:Y:S01]  /*159e0*/  HMMA.16816.F32.BF16 R208, R20.reuse, R18, R208 ;  /* 0x0000001214d0723c */ /* 0x042fe200000418d0 */
[----:B------:R-:W-:Y:S02]  /*159f0*/  MUFU.EX2 R140, R140 ;  /* 0x0000008c008c7308 */ /* 0x000fe40000000800 */
[----:B------:R-:W-:Y:S01]  /*15a00*/  FADD.FTZ R154, R154, R148 ;  /* 0x000000949a9a7221 */ /* 0x000fe20000010000 */
[----:B------:R-:W-:Y:S01]  /*15a10*/  LOP3.LUT R24, R235, UR10, R232, 0x96, !PT ;  /* 0x0000000aeb187c12 */ /* 0x000fe2000f8e96e8 */
[----:B------:R-:W-:Y:S03]  /*15a20*/  IMAD.WIDE.U32 R232, R141, -0x326172a9, RZ ;  /* 0xcd9e8d578de87825 */ /* 0x000fe600078e00ff */
[C---:B---3--:R-:W-:Y:S01]  /*15a30*/  HMMA.16816.F32.BF16 R216, R20.reuse, R30, R216 ;  /* 0x0000001e14d8723c */ /* 0x048fe200000418d8 */
[----:B------:R-:W-:Y:S02]  /*15a40*/  FFMA.FTZ R141, R33, c[0x0][0x23c], -R6 ;  /* 0x00008f00218d7a23 */ /* 0x000fe40000010806 */
[----:B------:R-:W-:Y:S01]  /*15a50*/  MUFU.EX2 R142, R142 ;  /* 0x0000008e008e7308 */ /* 0x000fe20000000800 */
[----:B------:R-:W-:Y:S01]  /*15a60*/  LOP3.LUT R32, R233, UR11, R144, 0x96, !PT ;  /* 0x0000000be9207c12 */ /* 0x000fe2000f8e9690 */
[----:B------:R-:W-:Y:S02]  /*15a70*/  FFMA.FTZ R144, R26, c[0x0][0x23c], -R7 ;  /* 0x00008f001a907a23 */ /* 0x000fe40000010807 */
[----:B------:R-:W-:Y:S01]  /*15a80*/  FADD.FTZ R161, R138, R161 ;  /* 0x000000a18aa17221 */ /* 0x000fe20000010000 */
[C---:B------:R-:W-:Y:S01]  /*15a90*/  HMMA.16816.F32.BF16 R220, R20.reuse, R28, R220 ;  /* 0x0000001c14dc723c */ /* 0x040fe200000418dc */
[----:B------:R-:W-:Y:S04]  /*15aa0*/  IMAD.WIDE.U32 R32, R32, -0x2daee0ad, RZ ;  /* 0xd2511f5320207825 */ /* 0x000fe800078e00ff */
[----:B------:R-:W1:Y:S01]  /*15ab0*/  MUFU.EX2 R144, R144 ;  /* 0x0000009000907308 */ /* 0x000e620000000800 */
[----:B------:R-:W-:Y:S01]  /*15ac0*/  LOP3.LUT R25, R33, UR8, R234, 0x96, !PT ;  /* 0x0000000821197c12 */ /* 0x000fe2000f8e96ea */
[----:B------:R-:W-:Y:S01]  /*15ad0*/  FADD.FTZ R154, R151, R154 ;  /* 0x0000009a979a7221 */ /* 0x000fe20000010000 */
[----:B------:R-:W-:Y:S01]  /*15ae0*/  SHF.R.U32.HI R33, RZ, 0x18, R163 ;  /* 0x00000018ff217819 */ /* 0x000fe200000116a3 */
[----:B------:R-:W-:Y:S01]  /*15af0*/  HMMA.16816.F32.BF16 R212, R20, R16, R212 ;  /* 0x0000001014d4723c */ /* 0x000fe200000418d4 */
[----:B------:R2:W5:Y:S02]  /*15b00*/  LDL.LU.64 R234, [R1+0x20] ;  /* 0x0000200001ea7983 */ /* 0x0005640000300a00 */
[----:B------:R-:W-:Y:S02]  /*15b10*/  FADD.FTZ R161, R136, R161 ;  /* 0x000000a188a17221 */ /* 0x000fe40000010000 */
[----:B------:R-:W-:Y:S01]  /*15b20*/  FADD.FTZ R152, R152, R154 ;  /* 0x0000009a98987221 */ /* 0x000fe20000010000 */
[----:B------:R-:W-:Y:S01]  /*15b30*/  MUFU.EX2 R145, R145 ;  /* 0x0000009100917308 */ /* 0x000fe20000000800 */
[----:B------:R-:W-:Y:S01]  /*15b40*/  SHF.R.U32.HI R22, RZ, 0x10, R163 ;  /* 0x00000010ff167819 */ /* 0x000fe200000116a3 */
[----:B------:R-:W-:Y:S04]  /*15b50*/  IMAD.MOV.U32 R21, RZ, RZ, R233 ;  /* 0x000000ffff157224 */ /* 0x000fe800078e00e9 */
[----:B------:R-:W-:Y:S01]  /*15b60*/  LOP3.LUT R22, R22, 0xff, RZ, 0xc0, !PT ;  /* 0x000000ff16167812 */ /* 0x000fe200078ec0ff */
[----:B------:R-:W-:Y:S02]  /*15b70*/  IMAD.MOV.U32 R20, RZ, RZ, R232 ;  /* 0x000000ffff147224 */ /* 0x000fe400078e00e8 */
[----:B------:R-:W-:Y:S01]  /*15b80*/  IMAD.MOV.U32 R27, RZ, RZ, R21 ;  /* 0x000000ffff1b7224 */ /* 0x000fe200078e0015 */
[C---:B------:R-:W-:Y:S01]  /*15b90*/  LOP3.LUT R21, R185.reuse, 0xffff, RZ, 0xc0, !PT ;  /* 0x0000ffffb9157812 */ /* 0x040fe200078ec0ff */
[----:B------:R-:W3:Y:S01]  /*15ba0*/  MUFU.EX2 R141, R141 ;  /* 0x0000008d008d7308 */ /* 0x000ee20000000800 */
[----:B------:R-:W-:Y:S01]  /*15bb0*/  PRMT R33, R22, 0x5410, R33 ;  /* 0x0000541016217816 */ /* 0x000fe20000000021 */
[----:B------:R-:W-:Y:S01]  /*15bc0*/  IMAD.WIDE.U32 R232, R24, -0x326172a9, RZ ;  /* 0xcd9e8d5718e87825 */ /* 0x000fe200078e00ff */
[----:B------:R-:W-:Y:S02]  /*15bd0*/  SHF.R.U32.HI R21, RZ, 0x8, R21 ;  /* 0x00000008ff157819 */ /* 0x000fe40000011615 */
[----:B------:R-:W-:Y:S01]  /*15be0*/  SHF.R.U32.HI R22, RZ, 0x10, R171 ;  /* 0x00000010ff167819 */ /* 0x000fe200000116ab */
[----:B------:R-:W-:Y:S01]  /*15bf0*/  IMAD.MOV.U32 R26, RZ, RZ, R20 ;  /* 0x000000ffff1a7224 */ /* 0x000fe200078e0014 */
[----:B------:R-:W-:Y:S01]  /*15c00*/  LOP3.LUT R20, R185, 0xff, RZ, 0xc0, !PT ;  /* 0x000000ffb9147812 */ /* 0x000fe200078ec0ff */
[----:B------:R-:W-:Y:S01]  /*15c10*/  IMAD.MOV.U32 R34, RZ, RZ, R232 ;  /* 0x000000ffff227224 */ /* 0x000fe200078e00e8 */
[----:B------:R-:W-:Y:S01]  /*15c20*/  LOP3.LUT R22, R22, 0xff, RZ, 0xc0, !PT ;  /* 0x000000ff16167812 */ /* 0x000fe200078ec0ff */
[----:B------:R-:W-:Y:S01]  /*15c30*/  IMAD.MOV.U32 R35, RZ, RZ, R233 ;  /* 0x000000ffff237224 */ /* 0x000fe200078e00e9 */
[----:B------:R-:W-:Y:S01]  /*15c40*/  PRMT R176, R20, 0x5410, R21 ;  /* 0x0000541014b07816 */ /* 0x000fe20000000015 */
[--C-:B------:R-:W-:Y:S01]  /*15c50*/  HSET2.LE.AND R33, R33, R189.reuse, PT ;  /* 0x000000bd21217233 */ /* 0x100fe20003803000 */
[----:B------:R-:W-:Y:S01]  /*15c60*/  LOP3.LUT R21, R171, 0xffff, RZ, 0xc0, !PT ;  /* 0x0000ffffab157812 */ /* 0x000fe200078ec0ff */
[--C-:B------:R-:W-:Y:S01]  /*15c70*/  HSET2.LE.AND R35, R165, R189.reuse, PT ;  /* 0x000000bda5237233 */ /* 0x100fe20003803000 */
[----:B------:R-:W-:Y:S01]  /*15c80*/  LOP3.LUT R24, R233, UR9, R26, 0x96, !PT ;  /* 0x00000009e9187c12 */ /* 0x000fe2000f8e961a */
[----:B------:R-:W-:Y:S01]  /*15c90*/  IMAD.WIDE.U32 R26, R25, -0x326172a9, RZ ;  /* 0xcd9e8d57191a7825 */ /* 0x000fe200078e00ff */
[----:B------:R-:W-:Y:S01]  /*15ca0*/  LOP3.LUT R20, R171, 0xff, RZ, 0xc0, !PT ;  /* 0x000000ffab147812 */ /* 0x000fe200078ec0ff */
[----:B------:R2:W5:Y:S01]  /*15cb0*/  LDL.LU.64 R232, [R1+0x18] ;  /* 0x0000180001e87983 */ /* 0x0005620000300a00 */
[----:B------:R-:W-:Y:S01]  /*15cc0*/  SHF.R.U32.HI R21, RZ, 0x8, R21 ;  /* 0x00000008ff157819 */ /* 0x000fe20000011615 */
[----:B------:R-:W-:Y:S01]  /*15cd0*/  MUFU.EX2 R66, R66 ;  /* 0x0000004200427308 */ /* 0x000fe20000000800 */
[----:B------:R-:W-:Y:S01]  /*15ce0*/  SHF.R.U32.HI R171, RZ, 0x18, R171 ;  /* 0x00000018ffab7819 */ /* 0x000fe200000116ab */
[----:B------:R-:W-:Y:S01]  /*15cf0*/  FFMA.FTZ R165, R40, c[0x0][0x23c], -R6 ;  /* 0x00008f0028a57a23 */ /* 0x000fe20000010806 */
[----:B------:R-:W-:Y:S01]  /*15d00*/  LOP3.LUT R23, R26, 0xffff, RZ, 0xc0, !PT ;  /* 0x0000ffff1a177812 */ /* 0x000fe200078ec0ff */
[----:B------:R-:W-:Y:S01]  /*15d10*/  FFMA.FTZ R163, R39, c[0x0][0x23c], -R5 ;  /* 0x00008f0027a37a23 */ /* 0x000fe20000010805 */
[----:B------:R-:W-:Y:S01]  /*15d20*/  PRMT R20, R20, 0x5410, R21 ;  /* 0x0000541014147816 */ /* 0x000fe20000000015 */
[----:B-1----:R-:W-:Y:S01]  /*15d30*/  FADD.FTZ R162, R144, R162 ;  /* 0x000000a290a27221 */ /* 0x002fe20000010000 */
[----:B------:R-:W-:Y:S01]  /*15d40*/  PRMT R21, R22, 0x5410, R171 ;  /* 0x0000541016157816 */ /* 0x000fe200000000ab */
[----:B------:R-:W-:Y:S01]  /*15d50*/  FADD.FTZ R161, R137, R161 ;  /* 0x000000a189a17221 */ /* 0x000fe20000010000 */
[----:B------:R-:W-:Y:S01]  /*15d60*/  LOP3.LUT R188, R26, 0xff, RZ, 0xc0, !PT ;  /* 0x000000ff1abc7812 */ /* 0x000fe200078ec0ff */
[----:B------:R-:W-:Y:S01]  /*15d70*/  MUFU.EX2 R163, R163 ;  /* 0x000000a300a37308 */ /* 0x000fe20000000800 */
[----:B------:R-:W-:Y:S01]  /*15d80*/  SHF.R.U32.HI R23, RZ, 0x8, R23 ;  /* 0x00000008ff177819 */ /* 0x000fe20000011617 */
[--C-:B------:R-:W-:Y:S01]  /*15d90*/  HSET2.LE.AND R20, R20, R189.reuse, PT ;  /* 0x000000bd14147233 */ /* 0x100fe20003803000 */
[----:B------:R-:W-:Y:S01]  /*15da0*/  F2FP.BF16.PACK_AB R22, R140, R143 ;  /* 0x0000008f8c16723e */ /* 0x000fe200000010ff */
[--C-:B------:R-:W-:Y:S01]  /*15db0*/  HSET2.LE.AND R21, R21, R189.reuse, PT ;  /* 0x000000bd15157233 */ /* 0x100fe20003803000 */
[----:B------:R-:W-:Y:S01]  /*15dc0*/  PRMT R188, R188, 0x5410, R23 ;  /* 0x00005410bcbc7816 */ /* 0x000fe20000000017 */
[----:B------:R-:W-:Y:S01]  /*15dd0*/  FADD.FTZ R143, R143, R159 ;  /* 0x0000009f8f8f7221 */ /* 0x000fe20000010000 */
[C---:B------:R-:W-:Y:S01]  /*15de0*/  F2FP.BF16.PACK_AB R23, R164.reuse, R144 ;  /* 0x00000090a417723e */ /* 0x040fe200000010ff */
[----:B------:R-:W-:Y:S01]  /*15df0*/  FADD.FTZ R164, R164, R162 ;  /* 0x000000a2a4a47221 */ /* 0x000fe20000010000 */
[----:B------:R-:W-:Y:S01]  /*15e00*/  SHF.R.U32.HI R185, RZ, 0x18, R185 ;  /* 0x00000018ffb97819 */ /* 0x000fe200000116b9 */
[----:B------:R-:W1:Y:S01]  /*15e10*/  MUFU.EX2 R165, R165 ;  /* 0x000000a500a57308 */ /* 0x000e620000000800 */
[----:B------:R-:W-:Y:S01]  /*15e20*/  LOP3.LUT R20, R20, R22, RZ, 0xc0, !PT ;  /* 0x0000001614147212 */ /* 0x000fe200078ec0ff */
[--C-:B------:R-:W-:Y:S01]  /*15e30*/  HSET2.LE.AND R22, R146, R189.reuse, PT ;  /* 0x000000bd92167233 */ /* 0x100fe20003803000 */
[----:B------:R-:W-:Y:S01]  /*15e40*/  LOP3.LUT R21, R21, R23, RZ, 0xc0, !PT ;  /* 0x0000001715157212 */ /* 0x000fe200078ec0ff */
[--C-:B------:R-:W-:Y:S01]  /*15e50*/  HSET2.LE.AND R23, R228, R189.reuse, PT ;  /* 0x000000bde4177233 */ /* 0x100fe20003803000 */
[----:B------:R-:W-:Y:S01]  /*15e60*/  PRMT R252, R252, 0x5410, R185 ;  /* 0x00005410fcfc7816 */ /* 0x000fe200000000b9 */
[----:B------:R-:W-:Y:S01]  /*15e70*/  FADD.FTZ R143, R140, R143 ;  /* 0x0000008f8c8f7221 */ /* 0x000fe20000010000 */
[----:B------:R-:W-:Y:S01]  /*15e80*/  LOP3.LUT R187, R27, UR19, R34, 0x96, !PT ;  /* 0x000000131bbb7c12 */ /* 0x000fe2000f8e9622 */
[--C-:B------:R-:W-:Y:S01]  /*15e90*/  HSET2.LE.AND R34, R241, R189.reuse, PT ;  /* 0x000000bdf1227233 */ /* 0x100fe20003803000 */
[--C-:B------:R-:W-:Y:S01]  /*15ea0*/  SHF.R.U32.HI R25, RZ, 0x10, R26.reuse ;  /* 0x00000010ff197819 */ /* 0x100fe2000001161a */
[----:B------:R-:W4:Y:S01]  /*15eb0*/  MUFU.EX2 R146, R38 ;  /* 0x0000002600927308 */ /* 0x000f220000000800 */
[----:B------:R-:W-:Y:S01]  /*15ec0*/  SHF.R.U32.HI R185, RZ, 0x18, R26 ;  /* 0x00000018ffb97819 */ /* 0x000fe2000001161a */
[----:B------:R-:W-:Y:S01]  /*15ed0*/  FADD.FTZ R164, R147, R164 ;  /* 0x000000a493a47221 */ /* 0x000fe20000010000 */
[----:B---3--:R-:W-:Y:S01]  /*15ee0*/  F2FP.BF16.PACK_AB R26, R141, R142 ;  /* 0x0000008e8d1a723e */ /* 0x008fe200000010ff */
[----:B------:R-:W-:Y:S01]  /*15ef0*/  FADD.FTZ R142, R142, R143 ;  /* 0x0000008f8e8e7221 */ /* 0x000fe20000010000 */
[C---:B------:R-:W-:Y:S01]  /*15f00*/  F2FP.BF16.PACK_AB R27, R145.reuse, R147 ;  /* 0x00000093911b723e */ /* 0x040fe200000010ff */
[----:B------:R-:W-:Y:S01]  /*15f10*/  FADD.FTZ R164, R145, R164 ;  /* 0x000000a491a47221 */ /* 0x000fe20000010000 */
[----:B------:R-:W-:Y:S01]  /*15f20*/  LOP3.LUT R22, R22, R26, RZ, 0xc0, !PT ;  /* 0x0000001a16167212 */ /* 0x000fe200078ec0ff */
[----:B------:R-:W-:Y:S01]  /*15f30*/  FADD.FTZ R142, R141, R142 ;  /* 0x0000008e8d8e7221 */ /* 0x000fe20000010000 */
[----:B------:R-:W-:Y:S01]  /*15f40*/  LOP3.LUT R23, R23, R27, RZ, 0xc0, !PT ;  /* 0x0000001b17177212 */ /* 0x000fe200078ec0ff */
[----:B------:R-:W-:Y:S01]  /*15f50*/  MUFU.EX2 R67, R67 ;  /* 0x0000004300437308 */ /* 0x000fe20000000800 */
[----:B------:R-:W-:Y:S01]  /*15f60*/  LOP3.LUT R25, R25, 0xff, RZ, 0xc0, !PT ;  /* 0x000000ff19197812 */ /* 0x000fe200078ec0ff */
[----:B------:R-:W-:Y:S01]  /*15f70*/  FADD.FTZ R152, R155, R152 ;  /* 0x000000989b987221 */ /* 0x000fe20000010000 */
[----:B------:R-:W-:Y:S01]  /*15f80*/  SHF.R.U32.HI R26, RZ, 0x8, R250 ;  /* 0x00000008ff1a7819 */ /* 0x000fe200000116fa */
[----:B-1----:R-:W-:Y:S01]  /*15f90*/  FADD.FTZ R142, R165, R142 ;  /* 0x0000008ea58e7221 */ /* 0x002fe20000010000 */
[----:B------:R-:W-:Y:S01]  /*15fa0*/  PRMT R185, R25, 0x5410, R185 ;  /* 0x0000541019b97816 */ /* 0x000fe200000000b9 */
[C---:B------:R-:W-:Y:S01]  /*15fb0*/  HMMA.16816.F32.BF16 R204, R20.reuse, R28, R204 ;  /* 0x0000001c14cc723c */ /* 0x040fe200000418cc */
[----:B------:R-:W-:Y:S01]  /*15fc0*/  LOP3.LUT R25, R251, 0xff, RZ, 0xc0, !PT ;  /* 0x000000fffb197812 */ /* 0x000fe200078ec0ff */
[----:B------:R-:W-:Y:S01]  /*15fd0*/  IMAD.WIDE.U32 R250, R24, -0x2daee0ad, RZ ;  /* 0xd2511f5318fa7825 */ /* 0x000fe200078e00ff */
[----:B------:R-:W-:Y:S01]  /*15fe0*/  PRMT R249, R249, 0x5410, R26 ;  /* 0x00005410f9f97816 */ /* 0x000fe2000000001a */
[----:B------:R-:W-:Y:S01]  /*15ff0*/  MUFU.EX2 R58, R58 ;  /* 0x0000003a003a7308 */ /* 0x000fe20000000800 */
[----:B------:R-:W-:Y:S01]  /*16000*/  PRMT R248, R25, 0x5410, R248 ;  /* 0x0000541019f87816 */ /* 0x000fe200000000f8 */
[C---:B------:R-:W-:Y:S01]  /*16010*/  FADD.FTZ R152, R156.reuse, R152 ;  /* 0x000000989c987221 */ /* 0x040fe20000010000 */
[----:B------:R-:W-:Y:S01]  /*16020*/  LOP3.LUT R171, R251, UR18, R32, 0x96, !PT ;  /* 0x00000012fbab7c12 */ /* 0x000fe2000f8e9620 */
[--C-:B------:R-:W-:Y:S01]  /*16030*/  HSET2.LE.AND R32, R177, R189.reuse, PT ;  /* 0x000000bdb1207233 */ /* 0x100fe20003803000 */
[----:B------:R-:W-:Y:S01]  /*16040*/  F2FP.BF16.PACK_AB R29, R45, R44 ;  /* 0x0000002c2d1d723e */ /* 0x000fe200000010ff */
[----:B------:R-:W1:Y:S01]  /*16050*/  LDSM.16.MT88.4 R24, [R231+0x4800] ;  /* 0x00480000e718783b */ /* 0x000e620000004200 */
[C---:B------:R-:W-:Y:S01]  /*16060*/  HMMA.16816.F32.BF16 R200, R20.reuse, R30, R200 ;  /* 0x0000001e14c8723c */ /* 0x040fe200000418c8 */
[----:B------:R-:W-:Y:S01]  /*16070*/  F2FP.BF16.PACK_AB R28, R156, R155 ;  /* 0x0000009b9c1c723e */ /* 0x000fe200000010ff */
[----:B------:R-:W-:Y:S01]  /*16080*/  FFMA.FTZ R177, R103, c[0x0][0x23c], -R5 ;  /* 0x00008f0067b17a23 */ /* 0x000fe20000010805 */
[----:B------:R-:W-:Y:S01]  /*16090*/  LOP3.LUT R34, R34, R29, RZ, 0xc0, !PT ;  /* 0x0000001d22227212 */ /* 0x000fe200078ec0ff */
[----:B------:R-:W-:Y:S01]  /*160a0*/  MUFU.EX2 R59, R59 ;  /* 0x0000003b003b7308 */ /* 0x000fe20000000800 */
[----:B------:R-:W-:Y:S01]  /*160b0*/  LOP3.LUT R32, R32, R28, RZ, 0xc0, !PT ;  /* 0x0000001c20207212 */ /* 0x000fe200078ec0ff */
[----:B----4-:R-:W-:Y:S01]  /*160c0*/  FADD.FTZ R161, R146, R161 ;  /* 0x000000a192a17221 */ /* 0x010fe20000010000 */
[----:B------:R-:W-:Y:S01]  /*160d0*/  LOP3.LUT R38, R179, UR17, R224, 0x96, !PT ;  /* 0x00000011b3267c12 */ /* 0x000fe2000f8e96e0 */
[----:B------:R-:W3:Y:S01]  /*160e0*/  LDSM.16.MT88.4 R28, [R240+0x4800] ;  /* 0x00480000f01c783b */ /* 0x000ee20000004200 */
[----:B------:R-:W-:Y:S01]  /*160f0*/  LOP3.LUT R39, R167, UR15, R178, 0x96, !PT ;  /* 0x0000000fa7277c12 */ /* 0x000fe2000f8e96b2 */
[C---:B------:R-:W-:Y:S02]  /*16100*/  HMMA.16816.F32.BF16 R192, R20.reuse, R18, R192 ;  /* 0x0000001214c0723c */ /* 0x040fe400000418c0 */
[----:B------:R-:W-:Y:S01]  /*16110*/  LOP3.LUT R35, R35, R117, RZ, 0xc0, !PT ;  /* 0x0000007523237212 */ /* 0x000fe200078ec0ff */
[----:B------:R-:W-:Y:S01]  /*16120*/  IMAD.WIDE.U32 R228, R38, -0x2daee0ad, RZ ;  /* 0xd2511f5326e47825 */ /* 0x000fe200078e00ff */
[----:B------:R-:W-:Y:S01]  /*16130*/  F2FP.BF16.PACK_AB R117, R53, R52 ;  /* 0x000000343575723e */ /* 0x000fe200000010ff */
[----:B------:R-:W-:Y:S02]  /*16140*/  MUFU.EX2 R80, R80 ;  /* 0x0000005000507308 */ /* 0x000fe40000000800 */
[----:B------:R-:W-:Y:S01]  /*16150*/  IMAD.WIDE.U32 R178, R39, -0x2daee0ad, RZ ;  /* 0xd2511f5327b27825 */ /* 0x000fe200078e00ff */
[----:B------:R-:W-:Y:S01]  /*16160*/  LOP3.LUT R39, R229, UR14, R190, 0x96, !PT ;  /* 0x0000000ee5277c12 */ /* 0x000fe2000f8e96be */
[----:B------:R-:W-:Y:S03]  /*16170*/  HMMA.16816.F32.BF16 R196, R20, R16, R196 ;  /* 0x0000001014c4723c */ /* 0x000fe600000418c4 */
[----:B------:R-:W-:Y:S01]  /*16180*/  LOP3.LUT R38, R179, UR12, R228, 0x96, !PT ;  /* 0x0000000cb3267c12 */ /* 0x000fe2000f8e96e4 */
[C---:B------:R-:W-:Y:S02]  /*16190*/  FADD.FTZ R161, R163.reuse, R161 ;  /* 0x000000a1a3a17221 */ /* 0x040fe40000010000 */
[----:B------:R-:W-:Y:S01]  /*161a0*/  MUFU.EX2 R82, R82 ;  /* 0x0000005200527308 */ /* 0x000fe20000000800 */
[----:B------:R-:W-:Y:S01]  /*161b0*/  F2FP.BF16.PACK_AB R16, R163, R146 ;  /* 0x00000092a310723e */ /* 0x000fe200000010ff */
[--C-:B------:R-:W-:Y:S01]  /*161c0*/  HSET2.LE.AND R22, R249, R189.reuse, PT ;  /* 0x000000bdf9167233 */ /* 0x100fe20003803000 */
[--C-:B------:R-:W-:Y:S03]  /*161d0*/  SHF.R.U32.HI R21, RZ, 0x10, R37.reuse ;  /* 0x00000010ff157819 */ /* 0x100fe60000011625 */
[----:B------:R-:W-:Y:S01]  /*161e0*/  LOP3.LUT R33, R33, R16, RZ, 0xc0, !PT ;  /* 0x0000001021217212 */ /* 0x000fe200078ec0ff */
[--C-:B------:R-:W-:Y:S01]  /*161f0*/  HSET2.LE.AND R23, R248, R189.reuse, PT ;  /* 0x000000bdf8177233 */ /* 0x100fe20003803000 */
[----:B------:R-:W-:Y:S01]  /*16200*/  LOP3.LUT R16, R37, 0xffff, RZ, 0xc0, !PT ;  /* 0x0000ffff25107812 */ /* 0x000fe200078ec0ff */
[----:B------:R-:W-:Y:S01]  /*16210*/  IMAD.WIDE.U32 R248, R39, -0x326172a9, RZ ;  /* 0xcd9e8d5727f87825 */ /* 0x000fe200078e00ff */
[----:B------:R-:W-:Y:S01]  /*16220*/  LOP3.LUT R20, R37, 0xff, RZ, 0xc0, !PT ;  /* 0x000000ff25147812 */ /* 0x000fe200078ec0ff */
[----:B------:R-:W-:Y:S01]  /*16230*/  MUFU.EX2 R83, R83 ;  /* 0x0000005300537308 */ /* 0x000fe20000000800 */
[----:B------:R-:W-:Y:S01]  /*16240*/  SHF.R.U32.HI R37, RZ, 0x18, R37 ;  /* 0x00000018ff257819 */ /* 0x000fe20000011625 */
[--C-:B------:R-:W-:Y:S01]  /*16250*/  FFMA.FTZ R39, R79, c[0x0][0x23c], -R5.reuse ;  /* 0x00008f004f277a23 */ /* 0x100fe20000010805 */
[----:B------:R-:W-:Y:S01]  /*16260*/  LOP3.LUT R21, R21, 0xff, RZ, 0xc0, !PT ;  /* 0x000000ff15157812 */ /* 0x000fe200078ec0ff */
[C---:B-1----:R-:W-:Y:S01]  /*16270*/  HMMA.16816.F32.BF16 R220, R32.reuse, R24, R220 ;  /* 0x0000001820dc723c */ /* 0x042fe200000418dc */
[----:B------:R-:W-:Y:S01]  /*16280*/  SHF.R.U32.HI R16, RZ, 0x8, R16 ;  /* 0x00000008ff107819 */ /* 0x000fe20000011610 */
[----:B------:R-:W-:Y:S01]  /*16290*/  FFMA.FTZ R79, R70, c[0x0][0x23c], -R5 ;  /* 0x00008f00464f7a23 */ /* 0x000fe20000010805 */
[----:B------:R-:W-:Y:S01]  /*162a0*/  PRMT R21, R21, 0x5410, R37 ;  /* 0x0000541015157816 */ /* 0x000fe20000000025 */
[----:B------:R-:W-:Y:S01]  /*162b0*/  FFMA.FTZ R70, R43, c[0x0][0x23c], -R7 ;  /* 0x00008f002b467a23 */ /* 0x000fe20000010807 */
[----:B------:R-:W-:Y:S01]  /*162c0*/  F2FP.BF16.PACK_AB R17, R61, R60 ;  /* 0x0000003c3d11723e */ /* 0x000fe200000010ff */
[----:B------:R-:W-:Y:S01]  /*162d0*/  MUFU.EX2 R74, R74 ;  /* 0x0000004a004a7308 */ /* 0x000fe20000000800 */
[----:B------:R-:W-:Y:S01]  /*162e0*/  F2FP.BF16.PACK_AB R37, R63, R62 ;  /* 0x0000003e3f25723e */ /* 0x000fe200000010ff */
[--C-:B------:R-:W-:Y:S01]  /*162f0*/  HSET2.LE.AND R21, R21, R189.reuse, PT ;  /* 0x000000bd15157233 */ /* 0x100fe20003803000 */
[----:B------:R-:W-:Y:S01]  /*16300*/  PRMT R20, R20, 0x5410, R16 ;  /* 0x0000541014147816 */ /* 0x000fe20000000010 */
[C---:B------:R-:W-:Y:S02]  /*16310*/  HMMA.16816.F32.BF16 R216, R32.reuse, R26, R216 ;  /* 0x0000001a20d8723c */ /* 0x040fe400000418d8 */
[----:B------:R-:W-:Y:S01]  /*16320*/  LOP3.LUT R22, R22, R17, RZ, 0xc0, !PT ;  /* 0x0000001116167212 */ /* 0x000fe200078ec0ff */
[----:B------:R-:W-:Y:S01]  /*16330*/  FFMA.FTZ R120, R120, c[0x0][0x23c], -R6 ;  /* 0x00008f0078787a23 */ /* 0x000fe20000010806 */
[----:B------:R-:W-:Y:S01]  /*16340*/  LOP3.LUT R23, R23, R37, RZ, 0xc0, !PT ;  /* 0x0000002517177212 */ /* 0x000fe200078ec0ff */
[----:B------:R-:W1:Y:S01]  /*16350*/  LDSM.16.MT88.4 R16, [R231+0x4c00] ;  /* 0x004c0000e710783b */ /* 0x000e620000004200 */
[----:B------:R-:W-:Y:S01]  /*16360*/  F2FP.BF16.PACK_AB R37, R55, R54 ;  /* 0x000000363725723e */ /* 0x000fe200000010ff */
[----:B------:R-:W-:Y:S01]  /*16370*/  MUFU.EX2 R79, R79 ;  /* 0x0000004f004f7308 */ /* 0x000fe20000000800 */
[----:B------:R-:W-:Y:S01]  /*16380*/  F2FP.BF16.PACK_AB R43, R49, R48 ;  /* 0x00000030312b723e */ /* 0x000fe200000010ff */
[C---:B---3--:R-:W-:Y:S03]  /*16390*/  HMMA.16816.F32.BF16 R212, R32.reuse, R28, R212 ;  /* 0x0000001c20d4723c */ /* 0x048fe600000418d4 */
[----:B------:R-:W-:Y:S01]  /*163a0*/  LOP3.LUT R21, R21, R37, RZ, 0xc0, !PT ;  /* 0x0000002515157212 */ /* 0x000fe200078ec0ff */
[--C-:B------:R-:W-:Y:S01]  /*163b0*/  HSET2.LE.AND R20, R20, R189.reuse, PT ;  /* 0x000000bd14147233 */ /* 0x100fe20003803000 */
[----:B------:R-:W-:Y:S01]  /*163c0*/  LOP3.LUT R37, R249, UR13, R166, 0x96, !PT ;  /* 0x0000000df9257c12 */ /* 0x000fe2000f8e96a6 */
[--C-:B------:R-:W-:Y:S02]  /*163d0*/  FFMA.FTZ R121, R121, c[0x0][0x23c], -R6.reuse ;  /* 0x00008f0079797a23 */ /* 0x100fe40000010806 */
[----:B------:R-:W-:Y:S01]  /*163e0*/  HMMA.16816.F32.BF16 R208, R32, R30, R208 ;  /* 0x0000001e20d0723c */ /* 0x000fe200000418d0 */
[----:B------:R-:W-:Y:S01]  /*163f0*/  LOP3.LUT R20, R20, R117, RZ, 0xc0, !PT ;  /* 0x0000007514147212 */ /* 0x000fe200078ec0ff */
[----:B------:R-:W3:Y:S01]  /*16400*/  LDSM.16.MT88.4 R32, [R240+0x4c00] ;  /* 0x004c0000f020783b */ /* 0x000ee20000004200 */
[----:B------:R-:W-:Y:S01]  /*16410*/  MUFU.EX2 R70, R70 ;  /* 0x0000004600467308 */ /* 0x000fe20000000800 */
[----:B------:R-:W-:Y:S04]  /*16420*/  IMAD.WIDE.U32 R228, R37, -0x2daee0ad, RZ ;  /* 0xd2511f5325e47825 */ /* 0x000fe800078e00ff */
[----:B------:R-:W-:Y:S01]  /*16430*/  FFMA.FTZ R117, R41, c[0x0][0x23c], -R6 ;  /* 0x00008f0029757a23 */ /* 0x000fe20000010806 */
[----:B------:R-:W-:Y:S03]  /*16440*/  LOP3.LUT R37, R229, UR10, R178, 0x96, !PT ;  /* 0x0000000ae5257c12 */ /* 0x000fe6000f8e96b2 */
[----:B------:R-:W-:Y:S01]  /*16450*/  IMAD.WIDE.U32 R178, R38, -0x326172a9, RZ ;  /* 0xcd9e8d5726b27825 */ /* 0x000fe200078e00ff */
[----:B------:R-:W-:Y:S03]  /*16460*/  MUFU.EX2 R75, R75 ;  /* 0x0000004b004b7308 */ /* 0x000fe60000000800 */
[----:B------:R-:W-:Y:S01]  /*16470*/  IMAD.WIDE.U32 R40, R37, -0x326172a9, RZ ;  /* 0xcd9e8d5725287825 */ /* 0x000fe200078e00ff */
[----:B------:R-:W-:Y:S02]  /*16480*/  LOP3.LUT R248, R179, UR11, R248, 0x96, !PT ;  /* 0x0000000bb3f87c12 */ /* 0x000fe4000f8e96f8 */
[----:B------:R-:W-:Y:S01]  /*16490*/  SHF.R.U32.HI R37, RZ, 0x10, R36 ;  /* 0x00000010ff257819 */ /* 0x000fe20000011624 */
[----:B------:R-:W-:Y:S01]  /*164a0*/  FADD.FTZ R152, R44, R152 ;  /* 0x000000982c987221 */ /* 0x000fe20000010000 */
[----:B------:R-:W-:Y:S01]  /*164b0*/  LOP3.LUT R241, R41, UR9, R178, 0x96, !PT ;  /* 0x0000000929f17c12 */ /* 0x000fe2000f8e96b2 */
[----:B------:R-:W-:Y:S01]  /*164c0*/  IMAD.WIDE.U32 R248, R248, -0x2daee0ad, RZ ;  /* 0xd2511f53f8f87825 */ /* 0x000fe200078e00ff */
[----:B------:R-:W-:Y:S01]  /*164d0*/  LOP3.LUT R37, R37, 0xff, RZ, 0xc0, !PT ;  /* 0x000000ff25257812 */ /* 0x000fe200078ec0ff */
[----:B------:R-:W-:Y:S02]  /*164e0*/  MUFU.EX2 R90, R90 ;  /* 0x0000005a005a7308 */ /* 0x000fe40000000800 */
[--C-:B------:R-:W-:Y:S01]  /*164f0*/  FFMA.FTZ R41, R86, c[0x0][0x23c], -R5.reuse ;  /* 0x00008f0056297a23 */ /* 0x100fe20000010805 */
[----:B------:R-:W-:Y:S01]  /*16500*/  LOP3.LUT R38, R249, UR8, R228, 0x96, !PT ;  /* 0x00000008f9267c12 */ /* 0x000fe2000f8e96e4 */
[C---:B-1----:R-:W-:Y:S01]  /*16510*/  HMMA.16816.F32.BF16 R220, R20.reuse, R16, R220 ;  /* 0x0000001014dc723c */ /* 0x042fe200000418dc */
[--C-:B------:R-:W-:Y:S02]  /*16520*/  FFMA.FTZ R178, R110, c[0x0][0x23c], -R5.reuse ;  /* 0x00008f006eb27a23 */ /* 0x100fe40000010805 */
[--C-:B------:R-:W-:Y:S02]  /*16530*/  FFMA.FTZ R110, R111, c[0x0][0x23c], -R5.reuse ;  /* 0x00008f006f6e7a23 */ /* 0x100fe40000010805 */
[----:B------:R-:W-:Y:S01]  /*16540*/  IMAD.WIDE.U32 R228, R38, -0x326172a9, RZ ;  /* 0xcd9e8d5726e47825 */ /* 0x000fe200078e00ff */
[----:B------:R-:W-:Y:S01]  /*16550*/  SHF.R.U32.HI R38, RZ, 0x8, R186 ;  /* 0x00000008ff267819 */ /* 0x000fe200000116ba */
[----:B------:R-:W-:Y:S01]  /*16560*/  MUFU.EX2 R91, R91 ;  /* 0x0000005b005b7308 */ /* 0x000fe20000000800 */
[C---:B------:R-:W-:Y:S01]  /*16570*/  HMMA.16816.F32.BF16 R216, R20.reuse, R18, R216 ;  /* 0x0000001214d8723c */ /* 0x040fe200000418d8 */
[----:B------:R-:W-:Y:S03]  /*16580*/  FFMA.FTZ R111, R102, c[0x0][0x23c], -R5 ;  /* 0x00008f00666f7a23 */ /* 0x000fe60000010805 */
[----:B------:R-:W-:Y:S01]  /*16590*/  PRMT R38, R170, 0x5410, R38 ;  /* 0x00005410aa267816 */ /* 0x000fe20000000026 */
[--C-:B------:R-:W-:Y:S01]  /*165a0*/  FFMA.FTZ R170, R50, c[0x0][0x23c], -R7.reuse ;  /* 0x00008f0032aa7a23 */ /* 0x100fe20000010807 */
[----:B------:R-:W-:Y:S01]  /*165b0*/  SHF.R.U32.HI R179, RZ, 0x10, R228 ;  /* 0x00000010ffb37819 */ /* 0x000fe200000116e4 */
[--C-:B------:R-:W-:Y:S01]  /*165c0*/  FFMA.FTZ R50, R51, c[0x0][0x23c], -R7.reuse ;  /* 0x00008f0033327a23 */ /* 0x100fe20000010807 */
[----:B------:R-:W-:Y:S01]  /*165d0*/  LOP3.LUT R40, R229, UR19, R40, 0x96, !PT ;  /* 0x00000013e5287c12 */ /* 0x000fe2000f8e9628 */
[----:B------:R-:W1:Y:S01]  /*165e0*/  MUFU.EX2 R117, R117 ;  /* 0x0000007500757308 */ /* 0x000e620000000800 */
[C---:B---3--:R-:W-:Y:S02]  /*165f0*/  HMMA.16816.F32.BF16 R208, R20.reuse, R34, R208 ;  /* 0x0000002214d0723c */ /* 0x048fe400000418d0 */
[----:B------:R-:W-:Y:S01]  /*16600*/  LOP3.LUT R249, R228, 0xffff, RZ, 0xc0, !PT ;  /* 0x0000ffffe4f97812 */ /* 0x000fe200078ec0ff */
[----:B------:R-:W-:Y:S01]  /*16610*/  FFMA.FTZ R51, R42, c[0x0][0x23c], -R7 ;  /* 0x00008f002a337a23 */ /* 0x000fe20000010807 */
[----:B------:R-:W-:Y:S01]  /*16620*/  LOP3.LUT R186, R228, 0xff, RZ, 0xc0, !PT ;  /* 0x000000ffe4ba7812 */ /* 0x000fe200078ec0ff */
[--C-:B------:R-:W-:Y:S01]  /*16630*/  HSET2.LE.AND R38, R38, R189.reuse, PT ;  /* 0x000000bd26267233 */ /* 0x100fe20003803000 */
[----:B------:R-:W-:Y:S01]  /*16640*/  SHF.R.U32.HI R249, RZ, 0x8, R249 ;  /* 0x00000008fff97819 */ /* 0x000fe200000116f9 */
[--C-:B------:R-:W-:Y:S01]  /*16650*/  FFMA.FTZ R42, R95, c[0x0][0x23c], -R5.reuse ;  /* 0x00008f005f2a7a23 */ /* 0x100fe20000010805 */
[----:B------:R-:W-:Y:S01]  /*16660*/  HMMA.16816.F32.BF16 R212, R20, R32, R212 ;  /* 0x0000002014d4723c */ /* 0x000fe200000418d4 */
[----:B------:R-:W-:Y:S03]  /*16670*/  MUFU.EX2 R170, R170 ;  /* 0x000000aa00aa7308 */ /* 0x000fe60000000800 */
[----:B------:R-:W-:Y:S02]  /*16680*/  FFMA.FTZ R95, R87, c[0x0][0x23c], -R5 ;  /* 0x00008f00575f7a23 */ /* 0x000fe40000010805 */
[----:B------:R-:W-:Y:S01]  /*16690*/  FADD.FTZ R161, R46, R161 ;  /* 0x000000a12ea17221 */ /* 0x000fe20000010000 */
[----:B------:R-:W-:Y:S01]  /*166a0*/  LOP3.LUT R23, R36, 0xffff, RZ, 0xc0, !PT ;  /* 0x0000ffff24177812 */ /* 0x000fe200078ec0ff */
[--C-:B------:R-:W-:Y:S01]  /*166b0*/  FFMA.FTZ R104, R104, c[0x0][0x23c], -R6.reuse ;  /* 0x00008f0068687a23 */ /* 0x100fe20000010806 */
[----:B------:R-:W-:Y:S02]  /*166c0*/  LOP3.LUT R21, R174, 0xff, RZ, 0xc0, !PT ;  /* 0x000000ffae157812 */ /* 0x000fe400078ec0ff */
[----:B------:R-:W3:Y:S01]  /*166d0*/  MUFU.EX2 R50, R50 ;  /* 0x0000003200327308 */ /* 0x000ee20000000800 */
[----:B------:R-:W-:Y:S01]  /*166e0*/  LOP3.LUT R20, R36, 0xff, RZ, 0xc0, !PT ;  /* 0x000000ff24147812 */ /* 0x000fe200078ec0ff */
[----:B------:R-:W-:Y:S01]  /*166f0*/  FFMA.FTZ R105, R105, c[0x0][0x23c], -R6 ;  /* 0x00008f0069697a23 */ /* 0x000fe20000010806 */
[----:B------:R-:W-:Y:S01]  /*16700*/  SHF.R.U32.HI R22, RZ, 0x18, R36 ;  /* 0x00000018ff167819 */ /* 0x000fe20000011624 */
[----:B-1----:R-:W-:Y:S01]  /*16710*/  FADD.FTZ R142, R117, R142 ;  /* 0x0000008e758e7221 */ /* 0x002fe20000010000 */
[----:B------:R-:W-:Y:S01]  /*16720*/  SHF.R.U32.HI R36, RZ, 0x8, R23 ;  /* 0x00000008ff247819 */ /* 0x000fe20000011617 */
[----:B------:R-:W-:Y:S01]  /*16730*/  FFMA.FTZ R23, R71, c[0x0][0x23c], -R5 ;  /* 0x00008f0047177a23 */ /* 0x000fe20000010805 */
[----:B------:R-:W-:Y:S01]  /*16740*/  PRMT R173, R21, 0x5410, R173 ;  /* 0x0000541015ad7816 */ /* 0x000fe200000000ad */
[----:B------:R-:W-:Y:S01]  /*16750*/  IMAD.MOV.U32 R21, RZ, RZ, R176 ;  /* 0x000000ffff157224 */ /* 0x000fe200078e00b0 */
[----:B------:R-:W-:Y:S01]  /*16760*/  PRMT R36, R20, 0x5410, R36 ;  /* 0x0000541014247816 */ /* 0x000fe20000000024 */
[----:B------:R-:W1:Y:S01]  /*16770*/  MUFU.EX2 R51, R51 ;  /* 0x0000003300337308 */ /* 0x000e620000000800 */
[----:B------:R-:W-:Y:S01]  /*16780*/  PRMT R37, R37, 0x5410, R22 ;  /* 0x0000541025257816 */ /* 0x000fe20000000016 */
[----:B------:R-:W-:Y:S01]  /*16790*/  IMAD.U32 R20, RZ, RZ, UR7 ;  /* 0x00000007ff147e24 */ /* 0x000fe2000f8e00ff */
[----:B------:R-:W-:Y:S01]  /*167a0*/  SHF.R.U32.HI R174, RZ, 0x18, R228 ;  /* 0x00000018ffae7819 */ /* 0x000fe200000116e4 */
[--C-:B------:R-:W-:Y:S01]  /*167b0*/  FFMA.FTZ R176, R126, c[0x0][0x23c], -R5.reuse ;  /* 0x00008f007eb07a23 */ /* 0x100fe20000010805 */
[--C-:B------:R-:W-:Y:S01]  /*167c0*/  HSET2.LE.AND R36, R36, R189.reuse, PT ;  /* 0x000000bd24247233 */ /* 0x100fe20003803000 */
[--C-:B------:R-:W-:Y:S01]  /*167d0*/  FFMA.FTZ R126, R127, c[0x0][0x23c], -R5.reuse ;  /* 0x00008f007f7e7a23 */ /* 0x100fe20000010805 */
[--C-:B------:R-:W-:Y:S01]  /*167e0*/  HSET2.LE.AND R22, R172, R189.reuse, PT ;  /* 0x000000bdac167233 */ /* 0x100fe20003803000 */
[--C-:B------:R-:W-:Y:S01]  /*167f0*/  FFMA.FTZ R127, R118, c[0x0][0x23c], -R5.reuse ;  /* 0x00008f00767f7a23 */ /* 0x100fe20000010805 */
[----:B------:R-:W-:Y:S01]  /*16800*/  LOP3.LUT R118, R245, UR33, R20, 0x96, !PT ;  /* 0x00000021f5767c12 */ /* 0x000fe2000f8e9614 */
[--C-:B------:R-:W-:Y:S01]  /*16810*/  HSET2.LE.AND R20, R21, R189.reuse, PT ;  /* 0x000000bd15147233 */ /* 0x100fe20003803000 */
[----:B------:R-:W-:Y:S01]  /*16820*/  F2FP.BF16.PACK_AB R21, R65, R64 ;  /* 0x000000404115723e */ /* 0x000fe200000010ff */
[----:B------:R-:W-:Y:S01]  /*16830*/  FFMA.FTZ R71, R94, c[0x0][0x23c], -R5 ;  /* 0x00008f005e477a23 */ /* 0x000fe20000010805 */
[----:B------:R-:W-:Y:S01]  /*16840*/  LOP3.LUT R22, R22, R43, RZ, 0xc0, !PT ;  /* 0x0000002b16167212 */ /* 0x000fe200078ec0ff */
[----:B------:R-:W-:Y:S01]  /*16850*/  IMAD.MOV.U32 R94, RZ, RZ, R23 ;  /* 0x000000ffff5e7224 */ /* 0x000fe200078e0017 */
[----:B------:R-:W-:Y:S01]  /*16860*/  F2FP.BF16.PACK_AB R23, R117, R165 ;  /* 0x000000a57517723e */ /* 0x000fe200000010ff */
[----:B------:R2:W5:Y:S01]  /*16870*/  LDL.LU.64 R228, [R1+0x10] ;  /* 0x0000100001e47983 */ /* 0x0005620000300a00 */
[----:B------:R-:W-:Y:S01]  /*16880*/  LOP3.LUT R38, R38, R21, RZ, 0xc0, !PT ;  /* 0x0000001526267212 */ /* 0x000fe200078ec0ff */
[--C-:B------:R-:W-:Y:S01]  /*16890*/  HSET2.LE.AND R21, R252, R189.reuse, PT ;  /* 0x000000bdfc157233 */ /* 0x100fe20003803000 */
[----:B------:R-:W-:Y:S01]  /*168a0*/  LOP3.LUT R20, R20, R23, RZ, 0xc0, !PT ;  /* 0x0000001714147212 */ /* 0x000fe200078ec0ff */
[--C-:B------:R-:W-:Y:S01]  /*168b0*/  HSET2.LE.AND R23, R175, R189.reuse, PT ;  /* 0x000000bdaf177233 */ /* 0x100fe20003803000 */
[----:B------:R-:W-:Y:S01]  /*168c0*/  SHF.R.U32.HI R252, RZ, 0x10, R250 ;  /* 0x00000010fffc7819 */ /* 0x000fe200000116fa */
[----:B------:R-:W-:Y:S01]  /*168d0*/  IMAD.MOV.U32 R175, RZ, RZ, R71 ;  /* 0x000000ffffaf7224 */ /* 0x000fe200078e0047 */
[----:B---3--:R-:W-:Y:S01]  /*168e0*/  F2FP.BF16.PACK_AB R71, R50, R170 ;  /* 0x000000aa3247723e */ /* 0x008fe200000010ff */
[----:B------:R-:W-:Y:S01]  /*168f0*/  MUFU.EX2 R94, R94 ;  /* 0x0000005e005e7308 */ /* 0x000fe20000000800 */
[----:B-1----:R-:W-:Y:S01]  /*16900*/  F2FP.BF16.PACK_AB R43, R70, R51 ;  /* 0x00000033462b723e */ /* 0x002fe200000010ff */
[--C-:B------:R-:W-:Y:S01]  /*16910*/  HSET2.LE.AND R37, R37, R189.reuse, PT ;  /* 0x000000bd25257233 */ /* 0x100fe20003803000 */
[----:B------:R-:W-:Y:S01]  /*16920*/  LOP3.LUT R23, R23, R71, RZ, 0xc0, !PT ;  /* 0x0000004717177212 */ /* 0x000fe200078ec0ff */
[----:B------:R-:W-:Y:S01]  /*16930*/  FFMA.FTZ R5, R119, c[0x0][0x23c], -R5 ;  /* 0x00008f0077057a23 */ /* 0x000fe20000010805 */
[----:B------:R-:W-:Y:S01]  /*16940*/  F2FP.BF16.PACK_AB R71, R57, R56 ;  /* 0x000000383947723e */ /* 0x000fe200000010ff */
[----:B------:R-:W-:Y:S01]  /*16950*/  IMAD.WIDE.U32 R118, R118, -0x326172a9, RZ ;  /* 0xcd9e8d5776767825 */ /* 0x000fe200078e00ff */
[----:B------:R-:W-:Y:S02]  /*16960*/  LOP3.LUT R21, R21, R43, RZ, 0xc0, !PT ;  /* 0x0000002b15157212 */ /* 0x000fe400078ec0ff */
[----:B------:R-:W-:Y:S01]  /*16970*/  LOP3.LUT R36, R36, R71, RZ, 0xc0, !PT ;  /* 0x0000004724247212 */ /* 0x000fe200078ec0ff */
[----:B------:R-:W-:Y:S01]  /*16980*/  MUFU.EX2 R111, R111 ;  /* 0x0000006f006f7308 */ /* 0x000fe20000000800 */
[----:B------:R-:W-:Y:S01]  /*16990*/  LOP3.LUT R43, R119, UR17, R242, 0x96, !PT ;  /* 0x00000011772b7c12 */ /* 0x000fe2000f8e96f2 */
[----:B------:R-:W-:Y:S02]  /*169a0*/  FADD.FTZ R164, R51, R164 ;  /* 0x000000a433a47221 */ /* 0x000fe40000010000 */
[C---:B------:R-:W-:Y:S01]  /*169b0*/  HMMA.16816.F32.BF16 R204, R20.reuse, R24, R204 ;  /* 0x0000001814cc723c */ /* 0x040fe200000418cc */
[----:B------:R-:W-:Y:S02]  /*169c0*/  FADD.FTZ R142, R48, R142 ;  /* 0x0000008e308e7221 */ /* 0x000fe40000010000 */
[----:B------:R-:W-:Y:S03]  /*169d0*/  IMAD.WIDE.U32 R86, R43, -0x2daee0ad, RZ ;  /* 0xd2511f532b567825 */ /* 0x000fe600078e00ff */
[----:B------:R1:W3:Y:S01]  /*169e0*/  MUFU.EX2 R71, R39 ;  /* 0x0000002700477308 */ /* 0x0002e20000000800 */
[----:B------:R-:W-:Y:S01]  /*169f0*/  F2FP.BF16.PACK_AB R25, R67, R66 ;  /* 0x000000424319723e */ /* 0x000fe200000010ff */
[C---:B------:R-:W-:Y:S01]  /*16a00*/  HMMA.16816.F32.BF16 R200, R20.reuse, R26, R200 ;  /* 0x0000001a14c8723c */ /* 0x040fe200000418c8 */
[----:B------:R-:W-:Y:S03]  /*16a10*/  LOP3.LUT R24, R87, UR14, R226, 0x96, !PT ;  /* 0x0000000e57187c12 */ /* 0x000fe6000f8e96e2 */
[----:B------:R-:W-:Y:S02]  /*16a20*/  FADD.FTZ R164, R70, R164 ;  /* 0x000000a446a47221 */ /* 0x000fe40000010000 */
[----:B------:R-:W-:Y:S02]  /*16a30*/  FFMA.FTZ R112, R112, c[0x0][0x23c], -R6 ;  /* 0x00008f0070707a23 */ /* 0x000fe40000010806 */
[C---:B------:R-:W-:Y:S01]  /*16a40*/  HMMA.16816.F32.BF16 R196, R20.reuse, R28, R196 ;  /* 0x0000001c14c4723c */ /* 0x040fe200000418c4 */
[----:B------:R4:W-:Y:S03]  /*16a50*/  MUFU.EX2 R87, R175 ;  /* 0x000000af00577308 */ /* 0x0009e60000000800 */
[----:B------:R-:W-:Y:S02]  /*16a60*/  FADD.FTZ R164, R170, R164 ;  /* 0x000000a4aaa47221 */ /* 0x000fe40000010000 */
[--C-:B------:R-:W-:Y:S01]  /*16a70*/  FFMA.FTZ R115, R115, c[0x0][0x23c], -R7.reuse ;  /* 0x00008f0073737a23 */ /* 0x100fe20000010807 */
[----:B------:R-:W-:Y:S01]  /*16a80*/  F2FP.BF16.PACK_AB R28, R59, R58 ;  /* 0x0000003a3b1c723e */ /* 0x000fe200000010ff */
[----:B------:R-:W-:Y:S01]  /*16a90*/  HMMA.16816.F32.BF16 R192, R20, R30, R192 ;  /* 0x0000001e14c0723c */ /* 0x000fe200000418c0 */
[----:B------:R-:W-:Y:S02]  /*16aa0*/  FFMA.FTZ R6, R129, c[0x0][0x23c], -R6 ;  /* 0x00008f0081067a23 */ /* 0x000fe40000010806 */
[----:B------:R-:W-:Y:S01]  /*16ab0*/  MUFU.EX2 R95, R95 ;  /* 0x0000005f005f7308 */ /* 0x000fe20000000800 */
[----:B------:R-:W-:Y:S01]  /*16ac0*/  LOP3.LUT R37, R37, R28, RZ, 0xc0, !PT ;  /* 0x0000001c25257212 */ /* 0x000fe200078ec0ff */
[----:B------:R-:W-:Y:S01]  /*16ad0*/  FFMA.FTZ R114, R114, c[0x0][0x23c], -R7 ;  /* 0x00008f0072727a23 */ /* 0x000fe20000010807 */
[--C-:B-1----:R-:W-:Y:S01]  /*16ae0*/  HSET2.LE.AND R39, R173, R189.reuse, PT ;  /* 0x000000bdad277233 */ /* 0x102fe20003803000 */
[----:B------:R-:W-:Y:S01]  /*16af0*/  SHF.R.U32.HI R22, RZ, 0x18, R250 ;  /* 0x00000018ff167819 */ /* 0x000fe200000116fa */
[----:B------:R-:W-:Y:S01]  /*16b00*/  IMAD.WIDE.U32 R172, R24, -0x326172a9, RZ ;  /* 0xcd9e8d5718ac7825 */ /* 0x000fe200078e00ff */
[----:B------:R-:W-:Y:S03]  /*16b10*/  LOP3.LUT R24, R169, UR15, R118, 0x96, !PT ;  /* 0x0000000fa9187c12 */ /* 0x000fe6000f8e9676 */
[----:B------:R-:W-:Y:S01]  /*16b20*/  LOP3.LUT R39, R39, R25, RZ, 0xc0, !PT ;  /* 0x0000001927277212 */ /* 0x000fe200078ec0ff */
[----:B------:R-:W-:Y:S01]  /*16b30*/  IMAD.WIDE.U32 R20, R241, -0x2daee0ad, RZ ;  /* 0xd2511f53f1147825 */ /* 0x000fe200078e00ff */
[----:B------:R-:W-:Y:S01]  /*16b40*/  LOP3.LUT R168, R173, UR13, R168, 0x96, !PT ;  /* 0x0000000dada87c12 */ /* 0x000fe2000f8e96a8 */
[----:B------:R-:W-:Y:S01]  /*16b50*/  MUFU.EX2 R81, R81 ;  /* 0x0000005100517308 */ /* 0x000fe20000000800 */
[----:B------:R-:W-:Y:S01]  /*16b60*/  LOP3.LUT R118, R167, UR15, R118, 0x96, !PT ;  /* 0x0000000fa7767c12 */ /* 0x000fe2000f8e9676 */
[----:B------:R-:W-:Y:S01]  /*16b70*/  IMAD.WIDE.U32 R24, R24, -0x2daee0ad, RZ ;  /* 0xd2511f5318187825 */ /* 0x000fe200078e00ff */
[----:B------:R-:W-:Y:S01]  /*16b80*/  SHF.R.U32.HI R241, RZ, 0x18, R20 ;  /* 0x00000018fff17819 */ /* 0x000fe20000011614 */
[C---:B------:R-:W-:Y:S01]  /*16b90*/  HMMA.16816.F32.BF16 R204, R36.reuse, R16, R204 ;  /* 0x0000001024cc723c */ /* 0x040fe200000418cc */
[----:B------:R-:W-:Y:S01]  /*16ba0*/  F2FP.BF16.PACK_AB R31, R69, R68 ;  /* 0x00000044451f723e */ /* 0x000fe200000010ff */
[----:B----4-:R-:W-:Y:S01]  /*16bb0*/  IMAD.MOV.U32 R175, RZ, RZ, R179 ;  /* 0x000000ffffaf7224 */ /* 0x010fe200078e00b3 */
[----:B------:R-:W-:Y:S01]  /*16bc0*/  LOP3.LUT R25, R25, UR12, R86, 0x96, !PT ;  /* 0x0000000c19197c12 */ /* 0x000fe2000f8e9656 */
[----:B------:R-:W-:Y:S01]  /*16bd0*/  IMAD.WIDE.U32 R102, R168, -0x2daee0ad, RZ ;  /* 0xd2511f53a8667825 */ /* 0x000fe200078e00ff */
[----:B---3--:R-:W-:Y:S01]  /*16be0*/  F2FP.BF16.PACK_AB R30, R71, R78 ;  /* 0x0000004e471e723e */ /* 0x008fe200000010ff */
[----:B------:R1:W3:Y:S02]  /*16bf0*/  MUFU.EX2 R86, R42 ;  /* 0x0000002a00567308 */ /* 0x0002e40000000800 */
[----:B------:R-:W-:Y:S01]  /*16c00*/  IMAD.WIDE.U32 R168, R25, -0x326172a9, RZ ;  /* 0xcd9e8d5719a87825 */ /* 0x000fe200078e00ff */
[----:B------:R-:W-:Y:S01]  /*16c10*/  LOP3.LUT R24, R103, UR10, R24, 0x96, !PT ;  /* 0x0000000a67187c12 */ /* 0x000fe2000f8e9618 */
[C---:B------:R-:W-:Y:S01]  /*16c20*/  HMMA.16816.F32.BF16 R200, R36.reuse, R18, R200 ;  /* 0x0000001224c8723c */ /* 0x040fe200000418c8 */
[----:B------:R-:W4:Y:S01]  /*16c30*/  LDSM.16.MT88.4 R16, [R231+0x5000] ;  /* 0x00500000e710783b */ /* 0x000f220000004200 */
[----:B------:R-:W-:Y:S02]  /*16c40*/  FADD.FTZ R152, R45, R152 ;  /* 0x000000982d987221 */ /* 0x000fe40000010000 */
[----:B------:R-:W-:Y:S02]  /*16c50*/  FADD.FTZ R161, R47, R161 ;  /* 0x000000a12fa17221 */ /* 0x000fe40000010000 */
[----:B------:R-:W-:Y:S01]  /*16c60*/  MUFU.EX2 R103, R178 ;  /* 0x000000b200677308 */ /* 0x000fe20000000800 */
[----:B------:R-:W-:Y:S01]  /*16c70*/  FADD.FTZ R142, R49, R142 ;  /* 0x0000008e318e7221 */ /* 0x000fe20000010000 */
[C---:B------:R-:W-:Y:S01]  /*16c80*/  HMMA.16816.F32.BF16 R192, R36.reuse, R34, R192 ;  /* 0x0000002224c0723c */ /* 0x040fe200000418c0 */
[----:B------:R-:W-:Y:S03]  /*16c90*/  FADD.FTZ R164, R50, R164 ;  /* 0x000000a432a47221 */ /* 0x000fe60000010000 */
[----:B------:R-:W-:Y:S02]  /*16ca0*/  FADD.FTZ R152, R52, R152 ;  /* 0x0000009834987221 */ /* 0x000fe40000010000 */
[----:B------:R-:W-:Y:S02]  /*16cb0*/  FADD.FTZ R161, R54, R161 ;  /* 0x000000a136a17221 */ /* 0x000fe40000010000 */
[----:B------:R-:W-:Y:S01]  /*16cc0*/  HMMA.16816.F32.BF16 R196, R36, R32, R196 ;  /* 0x0000002024c4723c */ /* 0x000fe200000418c4 */
[----:B------:R-:W-:Y:S03]  /*16cd0*/  MUFU.EX2 R72, R72 ;  /* 0x0000004800487308 */ /* 0x000fe60000000800 */
[----:B-1----:R-:W-:Y:S01]  /*16ce0*/  LOP3.LUT R42, R169, UR11, R172, 0x96, !PT ;  /* 0x0000000ba92a7c12 */ /* 0x002fe2000f8e96ac */
[----:B------:R-:W-:Y:S02]  /*16cf0*/  IMAD.WIDE.U32 R172, R24, -0x326172a9, RZ ;  /* 0xcd9e8d5718ac7825 */ /* 0x000fe400078e00ff */
[--C-:B------:R-:W-:Y:S02]  /*16d00*/  SHF.R.U32.HI R32, RZ, 0x10, R171.reuse ;  /* 0x00000010ff207819 */ /* 0x100fe400000116ab */
[C---:B------:R-:W-:Y:S02]  /*16d10*/  LOP3.LUT R33, R171.reuse, 0xffff, RZ, 0xc0, !PT ;  /* 0x0000ffffab217812 */ /* 0x040fe400078ec0ff */
[----:B------:R-:W-:Y:S01]  /*16d20*/  MUFU.EX2 R73, R73 ;  /* 0x0000004900497308 */ /* 0x000fe20000000800 */
[----:B------:R-:W-:Y:S01]  /*16d30*/  SHF.R.U32.HI R39, RZ, 0x18, R171 ;  /* 0x00000018ff277819 */ /* 0x000fe200000116ab */
[----:B------:R-:W-:Y:S01]  /*16d40*/  IMAD.WIDE.U32 R42, R42, -0x2daee0ad, RZ ;  /* 0xd2511f532a2a7825 */ /* 0x000fe200078e00ff */
[----:B------:R-:W-:Y:S02]  /*16d50*/  LOP3.LUT R32, R32, 0xff, RZ, 0xc0, !PT ;  /* 0x000000ff20207812 */ /* 0x000fe400078ec0ff */
[----:B------:R-:W-:Y:S01]  /*16d60*/  LOP3.LUT R36, R171, 0xff, RZ, 0xc0, !PT ;  /* 0x000000ffab247812 */ /* 0x000fe200078ec0ff */
[----:B------:R-:W-:Y:S01]  /*16d70*/  FADD.FTZ R142, R56, R142 ;  /* 0x0000008e388e7221 */ /* 0x000fe20000010000 */
[----:B------:R-:W-:Y:S01]  /*16d80*/  LOP3.LUT R25, R43, UR8, R102, 0x96, !PT ;  /* 0x000000082b197c12 */ /* 0x000fe2000f8e9666 */
[----:B------:R-:W-:Y:S01]  /*16d90*/  FADD.FTZ R164, R58, R164 ;  /* 0x000000a43aa47221 */ /* 0x000fe20000010000 */
[----:B------:R-:W-:Y:S01]  /*16da0*/  LOP3.LUT R43, R175, 0xff, RZ, 0xc0, !PT ;  /* 0x000000ffaf2b7812 */ /* 0x000fe200078ec0ff */
[----:B------:R1:W-:Y:S01]  /*16db0*/  MUFU.EX2 R102, R41 ;  /* 0x0000002900667308 */ /* 0x0003e20000000800 */
[----:B------:R-:W-:Y:S01]  /*16dc0*/  LOP3.LUT R175, R250, 0xffff, RZ, 0xc0, !PT ;  /* 0x0000fffffaaf7812 */ /* 0x000fe200078ec0ff */
[----:B------:R-:W-:Y:S01]  /*16dd0*/  IMAD.WIDE.U32 R24, R25, -0x326172a9, RZ ;  /* 0xcd9e8d5719187825 */ /* 0x000fe200078e00ff */
[----:B------:R-:W-:Y:S02]  /*16de0*/  PRMT R251, R186, 0x5410, R249 ;  /* 0x00005410bafb7816 */ /* 0x000fe400000000f9 */
[----:B------:R-:W-:Y:S01]  /*16df0*/  PRMT R43, R43, 0x5410, R174 ;  /* 0x000054102b2b7816 */ /* 0x000fe200000000ae */
[----:B------:R-:W-:Y:S01]  /*16e00*/  FADD.FTZ R152, R53, R152 ;  /* 0x0000009835987221 */ /* 0x000fe20000010000 */
[----:B------:R-:W-:Y:S01]  /*16e10*/  LOP3.LUT R172, R25, UR19, R172, 0x96, !PT ;  /* 0x0000001319ac7c12 */ /* 0x000fe2000f8e96ac */
[----:B------:R-:W-:Y:S01]  /*16e20*/  FADD.FTZ R161, R55, R161 ;  /* 0x000000a137a17221 */ /* 0x000fe20000010000 */
[----:B------:R-:W-:Y:S01]  /*16e30*/  LOP3.LUT R26, R24, 0xffff, RZ, 0xc0, !PT ;  /* 0x0000ffff181a7812 */ /* 0x000fe200078ec0ff */
[--C-:B------:R-:W-:Y:S01]  /*16e40*/  HSET2.LE.AND R43, R43, R189.reuse, PT ;  /* 0x000000bd2b2b7233 */ /* 0x100fe20003803000 */
[--C-:B------:R-:W-:Y:S01]  /*16e50*/  SHF.R.U32.HI R27, RZ, 0x10, R24.reuse ;  /* 0x00000010ff1b7819 */ /* 0x100fe20000011618 */
[----:B------:R-:W-:Y:S01]  /*16e60*/  MUFU.EX2 R96, R96 ;  /* 0x0000006000607308 */ /* 0x000fe20000000800 */
[----:B------:R-:W-:Y:S01]  /*16e70*/  SHF.R.U32.HI R25, RZ, 0x18, R24 ;  /* 0x00000018ff197819 */ /* 0x000fe20000011618 */
[----:B------:R-:W-:Y:S01]  /*16e80*/  FADD.FTZ R142, R57, R142 ;  /* 0x0000008e398e7221 */ /* 0x000fe20000010000 */
[----:B------:R-:W-:Y:S01]  /*16e90*/  SHF.R.U32.HI R26, RZ, 0x8, R26 ;  /* 0x00000008ff1a7819 */ /* 0x000fe2000001161a */
[----:B------:R-:W-:Y:S01]  /*16ea0*/  FADD.FTZ R164, R59, R164 ;  /* 0x000000a43ba47221 */ /* 0x000fe20000010000 */
[----:B------:R-:W-:Y:S01]  /*16eb0*/  LOP3.LUT R174, R21, UR18, R248, 0x96, !PT ;  /* 0x0000001215ae7c12 */ /* 0x000fe2000f8e96f8 */
[----:B------:R-:W-:Y:S01]  /*16ec0*/  FADD.FTZ R152, R60, R152 ;  /* 0x000000983c987221 */ /* 0x000fe20000010000 */
[----:B------:R-:W-:Y:S01]  /*16ed0*/  LOP3.LUT R27, R27, 0xff, RZ, 0xc0, !PT ;  /* 0x000000ff1b1b7812 */ /* 0x000fe200078ec0ff */
[----:B------:R-:W-:Y:S01]  /*16ee0*/  FADD.FTZ R161, R62, R161 ;  /* 0x000000a13ea17221 */ /* 0x000fe20000010000 */
[----:B------:R-:W-:Y:S01]  /*16ef0*/  LOP3.LUT R249, R20, 0xffff, RZ, 0xc0, !PT ;  /* 0x0000ffff14f97812 */ /* 0x000fe200078ec0ff */
[----:B------:R-:W-:Y:S01]  /*16f00*/  MUFU.EX2 R97, R97 ;  /* 0x0000006100617308 */ /* 0x000fe20000000800 */
[----:B------:R-:W-:Y:S01]  /*16f10*/  LOP3.LUT R21, R187, 0xffff, RZ, 0xc0, !PT ;  /* 0x0000ffffbb157812 */ /* 0x000fe200078ec0ff */
[----:B------:R-:W-:Y:S01]  /*16f20*/  FADD.FTZ R142, R64, R142 ;  /* 0x0000008e408e7221 */ /* 0x000fe20000010000 */
[----:B-1----:R-:W-:Y:S01]  /*16f30*/  LOP3.LUT R41, R173, UR9, R168, 0x96, !PT ;  /* 0x00000009ad297c12 */ /* 0x002fe2000f8e96a8 */
[----:B------:R-:W-:Y:S01]  /*16f40*/  FADD.FTZ R164, R66, R164 ;  /* 0x000000a442a47221 */ /* 0x000fe20000010000 */
[----:B------:R-:W-:Y:S01]  /*16f50*/  LOP3.LUT R173, R24, 0xff, RZ, 0xc0, !PT ;  /* 0x000000ff18ad7812 */ /* 0x000fe200078ec0ff */
[----:B------:R-:W-:Y:S01]  /*16f60*/  FADD.FTZ R152, R61, R152 ;  /* 0x000000983d987221 */ /* 0x000fe20000010000 */
[----:B------:R-:W-:Y:S01]  /*16f70*/  LOP3.LUT R24, R119, UR17, R224, 0x96, !PT ;  /* 0x0000001177187c12 */ /* 0x000fe2000f8e96e0 */
[----:B------:R-:W-:Y:S01]  /*16f80*/  IMAD.WIDE.U32 R118, R118, -0x2daee0ad, RZ ;  /* 0xd2511f5376767825 */ /* 0x000fe200078e00ff */
[----:B------:R-:W-:Y:S01]  /*16f90*/  PRMT R173, R173, 0x5410, R26 ;  /* 0x00005410adad7816 */ /* 0x000fe2000000001a */
[--C-:B------:R-:W-:Y:S01]  /*16fa0*/  HSET2.LE.AND R26, R188, R189.reuse, PT ;  /* 0x000000bdbc1a7233 */ /* 0x100fe20003803000 */
[----:B------:R-:W-:Y:S01]  /*16fb0*/  SHF.R.U32.HI R248, RZ, 0x10, R20 ;  /* 0x00000010fff87819 */ /* 0x000fe20000011614 */
[----:B------:R-:W-:Y:S01]  /*16fc0*/  IMAD.WIDE.U32 R178, R24, -0x2daee0ad, RZ ;  /* 0xd2511f5318b27825 */ /* 0x000fe200078e00ff */
[----:B------:R-:W-:Y:S01]  /*16fd0*/  SHF.R.U32.HI R21, RZ, 0x8, R21 ;  /* 0x00000008ff157819 */ /* 0x000fe20000011615 */
[----:B------:R-:W-:Y:S01]  /*16fe0*/  MUFU.EX2 R88, R88 ;  /* 0x0000005800587308 */ /* 0x000fe20000000800 */
[----:B------:R-:W-:Y:S01]  /*16ff0*/  SHF.R.U32.HI R175, RZ, 0x8, R175 ;  /* 0x00000008ffaf7819 */ /* 0x000fe200000116af */
[----:B------:R-:W-:Y:S01]  /*17000*/  IMAD.MOV.U32 R188, RZ, RZ, R22 ;  /* 0x000000ffffbc7224 */ /* 0x000fe200078e0016 */
[----:B------:R-:W-:Y:S01]  /*17010*/  LOP3.LUT R24, R179, UR14, R190, 0x96, !PT ;  /* 0x0000000eb3187c12 */ /* 0x000fe2000f8e96be */
[----:B------:R-:W-:Y:S01]  /*17020*/  FADD.FTZ R161, R63, R161 ;  /* 0x000000a13fa17221 */ /* 0x000fe20000010000 */
[----:B------:R-:W-:Y:S01]  /*17030*/  SHF.R.U32.HI R33, RZ, 0x8, R33 ;  /* 0x00000008ff217819 */ /* 0x000fe20000011621 */
[----:B------:R-:W-:Y:S01]  /*17040*/  FADD.FTZ R142, R65, R142 ;  /* 0x0000008e418e7221 */ /* 0x000fe20000010000 */
[----:B------:R-:W-:Y:S01]  /*17050*/  PRMT R39, R32, 0x5410, R39 ;  /* 0x0000541020277816 */ /* 0x000fe20000000027 */
[----:B------:R-:W-:Y:S01]  /*17060*/  IMAD.WIDE.U32 R168, R24, -0x326172a9, RZ ;  /* 0xcd9e8d5718a87825 */ /* 0x000fe200078e00ff */
[----:B------:R-:W-:Y:S01]  /*17070*/  LOP3.LUT R24, R119, UR12, R178, 0x96, !PT ;  /* 0x0000000c77187c12 */ /* 0x000fe2000f8e96b2 */
[----:B------:R-:W1:Y:S01]  /*17080*/  MUFU.EX2 R89, R89 ;  /* 0x0000005900597308 */ /* 0x000e620000000800 */
[----:B------:R-:W-:Y:S01]  /*17090*/  F2FP.BF16.PACK_AB R32, R93, R92 ;  /* 0x0000005c5d20723e */ /* 0x000fe200000010ff */
[----:B------:R-:W-:Y:S01]  /*170a0*/  FADD.FTZ R164, R67, R164 ;  /* 0x000000a443a47221 */ /* 0x000fe20000010000 */
[----:B------:R-:W-:Y:S01]  /*170b0*/  LOP3.LUT R167, R169, UR13, R166, 0x96, !PT ;  /* 0x0000000da9a77c12 */ /* 0x000fe2000f8e96a6 */
[----:B------:R-:W-:Y:S01]  /*170c0*/  FFMA.FTZ R122, R122, c[0x0][0x23c], -R7 ;  /* 0x00008f007a7a7a23 */ /* 0x000fe20000010807 */
[----:B------:R-:W-:Y:S01]  /*170d0*/  PRMT R36, R36, 0x5410, R33 ;  /* 0x0000541024247816 */ /* 0x000fe20000000021 */
[--C-:B------:R-:W-:Y:S01]  /*170e0*/  FFMA.FTZ R123, R123, c[0x0][0x23c], -R7.reuse ;  /* 0x00008f007b7b7a23 */ /* 0x100fe20000010807 */
[----:B------:R-:W-:Y:S01]  /*170f0*/  LOP3.LUT R37, R252, 0xff, RZ, 0xc0, !PT ;  /* 0x000000fffc257812 */ /* 0x000fe200078ec0ff */
[----:B------:R-:W-:Y:S01]  /*17100*/  IMAD.WIDE.U32 R178, R167, -0x2daee0ad, RZ ;  /* 0xd2511f53a7b27825 */ /* 0x000fe200078e00ff */
[----:B------:R-:W-:Y:S01]  /*17110*/  F2FP.BF16.PACK_AB R171, R85, R84 ;  /* 0x0000005455ab723e */ /* 0x000fe200000010ff */
[----:B------:R-:W-:Y:S01]  /*17120*/  MUFU.EX2 R166, R177 ;  /* 0x000000b100a67308 */ /* 0x000fe20000000800 */
[----:B------:R-:W-:Y:S01]  /*17130*/  PRMT R37, R37, 0x5410, R188 ;  /* 0x0000541025257816 */ /* 0x000fe200000000bc */
[--C-:B------:R-:W-:Y:S01]  /*17140*/  HSET2.LE.AND R36, R36, R189.reuse, PT ;  /* 0x000000bd24247233 */ /* 0x100fe20003803000 */
[----:B------:R-:W-:Y:S01]  /*17150*/  LOP3.LUT R28, R179, UR10, R118, 0x96, !PT ;  /* 0x0000000ab31c7c12 */ /* 0x000fe2000f8e9676 */
[----:B------:R-:W-:Y:S01]  /*17160*/  FFMA.FTZ R130, R130, c[0x0][0x23c], -R7 ;  /* 0x00008f0082827a23 */ /* 0x000fe20000010807 */
[----:B------:R-:W-:Y:S01]  /*17170*/  F2FP.BF16.PACK_AB R188, R75, R74 ;  /* 0x0000004a4bbc723e */ /* 0x000fe200000010ff */
[--C-:B------:R-:W-:Y:S01]  /*17180*/  HSET2.LE.AND R37, R37, R189.reuse, PT ;  /* 0x000000bd25257233 */ /* 0x100fe20003803000 */
[----:B------:R-:W-:Y:S01]  /*17190*/  LOP3.LUT R36, R36, R171, RZ, 0xc0, !PT ;  /* 0x000000ab24247212 */ /* 0x000fe200078ec0ff */
[----:B------:R-:W-:Y:S01]  /*171a0*/  IMAD.WIDE.U32 R28, R28, -0x326172a9, RZ ;  /* 0xcd9e8d571c1c7825 */ /* 0x000fe200078e00ff */
[--C-:B------:R-:W-:Y:S01]  /*171b0*/  HSET2.LE.AND R171, R39, R189.reuse, PT ;  /* 0x000000bd27ab7233 */ /* 0x100fe20003803000 */
[----:B---3--:R-:W-:Y:S01]  /*171c0*/  F2FP.BF16.PACK_AB R39, R86, R87 ;  /* 0x000000575627723e */ /* 0x008fe200000010ff */
[----:B------:R3:W-:Y:S01]  /*171d0*/  MUFU.EX2 R119, R176 ;  /* 0x000000b000777308 */ /* 0x0007e20000000800 */
[----:B------:R-:W-:Y:S02]  /*171e0*/  FADD.FTZ R152, R68, R152 ;  /* 0x0000009844987221 */ /* 0x000fe40000010000 */
[----:B------:R-:W-:Y:S01]  /*171f0*/  LOP3.LUT R39, R37, R39, RZ, 0xc0, !PT ;  /* 0x0000002725277212 */ /* 0x000fe200078ec0ff */
[----:B------:R-:W-:Y:S01]  /*17200*/  FADD.FTZ R161, R79, R161 ;  /* 0x000000a14fa17221 */ /* 0x000fe20000010000 */
[----:B-1----:R-:W-:Y:S01]  /*17210*/  F2FP.BF16.PACK_AB R15, R89, R88 ;  /* 0x00000058590f723e */ /* 0x002fe200000010ff */
[----:B------:R-:W-:Y:S02]  /*17220*/  FADD.FTZ R142, R72, R142 ;  /* 0x0000008e488e7221 */ /* 0x000fe40000010000 */
[----:B------:R-:W-:Y:S02]  /*17230*/  FADD.FTZ R164, R74, R164 ;  /* 0x000000a44aa47221 */ /* 0x000fe40000010000 */
[----:B------:R-:W-:Y:S01]  /*17240*/  MUFU.EX2 R98, R98 ;  /* 0x0000006200627308 */ /* 0x000fe20000000800 */
        /* <DEDUP_REMOVED lines=8> */
[----:B---3--:R-:W-:Y:S04]  /*172d0*/  IMAD.WIDE.U32 R176, R24, -0x326172a9, RZ ;  /* 0xcd9e8d5718b07825 */ /* 0x008fe800078e00ff */
[----:B------:R-:W-:Y:S01]  /*172e0*/  FADD.FTZ R164, R82, R164 ;  /* 0x000000a452a47221 */ /* 0x000fe20000010000 */
[----:B------:R-:W-:Y:S01]  /*172f0*/  LOP3.LUT R168, R177, UR11, R168, 0x96, !PT ;  /* 0x0000000bb1a87c12 */ /* 0x000fe2000f8e96a8 */
[----:B------:R-:W-:Y:S01]  /*17300*/  MUFU.EX2 R110, R110 ;  /* 0x0000006e006e7308 */ /* 0x000fe20000000800 */
[----:B------:R-:W-:Y:S01]  /*17310*/  LOP3.LUT R167, R29, UR9, R176, 0x96, !PT ;  /* 0x000000091da77c12 */ /* 0x000fe2000f8e96b0 */
[C---:B------:R-:W-:Y:S01]  /*17320*/  FADD.FTZ R152, R77.reuse, R152 ;  /* 0x000000984d987221 */ /* 0x040fe20000010000 */
[----:B------:R-:W-:Y:S01]  /*17330*/  LOP3.LUT R29, R250, 0xff, RZ, 0xc0, !PT ;  /* 0x000000fffa1d7812 */ /* 0x000fe200078ec0ff */
[----:B------:R-:W-:Y:S01]  /*17340*/  IMAD.WIDE.U32 R168, R168, -0x2daee0ad, RZ ;  /* 0xd2511f53a8a87825 */ /* 0x000fe200078e00ff */
[----:B------:R-:W-:Y:S02]  /*17350*/  LOP3.LUT R250, R20, 0xff, RZ, 0xc0, !PT ;  /* 0x000000ff14fa7812 */ /* 0x000fe400078ec0ff */
[----:B------:R-:W-:Y:S01]  /*17360*/  F2FP.BF16.PACK_AB R20, R77, R76 ;  /* 0x0000004c4d14723e */ /* 0x000fe200000010ff */
[----:B------:R-:W-:Y:S01]  /*17370*/  FADD.FTZ R161, R71, R161 ;  /* 0x000000a147a17221 */ /* 0x000fe20000010000 */
[----:B------:R-:W-:Y:S01]  /*17380*/  LOP3.LUT R24, R169, UR8, R178, 0x96, !PT ;  /* 0x00000008a9187c12 */ /* 0x000fe2000f8e96b2 */
[----:B------:R-:W1:Y:S01]  /*17390*/  MUFU.EX2 R118, R126 ;  /* 0x0000007e00767308 */ /* 0x000e620000000800 */
[----:B------:R-:W-:Y:S01]  /*173a0*/  PRMT R169, R27, 0x5410, R25 ;  /* 0x000054101ba97816 */ /* 0x000fe20000000019 */
[----:B------:R2:W5:Y:S01]  /*173b0*/  LDL.LU.64 R178, [R1+0x8] ;  /* 0x0000080001b27983 */ /* 0x0005620000300a00 */
[----:B------:R-:W-:Y:S01]  /*173c0*/  LOP3.LUT R25, R187, 0xff, RZ, 0xc0, !PT ;  /* 0x000000ffbb197812 */ /* 0x000fe200078ec0ff */
[--C-:B------:R-:W-:Y:S01]  /*173d0*/  HSET2.LE.AND R27, R185, R189.reuse, PT ;  /* 0x000000bdb91b7233 */ /* 0x100fe20003803000 */
[----:B------:R-:W-:Y:S01]  /*173e0*/  LOP3.LUT R26, R26, R20, RZ, 0xc0, !PT ;  /* 0x000000141a1a7212 */ /* 0x000fe200078ec0ff */
[----:B------:R-:W-:Y:S01]  /*173f0*/  IMAD.MOV.U32 R185, RZ, RZ, R29 ;  /* 0x000000ffffb97224 */ /* 0x000fe200078e001d */
[----:B------:R-:W-:Y:S01]  /*17400*/  PRMT R25, R25, 0x5410, R21 ;  /* 0x0000541019197816 */ /* 0x000fe20000000015 */
[----:B------:R2:W5:Y:S01]  /*17410*/  LDL.LU.64 R176, [R1] ;  /* 0x0000000001b07983 */ /* 0x0005620000300a00 */
[----:B------:R-:W-:Y:S01]  /*17420*/  F2FP.BF16.PACK_AB R29, R94, R79 ;  /* 0x0000004f5e1d723e */ /* 0x000fe200000010ff */
[----:B------:R3:W-:Y:S01]  /*17430*/  MUFU.EX2 R126, R5 ;  /* 0x00000005007e7308 */ /* 0x0007e20000000800 */
[----:B------:R-:W-:Y:S01]  /*17440*/  PRMT R38, R185, 0x5410, R175 ;  /* 0x00005410b9267816 */ /* 0x000fe200000000af */
[----:B------:R-:W-:Y:S01]  /*17450*/  FADD.FTZ R142, R81, R142 ;  /* 0x0000008e518e7221 */ /* 0x000fe20000010000 */
[----:B------:R-:W-:Y:S01]  /*17460*/  LOP3.LUT R27, R27, R30, RZ, 0xc0, !PT ;  /* 0x0000001e1b1b7212 */ /* 0x000fe200078ec0ff */
[----:B------:R-:W2:Y:S01]  /*17470*/  LDSM.16.MT88.4 R20, [R240+0x5000] ;  /* 0x00500000f014783b */ /* 0x000ea20000004200 */
[----:B------:R-:W-:Y:S01]  /*17480*/  F2FP.BF16.PACK_AB R175, R95, R102 ;  /* 0x000000665faf723e */ /* 0x000fe200000010ff */
[--C-:B------:R-:W-:Y:S01]  /*17490*/  HSET2.LE.AND R38, R38, R189.reuse, PT ;  /* 0x000000bd26267233 */ /* 0x100fe20003803000 */
[----:B------:R-:W-:Y:S02]  /*174a0*/  FADD.FTZ R164, R83, R164 ;  /* 0x000000a453a47221 */ /* 0x000fe40000010000 */
[----:B------:R-:W-:Y:S01]  /*174b0*/  LOP3.LUT R37, R171, R175, RZ, 0xc0, !PT ;  /* 0x000000afab257212 */ /* 0x000fe200078ec0ff */
[----:B------:R-:W-:Y:S01]  /*174c0*/  MUFU.EX2 R2, R120 ;  /* 0x0000007800027308 */ /* 0x000fe20000000800 */
[----:B------:R-:W-:Y:S01]  /*174d0*/  LOP3.LUT R38, R38, R32, RZ, 0xc0, !PT ;  /* 0x0000002026267212 */ /* 0x000fe200078ec0ff */
[----:B------:R-:W-:Y:S01]  /*174e0*/  FADD.FTZ R152, R84, R152 ;  /* 0x0000009854987221 */ /* 0x000fe20000010000 */
[----:B------:R-:W-:Y:S01]  /*174f0*/  LDSM.16.MT88.4 R32, [R240+0x5400] ;  /* 0x00540000f020783b */ /* 0x000fe20000004200 */
[----:B-1----:R-:W-:Y:S01]  /*17500*/  F2FP.BF16.PACK_AB R14, R118, R119 ;  /* 0x00000077760e723e */ /* 0x002fe200000010ff */
[----:B------:R-:W-:Y:S02]  /*17510*/  FADD.FTZ R161, R102, R161 ;  /* 0x000000a166a17221 */ /* 0x000fe40000010000 */
[----:B------:R-:W-:Y:S02]  /*17520*/  FADD.FTZ R142, R88, R142 ;  /* 0x0000008e588e7221 */ /* 0x000fe40000010000 */
[----:B------:R-:W-:Y:S01]  /*17530*/  FADD.FTZ R164, R90, R164 ;  /* 0x000000a45aa47221 */ /* 0x000fe20000010000 */
[----:B------:R-:W1:Y:S01]  /*17540*/  MUFU.EX2 R104, R104 ;  /* 0x0000006800687308 */ /* 0x000e620000000800 */
[----:B------:R-:W-:Y:S02]  /*17550*/  FADD.FTZ R152, R85, R152 ;  /* 0x0000009855987221 */ /* 0x000fe40000010000 */
[----:B------:R-:W-:Y:S01]  /*17560*/  FADD.FTZ R161, R95, R161 ;  /* 0x000000a15fa17221 */ /* 0x000fe20000010000 */
[--C-:B---3--:R-:W-:Y:S01]  /*17570*/  SHF.R.U32.HI R5, RZ, 0x10, R187.reuse ;  /* 0x00000010ff057819 */ /* 0x108fe200000116bb */
[----:B------:R-:W-:Y:S01]  /*17580*/  FADD.FTZ R142, R89, R142 ;  /* 0x0000008e598e7221 */ /* 0x000fe20000010000 */
[----:B------:R-:W-:Y:S01]  /*17590*/  SHF.R.U32.HI R187, RZ, 0x18, R187 ;  /* 0x00000018ffbb7819 */ /* 0x000fe200000116bb */
[----:B------:R-:W-:Y:S01]  /*175a0*/  FADD.FTZ R164, R91, R164 ;  /* 0x000000a45ba47221 */ /* 0x000fe20000010000 */
[----:B------:R-:W-:Y:S01]  /*175b0*/  LOP3.LUT R5, R5, 0xff, RZ, 0xc0, !PT ;  /* 0x000000ff05057812 */ /* 0x000fe200078ec0ff */
[----:B------:R-:W-:Y:S01]  /*175c0*/  FADD.FTZ R152, R92, R152 ;  /* 0x000000985c987221 */ /* 0x000fe20000010000 */
[----:B------:R-:W3:Y:S01]  /*175d0*/  MUFU.EX2 R105, R105 ;  /* 0x0000006900697308 */ /* 0x000ee20000000800 */
[----:B------:R-:W-:Y:S01]  /*175e0*/  FADD.FTZ R161, R87, R161 ;  /* 0x000000a157a17221 */ /* 0x000fe20000010000 */
[----:B------:R-:W-:Y:S01]  /*175f0*/  PRMT R5, R5, 0x5410, R187 ;  /* 0x0000541005057816 */ /* 0x000fe200000000bb */
[----:B------:R-:W-:Y:S01]  /*17600*/  IMAD.WIDE.U32 R186, R24, -0x326172a9, RZ ;  /* 0xcd9e8d5718ba7825 */ /* 0x000fe200078e00ff */
[--C-:B------:R-:W-:Y:S03]  /*17610*/  HSET2.LE.AND R24, R25, R189.reuse, PT ;  /* 0x000000bd19187233 */ /* 0x100fe60003803000 */
[--C-:B------:R-:W-:Y:S01]  /*17620*/  HSET2.LE.AND R25, R5, R189.reuse, PT ;  /* 0x000000bd05197233 */ /* 0x100fe20003803000 */
[----:B------:R-:W-:Y:S01]  /*17630*/  LOP3.LUT R5, R187, UR19, R28, 0x96, !PT ;  /* 0x00000013bb057c12 */ /* 0x000fe2000f8e961c */
[----:B------:R-:W-:Y:S01]  /*17640*/  FADD.FTZ R142, R96, R142 ;  /* 0x0000008e608e7221 */ /* 0x000fe20000010000 */
[----:B------:R-:W-:Y:S01]  /*17650*/  LOP3.LUT R24, R24, R31, RZ, 0xc0, !PT ;  /* 0x0000001f18187212 */ /* 0x000fe200078ec0ff */
[----:B------:R-:W1:Y:S01]  /*17660*/  MUFU.EX2 R112, R112 ;  /* 0x0000007000707308 */ /* 0x000e620000000800 */
[----:B------:R-:W-:Y:S01]  /*17670*/  LOP3.LUT R25, R25, R29, RZ, 0xc0, !PT ;  /* 0x0000001d19197212 */ /* 0x000fe200078ec0ff */
[----:B------:R-:W-:Y:S01]  /*17680*/  FADD.FTZ R164, R98, R164 ;  /* 0x000000a462a47221 */ /* 0x000fe20000010000 */
[----:B------:R-:W3:Y:S01]  /*17690*/  LDSM.16.MT88.4 R28, [R231+0x5400] ;  /* 0x00540000e71c783b */ /* 0x000ee20000004200 */
[----:B------:R-:W-:Y:S01]  /*176a0*/  LOP3.LUT R171, R186, 0xffff, RZ, 0xc0, !PT ;  /* 0x0000ffffbaab7812 */ /* 0x000fe200078ec0ff */
[----:B------:R-:W-:Y:S01]  /*176b0*/  FADD.FTZ R152, R93, R152 ;  /* 0x000000985d987221 */ /* 0x000fe20000010000 */
[--C-:B------:R-:W-:Y:S01]  /*176c0*/  SHF.R.U32.HI R175, RZ, 0x10, R186.reuse ;  /* 0x00000010ffaf7819 */ /* 0x100fe200000116ba */
[----:B------:R-:W-:Y:S01]  /*176d0*/  FADD.FTZ R161, R86, R161 ;  /* 0x000000a156a17221 */ /* 0x000fe20000010000 */
[C---:B----4-:R-:W-:Y:S01]  /*176e0*/  HMMA.16816.F32.BF16 R220, R24.reuse, R16, R220 ;  /* 0x0000001018dc723c */ /* 0x050fe200000418dc */
[----:B------:R-:W-:Y:S01]  /*176f0*/  LOP3.LUT R185, R186, 0xff, RZ, 0xc0, !PT ;  /* 0x000000ffbab97812 */ /* 0x000fe200078ec0ff */
[----:B------:R-:W4:Y:S01]  /*17700*/  MUFU.EX2 R0, R134 ;  /* 0x0000008600007308 */ /* 0x000f220000000800 */
[----:B------:R-:W-:Y:S01]  /*17710*/  SHF.R.U32.HI R186, RZ, 0x18, R186 ;  /* 0x00000018ffba7819 */ /* 0x000fe200000116ba */
[----:B------:R-:W-:Y:S01]  /*17720*/  FADD.FTZ R142, R97, R142 ;  /* 0x0000008e618e7221 */ /* 0x000fe20000010000 */
[----:B------:R-:W-:Y:S01]  /*17730*/  SHF.R.U32.HI R171, RZ, 0x8, R171 ;  /* 0x00000008ffab7819 */ /* 0x000fe200000116ab */
[----:B------:R-:W-:Y:S01]  /*17740*/  FADD.FTZ R164, R99, R164 ;  /* 0x000000a463a47221 */ /* 0x000fe20000010000 */
[----:B------:R-:W-:Y:S01]  /*17750*/  LOP3.LUT R175, R175, 0xff, RZ, 0xc0, !PT ;  /* 0x000000ffafaf7812 */ /* 0x000fe200078ec0ff */
[C---:B------:R-:W-:Y:S01]  /*17760*/  HMMA.16816.F32.BF16 R216, R24.reuse, R18, R216 ;  /* 0x0000001218d8723c */ /* 0x040fe200000418d8 */
[----:B------:R-:W-:Y:S03]  /*17770*/  PRMT R185, R185, 0x5410, R171 ;  /* 0x00005410b9b97816 */ /* 0x000fe600000000ab */
[----:B------:R-:W-:Y:S01]  /*17780*/  MUFU.EX2 R3, R114 ;  /* 0x0000007200037308 */ /* 0x000fe20000000800 */
[----:B------:R-:W-:Y:S01]  /*17790*/  PRMT R186, R175, 0x5410, R186 ;  /* 0x00005410afba7816 */ /* 0x000fe200000000ba */
[----:B------:R-:W-:Y:S02]  /*177a0*/  FADD.FTZ R152, R100, R152 ;  /* 0x0000009864987221 */ /* 0x000fe40000010000 */
[C---:B--2---:R-:W-:Y:S01]  /*177b0*/  HMMA.16816.F32.BF16 R212, R24.reuse, R20, R212 ;  /* 0x0000001418d4723c */ /* 0x044fe200000418d4 */
[----:B------:R-:W-:Y:S03]  /*177c0*/  FADD.FTZ R161, R111, R161 ;  /* 0x000000a16fa17221 */ /* 0x000fe60000010000 */
[----:B-1----:R-:W-:Y:S02]  /*177d0*/  FADD.FTZ R142, R104, R142 ;  /* 0x0000008e688e7221 */ /* 0x002fe40000010000 */
[----:B------:R-:W-:Y:S01]  /*177e0*/  MUFU.EX2 R115, R115 ;  /* 0x0000007300737308 */ /* 0x000fe20000000800 */
[----:B------:R-:W-:Y:S01]  /*177f0*/  FADD.FTZ R152, R101, R152 ;  /* 0x0000009865987221 */ /* 0x000fe20000010000 */
[----:B------:R-:W-:Y:S01]  /*17800*/  HMMA.16816.F32.BF16 R208, R24, R22, R208 ;  /* 0x0000001618d0723c */ /* 0x000fe200000418d0 */
[----:B------:R-:W-:Y:S03]  /*17810*/  FADD.FTZ R161, R166, R161 ;  /* 0x000000a1a6a17221 */ /* 0x000fe60000010000 */
[----:B---3--:R-:W-:Y:S02]  /*17820*/  FADD.FTZ R142, R105, R142 ;  /* 0x0000008e698e7221 */ /* 0x008fe40000010000 */
[----:B------:R-:W-:Y:S01]  /*17830*/  FADD.FTZ R152, R108, R152 ;  /* 0x000000986c987221 */ /* 0x000fe20000010000 */
[C---:B------:R-:W-:Y:S01]  /*17840*/  LOP3.LUT R27, R40.reuse, 0xffff, RZ, 0xc0, !PT ;  /* 0x0000ffff281b7812 */ /* 0x040fe200078ec0ff */
[----:B------:R-:W-:Y:S01]  /*17850*/  IMAD.WIDE.U32 R24, R41, -0x2daee0ad, RZ ;  /* 0xd2511f5329187825 */ /* 0x000fe200078e00ff */
[----:B------:R-:W-:Y:S01]  /*17860*/  SHF.R.U32.HI R41, RZ, 0x10, R40 ;  /* 0x00000010ff297819 */ /* 0x000fe20000011628 */
[----:B------:R-:W-:Y:S01]  /*17870*/  MUFU.EX2 R182, R6 ;  /* 0x0000000600b67308 */ /* 0x000fe20000000800 */
[C---:B------:R-:W-:Y:S01]  /*17880*/  HMMA.16816.F32.BF16 R220, R36.reuse, R28, R220 ;  /* 0x0000001c24dc723c */ /* 0x040fe200000418dc */
[----:B------:R-:W-:Y:S01]  /*17890*/  LOP3.LUT R26, R40, 0xff, RZ, 0xc0, !PT ;  /* 0x000000ff281a7812 */ /* 0x000fe200078ec0ff */
[----:B------:R-:W-:Y:S01]  /*178a0*/  FADD.FTZ R161, R103, R161 ;  /* 0x000000a167a17221 */ /* 0x000fe20000010000 */
[----:B------:R-:W-:Y:S01]  /*178b0*/  SHF.R.U32.HI R27, RZ, 0x8, R27 ;  /* 0x00000008ff1b7819 */ /* 0x000fe2000001161b */
[----:B------:R-:W-:Y:S01]  /*178c0*/  FADD.FTZ R142, R112, R142 ;  /* 0x0000008e708e7221 */ /* 0x000fe20000010000 */
[----:B------:R-:W-:Y:S01]  /*178d0*/  SHF.R.U32.HI R40, RZ, 0x18, R40 ;  /* 0x00000018ff287819 */ /* 0x000fe20000011628 */
[----:B------:R-:W-:Y:S01]  /*178e0*/  FADD.FTZ R152, R109, R152 ;  /* 0x000000986d987221 */ /* 0x000fe20000010000 */
[----:B------:R-:W-:Y:S01]  /*178f0*/  LOP3.LUT R41, R41, 0xff, RZ, 0xc0, !PT ;  /* 0x000000ff29297812 */ /* 0x000fe200078ec0ff */
[C---:B------:R-:W-:Y:S01]  /*17900*/  HMMA.16816.F32.BF16 R216, R36.reuse, R30, R216 ;  /* 0x0000001e24d8723c */ /* 0x040fe200000418d8 */
[----:B------:R-:W-:Y:S01]  /*17910*/  PRMT R26, R26, 0x5410, R27 ;  /* 0x000054101a1a7816 */ /* 0x000fe2000000001b */
[----:B------:R-:W1:Y:S02]  /*17920*/  MUFU.EX2 R127, R127 ;  /* 0x0000007f007f7308 */ /* 0x000e640000000800 */
[----:B------:R-:W-:Y:S01]  /*17930*/  PRMT R40, R41, 0x5410, R40 ;  /* 0x0000541029287816 */ /* 0x000fe20000000028 */
[----:B------:R-:W-:Y:S01]  /*17940*/  FADD.FTZ R161, R110, R161 ;  /* 0x000000a16ea17221 */ /* 0x000fe20000010000 */
[----:B------:R-:W-:Y:S01]  /*17950*/  LOP3.LUT R187, R25, UR18, R42, 0x96, !PT ;  /* 0x0000001219bb7c12 */ /* 0x000fe2000f8e962a */
[--C-:B------:R-:W-:Y:S01]  /*17960*/  HSET2.LE.AND R42, R251, R189.reuse, PT ;  /* 0x000000bdfb2a7233 */ /* 0x100fe20003803000 */
[----:B------:R-:W-:Y:S01]  /*17970*/  F2FP.BF16.PACK_AB R27, R81, R80 ;  /* 0x00000050511b723e */ /* 0x000fe200000010ff */
[C---:B------:R-:W-:Y:S03]  /*17980*/  HMMA.16816.F32.BF16 R212, R36.reuse, R32, R212 ;  /* 0x0000002024d4723c */ /* 0x040fe600000418d4 */
[----:B------:R-:W-:Y:S01]  /*17990*/  LOP3.LUT R42, R42, R27, RZ, 0xc0, !PT ;  /* 0x0000001b2a2a7212 */ /* 0x000fe200078ec0ff */
[--C-:B------:R-:W-:Y:S01]  /*179a0*/  HSET2.LE.AND R26, R26, R189.reuse, PT ;  /* 0x000000bd1a1a7233 */ /* 0x100fe20003803000 */
[----:B------:R-:W-:Y:S01]  /*179b0*/  F2FP.BF16.PACK_AB R27, R73, R72 ;  /* 0x00000048491b723e */ /* 0x000fe200000010ff */
[--C-:B------:R-:W-:Y:S01]  /*179c0*/  HSET2.LE.AND R41, R40, R189.reuse, PT ;  /* 0x000000bd28297233 */ /* 0x100fe20003803000 */
[----:B------:R-:W-:Y:S01]  /*179d0*/  F2FP.BF16.PACK_AB R251, R83, R82 ;  /* 0x0000005253fb723e */ /* 0x000fe200000010ff */
[----:B------:R-:W-:Y:S01]  /*179e0*/  HMMA.16816.F32.BF16 R208, R36, R34, R208 ;  /* 0x0000002224d0723c */ /* 0x000fe200000418d0 */
[----:B------:R-:W-:Y:S01]  /*179f0*/  LOP3.LUT R40, R26, R27, RZ, 0xc0, !PT ;  /* 0x0000001b1a287212 */ /* 0x000fe200078ec0ff */
[----:B------:R-:W-:Y:S02]  /*17a00*/  MUFU.EX2 R122, R122 ;  /* 0x0000007a007a7308 */ /* 0x000fe40000000800 */
[----:B------:R-:W-:Y:S01]  /*17a10*/  LOP3.LUT R43, R43, R251, RZ, 0xc0, !PT ;  /* 0x000000fb2b2b7212 */ /* 0x000fe200078ec0ff */
[----:B----4-:R-:W-:Y:S01]  /*17a20*/  FADD.FTZ R142, R0, R142 ;  /* 0x0000008e008e7221 */ /* 0x010fe20000010000 */
[----:B------:R-:W-:Y:S01]  /*17a30*/  LOP3.LUT R41, R41, R188, RZ, 0xc0, !PT ;  /* 0x000000bc29297212 */ /* 0x000fe200078ec0ff */
[----:B------:R-:W-:Y:S01]  /*17a40*/  FADD.FTZ R152, R116, R152 ;  /* 0x0000009874987221 */ /* 0x000fe20000010000 */
[C---:B------:R-:W-:Y:S01]  /*17a50*/  LOP3.LUT R27, R172.reuse, 0xffff, RZ, 0xc0, !PT ;  /* 0x0000ffffac1b7812 */ /* 0x040fe200078ec0ff */
[----:B-1----:R-:W-:Y:S03]  /*17a60*/  FADD.FTZ R161, R127, R161 ;  /* 0x000000a17fa17221 */ /* 0x002fe60000010000 */
[--C-:B------:R-:W-:Y:S01]  /*17a70*/  SHF.R.U32.HI R26, RZ, 0x10, R172.reuse ;  /* 0x00000010ff1a7819 */ /* 0x100fe200000116ac */
[C---:B------:R-:W-:Y:S01]  /*17a80*/  HMMA.16816.F32.BF16 R204, R40.reuse, R16, R204 ;  /* 0x0000001028cc723c */ /* 0x040fe200000418cc */
[----:B------:R-:W-:Y:S01]  /*17a90*/  LOP3.LUT R36, R172, 0xff, RZ, 0xc0, !PT ;  /* 0x000000ffac247812 */ /* 0x000fe200078ec0ff */
[----:B------:R-:W-:Y:S01]  /*17aa0*/  MUFU.EX2 R123, R123 ;  /* 0x0000007b007b7308 */ /* 0x000fe20000000800 */
[----:B------:R-:W-:Y:S01]  /*17ab0*/  SHF.R.U32.HI R37, RZ, 0x18, R172 ;  /* 0x00000018ff257819 */ /* 0x000fe200000116ac */
[----:B------:R-:W-:Y:S01]  /*17ac0*/  FADD.FTZ R142, R2, R142 ;  /* 0x0000008e028e7221 */ /* 0x000fe20000010000 */
[----:B------:R-:W-:Y:S01]  /*17ad0*/  SHF.R.U32.HI R27, RZ, 0x8, R27 ;  /* 0x00000008ff1b7819 */ /* 0x000fe2000001161b */
[----:B------:R-:W-:Y:S01]  /*17ae0*/  FADD.FTZ R152, R132, R152 ;  /* 0x0000009884987221 */ /* 0x000fe20000010000 */
[----:B------:R-:W-:Y:S01]  /*17af0*/  SHF.R.U32.HI R17, RZ, 0x10, R174 ;  /* 0x00000010ff117819 */ /* 0x000fe200000116ae */
[C---:B------:R-:W-:Y:S01]  /*17b00*/  HMMA.16816.F32.BF16 R200, R40.reuse, R18, R200 ;  /* 0x0000001228c8723c */ /* 0x040fe200000418c8 */
[----:B------:R-:W-:Y:S03]  /*17b10*/  LOP3.LUT R26, R26, 0xff, RZ, 0xc0, !PT ;  /* 0x000000ff1a1a7812 */ /* 0x000fe600078ec0ff */
[----:B------:R-:W-:Y:S01]  /*17b20*/  LOP3.LUT R172, R24, 0xffff, RZ, 0xc0, !PT ;  /* 0x0000ffff18ac7812 */ /* 0x000fe200078ec0ff */
[----:B------:R-:W-:Y:S01]  /*17b30*/  MUFU.EX2 R130, R130 ;  /* 0x0000008200827308 */ /* 0x000fe20000000800 */
[----:B------:R-:W-:Y:S01]  /*17b40*/  SHF.R.U32.HI R25, RZ, 0x8, R249 ;  /* 0x00000008ff197819 */ /* 0x000fe200000116f9 */
[----:B------:R-:W-:Y:S01]  /*17b50*/  FADD.FTZ R161, R126, R161 ;  /* 0x000000a17ea17221 */ /* 0x000fe20000010000 */
[----:B------:R-:W-:Y:S01]  /*17b60*/  LOP3.LUT R16, R248, 0xff, RZ, 0xc0, !PT ;  /* 0x000000fff8107812 */ /* 0x000fe200078ec0ff */
[C---:B------:R-:W-:Y:S03]  /*17b70*/  HMMA.16816.F32.BF16 R196, R40.reuse, R20, R196 ;  /* 0x0000001428c4723c */ /* 0x040fe600000418c4 */
[----:B------:R-:W-:Y:S01]  /*17b80*/  LOP3.LUT R38, R174, 0xffff, RZ, 0xc0, !PT ;  /* 0x0000ffffae267812 */ /* 0x000fe200078ec0ff */
[----:B------:R-:W-:Y:S01]  /*17b90*/  FADD.FTZ R152, R124, R152 ;  /* 0x000000987c987221 */ /* 0x000fe20000010000 */
[----:B------:R-:W-:Y:S01]  /*17ba0*/  LOP3.LUT R248, R174, 0xff, RZ, 0xc0, !PT ;  /* 0x000000ffaef87812 */ /* 0x000fe200078ec0ff */
[----:B------:R-:W-:Y:S01]  /*17bb0*/  FADD.FTZ R161, R119, R161 ;  /* 0x000000a177a17221 */ /* 0x000fe20000010000 */
[----:B------:R-:W-:Y:S01]  /*17bc0*/  SHF.R.U32.HI R174, RZ, 0x18, R174 ;  /* 0x00000018ffae7819 */ /* 0x000fe200000116ae */
[----:B------:R-:W-:Y:S01]  /*17bd0*/  HMMA.16816.F32.BF16 R192, R40, R22, R192 ;  /* 0x0000001628c0723c */ /* 0x000fe200000418c0 */
[----:B------:R-:W-:Y:S03]  /*17be0*/  LOP3.LUT R17, R17, 0xff, RZ, 0xc0, !PT ;  /* 0x000000ff11117812 */ /* 0x000fe600078ec0ff */
[----:B------:R-:W-:Y:S01]  /*17bf0*/  SHF.R.U32.HI R188, RZ, 0x10, R24 ;  /* 0x00000010ffbc7819 */ /* 0x000fe20000011618 */
[----:B------:R-:W-:Y:S01]  /*17c00*/  FADD.FTZ R180, R125, R152 ;  /* 0x000000987db47221 */ /* 0x000fe20000010000 */
[----:B------:R-:W-:Y:S01]  /*17c10*/  LOP3.LUT R251, R24, 0xff, RZ, 0xc0, !PT ;  /* 0x000000ff18fb7812 */ /* 0x000fe200078ec0ff */
[----:B------:R-:W-:Y:S01]  /*17c20*/  FADD.FTZ R181, R118, R161 ;  /* 0x000000a176b57221 */ /* 0x000fe20000010000 */
[----:B------:R-:W-:Y:S04]  /*17c30*/  SHF.R.U32.HI R249, RZ, 0x18, R24 ;  /* 0x00000018fff97819 */ /* 0x000fe80000011618 */
[----:B------:R-:W-:Y:S02]  /*17c40*/  PRMT R36, R36, 0x5410, R27 ;  /* 0x0000541024247816 */ /* 0x000fe4000000001b */
[----:B------:R-:W-:Y:S02]  /*17c50*/  PRMT R37, R26, 0x5410, R37 ;  /* 0x000054101a257816 */ /* 0x000fe40000000025 */
[----:B------:R-:W-:Y:S01]  /*17c60*/  PRMT R250, R250, 0x5410, R25 ;  /* 0x00005410fafa7816 */ /* 0x000fe20000000019 */
[--C-:B------:R-:W-:Y:S01]  /*17c70*/  HSET2.LE.AND R36, R36, R189.reuse, PT ;  /* 0x000000bd24247233 */ /* 0x100fe20003803000 */
[----:B------:R-:W1:Y:S01]  /*17c80*/  LDSM.16.MT88.4 R24, [R231+0x5800] ;  /* 0x00580000e718783b */ /* 0x000e620000004200 */
[----:B------:R-:W-:Y:S01]  /*17c90*/  PRMT R241, R16, 0x5410, R241 ;  /* 0x0000541010f17816 */ /* 0x000fe200000000f1 */
[--C-:B------:R-:W-:Y:S01]  /*17ca0*/  HSET2.LE.AND R37, R37, R189.reuse, PT ;  /* 0x000000bd25257233 */ /* 0x100fe20003803000 */
[----:B------:R-:W-:Y:S01]  /*17cb0*/  PRMT R174, R17, 0x5410, R174 ;  /* 0x0000541011ae7816 */ /* 0x000fe200000000ae */
[--C-:B------:R-:W-:Y:S01]  /*17cc0*/  HSET2.LE.AND R42, R250, R189.reuse, PT ;  /* 0x000000bdfa2a7233 */ /* 0x100fe20003803000 */
[----:B------:R-:W-:Y:S01]  /*17cd0*/  LOP3.LUT R23, R5, 0xffff, RZ, 0xc0, !PT ;  /* 0x0000ffff05177812 */ /* 0x000fe200078ec0ff */
[--C-:B------:R-:W-:Y:S01]  /*17ce0*/  HSET2.LE.AND R43, R241, R189.reuse, PT ;  /* 0x000000bdf12b7233 */ /* 0x100fe20003803000 */
[----:B------:R-:W-:Y:S01]  /*17cf0*/  F2FP.BF16.PACK_AB R20, R166, R111 ;  /* 0x0000006fa614723e */ /* 0x000fe200000010ff */
[----:B------:R-:W2:Y:S01]  /*17d00*/  LDSM.16.MT88.4 R16, [R240+0x5800] ;  /* 0x00580000f010783b */ /* 0x000ea20000004200 */
[--C-:B------:R-:W-:Y:S01]  /*17d10*/  HSET2.LE.AND R41, R174, R189.reuse, PT ;  /* 0x000000bdae297233 */ /* 0x100fe20003803000 */
[----:B------:R-:W-:Y:S02]  /*17d20*/  F2FP.BF16.PACK_AB R22, R99, R98 ;  /* 0x000000626316723e */ /* 0x000fe400000010ff */
[----:B------:R-:W-:Y:S01]  /*17d30*/  LOP3.LUT R37, R37, R20, RZ, 0xc0, !PT ;  /* 0x0000001425257212 */ /* 0x000fe200078ec0ff */
[----:B------:R-:W-:Y:S01]  /*17d40*/  FFMA.FTZ R20, R106, c[0x0][0x23c], -R7 ;  /* 0x00008f006a147a23 */ /* 0x000fe20000010807 */
[----:B------:R-:W-:Y:S01]  /*17d50*/  LOP3.LUT R43, R43, R22, RZ, 0xc0, !PT ;  /* 0x000000162b2b7212 */ /* 0x000fe200078ec0ff */
[----:B------:R3:W-:Y:S01]  /*17d60*/  MUFU.EX2 R106, R128 ;  /* 0x00000080006a7308 */ /* 0x0007e20000000800 */
[----:B------:R-:W-:Y:S02]  /*17d70*/  SHF.R.U32.HI R22, RZ, 0x10, R5 ;  /* 0x00000010ff167819 */ /* 0x000fe40000011605 */
[----:B------:R-:W-:Y:S02]  /*17d80*/  F2FP.BF16.PACK_AB R21, R110, R103 ;  /* 0x000000676e15723e */ /* 0x000fe400000010ff */
[----:B------:R-:W-:Y:S02]  /*17d90*/  LOP3.LUT R22, R22, 0xff, RZ, 0xc0, !PT ;  /* 0x000000ff16167812 */ /* 0x000fe400078ec0ff */
[----:B------:R-:W-:Y:S02]  /*17da0*/  F2FP.BF16.PACK_AB R39, R101, R100 ;  /* 0x000000646527723e */ /* 0x000fe400000010ff */
[----:B------:R-:W-:Y:S02]  /*17db0*/  SHF.R.U32.HI R38, RZ, 0x8, R38 ;  /* 0x00000008ff267819 */ /* 0x000fe40000011626 */
[----:B------:R-:W-:Y:S01]  /*17dc0*/  LOP3.LUT R36, R36, R39, RZ, 0xc0, !PT ;  /* 0x0000002724247212 */ /* 0x000fe200078ec0ff */
[--C-:B------:R-:W-:Y:S01]  /*17dd0*/  HSET2.LE.AND R39, R169, R189.reuse, PT ;  /* 0x000000bda9277233 */ /* 0x100fe20003803000 */
[----:B------:R-:W-:Y:S01]  /*17de0*/  PRMT R248, R248, 0x5410, R38 ;  /* 0x00005410f8f87816 */ /* 0x000fe20000000026 */
[--C-:B------:R-:W-:Y:S01]  /*17df0*/  HSET2.LE.AND R38, R173, R189.reuse, PT ;  /* 0x000000bdad267233 */ /* 0x100fe20003803000 */
[----:B------:R-:W-:Y:S02]  /*17e00*/  SHF.R.U32.HI R172, RZ, 0x8, R172 ;  /* 0x00000008ffac7819 */ /* 0x000fe400000116ac */
[----:B------:R-:W-:Y:S01]  /*17e10*/  LOP3.LUT R39, R39, R21, RZ, 0xc0, !PT ;  /* 0x0000001527277212 */ /* 0x000fe200078ec0ff */
[--C-:B------:R-:W-:Y:S01]  /*17e20*/  HSET2.LE.AND R40, R248, R189.reuse, PT ;  /* 0x000000bdf8287233 */ /* 0x100fe20003803000 */
[----:B------:R-:W-:Y:S02]  /*17e30*/  F2FP.BF16.PACK_AB R21, R97, R96 ;  /* 0x000000606115723e */ /* 0x000fe400000010ff */
[----:B------:R-:W-:Y:S01]  /*17e40*/  LOP3.LUT R38, R38, R113, RZ, 0xc0, !PT ;  /* 0x0000007126267212 */ /* 0x000fe200078ec0ff */
[----:B------:R-:W-:Y:S01]  /*17e50*/  FFMA.FTZ R113, R107, c[0x0][0x23c], -R7 ;  /* 0x00008f006b717a23 */ /* 0x000fe20000010807 */
[----:B------:R-:W-:Y:S01]  /*17e60*/  LOP3.LUT R42, R42, R21, RZ, 0xc0, !PT ;  /* 0x000000152a2a7212 */ /* 0x000fe200078ec0ff */
[----:B------:R4:W2:Y:S01]  /*17e70*/  MUFU.EX2 R107, R20 ;  /* 0x00000014006b7308 */ /* 0x0008a20000000800 */
[----:B---3--:R-:W-:Y:S01]  /*17e80*/  SHF.R.U32.HI R128, RZ, 0x8, R23 ;  /* 0x00000008ff807819 */ /* 0x008fe20000011617 */
[----:B------:R-:W-:Y:S01]  /*17e90*/  FFMA.FTZ R7, R131, c[0x0][0x23c], -R7 ;  /* 0x00008f0083077a23 */ /* 0x000fe20000010807 */
[----:B------:R-:W-:Y:S01]  /*17ea0*/  F2FP.BF16.PACK_AB R21, R91, R90 ;  /* 0x0000005a5b15723e */ /* 0x000fe200000010ff */
[C---:B-1----:R-:W-:Y:S01]  /*17eb0*/  HMMA.16816.F32.BF16 R220, R36.reuse, R24, R220 ;  /* 0x0000001824dc723c */ /* 0x042fe200000418dc */
[----:B------:R-:W-:Y:S02]  /*17ec0*/  LOP3.LUT R40, R40, R15, RZ, 0xc0, !PT ;  /* 0x0000000f28287212 */ /* 0x000fe400078ec0ff */
[----:B------:R-:W-:Y:S02]  /*17ed0*/  LOP3.LUT R41, R41, R21, RZ, 0xc0, !PT ;  /* 0x0000001529297212 */ /* 0x000fe400078ec0ff */
[----:B------:R-:W-:Y:S01]  /*17ee0*/  LOP3.LUT R21, R5, 0xff, RZ, 0xc0, !PT ;  /* 0x000000ff05157812 */ /* 0x000fe200078ec0ff */
[----:B------:R1:W3:Y:S01]  /*17ef0*/  MUFU.EX2 R15, R121 ;  /* 0x00000079000f7308 */ /* 0x0002e20000000800 */
[----:B------:R-:W-:Y:S01]  /*17f00*/  SHF.R.U32.HI R5, RZ, 0x18, R5 ;  /* 0x00000018ff057819 */ /* 0x000fe20000011605 */
[----:B------:R-:W-:Y:S01]  /*17f10*/  HMMA.16816.F32.BF16 R216, R36, R26, R216 ;  /* 0x0000001a24d8723c */ /* 0x000fe200000418d8 */
[----:B------:R-:W-:Y:S03]  /*17f20*/  PRMT R128, R21, 0x5410, R128 ;  /* 0x0000541015807816 */ /* 0x000fe60000000080 */
[----:B------:R-:W-:Y:S02]  /*17f30*/  PRMT R5, R22, 0x5410, R5 ;  /* 0x0000541016057816 */ /* 0x000fe40000000005 */
[----:B------:R-:W-:Y:S02]  /*17f40*/  PRMT R251, R251, 0x5410, R172 ;  /* 0x00005410fbfb7816 */ /* 0x000fe400000000ac */
[----:B------:R-:W-:Y:S01]  /*17f50*/  HMMA.16816.F32.BF16 R204, R40, R28, R204 ;  /* 0x0000001c28cc723c */ /* 0x000fe200000418cc */
[----:B------:R-:W3:Y:S01]  /*17f60*/  MUFU.EX2 R113, R113 ;  /* 0x0000007100717308 */ /* 0x000ee20000000800 */
[----:B----4-:R-:W4:Y:S02]  /*17f70*/  LDSM.16.MT88.4 R20, [R231+0x5c00] ;  /* 0x005c0000e714783b */ /* 0x010f240000004200 */
[----:B------:R-:W-:Y:S01]  /*17f80*/  F2FP.BF16.PACK_AB R6, R0, R112 ;  /* 0x000000700006723e */ /* 0x000fe200000010ff */
[----:B--2---:R-:W-:Y:S02]  /*17f90*/  FADD.FTZ R164, R107, R164 ;  /* 0x000000a46ba47221 */ /* 0x004fe40000010000 */
[----:B------:R-:W-:Y:S01]  /*17fa0*/  LOP3.LUT R28, R187, 0xffff, RZ, 0xc0, !PT ;  /* 0x0000ffffbb1c7812 */ /* 0x000fe200078ec0ff */
[C---:B------:R-:W-:Y:S01]  /*17fb0*/  HMMA.16816.F32.BF16 R212, R36.reuse, R16, R212 ;  /* 0x0000001024d4723c */ /* 0x040fe200000418d4 */
[----:B------:R-:W-:Y:S02]  /*17fc0*/  F2FP.BF16.PACK_AB R10, R126, R127 ;  /* 0x0000007f7e0a723e */ /* 0x000fe400000010ff */
[----:B------:R2:W2:Y:S01]  /*17fd0*/  MUFU.EX2 R183, R7 ;  /* 0x0000000700b77308 */ /* 0x0004a20000000800 */
[----:B------:R-:W-:Y:S02]  /*17fe0*/  SHF.R.U32.HI R28, RZ, 0x8, R28 ;  /* 0x00000008ff1c7819 */ /* 0x000fe4000001161c */
[----:B------:R-:W-:Y:S01]  /*17ff0*/  LOP3.LUT R188, R188, 0xff, RZ, 0xc0, !PT ;  /* 0x000000ffbcbc7812 */ /* 0x000fe200078ec0ff */
[----:B-1----:R-:W-:Y:S01]  /*18000*/  IMAD.WIDE.U32 R120, R167, -0x2daee0ad, RZ ;  /* 0xd2511f53a7787825 */ /* 0x002fe200078e00ff */
[----:B------:R-:W-:Y:S01]  /*18010*/  HMMA.16816.F32.BF16 R208, R36, R18, R208 ;  /* 0x0000001224d0723c */ /* 0x000fe200000418d0 */
[----:B------:R-:W-:Y:S03]  /*18020*/  F2FP.BF16.PACK_AB R11, R123, R122 ;  /* 0x0000007a7b0b723e */ /* 0x000fe600000010ff */
[----:B------:R-:W-:Y:S01]  /*18030*/  LOP3.LUT R168, R121, UR18, R168, 0x96, !PT ;  /* 0x0000001279a87c12 */ /* 0x000fe2000f8e96a8 */
[----:B---3--:R-:W-:Y:S01]  /*18040*/  FADD.FTZ R142, R15, R142 ;  /* 0x0000008e0f8e7221 */ /* 0x008fe20000010000 */
[----:B------:R-:W-:Y:S01]  /*18050*/  PRMT R249, R188, 0x5410, R249 ;  /* 0x00005410bcf97816 */ /* 0x000fe200000000f9 */
[--C-:B------:R-:W-:Y:S01]  /*18060*/  HSET2.LE.AND R38, R251, R189.reuse, PT ;  /* 0x000000bdfb267233 */ /* 0x100fe20003803000 */
[C---:B------:R-:W-:Y:S01]  /*18070*/  HMMA.16816.F32.BF16 R200, R40.reuse, R30, R200 ;  /* 0x0000001e28c8723c */ /* 0x040fe200000418c8 */
[----:B------:R-:W-:Y:S03]  /*18080*/  LOP3.LUT R37, R187, 0xff, RZ, 0xc0, !PT ;  /* 0x000000ffbb257812 */ /* 0x000fe600078ec0ff */
[--C-:B------:R-:W-:Y:S01]  /*18090*/  SHF.R.U32.HI R36, RZ, 0x10, R187.reuse ;  /* 0x00000010ff247819 */ /* 0x100fe200000116bb */
[--C-:B------:R-:W-:Y:S01]  /*180a0*/  HSET2.LE.AND R39, R249, R189.reuse, PT ;  /* 0x000000bdf9277233 */ /* 0x100fe20003803000 */
[----:B------:R-:W-:Y:S01]  /*180b0*/  PRMT R37, R37, 0x5410, R28 ;  /* 0x0000541025257816 */ /* 0x000fe2000000001c */
[----:B------:R-:W-:Y:S01]  /*180c0*/  FADD.FTZ R164, R113, R164 ;  /* 0x000000a471a47221 */ /* 0x000fe20000010000 */
[C---:B------:R-:W-:Y:S01]  /*180d0*/  HMMA.16816.F32.BF16 R196, R40.reuse, R32, R196 ;  /* 0x0000002028c4723c */ /* 0x040fe200000418c4 */
[----:B------:R-:W1:Y:S03]  /*180e0*/  LDSM.16.MT88.4 R28, [R240+0x5c00] ;  /* 0x005c0000f01c783b */ /* 0x000e660000004200 */
[----:B------:R-:W-:Y:S01]  /*180f0*/  SHF.R.U32.HI R187, RZ, 0x18, R187 ;  /* 0x00000018ffbb7819 */ /* 0x000fe200000116bb */
[--C-:B------:R-:W-:Y:S01]  /*18100*/  HSET2.LE.AND R9, R37, R189.reuse, PT ;  /* 0x000000bd25097233 */ /* 0x100fe20003803000 */
[----:B------:R-:W-:Y:S01]  /*18110*/  LOP3.LUT R36, R36, 0xff, RZ, 0xc0, !PT ;  /* 0x000000ff24247812 */ /* 0x000fe200078ec0ff */
[--C-:B------:R-:W-:Y:S01]  /*18120*/  HSET2.LE.AND R33, R5, R189.reuse, PT ;  /* 0x000000bd05217233 */ /* 0x100fe20003803000 */
[----:B------:R-:W-:Y:S01]  /*18130*/  HMMA.16816.F32.BF16 R192, R40, R34, R192 ;  /* 0x0000002228c0723c */ /* 0x000fe200000418c0 */
[----:B------:R-:W-:Y:S03]  /*18140*/  F2FP.BF16.PACK_AB R32, R125, R124 ;  /* 0x0000007c7d20723e */ /* 0x000fe600000010ff */
[----:B------:R-:W-:Y:S01]  /*18150*/  PRMT R36, R36, 0x5410, R187 ;  /* 0x0000541024247816 */ /* 0x000fe200000000bb */
[----:B------:R-:W-:Y:S01]  /*18160*/  FADD.FTZ R164, R3, R164 ;  /* 0x000000a403a47221 */ /* 0x000fe20000010000 */
[----:B------:R-:W-:Y:S01]  /*18170*/  F2FP.BF16.PACK_AB R4, R113, R107 ;  /* 0x0000006b7104723e */ /* 0x000fe200000010ff */
[--C-:B------:R-:W-:Y:S01]  /*18180*/  HSET2.LE.AND R34, R185, R189.reuse, PT ;  /* 0x000000bdb9227233 */ /* 0x100fe20003803000 */
[----:B------:R-:W-:Y:S01]  /*18190*/  LOP3.LUT R38, R38, R32, RZ, 0xc0, !PT ;  /* 0x0000002026267212 */ /* 0x000fe200078ec0ff */
[--C-:B------:R-:W-:Y:S03]  /*181a0*/  HSET2.LE.AND R37, R36, R189.reuse, PT ;  /* 0x000000bd24257233 */ /* 0x100fe60003803000 */
[----:B------:R-:W-:Y:S01]  /*181b0*/  F2FP.BF16.PACK_AB R36, R132, R116 ;  /* 0x000000748424723e */ /* 0x000fe200000010ff */
[--C-:B------:R-:W-:Y:S01]  /*181c0*/  HSET2.LE.AND R32, R128, R189.reuse, PT ;  /* 0x000000bd80207233 */ /* 0x100fe20003803000 */
[----:B------:R-:W-:Y:S01]  /*181d0*/  F2FP.BF16.PACK_AB R5, R115, R3 ;  /* 0x000000037305723e */ /* 0x000fe200000010ff */
[--C-:B------:R-:W-:Y:S01]  /*181e0*/  HSET2.LE.AND R35, R186, R189.reuse, PT ;  /* 0x000000bdba237233 */ /* 0x100fe20003803000 */
[----:B------:R-:W-:Y:S01]  /*181f0*/  LOP3.LUT R36, R9, R36, RZ, 0xc0, !PT ;  /* 0x0000002409247212 */ /* 0x000fe200078ec0ff */
[----:B------:R-:W-:Y:S01]  /*18200*/  FADD.FTZ R164, R115, R164 ;  /* 0x000000a473a47221 */ /* 0x000fe20000010000 */
[----:B------:R-:W-:Y:S01]  /*18210*/  F2FP.BF16.PACK_AB R9, R105, R104 ;  /* 0x000000686909723e */ /* 0x000fe200000010ff */
[----:B------:R-:W-:Y:S01]  /*18220*/  FADD.FTZ R142, R106, R142 ;  /* 0x0000008e6a8e7221 */ /* 0x000fe20000010000 */
[----:B------:R-:W-:Y:S01]  /*18230*/  LOP3.LUT R33, R33, R4, RZ, 0xc0, !PT ;  /* 0x0000000421217212 */ /* 0x000fe200078ec0ff */
[----:B------:R-:W-:Y:S01]  /*18240*/  FADD.FTZ R164, R122, R164 ;  /* 0x000000a47aa47221 */ /* 0x000fe20000010000 */
[----:B------:R-:W-:Y:S01]  /*18250*/  LOP3.LUT R4, R120, 0xffff, RZ, 0xc0, !PT ;  /* 0x0000ffff78047812 */ /* 0x000fe200078ec0ff */
[----:B------:R-:W-:Y:S01]  /*18260*/  IMAD.MOV.U32 R188, RZ, RZ, R133 ;  /* 0x000000ffffbc7224 */ /* 0x000fe200078e0085 */
[----:B------:R-:W-:Y:S01]  /*18270*/  LOP3.LUT R32, R32, R9, RZ, 0xc0, !PT ;  /* 0x0000000920207212 */ /* 0x000fe200078ec0ff */
[----:B------:R-:W-:Y:S01]  /*18280*/  FADD.FTZ R164, R123, R164 ;  /* 0x000000a47ba47221 */ /* 0x000fe20000010000 */
[----:B------:R-:W-:Y:S01]  /*18290*/  LOP3.LUT R34, R34, R6, RZ, 0xc0, !PT ;  /* 0x0000000622227212 */ /* 0x000fe200078ec0ff */
[----:B------:R-:W-:Y:S01]  /*182a0*/  IMAD.MOV.U32 R187, RZ, RZ, R12 ;  /* 0x000000ffffbb7224 */ /* 0x000fe200078e000c */
[----:B------:R-:W-:Y:S01]  /*182b0*/  LOP3.LUT R35, R35, R5, RZ, 0xc0, !PT ;  /* 0x0000000523237212 */ /* 0x000fe200078ec0ff */
[----:B------:R-:W-:Y:S01]  /*182c0*/  FADD.FTZ R164, R130, R164 ;  /* 0x000000a482a47221 */ /* 0x000fe20000010000 */
[----:B------:R-:W-:Y:S01]  /*182d0*/  LOP3.LUT R9, R168, 0xffff, RZ, 0xc0, !PT ;  /* 0x0000ffffa8097812 */ /* 0x000fe200078ec0ff */
[----:B------:R-:W-:Y:S01]  /*182e0*/  IMAD.MOV.U32 R186, RZ, RZ, R13 ;  /* 0x000000ffffba7224 */ /* 0x000fe200078e000d */
[----:B------:R-:W-:Y:S01]  /*182f0*/  LOP3.LUT R5, R120, 0xff, RZ, 0xc0, !PT ;  /* 0x000000ff78057812 */ /* 0x000fe200078ec0ff */
[----:B------:R-:W-:Y:S01]  /*18300*/  IMAD.MOV.U32 R185, RZ, RZ, R8 ;  /* 0x000000ffffb97224 */ /* 0x000fe200078e0008 */
[----:B------:R-:W-:Y:S01]  /*18310*/  SHF.R.U32.HI R4, RZ, 0x8, R4 ;  /* 0x00000008ff047819 */ /* 0x000fe20000011604 */
[C---:B------:R-:W-:Y:S01]  /*18320*/  HMMA.16816.F32.BF16 R204, R32.reuse, R24, R204 ;  /* 0x0000001820cc723c */ /* 0x040fe200000418cc */
[----:B------:R-:W-:Y:S02]  /*18330*/  LOP3.LUT R6, R168, 0xff, RZ, 0xc0, !PT ;  /* 0x000000ffa8067812 */ /* 0x000fe400078ec0ff */
[----:B------:R-:W-:Y:S02]  /*18340*/  SHF.R.U32.HI R9, RZ, 0x8, R9 ;  /* 0x00000008ff097819 */ /* 0x000fe40000011609 */
[----:B------:R-:W-:Y:S02]  /*18350*/  LOP3.LUT R37, R37, R10, RZ, 0xc0, !PT ;  /* 0x0000000a25257212 */ /* 0x000fe400078ec0ff */
[----:B------:R-:W-:Y:S01]  /*18360*/  SHF.R.U32.HI R10, RZ, 0x10, R120 ;  /* 0x00000010ff0a7819 */ /* 0x000fe20000011678 */
[C---:B------:R-:W-:Y:S01]  /*18370*/  HMMA.16816.F32.BF16 R200, R32.reuse, R26, R200 ;  /* 0x0000001a20c8723c */ /* 0x040fe200000418c8 */
[----:B------:R-:W-:Y:S03]  /*18380*/  PRMT R5, R5, 0x5410, R4 ;  /* 0x0000541005057816 */ /* 0x000fe60000000004 */
[----:B------:R-:W-:Y:S02]  /*18390*/  SHF.R.U32.HI R4, RZ, 0x10, R168 ;  /* 0x00000010ff047819 */ /* 0x000fe400000116a8 */
[----:B------:R-:W-:Y:S01]  /*183a0*/  PRMT R6, R6, 0x5410, R9 ;  /* 0x0000541006067816 */ /* 0x000fe20000000009 */
[--C-:B------:R-:W-:Y:S01]  /*183b0*/  HSET2.LE.AND R5, R5, R189.reuse, PT ;  /* 0x000000bd05057233 */ /* 0x100fe20003803000 */
[C---:B------:R-:W-:Y:S01]  /*183c0*/  HMMA.16816.F32.BF16 R196, R32.reuse, R16, R196 ;  /* 0x0000001020c4723c */ /* 0x040fe200000418c4 */
[----:B------:R-:W-:Y:S03]  /*183d0*/  SHF.R.U32.HI R120, RZ, 0x18, R120 ;  /* 0x00000018ff787819 */ /* 0x000fe60000011678 */
[----:B------:R-:W-:Y:S02]  /*183e0*/  LOP3.LUT R10, R10, 0xff, RZ, 0xc0, !PT ;  /* 0x000000ff0a0a7812 */ /* 0x000fe400078ec0ff */
[----:B------:R-:W-:Y:S02]  /*183f0*/  SHF.R.U32.HI R168, RZ, 0x18, R168 ;  /* 0x00000018ffa87819 */ /* 0x000fe400000116a8 */
[----:B------:R-:W-:Y:S01]  /*18400*/  HMMA.16816.F32.BF16 R192, R32, R18, R192 ;  /* 0x0000001220c0723c */ /* 0x000fe200000418c0 */
[----:B------:R-:W-:Y:S03]  /*18410*/  LOP3.LUT R9, R4, 0xff, RZ, 0xc0, !PT ;  /* 0x000000ff04097812 */ /* 0x000fe600078ec0ff */
[--C-:B------:R-:W-:Y:S01]  /*18420*/  HSET2.LE.AND R4, R6, R189.reuse, PT ;  /* 0x000000bd06047233 */ /* 0x100fe20003803000 */
[----:B------:R-:W-:Y:S02]  /*18430*/  PRMT R120, R10, 0x5410, R120 ;  /* 0x000054100a787816 */ /* 0x000fe40000000078 */
[----:B------:R-:W-:Y:S02]  /*18440*/  PRMT R6, R9, 0x5410, R168 ;  /* 0x0000541009067816 */ /* 0x000fe400000000a8 */
[----:B--2---:R-:W-:Y:S03]  /*18450*/  F2FP.BF16.PACK_AB R7, R15, R2 ;  /* 0x000000020f07723e */ /* 0x004fe600000010ff */
[--C-:B------:R-:W-:Y:S01]  /*18460*/  HSET2.LE.AND R10, R6, R189.reuse, PT ;  /* 0x000000bd060a7233 */ /* 0x100fe20003803000 */
[----:B------:R-:W-:Y:S01]  /*18470*/  LOP3.LUT R4, R4, R7, RZ, 0xc0, !PT ;  /* 0x0000000704047212 */ /* 0x000fe200078ec0ff */
[----:B------:R-:W-:Y:S01]  /*18480*/  HSET2.LE.AND R7, R120, R189, PT ;  /* 0x000000bd78077233 */ /* 0x000fe20003803000 */
[C---:B------:R-:W-:Y:S01]  /*18490*/  F2FP.BF16.PACK_AB R6, R182.reuse, R106 ;  /* 0x0000006ab606723e */ /* 0x040fe200000010ff */
[----:B------:R-:W-:Y:S01]  /*184a0*/  FADD.FTZ R182, R182, R142 ;  /* 0x0000008eb6b67221 */ /* 0x000fe20000010000 */
[C---:B------:R-:W-:Y:S01]  /*184b0*/  F2FP.BF16.PACK_AB R9, R183.reuse, R130 ;  /* 0x00000082b709723e */ /* 0x040fe200000010ff */
[----:B------:R-:W-:Y:S01]  /*184c0*/  FADD.FTZ R183, R183, R164 ;  /* 0x000000a4b7b77221 */ /* 0x000fe20000010000 */
[----:B------:R-:W-:Y:S02]  /*184d0*/  LOP3.LUT R39, R39, R14, RZ, 0xc0, !PT ;  /* 0x0000000e27277212 */ /* 0x000fe400078ec0ff */
[----:B------:R-:W-:Y:S02]  /*184e0*/  LOP3.LUT R6, R5, R6, RZ, 0xc0, !PT ;  /* 0x0000000605067212 */ /* 0x000fe400078ec0ff */
[----:B------:R-:W-:Y:S02]  /*184f0*/  LOP3.LUT R5, R10, R11, RZ, 0xc0, !PT ;  /* 0x0000000b0a057212 */ /* 0x000fe400078ec0ff */
[----:B------:R-:W-:Y:S01]  /*18500*/  LOP3.LUT R7, R7, R9, RZ, 0xc0, !PT ;  /* 0x0000000907077212 */ /* 0x000fe200078ec0ff */
[C---:B----4-:R-:W-:Y:S08]  /*18510*/  HMMA.16816.F32.BF16 R220, R36.reuse, R20, R220 ;  /* 0x0000001424dc723c */ /* 0x050ff000000418dc */
[C---:B------:R-:W-:Y:S08]  /*18520*/  HMMA.16816.F32.BF16 R216, R36.reuse, R22, R216 ;  /* 0x0000001624d8723c */ /* 0x040ff000000418d8 */
[C---:B-1----:R-:W-:Y:S08]  /*18530*/  HMMA.16816.F32.BF16 R212, R36.reuse, R28, R212 ;  /* 0x0000001c24d4723c */ /* 0x042ff000000418d4 */
[----:B------:R-:W-:Y:S08]  /*18540*/  HMMA.16816.F32.BF16 R208, R36, R30, R208 ;  /* 0x0000001e24d0723c */ /* 0x000ff000000418d0 */
[C---:B------:R-:W-:Y:S08]  /*18550*/  HMMA.16816.F32.BF16 R204, R4.reuse, R20, R204 ;  /* 0x0000001404cc723c */ /* 0x040ff000000418cc */
[C---:B------:R-:W-:Y:S08]  /*18560*/  HMMA.16816.F32.BF16 R200, R4.reuse, R22, R200 ;  /* 0x0000001604c8723c */ /* 0x040ff000000418c8 */
[C---:B------:R-:W-:Y:S08]  /*18570*/  HMMA.16816.F32.BF16 R196, R4.reuse, R28, R196 ;  /* 0x0000001c04c4723c */ /* 0x040ff000000418c4 */
[----:B------:R-:W-:Y:S01]  /*18580*/  HMMA.16816.F32.BF16 R192, R4, R30, R192 ;  /* 0x0000001e04c0723c */ /* 0x000fe200000418c0 */
[----:B-----5:R-:W-:-:S07]  /*18590*/  @P2 BRA `(.L_x_329) ;  /* 0xffff992000002947 */ /* 0x020fce000383ffff */
.L_x_328:
[----:B------:R-:W1:Y:S01]  /*185a0*/  SHFL.BFLY PT, R7, R182, 0x2, 0x1f ;  /* 0x0c401f00b6077f89 */ /* 0x000e6200000e0000 */
[----:B------:R-:W-:Y:S01]  /*185b0*/  MOV R15, 0x3f800000 ;  /* 0x3f800000000f7802 */ /* 0x000fe20000000f00 */
[----:B------:R-:W2:Y:S01]  /*185c0*/  S2UR UR6, SR_CTAID.Y ;  /* 0x00000000000679c3 */ /* 0x000ea20000002600 */
[----:B------:R-:W-:Y:S01]  /*185d0*/  MOV R16, 0x3f800000 ;  /* 0x3f80000000107802 */ /* 0x000fe20000000f00 */
[----:B------:R-:W3:Y:S01]  /*185e0*/  SHFL.BFLY PT, R0, R183, 0x2, 0x1f ;  /* 0x0c401f00b7007f89 */ /* 0x000ee200000e0000 */
[----:B------:R-:W-:Y:S01]  /*185f0*/  MOV R11, 0x3f800000 ;  /* 0x3f800000000b7802 */ /* 0x000fe20000000f00 */
[----:B------:R-:W-:Y:S01]  /*18600*/  UISETP.NE.AND UP0, UPT, UR27, -0x1, UPT ;  /* 0xffffffff1b00788c */ /* 0x000fe2000bf05270 */
[----:B------:R-:W-:Y:S01]  /*18610*/  MOV R14, 0x3f800000 ;  /* 0x3f800000000e7802 */ /* 0x000fe20000000f00 */
[----:B-----5:R-:W4:Y:S01]  /*18620*/  SHFL.BFLY PT, R2, R181, 0x2, 0x1f ;  /* 0x0c401f00b5027f89 */ /* 0x020f2200000e0000 */
[----:B------:R-:W-:Y:S01]  /*18630*/  ULDC.64 UR4, c[0x0][0x1e8] ;  /* 0x00007a0000047ab9 */ /* 0x000fe20000000a00 */
[----:B------:R-:W4:Y:S01]  /*18640*/  S2UR UR9, SR_CTAID.X ;  /* 0x00000000000979c3 */ /* 0x000f220000002500 */
[----:B------:R-:W-:Y:S01]  /*18650*/  ULDC.U8 UR10, c[0x0][0x328] ;  /* 0x0000ca00000a7ab9 */ /* 0x000fe20000000000 */
[----:B------:R-:W4:Y:S01]  /*18660*/  S2R R5, SR_TID.X ;  /* 0x0000000000057919 */ /* 0x000f220000002100 */
[----:B------:R-:W-:Y:S01]  /*18670*/  UISETP.NE.AND UP3, UPT, UR10, URZ, UPT ;  /* 0x0000003f0a00728c */ /* 0x000fe2000bf65270 */
[----:B------:R-:W-:Y:S01]  /*18680*/  BSSY B0, `(.L_x_332) ;  /* 0x00000d9000007945 */ /* 0x000fe20003800000 */
[----:B------:R-:W-:Y:S01]  /*18690*/  ULDC UR8, c[0x0][0x214] ;  /* 0x0000850000087ab9 */ /* 0x000fe20000000800 */
[----:B------:R-:W4:Y:S01]  /*186a0*/  SHFL.BFLY PT, R3, R180, 0x2, 0x1f ;  /* 0x0c401f00b4037f89 */ /* 0x000f2200000e0000 */
[----:B------:R-:W-:-:S04]  /*186b0*/  @UP0 UIMAD.WIDE.U32 UR12, UR27, UR4, URZ ;  /* 0x000000041b0c02a5 */ /* 0x000fc8000f8e003f */
[----:B------:R-:W-:Y:S01]  /*186c0*/  @UP0 UIMAD UR7, UR27, UR5, UR13 ;  /* 0x000000051b0702a4 */ /* 0x000fe2000f8e020d */
[----:B-1----:R-:W-:Y:S02]  /*186d0*/  FADD.FTZ R7, R7, R182 ;  /* 0x000000b607077221 */ /* 0x002fe40000010000 */
[----:B------:R-:W-:Y:S02]  /*186e0*/  ULDC.64 UR4, c[0x0][0x1e0] ;  /* 0x0000780000047ab9 */ /* 0x000fe40000000a00 */
[----:B--2---:R-:W-:Y:S01]  /*186f0*/  @!UP0 USHF.R.S32.HI UR11, URZ, 0x1f, UR6 ;  /* 0x0000001f3f0b8899 */ /* 0x004fe20008011406 */
[----:B---3--:R-:W-:Y:S01]  /*18700*/  FADD.FTZ R183, R0, R183 ;  /* 0x000000b700b77221 */ /* 0x008fe20000010000 */
[----:B------:R-:W-:Y:S01]  /*18710*/  @!UP0 UIMAD.WIDE.U32 UR18, UR6, UR4, URZ ;  /* 0x00000004061282a5 */ /* 0x000fe2000f8e003f */
[----:B------:R-:W1:Y:S01]  /*18720*/  SHFL.BFLY PT, R0, R7, 0x1, 0x1f ;  /* 0x0c201f0007007f89 */ /* 0x000e6200000e0000 */
[----:B------:R-:W-:Y:S01]  /*18730*/  @!UP0 UIMAD UR11, UR11, UR4, URZ ;  /* 0x000000040b0b82a4 */ /* 0x000fe2000f8e023f */
[----:B----4-:R-:W-:-:S02]  /*18740*/  FADD.FTZ R181, R2, R181 ;  /* 0x000000b502b57221 */ /* 0x010fc40000010000 */
[----:B------:R-:W2:Y:S01]  /*18750*/  SHFL.BFLY PT, R6, R183, 0x1, 0x1f ;  /* 0x0c201f00b7067f89 */ /* 0x000ea200000e0000 */
[----:B------:R-:W-:Y:S01]  /*18760*/  ULDC.U8 UR4, c[0x0][0x329] ;  /* 0x0000ca4000047ab9 */ /* 0x000fe20000000000 */
[----:B------:R-:W-:Y:S01]  /*18770*/  SHF.R.S32.HI R2, RZ, 0x1f, R5 ;  /* 0x0000001fff027819 */ /* 0x000fe20000011405 */
[----:B------:R-:W-:Y:S01]  /*18780*/  UISETP.NE.AND UP2, UPT, UR4, URZ, UPT ;  /* 0x0000003f0400728c */ /* 0x000fe2000bf45270 */
[----:B------:R-:W3:Y:S01]  /*18790*/  SHFL.BFLY PT, R9, R181, 0x1, 0x1f ;  /* 0x0c201f00b5097f89 */ /* 0x000ee200000e0000 */
[----:B------:R-:W-:Y:S01]  /*187a0*/  UISETP.EQ.AND UP3, UPT, UR4, URZ, UP3 ;  /* 0x0000003f0400728c */ /* 0x000fe20009f62270 */
[----:B------:R-:W-:Y:S01]  /*187b0*/  FADD.FTZ R180, R3, R180 ;  /* 0x000000b403b47221 */ /* 0x000fe20000010000 */
[CC--:B------:R-:W-:Y:S01]  /*187c0*/  LEA.HI R4, R2.reuse, R5.reuse, RZ, 0x2 ;  /* 0x0000000502047211 */ /* 0x0c0fe200078f10ff */
[----:B------:R-:W-:Y:S01]  /*187d0*/  @!UP0 UIMAD UR11, UR6, UR5, UR11 ;  /* 0x00000005060b82a4 */ /* 0x000fe2000f8e020b */
[----:B------:R-:W-:Y:S01]  /*187e0*/  LEA.HI R2, R2, R5, RZ, 0x5 ;  /* 0x0000000502027211 */ /* 0x000fe200078f28ff */
[----:B------:R-:W-:Y:S01]  /*187f0*/  ULDC UR4, c[0x0][0x1c0] ;  /* 0x0000700000047ab9 */ /* 0x000fe20000000800 */
[----:B------:R-:W4:Y:S01]  /*18800*/  SHFL.BFLY PT, R10, R180, 0x1, 0x1f ;  /* 0x0c201f00b40a7f89 */ /* 0x000f2200000e0000 */
[----:B------:R-:W-:Y:S01]  /*18810*/  LOP3.LUT R3, R4, 0xfffffffc, RZ, 0xc0, !PT ;  /* 0xfffffffc04037812 */ /* 0x000fe200078ec0ff */
[----:B------:R-:W-:-:S02]  /*18820*/  ULDC UR5, c[0x0][0x234] ;  /* 0x00008d0000057ab9 */ /* 0x000fc40000000800 */
[----:B------:R-:W-:Y:S01]  /*18830*/  @!UP2 UISETP.NE.AND UP1, UPT, UR10, URZ, UPT ;  /* 0x0000003f0a00a28c */ /* 0x000fe2000bf25270 */
[----:B------:R-:W4:Y:S01]  /*18840*/  S2UR UR10, SR_CTAID.Z ;  /* 0x00000000000a79c3 */ /* 0x000f220000002700 */
[----:B------:R-:W-:Y:S01]  /*18850*/  IMAD.IADD R3, R5, 0x1, -R3 ;  /* 0x0000000105037824 */ /* 0x000fe200078e0a03 */
[----:B------:R-:W-:Y:S01]  /*18860*/  @UP2 ULDC UR14, c[0x0][0x210] ;  /* 0x00008400000e2ab9 */ /* 0x000fe20000000800 */
[----:B-1----:R-:W-:Y:S01]  /*18870*/  FADD.FTZ R7, R7, R0 ;  /* 0x0000000007077221 */ /* 0x002fe20000010000 */
[----:B------:R-:W-:Y:S01]  /*18880*/  SHF.R.S32.HI R0, RZ, 0x5, R2 ;  /* 0x00000005ff007819 */ /* 0x000fe20000011402 */
[----:B------:R-:W-:Y:S01]  /*18890*/  @UP2 UIMAD UR14, UR14, UR8, URZ ;  /* 0x000000080e0e22a4 */ /* 0x000fe2000f8e023f */
[----:B------:R-:W-:Y:S01]  /*188a0*/  LOP3.LUT R2, R2, 0xffffffe0, RZ, 0xc0, !PT ;  /* 0xffffffe002027812 */ /* 0x000fe200078ec0ff */
[----:B--2---:R-:W-:Y:S01]  /*188b0*/  FADD.FTZ R6, R183, R6 ;  /* 0x00000006b7067221 */ /* 0x004fe20000010000 */
[----:B------:R-:W-:Y:S01]  /*188c0*/  LEA R0, R0, R3, 0x8 ;  /* 0x0000000300007211 */ /* 0x000fe200078e40ff */
[----:B------:R-:W-:Y:S01]  /*188d0*/  @!UP2 USEL UR14, UR8, UR5, !UP1 ;  /* 0x00000005080ea287 */ /* 0x000fe2000c800000 */
[----:B------:R-:W-:Y:S01]  /*188e0*/  SHF.R.S32.HI R3, RZ, 0x2, R4 ;  /* 0x00000002ff037819 */ /* 0x000fe20000011404 */
[----:B---3--:R-:W-:Y:S01]  /*188f0*/  FADD.FTZ R9, R181, R9 ;  /* 0x00000009b5097221 */ /* 0x008fe20000010000 */
[----:B------:R-:W-:Y:S01]  /*18900*/  FSETP.NE.FTZ.AND P2, PT, R7, RZ, PT ;  /* 0x000000ff0700720b */ /* 0x000fe20003f55000 */
[----:B------:R-:W-:Y:S01]  /*18910*/  @UP2 UMOV UR13, 0x1 ;  /* 0x00000001000d2882 */ /* 0x000fe20000000000 */
[----:B------:R-:W-:Y:S01]  /*18920*/  SHF.R.S32.HI R4, RZ, 0x1f, R3 ;  /* 0x0000001fff047819 */ /* 0x000fe20000011403 */
[----:B------:R-:W-:Y:S01]  /*18930*/  @!UP2 UIMAD UR13, UR14, UR4, URZ ;  /* 0x000000040e0da2a4 */ /* 0x000fe2000f8e023f */
[----:B------:R-:W-:Y:S01]  /*18940*/  FSETP.NE.FTZ.AND P3, PT, R9, RZ, PT ;  /* 0x000000ff0900720b */ /* 0x000fe20003f75000 */
[----:B------:R-:W-:Y:S01]  /*18950*/  @UP3 UIMAD UR16, UR6, UR8, URZ ;  /* 0x00000008061032a4 */ /* 0x000fe2000f8e023f */
[----:B------:R-:W-:Y:S01]  /*18960*/  LEA.HI R4, R4, R3, RZ, 0x3 ;  /* 0x0000000304047211 */ /* 0x000fe200078f18ff */
[----:B----4-:R-:W-:Y:S01]  /*18970*/  FADD.FTZ R10, R180, R10 ;  /* 0x0000000ab40a7221 */ /* 0x010fe20000010000 */
[----:B------:R-:W-:Y:S01]  /*18980*/  FSETP.NE.FTZ.AND P1, PT, R6, RZ, PT ;  /* 0x000000ff0600720b */ /* 0x000fe20003f35000 */
[----:B------:R-:W-:Y:S01]  /*18990*/  @UP2 ULDC UR15, c[0x0][0x210] ;  /* 0x00008400000f2ab9 */ /* 0x000fe20000000800 */
[----:B------:R-:W-:Y:S01]  /*189a0*/  LOP3.LUT R4, R4, 0xfffffff8, RZ, 0xc0, !PT ;  /* 0xfffffff804047812 */ /* 0x000fe200078ec0ff */
[----:B------:R-:W-:Y:S01]  /*189b0*/  UIMAD UR4, UR6, UR13, URZ ;  /* 0x0000000d060472a4 */ /* 0x000fe2000f8e023f */
[----:B------:R-:W-:Y:S01]  /*189c0*/  FSETP.NE.FTZ.AND P4, PT, R10, RZ, PT ;  /* 0x000000ff0a00720b */ /* 0x000fe20003f95000 */
[----:B------:R-:W1:Y:S01]  /*189d0*/  @P2 MUFU.RCP R11, R7 ;  /* 0x00000007000b2308 */ /* 0x000e620000001000 */
[----:B------:R-:W-:Y:S01]  /*189e0*/  IADD3 R2, -R2, R5, RZ ;  /* 0x0000000502027210 */ /* 0x000fe20007ffe1ff */
[----:B------:R-:W-:Y:S01]  /*189f0*/  IMAD.IADD R4, R3, 0x1, -R4 ;  /* 0x0000000103047824 */ /* 0x000fe200078e0a04 */
[----:B------:R-:W-:Y:S01]  /*18a00*/  @!UP2 UMOV UR15, 0x1 ;  /* 0x00000001000fa882 */ /* 0x000fe20000000000 */
[----:B------:R-:W-:Y:S01]  /*18a10*/  MOV R5, 0x7f800000 ;  /* 0x7f80000000057802 */ /* 0x000fe20000000f00 */
[----:B------:R-:W-:-:S02]  /*18a20*/  @UP3 USEL UR16, UR16, UR27, !UP0 ;  /* 0x0000001b10103287 */ /* 0x000fc4000c000000 */
[----:B------:R-:W-:Y:S01]  /*18a30*/  LEA.HI R17, R4, R4, RZ, 0x1 ;  /* 0x0000000404117211 */ /* 0x000fe200078f08ff */
[----:B------:R-:W2:Y:S01]  /*18a40*/  @P3 MUFU.RCP R16, R9 ;  /* 0x0000000900103308 */ /* 0x000ea20000001000 */
[----:B------:R-:W-:Y:S02]  /*18a50*/  UIMAD UR9, UR9, UR15, URZ ;  /* 0x0000000f090972a4 */ /* 0x000fe4000f8e023f */
[----:B------:R-:W-:Y:S01]  /*18a60*/  SHF.R.S32.HI R18, RZ, 0x1, R17 ;  /* 0x00000001ff127819 */ /* 0x000fe20000011411 */
[----:B------:R-:W-:Y:S01]  /*18a70*/  USEL UR4, UR4, URZ, !UP3 ;  /* 0x0000003f04047287 */ /* 0x000fe2000d800000 */
[----:B------:R-:W-:Y:S01]  /*18a80*/  LOP3.LUT R17, R17, 0x3fffffe, RZ, 0xc0, !PT ;  /* 0x03fffffe11117812 */ /* 0x000fe200078ec0ff */
[----:B------:R-:W-:Y:S01]  /*18a90*/  USHF.L.U32 UR9, UR9, 0x7, URZ ;  /* 0x0000000709097899 */ /* 0x000fe2000800063f */
[----:B------:R-:W-:Y:S01]  /*18aa0*/  SHF.L.U32 R19, R18, 0x6, RZ ;  /* 0x0000000612137819 */ /* 0x000fe200000006ff */
[----:B------:R-:W3:Y:S01]  /*18ab0*/  @P4 MUFU.RCP R15, R10 ;  /* 0x0000000a000f4308 */ /* 0x000ee20000001000 */
[----:B------:R-:W-:Y:S01]  /*18ac0*/  IADD3 R17, R4, -R17, RZ ;  /* 0x8000001104117210 */ /* 0x000fe20007ffe0ff */
[----:B-1----:R-:W-:Y:S01]  /*18ad0*/  FMUL.FTZ R11, R11, c[0x0][0x2dc] ;  /* 0x0000b7000b0b7a20 */ /* 0x002fe20000410000 */
[----:B------:R-:W-:Y:S01]  /*18ae0*/  LOP3.LUT R4, R18, 0x1, RZ, 0xc0, !PT ;  /* 0x0000000112047812 */ /* 0x000fe200078ec0ff */
[----:B------:R-:W-:Y:S01]  /*18af0*/  UIMAD UR14, UR10, UR14, UR4 ;  /* 0x0000000e0a0e72a4 */ /* 0x000fe2000f8e0204 */
[----:B------:R-:W-:Y:S01]  /*18b00*/  LOP3.LUT R19, R19, 0xc0, RZ, 0xc0, !PT ;  /* 0x000000c013137812 */ /* 0x000fe200078ec0ff */
[----:B------:R-:W-:Y:S01]  /*18b10*/  IMAD R0, R17, 0x10, R0 ;  /* 0x0000001011007824 */ /* 0x000fe200078e0200 */
[----:B------:R-:W-:Y:S01]  /*18b20*/  ISETP.NE.U32.AND P0, PT, R4, 0x1, PT ;  /* 0x000000010400780c */ /* 0x000fe20003f05070 */
[----:B------:R-:W1:Y:S01]  /*18b30*/  @P1 MUFU.RCP R14, R6 ;  /* 0x00000006000e1308 */ /* 0x000e620000001000 */
[----:B------:R-:W-:Y:S01]  /*18b40*/  MOV R4, 0xfffffff0 ;  /* 0xfffffff000047802 */ /* 0x000fe20000000f00 */
[----:B--2---:R-:W-:Y:S01]  /*18b50*/  FMUL.FTZ R16, R16, c[0x0][0x2dc] ;  /* 0x0000b70010107a20 */ /* 0x004fe20000410000 */
[----:B------:R-:W-:Y:S01]  /*18b60*/  LEA.HI R19, R19, R19, RZ, 0x1d ;  /* 0x0000001313137211 */ /* 0x000fe200078fe8ff */
[----:B------:R-:W-:Y:S01]  /*18b70*/  FMUL.FTZ R204, R11, R204 ;  /* 0x000000cc0bcc7220 */ /* 0x000fe20000410000 */
[----:B------:R-:W-:Y:S01]  /*18b80*/  SEL R4, R4, 0x10, !P0 ;  /* 0x0000001004047807 */ /* 0x000fe20004000000 */
[----:B------:R-:W-:Y:S01]  /*18b90*/  FMUL.FTZ R222, R16, R222 ;  /* 0x000000de10de7220 */ /* 0x000fe20000410000 */
[----:B------:R-:W-:Y:S01]  /*18ba0*/  LOP3.LUT P0, RZ, R18, 0x2, RZ, 0xc0, !PT ;  /* 0x0000000212ff7812 */ /* 0x000fe2000780c0ff */
[----:B---3--:R-:W-:Y:S01]  /*18bb0*/  FMUL.FTZ R15, R15, c[0x0][0x2dc] ;  /* 0x0000b7000f0f7a20 */ /* 0x008fe20000410000 */
[----:B------:R-:W-:Y:S01]  /*18bc0*/  LEA R0, R0, R19, 0x1 ;  /* 0x0000001300007211 */ /* 0x000fe200078e08ff */
[----:B------:R-:W-:Y:S01]  /*18bd0*/  FMUL.FTZ R223, R16, R223 ;  /* 0x000000df10df7220 */ /* 0x000fe20000410000 */
[----:B------:R-:W2:Y:S01]  /*18be0*/  @P4 MUFU.LG2 R10, R10 ;  /* 0x0000000a000a4308 */ /* 0x000ea20000000c00 */
[C---:B------:R-:W-:Y:S01]  /*18bf0*/  FMUL.FTZ R220, R15.reuse, R220 ;  /* 0x000000dc0fdc7220 */ /* 0x040fe20000410000 */
[----:B------:R-:W-:Y:S01]  /*18c00*/  @!UP3 UMOV UR22, URZ ;  /* 0x0000003f0016bc82 */ /* 0x000fe20008000000 */
[----:B------:R-:W-:Y:S01]  /*18c10*/  FMUL.FTZ R221, R15, R221 ;  /* 0x000000dd0fdd7220 */ /* 0x000fe20000410000 */
[----:B------:R-:W-:Y:S01]  /*18c20*/  F2FP.BF16.PACK_AB R222, R223, R222 ;  /* 0x000000dedfde723e */ /* 0x000fe200000010ff */
[----:B-1----:R-:W-:Y:S01]  /*18c30*/  FMUL.FTZ R14, R14, c[0x0][0x2dc] ;  /* 0x0000b7000e0e7a20 */ /* 0x002fe20000410000 */
[----:B------:R-:W-:Y:S01]  /*18c40*/  @UP3 UMOV UR22, UR16 ;  /* 0x0000001000163c82 */ /* 0x000fe20008000000 */
[----:B------:R-:W-:Y:S01]  /*18c50*/  IMAD.SHL.U32 R0, R0, 0x2, RZ ;  /* 0x0000000200007824 */ /* 0x000fe200078e00ff */
[----:B------:R-:W-:Y:S01]  /*18c60*/  F2FP.BF16.PACK_AB R220, R221, R220 ;  /* 0x000000dcdddc723e */ /* 0x000fe200000010ff */
[C---:B------:R-:W-:Y:S01]  /*18c70*/  FMUL.FTZ R216, R15.reuse, R216 ;  /* 0x000000d80fd87220 */ /* 0x040fe20000410000 */
[----:B------:R-:W1:Y:S01]  /*18c80*/  @P3 MUFU.LG2 R9, R9 ;  /* 0x0000000900093308 */ /* 0x000e620000000c00 */
[----:B------:R-:W-:Y:S01]  /*18c90*/  FMUL.FTZ R217, R15, R217 ;  /* 0x000000d90fd97220 */ /* 0x000fe20000410000 */
[----:B------:R-:W-:Y:S01]  /*18ca0*/  IADD3 R18, R0, 0x20, RZ ;  /* 0x0000002000127810 */ /* 0x000fe20007ffe0ff */
[----:B------:R-:W-:Y:S01]  /*18cb0*/  FMUL.FTZ R218, R16, R218 ;  /* 0x000000da10da7220 */ /* 0x000fe20000410000 */
[----:B------:R-:W-:Y:S01]  /*18cc0*/  IADD3 R17, R0, R4, RZ ;  /* 0x0000000400117210 */ /* 0x000fe20007ffe0ff */
[----:B------:R-:W-:Y:S01]  /*18cd0*/  FMUL.FTZ R219, R16, R219 ;  /* 0x000000db10db7220 */ /* 0x000fe20000410000 */
[----:B------:R-:W-:Y:S01]  /*18ce0*/  F2FP.BF16.PACK_AB R216, R217, R216 ;  /* 0x000000d8d9d8723e */ /* 0x000fe200000010ff */
[----:B------:R-:W-:Y:S01]  /*18cf0*/  FMUL.FTZ R205, R11, R205 ;  /* 0x000000cd0bcd7220 */ /* 0x000fe20000410000 */
[----:B------:R-:W-:Y:S01]  /*18d00*/  @P0 IADD3 R18, R0, -0x20, RZ ;  /* 0xffffffe000120810 */ /* 0x000fe20007ffe0ff */
[C---:B------:R-:W-:Y:S01]  /*18d10*/  FMUL.FTZ R206, R14.reuse, R206 ;  /* 0x000000ce0ece7220 */ /* 0x040fe20000410000 */
[----:B------:R-:W-:Y:S01]  /*18d20*/  F2FP.BF16.PACK_AB R218, R219, R218 ;  /* 0x000000dadbda723e */ /* 0x000fe200000010ff */
[C---:B------:R-:W-:Y:S01]  /*18d30*/  FMUL.FTZ R207, R14.reuse, R207 ;  /* 0x000000cf0ecf7220 */ /* 0x040fe20000410000 */
[----:B------:R-:W-:Y:S01]  /*18d40*/  F2FP.BF16.PACK_AB R204, R205, R204 ;  /* 0x000000cccdcc723e */ /* 0x000fe200000010ff */
[C---:B------:R-:W-:Y:S01]  /*18d50*/  FMUL.FTZ R200, R11.reuse, R200 ;  /* 0x000000c80bc87220 */ /* 0x040fe20000410000 */
[----:B------:R-:W-:Y:S01]  /*18d60*/  STS [R0], R220 ;  /* 0x000000dc00007388 */ /* 0x000fe20000000800 */
[----:B------:R-:W-:Y:S01]  /*18d70*/  FMUL.FTZ R201, R11, R201 ;  /* 0x000000c90bc97220 */ /* 0x000fe20000410000 */
[----:B------:R-:W-:Y:S01]  /*18d80*/  F2FP.BF16.PACK_AB R206, R207, R206 ;  /* 0x000000cecfce723e */ /* 0x000fe200000010ff */
[C---:B------:R-:W-:Y:S01]  /*18d90*/  FMUL.FTZ R202, R14.reuse, R202 ;  /* 0x000000ca0eca7220 */ /* 0x040fe20000410000 */
[----:B------:R-:W-:Y:S01]  /*18da0*/  STS [R0+0x200], R222 ;  /* 0x000200de00007388 */ /* 0x000fe20000000800 */
[----:B------:R-:W-:Y:S01]  /*18db0*/  FMUL.FTZ R203, R14, R203 ;  /* 0x000000cb0ecb7220 */ /* 0x000fe20000410000 */
[----:B------:R-:W-:Y:S01]  /*18dc0*/  F2FP.BF16.PACK_AB R200, R201, R200 ;  /* 0x000000c8c9c8723e */ /* 0x000fe200000010ff */
[C---:B------:R-:W-:Y:S01]  /*18dd0*/  FMUL.FTZ R212, R15.reuse, R212 ;  /* 0x000000d40fd47220 */ /* 0x040fe20000410000 */
[----:B------:R-:W-:Y:S01]  /*18de0*/  IADD3 R4, R4, R18, RZ ;  /* 0x0000001204047210 */ /* 0x000fe20007ffe0ff */
[----:B------:R-:W-:Y:S01]  /*18df0*/  FMUL.FTZ R213, R15, R213 ;  /* 0x000000d50fd57220 */ /* 0x000fe20000410000 */
[----:B------:R-:W-:Y:S01]  /*18e00*/  F2FP.BF16.PACK_AB R202, R203, R202 ;  /* 0x000000cacbca723e */ /* 0x000fe200000010ff */
[----:B------:R-:W-:Y:S01]  /*18e10*/  FMUL.FTZ R208, R15, R208 ;  /* 0x000000d00fd07220 */ /* 0x000fe20000410000 */
[----:B------:R-:W-:Y:S01]  /*18e20*/  STS [R17], R216 ;  /* 0x000000d811007388 */ /* 0x000fe20000000800 */
[C---:B------:R-:W-:Y:S01]  /*18e30*/  FMUL.FTZ R214, R16.reuse, R214 ;  /* 0x000000d610d67220 */ /* 0x040fe20000410000 */
[----:B------:R-:W-:Y:S01]  /*18e40*/  F2FP.BF16.PACK_AB R212, R213, R212 ;  /* 0x000000d4d5d4723e */ /* 0x000fe200000010ff */
[C---:B------:R-:W-:Y:S01]  /*18e50*/  FMUL.FTZ R215, R16.reuse, R215 ;  /* 0x000000d710d77220 */ /* 0x040fe20000410000 */
[----:B------:R-:W-:Y:S01]  /*18e60*/  STS [R17+0x200], R218 ;  /* 0x000200da11007388 */ /* 0x000fe20000000800 */
[C---:B------:R-:W-:Y:S01]  /*18e70*/  FMUL.FTZ R210, R16.reuse, R210 ;  /* 0x000000d210d27220 */ /* 0x040fe20000410000 */
[----:B------:R-:W3:Y:S01]  /*18e80*/  @P2 MUFU.LG2 R7, R7 ;  /* 0x0000000700072308 */ /* 0x000ee20000000c00 */
[----:B------:R-:W-:Y:S01]  /*18e90*/  FMUL.FTZ R15, R15, R209 ;  /* 0x000000d10f0f7220 */ /* 0x000fe20000410000 */
[----:B------:R-:W-:Y:S01]  /*18ea0*/  F2FP.BF16.PACK_AB R214, R215, R214 ;  /* 0x000000d6d7d6723e */ /* 0x000fe200000010ff */
[----:B------:R-:W-:Y:S01]  /*18eb0*/  FMUL.FTZ R16, R16, R211 ;  /* 0x000000d310107220 */ /* 0x000fe20000410000 */
[----:B------:R-:W-:Y:S01]  /*18ec0*/  STS [R0+0x1000], R204 ;  /* 0x001000cc00007388 */ /* 0x000fe20000000800 */
[----:B------:R-:W-:Y:S01]  /*18ed0*/  FMUL.FTZ R196, R11, R196 ;  /* 0x000000c40bc47220 */ /* 0x000fe20000410000 */
[----:B------:R-:W-:Y:S01]  /*18ee0*/  F2FP.BF16.PACK_AB R15, R15, R208 ;  /* 0x000000d00f0f723e */ /* 0x000fe200000010ff */
[C---:B------:R-:W-:Y:S01]  /*18ef0*/  FMUL.FTZ R197, R11.reuse, R197 ;  /* 0x000000c50bc57220 */ /* 0x040fe20000410000 */
[----:B------:R-:W-:Y:S01]  /*18f00*/  F2FP.BF16.PACK_AB R16, R16, R210 ;  /* 0x000000d21010723e */ /* 0x000fe200000010ff */
[----:B------:R-:W-:Y:S01]  /*18f10*/  FMUL.FTZ R192, R11, R192 ;  /* 0x000000c00bc07220 */ /* 0x000fe20000410000 */
[----:B------:R4:W-:Y:S01]  /*18f20*/  STS [R0+0x1200], R206 ;  /* 0x001200ce00007388 */ /* 0x0009e20000000800 */
        /* <DEDUP_REMOVED lines=10> */
[----:B------:R-:W-:Y:S01]  /*18fd0*/  LOP3.LUT P0, RZ, R2, 0x3, RZ, 0xc0, !PT ;  /* 0x0000000302ff7812 */ /* 0x000fe2000780c0ff */
[----:B------:R-:W-:Y:S01]  /*18fe0*/  @!UP3 UMOV UR23, URZ ;  /* 0x0000003f0017bc82 */ /* 0x000fe20008000000 */
[----:B------:R-:W-:Y:S01]  /*18ff0*/  F2FP.BF16.PACK_AB R11, R11, R192 ;  /* 0x000000c00b0b723e */ /* 0x000fe200000010ff */
[----:B------:R-:W-:Y:S01]  /*19000*/  STS [R18], R212 ;  /* 0x000000d412007388 */ /* 0x000fe20000000800 */
[----:B------:R-:W-:Y:S01]  /*19010*/  F2FP.BF16.PACK_AB R14, R14, R194 ;  /* 0x000000c20e0e723e */ /* 0x000fe200000010ff */
[----:B------:R-:W-:Y:S01]  /*19020*/  USHF.R.S32.HI UR4, URZ, 0x1f, UR9 ;  /* 0x0000001f3f047899 */ /* 0x000fe20008011409 */
[----:B--2---:R-:W-:Y:S01]  /*19030*/  @P4 FMUL.FTZ R10, R10, 0.69314718246459960938 ;  /* 0x3f3172180a0a4820 */ /* 0x004fe20000410000 */
[----:B------:R-:W-:Y:S01]  /*19040*/  STS [R18+0x200], R214 ;  /* 0x000200d612007388 */ /* 0x000fe20000000800 */
[----:B------:R-:W-:Y:S01]  /*19050*/  @UP3 USHF.R.S32.HI UR23, URZ, 0x1f, UR16 ;  /* 0x0000001f3f173899 */ /* 0x000fe20008011410 */
[----:B-1----:R-:W-:Y:S01]  /*19060*/  @P3 FMUL.FTZ R9, R9, 0.69314718246459960938 ;  /* 0x3f31721809093820 */ /* 0x002fe20000410000 */
[----:B------:R-:W-:Y:S01]  /*19070*/  USHF.R.S32.HI UR5, URZ, 0x1f, UR14 ;  /* 0x0000001f3f057899 */ /* 0x000fe2000801140e */
[----:B------:R-:W-:Y:S01]  /*19080*/  STS [R4], R15 ;  /* 0x0000000f04007388 */ /* 0x000fe20000000800 */
[----:B------:R-:W-:Y:S01]  /*19090*/  UIADD3 UR9, UP2, UP1, UR9, UR22, UR14 ;  /* 0x0000001609097290 */ /* 0x000fe2000f95e00e */
[----:B---3--:R-:W-:Y:S01]  /*190a0*/  @P2 FMUL.FTZ R7, R7, 0.69314718246459960938 ;  /* 0x3f31721807072820 */ /* 0x008fe20000410000 */
[----:B------:R-:W-:Y:S01]  /*190b0*/  @!UP0 UIADD3 UR7, UR19, UR11, URZ ;  /* 0x0000000b13078290 */ /* 0x000fe2000fffe03f */
[----:B------:R-:W-:Y:S01]  /*190c0*/  STS [R4+0x200], R16 ;  /* 0x0002001004007388 */ /* 0x000fe20000000800 */
[----:B------:R-:W-:Y:S01]  /*190d0*/  @P1 FMUL.FTZ R6, R6, 0.69314718246459960938 ;  /* 0x3f31721806061820 */ /* 0x000fe20000410000 */
[----:B------:R-:W-:Y:S01]  /*190e0*/  UIADD3.X UR4, UR4, UR23, UR5, UP2, UP1 ;  /* 0x0000001704047290 */ /* 0x000fe200097e2405 */
[----:B----4-:R-:W-:Y:S01]  /*190f0*/  MOV R0, 0x7f800000 ;  /* 0x7f80000000007802 */ /* 0x010fe20000000f00 */
[----:B------:R-:W-:Y:S01]  /*19100*/  STS [R18+0x1000], R196 ;  /* 0x001000c412007388 */ /* 0x000fe20000000800 */
[----:B------:R-:W-:Y:S01]  /*19110*/  @!UP0 UMOV UR12, UR18 ;  /* 0x00000012000c8c82 */ /* 0x000fe20008000000 */
[----:B------:R-:W-:Y:S01]  /*19120*/  MOV R2, 0x7f800000 ;  /* 0x7f80000000027802 */ /* 0x000fe20000000f00 */
[----:B------:R-:W-:Y:S01]  /*19130*/  @P3 FFMA.FTZ R5, R12, c[0x0][0x238], R9 ;  /* 0x00008e000c053a23 */ /* 0x000fe20000010009 */
[----:B------:R-:W-:Y:S01]  /*19140*/  STS [R18+0x1200], R198 ;  /* 0x001200c612007388 */ /* 0x000fe20000000800 */
[----:B------:R-:W-:-:S02]  /*19150*/  @P2 FFMA.FTZ R0, R13, c[0x0][0x238], R7 ;  /* 0x00008e000d002a23 */ /* 0x000fc40000010007 */
[----:B------:R-:W-:Y:S01]  /*19160*/  @P1 FFMA.FTZ R2, R8, c[0x0][0x238], R6 ;  /* 0x00008e0008021a23 */ /* 0x000fe20000010006 */
        /* <DEDUP_REMOVED lines=13> */
[C---:B------:R-:W-:Y:S02]  /*19240*/  IADD3 R11, R228.reuse, 0x40, RZ ;  /* 0x00000040e40b7810 */ /* 0x040fe40007ffe0ff */
        /* <DEDUP_REMOVED lines=14> */
[----:B------:R-:W-:Y:S01]  /*19330*/  @!P4 IADD3 R8, P1, R11, UR9, RZ ;  /* 0x000000090b08cc10 */ /* 0x000fe2000ff3e0ff */
[----:B------:R4:W-:Y:S01]  /*19340*/  @!P6 STG.E [R12.64], R4 ;  /* 0x000000040c00e986 */ /* 0x0009e2000c10191c */
[----:B------:R-:W-:-:S02]  /*19350*/  @!P5 LEA R14, P2, R7, c[0x0][0x200], 0x2 ;  /* 0x00008000070eda11 */ /* 0x000fc400078410ff */
[C---:B------:R-:W-:Y:S02]  /*19360*/  @!P3 IADD3 R9, P0, R10.reuse, UR9, RZ ;  /* 0x000000090a09bc10 */ /* 0x040fe4000ff1e0ff */
        /* <DEDUP_REMOVED lines=10> */
.L_x_333:
[----:B------:R-:W-:Y:S05]  /*19410*/  BSYNC B0 ;  /* 0x0000000000007941 */ /* 0x000fea0003800000 */
.L_x_332:
[----:B----4-:R-:W4:Y:S01]  /*19420*/  S2R R5, SR_TID.X ;  /* 0x0000000000057919 */ /* 0x010f220000002100 */
[C---:B------:R-:W-:Y:S01]  /*19430*/  IADD3 R6, P0, R236.reuse, UR12, RZ ;  /* 0x0000000cec067c10 */ /* 0x040fe2000ff1e0ff */
[----:B------:R-:W-:Y:S01]  /*19440*/  USHF.R.S32.HI UR6, URZ, 0x1f, UR10 ;  /* 0x0000001f3f067899 */ /* 0x000fe2000801140a */
[----:B------:R-:W-:Y:S01]  /*19450*/  ISETP.GE.AND P1, PT, R236, c[0x0][0x220], PT ;  /* 0x00008800ec007a0c */ /* 0x000fe20003f26270 */
[----:B------:R-:W5:Y:S01]  /*19460*/  S2R R0, SR_CTAID.Z ;  /* 0x0000000000007919 */ /* 0x000f620000002700 */
[----:B------:R-:W-:Y:S01]  /*19470*/  ULDC.64 UR4, c[0x0][0x1f0] ;  /* 0x00007c0000047ab9 */ /* 0x000fe20000000a00 */
[----:B------:R-:W-:Y:S01]  /*19480*/  BSSY B0, `(.L_x_334) ;  /* 0x0000016000007945 */ /* 0x000fe20003800000 */
[----:B------:R-:W-:-:S04]  /*19490*/  UIMAD UR4, UR6, UR4, URZ ;  /* 0x00000004060472a4 */ /* 0x000fc8000f8e023f */
[----:B------:R-:W-:Y:S01]  /*194a0*/  UIMAD UR4, UR10, UR5, UR4 ;  /* 0x000000050a0472a4 */ /* 0x000fe2000f8e0204 */
[----:B----4-:R-:W-:-:S04]  /*194b0*/  SHF.R.S32.HI R4, RZ, 0x1f, R5 ;  /* 0x0000001fff047819 */ /* 0x010fc80000011405 */
[----:B------:R-:W-:-:S04]  /*194c0*/  LEA.HI R4, R4, R5, RZ, 0x2 ;  /* 0x0000000504047211 */ /* 0x000fc800078f10ff */
[----:B------:R-:W-:-:S05]  /*194d0*/  LOP3.LUT R2, R4, 0xfffffffc, RZ, 0xc0, !PT ;  /* 0xfffffffc04027812 */ /* 0x000fca00078ec0ff */
[----:B------:R-:W-:-:S04]  /*194e0*/  IMAD.IADD R2, R5, 0x1, -R2 ;  /* 0x0000000105027824 */ /* 0x000fc800078e0a02 */
[----:B------:R-:W-:-:S05]  /*194f0*/  IMAD.SHL.U32 R2, R2, 0x8, RZ ;  /* 0x0000000802027824 */ /* 0x000fca00078e00ff */
[----:B------:R-:W-:-:S04]  /*19500*/  SHF.R.S32.HI R2, RZ, 0x1f, R2 ;  /* 0x0000001fff027819 */ /* 0x000fc80000011402 */
[----:B------:R-:W-:Y:S02]  /*19510*/  IADD3.X R7, R2, UR7, RZ, P0, !PT ;  /* 0x0000000702077c10 */ /* 0x000fe400087fe4ff */
[----:B------:R-:W-:-:S03]  /*19520*/  ISETP.GE.OR P0, PT, R3, UR20, P1 ;  /* 0x0000001403007c0c */ /* 0x000fc60008f06670 */
[----:B-----5:R-:W-:-:S05]  /*19530*/  IMAD.WIDE.U32 R6, R0, c[0x0][0x1f0], R6 ;  /* 0x00007c0000067a25 */ /* 0x020fca00078e0006 */
        /* <DEDUP_REMOVED lines=10> */
.L_x_335:
[----:B------:R-:W-:Y:S05]  /*195e0*/  BSYNC B0 ;  /* 0x0000000000007941 */ /* 0x000fea0003800000 */
.L_x_334:
[----:B------:R-:W-:Y:S01]  /*195f0*/  SHF.R.S32.HI R4, RZ, 0x2, R4 ;  /* 0x00000002ff047819 */ /* 0x000fe20000011404 */
[----:B------:R-:W-:Y:S03]  /*19600*/  BSSY B0, `(.L_x_336) ;  /* 0x000000f000007945 */ /* 0x000fe60003800000 */
[----:B------:R-:W-:-:S04]  /*19610*/  IADD3 R0, R4, 0x20, RZ ;  /* 0x0000002004007810 */ /* 0x000fc80007ffe0ff */
[----:B------:R-:W-:-:S13]  /*19620*/  ISETP.GE.OR P0, PT, R0, UR20, P1 ;  /* 0x0000001400007c0c */ /* 0x000fda0008f06670 */
[----:B------:R-:W-:Y:S05]  /*19630*/  @P0 BRA `(.L_x_337) ;  /* 0x000000b000000947 */ /* 0x000fea0003800000 */
[----:B------:R-:W-:Y:S01]  /*19640*/  IADD3 R2, P0, R238, 0x20, RZ ;  /* 0x00000020ee027810 */ /* 0x000fe20007f1e0ff */
[----:B--2---:R-:W-:Y:S01]  /*19650*/  IMAD.MOV.U32 R10, RZ, RZ, R6 ;  /* 0x000000ffff0a7224 */ /* 0x004fe200078e0006 */
        /* <DEDUP_REMOVED lines=9> */
.L_x_337:
[----:B------:R-:W-:Y:S05]  /*196f0*/  BSYNC B0 ;  /* 0x0000000000007941 */ /* 0x000fea0003800000 */
.L_x_336:
[----:B------:R-:W-:Y:S01]  /*19700*/  IADD3 R0, R4, 0x40, RZ ;  /* 0x0000004004007810 */ /* 0x000fe20007ffe0ff */
[----:B------:R-:W-:Y:S03]  /*19710*/  BSSY B0, `(.L_x_338) ;  /* 0x000000e000007945 */ /* 0x000fe60003800000 */
[----:B------:R-:W-:-:S13]  /*19720*/  ISETP.GE.OR P0, PT, R0, UR20, P1 ;  /* 0x0000001400007c0c */ /* 0x000fda0008f06670 */
        /* <DEDUP_REMOVED lines=12> */
.L_x_339:
[----:B------:R-:W-:Y:S05]  /*197f0*/  BSYNC B0 ;  /* 0x0000000000007941 */ /* 0x000fea0003800000 */
.L_x_338:
[----:B------:R-:W-:-:S04]  /*19800*/  IADD3 R4, R4, 0x60, RZ ;  /* 0x0000006004047810 */ /* 0x000fc80007ffe0ff */
[----:B------:R-:W-:-:S13]  /*19810*/  ISETP.GE.OR P1, PT, R4, UR20, P1 ;  /* 0x0000001404007c0c */ /* 0x000fda0008f26670 */
[----:B------:R-:W-:Y:S05]  /*19820*/  @P1 EXIT ;  /* 0x000000000000194d */ /* 0x000fea0003800000 */
[----:B------:R-:W-:Y:S01]  /*19830*/  IADD3 R0, P0, R238, 0x60, RZ ;  /* 0x00000060ee007810 */ /* 0x000fe20007f1e0ff */
[----:B--2---:R-:W-:Y:S01]  /*19840*/  IMAD.MOV.U32 R2, RZ, RZ, R6 ;  /* 0x000000ffff027224 */ /* 0x004fe200078e0006 */
        /* <DEDUP_REMOVED lines=8> */
[----:B-1----:R-:W-:Y:S01]  /*198d0*/  STG.E.128 [R4.64], R28 ;  /* 0x0000001c04007986 */ /* 0x002fe2000c101d1c */
[----:B------:R-:W-:Y:S05]  /*198e0*/  EXIT ;  /* 0x000000000000794d */ /* 0x000fea0003800000 */
.L_x_293:
        /* <DEDUP_REMOVED lines=10> */
[----:B------:R-:W-:Y:S01]  /*19990*/  ULDC.U8 UR11, c[0x0][0x328] ;  /* 0x0000ca00000b7ab9 */ /* 0x000fe20000000000 */
        /* <DEDUP_REMOVED lines=11> */
[----:B------:R-:W-:Y:S02]  /*19a50*/  UISETP.NE.AND UP2, UPT, UR11, URZ, UPT ;  /* 0x0000003f0b00728c */ /* 0x000fe4000bf45270 */
[----:B------:R-:W-:Y:S02]  /*19a60*/  ULDC.64 UR4, c[0x0][0x1e0] ;  /* 0x0000780000047ab9 */ /* 0x000fe40000000a00 */
[----:B------:R-:W-:Y:S02]  /*19a70*/  @!UP4 UIMAD UR12, UR12, UR4, URZ ;  /* 0x000000040c0cc2a4 */ /* 0x000fe4000f8e023f */
[----:B------:R-:W-:Y:S01]  /*19a80*/  @UP4 UMOV UR13, UR8 ;  /* 0x00000008000d4c82 */ /* 0x000fe20008000000 */
[----:B--2---:R-:W-:Y:S01]  /*19a90*/  IMAD.WIDE R12, R12, 0x80, R6 ;  /* 0x000000800c0c7825 */ /* 0x004fe200078e0206 */
[----:B------:R-:W-:-:S02]  /*19aa0*/  @!UP3 UISETP.NE.AND UP1, UPT, UR11, URZ, UPT ;  /* 0x0000003f0b00b28c */ /* 0x000fc4000bf25270 */
[----:B------:R-:W-:Y:S02]  /*19ab0*/  @!UP4 UIMAD UR12, UR15, UR5, UR12 ;  /* 0x000000050f0cc2a4 */ /* 0x000fe4000f8e020c */
[----:B------:R-:W-:Y:S02]  /*19ac0*/  ULDC UR10, c[0x0][0x214] ;  /* 0x00008500000a7ab9 */ /* 0x000fe40000000800 */
[----:B------:R-:W-:Y:S02]  /*19ad0*/  @UP3 ULDC UR8, c[0x0][0x210] ;  /* 0x0000840000083ab9 */ /* 0x000fe40000000800 */
[----:B------:R-:W-:Y:S02]  /*19ae0*/  UISETP.EQ.AND UP2, UPT, UR6, URZ, UP2 ;  /* 0x0000003f0600728c */ /* 0x000fe40009742270 */
[----:B------:R-:W-:Y:S02]  /*19af0*/  ULDC UR5, c[0x0][0x234] ;  /* 0x00008d0000057ab9 */ /* 0x000fe40000000800 */
[----:B------:R-:W-:-:S02]  /*19b00*/  @!UP4 UIMAD.WIDE.U32 UR18, UR15, UR4, URZ ;  /* 0x000000040f12c2a5 */ /* 0x000fc4000f8e003f */
[----:B------:R-:W-:Y:S02]  /*19b10*/  @UP3 UIMAD UR8, UR8, UR10, URZ ;  /* 0x0000000a080832a4 */ /* 0x000fe4000f8e023f */
[----:B------:R-:W-:Y:S02]  /*19b20*/  @!UP3 USEL UR8, UR10, UR5, !UP1 ;  /* 0x000000050a08b287 */ /* 0x000fe4000c800000 */
[----:B------:R-:W-:Y:S02]  /*19b30*/  UISETP.NE.OR UP0, UPT, UR27, -0x1, !UP2 ;  /* 0xffffffff1b00788c */ /* 0x000fe4000d705670 */
[----:B------:R-:W-:Y:S02]  /*19b40*/  ULDC UR4, c[0x0][0x1c0] ;  /* 0x0000700000047ab9 */ /* 0x000fe40000000800 */
[----:B------:R-:W-:Y:S02]  /*19b50*/  @UP3 UMOV UR20, 0x1 ;  /* 0x0000000100143882 */ /* 0x000fe40000000000 */
[----:B------:R-:W-:-:S02]  /*19b60*/  @!UP3 UIMAD UR20, UR8, UR4, URZ ;  /* 0x000000040814b2a4 */ /* 0x000fc4000f8e023f */
[----:B------:R-:W-:Y:S02]  /*19b70*/  @!UP4 UMOV UR13, UR18 ;  /* 0x00000012000dcc82 */ /* 0x000fe40008000000 */
[----:B------:R-:W-:Y:S01]  /*19b80*/  @!UP4 UIADD3 UR7, UR19, UR12, URZ ;  /* 0x0000000c1307c290 */ /* 0x000fe2000fffe03f */
[C---:B------:R-:W-:Y:S01]  /*19b90*/  IADD3 R2, P0, R0.reuse, UR13, RZ ;  /* 0x0000000d00027c10 */ /* 0x040fe2000ff1e0ff */
[----:B------:R-:W-:Y:S02]  /*19ba0*/  UIADD3 UR17, -UR16, UR17, URZ ;  /* 0x0000001110117290 */ /* 0x000fe4000fffe13f */
[----:B------:R-:W-:Y:S02]  /*19bb0*/  UIMAD UR20, UR15, UR20, URZ ;  /* 0x000000140f1472a4 */ /* 0x000fe4000f8e023f */
[----:B------:R-:W-:Y:S01]  /*19bc0*/  @!UP0 UIMAD UR27, UR15, UR10, URZ ;  /* 0x0000000a0f1b82a4 */ /* 0x000fe2000f8e023f */
[----:B------:R-:W-:Y:S01]  /*19bd0*/  LEA.HI.X.SX32 R3, R0, UR7, 0x1, P0 ;  /* 0x0000000700037c11 */ /* 0x000fe200080f0eff */
[----:B------:R-:W-:Y:S01]  /*19be0*/  USEL UR20, UR20, URZ, !UP2 ;  /* 0x0000003f14147287 */ /* 0x000fe2000d000000 */
[C---:B------:R-:W-:Y:S01]  /*19bf0*/  ISETP.GE.OR P0, PT, R6.reuse, UR17, P1 ;  /* 0x0000001106007c0c */ /* 0x040fe20008f06670 */
[----:B------:R-:W-:Y:S01]  /*19c00*/  @UP3 ULDC UR21, c[0x0][0x210] ;  /* 0x0000840000153ab9 */ /* 0x000fe20000000800 */
[----:B------:R-:W-:Y:S01]  /*19c10*/  ISETP.GE.AND P6, PT, R6, UR17, PT ;  /* 0x0000001106007c0c */ /* 0x000fe2000bfc6270 */
[----:B------:R-:W-:Y:S01]  /*19c20*/  @!UP3 UMOV UR21, 0x1 ;  /* 0x000000010015b882 */ /* 0x000fe20000000000 */
[----:B-1----:R-:W-:Y:S01]  /*19c30*/  IMAD.WIDE.U32 R8, R8, c[0x0][0x1f0], R2 ;  /* 0x00007c0008087a25 */ /* 0x002fe200078e0002 */
[----:B------:R-:W-:-:S02]  /*19c40*/  UIMAD UR8, UR14, UR8, UR20 ;  /* 0x000000080e0872a4 */ /* 0x000fc4000f8e0214 */
[----:B------:R-:W-:Y:S02]  /*19c50*/  UIMAD UR16, UR16, UR21, URZ ;  /* 0x00000015101072a4 */ /* 0x000fe4000f8e023f */
        /* <DEDUP_REMOVED lines=18> */
.L_x_341:
[----:B------:R-:W-:Y:S05]  /*19d80*/  BSYNC B0 ;  /* 0x0000000000007941 */ /* 0x000fea0003800000 */
.L_x_340:
[----:B-1----:R-:W-:Y:S01]  /*19d90*/  IADD3 R5, R6, 0x20, RZ ;  /* 0x0000002006057810 */ /* 0x002fe20007ffe0ff */
[----:B------:R-:W-:Y:S03]  /*19da0*/  BSSY B0, `(.L_x_342) ;  /* 0x000000f000007945 */ /* 0x000fe60003800000 */
[C---:B------:R-:W-:Y:S02]  /*19db0*/  ISETP.GE.OR P0, PT, R5.reuse, UR17, P1 ;  /* 0x0000001105007c0c */ /* 0x040fe40008f06670 */
[----:B------:R-:W-:-:S11]  /*19dc0*/  ISETP.GE.AND P5, PT, R5, UR17, PT ;  /* 0x0000001105007c0c */ /* 0x000fd6000bfa6270 */
        /* <DEDUP_REMOVED lines=11> */
[----:B------:R1:W-:Y:S02]  /*19e80*/  STG.E.128 [R2.64], RZ ;  /* 0x000000ff02007986 */ /* 0x0003e4000c101d1c */
.L_x_343:
[----:B------:R-:W-:Y:S05]  /*19e90*/  BSYNC B0 ;  /* 0x0000000000007941 */ /* 0x000fea0003800000 */
.L_x_342:
        /* <DEDUP_REMOVED lines=16> */
.L_x_345:
[----:B------:R-:W-:Y:S05]  /*19fa0*/  BSYNC B0 ;  /* 0x0000000000007941 */ /* 0x000fea0003800000 */
.L_x_344:
        /* <DEDUP_REMOVED lines=15> */
.L_x_347:
[----:B------:R-:W-:Y:S05]  /*1a0a0*/  BSYNC B0 ;  /* 0x0000000000007941 */ /* 0x000fea0003800000 */
.L_x_346:
        /* <DEDUP_REMOVED lines=26> */
[----:B-1----:R-:W-:-:S05]  /*1a250*/  IMAD R0, R3, UR21, RZ ;  /* 0x0000001503007c24 */ /* 0x002fca000f8e02ff */
[----:B------:R-:W-:-:S04]  /*1a260*/  IADD3 R2, P0, R0, UR8, RZ ;  /* 0x0000000800027c10 */ /* 0x000fc8000ff1e0ff */
[----:B------:R-:W-:Y:S02]  /*1a270*/  LEA.HI.X.SX32 R0, R0, UR4, 0x1, P0 ;  /* 0x0000000400007c11 */ /* 0x000fe400080f0eff */
[----:B------:R-:W-:-:S04]  /*1a280*/  LEA R4, P0, R2, c[0x0][0x200], 0x2 ;  /* 0x0000800002047a11 */ /* 0x000fc800078010ff */
[----:B------:R-:W-:Y:S01]  /*1a290*/  LEA.HI.X R5, R2, c[0x0][0x204], R0, 0x2, P0 ;  /* 0x0000810002057a11 */ /* 0x000fe200000f1400 */
[----:B------:R-:W-:-:S05]  /*1a2a0*/  IMAD.MOV.U32 R0, RZ, RZ, 0x7f800000 ;  /* 0x7f800000ff007424 */ /* 0x000fca00078e00ff */
[----:B------:R-:W-:Y:S01]  /*1a2b0*/  STG.E [R4.64], R0 ;  /* 0x0000000004007986 */ /* 0x000fe2000c10191c */
[----:B------:R-:W-:Y:S05]  /*1a2c0*/  EXIT ;  /* 0x000000000000794d */ /* 0x000fea0003800000 */
.L_x_348:
        /* <DEDUP_REMOVED lines=11> */
.L_x_617:


//--------------------- .text._ZN5flash16flash_fwd_kernelI23Flash_fwd_kernel_traitsILi32ELi128ELi128ELi4ELb0ELb0EN7cutlass10bfloat16_tE19Flash_kernel_traitsILi32ELi128ELi128ELi4ES3_EELb1ELb1ELb0ELb0ELb0ELb0ELb0ELb1EEEvNS_16Flash_fwd_paramsE --------------------------
	.section	.text._ZN5flash16flash_fwd_kernelI23Flash_fwd_kernel_traitsILi32ELi128ELi128ELi4ELb0ELb0EN7cutlass10bfloat16_tE19Flash_kernel_traitsILi32ELi128ELi128ELi4ES3_EELb1ELb1ELb0ELb0ELb0ELb0ELb0ELb1EEEvNS_16Flash_fwd_paramsE,"ax",@progbits
	.sectioninfo	@"SHI_REGISTERS=255"
	.align	128
        .global         _ZN5flash16flash_fwd_kernelI23Flash_fwd_kernel_traitsILi32ELi128ELi128ELi4ELb0ELb0EN7cutlass10bfloat16_tE19Flash_kernel_traitsILi32ELi128ELi128ELi4ES3_EELb1ELb1ELb0ELb0ELb0ELb0ELb0ELb1EEEvNS_16Flash_fwd_paramsE
        .type           _ZN5flash16flash_fwd_kernelI23Flash_fwd_kernel_traitsILi32ELi128ELi128ELi4ELb0ELb0EN7cutlass10bfloat16_tE19Flash_kernel_traitsILi32ELi128ELi128ELi4ES3_EELb1ELb1ELb0ELb0ELb0ELb0ELb0ELb1EEEvNS_16Flash_fwd_paramsE,@function
        .size           _ZN5flash16flash_fwd_kernelI23Flash_fwd_kernel_traitsILi32ELi128ELi128ELi4ELb0ELb0EN7cutlass10bfloat16_tE19Flash_kernel_traitsILi32ELi128ELi128ELi4ES3_EELb1ELb1ELb0ELb0ELb0ELb0ELb0ELb1EEEvNS_16Flash_fwd_paramsE,(.L_x_618 - _ZN5flash16flash_fwd_kernelI23Flash_fwd_kernel_traitsILi32ELi128ELi128ELi4ELb0ELb0EN7cutlass10bfloat16_tE19Flash_kernel_traitsILi32ELi128ELi128ELi4ES3_EELb1ELb1ELb0ELb0ELb0ELb0ELb0ELb1EEEvNS_16Flash_fwd_paramsE)
        .other          _ZN5flash16flash_fwd_kernelI23Flash_fwd_kernel_traitsILi32ELi128ELi128ELi4ELb0ELb0EN7cutlass10bfloat16_tE19Flash_kernel_traitsILi32ELi128ELi128ELi4ES3_EELb1ELb1ELb0ELb0ELb0ELb0ELb0ELb1EEEvNS_16Flash_fwd_paramsE,@"STO_CUDA_ENTRY STV_DEFAULT"
_ZN5flash16flash_fwd_kernelI23Flash_fwd_kernel_traitsILi32ELi128ELi128ELi4ELb0ELb0EN7cutlass10bfloat16_tE19Flash_kernel_traitsILi32ELi128ELi128ELi4ES3_EELb1ELb1ELb0ELb0ELb0ELb0ELb0ELb1EEEvNS_16Flash_fwd_paramsE:
.text._ZN5flash16flash_fwd_kernelI23Flash_fwd_kernel_traitsILi32ELi128ELi128ELi4ELb0ELb0EN7cutlass10bfloat16_tE19Flash_kernel_traitsILi32ELi128ELi128ELi4ES3_EELb1ELb1ELb0ELb0ELb0ELb0ELb0ELb1EEEvNS_16Flash_fwd_paramsE:
[----:B------:R-:W-:-:S03]  /*0000*/  MOV R1, c[0x0][0x28] ;  /* 0x00000a0000017a02 */ /* 0x000fc60000000f00 */
[----:B------:R-:W-:Y:S01]  /*0010*/  ULDC.U8 UR4, c[0x0][0x304] ;  /* 0x0000c10000047ab9 */ /* 0x000fe20000000000 */
[----:B------:R-:W-:Y:S01]  /*0020*/  IADD3 R1, R1, -0x440, RZ ;  /* 0xfffffbc001017810 */ /* 0x000fe20007ffe0ff */
[----:B------:R-:W-:Y:S01]  /*0030*/  ULDC.64 UR28, c[0x0][0x2f0] ;  /* 0x0000bc00001c7ab9 */ /* 0x000fe20000000a00 */
[----:B------:R-:W-:Y:S01]  /*0040*/  ISETP.NE.AND P2, PT, RZ, UR4, PT ;  /* 0x00000004ff007c0c */ /* 0x000fe2000bf45270 */
[----:B------:R-:W-:Y:S01]  /*0050*/  IMAD.U32 R2, RZ, RZ, UR28 ;  /* 0x0000001cff027e24 */ /* 0x000fe2000f8e00ff */
[----:B------:R-:W-:Y:S01]  /*0060*/  ULDC.64 UR36, c[0x0][0x118] ;  /* 0x0000460000247ab9 */ /* 0x000fe20000000a00 */
[----:B------:R-:W-:Y:S01]  /*0070*/  IMAD.U32 R3, RZ, RZ, UR29 ;  /* 0x0000001dff037e24 */ /* 0x000fe2000f8e00ff */
[----:B------:R-:W-:Y:S01]  /*0080*/  MOV R0, c[0x0][0x2fc] ;  /* 0x0000bf0000007a02 */ /* 0x000fe20000000f00 */
[----:B------:R-:W-:Y:S01]  /*0090*/  IMAD.MOV.U32 R219, RZ, RZ, c[0x0][0x2f8] ;  /* 0x0000be00ffdb7624 */ /* 0x000fe200078e00ff */
[----:B------:R-:W1:Y:S01]  /*00a0*/  S2UR UR25, SR_CTAID.X ;  /* 0x00000000001979c3 */ /* 0x000e620000002500 */
[----:B------:R-:W2:Y:S01]  /*00b0*/  S2R R7, SR_TID.X ;  /* 0x0000000000077919 */ /* 0x000ea20000002100 */
[----:B------:R-:W-:-:S05]  /*00c0*/  ULDC.64 UR4, c[0x0][0x240] ;  /* 0x0000900000047ab9 */ /* 0x000fca0000000a00 */
[----:B------:R-:W3:Y:S01]  /*00d0*/  @P2 LDG.E.64 R2, [R2.64] ;  /* 0x0000002402022981 */ /* 0x000ee2000c1e1b00 */
[----:B------:R-:W-:Y:S02]  /*00e0*/  @P2 IMAD.MOV.U32 R4, RZ, RZ, R219 ;  /* 0x000000ffff042224 */ /* 0x000fe400078e00db */
[----:B------:R-:W-:-:S06]  /*00f0*/  @P2 IMAD.MOV.U32 R5, RZ, RZ, R0 ;  /* 0x000000ffff052224 */ /* 0x000fcc00078e0000 */
[----:B------:R-:W4:Y:S01]  /*0100*/  @P2 LDG.E.64 R4, [R4.64] ;  /* 0x0000002404042981 */ /* 0x000f22000c1e1b00 */
[----:B------:R-:W5:Y:S01]  /*0110*/  S2UR UR9, SR_CTAID.Y ;  /* 0x00000000000979c3 */ /* 0x000f620000002600 */
[----:B------:R-:W-:Y:S02]  /*0120*/  UISETP.NE.U32.AND UP2, UPT, URZ, UR4, UPT ;  /* 0x000000043f00728c */ /* 0x000fe4000bf45070 */
[----:B------:R-:W-:Y:S02]  /*0130*/  UMOV UR10, 0x4 ;  /* 0x00000004000a7882 */ /* 0x000fe40000000000 */
[----:B------:R-:W-:Y:S02]  /*0140*/  UISETP.NE.AND.EX UP2, UPT, URZ, UR5, UPT, UP2 ;  /* 0x000000053f00728c */ /* 0x000fe4000bf45320 */
[----:B------:R-:W-:Y:S01]  /*0150*/  ULDC.64 UR12, c[0x0][0x240] ;  /* 0x00009000000c7ab9 */ /* 0x000fe20000000a00 */
[----:B------:R-:W1:Y:S01]  /*0160*/  S2UR UR8, SR_CTAID.Z ;  /* 0x00000000000879c3 */ /* 0x000e620000002700 */
[----:B------:R-:W-:-:S02]  /*0170*/  ULDC.64 UR4, c[0x0][0x250] ;  /* 0x0000940000047ab9 */ /* 0x000fc40000000a00 */
[----:B------:R-:W-:Y:S01]  /*0180*/  PLOP3.LUT P0, PT, PT, PT, UP2, 0x80, 0x0 ;  /* 0x000000000000781c */ /* 0x000fe20003f0f028 */
[----:B------:R-:W-:Y:S02]  /*0190*/  UISETP.NE.U32.AND UP0, UPT, URZ, UR4, UPT ;  /* 0x000000043f00728c */ /* 0x000fe4000bf05070 */
[----:B------:R-:W-:Y:S02]  /*01a0*/  ULDC.U8 UR11, c[0x0][0x312] ;  /* 0x0000c480000b7ab9 */ /* 0x000fe40000000000 */
[----:B------:R-:W-:Y:S02]  /*01b0*/  UISETP.NE.AND UP3, UPT, UR11, URZ, UPT ;  /* 0x0000003f0b00728c */ /* 0x000fe4000bf65270 */
[----:B------:R-:W-:Y:S02]  /*01c0*/  UISETP.NE.AND.EX UP0, UPT, URZ, UR5, UPT, UP0 ;  /* 0x000000053f00728c */ /* 0x000fe4000bf05300 */
[----:B-----5:R-:W-:Y:S02]  /*01d0*/  UIMAD.WIDE UR12, UR9, UR10, UR12 ;  /* 0x0000000a090c72a5 */ /* 0x020fe4000f8e020c */
[----:B-1----:R-:W-:-:S06]  /*01e0*/  ULOP3.LUT UR6, UR8, UR25, UR9, 0xfe, !UPT ;  /* 0x0000001908067292 */ /* 0x002fcc000f8efe09 */
[----:B--2---:R-:W-:Y:S01]  /*01f0*/  LOP3.LUT P3, RZ, R7, UR6, RZ, 0xfc, !PT ;  /* 0x0000000607ff7c12 */ /* 0x004fe2000f86fcff */
[----:B------:R-:W-:Y:S02]  /*0200*/  ULDC.64 UR6, c[0x0][0x248] ;  /* 0x0000920000067ab9 */ /* 0x000fe40000000a00 */
[----:B------:R-:W-:-:S04]  /*0210*/  UISETP.EQ.U32.AND UP1, UPT, URZ, UR6, UPT ;  /* 0x000000063f00728c */ /* 0x000fc8000bf22070 */
[----:B------:R-:W-:Y:S02]  /*0220*/  UISETP.EQ.OR.EX UP1, UPT, URZ, UR7, !UP3, UP1 ;  /* 0x000000073f00728c */ /* 0x000fe4000df22710 */
[----:B------:R-:W-:Y:S02]  /*0230*/  ULDC.64 UR4, c[0x0][0x250] ;  /* 0x0000940000047ab9 */ /* 0x000fe40000000a00 */
[----:B------:R-:W-:Y:S02]  /*0240*/  ULDC.64 UR6, c[0x0][0x248] ;  /* 0x0000920000067ab9 */ /* 0x000fe40000000a00 */
[----:B------:R-:W-:Y:S01]  /*0250*/  @!P3 IMAD.MOV.U32 R8, RZ, RZ, c[0x0][0x308] ;  /* 0x0000c200ff08b624 */ /* 0x000fe200078e00ff */
[----:B------:R-:W-:Y:S01]  /*0260*/  @!P3 MOV R9, c[0x0][0x30c] ;  /* 0x0000c3000009ba02 */ /* 0x000fe20000000f00 */
[----:B------:R-:W-:Y:S02]  /*0270*/  @UP0 UIMAD.WIDE UR4, UR9, UR10, UR4 ;  /* 0x0000000a090402a5 */ /* 0x000fe4000f8e0204 */
[----:B------:R-:W-:-:S04]  /*0280*/  UIMAD.WIDE UR6, UR9, UR10, UR6 ;  /* 0x0000000a090672a5 */ /* 0x000fc8000f8e0206 */
[----:B------:R-:W-:Y:S02]  /*0290*/  IMAD.U32 R10, RZ, RZ, UR4 ;  /* 0x00000004ff0a7e24 */ /* 0x000fe4000f8e00ff */
[----:B------:R-:W-:Y:S01]  /*02a0*/  IMAD.U32 R11, RZ, RZ, UR5 ;  /* 0x00000005ff0b7e24 */ /* 0x000fe2000f8e00ff */
[----:B---3--:R-:W1:Y:S08]  /*02b0*/  @P2 R2UR UR28, R2 ;  /* 0x00000000021c23c2 */ /* 0x008e7000000e0000 */
[----:B------:R-:W2:Y:S01]  /*02c0*/  @P2 R2UR UR29, R3 ;  /* 0x00000000031d23c2 */ /* 0x000ea200000e0000 */
[----:B----4-:R-:W-:-:S02]  /*02d0*/  @P2 IADD3 R219, P1, R4, c[0x0][0x300], RZ ;  /* 0x0000c00004db2a10 */ /* 0x010fc40007f3e0ff */
[----:B------:R-:W-:-:S03]  /*02e0*/  MOV R4, UR12 ;  /* 0x0000000c00047c02 */ /* 0x000fc60008000f00 */
[----:B------:R-:W-:Y:S02]  /*02f0*/  @P2 IMAD.X R0, RZ, RZ, R5, P1 ;  /* 0x000000ffff002224 */ /* 0x000fe400008e0605 */
[----:B------:R-:W-:Y:S02]  /*0300*/  IMAD.U32 R5, RZ, RZ, UR13 ;  /* 0x0000000dff057e24 */ /* 0x000fe4000f8e00ff */
[----:B-1----:R-:W-:Y:S02]  /*0310*/  IMAD.U32 R2, RZ, RZ, UR28 ;  /* 0x0000001cff027e24 */ /* 0x002fe4000f8e00ff */
[----:B--2---:R-:W-:-:S05]  /*0320*/  IMAD.U32 R3, RZ, RZ, UR29 ;  /* 0x0000001dff037e24 */ /* 0x004fca000f8e00ff */
[----:B------:R1:W-:Y:S01]  /*0330*/  @!P3 STG.E.64 [R8.64], R2 ;  /* 0x000000020800b986 */ /* 0x0003e2000c101b24 */
[----:B------:R-:W-:Y:S02]  /*0340*/  PLOP3.LUT P1, PT, PT, PT, UP0, 0x80, 0x0 ;  /* 0x000000000000781c */ /* 0x000fe40003f2f008 */
[----:B------:R-:W-:Y:S01]  /*0350*/  PLOP3.LUT P2, PT, PT, PT, UP1, 0x80, 0x0 ;  /* 0x000000000000781c */ /* 0x000fe20003f4f018 */
[----:B-1----:R-:W-:Y:S01]  /*0360*/  @!P3 IMAD.MOV.U32 R2, RZ, RZ, R219 ;  /* 0x000000ffff02b224 */ /* 0x002fe200078e00db */
[----:B------:R-:W-:-:S05]  /*0370*/  @!P3 MOV R3, R0 ;  /* 0x000000000003b202 */ /* 0x000fca0000000f00 */
[----:B------:R1:W-:Y:S04]  /*0380*/  @!P3 STG.E.64 [R8.64+0x8], R2 ;  /* 0x000008020800b986 */ /* 0x0003e8000c101b24 */
[----:B-1----:R1:W2:Y:S04]  /*0390*/  @P0 LDG.E R8, [R4.64] ;  /* 0x0000002404080981 */ /* 0x0022a8000c1e1900 */
[----:B-1----:R1:W3:Y:S01]  /*03a0*/  @P0 LDG.E R4, [R4.64+0x4] ;  /* 0x0000042404040981 */ /* 0x0022e2000c1e1900 */
[----:B------:R-:W-:Y:S01]  /*03b0*/  MOV R2, UR6 ;  /* 0x0000000600027c02 */ /* 0x000fe20008000f00 */
[----:B------:R-:W-:-:S05]  /*03c0*/  IMAD.U32 R3, RZ, RZ, UR7 ;  /* 0x00000007ff037e24 */ /* 0x000fca000f8e00ff */
[----:B------:R-:W4:Y:S04]  /*03d0*/  @!P2 LDG.E R6, [R2.64] ;  /* 0x000000240206a981 */ /* 0x000f28000c1e1900 */
[----:B-1----:R-:W5:Y:S01]  /*03e0*/  @P1 LDG.E R5, [R10.64] ;  /* 0x000000240a051981 */ /* 0x002f62000c1e1900 */
[----:B------:R-:W-:Y:S02]  /*03f0*/  UMOV UR24, 0xffffffff ;  /* 0xffffffff00187882 */ /* 0x000fe40000000000 */
[----:B------:R-:W-:Y:S02]  /*0400*/  UMOV UR13, URZ ;  /* 0x0000003f000d7c82 */ /* 0x000fe40008000000 */
[----:B------:R-:W-:Y:S01]  /*0410*/  UMOV UR15, 0xffffffff ;  /* 0xffffffff000f7882 */ /* 0x000fe20000000000 */
[----:B------:R-:W-:Y:S01]  /*0420*/  SHF.R.S32.HI R15, RZ, 0x1f, R7 ;  /* 0x0000001fff0f7819 */ /* 0x000fe20000011407 */
[----:B--2---:R-:W1:Y:S08]  /*0430*/  @P0 R2UR UR24, R8 ;  /* 0x00000000081803c2 */ /* 0x004e7000000e0000 */
[----:B---3--:R-:W1:Y:S01]  /*0440*/  @P0 R2UR UR27, R4 ;  /* 0x00000000041b03c2 */ /* 0x008e6200000e0000 */
[----:B------:R-:W-:-:S04]  /*0450*/  ISETP.NE.U32.AND P0, PT, RZ, c[0x0][0x248], PT ;  /* 0x00009200ff007a0c */ /* 0x000fc80003f05070 */
[----:B------:R-:W-:-:S03]  /*0460*/  ISETP.NE.AND.EX P0, PT, RZ, c[0x0][0x24c], PT, P0 ;  /* 0x00009300ff007a0c */ /* 0x000fc60003f05300 */
[----:B----4-:R2:W3:Y:S01]  /*0470*/  @!P2 R2UR UR15, R6 ;  /* 0x00000000060fa3c2 */ /* 0x0104e200000e0000 */
[----:B-1----:R-:W-:-:S07]  /*0480*/  @UP2 UIADD3 UR27, UR27, -UR24, URZ ;  /* 0x800000181b1b2290 */ /* 0x002fce000fffe03f */
[----:B-----5:R2:W1:Y:S01]  /*0490*/  @P1 R2UR UR13, R5 ;  /* 0x00000000050d13c2 */ /* 0x02046200000e0000 */
[----:B------:R-:W-:Y:S01]  /*04a0*/  LEA.HI R4, R15, R7, RZ, 0x5 ;  /* 0x000000070f047211 */ /* 0x000fe200078f28ff */
[----:B------:R-:W-:Y:S01]  /*04b0*/  @!UP2 ULDC UR27, c[0x0][0x214] ;  /* 0x00008500001baab9 */ /* 0x000fe20000000800 */
[----:B-123--:R-:W-:Y:S05]  /*04c0*/  @!P0 BRA `(.L_x_349) ;  /* 0x0000007000008947 */ /* 0x00efea0003800000 */
[----:B------:R-:W-:-:S13]  /*04d0*/  PLOP3.LUT P0, PT, PT, PT, UP3, 0x80, 0x0 ;  /* 0x000000000000781c */ /* 0x000fda0003f0f038 */
[----:B------:R-:W2:Y:S04]  /*04e0*/  @P0 LDG.E R5, [R2.64+0x4] ;  /* 0x0000042402050981 */ /* 0x000ea8000c1e1900 */
[----:B------:R-:W3:Y:S01]  /*04f0*/  @!P0 LDG.E R2, [R2.64] ;  /* 0x0000002402028981 */ /* 0x000ee2000c1e1900 */
[----:B--2---:R-:W1:Y:S02]  /*0500*/  @P0 R2UR UR6, R5 ;  /* 0x00000000050603c2 */ /* 0x004e6400000e0000 */
[----:B-1----:R-:W-:-:S11]  /*0510*/  @UP3 UIADD3 UR6, UR6, -UR15, URZ ;  /* 0x8000000f06063290 */ /* 0x002fd6000fffe03f */
[----:B---3--:R1:W2:Y:S02]  /*0520*/  @!P0 R2UR UR6, R2 ;  /* 0x00000000020683c2 */ /* 0x0082a400000e0000 */
[----:B-12---:R-:W-:Y:S05]  /*0530*/  BRA `(.L_x_350) ;  /* 0x0000001000007947 */ /* 0x006fea0003800000 */
.L_x_349:
[----:B------:R-:W-:Y:S02]  /*0540*/  ULDC UR6, c[0x0][0x218] ;  /* 0x0000860000067ab9 */ /* 0x000fe40000000800 */
.L_x_350:
        /* <DEDUP_REMOVED lines=37> */
[----:B------:R-:W-:Y:S01]  /*07a0*/  LOP3.LUT R6, R4, 0xffffffe0, RZ, 0xc0, !PT ;  /* 0xffffffe004067812 */ /* 0x000fe200078ec0ff */
[----:B------:R-:W-:Y:S02]  /*07b0*/  UISETP.NE.AND UP0, UPT, UR15, -0x1, UPT ;  /* 0xffffffff0f00788c */ /* 0x000fe4000bf05270 */
[----:B------:R-:W-:Y:S02]  /*07c0*/  ULDC.64 UR4, c[0x0][0x190] ;  /* 0x0000640000047ab9 */ /* 0x000fe40000000a00 */
[----:B------:R-:W-:Y:S01]  /*07d0*/  ULDC.64 UR6, c[0x0][0x178] ;  /* 0x00005e0000067ab9 */ /* 0x000fe20000000a00 */
[----:B------:R-:W-:Y:S01]  /*07e0*/  IMAD.IADD R213, R7, 0x1, -R6 ;  /* 0x0000000107d57824 */ /* 0x000fe200078e0a06 */
[----:B------:R-:W-:Y:S01]  /*07f0*/  PLOP3.LUT P0, PT, PT, PT, UP0, 0x80, 0x0 ;  /* 0x000000000000781c */ /* 0x000fe20003f0f008 */
[----:B------:R-:W-:Y:S02]  /*0800*/  ULDC UR34, c[0x0][0x228] ;  /* 0x00008a0000227ab9 */ /* 0x000fe40000000800 */
[----:B------:R-:W-:Y:S01]  /*0810*/  @UP1 UIMAD.WIDE.U32 UR16, UR24, UR4, URZ ;  /* 0x00000004181012a5 */ /* 0x000fe2000f8e003f */
[----:B------:R-:W-:Y:S01]  /*0820*/  SHF.R.S32.HI R2, RZ, 0x1f, R213 ;  /* 0x0000001fff027819 */ /* 0x000fe200000114d5 */
[----:B------:R-:W-:-:S02]  /*0830*/  @!UP1 USHF.R.S32.HI UR14, URZ, 0x1f, UR9 ;  /* 0x0000001f3f0e9899 */ /* 0x000fc40008011409 */
[----:B------:R-:W-:Y:S02]  /*0840*/  @UP1 UIMAD UR12, UR24, UR5, UR17 ;  /* 0x00000005180c12a4 */ /* 0x000fe4000f8e0211 */
[----:B------:R-:W-:Y:S02]  /*0850*/  @UP0 UIADD3 UR17, UR13, UR15, URZ ;  /* 0x0000000f0d110290 */ /* 0x000fe4000fffe03f */
[----:B------:R-:W-:Y:S02]  /*0860*/  ULDC.64 UR4, c[0x0][0x198] ;  /* 0x0000660000047ab9 */ /* 0x000fe40000000a00 */
[----:B------:R-:W-:Y:S02]  /*0870*/  @!UP1 UIMAD UR14, UR14, UR6, URZ ;  /* 0x000000060e0e92a4 */ /* 0x000fe4000f8e023f */
[----:B------:R-:W-:Y:S02]  /*0880*/  @UP0 UIMAD.WIDE.U32 UR18, UR17, UR4, URZ ;  /* 0x00000004111202a5 */ /* 0x000fe4000f8e003f */
[----:B------:R-:W-:-:S02]  /*0890*/  @!UP1 UIMAD UR7, UR9, UR7, UR14 ;  /* 0x00000007090792a4 */ /* 0x000fc4000f8e020e */
[----:B------:R-:W-:Y:S02]  /*08a0*/  @UP0 UIMAD UR14, UR17, UR5, UR19 ;  /* 0x00000005110e02a4 */ /* 0x000fe4000f8e0213 */
[----:B------:R-:W-:Y:S02]  /*08b0*/  ULDC UR4, c[0x0][0x224] ;  /* 0x0000890000047ab9 */ /* 0x000fe40000000800 */
[----:B------:R-:W-:Y:S02]  /*08c0*/  ULDC UR5, c[0x0][0x1c0] ;  /* 0x0000700000057ab9 */ /* 0x000fe40000000800 */
[----:B------:R-:W-:Y:S02]  /*08d0*/  UIMAD UR5, UR9, UR5, UR8 ;  /* 0x00000005090572a4 */ /* 0x000fe4000f8e0208 */
[----:B------:R-:W-:Y:S02]  /*08e0*/  @!UP1 UIMAD.WIDE.U32 UR20, UR9, UR6, URZ ;  /* 0x00000006091492a5 */ /* 0x000fe4000f8e003f */
[----:B------:R-:W-:-:S02]  /*08f0*/  UIMAD UR4, UR5, UR4, UR11 ;  /* 0x00000004050472a4 */ /* 0x000fc4000f8e020b */
[----:B------:R-:W-:Y:S02]  /*0900*/  USHF.L.U32 UR5, UR5, 0x5, URZ ;  /* 0x0000000505057899 */ /* 0x000fe4000800063f */
[----:B------:R-:W-:Y:S02]  /*0910*/  UIMAD UR34, UR4, UR34, URZ ;  /* 0x00000022042272a4 */ /* 0x000fe4000f8e023f */
[----:B------:R-:W-:Y:S02]  /*0920*/  USHF.R.S32.HI UR4, URZ, 0x1f, UR5 ;  /* 0x0000001f3f047899 */ /* 0x000fe40008011405 */
[----:B------:R-:W-:Y:S01]  /*0930*/  IADD3 R219, P2, P1, R219, UR5, R213 ;  /* 0x00000005dbdb7c10 */ /* 0x000fe2000f95e0d5 */
[----:B------:R-:W-:Y:S02]  /*0940*/  @UP1 UMOV UR6, UR16 ;  /* 0x0000001000061c82 */ /* 0x000fe40008000000 */
[----:B------:R-:W-:Y:S01]  /*0950*/  @!UP1 UIADD3 UR12, UR21, UR7, URZ ;  /* 0x00000007150c9290 */ /* 0x000fe2000fffe03f */
[----:B------:R-:W-:Y:S01]  /*0960*/  IADD3.X R0, R0, UR4, R2, P2, P1 ;  /* 0x0000000400007c10 */ /* 0x000fe200097e2402 */
[----:B------:R-:W-:-:S02]  /*0970*/  @!UP1 UMOV UR6, UR20 ;  /* 0x0000001400069c82 */ /* 0x000fc40008000000 */
[----:B------:R-:W-:Y:S01]  /*0980*/  @UP0 UMOV UR16, UR18 ;  /* 0x0000001200100c82 */ /* 0x000fe20008000000 */
[----:B------:R-:W-:Y:S05]  /*0990*/  @P0 BRA `(.L_x_352) ;  /* 0x000000c000000947 */ /* 0x000fea0003800000 */
[----:B------:R-:W-:Y:S02]  /*09a0*/  USHF.R.S32.HI UR14, URZ, 0x1f, UR13 ;  /* 0x0000001f3f0e7899 */ /* 0x000fe4000801140d */
[----:B------:R-:W-:Y:S02]  /*09b0*/  ULDC.64 UR4, c[0x0][0x198] ;  /* 0x0000660000047ab9 */ /* 0x000fe40000000a00 */
[----:B------:R-:W-:Y:S02]  /*09c0*/  UIMAD UR14, UR14, UR4, URZ ;  /* 0x000000040e0e72a4 */ /* 0x000fe4000f8e023f */
[----:B------:R-:W-:Y:S02]  /*09d0*/  UIMAD.WIDE.U32 UR16, UR13, UR4, URZ ;  /* 0x000000040d1072a5 */ /* 0x000fe4000f8e003f */
[----:B------:R-:W-:Y:S02]  /*09e0*/  UIMAD UR14, UR13, UR5, UR14 ;  /* 0x000000050d0e72a4 */ /* 0x000fe4000f8e020e */
[----:B------:R-:W-:-:S02]  /*09f0*/  USHF.R.S32.HI UR7, URZ, 0x1f, UR9 ;  /* 0x0000001f3f077899 */ /* 0x000fc40008011409 */
[----:B------:R-:W-:Y:S02]  /*0a00*/  ULDC.64 UR4, c[0x0][0x180] ;  /* 0x0000600000047ab9 */ /* 0x000fe40000000a00 */
[----:B------:R-:W-:Y:S02]  /*0a10*/  UIADD3 UR17, UR17, UR14, URZ ;  /* 0x0000000e11117290 */ /* 0x000fe4000fffe03f */
[----:B------:R-:W-:Y:S02]  /*0a20*/  UIMAD UR7, UR7, UR4, URZ ;  /* 0x00000004070772a4 */ /* 0x000fe4000f8e023f */
[----:B------:R-:W-:Y:S02]  /*0a30*/  UIMAD.WIDE.U32 UR16, UR9, UR4, UR16 ;  /* 0x00000004091072a5 */ /* 0x000fe4000f8e0010 */
[----:B------:R-:W-:-:S04]  /*0a40*/  UIMAD UR5, UR9, UR5, UR7 ;  /* 0x00000005090572a4 */ /* 0x000fc8000f8e0207 */
[----:B------:R-:W-:Y:S02]  /*0a50*/  UIADD3 UR14, UR17, UR5, URZ ;  /* 0x00000005110e7290 */ /* 0x000fe4000fffe03f */
.L_x_352:
[----:B------:R-:W-:Y:S01]  /*0a60*/  IABS R5, c[0x0][0x1c8] ;  /* 0x0000720000057a13 */ /* 0x000fe20000000000 */
[----:B------:R-:W1:Y:S01]  /*0a70*/  S2R R2, SR_CTAID.Z ;  /* 0x0000000000027919 */ /* 0x000e620000002700 */
[----:B------:R-:W-:Y:S02]  /*0a80*/  ULDC UR4, c[0x0][0x1c8] ;  /* 0x0000720000047ab9 */ /* 0x000fe40000000800 */
[----:B------:R-:W2:Y:S01]  /*0a90*/  I2F.RP R8, R5 ;  /* 0x0000000500087306 */ /* 0x000ea20000209400 */
[----:B------:R-:W-:Y:S02]  /*0aa0*/  ULOP3.LUT UR4, UR8, UR4, URZ, 0x3c, !UPT ;  /* 0x0000000408047292 */ /* 0x000fe4000f8e3c3f */
[----:B------:R-:W-:Y:S02]  /*0ab0*/  @UP0 UIADD3 UR15, UR13, UR15, URZ ;  /* 0x0000000f0d0f0290 */ /* 0x000fe4000fffe03f */
[----:B------:R-:W-:Y:S02]  /*0ac0*/  USHF.R.S32.HI UR7, URZ, 0x1f, UR8 ;  /* 0x0000001f3f077899 */ /* 0x000fe40008011408 */
[----:B------:R-:W-:Y:S01]  /*0ad0*/  ISETP.LE.AND P1, PT, RZ, UR4, PT ;  /* 0x00000004ff007c0c */ /* 0x000fe2000bf23270 */
[----:B------:R-:W-:-:S02]  /*0ae0*/  ULDC.64 UR4, c[0x0][0x1a0] ;  /* 0x0000680000047ab9 */ /* 0x000fc40000000a00 */
        /* <DEDUP_REMOVED lines=35> */
.L_x_353:
[CC--:B------:R-:W-:Y:S01]  /*0d20*/  LEA.HI R3, R15.reuse, R7.reuse, RZ, 0x2 ;  /* 0x000000070f037211 */ /* 0x0c0fe200078f10ff */
[----:B------:R-:W1:Y:S01]  /*0d30*/  S2R R12, SR_CTAID.Z ;  /* 0x00000000000c7919 */ /* 0x000e620000002700 */
[----:B------:R-:W-:Y:S01]  /*0d40*/  LEA.HI R18, R15, R7, RZ, 0x3 ;  /* 0x000000070f127211 */ /* 0x000fe200078f18ff */
[----:B------:R-:W-:Y:S01]  /*0d50*/  UIADD3 UR21, -UR11, UR27, URZ ;  /* 0x0000001b0b157290 */ /* 0x000fe2000fffe13f */
[----:B------:R-:W-:Y:S01]  /*0d60*/  LOP3.LUT R2, R3, 0xfffffffc, RZ, 0xc0, !PT ;  /* 0xfffffffc03027812 */ /* 0x000fe200078ec0ff */
[----:B------:R-:W-:Y:S01]  /*0d70*/  ULDC.64 UR4, c[0x0][0x1a8] ;  /* 0x00006a0000047ab9 */ /* 0x000fe20000000a00 */
[----:B------:R-:W-:Y:S01]  /*0d80*/  SHF.R.S32.HI R17, RZ, 0x3, R18 ;  /* 0x00000003ff117819 */ /* 0x000fe20000011412 */
[----:B------:R-:W-:Y:S01]  /*0d90*/  UIMAD UR4, UR7, UR4, URZ ;  /* 0x00000004070472a4 */ /* 0x000fe2000f8e023f */
[----:B------:R-:W-:Y:S01]  /*0da0*/  SHF.R.S32.HI R24, RZ, 0x2, R3 ;  /* 0x00000002ff187819 */ /* 0x000fe20000011403 */
[----:B------:R-:W-:Y:S01]  /*0db0*/  IMAD.IADD R2, R7, 0x1, -R2 ;  /* 0x0000000107027824 */ /* 0x000fe200078e0a02 */
[----:B------:R-:W-:Y:S01]  /*0dc0*/  SHF.R.S32.HI R8, RZ, 0x1f, R213 ;  /* 0x0000001fff087819 */ /* 0x000fe200000114d5 */
[----:B------:R-:W-:Y:S01]  /*0dd0*/  IMAD.SHL.U32 R5, R17, 0x40, RZ ;  /* 0x0000004011057824 */ /* 0x000fe200078e00ff */
[----:B------:R-:W-:Y:S01]  /*0de0*/  LEA.HI R3, R3, R24, RZ, 0x1 ;  /* 0x0000001803037211 */ /* 0x000fe200078f08ff */
[----:B------:R-:W-:Y:S01]  /*0df0*/  IMAD.SHL.U32 R184, R2, 0x8, RZ ;  /* 0x0000000802b87824 */ /* 0x000fe200078e00ff */
[----:B------:R-:W-:Y:S01]  /*0e00*/  LEA.HI R213, R8, R213, RZ, 0x2 ;  /* 0x000000d508d57211 */ /* 0x000fe200078f10ff */
[----:B------:R-:W-:Y:S01]  /*0e10*/  UIMAD UR4, UR8, UR5, UR4 ;  /* 0x00000005080472a4 */ /* 0x000fe2000f8e0204 */
[----:B------:R-:W-:Y:S01]  /*0e20*/  LOP3.LUT R5, R5, 0xc0, RZ, 0xc0, !PT ;  /* 0x000000c005057812 */ /* 0x000fe200078ec0ff */
[----:B------:R-:W-:Y:S01]  /*0e30*/  IMAD.U32 R22, RZ, RZ, UR25 ;  /* 0x00000019ff167e24 */ /* 0x000fe2000f8e00ff */
[----:B------:R-:W-:Y:S01]  /*0e40*/  LOP3.LUT R3, R3, 0x7fffffe, RZ, 0xc0, !PT ;  /* 0x07fffffe03037812 */ /* 0x000fe200078ec0ff */
[----:B------:R-:W-:Y:S01]  /*0e50*/  BSSY B0, `(.L_x_354) ;  /* 0x000002c000007945 */ /* 0x000fe20003800000 */
[----:B------:R-:W-:-:S02]  /*0e60*/  LOP3.LUT R2, R5, 0x18, R184, 0xf8, !PT ;  /* 0x0000001805027812 */ /* 0x000fc400078ef8b8 */
[----:B------:R-:W-:Y:S01]  /*0e70*/  SHF.R.U32.HI R5, RZ, 0x3, R5 ;  /* 0x00000003ff057819 */ /* 0x000fe20000011605 */
[----:B------:R-:W-:Y:S01]  /*0e80*/  IMAD.IADD R3, R24, 0x1, -R3 ;  /* 0x0000000118037824 */ /* 0x000fe200078e0a03 */
[----:B------:R-:W-:Y:S02]  /*0e90*/  SHF.R.S32.HI R16, RZ, 0x2, R213 ;  /* 0x00000002ff107819 */ /* 0x000fe400000114d5 */
[----:B------:R-:W-:Y:S02]  /*0ea0*/  LOP3.LUT R5, R2, R5, RZ, 0x3c, !PT ;  /* 0x0000000502057212 */ /* 0x000fe400078e3cff */
[--C-:B------:R-:W-:Y:S02]  /*0eb0*/  SHF.R.S32.HI R2, RZ, 0x5, R4.reuse ;  /* 0x00000005ff027819 */ /* 0x100fe40000011404 */
[----:B------:R-:W-:Y:S02]  /*0ec0*/  SHF.R.S32.HI R4, RZ, 0x1f, R4 ;  /* 0x0000001fff047819 */ /* 0x000fe40000011404 */
[----:B------:R-:W-:Y:S01]  /*0ed0*/  SHF.R.S32.HI R185, RZ, 0x1f, R184 ;  /* 0x0000001fffb97819 */ /* 0x000fe200000114b8 */
[----:B------:R-:W-:Y:S01]  /*0ee0*/  IMAD R3, R2, 0x8, R3 ;  /* 0x0000000802037824 */ /* 0x000fe200078e0203 */
[----:B------:R-:W-:-:S02]  /*0ef0*/  LEA.HI R4, R4, R2, RZ, 0x2 ;  /* 0x0000000204047211 */ /* 0x000fc400078f10ff */
[----:B------:R-:W-:Y:S01]  /*0f00*/  IADD3 R8, P0, R184, UR6, RZ ;  /* 0x00000006b8087c10 */ /* 0x000fe2000ff1e0ff */
[----:B------:R-:W-:Y:S01]  /*0f10*/  IMAD.U32 R3, R3, 0x20, R5 ;  /* 0x0000002003037824 */ /* 0x000fe200078e0005 */
[----:B------:R-:W-:Y:S01]  /*0f20*/  LOP3.LUT R4, R4, 0xffffffc, RZ, 0xc0, !PT ;  /* 0x0ffffffc04047812 */ /* 0x000fe200078ec0ff */
[----:B------:R2:W-:Y:S01]  /*0f30*/  STL.64 [R1+0x190], R184 ;  /* 0x000190b801007387 */ /* 0x0005e20000100a00 */
[----:B------:R-:W-:Y:S01]  /*0f40*/  IADD3.X R9, R185, UR12, RZ, P0, !PT ;  /* 0x0000000cb9097c10 */ /* 0x000fe200087fe4ff */
[----:B------:R-:W-:Y:S01]  /*0f50*/  IMAD.SHL.U32 R180, R3, 0x2, RZ ;  /* 0x0000000203b47824 */ /* 0x000fe200078e00ff */
[----:B------:R-:W-:Y:S01]  /*0f60*/  ISETP.GE.AND P0, PT, R24, UR21, PT ;  /* 0x0000001518007c0c */ /* 0x000fe2000bf06270 */
[----:B------:R-:W-:Y:S01]  /*0f70*/  IMAD.IADD R4, R2, 0x1, -R4 ;  /* 0x0000000102047824 */ /* 0x000fe200078e0a04 */
[----:B------:R-:W-:Y:S01]  /*0f80*/  SHF.R.S32.HI R25, RZ, 0x1f, R24 ;  /* 0x0000001fff197819 */ /* 0x000fe20000011418 */
[----:B-1----:R-:W-:Y:S01]  /*0f90*/  IMAD.WIDE.U32 R12, R12, c[0x0][0x1a8], R8 ;  /* 0x00006a000c0c7a25 */ /* 0x002fe200078e0008 */
[----:B------:R-:W-:-:S03]  /*0fa0*/  SHF.R.S32.HI R226, RZ, 0x1f, R224 ;  /* 0x0000001fffe27819 */ /* 0x000fc600000114e0 */
[----:B------:R-:W-:Y:S01]  /*0fb0*/  IMAD R4, R4, 0x10, R16 ;  /* 0x0000001004047824 */ /* 0x000fe200078e0210 */
[----:B------:R-:W-:Y:S01]  /*0fc0*/  IADD3 R21, R13, UR4, RZ ;  /* 0x000000040d157c10 */ /* 0x000fe2000fffe0ff */
[----:B------:R-:W-:-:S03]  /*0fd0*/  IMAD.WIDE R22, R22, 0x80, R24 ;  /* 0x0000008016167825 */ /* 0x000fc600078e0218 */
[----:B------:R2:W-:Y:S04]  /*0fe0*/  STL [R1+0x17c], R4 ;  /* 0x00017c0401007387 */ /* 0x0005e80000100800 */
[----:B------:R2:W-:Y:S01]  /*0ff0*/  STL [R1+0x178], R180 ;  /* 0x000178b401007387 */ /* 0x0005e20000100800 */
        /* <DEDUP_REMOVED lines=8> */
[----:B--2---:R-:W-:-:S04]  /*1080*/  IMAD.WIDE.U32 R4, R22, c[0x0][0x190], R20 ;  /* 0x0000640016047a25 */ /* 0x004fc800078e0014 */
        /* <DEDUP_REMOVED lines=8> */
.L_x_355:
[----:B------:R-:W-:Y:S05]  /*1110*/  BSYNC B0 ;  /* 0x0000000000007941 */ /* 0x000fea0003800000 */
.L_x_354:
        /* <DEDUP_REMOVED lines=21> */
.L_x_357:
[----:B------:R-:W-:Y:S05]  /*1270*/  BSYNC B0 ;  /* 0x0000000000007941 */ /* 0x000fea0003800000 */
.L_x_356:
        /* <DEDUP_REMOVED lines=21> */
.L_x_359:
[----:B------:R-:W-:Y:S05]  /*13d0*/  BSYNC B0 ;  /* 0x0000000000007941 */ /* 0x000fea0003800000 */
.L_x_358:
        /* <DEDUP_REMOVED lines=11> */
[----:B----4-:R-:W-:Y:S02]  /*1490*/  IADD3 R4, P0, R22, 0x60, RZ ;  /* 0x0000006016047810 */ /* 0x010fe40007f1e0ff */
        /* <DEDUP_REMOVED lines=12> */
.L_x_361:
[----:B------:R-:W-:Y:S05]  /*1560*/  BSYNC B0 ;  /* 0x0000000000007941 */ /* 0x000fea0003800000 */
.L_x_360:
[----:B----4-:R-:W-:Y:S01]  /*1570*/  IMAD R4, R25, c[0x0][0x198], RZ ;  /* 0x0000660019047a24 */ /* 0x010fe200078e02ff */
[----:B------:R-:W-:Y:S01]  /*1580*/  LEA.HI R15, R15, R7, RZ, 0x4 ;  /* 0x000000070f0f7211 */ /* 0x000fe200078f20ff */
[--C-:B------:R-:W-:Y:S01]  /*1590*/  IMAD.WIDE.U32 R12, R24, c[0x0][0x198], R184.reuse ;  /* 0x00006600180c7a25 */ /* 0x100fe200078e00b8 */
[----:B------:R-:W-:Y:S01]  /*15a0*/  UIADD3 UR7, UR26, -0x1, URZ ;  /* 0xffffffff1a077890 */ /* 0x000fe2000fffe03f */
[----:B------:R-:W-:Y:S01]  /*15b0*/  BSSY B0, `(.L_x_362) ;  /* 0x0000033000007945 */ /* 0x000fe20003800000 */
[----:B------:R-:W-:Y:S01]  /*15c0*/  LOP3.LUT R14, R15, 0xfffffff0, RZ, 0xc0, !PT ;  /* 0xfffffff00f0e7812 */ /* 0x000fe200078ec0ff */
[----:B------:R-:W-:Y:S01]  /*15d0*/  IMAD R3, R25, c[0x0][0x1a0], RZ ;  /* 0x0000680019037a24 */ /* 0x000fe200078e02ff */
[----:B------:R-:W-:Y:S01]  /*15e0*/  IADD3 R22, P1, R12, UR16, RZ ;  /* 0x000000100c167c10 */ /* 0x000fe2000ff3e0ff */
[C---:B------:R-:W-:Y:S01]  /*15f0*/  IMAD.WIDE.U32 R20, R24.reuse, c[0x0][0x1a0], R184 ;  /* 0x0000680018147a25 */ /* 0x040fe200078e00b8 */
[----:B------:R-:W-:Y:S02]  /*1600*/  UIMAD UR12, UR7, -0x80, UR10 ;  /* 0xffffff80070c78a4 */ /* 0x000fe4000f8e020a */
[----:B------:R-:W-:Y:S01]  /*1610*/  UIMAD UR4, UR8, UR7, URZ ;  /* 0x00000007080472a4 */ /* 0x000fe2000f8e023f */
[----:B------:R-:W-:Y:S01]  /*1620*/  IMAD R4, R24, c[0x0][0x19c], R4 ;  /* 0x0000670018047a24 */ /* 0x000fe200078e0204 */
[----:B------:R-:W-:Y:S01]  /*1630*/  IADD3 R20, P0, R20, UR18, RZ ;  /* 0x0000001214147c10 */ /* 0x000fe2000ff1e0ff */
[----:B------:R-:W-:-:S02]  /*1640*/  IMAD R3, R24, c[0x0][0x1a4], R3 ;  /* 0x0000690018037a24 */ /* 0x000fc400078e0203 */
[----:B------:R-:W-:Y:S01]  /*1650*/  IMAD.IADD R14, R7, 0x1, -R14 ;  /* 0x00000001070e7824 */ /* 0x000fe200078e0a0e */
[----:B------:R-:W-:Y:S02]  /*1660*/  IADD3.X R23, R13, UR14, R4, P1, !PT ;  /* 0x0000000e0d177c10 */ /* 0x000fe40008ffe404 */
[----:B------:R-:W-:Y:S01]  /*1670*/  IADD3.X R21, R21, UR15, R3, P0, !PT ;  /* 0x0000000f15157c10 */ /* 0x000fe200087fe403 */
[----:B------:R-:W-:Y:S01]  /*1680*/  IMAD R3, R226, c[0x0][0x1b0], RZ ;  /* 0x00006c00e2037a24 */ /* 0x000fe200078e02ff */
[----:B------:R-:W-:Y:S01]  /*1690*/  LEA.HI R13, R14, R14, RZ, 0x1 ;  /* 0x0000000e0e0d7211 */ /* 0x000fe200078f08ff */
[----:B------:R-:W-:Y:S01]  /*16a0*/  IMAD.WIDE.U32 R26, R224, c[0x0][0x1b0], R22 ;  /* 0x00006c00e01a7a25 */ /* 0x000fe200078e0016 */
[----:B------:R-:W-:Y:S01]  /*16b0*/  ISETP.GE.AND P0, PT, R24, UR12, PT ;  /* 0x0000000c18007c0c */ /* 0x000fe2000bf06270 */
[----:B------:R-:W-:Y:S01]  /*16c0*/  USHF.R.S32.HI UR15, URZ, 0x1f, UR7 ;  /* 0x0000001f3f0f7899 */ /* 0x000fe20008011407 */
[----:B------:R-:W-:Y:S01]  /*16d0*/  SHF.R.S32.HI R4, RZ, 0x1, R13 ;  /* 0x00000001ff047819 */ /* 0x000fe2000001140d */
[----:B------:R-:W-:Y:S01]  /*16e0*/  IMAD R3, R224, c[0x0][0x1b4], R3 ;  /* 0x00006d00e0037a24 */ /* 0x000fe200078e0203 */
[----:B------:R-:W-:Y:S01]  /*16f0*/  MOV R182, R26 ;  /* 0x0000001a00b67202 */ /* 0x000fe20000000f00 */
[----:B------:R4:W-:Y:S01]  /*1700*/  STL.64 [R1+0x180], R26 ;  /* 0x0001801a01007387 */ /* 0x0009e20000100a00 */
[----:B------:R-:W-:Y:S01]  /*1710*/  SHF.R.S32.HI R12, RZ, 0x1f, R13 ;  /* 0x0000001fff0c7819 */ /* 0x000fe2000001140d */
[----:B------:R-:W-:Y:S01]  /*1720*/  IMAD.IADD R183, R27, 0x1, R3 ;  /* 0x000000011bb77824 */ /* 0x000fe200078e0203 */
[----:B------:R-:W-:Y:S01]  /*1730*/  UIMAD UR4, UR15, UR9, UR4 ;  /* 0x000000090f0472a4 */ /* 0x000fe2000f8e0204 */
[----:B------:R-:W-:Y:S01]  /*1740*/  IMAD R226, R226, c[0x0][0x1b8], RZ ;  /* 0x00006e00e2e27a24 */ /* 0x000fe200078e02ff */
[----:B------:R-:W-:-:S02]  /*1750*/  LEA.HI R12, R12, R4, RZ, 0x2 ;  /* 0x000000040c0c7211 */ /* 0x000fc400078f10ff */
[----:B------:R4:W-:Y:S01]  /*1760*/  STL.64 [R1+0x188], R182 ;  /* 0x000188b601007387 */ /* 0x0009e20000100a00 */
[----:B------:R-:W-:Y:S01]  /*1770*/  IMAD R226, R224, c[0x0][0x1bc], R226 ;  /* 0x00006f00e0e27a24 */ /* 0x000fe200078e02e2 */
[----:B------:R-:W-:Y:S01]  /*1780*/  LOP3.LUT R12, R12, 0xfffffffc, RZ, 0xc0, !PT ;  /* 0xfffffffc0c0c7812 */ /* 0x000fe200078ec0ff */
[----:B------:R-:W-:-:S03]  /*1790*/  IMAD.WIDE.U32 R224, R224, c[0x0][0x1b8], R20 ;  /* 0x00006e00e0e07a25 */ /* 0x000fc600078e0014 */
[----:B------:R-:W-:Y:S01]  /*17a0*/  IADD3 R12, R4, -R12, RZ ;  /* 0x8000000c040c7210 */ /* 0x000fe20007ffe0ff */
[----:B------:R-:W-:Y:S01]  /*17b0*/  IMAD.U32 R20, RZ, RZ, UR7 ;  /* 0x00000007ff147e24 */ /* 0x000fe2000f8e00ff */
[----:B------:R-:W-:Y:S01]  /*17c0*/  MOV R4, 0x10 ;  /* 0x0000001000047802 */ /* 0x000fe20000000f00 */
[----:B------:R-:W-:Y:S01]  /*17d0*/  IMAD.IADD R227, R225, 0x1, R226 ;  /* 0x00000001e1e37824 */ /* 0x000fe200078e02e2 */
[----:B------:R-:W-:Y:S01]  /*17e0*/  LOP3.LUT P1, RZ, R12, 0x2, RZ, 0xc0, !PT ;  /* 0x000000020cff7812 */ /* 0x000fe2000782c0ff */
[----:B------:R-:W-:-:S03]  /*17f0*/  IMAD.WIDE.U32 R20, R20, UR9, R182 ;  /* 0x0000000914147c25 */ /* 0x000fc6000f8e00b6 */
[----:B------:R-:W-:Y:S02]  /*1800*/  SEL R4, R4, 0xfffffff0, !P1 ;  /* 0xfffffff004047807 */ /* 0x000fe40004800000 */
[----:B------:R-:W-:Y:S01]  /*1810*/  IADD3 R23, R21, UR4, RZ ;  /* 0x0000000415177c10 */ /* 0x000fe2000fffe0ff */
[----:B------:R-:W-:Y:S05]  /*1820*/  @P0 BRA `(.L_x_363) ;  /* 0x000000b000000947 */ /* 0x000fea0003800000 */
[----:B------:R-:W-:-:S13]  /*1830*/  ISETP.GE.AND P0, PT, R184, c[0x0][0x220], PT ;  /* 0x00008800b8007a0c */ /* 0x000fda0003f06270 */
[----:B------:R1:W-:Y:S04]  /*1840*/  @P0 STS [R180+0x2000], RZ ;  /* 0x002000ffb4000388 */ /* 0x0003e80000000800 */
[----:B------:R1:W-:Y:S04]  /*1850*/  @P0 STS [R180+0x2004], RZ ;  /* 0x002004ffb4000388 */ /* 0x0003e80000000800 */
[----:B------:R1:W-:Y:S01]  /*1860*/  @P0 STS.64 [R180+0x2008], RZ ;  /* 0x002008ffb4000388 */ /* 0x0003e20000000a00 */
[----:B------:R-:W-:Y:S05]  /*1870*/  @P0 BRA `(.L_x_363) ;  /* 0x0000006000000947 */ /* 0x000fea0003800000 */
[----:B----4-:R-:W-:-:S04]  /*1880*/  LEA R26, P0, R20, c[0x0][0x168], 0x1 ;  /* 0x00005a00141a7a11 */ /* 0x010fc800078008ff */
[----:B------:R-:W-:-:S05]  /*1890*/  LEA.HI.X R27, R20, c[0x0][0x16c], R23, 0x1, P0 ;  /* 0x00005b00141b7a11 */ /* 0x000fca00000f0c17 */
[----:B------:R-:W-:Y:S01]  /*18a0*/  @!PT LDS RZ, [RZ] ;  /* 0x00000000fffff984 */ /* 0x000fe20000000800 */
[----:B------:R-:W-:Y:S01]  /*18b0*/  @!PT LDS RZ, [RZ] ;  /* 0x00000000fffff984 */ /* 0x000fe20000000800 */
[----:B------:R-:W-:Y:S01]  /*18c0*/  @!PT LDS RZ, [RZ] ;  /* 0x00000000fffff984 */ /* 0x000fe20000000800 */
[----:B------:R4:W-:Y:S04]  /*18d0*/  LDGSTS.E.BYPASS.LTC128B.128 [R180+0x2000], [R26.64] ;  /* 0x020000001ab47fae */ /* 0x0009e8000b901d64 */
.L_x_363:
[----:B------:R-:W-:Y:S05]  /*18e0*/  BSYNC B0 ;  /* 0x0000000000007941 */ /* 0x000fea0003800000 */
.L_x_362:
        /* <DEDUP_REMOVED lines=12> */
[----:B----4-:R-:W-:-:S04]  /*19b0*/  LEA R26, P0, R5, c[0x0][0x168], 0x1 ;  /* 0x00005a00051a7a11 */ /* 0x010fc800078008ff */
[----:B------:R-:W-:-:S05]  /*19c0*/  LEA.HI.X R27, R5, c[0x0][0x16c], R3, 0x1, P0 ;  /* 0x00005b00051b7a11 */ /* 0x000fca00000f0c03 */
[----:B------:R-:W-:Y:S01]  /*19d0*/  @!PT LDS RZ, [RZ] ;  /* 0x00000000fffff984 */ /* 0x000fe20000000800 */
[----:B------:R-:W-:Y:S01]  /*19e0*/  @!PT LDS RZ, [RZ] ;  /* 0x00000000fffff984 */ /* 0x000fe20000000800 */
[----:B------:R-:W-:Y:S01]  /*19f0*/  @!PT LDS RZ, [RZ] ;  /* 0x00000000fffff984 */ /* 0x000fe20000000800 */
[----:B------:R4:W-:Y:S04]  /*1a00*/  LDGSTS.E.BYPASS.LTC128B.128 [R180+0x2800], [R26.64] ;  /* 0x028000001ab47fae */ /* 0x0009e8000b901d64 */
.L_x_365:
[----:B------:R-:W-:Y:S05]  /*1a10*/  BSYNC B0 ;  /* 0x0000000000007941 */ /* 0x000fea0003800000 */
.L_x_364:
        /* <DEDUP_REMOVED lines=11> */
[----:B----4-:R-:W-:-:S04]  /*1ad0*/  LEA R26, P0, R5, c[0x0][0x168], 0x1 ;  /* 0x00005a00051a7a11 */ /* 0x010fc800078008ff */
[----:B------:R-:W-:-:S05]  /*1ae0*/  LEA.HI.X R27, R5, c[0x0][0x16c], R3, 0x1, P0 ;  /* 0x00005b00051b7a11 */ /* 0x000fca00000f0c03 */
[----:B------:R-:W-:Y:S01]  /*1af0*/  @!PT LDS RZ, [RZ] ;  /* 0x00000000fffff984 */ /* 0x000fe20000000800 */
[----:B------:R-:W-:Y:S01]  /*1b00*/  @!PT LDS RZ, [RZ] ;  /* 0x00000000fffff984 */ /* 0x000fe20000000800 */
[----:B------:R-:W-:Y:S01]  /*1b10*/  @!PT LDS RZ, [RZ] ;  /* 0x00000000fffff984 */ /* 0x000fe20000000800 */
[----:B------:R4:W-:Y:S04]  /*1b20*/  LDGSTS.E.BYPASS.LTC128B.128 [R180+0x3000], [R26.64] ;  /* 0x030000001ab47fae */ /* 0x0009e8000b901d64 */
.L_x_367:
[----:B------:R-:W-:Y:S05]  /*1b30*/  BSYNC B0 ;  /* 0x0000000000007941 */ /* 0x000fea0003800000 */
.L_x_366:
        /* <DEDUP_REMOVED lines=21> */
.L_x_369:
[----:B------:R-:W-:Y:S05]  /*1c90*/  BSYNC B0 ;  /* 0x0000000000007941 */ /* 0x000fea0003800000 */
.L_x_368:
[----:B------:R-:W0:Y:S01]  /*1ca0*/  LDGDEPBAR ;  /* 0x00000000000079af */ /* 0x000e220000000000 */
[----:B------:R-:W-:Y:S01]  /*1cb0*/  LEA R11, R2, UR11, 0x4 ;  /* 0x0000000b020b7c11 */ /* 0x000fe2000f8e20ff */
[----:B------:R-:W-:Y:S01]  /*1cc0*/  IMAD.SHL.U32 R12, R12, 0x40, RZ ;  /* 0x000000400c0c7824 */ /* 0x000fe200078e00ff */
[----:B------:R-:W-:Y:S01]  /*1cd0*/  LOP3.LUT R18, R18, 0xfffffff8, RZ, 0xc0, !PT ;  /* 0xfffffff812127812 */ /* 0x000fe200078ec0ff */
[----:B------:R-:W-:Y:S01]  /*1ce0*/  IMAD.SHL.U32 R17, R17, 0x8, RZ ;  /* 0x0000000811117824 */ /* 0x000fe200078e00ff */
[----:B------:R-:W-:Y:S01]  /*1cf0*/  IADD3 R11, R11, 0x1, R16 ;  /* 0x000000010b0b7810 */ /* 0x000fe20007ffe010 */
[----:B------:R-:W-:Y:S01]  /*1d00*/  IMAD.U32 R228, RZ, RZ, UR25 ;  /* 0x00000019ffe47e24 */ /* 0x000fe2000f8e00ff */
[----:B------:R-:W-:Y:S01]  /*1d10*/  SHF.R.S32.HI R3, RZ, 0x4, R15 ;  /* 0x00000004ff037819 */ /* 0x000fe2000001140f */
[----:B------:R-:W-:Y:S01]  /*1d20*/  IMAD.IADD R16, R7, 0x1, -R18 ;  /* 0x0000000107107824 */ /* 0x000fe200078e0a12 */
[----:B------:R-:W-:Y:S01]  /*1d30*/  LOP3.LUT R5, R13, 0x7fffffe, RZ, 0xc0, !PT ;  /* 0x07fffffe0d057812 */ /* 0x000fe200078ec0ff */
[----:B------:R-:W-:Y:S01]  /*1d40*/  IMAD R228, R228, 0x8, R2 ;  /* 0x00000008e4e47824 */ /* 0x000fe200078e0202 */
[----:B------:R-:W-:Y:S01]  /*1d50*/  LEA.HI R15, R15, R3, RZ, 0x1 ;  /* 0x000000030f0f7211 */ /* 0x000fe200078f08ff */
[----:B------:R-:W-:Y:S01]  /*1d60*/  UIMAD UR5, UR22, UR7, URZ ;  /* 0x00000007160572a4 */ /* 0x000fe2000f8e023f */
[----:B------:R-:W-:Y:S01]  /*1d70*/  SHF.R.S32.HI R19, RZ, 0x1f, R14 ;  /* 0x0000001fff137819 */ /* 0x000fe2000001140e */
[----:B------:R-:W-:Y:S01]  /*1d80*/  IMAD.IADD R5, R14, 0x1, -R5 ;  /* 0x000000010e057824 */ /* 0x000fe200078e0a05 */
[----:B------:R-:W-:Y:S01]  /*1d90*/  LEA.HI R13, R16, R16, RZ, 0x1 ;  /* 0x00000010100d7211 */ /* 0x000fe200078f08ff */
[----:B------:R-:W-:Y:S01]  /*1da0*/  IMAD.MOV.U32 R226, RZ, RZ, R224 ;  /* 0x000000ffffe27224 */ /* 0x000fe200078e00e0 */
[----:B------:R-:W-:Y:S01]  /*1db0*/  ISETP.GE.AND P0, PT, R24, UR12, PT ;  /* 0x0000000c18007c0c */ /* 0x000fe2000bf06270 */
[----:B------:R-:W-:Y:S01]  /*1dc0*/  IMAD.U32 R18, RZ, RZ, UR10 ;  /* 0x0000000aff127e24 */ /* 0x000fe2000f8e00ff */
[----:B------:R-:W-:Y:S01]  /*1dd0*/  LOP3.LUT R15, R15, 0xfffffffe, RZ, 0xc0, !PT ;  /* 0xfffffffe0f0f7812 */ /* 0x000fe200078ec0ff */
[----:B------:R-:W-:Y:S01]  /*1de0*/  UIMAD UR5, UR15, UR33, UR5 ;  /* 0x000000210f0572a4 */ /* 0x000fe2000f8e0205 */
[----:B------:R-:W-:Y:S01]  /*1df0*/  LEA.HI R14, R19, R14, RZ, 0x3 ;  /* 0x0000000e130e7211 */ /* 0x000fe200078f18ff */
[----:B------:R-:W-:Y:S01]  /*1e00*/  IMAD.SHL.U32 R229, R7, 0x2, RZ ;  /* 0x0000000207e57824 */ /* 0x000fe200078e00ff */
[----:B------:R-:W-:Y:S01]  /*1e10*/  LOP3.LUT R19, R13, 0x7fffffe, RZ, 0xc0, !PT ;  /* 0x07fffffe0d137812 */ /* 0x000fe200078ec0ff */
[----:B------:R-:W-:-:S04]  /*1e20*/  DEPBAR.LE SB0, 0x0 ;  /* 0x000080000000791a */ /* 0x000fc80000000000 */
[----:B------:R-:W-:Y:S01]  /*1e30*/  BAR.SYNC.DEFER_BLOCKING 0x0 ;  /* 0x0000000000007b1d */ /* 0x000fe20000010000 */
[----:B------:R-:W-:Y:S01]  /*1e40*/  IMAD.IADD R15, R3, 0x1, -R15 ;  /* 0x00000001030f7824 */ /* 0x000fe200078e0a0f */
[----:B------:R-:W-:Y:S01]  /*1e50*/  SHF.R.S32.HI R3, RZ, 0x1, R13 ;  /* 0x00000001ff037819 */ /* 0x000fe2000001140d */
[----:B------:R-:W-:Y:S01]  /*1e60*/  IMAD.IADD R19, R16, 0x1, -R19 ;  /* 0x0000000110137824 */ /* 0x000fe200078e0a13 */
[----:B------:R-:W-:Y:S01]  /*1e70*/  LOP3.LUT R12, R12, 0xc0, RZ, 0xc0, !PT ;  /* 0x000000c00c0c7812 */ /* 0x000fe200078ec0ff */
[C---:B------:R-:W-:Y:S01]  /*1e80*/  IMAD.SHL.U32 R13, R15.reuse, 0x8, RZ ;  /* 0x000000080f0d7824 */ /* 0x040fe200078e00ff */
[----:B------:R-:W-:Y:S01]  /*1e90*/  IADD3 R11, R18, -UR27, R11 ;  /* 0x8000001b120b7c10 */ /* 0x000fe2000fffe00b */
[----:B------:R-:W-:Y:S01]  /*1ea0*/  IMAD R217, R15, 0x8, R19 ;  /* 0x000000080fd97824 */ /* 0x000fe200078e0213 */
[----:B------:R-:W-:Y:S01]  /*1eb0*/  UIADD3 UR32, UR29, 0x646e171e, URZ ;  /* 0x646e171e1d207890 */ /* 0x000fe2000fffe03f */
[----:B------:R-:W-:Y:S01]  /*1ec0*/  IMAD.SHL.U32 R16, R3, 0x40, RZ ;  /* 0x0000004003107824 */ /* 0x000fe200078e00ff */
[----:B------:R-:W-:Y:S01]  /*1ed0*/  BSSY B0, `(.L_x_370) ;  /* 0x0000024000007945 */ /* 0x000fe20003800000 */
[----:B------:R-:W-:Y:S01]  /*1ee0*/  IMAD.SHL.U32 R15, R14, 0x20, RZ ;  /* 0x000000200e0f7824 */ /* 0x000fe200078e00ff */
[----:B------:R-:W-:-:S02]  /*1ef0*/  LOP3.LUT R14, R12, 0x8, R13, 0xf8, !PT ;  /* 0x000000080c0e7812 */ /* 0x000fc400078ef80d */
[----:B------:R-:W-:Y:S02]  /*1f00*/  SHF.R.U32.HI R13, RZ, 0x3, R12 ;  /* 0x00000003ff0d7819 */ /* 0x000fe4000001160c */
[----:B------:R-:W-:Y:S01]  /*1f10*/  LOP3.LUT R12, R16, 0xc0, RZ, 0xc0, !PT ;  /* 0x000000c0100c7812 */ /* 0x000fe200078ec0ff */
[----:B------:R-:W-:Y:S01]  /*1f20*/  IMAD.U32 R16, RZ, RZ, UR7 ;  /* 0x00000007ff107e24 */ /* 0x000fe2000f8e00ff */
[----:B------:R-:W-:Y:S02]  /*1f30*/  LOP3.LUT R15, R15, 0xffffff00, RZ, 0xc0, !PT ;  /* 0xffffff000f0f7812 */ /* 0x000fe400078ec0ff */
[----:B------:R-:W-:Y:S02]  /*1f40*/  LOP3.LUT R17, R12, 0x8, R17, 0xf8, !PT ;  /* 0x000000080c117812 */ /* 0x000fe400078ef811 */
[----:B------:R-:W-:Y:S01]  /*1f50*/  SHF.R.U32.HI R12, RZ, 0x3, R12 ;  /* 0x00000003ff0c7819 */ /* 0x000fe2000001160c */
[--C-:B------:R-:W-:Y:S01]  /*1f60*/  IMAD R2, R2, 0x200, R15.reuse ;  /* 0x0000020002027824 */ /* 0x100fe200078e020f */
[----:B------:R1:W-:Y:S01]  /*1f70*/  @P0 STS [R180+0x4000], RZ ;  /* 0x004000ffb4000388 */ /* 0x0003e20000000800 */
[----:B------:R-:W-:Y:S01]  /*1f80*/  LOP3.LUT R13, R14, R13, RZ, 0x3c, !PT ;  /* 0x0000000d0e0d7212 */ /* 0x000fe200078e3cff */
[----:B------:R-:W-:Y:S01]  /*1f90*/  IMAD R15, R5, 0x20, R15 ;  /* 0x00000020050f7824 */ /* 0x000fe200078e020f */
[----:B------:R-:W-:Y:S01]  /*1fa0*/  LOP3.LUT R12, R17, R12, RZ, 0x3c, !PT ;  /* 0x0000000c110c7212 */ /* 0x000fe200078e3cff */
[----:B------:R1:W-:Y:S01]  /*1fb0*/  @P0 STS [R180+0x4004], RZ ;  /* 0x004004ffb4000388 */ /* 0x0003e20000000800 */
[----:B------:R-:W-:Y:S01]  /*1fc0*/  IMAD R2, R5, 0x20, R2 ;  /* 0x0000002005027824 */ /* 0x000fe200078e0202 */
[----:B------:R-:W-:Y:S01]  /*1fd0*/  LOP3.LUT R229, R229, 0x6, RZ, 0xc0, !PT ;  /* 0x00000006e5e57812 */ /* 0x000fe200078ec0ff */
[----:B------:R-:W-:Y:S01]  /*1fe0*/  IMAD.WIDE.U32 R16, R16, UR33, R226 ;  /* 0x0000002110107c25 */ /* 0x000fe2000f8e00e2 */
[----:B------:R1:W-:Y:S03]  /*1ff0*/  @P0 STS.64 [R180+0x4008], RZ ;  /* 0x004008ffb4000388 */ /* 0x0003e60000000a00 */
[----:B------:R-:W-:Y:S01]  /*2000*/  IMAD.IADD R218, R13, 0x1, R2 ;  /* 0x000000010dda7824 */ /* 0x000fe200078e0202 */
[----:B------:R-:W-:Y:S01]  /*2010*/  IADD3 R2, R11, c[0x0][0x2e8], RZ ;  /* 0x0000ba000b027a10 */ /* 0x000fe20007ffe0ff */
[----:B------:R-:W-:Y:S01]  /*2020*/  IMAD.IADD R5, R13, 0x1, R15 ;  /* 0x000000010d057824 */ /* 0x000fe200078e020f */
[----:B------:R-:W-:Y:S01]  /*2030*/  IADD3 R13, R17, UR5, RZ ;  /* 0x00000005110d7c10 */ /* 0x000fe2000fffe0ff */
        /* <DEDUP_REMOVED lines=13> */
.L_x_371:
[----:B------:R-:W-:Y:S05]  /*2110*/  BSYNC B0 ;  /* 0x0000000000007941 */ /* 0x000fea0003800000 */
.L_x_370:
        /* <DEDUP_REMOVED lines=18> */
.L_x_373:
[----:B------:R-:W-:Y:S05]  /*2240*/  BSYNC B0 ;  /* 0x0000000000007941 */ /* 0x000fea0003800000 */
.L_x_372:
        /* <DEDUP_REMOVED lines=18> */
.L_x_375:
[----:B------:R-:W-:Y:S05]  /*2370*/  BSYNC B0 ;  /* 0x0000000000007941 */ /* 0x000fea0003800000 */
.L_x_374:
        /* <DEDUP_REMOVED lines=19> */
.L_x_377:
[----:B------:R-:W-:Y:S05]  /*24b0*/  BSYNC B0 ;  /* 0x0000000000007941 */ /* 0x000fea0003800000 */
.L_x_376:
[----:B------:R-:W-:Y:S01]  /*24c0*/  IMAD.SHL.U32 R218, R218, 0x2, RZ ;  /* 0x00000002dada7824 */ /* 0x000fe200078e00ff */
[----:B------:R-:W-:Y:S01]  /*24d0*/  LOP3.LUT P0, RZ, R3, 0x2, RZ, 0xc0, !PT ;  /* 0x0000000203ff7812 */ /* 0x000fe2000780c0ff */
[----:B------:R-:W-:Y:S01]  /*24e0*/  IMAD.SHL.U32 R217, R217, 0x2, RZ ;  /* 0x00000002d9d97824 */ /* 0x000fe200078e00ff */
[----:B------:R-:W0:Y:S01]  /*24f0*/  LDGDEPBAR ;  /* 0x00000000000079af */ /* 0x000e220000000000 */
[----:B------:R-:W-:Y:S01]  /*2500*/  IMAD R216, R4, 0x2, R218 ;  /* 0x0000000204d87824 */ /* 0x000fe200078e02da */
[----:B------:R-:W-:Y:S01]  /*2510*/  UISETP.GE.AND UP0, UPT, UR26, 0x2, UPT ;  /* 0x000000021a00788c */ /* 0x000fe2000bf06270 */
[C---:B------:R-:W-:Y:S01]  /*2520*/  IADD3 R231, R2.reuse, 0x8, RZ ;  /* 0x0000000802e77810 */ /* 0x040fe20007ffe0ff */
[----:B------:R-:W-:Y:S01]  /*2530*/  LDSM.16.M88.4 R72, [R218] ;  /* 0x00000000da48783b */ /* 0x000fe20000000200 */
[C---:B------:R-:W-:Y:S02]  /*2540*/  IADD3 R3, R217.reuse, 0x2000, RZ ;  /* 0x00002000d9037810 */ /* 0x040fe40007ffe0ff */
[----:B------:R-:W-:Y:S01]  /*2550*/  IADD3 R215, R217, 0x2020, RZ ;  /* 0x00002020d9d77810 */ /* 0x000fe20007ffe0ff */
[----:B------:R-:W5:Y:S01]  /*2560*/  LDSM.16.M88.4 R128, [R217+0x2000] ;  /* 0x00200000d980783b */ /* 0x000f620000000200 */
[----:B------:R-:W-:-:S02]  /*2570*/  IMNMX R244, R2, UR10, PT ;  /* 0x0000000a02f47c17 */ /* 0x000fc4000b800200 */
[----:B------:R-:W-:Y:S01]  /*2580*/  @P0 IADD3 R215, R3, -0x20, RZ ;  /* 0xffffffe003d70810 */ /* 0x000fe20007ffe0ff */
[----:B-1----:R-:W1:Y:S01]  /*2590*/  LDSM.16.M88.4 R8, [R218+0x1000] ;  /* 0x00100000da08783b */ /* 0x002e620000000200 */
[----:B------:R-:W-:Y:S02]  /*25a0*/  PLOP3.LUT P0, PT, PT, PT, UP0, 0x80, 0x0 ;  /* 0x000000000000781c */ /* 0x000fe40003f0f008 */
[----:B------:R-:W-:Y:S01]  /*25b0*/  IMNMX R231, R231, UR10, PT ;  /* 0x0000000ae7e77c17 */ /* 0x000fe2000b800200 */
[----:B------:R-:W2:Y:S01]  /*25c0*/  LDSM.16.M88.4 R120, [R217+0x2400] ;  /* 0x00240000d978783b */ /* 0x000ea20000000200 */
[C---:B------:R-:W-:Y:S02]  /*25d0*/  IADD3 R212, R215.reuse, 0x400, RZ ;  /* 0x00000400d7d47810 */ /* 0x040fe40007ffe0ff */
[C---:B------:R-:W-:Y:S01]  /*25e0*/  IADD3 R211, R215.reuse, 0x800, RZ ;  /* 0x00000800d7d37810 */ /* 0x040fe20007ffe0ff */
[----:B------:R-:W3:Y:S01]  /*25f0*/  LDSM.16.M88.4 R112, [R217+0x2800] ;  /* 0x00280000d970783b */ /* 0x000ee20000000200 */
[----:B------:R-:W-:-:S02]  /*2600*/  IADD3 R210, R215, 0xc00, RZ ;  /* 0x00000c00d7d27810 */ /* 0x000fc40007ffe0ff */
[C---:B------:R-:W-:Y:S01]  /*2610*/  IADD3 R209, R215.reuse, 0x1000, RZ ;  /* 0x00001000d7d17810 */ /* 0x040fe20007ffe0ff */
[----:B------:R-:W4:Y:S01]  /*2620*/  LDSM.16.M88.4 R104, [R217+0x2c00] ;  /* 0x002c0000d968783b */ /* 0x000f220000000200 */
[----:B------:R-:W-:-:S03]  /*2630*/  IADD3 R208, R215, 0x1400, RZ ;  /* 0x00001400d7d07810 */ /* 0x000fc60007ffe0ff */
[----:B------:R-:W2:Y:S04]  /*2640*/  LDSM.16.M88.4 R96, [R217+0x3000] ;  /* 0x00300000d960783b */ /* 0x000ea80000000200 */
[----:B------:R-:W2:Y:S04]  /*2650*/  LDSM.16.M88.4 R88, [R217+0x3400] ;  /* 0x00340000d958783b */ /* 0x000ea80000000200 */
[----:B------:R-:W3:Y:S04]  /*2660*/  LDSM.16.M88.4 R80, [R217+0x3800] ;  /* 0x00380000d950783b */ /* 0x000ee80000000200 */
[----:B------:R-:W3:Y:S04]  /*2670*/  LDSM.16.M88.4 R176, [R217+0x3c00] ;  /* 0x003c0000d9b0783b */ /* 0x000ee80000000200 */
[----:B------:R-:W-:Y:S04]  /*2680*/  LDSM.16.M88.4 R172, [R216+0x1000] ;  /* 0x00100000d8ac783b */ /* 0x000fe80000000200 */
[----:B------:R-:W4:Y:S01]  /*2690*/  LDSM.16.M88.4 R164, [R215] ;  /* 0x00000000d7a4783b */ /* 0x000f220000000200 */
[-C--:B-----5:R-:W-:Y:S03]  /*26a0*/  HMMA.16816.F32.BF16 R132, R72, R128.reuse, RZ ;  /* 0x000000804884723c */ /* 0x0a0fe600000418ff */
[----:B------:R-:W-:Y:S04]  /*26b0*/  LDSM.16.M88.4 R160, [R215+0x400] ;  /* 0x00040000d7a0783b */ /* 0x000fe80000000200 */
[----:B------:R-:W-:Y:S01]  /*26c0*/  LDSM.16.M88.4 R156, [R215+0x800] ;  /* 0x00080000d79c783b */ /* 0x000fe20000000200 */
[C---:B-1----:R-:W-:Y:S03]  /*26d0*/  HMMA.16816.F32.BF16 R68, R8.reuse, R128, RZ ;  /* 0x000000800844723c */ /* 0x042fe600000418ff */
[----:B------:R-:W-:Y:S04]  /*26e0*/  LDSM.16.M88.4 R152, [R215+0xc00] ;  /* 0x000c0000d798783b */ /* 0x000fe80000000200 */
[----:B------:R-:W-:Y:S01]  /*26f0*/  LDSM.16.M88.4 R148, [R215+0x1000] ;  /* 0x00100000d794783b */ /* 0x000fe20000000200 */
[C---:B------:R-:W-:Y:S03]  /*2700*/  HMMA.16816.F32.BF16 R64, R8.reuse, R130, RZ ;  /* 0x000000820840723c */ /* 0x040fe600000418ff */
[----:B------:R-:W-:Y:S04]  /*2710*/  LDSM.16.M88.4 R144, [R215+0x1400] ;  /* 0x00140000d790783b */ /* 0x000fe80000000200 */
[----:B------:R-:W-:Y:S01]  /*2720*/  LDSM.16.M88.4 R140, [R215+0x1800] ;  /* 0x00180000d78c783b */ /* 0x000fe20000000200 */
[C---:B--2---:R-:W-:Y:S03]  /*2730*/  HMMA.16816.F32.BF16 R60, R8.reuse, R120, RZ ;  /* 0x00000078083c723c */ /* 0x044fe600000418ff */
[----:B------:R-:W-:Y:S04]  /*2740*/  LDSM.16.M88.4 R136, [R215+0x1c00] ;  /* 0x001c0000d788783b */ /* 0x000fe80000000200 */
[----:B------:R-:W1:Y:S01]  /*2750*/  LDSM.16.M88.4 R168, [R216] ;  /* 0x00000000d8a8783b */ /* 0x000e620000000200 */
[----:B---3--:R-:W-:Y:S01]  /*2760*/  HMMA.16816.F32.BF16 R52, R8, R112, RZ ;  /* 0x000000700834723c */ /* 0x008fe200000418ff */
[----:B------:R-:W-:-:S07]  /*2770*/  DEPBAR.LE SB0, 0x0 ;  /* 0x000080000000791a */ /* 0x000fce0000000000 */
        /* <DEDUP_REMOVED lines=26> */
[----:B------:R-:W-:Y:S08]  /*2920*/  HMMA.16816.F32.BF16 R8, R8, R178, RZ ;  /* 0x000000b20808723c */ /* 0x000ff000000418ff */
[-C--:B------:R-:W-:Y:S08]  /*2930*/  HMMA.16816.F32.BF16 R68, R172, R164.reuse, R68 ;  /* 0x000000a4ac44723c */ /* 0x080ff00000041844 */
[C---:B-1----:R-:W-:Y:S07]  /*2940*/  HMMA.16816.F32.BF16 R132, R168.reuse, R164, R132 ;  /* 0x000000a4a884723c */ /* 0x042fee0000041884 */
[----:B------:R-:W-:Y:S01]  /*2950*/  IADD3 R165, R2, 0x48, RZ ;  /* 0x0000004802a57810 */ /* 0x000fe20007ffe0ff */
[----:B------:R-:W-:Y:S03]  /*2960*/  HMMA.16816.F32.BF16 R124, R168, R160, R124 ;  /* 0x000000a0a87c723c */ /* 0x000fe6000004187c */
[----:B------:R-:W-:-:S05]  /*2970*/  IMNMX R165, R165, UR10, PT ;  /* 0x0000000aa5a57c17 */ /* 0x000fca000b800200 */
        /* <DEDUP_REMOVED lines=14> */
[----:B------:R-:W-:Y:S01]  /*2a60*/  IADD3 R168, R2, 0x40, RZ ;  /* 0x0000004002a87810 */ /* 0x000fe20007ffe0ff */
[----:B------:R-:W-:Y:S01]  /*2a70*/  HMMA.16816.F32.BF16 R60, R172, R160, R60 ;  /* 0x000000a0ac3c723c */ /* 0x000fe2000004183c */
[----:B------:R-:W-:-:S02]  /*2a80*/  IADD3 R171, R215, 0x1800, RZ ;  /* 0x00001800d7ab7810 */ /* 0x000fc40007ffe0ff */
[----:B------:R-:W-:Y:S02]  /*2a90*/  IMNMX R168, R168, UR10, PT ;  /* 0x0000000aa8a87c17 */ /* 0x000fe4000b800200 */
[----:B------:R-:W-:-:S03]  /*2aa0*/  IADD3 R170, R215, 0x1c00, RZ ;  /* 0x00001c00d7aa7810 */ /* 0x000fc60007ffe0ff */
        /* <DEDUP_REMOVED lines=14> */
[----:B------:R-:W-:Y:S06]  /*2b90*/  BAR.SYNC.DEFER_BLOCKING 0x0 ;  /* 0x0000000000007b1d */ /* 0x000fec0000010000 */
[----:B------:R-:W-:Y:S07]  /*2ba0*/  @!P0 BRA `(.L_x_378) ;  /* 0x0000037000008947 */ /* 0x000fee0003800000 */
        /* <DEDUP_REMOVED lines=53> */
.L_x_380:
[----:B------:R-:W-:Y:S05]  /*2f00*/  BSYNC B0 ;  /* 0x0000000000007941 */ /* 0x000fea0003800000 */
.L_x_379:
[----:B------:R-:W0:Y:S02]  /*2f10*/  LDGDEPBAR ;  /* 0x00000000000079af */ /* 0x000e240000000000 */
.L_x_378:
[----:B------:R-:W-:Y:S01]  /*2f20*/  IMAD.U32 R202, RZ, RZ, UR7 ;  /* 0x00000007ffca7e24 */ /* 0x000fe2000f8e00ff */
[----:B------:R-:W-:Y:S03]  /*2f30*/  STL.64 [R1+0x328], R18 ;  /* 0x0003281201007387 */ /* 0x000fe60000100a00 */
[----:B------:R-:W-:Y:S01]  /*2f40*/  IMAD R202, R202, 0x80, R229 ;  /* 0x00000080caca7824 */ /* 0x000fe200078e02e5 */
[----:B------:R-:W-:Y:S04]  /*2f50*/  STL [R1+0x320], R14 ;  /* 0x0003200e01007387 */ /* 0x000fe80000100800 */
[C---:B------:R-:W-:Y:S01]  /*2f60*/  IADD3 R186, R202.reuse, 0x1, RZ ;  /* 0x00000001caba7810 */ /* 0x040fe20007ffe0ff */
[----:B------:R-:W-:Y:S01]  /*2f70*/  STL [R1+0x31c], R15 ;  /* 0x00031c0f01007387 */ /* 0x000fe20000100800 */
[----:B------:R-:W-:-:S02]  /*2f80*/  ISETP.GE.AND P2, PT, R202, R244, PT ;  /* 0x000000f4ca00720c */ /* 0x000fc40003f46270 */
[----:B------:R-:W-:Y:S01]  /*2f90*/  IADD3 R185, R202, 0x8, RZ ;  /* 0x00000008cab97810 */ /* 0x000fe20007ffe0ff */
[----:B------:R-:W-:Y:S01]  /*2fa0*/  STL [R1+0x318], R10 ;  /* 0x0003180a01007387 */ /* 0x000fe20000100800 */
[-C--:B------:R-:W-:Y:S02]  /*2fb0*/  ISETP.GE.AND P1, PT, R186, R244.reuse, PT ;  /* 0x000000f4ba00720c */ /* 0x080fe40003f26270 */
[----:B-12---:R-:W-:Y:S01]  /*2fc0*/  IADD3 R180, R202, 0x9, RZ ;  /* 0x00000009cab47810 */ /* 0x006fe20007ffe0ff */
[----:B------:R-:W-:Y:S01]  /*2fd0*/  STL [R1+0x314], R11 ;  /* 0x0003140b01007387 */ /* 0x000fe20000100800 */
[----:B------:R-:W-:Y:S02]  /*2fe0*/  FSEL R152, R132, -INF , !P2 ;  /* 0xff80000084987808 */ /* 0x000fe40005000000 */
[----:B------:R-:W-:Y:S01]  /*2ff0*/  ISETP.GE.AND P3, PT, R185, R244, PT ;  /* 0x000000f4b900720c */ /* 0x000fe20003f66270 */
[----:B------:R-:W-:Y:S01]  /*3000*/  STL [R1+0x310], R151 ;  /* 0x0003109701007387 */ /* 0x000fe20000100800 */
[----:B------:R-:W-:-:S02]  /*3010*/  FSEL R163, R133, -INF , !P1 ;  /* 0xff80000085a37808 */ /* 0x000fc40004800000 */
[----:B------:R-:W-:Y:S01]  /*3020*/  IADD3 R177, R202, 0x10, RZ ;  /* 0x00000010cab17810 */ /* 0x000fe20007ffe0ff */
[----:B------:R-:W-:Y:S01]  /*3030*/  STL [R1+0x30c], R150 ;  /* 0x00030c9601007387 */ /* 0x000fe20000100800 */
[-C--:B------:R-:W-:Y:S02]  /*3040*/  ISETP.GE.AND P2, PT, R180, R244.reuse, PT ;  /* 0x000000f4b400720c */ /* 0x080fe40003f46270 */
[----:B------:R-:W-:Y:S01]  /*3050*/  FSEL R178, R128, -INF , !P3 ;  /* 0xff80000080b27808 */ /* 0x000fe20005800000 */
[----:B------:R-:W-:Y:S01]  /*3060*/  STL [R1+0x308], R142 ;  /* 0x0003088e01007387 */ /* 0x000fe20000100800 */
[----:B------:R-:W-:Y:S02]  /*3070*/  FMNMX.FTZ R164, R152, R163, !PT ;  /* 0x000000a398a47209 */ /* 0x000fe40007810000 */
[----:B------:R-:W-:Y:S01]  /*3080*/  IADD3 R136, R202, 0x11, RZ ;  /* 0x00000011ca887810 */ /* 0x000fe20007ffe0ff */
[----:B------:R-:W-:Y:S01]  /*3090*/  STL [R1+0x304], R149 ;  /* 0x0003049501007387 */ /* 0x000fe20000100800 */
[----:B------:R-:W-:-:S02]  /*30a0*/  ISETP.GE.AND P1, PT, R177, R244, PT ;  /* 0x000000f4b100720c */ /* 0x000fc40003f26270 */
[----:B------:R-:W-:Y:S01]  /*30b0*/  FSEL R129, R129, -INF , !P2 ;  /* 0xff80000081817808 */ /* 0x000fe20005000000 */
[----:B------:R-:W-:Y:S01]  /*30c0*/  STL [R1+0x300], R140 ;  /* 0x0003008c01007387 */ /* 0x000fe20000100800 */
[----:B------:R-:W-:Y:S02]  /*30d0*/  FMNMX.FTZ R164, R178, R164, !PT ;  /* 0x000000a4b2a47209 */ /* 0x000fe40007810000 */
[----:B------:R-:W-:Y:S01]  /*30e0*/  IADD3 R173, R202, 0x18, RZ ;  /* 0x00000018caad7810 */ /* 0x000fe20007ffe0ff */
[----:B------:R-:W-:Y:S01]  /*30f0*/  STL [R1+0x2dc], R148 ;  /* 0x0002dc9401007387 */ /* 0x000fe20000100800 */
[----:B------:R-:W-:Y:S02]  /*3100*/  ISETP.GE.AND P5, PT, R136, R244, PT ;  /* 0x000000f48800720c */ /* 0x000fe40003fa6270 */
[----:B------:R-:W-:Y:S01]  /*3110*/  FSEL R182, R124, -INF , !P1 ;  /* 0xff8000007cb67808 */ /* 0x000fe20004800000 */
[----:B------:R-:W-:Y:S01]  /*3120*/  STL [R1+0x2d8], R138 ;  /* 0x0002d88a01007387 */ /* 0x000fe20000100800 */
[----:B------:R-:W-:-:S02]  /*3130*/  FMNMX.FTZ R164, R129, R164, !PT ;  /* 0x000000a481a47209 */ /* 0x000fc40007810000 */
[----:B------:R-:W-:Y:S01]  /*3140*/  IADD3 R153, R202, 0x19, RZ ;  /* 0x00000019ca997810 */ /* 0x000fe20007ffe0ff */
[----:B------:R-:W-:Y:S01]  /*3150*/  STL [R1+0x2d4], R147 ;  /* 0x0002d49301007387 */ /* 0x000fe20000100800 */
[----:B------:R-:W-:Y:S02]  /*3160*/  ISETP.GE.AND P4, PT, R173, R244, PT ;  /* 0x000000f4ad00720c */ /* 0x000fe40003f86270 */
        /* <DEDUP_REMOVED lines=28> */
[----:B------:R-:W-:Y:S01]  /*3330*/  STL.64 [R1+0x2a8], R160 ;  /* 0x0002a8a001007387 */ /* 0x000fe20000100a00 */
[----:B------:R-:W-:Y:S02]  /*3340*/  ISETP.GE.AND P5, PT, R156, R244, PT ;  /* 0x000000f49c00720c */ /* 0x000fe40003fa6270 */
[----:B------:R-:W-:Y:S01]  /*3350*/  FSEL R112, R112, -INF , !P1 ;  /* 0xff80000070707808 */ /* 0x000fe20004800000 */
[----:B------:R-:W-:Y:S01]  /*3360*/  STL.64 [R1+0x250], R6 ;  /* 0x0002500601007387 */ /* 0x000fe20000100a00 */
[----:B------:R-:W-:-:S02]  /*3370*/  FMNMX.FTZ R164, R117, R164, !PT ;  /* 0x000000a475a47209 */ /* 0x000fc40007810000 */
[----:B------:R-:W-:Y:S01]  /*3380*/  IADD3 R158, R202, 0x31, RZ ;  /* 0x00000031ca9e7810 */ /* 0x000fe20007ffe0ff */
[----:B------:R-:W-:Y:S01]  /*3390*/  STL.64 [R1+0x228], R4 ;  /* 0x0002280401007387 */ /* 0x000fe20000100a00 */
[----:B------:R-:W-:Y:S02]  /*33a0*/  ISETP.GE.AND P4, PT, R157, R244, PT ;  /* 0x000000f49d00720c */ /* 0x000fe40003f86270 */
[----:B------:R-:W-:Y:S01]  /*33b0*/  FSEL R205, R113, -INF , !P5 ;  /* 0xff80000071cd7808 */ /* 0x000fe20006800000 */
[----:B------:R-:W-:Y:S01]  /*33c0*/  STL.64 [R1+0x220], R226 ;  /* 0x000220e201007387 */ /* 0x000fe20000100a00 */
[----:B------:R-:W-:Y:S02]  /*33d0*/  FMNMX.FTZ R164, R112, R164, !PT ;  /* 0x000000a470a47209 */ /* 0x000fe40007810000 */
[----:B------:R-:W-:Y:S01]  /*33e0*/  ISETP.GE.AND P3, PT, R158, R244, PT ;  /* 0x000000f49e00720c */ /* 0x000fe20003f66270 */
[----:B------:R-:W-:Y:S01]  /*33f0*/  STL [R1+0x21c], R225 ;  /* 0x00021ce101007387 */ /* 0x000fe20000100800 */
[----:B------:R-:W-:-:S02]  /*3400*/  IADD3 R159, R202, 0x38, RZ ;  /* 0x00000038ca9f7810 */ /* 0x000fc40007ffe0ff */
[----:B------:R-:W-:Y:S01]  /*3410*/  FSEL R108, R108, -INF , !P4 ;  /* 0xff8000006c6c7808 */ /* 0x000fe20006000000 */
[----:B------:R-:W-:Y:S01]  /*3420*/  STL [R1+0x218], R224 ;  /* 0x000218e001007387 */ /* 0x000fe20000100800 */
[----:B------:R-:W-:Y:S02]  /*3430*/  FMNMX.FTZ R164, R205, R164, !PT ;  /* 0x000000a4cda47209 */ /* 0x000fe40007810000 */
[----:B------:R-:W-:Y:S01]  /*3440*/  ISETP.GE.AND P2, PT, R159, R244, PT ;  /* 0x000000f49f00720c */ /* 0x000fe20003f46270 */
[----:B------:R-:W-:Y:S01]  /*3450*/  STL [R1+0x214], R218 ;  /* 0x000214da01007387 */ /* 0x000fe20000100800 */
[----:B------:R-:W-:Y:S02]  /*3460*/  IADD3 R176, R202, 0x39, RZ ;  /* 0x00000039cab07810 */ /* 0x000fe40007ffe0ff */
        /* <DEDUP_REMOVED lines=9> */
[----:B------:R-:W-:Y:S01]  /*3500*/  ISETP.GE.AND P6, PT, R174, R244, PT ;  /* 0x000000f4ae00720c */ /* 0x000fe20003fc6270 */
[----:B------:R-:W-:Y:S01]  /*3510*/  STL [R1+0x204], R212 ;  /* 0x000204d401007387 */ /* 0x000fe20000100800 */
[----:B------:R-:W-:-:S02]  /*3520*/  IADD3 R183, R202, 0x41, RZ ;  /* 0x00000041cab77810 */ /* 0x000fc40007ffe0ff */
        /* <DEDUP_REMOVED lines=9> */
[----:B------:R-:W-:Y:S01]  /*35c0*/  ISETP.GE.AND P4, PT, R172, R244, PT ;  /* 0x000000f4ac00720c */ /* 0x000fe20003f86270 */
[----:B------:R-:W-:Y:S01]  /*35d0*/  STL.64 [R1+0x1f0], R208 ;  /* 0x0001f0d001007387 */ /* 0x000fe20000100a00 */
[----:B------:R-:W-:Y:S02]  /*35e0*/  IADD3 R179, R202, 0x49, RZ ;  /* 0x00000049cab37810 */ /* 0x000fe40007ffe0ff */
[----:B------:R-:W-:Y:S01]  /*35f0*/  FSEL R197, R101, -INF , !P5 ;  /* 0xff80000065c57808 */ /* 0x000fe20006800000 */
[----:B------:R-:W-:Y:S01]  /*3600*/  STL [R1+0x1e8], R170 ;  /* 0x0001e8aa01007387 */ /* 0x000fe20000100800 */
[----:B------:R-:W-:Y:S02]  /*3610*/  FMNMX.FTZ R164, R198, R164, !PT ;  /* 0x000000a4c6a47209 */ /* 0x000fe40007810000 */
[----:B------:R-:W-:Y:S02]  /*3620*/  ISETP.GE.AND P3, PT, R179, R244, PT ;  /* 0x000000f4b300720c */ /* 0x000fe40003f66270 */
[----:B------:R-:W-:-:S02]  /*3630*/  IADD3 R236, R202, 0x50, RZ ;  /* 0x00000050caec7810 */ /* 0x000fc40007ffe0ff */
[----:B------:R-:W-:Y:S02]  /*3640*/  FSEL R196, R96, -INF , !P4 ;  /* 0xff80000060c47808 */ /* 0x000fe40006000000 */
[----:B------:R-:W-:Y:S02]  /*3650*/  FMNMX.FTZ R164, R197, R164, !PT ;  /* 0x000000a4c5a47209 */ /* 0x000fe40007810000 */
[----:B------:R-:W-:Y:S02]  /*3660*/  IADD3 R175, R202, 0x51, RZ ;  /* 0x00000051caaf7810 */ /* 0x000fe40007ffe0ff */
[----:B------:R-:W-:Y:S02]  /*3670*/  ISETP.GE.AND P2, PT, R236, R244, PT ;  /* 0x000000f4ec00720c */ /* 0x000fe40003f46270 */
[----:B------:R-:W-:Y:S02]  /*3680*/  FSEL R195, R97, -INF , !P3 ;  /* 0xff80000061c37808 */ /* 0x000fe40005800000 */
[----:B------:R-:W-:-:S02]  /*3690*/  FMNMX.FTZ R164, R196, R164, !PT ;  /* 0x000000a4c4a47209 */ /* 0x000fc40007810000 */
[----:B------:R-:W-:Y:S02]  /*36a0*/  ISETP.GE.AND P1, PT, R175, R244, PT ;  /* 0x000000f4af00720c */ /* 0x000fe40003f26270 */
[----:B------:R-:W-:Y:S02]  /*36b0*/  IADD3 R233, R202, 0x58, RZ ;  /* 0x00000058cae97810 */ /* 0x000fe40007ffe0ff */
[----:B------:R-:W-:Y:S02]  /*36c0*/  FSEL R194, R92, -INF , !P2 ;  /* 0xff8000005cc27808 */ /* 0x000fe40005000000 */
        /* <DEDUP_REMOVED lines=26> */
[----:B------:R-:W-:-:S02]  /*3870*/  FSEL R187, R81, -INF , !P2 ;  /* 0xff80000051bb7808 */ /* 0x000fc40005000000 */
[----:B------:R-:W-:Y:S02]  /*3880*/  IADD3 R234, R202, 0x71, RZ ;  /* 0x00000071caea7810 */ /* 0x000fe40007ffe0ff */
[----:B------:R-:W-:Y:S02]  /*3890*/  FMNMX.FTZ R164, R188, R164, !PT ;  /* 0x000000a4bca47209 */ /* 0x000fe40007810000 */
[----:B------:R-:W-:Y:S02]  /*38a0*/  IADD3 R3, R202, 0x78, RZ ;  /* 0x00000078ca037810 */ /* 0x000fe40007ffe0ff */
[----:B------:R-:W-:Y:S02]  /*38b0*/  ISETP.GE.AND P3, PT, R234, R244, PT ;  /* 0x000000f4ea00720c */ /* 0x000fe40003f66270 */
[----:B------:R-:W-:Y:S02]  /*38c0*/  FSEL R184, R76, -INF , !P1 ;  /* 0xff8000004cb87808 */ /* 0x000fe40004800000 */
[----:B------:R-:W-:-:S02]  /*38d0*/  FMNMX.FTZ R164, R187, R164, !PT ;  /* 0x000000a4bba47209 */ /* 0x000fc40007810000 */
[----:B------:R-:W-:Y:S02]  /*38e0*/  ISETP.GE.AND P2, PT, R3, R244, PT ;  /* 0x000000f40300720c */ /* 0x000fe40003f46270 */
[----:B------:R-:W-:Y:S02]  /*38f0*/  FSEL R104, R77, -INF , !P3 ;  /* 0xff8000004d687808 */ /* 0x000fe40005800000 */
[----:B------:R-:W-:Y:S02]  /*3900*/  IADD3 R2, R202, 0x79, RZ ;  /* 0x00000079ca027810 */ /* 0x000fe40007ffe0ff */
[----:B------:R-:W-:Y:S02]  /*3910*/  FMNMX.FTZ R164, R184, R164, !PT ;  /* 0x000000a4b8a47209 */ /* 0x000fe40007810000 */
[----:B------:R-:W-:Y:S02]  /*3920*/  FSEL R76, R72, -INF , !P2 ;  /* 0xff800000484c7808 */ /* 0x000fe40005000000 */
[----:B------:R-:W-:-:S02]  /*3930*/  ISETP.GE.AND P1, PT, R2, R244, PT ;  /* 0x000000f40200720c */ /* 0x000fc40003f26270 */
[----:B------:R-:W-:Y:S02]  /*3940*/  FMNMX.FTZ R72, R104, R164, !PT ;  /* 0x000000a468487209 */ /* 0x000fe40007810000 */
[----:B------:R-:W-:Y:S02]  /*3950*/  FSEL R73, R73, -INF , !P1 ;  /* 0xff80000049497808 */ /* 0x000fe40004800000 */
[----:B------:R-:W-:Y:S02]  /*3960*/  FMNMX.FTZ R72, R76, R72, !PT ;  /* 0x000000484c487209 */ /* 0x000fe40007810000 */
[C---:B------:R-:W-:Y:S02]  /*3970*/  ISETP.GE.AND P2, PT, R202.reuse, R165, PT ;  /* 0x000000a5ca00720c */ /* 0x040fe40003f46270 */
[----:B------:R-:W-:Y:S02]  /*3980*/  FMNMX.FTZ R164, R73, R72, !PT ;  /* 0x0000004849a47209 */ /* 0x000fe40007810000 */
[----:B------:R-:W-:-:S02]  /*3990*/  ISETP.GE.AND P3, PT, R202, R168, PT ;  /* 0x000000a8ca00720c */ /* 0x000fc40003f66270 */
[-C--:B------:R-:W-:Y:S01]  /*39a0*/  ISETP.GE.AND P6, PT, R202, R231.reuse, PT ;  /* 0x000000e7ca00720c */ /* 0x080fe20003fc6270 */
[----:B------:R-:W1:Y:S01]  /*39b0*/  SHFL.BFLY PT, R72, R164, 0x2, 0x1f ;  /* 0x0c401f00a4487f89 */ /* 0x000e6200000e0000 */
[C---:B------:R-:W-:Y:S02]  /*39c0*/  ISETP.GE.AND P5, PT, R186.reuse, R231, PT ;  /* 0x000000e7ba00720c */ /* 0x040fe40003fa6270 */
[----:B------:R-:W-:Y:S02]  /*39d0*/  ISETP.GE.AND P4, PT, R186, R168, PT ;  /* 0x000000a8ba00720c */ /* 0x000fe40003f86270 */
[----:B------:R-:W-:Y:S02]  /*39e0*/  FSEL R202, R134, -INF , !P6 ;  /* 0xff80000086ca7808 */ /* 0x000fe40007000000 */
[----:B------:R-:W-:Y:S02]  /*39f0*/  ISETP.GE.AND P6, PT, R185, R165, PT ;  /* 0x000000a5b900720c */ /* 0x000fe40003fc6270 */
[----:B-1----:R-:W-:-:S05]  /*3a00*/  FMNMX.FTZ R72, R164, R72, !PT ;  /* 0x00000048a4487209 */ /* 0x002fca0007810000 */
[----:B------:R-:W1:Y:S02]  /*3a10*/  SHFL.BFLY PT, R164, R72, 0x1, 0x1f ;  /* 0x0c201f0048a47f89 */ /* 0x000e6400000e0000 */
[----:B-1----:R-:W-:-:S04]  /*3a20*/  FMNMX.FTZ R164, R72, R164, !PT ;  /* 0x000000a448a47209 */ /* 0x002fc80007810000 */
[C---:B------:R-:W-:Y:S01]  /*3a30*/  FSETP.NEU.FTZ.AND P1, PT, R164.reuse, -INF , PT ;  /* 0xff800000a400780b */ /* 0x040fe20003f3d000 */
[----:B------:R-:W-:-:S05]  /*3a40*/  FMUL.FTZ R72, R164, c[0x0][0x23c] ;  /* 0x00008f00a4487a20 */ /* 0x000fca0000410000 */
[----:B------:R-:W-:Y:S02]  /*3a50*/  FSEL R72, R72, RZ, P1 ;  /* 0x000000ff48487208 */ /* 0x000fe40000800000 */
[----:B------:R-:W-:-:S03]  /*3a60*/  ISETP.GE.AND P1, PT, R186, R165, PT ;  /* 0x000000a5ba00720c */ /* 0x000fc60003f26270 */
[--C-:B------:R-:W-:Y:S02]  /*3a70*/  FFMA.FTZ R203, R163, c[0x0][0x23c], -R72.reuse ;  /* 0x00008f00a3cb7a23 */ /* 0x100fe40000010848 */
[--C-:B------:R-:W-:Y:S02]  /*3a80*/  FFMA.FTZ R152, R152, c[0x0][0x23c], -R72.reuse ;  /* 0x00008f0098987a23 */ /* 0x100fe40000010848 */
[--C-:B------:R-:W-:Y:S02]  /*3a90*/  FFMA.FTZ R206, R178, c[0x0][0x23c], -R72.reuse ;  /* 0x00008f00b2ce7a23 */ /* 0x100fe40000010848 */
[--C-:B------:R-:W-:Y:S01]  /*3aa0*/  FFMA.FTZ R178, R76, c[0x0][0x23c], -R72.reuse ;  /* 0x00008f004cb27a23 */ /* 0x100fe20000010848 */
[----:B------:R-:W-:Y:S01]  /*3ab0*/  MUFU.EX2 R203, R203 ;  /* 0x000000cb00cb7308 */ /* 0x000fe20000000800 */
[--C-:B------:R-:W-:Y:S02]  /*3ac0*/  FFMA.FTZ R129, R129, c[0x0][0x23c], -R72.reuse ;  /* 0x00008f0081817a23 */ /* 0x100fe40000010848 */
[----:B------:R-:W-:-:S02]  /*3ad0*/  FFMA.FTZ R163, R73, c[0x0][0x23c], -R72 ;  /* 0x00008f0049a37a23 */ /* 0x000fc40000010848 */
[--C-:B------:R-:W-:Y:S02]  /*3ae0*/  FFMA.FTZ R207, R182, c[0x0][0x23c], -R72.reuse ;  /* 0x00008f00b6cf7a23 */ /* 0x100fe40000010848 */
[--C-:B------:R-:W-:Y:S01]  /*3af0*/  FFMA.FTZ R125, R125, c[0x0][0x23c], -R72.reuse ;  /* 0x00008f007d7d7a23 */ /* 0x100fe20000010848 */
[----:B------:R-:W1:Y:S01]  /*3b00*/  MUFU.EX2 R76, R152 ;  /* 0x00000098004c7308 */ /* 0x000e620000000800 */
[--C-:B------:R-:W-:Y:S02]  /*3b10*/  FFMA.FTZ R249, R249, c[0x0][0x23c], -R72.reuse ;  /* 0x00008f00f9f97a23 */ /* 0x100fe40000010848 */
[--C-:B------:R-:W-:Y:S02]  /*3b20*/  FFMA.FTZ R248, R121, c[0x0][0x23c], -R72.reuse ;  /* 0x00008f0079f87a23 */ /* 0x100fe40000010848 */
[--C-:B------:R-:W-:Y:S01]  /*3b30*/  FFMA.FTZ R245, R116, c[0x0][0x23c], -R72.reuse ;  /* 0x00008f0074f57a23 */ /* 0x100fe20000010848 */
[----:B------:R-:W-:Y:S01]  /*3b40*/  FSEL R116, R66, -INF , !P6 ;  /* 0xff80000042747808 */ /* 0x000fe20007000000 */
[--C-:B------:R-:W-:Y:S01]  /*3b50*/  FFMA.FTZ R221, R117, c[0x0][0x23c], -R72.reuse ;  /* 0x00008f0075dd7a23 */ /* 0x100fe20000010848 */
[----:B------:R-:W2:Y:S01]  /*3b60*/  MUFU.EX2 R73, R206 ;  /* 0x000000ce00497308 */ /* 0x000ea20000000800 */
[--C-:B------:R-:W-:Y:S01]  /*3b70*/  FFMA.FTZ R220, R112, c[0x0][0x23c], -R72.reuse ;  /* 0x00008f0070dc7a23 */ /* 0x100fe20000010848 */
[----:B------:R-:W-:Y:S01]  /*3b80*/  FSEL R112, R68, -INF , !P3 ;  /* 0xff80000044707808 */ /* 0x000fe20005800000 */
[--C-:B------:R-:W-:Y:S01]  /*3b90*/  FFMA.FTZ R205, R205, c[0x0][0x23c], -R72.reuse ;  /* 0x00008f00cdcd7a23 */ /* 0x100fe20000010848 */
[-C--:B------:R-:W-:Y:S01]  /*3ba0*/  ISETP.GE.AND P3, PT, R185, R168.reuse, PT ;  /* 0x000000a8b900720c */ /* 0x080fe20003f66270 */
[--C-:B------:R-:W-:Y:S01]  /*3bb0*/  FFMA.FTZ R204, R108, c[0x0][0x23c], -R72.reuse ;  /* 0x00008f006ccc7a23 */ /* 0x100fe20000010848 */
[----:B------:R-:W-:Y:S01]  /*3bc0*/  FSEL R117, R69, -INF , !P4 ;  /* 0xff80000045757808 */ /* 0x000fe20006000000 */
[--C-:B------:R-:W-:Y:S01]  /*3bd0*/  FFMA.FTZ R201, R201, c[0x0][0x23c], -R72.reuse ;  /* 0x00008f00c9c97a23 */ /* 0x100fe20000010848 */
[----:B------:R-:W3:Y:S01]  /*3be0*/  MUFU.EX2 R129, R129 ;  /* 0x0000008100817308 */ /* 0x000ee20000000800 */
[--C-:B------:R-:W-:Y:S01]  /*3bf0*/  FFMA.FTZ R200, R200, c[0x0][0x23c], -R72.reuse ;  /* 0x00008f00c8c87a23 */ /* 0x100fe20000010848 */
[----:B------:R-:W-:Y:S01]  /*3c00*/  FSEL R108, R71, -INF , !P1 ;  /* 0xff800000476c7808 */ /* 0x000fe20004800000 */
[--C-:B------:R-:W-:Y:S01]  /*3c10*/  FFMA.FTZ R199, R199, c[0x0][0x23c], -R72.reuse ;  /* 0x00008f00c7c77a23 */ /* 0x100fe20000010848 */
[-C--:B------:R-:W-:Y:S01]  /*3c20*/  ISETP.GE.AND P4, PT, R180, R168.reuse, PT ;  /* 0x000000a8b400720c */ /* 0x080fe20003f86270 */
[--C-:B------:R-:W-:Y:S01]  /*3c30*/  FFMA.FTZ R198, R198, c[0x0][0x23c], -R72.reuse ;  /* 0x00008f00c6c67a23 */ /* 0x100fe20000010848 */
[-C--:B------:R-:W-:Y:S01]  /*3c40*/  ISETP.GE.AND P1, PT, R180, R165.reuse, PT ;  /* 0x000000a5b400720c */ /* 0x080fe20003f26270 */
[--C-:B------:R-:W-:Y:S01]  /*3c50*/  FFMA.FTZ R197, R197, c[0x0][0x23c], -R72.reuse ;  /* 0x00008f00c5c57a23 */ /* 0x100fe20000010848 */
[----:B------:R-:W-:Y:S01]  /*3c60*/  MUFU.EX2 R125, R125 ;  /* 0x0000007d007d7308 */ /* 0x000fe20000000800 */
[--C-:B------:R-:W-:Y:S01]  /*3c70*/  FFMA.FTZ R196, R196, c[0x0][0x23c], -R72.reuse ;  /* 0x00008f00c4c47a23 */ /* 0x100fe20000010848 */
[----:B------:R-:W-:Y:S01]  /*3c80*/  FSEL R121, R64, -INF , !P3 ;  /* 0xff80000040797808 */ /* 0x000fe20005800000 */
[--C-:B------:R-:W-:Y:S01]  /*3c90*/  FFMA.FTZ R195, R195, c[0x0][0x23c], -R72.reuse ;  /* 0x00008f00c3c37a23 */ /* 0x100fe20000010848 */
[C---:B------:R-:W-:Y:S01]  /*3ca0*/  ISETP.GE.AND P3, PT, R177.reuse, R168, PT ;  /* 0x000000a8b100720c */ /* 0x040fe20003f66270 */
[--C-:B------:R-:W-:Y:S01]  /*3cb0*/  FFMA.FTZ R194, R194, c[0x0][0x23c], -R72.reuse ;  /* 0x00008f00c2c27a23 */ /* 0x100fe20000010848 */
[----:B------:R-:W-:Y:S01]  /*3cc0*/  ISETP.GE.AND P6, PT, R177, R165, PT ;  /* 0x000000a5b100720c */ /* 0x000fe20003fc6270 */
        /* <DEDUP_REMOVED lines=9> */
[----:B------:R-:W4:Y:S01]  /*3d60*/  MUFU.EX2 R72, R207 ;  /* 0x000000cf00487308 */ /* 0x000f220000000800 */
[----:B-1----:R-:W-:Y:S01]  /*3d70*/  FADD.FTZ R104, R76, R203 ;  /* 0x000000cb4c687221 */ /* 0x002fe20000010000 */
[----:B------:R-:W-:Y:S02]  /*3d80*/  F2FP.BF16.PACK_AB R76, R203, R76 ;  /* 0x0000004ccb4c723e */ /* 0x000fe400000010ff */
[----:B------:R-:W-:Y:S01]  /*3d90*/  FSEL R203, R135, -INF , !P5 ;  /* 0xff80000087cb7808 */ /* 0x000fe20006800000 */
[----:B--2---:R-:W-:Y:S01]  /*3da0*/  FADD.FTZ R104, R73, R104 ;  /* 0x0000006849687221 */ /* 0x004fe20000010000 */
[----:B------:R-:W-:-:S02]  /*3db0*/  ISETP.GE.AND P5, PT, R180, R231, PT ;  /* 0x000000e7b400720c */ /* 0x000fc40003fa6270 */
[C---:B---3--:R-:W-:Y:S01]  /*3dc0*/  F2FP.BF16.PACK_AB R73, R129.reuse, R73 ;  /* 0x000000498149723e */ /* 0x048fe200000010ff */
[----:B------:R-:W-:Y:S01]  /*3dd0*/  FADD.FTZ R104, R129, R104 ;  /* 0x0000006881687221 */ /* 0x000fe20000010000 */
[----:B------:R-:W-:Y:S02]  /*3de0*/  FSEL R129, R65, -INF , !P4 ;  /* 0xff80000041817808 */ /* 0x000fe40006000000 */
[----:B------:R-:W-:Y:S01]  /*3df0*/  ISETP.GE.AND P4, PT, R136, R168, PT ;  /* 0x000000a88800720c */ /* 0x000fe20003f86270 */
[----:B----4-:R-:W-:Y:S01]  /*3e00*/  FADD.FTZ R104, R72, R104 ;  /* 0x0000006848687221 */ /* 0x010fe20000010000 */
[----:B------:R-:W-:Y:S02]  /*3e10*/  FSEL R207, R131, -INF , !P5 ;  /* 0xff80000083cf7808 */ /* 0x000fe40006800000 */
[C---:B------:R-:W-:Y:S01]  /*3e20*/  F2FP.BF16.PACK_AB R72, R125.reuse, R72 ;  /* 0x000000487d48723e */ /* 0x040fe200000010ff */
[----:B------:R-:W-:Y:S01]  /*3e30*/  FADD.FTZ R152, R125, R104 ;  /* 0x000000687d987221 */ /* 0x000fe20000010000 */
[----:B------:R-:W-:-:S02]  /*3e40*/  FSEL R104, R70, -INF , !P2 ;  /* 0xff80000046687808 */ /* 0x000fc40005000000 */
[-C--:B------:R-:W-:Y:S02]  /*3e50*/  ISETP.GE.AND P2, PT, R185, R231.reuse, PT ;  /* 0x000000e7b900720c */ /* 0x080fe40003f46270 */
[-C--:B------:R-:W-:Y:S02]  /*3e60*/  ISETP.GE.AND P5, PT, R136, R231.reuse, PT ;  /* 0x000000e78800720c */ /* 0x080fe40003fa6270 */
[----:B------:R-:W-:Y:S02]  /*3e70*/  FSEL R206, R130, -INF , !P2 ;  /* 0xff80000082ce7808 */ /* 0x000fe40005000000 */
[----:B------:R-:W-:Y:S02]  /*3e80*/  ISETP.GE.AND P2, PT, R177, R231, PT ;  /* 0x000000e7b100720c */ /* 0x000fe40003f46270 */
[----:B------:R-:W-:Y:S02]  /*3e90*/  FSEL R125, R67, -INF , !P1 ;  /* 0xff800000437d7808 */ /* 0x000fe40004800000 */
[----:B------:R-:W-:-:S02]  /*3ea0*/  FSEL R222, R126, -INF , !P2 ;  /* 0xff8000007ede7808 */ /* 0x000fc40005000000 */
[----:B------:R-:W-:Y:S02]  /*3eb0*/  ISETP.GE.AND P1, PT, R136, R165, PT ;  /* 0x000000a58800720c */ /* 0x000fe40003f26270 */
[C---:B------:R-:W-:Y:S02]  /*3ec0*/  ISETP.GE.AND P2, PT, R173.reuse, R231, PT ;  /* 0x000000e7ad00720c */ /* 0x040fe40003f46270 */
[----:B------:R-:W-:Y:S02]  /*3ed0*/  FSEL R131, R60, -INF , !P3 ;  /* 0xff8000003c837808 */ /* 0x000fe40005800000 */
[C---:B------:R-:W-:Y:S02]  /*3ee0*/  ISETP.GE.AND P3, PT, R173.reuse, R168, PT ;  /* 0x000000a8ad00720c */ /* 0x040fe40003f66270 */
[----:B------:R-:W-:Y:S02]  /*3ef0*/  FSEL R136, R62, -INF , !P6 ;  /* 0xff8000003e887808 */ /* 0x000fe40007000000 */
[----:B------:R-:W-:-:S02]  /*3f00*/  ISETP.GE.AND P6, PT, R173, R165, PT ;  /* 0x000000a5ad00720c */ /* 0x000fc40003fc6270 */
[----:B------:R-:W-:Y:S02]  /*3f10*/  FSEL R223, R127, -INF , !P5 ;  /* 0xff8000007fdf7808 */ /* 0x000fe40006800000 */
[----:B------:R-:W-:Y:S02]  /*3f20*/  FSEL R173, R61, -INF , !P4 ;  /* 0xff8000003dad7808 */ /* 0x000fe40006000000 */
[CC--:B------:R-:W-:Y:S02]  /*3f30*/  ISETP.GE.AND P5, PT, R153.reuse, R231.reuse, PT ;  /* 0x000000e79900720c */ /* 0x0c0fe40003fa6270 */
[----:B------:R-:W-:Y:S02]  /*3f40*/  ISETP.GE.AND P4, PT, R153, R168, PT ;  /* 0x000000a89900720c */ /* 0x000fe40003f86270 */
[----:B------:R-:W-:Y:S02]  /*3f50*/  FSEL R250, R122, -INF , !P2 ;  /* 0xff8000007afa7808 */ /* 0x000fe40005000000 */
[----:B------:R-:W-:-:S02]  /*3f60*/  ISETP.GE.AND P2, PT, R154, R231, PT ;  /* 0x000000e79a00720c */ /* 0x000fc40003f46270 */
[----:B------:R-:W-:Y:S02]  /*3f70*/  FSEL R177, R56, -INF , !P3 ;  /* 0xff80000038b17808 */ /* 0x000fe40005800000 */
[----:B------:R-:W-:Y:S02]  /*3f80*/  FSEL R127, R63, -INF , !P1 ;  /* 0xff8000003f7f7808 */ /* 0x000fe40004800000 */
[----:B------:R-:W-:Y:S02]  /*3f90*/  ISETP.GE.AND P3, PT, R154, R168, PT ;  /* 0x000000a89a00720c */ /* 0x000fe40003f66270 */
[----:B------:R-:W-:Y:S02]  /*3fa0*/  ISETP.GE.AND P1, PT, R153, R165, PT ;  /* 0x000000a59900720c */ /* 0x000fe40003f26270 */
[----:B------:R-:W-:Y:S02]  /*3fb0*/  FSEL R252, R123, -INF , !P5 ;  /* 0xff8000007bfc7808 */ /* 0x000fe40006800000 */
[----:B------:R-:W-:-:S02]  /*3fc0*/  FSEL R153, R58, -INF , !P6 ;  /* 0xff8000003a997808 */ /* 0x000fc40007000000 */
[----:B------:R-:W-:Y:S02]  /*3fd0*/  FSEL R123, R57, -INF , !P4 ;  /* 0xff800000397b7808 */ /* 0x000fe40006000000 */
[C---:B------:R-:W-:Y:S02]  /*3fe0*/  ISETP.GE.AND P5, PT, R155.reuse, R231, PT ;  /* 0x000000e79b00720c */ /* 0x040fe40003fa6270 */
[----:B------:R-:W-:Y:S02]  /*3ff0*/  ISETP.GE.AND P6, PT, R154, R165, PT ;  /* 0x000000a59a00720c */ /* 0x000fe40003fc6270 */
[----:B------:R-:W-:Y:S02]  /*4000*/  ISETP.GE.AND P4, PT, R155, R168, PT ;  /* 0x000000a89b00720c */ /* 0x000fe40003f86270 */
[----:B------:R-:W-:Y:S02]  /*4010*/  FSEL R144, R118, -INF , !P2 ;  /* 0xff80000076907808 */ /* 0x000fe40005000000 */
[----:B------:R-:W-:-:S02]  /*4020*/  ISETP.GE.AND P2, PT, R181, R231, PT ;  /* 0x000000e7b500720c */ /* 0x000fc40003f46270 */
[----:B------:R-:W-:Y:S01]  /*4030*/  FSEL R180, R52, -INF , !P3 ;  /* 0xff80000034b47808 */ /* 0x000fe20005800000 */
[----:B------:R-:W-:Y:S01]  /*4040*/  STL [R1+0x8], R144 ;  /* 0x0000089001007387 */ /* 0x000fe20000100800 */
[----:B------:R-:W-:Y:S02]  /*4050*/  FSEL R154, R59, -INF , !P1 ;  /* 0xff8000003b9a7808 */ /* 0x000fe40004800000 */
[----:B------:R-:W-:Y:S01]  /*4060*/  ISETP.GE.AND P3, PT, R181, R168, PT ;  /* 0x000000a8b500720c */ /* 0x000fe20003f66270 */
[----:B------:R-:W-:Y:S01]  /*4070*/  STL.64 [R1+0x258], R52 ;  /* 0x0002583401007387 */ /* 0x000fe20000100a00 */
[----:B------:R-:W-:Y:S02]  /*4080*/  ISETP.GE.AND P1, PT, R155, R165, PT ;  /* 0x000000a59b00720c */ /* 0x000fe40003f26270 */
[----:B------:R-:W-:Y:S02]  /*4090*/  FSEL R6, R119, -INF , !P5 ;  /* 0xff80000077067808 */ /* 0x000fe40006800000 */
[----:B------:R-:W-:-:S02]  /*40a0*/  FSEL R155, R54, -INF , !P6 ;  /* 0xff800000369b7808 */ /* 0x000fc40007000000 */
[----:B------:R-:W-:Y:S01]  /*40b0*/  FSEL R119, R53, -INF , !P4 ;  /* 0xff80000035777808 */ /* 0x000fe20006000000 */
[----:B------:R1:W-:Y:S01]  /*40c0*/  STL [R1+0xc], R6 ;  /* 0x00000c0601007387 */ /* 0x0003e20000100800 */
[C---:B------:R-:W-:Y:S02]  /*40d0*/  ISETP.GE.AND P5, PT, R156.reuse, R231, PT ;  /* 0x000000e79c00720c */ /* 0x040fe40003fa6270 */
[----:B------:R-:W-:Y:S01]  /*40e0*/  ISETP.GE.AND P6, PT, R181, R165, PT ;  /* 0x000000a5b500720c */ /* 0x000fe20003fc6270 */
[----:B------:R-:W-:Y:S01]  /*40f0*/  STL.64 [R1+0x260], R54 ;  /* 0x0002603601007387 */ /* 0x000fe20000100a00 */
[----:B------:R-:W-:Y:S02]  /*4100*/  ISETP.GE.AND P4, PT, R156, R168, PT ;  /* 0x000000a89c00720c */ /* 0x000fe40003f86270 */
[----:B------:R-:W-:Y:S02]  /*4110*/  FSEL R14, R114, -INF , !P2 ;  /* 0xff800000720e7808 */ /* 0x000fe40005000000 */
[----:B------:R-:W-:-:S02]  /*4120*/  ISETP.GE.AND P2, PT, R157, R231, PT ;  /* 0x000000e79d00720c */ /* 0x000fc40003f46270 */
[----:B------:R-:W-:Y:S01]  /*4130*/  FSEL R181, R48, -INF , !P3 ;  /* 0xff80000030b57808 */ /* 0x000fe20005800000 */
[----:B------:R-:W-:Y:S01]  /*4140*/  STL [R1+0x10], R14 ;  /* 0x0000100e01007387 */ /* 0x000fe20000100800 */
[-C--:B------:R-:W-:Y:S02]  /*4150*/  ISETP.GE.AND P3, PT, R157, R168.reuse, PT ;  /* 0x000000a89d00720c */ /* 0x080fe40003f66270 */
[----:B------:R-:W-:Y:S01]  /*4160*/  FSEL R15, R115, -INF , !P5 ;  /* 0xff800000730f7808 */ /* 0x000fe20006800000 */
[----:B------:R-:W-:Y:S01]  /*4170*/  STL.64 [R1+0x268], R50 ;  /* 0x0002683201007387 */ /* 0x000fe20000100a00 */
[----:B------:R-:W-:Y:S02]  /*4180*/  FSEL R115, R49, -INF , !P4 ;  /* 0xff80000031737808 */ /* 0x000fe40006000000 */
[C---:B------:R-:W-:Y:S01]  /*4190*/  ISETP.GE.AND P5, PT, R158.reuse, R231, PT ;  /* 0x000000e79e00720c */ /* 0x040fe20003fa6270 */
[----:B------:R-:W-:Y:S01]  /*41a0*/  STL [R1+0x14], R15 ;  /* 0x0000140f01007387 */ /* 0x000fe20000100800 */
[----:B------:R-:W-:-:S02]  /*41b0*/  ISETP.GE.AND P4, PT, R158, R168, PT ;  /* 0x000000a89e00720c */ /* 0x000fc40003f86270 */
[----:B------:R-:W-:Y:S01]  /*41c0*/  FSEL R7, R110, -INF , !P2 ;  /* 0xff8000006e077808 */ /* 0x000fe20005000000 */
[----:B------:R-:W-:Y:S01]  /*41d0*/  STL.64 [R1+0x270], R46 ;  /* 0x0002702e01007387 */ /* 0x000fe20000100a00 */
[----:B------:R-:W-:Y:S02]  /*41e0*/  FSEL R230, R55, -INF , !P1 ;  /* 0xff80000037e67808 */ /* 0x000fe40004800000 */
[C---:B------:R-:W-:Y:S02]  /*41f0*/  ISETP.GE.AND P2, PT, R159.reuse, R231, PT ;  /* 0x000000e79f00720c */ /* 0x040fe40003f46270 */
[----:B------:R-:W-:Y:S02]  /*4200*/  FSEL R185, R44, -INF , !P3 ;  /* 0xff8000002cb97808 */ /* 0x000fe40005800000 */
[----:B------:R-:W-:Y:S02]  /*4210*/  ISETP.GE.AND P1, PT, R156, R165, PT ;  /* 0x000000a59c00720c */ /* 0x000fe40003f26270 */
[----:B------:R-:W-:-:S02]  /*4220*/  ISETP.GE.AND P3, PT, R159, R168, PT ;  /* 0x000000a89f00720c */ /* 0x000fc40003f66270 */
[----:B------:R-:W-:Y:S02]  /*4230*/  FSEL R156, R50, -INF , !P6 ;  /* 0xff800000329c7808 */ /* 0x000fe40007000000 */
[----:B-1----:R-:W-:Y:S02]  /*4240*/  FSEL R6, R111, -INF , !P5 ;  /* 0xff8000006f067808 */ /* 0x002fe40006800000 */
[----:B------:R-:W-:Y:S02]  /*4250*/  ISETP.GE.AND P6, PT, R157, R165, PT ;  /* 0x000000a59d00720c */ /* 0x000fe40003fc6270 */
[----:B------:R-:W-:Y:S02]  /*4260*/  FSEL R111, R45, -INF , !P4 ;  /* 0xff8000002d6f7808 */ /* 0x000fe40006000000 */
[C---:B------:R-:W-:Y:S02]  /*4270*/  ISETP.GE.AND P5, PT, R176.reuse, R231, PT ;  /* 0x000000e7b000720c */ /* 0x040fe40003fa6270 */
[----:B------:R-:W-:-:S02]  /*4280*/  ISETP.GE.AND P4, PT, R176, R168, PT ;  /* 0x000000a8b000720c */ /* 0x000fc40003f86270 */
[----:B------:R-:W-:Y:S02]  /*4290*/  FSEL R10, R106, -INF , !P2 ;  /* 0xff8000006a0a7808 */ /* 0x000fe40005000000 */
[----:B------:R-:W-:Y:S02]  /*42a0*/  FSEL R157, R51, -INF , !P1 ;  /* 0xff800000339d7808 */ /* 0x000fe40004800000 */
[----:B------:R-:W-:Y:S01]  /*42b0*/  ISETP.GE.AND P2, PT, R174, R231, PT ;  /* 0x000000e7ae00720c */ /* 0x000fe20003f46270 */
[----:B------:R-:W-:Y:S01]  /*42c0*/  STL [R1+0x54], R10 ;  /* 0x0000540a01007387 */ /* 0x000fe20000100800 */
[----:B------:R-:W-:Y:S02]  /*42d0*/  FSEL R247, R40, -INF , !P3 ;  /* 0xff80000028f77808 */ /* 0x000fe40005800000 */
[----:B------:R-:W-:Y:S01]  /*42e0*/  ISETP.GE.AND P1, PT, R158, R165, PT ;  /* 0x000000a59e00720c */ /* 0x000fe20003f26270 */
[----:B------:R1:W-:Y:S01]  /*42f0*/  STL.64 [R1+0x230], R40 ;  /* 0x0002302801007387 */ /* 0x0003e20000100a00 */
[----:B------:R-:W-:-:S02]  /*4300*/  ISETP.GE.AND P3, PT, R174, R168, PT ;  /* 0x000000a8ae00720c */ /* 0x000fc40003f66270 */
[----:B------:R-:W-:Y:S02]  /*4310*/  FSEL R158, R46, -INF , !P6 ;  /* 0xff8000002e9e7808 */ /* 0x000fe40007000000 */
[----:B------:R-:W-:Y:S02]  /*4320*/  FSEL R11, R107, -INF , !P5 ;  /* 0xff8000006b0b7808 */ /* 0x000fe40006800000 */
[----:B------:R-:W-:Y:S02]  /*4330*/  ISETP.GE.AND P6, PT, R159, R165, PT ;  /* 0x000000a59f00720c */ /* 0x000fe40003fc6270 */
[----:B------:R-:W-:Y:S01]  /*4340*/  FSEL R106, R41, -INF , !P4 ;  /* 0xff800000296a7808 */ /* 0x000fe20006000000 */
[----:B------:R-:W-:Y:S01]  /*4350*/  STL [R1+0x58], R11 ;  /* 0x0000580b01007387 */ /* 0x000fe20000100800 */
        /* <DEDUP_REMOVED lines=16> */
[----:B------:R-:W-:Y:S01]  /*4460*/  ISETP.GE.AND P4, PT, R179, R168, PT ;  /* 0x000000a8b300720c */ /* 0x000fe20003f86270 */
[----:B------:R-:W-:Y:S01]  /*4470*/  STL.64 [R1+0x240], R32 ;  /* 0x0002402001007387 */ /* 0x000fe20000100a00 */
[----:B-1----:R-:W-:-:S02]  /*4480*/  FSEL R41, R98, -INF , !P2 ;  /* 0xff80000062297808 */ /* 0x002fc40005000000 */
[----:B------:R-:W-:Y:S02]  /*4490*/  FSEL R174, R43, -INF , !P1 ;  /* 0xff8000002bae7808 */ /* 0x000fe40004800000 */
[----:B------:R-:W-:Y:S02]  /*44a0*/  ISETP.GE.AND P2, PT, R236, R231, PT ;  /* 0x000000e7ec00720c */ /* 0x000fe40003f46270 */
[----:B------:R-:W-:Y:S02]  /*44b0*/  FSEL R251, R32, -INF , !P3 ;  /* 0xff80000020fb7808 */ /* 0x000fe40005800000 */
[----:B------:R-:W-:Y:S02]  /*44c0*/  ISETP.GE.AND P1, PT, R183, R165, PT ;  /* 0x000000a5b700720c */ /* 0x000fe40003f26270 */
[----:B------:R-:W-:Y:S02]  /*44d0*/  ISETP.GE.AND P3, PT, R236, R168, PT ;  /* 0x000000a8ec00720c */ /* 0x000fe40003f66270 */
[----:B------:R-:W-:-:S02]  /*44e0*/  FSEL R183, R38, -INF , !P6 ;  /* 0xff80000026b77808 */ /* 0x000fc40007000000 */
[----:B------:R-:W-:Y:S02]  /*44f0*/  FSEL R142, R99, -INF , !P5 ;  /* 0xff800000638e7808 */ /* 0x000fe40006800000 */
[----:B--2---:R-:W-:Y:S02]  /*4500*/  FSEL R38, R33, -INF , !P4 ;  /* 0xff80000021267808 */ /* 0x004fe40006000000 */
[----:B------:R-:W-:Y:S01]  /*4510*/  FSEL R149, R94, -INF , !P2 ;  /* 0xff8000005e957808 */ /* 0x000fe20005000000 */
[----:B------:R-:W-:Y:S01]  /*4520*/  STL [R1+0x6c], R142 ;  /* 0x00006c8e01007387 */ /* 0x000fe20000100800 */
[----:B------:R-:W-:Y:S02]  /*4530*/  FSEL R55, R28, -INF , !P3 ;  /* 0xff8000001c377808 */ /* 0x000fe40005800000 */
[----:B------:R-:W-:Y:S01]  /*4540*/  ISETP.GE.AND P4, PT, R175, R168, PT ;  /* 0x000000a8af00720c */ /* 0x000fe20003f86270 */
[----:B------:R-:W-:Y:S01]  /*4550*/  STL [R1], R38 ;  /* 0x0000002601007387 */ /* 0x000fe20000100800 */
[----:B------:R-:W-:-:S02]  /*4560*/  ISETP.GE.AND P6, PT, R172, R165, PT ;  /* 0x000000a5ac00720c */ /* 0x000fc40003fc6270 */
[----:B------:R-:W-:Y:S01]  /*4570*/  FSEL R162, R29, -INF , !P4 ;  /* 0xff8000001da27808 */ /* 0x000fe20006000000 */
[----:B------:R-:W-:Y:S01]  /*4580*/  STL [R1+0xa4], R149 ;  /* 0x0000a49501007387 */ /* 0x000fe20000100800 */
[----:B------:R-:W-:Y:S02]  /*4590*/  FSEL R172, R39, -INF , !P1 ;  /* 0xff80000027ac7808 */ /* 0x000fe40004800000 */
[----:B------:R-:W-:Y:S01]  /*45a0*/  ISETP.GE.AND P1, PT, R179, R165, PT ;  /* 0x000000a5b300720c */ /* 0x000fe20003f26270 */
[----:B------:R-:W-:Y:S01]  /*45b0*/  STL [R1+0x4], R55 ;  /* 0x0000043701007387 */ /* 0x000fe20000100800 */
[-C--:B------:R-:W-:Y:S02]  /*45c0*/  ISETP.GE.AND P2, PT, R233, R231.reuse, PT ;  /* 0x000000e7e900720c */ /* 0x080fe40003f46270 */
[----:B------:R-:W-:Y:S01]  /*45d0*/  FSEL R243, R35, -INF , !P1 ;  /* 0xff80000023f37808 */ /* 0x000fe20004800000 */
[----:B------:R1:W-:Y:S01]  /*45e0*/  STL.64 [R1+0x248], R28 ;  /* 0x0002481c01007387 */ /* 0x0003e20000100a00 */
[----:B------:R-:W-:-:S02]  /*45f0*/  ISETP.GE.AND P5, PT, R175, R231, PT ;  /* 0x000000e7af00720c */ /* 0x000fc40003fa6270 */
[----:B------:R-:W-:Y:S02]  /*4600*/  ISETP.GE.AND P1, PT, R175, R165, PT ;  /* 0x000000a5af00720c */ /* 0x000fe40003f26270 */
[-C--:B------:R-:W-:Y:S02]  /*4610*/  ISETP.GE.AND P3, PT, R233, R168.reuse, PT ;  /* 0x000000a8e900720c */ /* 0x080fe40003f66270 */
[----:B------:R-:W-:Y:S02]  /*4620*/  ISETP.GE.AND P4, PT, R235, R168, PT ;  /* 0x000000a8eb00720c */ /* 0x000fe40003f86270 */
[----:B------:R-:W-:Y:S02]  /*4630*/  FSEL R140, R95, -INF , !P5 ;  /* 0xff8000005f8c7808 */ /* 0x000fe40006800000 */
[----:B------:R-:W-:Y:S01]  /*4640*/  FSEL R179, R34, -INF , !P6 ;  /* 0xff80000022b37808 */ /* 0x000fe20007000000 */
[----:B-1----:R-:W2:Y:S01]  /*4650*/  LDL.LU R29, [R1+0xc] ;  /* 0x00000c00011d7983 */ /* 0x002ea20000300800 */
[----:B------:R-:W-:-:S02]  /*4660*/  FSEL R28, R90, -INF , !P2 ;  /* 0xff8000005a1c7808 */ /* 0x000fc40005000000 */
[----:B------:R-:W-:Y:S02]  /*4670*/  FSEL R241, R31, -INF , !P1 ;  /* 0xff8000001ff17808 */ /* 0x000fe40004800000 */
[-C--:B------:R-:W-:Y:S02]  /*4680*/  ISETP.GE.AND P2, PT, R232, R231.reuse, PT ;  /* 0x000000e7e800720c */ /* 0x080fe40003f46270 */
[----:B------:R-:W-:Y:S02]  /*4690*/  FSEL R148, R24, -INF , !P3 ;  /* 0xff80000018947808 */ /* 0x000fe40005800000 */
[----:B------:R-:W-:Y:S02]  /*46a0*/  FSEL R147, R25, -INF , !P4 ;  /* 0xff80000019937808 */ /* 0x000fe40006000000 */
[C---:B------:R-:W-:Y:S02]  /*46b0*/  ISETP.GE.AND P5, PT, R235.reuse, R231, PT ;  /* 0x000000e7eb00720c */ /* 0x040fe40003fa6270 */
[----:B------:R-:W-:-:S02]  /*46c0*/  ISETP.GE.AND P1, PT, R235, R165, PT ;  /* 0x000000a5eb00720c */ /* 0x000fc40003f26270 */
[-C--:B------:R-:W-:Y:S02]  /*46d0*/  ISETP.GE.AND P3, PT, R232, R168.reuse, PT ;  /* 0x000000a8e800720c */ /* 0x080fe40003f66270 */
[----:B------:R-:W-:Y:S02]  /*46e0*/  ISETP.GE.AND P4, PT, R169, R168, PT ;  /* 0x000000a8a900720c */ /* 0x000fe40003f86270 */
[----:B------:R-:W-:Y:S02]  /*46f0*/  FSEL R213, R86, -INF , !P2 ;  /* 0xff80000056d57808 */ /* 0x000fe40005000000 */
[----:B------:R-:W-:Y:S02]  /*4700*/  FSEL R54, R91, -INF , !P5 ;  /* 0xff8000005b367808 */ /* 0x000fe40006800000 */
[----:B------:R-:W-:Y:S02]  /*4710*/  FSEL R107, R27, -INF , !P1 ;  /* 0xff8000001b6b7808 */ /* 0x000fe40004800000 */
[----:B------:R-:W-:-:S02]  /*4720*/  ISETP.GE.AND P2, PT, R214, R231, PT ;  /* 0x000000e7d600720c */ /* 0x000fc40003f46270 */
[----:B------:R-:W-:Y:S02]  /*4730*/  FSEL R146, R20, -INF , !P3 ;  /* 0xff80000014927808 */ /* 0x000fe40005800000 */
[----:B------:R-:W-:Y:S02]  /*4740*/  FSEL R143, R21, -INF , !P4 ;  /* 0xff800000158f7808 */ /* 0x000fe40006000000 */
[C---:B------:R-:W-:Y:S02]  /*4750*/  ISETP.GE.AND P5, PT, R169.reuse, R231, PT ;  /* 0x000000e7a900720c */ /* 0x040fe40003fa6270 */
        /* <DEDUP_REMOVED lines=9> */
[----:B------:R-:W-:Y:S02]  /*47f0*/  FSEL R141, R16, -INF , !P3 ;  /* 0xff800000108d7808 */ /* 0x000fe40005800000 */
[CC--:B------:R-:W-:Y:S02]  /*4800*/  ISETP.GE.AND P1, PT, R166.reuse, R168.reuse, PT ;  /* 0x000000a8a600720c */ /* 0x0c0fe40003f26270 */
[-C--:B------:R-:W-:Y:S02]  /*4810*/  ISETP.GE.AND P5, PT, R166, R165.reuse, PT ;  /* 0x000000a5a600720c */ /* 0x080fe40003fa6270 */
[C---:B------:R-:W-:Y:S02]  /*4820*/  ISETP.GE.AND P3, PT, R167.reuse, R168, PT ;  /* 0x000000a8a700720c */ /* 0x040fe40003f66270 */
[----:B------:R-:W-:Y:S01]  /*4830*/  ISETP.GE.AND P4, PT, R167, R165, PT ;  /* 0x000000a5a700720c */ /* 0x000fe20003f86270 */
[----:B------:R-:W-:Y:S01]  /*4840*/  IMAD.WIDE.U32 R166, R228, -0x326172a9, RZ ;  /* 0xcd9e8d57e4a67825 */ /* 0x000fe200078e00ff */
[----:B------:R-:W-:-:S02]  /*4850*/  LOP3.LUT R169, R0, UR28, RZ, 0x3c, !PT ;  /* 0x0000001c00a97c12 */ /* 0x000fc4000f8e3cff */
[----:B------:R-:W-:Y:S02]  /*4860*/  FSEL R175, R30, -INF , !P6 ;  /* 0xff8000001eaf7808 */ /* 0x000fe40007000000 */
[----:B------:R-:W-:Y:S01]  /*4870*/  FSEL R170, R78, -INF , !P2 ;  /* 0xff8000004eaa7808 */ /* 0x000fe20005000000 */
[----:B------:R-:W-:Y:S01]  /*4880*/  USHF.L.U32 UR30, UR7, 0x2, URZ ;  /* 0x00000002071e7899 */ /* 0x000fe2000800063f */
[----:B------:R-:W-:Y:S02]  /*4890*/  ISETP.GE.AND P6, PT, R233, R165, PT ;  /* 0x000000a5e900720c */ /* 0x000fe40003fc6270 */
[----:B------:R-:W-:Y:S02]  /*48a0*/  FSEL R137, R17, -INF , !P1 ;  /* 0xff80000011897808 */ /* 0x000fe40004800000 */
[----:B------:R-:W-:Y:S02]  /*48b0*/  ISETP.GE.AND P2, PT, R234, R168, PT ;  /* 0x000000a8ea00720c */ /* 0x000fe40003f46270 */
[----:B------:R-:W-:-:S02]  /*48c0*/  FSEL R40, R12, -INF , !P3 ;  /* 0xff8000000c287808 */ /* 0x000fc40005800000 */
[C---:B------:R-:W-:Y:S02]  /*48d0*/  ISETP.GE.AND P1, PT, R234.reuse, R231, PT ;  /* 0x000000e7ea00720c */ /* 0x040fe40003f26270 */
[----:B------:R-:W-:Y:S02]  /*48e0*/  ISETP.GE.AND P3, PT, R234, R165, PT ;  /* 0x000000a5ea00720c */ /* 0x000fe40003f66270 */
[----:B------:R-:W-:Y:S01]  /*48f0*/  LOP3.LUT R234, R167, R169, RZ, 0x3c, !PT ;  /* 0x000000a9a7ea7212 */ /* 0x000fe200078e3cff */
[----:B------:R-:W-:Y:S01]  /*4900*/  ULOP3.LUT UR5, UR30, UR29, URZ, 0x3c, !UPT ;  /* 0x0000001d1e057292 */ /* 0x000fe2000f8e3c3f */
[----:B------:R-:W-:Y:S02]  /*4910*/  FSEL R103, R26, -INF , !P6 ;  /* 0xff8000001a677808 */ /* 0x000fe40007000000 */
[----:B------:R-:W-:Y:S01]  /*4920*/  FSEL R46, R13, -INF , !P2 ;  /* 0xff8000000d2e7808 */ /* 0x000fe20005000000 */
[----:B------:R-:W-:Y:S01]  /*4930*/  UIADD3 UR19, UR29, -0x4498517b, URZ ;  /* 0xbb67ae851d137890 */ /* 0x000fe2000fffe03f */
[----:B------:R-:W-:Y:S01]  /*4940*/  ISETP.GE.AND P6, PT, R232, R165, PT ;  /* 0x000000a5e800720c */ /* 0x000fe20003fc6270 */
[----:B------:R-:W-:Y:S01]  /*4950*/  IMAD.WIDE.U32 R232, R219, -0x2daee0ad, RZ ;  /* 0xd2511f53dbe87825 */ /* 0x000fe200078e00ff */
[----:B------:R-:W-:-:S02]  /*4960*/  ISETP.GE.AND P2, PT, R3, R168, PT ;  /* 0x000000a80300720c */ /* 0x000fc40003f46270 */
[----:B------:R-:W-:Y:S01]  /*4970*/  FMNMX.FTZ R236, R202, R203, !PT ;  /* 0x000000cbcaec7209 */ /* 0x000fe20007810000 */
[----:B------:R-:W-:Y:S01]  /*4980*/  IMAD.WIDE.U32 R234, R234, -0x2daee0ad, RZ ;  /* 0xd2511f53eaea7825 */ /* 0x000fe200078e00ff */
[----:B------:R-:W-:Y:S02]  /*4990*/  FSEL R0, R79, -INF , !P1 ;  /* 0xff8000004f007808 */ /* 0x000fe40004800000 */
[----:B------:R-:W-:Y:S02]  /*49a0*/  FSEL R47, R8, -INF , !P2 ;  /* 0xff800000082f7808 */ /* 0x000fe40005000000 */
[C---:B------:R-:W-:Y:S02]  /*49b0*/  ISETP.GE.AND P1, PT, R3.reuse, R231, PT ;  /* 0x000000e70300720c */ /* 0x040fe40003f26270 */
[----:B------:R-:W-:Y:S02]  /*49c0*/  ISETP.GE.AND P2, PT, R3, R165, PT ;  /* 0x000000a50300720c */ /* 0x000fe40003f46270 */
[----:B------:R-:W-:-:S02]  /*49d0*/  LOP3.LUT R3, R233, UR5, RZ, 0x3c, !PT ;  /* 0x00000005e9037c12 */ /* 0x000fc4000f8e3cff */
[----:B------:R-:W-:Y:S02]  /*49e0*/  LOP3.LUT R246, R235, UR19, R232, 0x96, !PT ;  /* 0x00000013ebf67c12 */ /* 0x000fe4000f8e96e8 */
[----:B------:R-:W-:Y:S01]  /*49f0*/  FMNMX.FTZ R236, R206, R236, !PT ;  /* 0x000000ecceec7209 */ /* 0x000fe20007810000 */
[----:B------:R-:W-:Y:S01]  /*4a00*/  UIADD3 UR20, UR28, -0x61c88647, URZ ;  /* 0x9e3779b91c147890 */ /* 0x000fe2000fffe03f */
[----:B------:R-:W-:Y:S01]  /*4a10*/  FSEL R225, R74, -INF , !P1 ;  /* 0xff8000004ae17808 */ /* 0x000fe20004800000 */
[----:B------:R-:W-:Y:S01]  /*4a20*/  IMAD.WIDE.U32 R18, R3, -0x326172a9, RZ ;  /* 0xcd9e8d5703127825 */ /* 0x000fe200078e00ff */
[----:B------:R-:W-:Y:S01]  /*4a30*/  ISETP.GE.AND P1, PT, R2, R231, PT ;  /* 0x000000e70200720c */ /* 0x000fe20003f26270 */
[----:B------:R-:W-:Y:S01]  /*4a40*/  UIADD3 UR18, UR28, 0x3c6ef372, URZ ;  /* 0x3c6ef3721c127890 */ /* 0x000fe2000fffe03f */
[----:B------:R-:W-:Y:S01]  /*4a50*/  FMNMX.FTZ R236, R207, R236, !PT ;  /* 0x000000eccfec7209 */ /* 0x000fe20007810000 */
[----:B------:R-:W-:Y:S01]  /*4a60*/  IMAD.WIDE.U32 R160, R246, -0x326172a9, RZ ;  /* 0xcd9e8d57f6a07825 */ /* 0x000fe200078e00ff */
[----:B------:R-:W-:-:S02]  /*4a70*/  FSEL R218, R75, -INF , !P1 ;  /* 0xff8000004bda7808 */ /* 0x000fc40004800000 */
[----:B------:R-:W-:Y:S02]  /*4a80*/  ISETP.GE.AND P1, PT, R2, R168, PT ;  /* 0x000000a80200720c */ /* 0x000fe40003f26270 */
[----:B------:R-:W-:Y:S02]  /*4a90*/  FMNMX.FTZ R236, R222, R236, !PT ;  /* 0x000000ecdeec7209 */ /* 0x000fe40007810000 */
[----:B------:R-:W-:Y:S02]  /*4aa0*/  LOP3.LUT R3, R19, UR20, R166, 0x96, !PT ;  /* 0x0000001413037c12 */ /* 0x000fe4000f8e96a6 */
[----:B------:R-:W-:Y:S01]  /*4ab0*/  LOP3.LUT R238, R161, UR18, R18, 0x96, !PT ;  /* 0x00000012a1ee7c12 */ /* 0x000fe2000f8e9612 */
[----:B------:R-:W-:Y:S01]  /*4ac0*/  STL [R1+0xa8], R140 ;  /* 0x0000a88c01007387 */ /* 0x000fe20000100800 */
[----:B------:R-:W-:Y:S01]  /*4ad0*/  FSEL R217, R9, -INF , !P1 ;  /* 0xff80000009d97808 */ /* 0x000fe20004800000 */
[----:B------:R-:W-:Y:S01]  /*4ae0*/  UIADD3 UR17, UR29, 0x76cf5d0a, URZ ;  /* 0x76cf5d0a1d117890 */ /* 0x000fe2000fffe03f */
[----:B------:R-:W-:Y:S01]  /*4af0*/  FMNMX.FTZ R236, R223, R236, !PT ;  /* 0x000000ecdfec7209 */ /* 0x000fe20007810000 */
[----:B------:R-:W-:Y:S01]  /*4b00*/  STL [R1+0x4c], R162 ;  /* 0x00004ca201007387 */ /* 0x000fe20000100800 */
[----:B------:R-:W-:Y:S01]  /*4b10*/  ISETP.GE.AND P1, PT, R2, R165, PT ;  /* 0x000000a50200720c */ /* 0x000fe20003f26270 */
[----:B------:R-:W-:Y:S01]  /*4b20*/  UIADD3 UR15, UR29, 0x32370b8f, URZ ;  /* 0x32370b8f1d0f7890 */ /* 0x000fe2000fffe03f */
[----:B------:R-:W-:Y:S01]  /*4b30*/  IMAD.WIDE.U32 R2, R3, -0x2daee0ad, RZ ;  /* 0xd2511f5303027825 */ /* 0x000fe200078e00ff */
[----:B------:R-:W-:Y:S01]  /*4b40*/  STL [R1+0xac], R28 ;  /* 0x0000ac1c01007387 */ /* 0x000fe20000100800 */
[----:B------:R-:W-:-:S02]  /*4b50*/  FMNMX.FTZ R236, R250, R236, !PT ;  /* 0x000000ecfaec7209 */ /* 0x000fc40007810000 */
[----:B------:R-:W-:Y:S01]  /*4b60*/  IMAD.WIDE.U32 R238, R238, -0x2daee0ad, RZ ;  /* 0xd2511f53eeee7825 */ /* 0x000fe200078e00ff */
[----:B------:R-:W-:Y:S01]  /*4b70*/  STL [R1+0x50], R148 ;  /* 0x0000509401007387 */ /* 0x000fe20000100800 */
[----:B------:R-:W-:Y:S02]  /*4b80*/  FSEL R240, R22, -INF , !P6 ;  /* 0xff80000016f07808 */ /* 0x000fe40007000000 */
[----:B------:R-:W-:Y:S01]  /*4b90*/  ISETP.GE.AND P6, PT, R214, R165, PT ;  /* 0x000000a5d600720c */ /* 0x000fe20003fc6270 */
[----:B------:R-:W-:Y:S01]  /*4ba0*/  STL [R1+0xb8], R54 ;  /* 0x0000b83601007387 */ /* 0x000fe20000100800 */
[----:B------:R-:W-:-:S03]  /*4bb0*/  LOP3.LUT R214, R3, UR17, R234, 0x96, !PT ;  /* 0x0000001103d67c12 */ /* 0x000fc6000f8e96ea */
[----:B------:R-:W-:Y:S01]  /*4bc0*/  STL [R1+0x64], R147 ;  /* 0x0000649301007387 */ /* 0x000fe20000100800 */
[----:B------:R-:W-:Y:S02]  /*4bd0*/  LOP3.LUT R3, R239, UR15, R2, 0x96, !PT ;  /* 0x0000000fef037c12 */ /* 0x000fe4000f8e9602 */
[----:B------:R-:W-:Y:S01]  /*4be0*/  FMNMX.FTZ R236, R252, R236, !PT ;  /* 0x000000ecfcec7209 */ /* 0x000fe20007810000 */
[----:B------:R-:W-:Y:S04]  /*4bf0*/  STL [R1+0xbc], R213 ;  /* 0x0000bcd501007387 */ /* 0x000fe80000100800 */
[----:B------:R-:W-:Y:S01]  /*4c00*/  STL [R1+0x74], R146 ;  /* 0x0000749201007387 */ /* 0x000fe20000100800 */
[----:B------:R-:W-:-:S03]  /*4c10*/  UIADD3 UR16, UR28, -0x255992d5, URZ ;  /* 0xdaa66d2b1c107890 */ /* 0x000fc6000fffe03f */
[----:B------:R-:W-:Y:S01]  /*4c20*/  STL [R1+0x80], R143 ;  /* 0x0000808f01007387 */ /* 0x000fe20000100800 */
[----:B------:R-:W-:Y:S01]  /*4c30*/  UIADD3 UR14, UR28, 0x78dde6e4, URZ ;  /* 0x78dde6e41c0e7890 */ /* 0x000fe2000fffe03f */
[----:B------:R-:W-:Y:S02]  /*4c40*/  FMNMX.FTZ R236, R144, R236, !PT ;  /* 0x000000ec90ec7209 */ /* 0x000fe40007810000 */
[----:B------:R-:W-:Y:S01]  /*4c50*/  STL [R1+0x84], R141 ;  /* 0x0000848d01007387 */ /* 0x000fe20000100800 */
[----:B------:R-:W-:-:S03]  /*4c60*/  IMAD.WIDE.U32 R138, R3, -0x326172a9, RZ ;  /* 0xcd9e8d57038a7825 */ /* 0x000fc600078e00ff */
[----:B------:R-:W-:Y:S04]  /*4c70*/  STL [R1+0x90], R137 ;  /* 0x0000908901007387 */ /* 0x000fe80000100800 */
[----:B------:R1:W-:Y:S02]  /*4c80*/  STL.64 [R1+0x78], R18 ;  /* 0x0000781201007387 */ /* 0x0003e40000100a00 */
[----:B-1----:R-:W-:-:S05]  /*4c90*/  IMAD.WIDE.U32 R18, R214, -0x326172a9, RZ ;  /* 0xcd9e8d57d6127825 */ /* 0x002fca00078e00ff */
[----:B------:R-:W-:Y:S02]  /*4ca0*/  LOP3.LUT R3, R19, UR16, R160, 0x96, !PT ;  /* 0x0000001013037c12 */ /* 0x000fe4000f8e96a0 */
[----:B------:R-:W-:Y:S02]  /*4cb0*/  LOP3.LUT R214, R139, UR14, R18, 0x96, !PT ;  /* 0x0000000e8bd67c12 */ /* 0x000fe4000f8e9612 */
[----:B------:R-:W3:Y:S01]  /*4cc0*/  LDL.LU.64 R18, [R1+0x328] ;  /* 0x0003280001127983 */ /* 0x000ee20000300a00 */
[----:B--2---:R-:W-:-:S04]  /*4cd0*/  FMNMX.FTZ R236, R29, R236, !PT ;  /* 0x000000ec1dec7209 */ /* 0x004fc80007810000 */
[----:B------:R-:W-:Y:S02]  /*4ce0*/  FMNMX.FTZ R236, R14, R236, !PT ;  /* 0x000000ec0eec7209 */ /* 0x000fe40007810000 */
[----:B------:R-:W2:Y:S02]  /*4cf0*/  LDL.LU R14, [R1+0x320] ;  /* 0x00032000010e7983 */ /* 0x000ea40000300800 */
[----:B------:R-:W-:Y:S02]  /*4d00*/  FMNMX.FTZ R236, R15, R236, !PT ;  /* 0x000000ec0fec7209 */ /* 0x000fe40007810000 */
[----:B------:R-:W4:Y:S01]  /*4d10*/  LDL.LU R15, [R1+0x31c] ;  /* 0x00031c00010f7983 */ /* 0x000f220000300800 */
        /* <DEDUP_REMOVED lines=16> */
[----:B------:R-:W4:Y:S01]  /*4e20*/  LDL.LU R10, [R1+0x318] ;  /* 0x00031800010a7983 */ /* 0x000f220000300800 */
[----:B------:R-:W-:Y:S02]  /*4e30*/  FMNMX.FTZ R2, R173, R2, !PT ;  /* 0x00000002ad027209 */ /* 0x000fe40007810000 */
[----:B------:R-:W-:Y:S02]  /*4e40*/  FMNMX.FTZ R236, R11, R236, !PT ;  /* 0x000000ec0bec7209 */ /* 0x000fe40007810000 */
[----:B------:R-:W-:Y:S01]  /*4e50*/  FMNMX.FTZ R3, R230, R3, !PT ;  /* 0x00000003e6037209 */ /* 0x000fe20007810000 */
[----:B------:R-:W-:Y:S01]  /*4e60*/  UIADD3 UR13, UR29, -0x126145ec, URZ ;  /* 0xed9eba141d0d7890 */ /* 0x000fe2000fffe03f */
[----:B------:R-:W-:Y:S01]  /*4e70*/  FMNMX.FTZ R2, R177, R2, !PT ;  /* 0x00000002b1027209 */ /* 0x000fe20007810000 */
[----:B------:R-:W4:Y:S01]  /*4e80*/  LDL.LU R11, [R1+0x314] ;  /* 0x00031400010b7983 */ /* 0x000f220000300800 */
[----:B------:R-:W-:-:S02]  /*4e90*/  FMNMX.FTZ R236, R151, R236, !PT ;  /* 0x000000ec97ec7209 */ /* 0x000fc40007810000 */
[----:B------:R-:W-:Y:S01]  /*4ea0*/  FMNMX.FTZ R3, R156, R3, !PT ;  /* 0x000000039c037209 */ /* 0x000fe20007810000 */
[----:B------:R-:W-:Y:S01]  /*4eb0*/  UIADD3 UR11, UR29, -0x56f99767, URZ ;  /* 0xa90668991d0b7890 */ /* 0x000fe2000fffe03f */
[----:B------:R-:W-:Y:S01]  /*4ec0*/  FMNMX.FTZ R2, R123, R2, !PT ;  /* 0x000000027b027209 */ /* 0x000fe20007810000 */
[----:B------:R1:W4:Y:S01]  /*4ed0*/  LDL.LU R151, [R1+0x310] ;  /* 0x0003100001977983 */ /* 0x0003220000300800 */
[----:B------:R-:W-:Y:S02]  /*4ee0*/  FMNMX.FTZ R236, R150, R236, !PT ;  /* 0x000000ec96ec7209 */ /* 0x000fe40007810000 */
[----:B------:R-:W-:Y:S01]  /*4ef0*/  FMNMX.FTZ R3, R157, R3, !PT ;  /* 0x000000039d037209 */ /* 0x000fe20007810000 */
[----:B------:R1:W4:Y:S01]  /*4f00*/  LDL.LU R150, [R1+0x30c] ;  /* 0x00030c0001967983 */ /* 0x0003220000300800 */
[----:B------:R-:W-:Y:S02]  /*4f10*/  FMNMX.FTZ R2, R180, R2, !PT ;  /* 0x00000002b4027209 */ /* 0x000fe40007810000 */
[----:B------:R-:W-:-:S02]  /*4f20*/  FMNMX.FTZ R236, R41, R236, !PT ;  /* 0x000000ec29ec7209 */ /* 0x000fc40007810000 */
[----:B------:R-:W-:Y:S02]  /*4f30*/  FMNMX.FTZ R3, R158, R3, !PT ;  /* 0x000000039e037209 */ /* 0x000fe40007810000 */
[----:B------:R-:W-:Y:S02]  /*4f40*/  FMNMX.FTZ R2, R119, R2, !PT ;  /* 0x0000000277027209 */ /* 0x000fe40007810000 */
[----:B------:R-:W-:Y:S02]  /*4f50*/  FMNMX.FTZ R236, R142, R236, !PT ;  /* 0x000000ec8eec7209 */ /* 0x000fe40007810000 */
[----:B------:R-:W-:Y:S01]  /*4f60*/  FMNMX.FTZ R3, R159, R3, !PT ;  /* 0x000000039f037209 */ /* 0x000fe20007810000 */
[----:B------:R1:W4:Y:S01]  /*4f70*/  LDL.LU R142, [R1+0x308] ;  /* 0x00030800018e7983 */ /* 0x0003220000300800 */
[----:B------:R-:W-:Y:S02]  /*4f80*/  FMNMX.FTZ R2, R181, R2, !PT ;  /* 0x00000002b5027209 */ /* 0x000fe40007810000 */
[----:B------:R-:W-:-:S02]  /*4f90*/  FMNMX.FTZ R236, R149, R236, !PT ;  /* 0x000000ec95ec7209 */ /* 0x000fc40007810000 */
[----:B------:R-:W-:Y:S01]  /*4fa0*/  FMNMX.FTZ R3, R176, R3, !PT ;  /* 0x00000003b0037209 */ /* 0x000fe20007810000 */
[----:B------:R1:W4:Y:S01]  /*4fb0*/  LDL.LU R149, [R1+0x304] ;  /* 0x0003040001957983 */ /* 0x0003220000300800 */
[----:B------:R-:W-:Y:S02]  /*4fc0*/  FMNMX.FTZ R2, R115, R2, !PT ;  /* 0x0000000273027209 */ /* 0x000fe40007810000 */
        /* <DEDUP_REMOVED lines=28> */
[----:B------:R-:W-:Y:S01]  /*5190*/  IMAD.WIDE.U32 R54, R214, -0x2daee0ad, RZ ;  /* 0xd2511f53d6367825 */ /* 0x000fe200078e00ff */
[----:B------:R-:W-:-:S02]  /*51a0*/  LOP3.LUT R238, R145, UR13, R238, 0x96, !PT ;  /* 0x0000000d91ee7c12 */ /* 0x000fc4000f8e96ee */
[----:B------:R-:W-:Y:S02]  /*51b0*/  FMNMX.FTZ R236, R225, R236, !PT ;  /* 0x000000ece1ec7209 */ /* 0x000fe40007810000 */
[----:B------:R-:W-:Y:S02]  /*51c0*/  FMNMX.FTZ R3, R240, R3, !PT ;  /* 0x00000003f0037209 */ /* 0x000fe40007810000 */
[----:B------:R-:W-:Y:S01]  /*51d0*/  FMNMX.FTZ R2, R162, R2, !PT ;  /* 0x00000002a2027209 */ /* 0x000fe20007810000 */
[----:B------:R1:W-:Y:S01]  /*51e0*/  STL.64 [R1+0x38], R54 ;  /* 0x0000383601007387 */ /* 0x0003e20000100a00 */
[----:B------:R-:W-:Y:S01]  /*51f0*/  FMNMX.FTZ R38, R218, R236, !PT ;  /* 0x000000ecda267209 */ /* 0x000fe20007810000 */
[----:B------:R-:W-:Y:S01]  /*5200*/  UIADD3 UR12, UR28, 0x1715609d, URZ ;  /* 0x1715609d1c0c7890 */ /* 0x000fe2000fffe03f */
[----:B------:R-:W-:Y:S02]  /*5210*/  LOP3.LUT R214, R55, UR11, R144, 0x96, !PT ;  /* 0x0000000b37d67c12 */ /* 0x000fe4000f8e9690 */
[----:B------:R-:W-:-:S02]  /*5220*/  FMNMX.FTZ R3, R237, R3, !PT ;  /* 0x00000003ed037209 */ /* 0x000fc40007810000 */
[----:B------:R-:W-:-:S04]  /*5230*/  FMNMX.FTZ R2, R148, R2, !PT ;  /* 0x0000000294027209 */ /* 0x000fc80007810000 */
[----:B------:R-:W-:Y:S01]  /*5240*/  FMNMX.FTZ R2, R147, R2, !PT ;  /* 0x0000000293027209 */ /* 0x000fe20007810000 */
[----:B-1----:R-:W-:Y:S01]  /*5250*/  IMAD.WIDE.U32 R54, R238, -0x326172a9, RZ ;  /* 0xcd9e8d57ee367825 */ /* 0x002fe200078e00ff */
[----:B---3--:R-:W-:-:S04]  /*5260*/  FSEL R236, R18, -INF , !P6 ;  /* 0xff80000012ec7808 */ /* 0x008fc80007000000 */
[----:B------:R-:W-:Y:S02]  /*5270*/  FMNMX.FTZ R28, R236, R3, !PT ;  /* 0x00000003ec1c7209 */ /* 0x000fe40007810000 */
[----:B------:R-:W-:Y:S02]  /*5280*/  LOP3.LUT R3, R55, UR12, R138, 0x96, !PT ;  /* 0x0000000c37037c12 */ /* 0x000fe4000f8e968a */
[----:B--2---:R-:W-:Y:S02]  /*5290*/  FSEL R138, R14, -INF , !P4 ;  /* 0xff8000000e8a7808 */ /* 0x004fe40006000000 */
[----:B----4-:R-:W-:Y:S01]  /*52a0*/  FSEL R147, R15, -INF , !P3 ;  /* 0xff8000000f937808 */ /* 0x010fe20005800000 */
[----:B------:R1:W-:Y:S04]  /*52b0*/  STL.64 [R1+0x2f8], R14 ;  /* 0x0002f80e01007387 */ /* 0x0003e80000100a00 */
[----:B-1----:R-:W2:Y:S01]  /*52c0*/  LDL.LU.64 R14, [R1+0x38] ;  /* 0x00003800010e7983 */ /* 0x002ea20000300a00 */
[----:B------:R-:W-:-:S04]  /*52d0*/  FMNMX.FTZ R2, R146, R2, !PT ;  /* 0x0000000292027209 */ /* 0x000fc80007810000 */
[----:B------:R-:W-:-:S04]  /*52e0*/  FMNMX.FTZ R2, R143, R2, !PT ;  /* 0x000000028f027209 */ /* 0x000fc80007810000 */
[----:B------:R-:W-:Y:S01]  /*52f0*/  FMNMX.FTZ R2, R141, R2, !PT ;  /* 0x000000028d027209 */ /* 0x000fe20007810000 */
[----:B------:R-:W1:Y:S03]  /*5300*/  SHFL.BFLY PT, R239, R38, 0x2, 0x1f ;  /* 0x0c401f0026ef7f89 */ /* 0x000e6600000e0000 */
[----:B------:R-:W-:-:S04]  /*5310*/  FMNMX.FTZ R2, R137, R2, !PT ;  /* 0x0000000289027209 */ /* 0x000fc80007810000 */
[----:B------:R-:W-:-:S04]  /*5320*/  FMNMX.FTZ R2, R40, R2, !PT ;  /* 0x0000000228027209 */ /* 0x000fc80007810000 */
[----:B------:R-:W-:-:S04]  /*5330*/  FMNMX.FTZ R2, R46, R2, !PT ;  /* 0x000000022e027209 */ /* 0x000fc80007810000 */
[----:B------:R-:W-:-:S04]  /*5340*/  FMNMX.FTZ R2, R47, R2, !PT ;  /* 0x000000022f027209 */ /* 0x000fc80007810000 */
[----:B------:R-:W-:Y:S02]  /*5350*/  FMNMX.FTZ R2, R217, R2, !PT ;  /* 0x00000002d9027209 */ /* 0x000fe40007810000 */
[----:B------:R-:W-:-:S03]  /*5360*/  FSEL R148, R19, -INF , !P5 ;  /* 0xff80000013947808 */ /* 0x000fc60006800000 */
[----:B------:R-:W3:Y:S01]  /*5370*/  SHFL.BFLY PT, R238, R2, 0x2, 0x1f ;  /* 0x0c401f0002ee7f89 */ /* 0x000ee200000e0000 */
[----:B-1----:R-:W-:Y:S02]  /*5380*/  FMNMX.FTZ R38, R38, R239, !PT ;  /* 0x000000ef26267209 */ /* 0x002fe40007810000 */
[----:B------:R-:W-:-:S03]  /*5390*/  FMNMX.FTZ R28, R148, R28, !PT ;  /* 0x0000001c941c7209 */ /* 0x000fc60007810000 */
[----:B------:R-:W1:Y:S01]  /*53a0*/  SHFL.BFLY PT, R143, R38, 0x1, 0x1f ;  /* 0x0c201f00268f7f89 */ /* 0x000e6200000e0000 */
[----:B------:R-:W-:Y:S02]  /*53b0*/  FMNMX.FTZ R239, R138, R28, !PT ;  /* 0x0000001c8aef7209 */ /* 0x000fe40007810000 */
[----:B------:R-:W-:Y:S02]  /*53c0*/  FSEL R137, R10, -INF , !P2 ;  /* 0xff8000000a897808 */ /* 0x000fe40005000000 */
[----:B------:R-:W-:Y:S02]  /*53d0*/  FMNMX.FTZ R239, R147, R239, !PT ;  /* 0x000000ef93ef7209 */ /* 0x000fe40007810000 */
[----:B------:R-:W-:Y:S02]  /*53e0*/  FSEL R146, R11, -INF , !P1 ;  /* 0xff8000000b927808 */ /* 0x000fe40004800000 */
[----:B------:R-:W-:Y:S01]  /*53f0*/  FMNMX.FTZ R239, R137, R239, !PT ;  /* 0x000000ef89ef7209 */ /* 0x000fe20007810000 */
[----:B------:R-:W-:Y:S01]  /*5400*/  UIADD3 UR31, UR28, -0x4ab325aa, URZ ;  /* 0xb54cda561c1f7890 */ /* 0x000fe2000fffe03f */
[----:B------:R-:W-:-:S02]  /*5410*/  IMAD.WIDE.U32 R144, R214, -0x326172a9, RZ ;  /* 0xcd9e8d57d6907825 */ /* 0x000fc400078e00ff */
[----:B------:R-:W-:-:S03]  /*5420*/  FMNMX.FTZ R28, R146, R239, !PT ;  /* 0x000000ef921c7209 */ /* 0x000fc60007810000 */
[----:B------:R-:W-:Y:S02]  /*5430*/  LOP3.LUT R214, R145, UR31, R54, 0x96, !PT ;  /* 0x0000001f91d67c12 */ /* 0x000fe4000f8e9636 */
[----:B---3--:R-:W-:Y:S01]  /*5440*/  FMNMX.FTZ R55, R2, R238, !PT ;  /* 0x000000ee02377209 */ /* 0x008fe20007810000 */
[----:B------:R-:W3:Y:S01]  /*5450*/  SHFL.BFLY PT, R141, R28, 0x2, 0x1f ;  /* 0x0c401f001c8d7f89 */ /* 0x000ee200000e0000 */
[C---:B------:R-:W-:Y:S02]  /*5460*/  LOP3.LUT R239, R144.reuse, 0xff, RZ, 0xc0, !PT ;  /* 0x000000ff90ef7812 */ /* 0x040fe400078ec0ff */
[----:B------:R-:W-:Y:S02]  /*5470*/  LOP3.LUT R162, R144, 0xffff, RZ, 0xc0, !PT ;  /* 0x0000ffff90a27812 */ /* 0x000fe400078ec0ff */
[--C-:B------:R-:W-:Y:S02]  /*5480*/  SHF.R.U32.HI R139, RZ, 0x10, R144.reuse ;  /* 0x00000010ff8b7819 */ /* 0x100fe40000011690 */
[----:B------:R-:W-:Y:S01]  /*5490*/  SHF.R.U32.HI R238, RZ, 0x18, R144 ;  /* 0x00000018ffee7819 */ /* 0x000fe20000011690 */
[----:B------:R-:W-:Y:S01]  /*54a0*/  IMAD.WIDE.U32 R144, R3, -0x2daee0ad, RZ ;  /* 0xd2511f5303907825 */ /* 0x000fe200078e00ff */
[----:B------:R-:W4:Y:S01]  /*54b0*/  SHFL.BFLY PT, R2, R55, 0x1, 0x1f ;  /* 0x0c201f0037027f89 */ /* 0x000f2200000e0000 */
[----:B-1----:R-:W-:-:S03]  /*54c0*/  FMNMX.FTZ R3, R38, R143, !PT ;  /* 0x0000008f26037209 */ /* 0x002fc60007810000 */
[C---:B------:R-:W-:Y:S02]  /*54d0*/  LOP3.LUT R213, R144.reuse, 0xffff, RZ, 0xc0, !PT ;  /* 0x0000ffff90d57812 */ /* 0x040fe400078ec0ff */
[----:B------:R-:W-:Y:S02]  /*54e0*/  SHF.R.U32.HI R38, RZ, 0x10, R144 ;  /* 0x00000010ff267819 */ /* 0x000fe40000011690 */
[----:B------:R-:W-:Y:S02]  /*54f0*/  FSETP.NEU.FTZ.AND P1, PT, R3, -INF , PT ;  /* 0xff8000000300780b */ /* 0x000fe40003f3d000 */
[----:B------:R-:W-:Y:S02]  /*5500*/  LOP3.LUT R143, R144, 0xff, RZ, 0xc0, !PT ;  /* 0x000000ff908f7812 */ /* 0x000fe400078ec0ff */
[----:B---3--:R-:W-:Y:S02]  /*5510*/  FMNMX.FTZ R28, R28, R141, !PT ;  /* 0x0000008d1c1c7209 */ /* 0x008fe40007810000 */
[----:B----4-:R-:W-:-:S02]  /*5520*/  FMNMX.FTZ R2, R55, R2, !PT ;  /* 0x0000000237027209 */ /* 0x010fc40007810000 */
[----:B--2---:R-:W-:Y:S02]  /*5530*/  LOP3.LUT R54, R145, UR32, R14, 0x96, !PT ;  /* 0x0000002091367c12 */ /* 0x004fe4000f8e960e */
[----:B------:R1:W2:Y:S04]  /*5540*/  LDL.LU.64 R14, [R1+0x2f8] ;  /* 0x0002f800010e7983 */ /* 0x0002a80000300a00 */
[----:B------:R-:W-:Y:S04]  /*5550*/  STL [R1+0x44], R54 ;  /* 0x0000443601007387 */ /* 0x000fe80000100800 */
[----:B------:R-:W-:Y:S04]  /*5560*/  STL [R1+0x3c], R213 ;  /* 0x00003cd501007387 */ /* 0x000fe80000100800 */
[----:B------:R3:W-:Y:S04]  /*5570*/  STL [R1+0x34], R38 ;  /* 0x0000342601007387 */ /* 0x0007e80000100800 */
[----:B------:R4:W-:Y:S01]  /*5580*/  STL [R1+0x2f0], R13 ;  /* 0x0002f00d01007387 */ /* 0x0009e20000100800 */
[----:B------:R-:W-:Y:S01]  /*5590*/  SHF.R.U32.HI R145, RZ, 0x18, R144 ;  /* 0x00000018ff917819 */ /* 0x000fe20000011690 */
[----:B---3--:R-:W-:-:S02]  /*55a0*/  FMUL.FTZ R38, R3, c[0x0][0x23c] ;  /* 0x00008f0003267a20 */ /* 0x008fc40000410000 */
[----:B----4-:R-:W3:Y:S03]  /*55b0*/  LDL.LU R13, [R1+0x8] ;  /* 0x00000800010d7983 */ /* 0x010ee60000300800 */
[----:B------:R-:W-:Y:S01]  /*55c0*/  FSEL R38, R38, RZ, P1 ;  /* 0x000000ff26267208 */ /* 0x000fe20000800000 */
[----:B------:R4:W-:Y:S04]  /*55d0*/  STL [R1+0x2ec], R12 ;  /* 0x0002ec0c01007387 */ /* 0x0009e80000100800 */
[--C-:B------:R-:W-:Y:S02]  /*55e0*/  FFMA.FTZ R141, R202, c[0x0][0x23c], -R38.reuse ;  /* 0x00008f00ca8d7a23 */ /* 0x100fe40000010826 */
[----:B------:R-:W-:-:S02]  /*55f0*/  FFMA.FTZ R222, R222, c[0x0][0x23c], -R38 ;  /* 0x00008f00dede7a23 */ /* 0x000fc40000010826 */
[--C-:B------:R-:W-:Y:S02]  /*5600*/  FFMA.FTZ R144, R203, c[0x0][0x23c], -R38.reuse ;  /* 0x00008f00cb907a23 */ /* 0x100fe40000010826 */
[--C-:B------:R-:W-:Y:S02]  /*5610*/  FFMA.FTZ R213, R206, c[0x0][0x23c], -R38.reuse ;  /* 0x00008f00ced57a23 */ /* 0x100fe40000010826 */
[--C-:B------:R-:W-:Y:S02]  /*5620*/  FFMA.FTZ R223, R223, c[0x0][0x23c], -R38.reuse ;  /* 0x00008f00dfdf7a23 */ /* 0x100fe40000010826 */
[--C-:B------:R-:W-:Y:S02]  /*5630*/  FFMA.FTZ R55, R207, c[0x0][0x23c], -R38.reuse ;  /* 0x00008f00cf377a23 */ /* 0x100fe40000010826 */
[--C-:B------:R-:W-:Y:S01]  /*5640*/  FFMA.FTZ R250, R250, c[0x0][0x23c], -R38.reuse ;  /* 0x00008f00fafa7a23 */ /* 0x100fe20000010826 */
[----:B----4-:R-:W4:Y:S04]  /*5650*/  LDL.LU R12, [R1+0x10] ;  /* 0x00001000010c7983 */ /* 0x010f280000300800 */
[----:B------:R1:W-:Y:S01]  /*5660*/  STL [R1+0x2e8], R244 ;  /* 0x0002e8f401007387 */ /* 0x0003e20000100800 */
[----:B------:R-:W-:-:S03]  /*5670*/  FFMA.FTZ R252, R252, c[0x0][0x23c], -R38 ;  /* 0x00008f00fcfc7a23 */ /* 0x000fc60000010826 */
[----:B-1----:R-:W2:Y:S04]  /*5680*/  LDL.LU R244, [R1+0x14] ;  /* 0x0000140001f47983 */ /* 0x002ea80000300800 */
[----:B------:R1:W-:Y:S04]  /*5690*/  STL [R1+0x2e4], R231 ;  /* 0x0002e4e701007387 */ /* 0x0003e80000100800 */
[----:B-1----:R-:W2:Y:S04]  /*56a0*/  LDL.LU R231, [R1+0x54] ;  /* 0x0000540001e77983 */ /* 0x002ea80000300800 */
[----:B------:R1:W-:Y:S04]  /*56b0*/  STL [R1+0x2e0], R219 ;  /* 0x0002e0db01007387 */ /* 0x0003e80000100800 */
[----:B-1----:R-:W2:Y:S04]  /*56c0*/  LDL.LU R219, [R1+0x58] ;  /* 0x0000580001db7983 */ /* 0x002ea80000300800 */
[----:B------:R-:W2:Y:S04]  /*56d0*/  LDL.LU R202, [R1+0xbc] ;  /* 0x0000bc0001ca7983 */ /* 0x000ea80000300800 */
[----:B------:R-:W2:Y:S04]  /*56e0*/  LDL.LU R203, [R1+0xb8] ;  /* 0x0000b80001cb7983 */ /* 0x000ea80000300800 */
[----:B------:R-:W2:Y:S04]  /*56f0*/  LDL.LU R206, [R1+0xac] ;  /* 0x0000ac0001ce7983 */ /* 0x000ea80000300800 */
[----:B------:R-:W2:Y:S04]  /*5700*/  LDL.LU R207, [R1+0xa8] ;  /* 0x0000a80001cf7983 */ /* 0x000ea80000300800 */
[----:B------:R1:W-:Y:S04]  /*5710*/  STL [R1+0xb0], R222 ;  /* 0x0000b0de01007387 */ /* 0x0003e80000100800 */
[----:B-1----:R-:W2:Y:S04]  /*5720*/  LDL.LU R222, [R1+0xa4] ;  /* 0x0000a40001de7983 */ /* 0x002ea80000300800 */
[----:B------:R1:W-:Y:S04]  /*5730*/  STL [R1+0x48], R223 ;  /* 0x000048df01007387 */ /* 0x0003e80000100800 */
[----:B-1----:R-:W2:Y:S04]  /*5740*/  LDL.LU R223, [R1+0x6c] ;  /* 0x00006c0001df7983 */ /* 0x002ea80000300800 */
[----:B------:R1:W-:Y:S04]  /*5750*/  STL [R1+0x40], R250 ;  /* 0x000040fa01007387 */ /* 0x0003e80000100800 */
[----:B-1----:R-:W2:Y:S04]  /*5760*/  LDL.LU R250, [R1+0x60] ;  /* 0x0000600001fa7983 */ /* 0x002ea80000300800 */
[----:B------:R1:W-:Y:S04]  /*5770*/  STL [R1+0x38], R252 ;  /* 0x000038fc01007387 */ /* 0x0003e80000100800 */
[----:B-1----:R-:W2:Y:S01]  /*5780*/  LDL.LU R252, [R1+0x5c] ;  /* 0x00005c0001fc7983 */ /* 0x002ea20000300800 */
[----:B------:R-:W-:-:S02]  /*5790*/  FFMA.FTZ R29, R29, c[0x0][0x23c], -R38 ;  /* 0x00008f001d1d7a23 */ /* 0x000fc40000010826 */
[--C-:B------:R-:W-:Y:S01]  /*57a0*/  FFMA.FTZ R39, R39, c[0x0][0x23c], -R38.reuse ;  /* 0x00008f0027277a23 */ /* 0x100fe20000010826 */
[----:B------:R-:W-:Y:S01]  /*57b0*/  FSETP.NEU.FTZ.AND P2, PT, R2, -INF , PT ;  /* 0xff8000000200780b */ /* 0x000fe20003f5d000 */
[--C-:B------:R-:W-:Y:S02]  /*57c0*/  FFMA.FTZ R7, R7, c[0x0][0x23c], -R38.reuse ;  /* 0x00008f0007077a23 */ /* 0x100fe40000010826 */
[--C-:B------:R-:W-:Y:S02]  /*57d0*/  FFMA.FTZ R6, R6, c[0x0][0x23c], -R38.reuse ;  /* 0x00008f0006067a23 */ /* 0x100fe40000010826 */
[--C-:B------:R-:W-:Y:S02]  /*57e0*/  FFMA.FTZ R41, R41, c[0x0][0x23c], -R38.reuse ;  /* 0x00008f0029297a23 */ /* 0x100fe40000010826 */
[--C-:B------:R-:W-:Y:S02]  /*57f0*/  FFMA.FTZ R225, R225, c[0x0][0x23c], -R38.reuse ;  /* 0x00008f00e1e17a23 */ /* 0x100fe40000010826 */
[----:B---3--:R-:W-:-:S05]  /*5800*/  FFMA.FTZ R13, R13, c[0x0][0x23c], -R38 ;  /* 0x00008f000d0d7a23 */ /* 0x008fca0000010826 */
[----:B------:R1:W-:Y:S04]  /*5810*/  STL [R1+0x30], R13 ;  /* 0x0000300d01007387 */ /* 0x0003e80000100800 */
[----:B-1----:R1:W3:Y:S04]  /*5820*/  LDL.LU R13, [R1+0x2f0] ;  /* 0x0002f000010d7983 */ /* 0x0022e80000300800 */
[----:B------:R-:W-:Y:S04]  /*5830*/  STL [R1+0x2c], R29 ;  /* 0x00002c1d01007387 */ /* 0x000fe80000100800 */
[----:B------:R-:W1:Y:S01]  /*5840*/  SHFL.BFLY PT, R29, R28, 0x1, 0x1f ;  /* 0x0c201f001c1d7f89 */ /* 0x000e6200000e0000 */
[----:B----4-:R-:W-:-:S05]  /*5850*/  FFMA.FTZ R12, R12, c[0x0][0x23c], -R38 ;  /* 0x00008f000c0c7a23 */ /* 0x010fca0000010826 */
[----:B------:R4:W-:Y:S01]  /*5860*/  STL [R1+0x28], R12 ;  /* 0x0000280c01007387 */ /* 0x0009e20000100800 */
[----:B--2---:R-:W-:-:S03]  /*5870*/  FFMA.FTZ R244, R244, c[0x0][0x23c], -R38 ;  /* 0x00008f00f4f47a23 */ /* 0x004fc60000010826 */
[----:B----4-:R2:W4:Y:S04]  /*5880*/  LDL.LU R12, [R1+0x2ec] ;  /* 0x0002ec00010c7983 */ /* 0x0105280000300800 */
[----:B------:R1:W-:Y:S01]  /*5890*/  STL [R1+0x24], R244 ;  /* 0x000024f401007387 */ /* 0x0003e20000100800 */
[----:B------:R-:W-:-:S03]  /*58a0*/  FFMA.FTZ R231, R231, c[0x0][0x23c], -R38 ;  /* 0x00008f00e7e77a23 */ /* 0x000fc60000010826 */
[----:B-1----:R2:W5:Y:S04]  /*58b0*/  LDL.LU R244, [R1+0x2e8] ;  /* 0x0002e80001f47983 */ /* 0x0025680000300800 */
[----:B------:R1:W-:Y:S01]  /*58c0*/  STL [R1+0x18], R231 ;  /* 0x000018e701007387 */ /* 0x0003e20000100800 */
[--C-:B------:R-:W-:Y:S02]  /*58d0*/  FFMA.FTZ R219, R219, c[0x0][0x23c], -R38.reuse ;  /* 0x00008f00dbdb7a23 */ /* 0x100fe40000010826 */
[--C-:B------:R-:W-:Y:S01]  /*58e0*/  FFMA.FTZ R202, R202, c[0x0][0x23c], -R38.reuse ;  /* 0x00008f00caca7a23 */ /* 0x100fe20000010826 */
[----:B-1----:R2:W5:Y:S04]  /*58f0*/  LDL.LU R231, [R1+0x2e4] ;  /* 0x0002e40001e77983 */ /* 0x0025680000300800 */
[----:B------:R1:W-:Y:S04]  /*5900*/  STL [R1+0x14], R219 ;  /* 0x000014db01007387 */ /* 0x0003e80000100800 */
[----:B-1----:R2:W5:Y:S01]  /*5910*/  LDL.LU R219, [R1+0x2e0] ;  /* 0x0002e00001db7983 */ /* 0x0025620000300800 */
[----:B------:R-:W-:-:S05]  /*5920*/  FFMA.FTZ R252, R252, c[0x0][0x23c], -R38 ;  /* 0x00008f00fcfc7a23 */ /* 0x000fca0000010826 */
[----:B------:R1:W-:Y:S04]  /*5930*/  STL [R1+0x10], R252 ;  /* 0x000010fc01007387 */ /* 0x0003e80000100800 */
[----:B------:R-:W-:Y:S04]  /*5940*/  STL [R1+0xe0], R202 ;  /* 0x0000e0ca01007387 */ /* 0x000fe80000100800 */
[----:B------:R2:W-:Y:S01]  /*5950*/  STL [R1+0xdc], R39 ;  /* 0x0000dc2701007387 */ /* 0x0005e20000100800 */
[--C-:B-1----:R-:W-:Y:S02]  /*5960*/  FFMA.FTZ R252, R250, c[0x0][0x23c], -R38.reuse ;  /* 0x00008f00fafc7a23 */ /* 0x102fe40000010826 */
[----:B------:R-:W-:-:S02]  /*5970*/  FFMA.FTZ R250, R223, c[0x0][0x23c], -R38 ;  /* 0x00008f00dffa7a23 */ /* 0x000fc40000010826 */
[--C-:B------:R-:W-:Y:S02]  /*5980*/  FFMA.FTZ R223, R222, c[0x0][0x23c], -R38.reuse ;  /* 0x00008f00dedf7a23 */ /* 0x100fe40000010826 */
[--C-:B--2---:R-:W-:Y:S02]  /*5990*/  FFMA.FTZ R39, R170, c[0x0][0x23c], -R38.reuse ;  /* 0x00008f00aa277a23 */ /* 0x104fe40000010826 */
[--C-:B------:R-:W-:Y:S01]  /*59a0*/  FFMA.FTZ R170, R0, c[0x0][0x23c], -R38.reuse ;  /* 0x00008f0000aa7a23 */ /* 0x100fe20000010826 */
[----:B------:R-:W-:Y:S01]  /*59b0*/  FMNMX.FTZ R0, R28, R29, !PT ;  /* 0x0000001d1c007209 */ /* 0x000fe20007810000 */
[----:B------:R-:W-:Y:S02]  /*59c0*/  FMUL.FTZ R28, R2, c[0x0][0x23c] ;  /* 0x00008f00021c7a20 */ /* 0x000fe40000410000 */
[--C-:B------:R-:W-:Y:S01]  /*59d0*/  FFMA.FTZ R222, R207, c[0x0][0x23c], -R38.reuse ;  /* 0x00008f00cfde7a23 */ /* 0x100fe20000010826 */
[----:B------:R1:W-:Y:S01]  /*59e0*/  STL [R1+0xd8], R39 ;  /* 0x0000d82701007387 */ /* 0x0003e20000100800 */
[----:B------:R-:W-:-:S02]  /*59f0*/  FFMA.FTZ R207, R206, c[0x0][0x23c], -R38 ;  /* 0x00008f00cecf7a23 */ /* 0x000fc40000010826 */
[--C-:B------:R-:W-:Y:S02]  /*5a00*/  FFMA.FTZ R206, R203, c[0x0][0x23c], -R38.reuse ;  /* 0x00008f00cbce7a23 */ /* 0x100fe40000010826 */
[--C-:B------:R-:W-:Y:S02]  /*5a10*/  FFMA.FTZ R203, R50, c[0x0][0x23c], -R38.reuse ;  /* 0x00008f0032cb7a23 */ /* 0x100fe40000010826 */
[--C-:B------:R-:W-:Y:S02]  /*5a20*/  FFMA.FTZ R202, R51, c[0x0][0x23c], -R38.reuse ;  /* 0x00008f0033ca7a23 */ /* 0x100fe40000010826 */
[----:B------:R-:W-:Y:S01]  /*5a30*/  FFMA.FTZ R38, R218, c[0x0][0x23c], -R38 ;  /* 0x00008f00da267a23 */ /* 0x000fe20000010826 */
[----:B------:R-:W-:-:S04]  /*5a40*/  FSETP.NEU.FTZ.AND P1, PT, R0, -INF , PT ;  /* 0xff8000000000780b */ /* 0x000fc80003f3d000 */
[----:B------:R2:W-:Y:S01]  /*5a50*/  STL [R1+0xcc], R38 ;  /* 0x0000cc2601007387 */ /* 0x0005e20000100800 */
[----:B-1----:R-:W-:Y:S01]  /*5a60*/  FSEL R39, R28, RZ, P2 ;  /* 0x000000ff1c277208 */ /* 0x002fe20001000000 */
[----:B------:R-:W-:-:S04]  /*5a70*/  FMUL.FTZ R28, R0, c[0x0][0x23c] ;  /* 0x00008f00001c7a20 */ /* 0x000fc80000410000 */
[--C-:B------:R-:W-:Y:S02]  /*5a80*/  FFMA.FTZ R29, R112, c[0x0][0x23c], -R39.reuse ;  /* 0x00008f00701d7a23 */ /* 0x100fe40000010827 */
[----:B------:R-:W3:Y:S04]  /*5a90*/  LDL.LU R112, [R1+0x90] ;  /* 0x0000900001707983 */ /* 0x000ee80000300800 */
[----:B------:R1:W-:Y:S01]  /*5aa0*/  STL [R1+0xc8], R29 ;  /* 0x0000c81d01007387 */ /* 0x0003e20000100800 */
[----:B--2---:R-:W-:Y:S01]  /*5ab0*/  FSEL R38, R28, RZ, P1 ;  /* 0x000000ff1c267208 */ /* 0x004fe20000800000 */
[--C-:B------:R-:W-:Y:S02]  /*5ac0*/  FFMA.FTZ R28, R117, c[0x0][0x23c], -R39.reuse ;  /* 0x00008f00751c7a23 */ /* 0x100fe40000010827 */
[----:B------:R-:W2:Y:S04]  /*5ad0*/  LDL.LU R117, [R1+0x84] ;  /* 0x0000840001757983 */ /* 0x000ea80000300800 */
[----:B------:R4:W-:Y:S01]  /*5ae0*/  STL [R1+0xc4], R28 ;  /* 0x0000c41c01007387 */ /* 0x0009e20000100800 */
[----:B------:R-:W-:-:S02]  /*5af0*/  FFMA.FTZ R218, R177, c[0x0][0x23c], -R39 ;  /* 0x00008f00b1da7a23 */ /* 0x000fc40000010827 */
[--C-:B-1----:R-:W-:Y:S02]  /*5b00*/  FFMA.FTZ R29, R121, c[0x0][0x23c], -R39.reuse ;  /* 0x00008f00791d7a23 */ /* 0x102fe40000010827 */
[----:B------:R-:W2:Y:S04]  /*5b10*/  LDL.LU R121, [R1+0x80] ;  /* 0x0000800001797983 */ /* 0x000ea80000300800 */
[----:B------:R1:W-:Y:S01]  /*5b20*/  STL [R1+0xc0], R29 ;  /* 0x0000c01d01007387 */ /* 0x0003e20000100800 */
[----:B----4-:R-:W-:-:S03]  /*5b30*/  FFMA.FTZ R28, R129, c[0x0][0x23c], -R39 ;  /* 0x00008f00811c7a23 */ /* 0x010fc60000010827 */
[----:B------:R-:W4:Y:S04]  /*5b40*/  LDL.LU R129, [R1+0x64] ;  /* 0x0000640001817983 */ /* 0x000f280000300800 */
[----:B------:R1:W-:Y:S02]  /*5b50*/  STL [R1+0xbc], R28 ;  /* 0x0000bc1c01007387 */ /* 0x0003e40000100800 */
[--C-:B-1----:R-:W-:Y:S02]  /*5b60*/  FFMA.FTZ R29, R131, c[0x0][0x23c], -R39.reuse ;  /* 0x00008f00831d7a23 */ /* 0x102fe40000010827 */
[----:B------:R-:W3:Y:S04]  /*5b70*/  LDL.LU R131, [R1+0x50] ;  /* 0x0000500001837983 */ /* 0x000ee80000300800 */
[----:B------:R1:W-:Y:S01]  /*5b80*/  STL [R1+0xb8], R29 ;  /* 0x0000b81d01007387 */ /* 0x0003e20000100800 */
[----:B------:R-:W-:-:S03]  /*5b90*/  FFMA.FTZ R28, R173, c[0x0][0x23c], -R39 ;  /* 0x00008f00ad1c7a23 */ /* 0x000fc60000010827 */
[----:B------:R-:W3:Y:S04]  /*5ba0*/  LDL.LU R173, [R1+0x4c] ;  /* 0x00004c0001ad7983 */ /* 0x000ee80000300800 */
[----:B------:R-:W-:Y:S04]  /*5bb0*/  STL [R1+0x58], R28 ;  /* 0x0000581c01007387 */ /* 0x000fe80000100800 */
[----:B------:R-:W3:Y:S01]  /*5bc0*/  LDL.LU R177, [R1] ;  /* 0x0000000001b17983 */ /* 0x000ee20000300800 */
[----:B-1----:R-:W-:-:S03]  /*5bd0*/  FFMA.FTZ R29, R123, c[0x0][0x23c], -R39 ;  /* 0x00008f007b1d7a23 */ /* 0x002fc60000010827 */
[----:B------:R-:W3:Y:S04]  /*5be0*/  LDL.LU R123, [R1+0x74] ;  /* 0x00007400017b7983 */ /* 0x000ee80000300800 */
[----:B------:R1:W-:Y:S02]  /*5bf0*/  STL [R1+0xa8], R29 ;  /* 0x0000a81d01007387 */ /* 0x0003e40000100800 */
[--C-:B-1----:R-:W-:Y:S02]  /*5c00*/  FFMA.FTZ R29, R119, c[0x0][0x23c], -R39.reuse ;  /* 0x00008f00771d7a23 */ /* 0x102fe40000010827 */
[----:B------:R-:W3:Y:S01]  /*5c10*/  LDL.LU R119, [R1+0x4] ;  /* 0x0000040001777983 */ /* 0x000ee20000300800 */
[--C-:B------:R-:W-:Y:S02]  /*5c20*/  FFMA.FTZ R28, R180, c[0x0][0x23c], -R39.reuse ;  /* 0x00008f00b41c7a23 */ /* 0x100fe40000010827 */
[----:B------:R-:W-:-:S02]  /*5c30*/  FFMA.FTZ R51, R185, c[0x0][0x23c], -R39 ;  /* 0x00008f00b9337a23 */ /* 0x000fc40000010827 */
[--C-:B------:R-:W-:Y:S01]  /*5c40*/  FFMA.FTZ R185, R242, c[0x0][0x23c], -R39.reuse ;  /* 0x00008f00f2b97a23 */ /* 0x100fe20000010827 */
[----:B------:R1:W-:Y:S01]  /*5c50*/  STL [R1+0x54], R28 ;  /* 0x0000541c01007387 */ /* 0x0003e20000100800 */
[--C-:B------:R-:W-:Y:S02]  /*5c60*/  FFMA.FTZ R50, R111, c[0x0][0x23c], -R39.reuse ;  /* 0x00008f006f327a23 */ /* 0x100fe40000010827 */
[--C-:B------:R-:W-:Y:S01]  /*5c70*/  FFMA.FTZ R180, R106, c[0x0][0x23c], -R39.reuse ;  /* 0x00008f006ab47a23 */ /* 0x100fe20000010827 */
[----:B------:R1:W-:Y:S01]  /*5c80*/  STL [R1+0xa4], R29 ;  /* 0x0000a41d01007387 */ /* 0x0003e20000100800 */
[--C-:B------:R-:W-:Y:S02]  /*5c90*/  FFMA.FTZ R247, R247, c[0x0][0x23c], -R39.reuse ;  /* 0x00008f00f7f77a23 */ /* 0x100fe40000010827 */
[--C-:B------:R-:W-:Y:S02]  /*5ca0*/  FFMA.FTZ R186, R186, c[0x0][0x23c], -R39.reuse ;  /* 0x00008f00baba7a23 */ /* 0x100fe40000010827 */
[----:B------:R-:W-:-:S02]  /*5cb0*/  FFMA.FTZ R111, R46, c[0x0][0x23c], -R39 ;  /* 0x00008f002e6f7a23 */ /* 0x000fc40000010827 */
[--C-:B------:R-:W-:Y:S02]  /*5cc0*/  FFMA.FTZ R106, R217, c[0x0][0x23c], -R39.reuse ;  /* 0x00008f00d96a7a23 */ /* 0x100fe40000010827 */
[----:B------:R-:W-:Y:S01]  /*5cd0*/  FFMA.FTZ R46, R108, c[0x0][0x23c], -R38 ;  /* 0x00008f006c2e7a23 */ /* 0x000fe20000010826 */
[----:B------:R-:W-:Y:S01]  /*5ce0*/  FSETP.NEU.FTZ.AND P1, PT, R0, -INF , PT ;  /* 0xff8000000000780b */ /* 0x000fe20003f3d000 */
[--C-:B-1----:R-:W-:Y:S02]  /*5cf0*/  FFMA.FTZ R28, R181, c[0x0][0x23c], -R39.reuse ;  /* 0x00008f00b51c7a23 */ /* 0x102fe40000010827 */
[--C-:B------:R-:W-:Y:S02]  /*5d00*/  FFMA.FTZ R181, R251, c[0x0][0x23c], -R39.reuse ;  /* 0x00008f00fbb57a23 */ /* 0x100fe40000010827 */
[--C-:B------:R-:W-:Y:S02]  /*5d10*/  FFMA.FTZ R29, R115, c[0x0][0x23c], -R39.reuse ;  /* 0x00008f00731d7a23 */ /* 0x100fe40000010827 */
[----:B------:R-:W-:Y:S01]  /*5d20*/  FFMA.FTZ R115, R47, c[0x0][0x23c], -R39 ;  /* 0x00008f002f737a23 */ /* 0x000fe20000010827 */
[----:B------:R-:W1:Y:S01]  /*5d30*/  LDC.U8 R251, c[0x0][0x2d8] ;  /* 0x0000b600fffb7b82 */ /* 0x000e620000000000 */
[----:B------:R-:W-:Y:S01]  /*5d40*/  UIADD3 UR10, UR30, 0x1, URZ ;  /* 0x000000011e0a7890 */ /* 0x000fe2000fffe03f */
[----:B-1----:R-:W-:-:S02]  /*5d50*/  ISETP.GE.U32.AND P5, PT, R251, R238, PT ;  /* 0x000000eefb00720c */ /* 0x002fc40003fa6070 */
[C---:B------:R-:W-:Y:S02]  /*5d60*/  PRMT R238, R76.reuse, 0x7610, R238 ;  /* 0x000076104cee7816 */ /* 0x040fe400000000ee */
[----:B------:R-:W-:Y:S02]  /*5d70*/  ISETP.GE.U32.AND P6, PT, R251, R239, PT ;  /* 0x000000effb00720c */ /* 0x000fe40003fc6070 */
[----:B------:R-:W-:Y:S01]  /*5d80*/  PRMT R239, R76, 0x7632, R239 ;  /* 0x000076324cef7816 */ /* 0x000fe200000000ef */
[----:B------:R-:W-:Y:S01]  /*5d90*/  ULOP3.LUT UR10, UR10, UR29, URZ, 0x3c, !UPT ;  /* 0x0000001d0a0a7292 */ /* 0x000fe2000f8e3c3f */
[--C-:B--2---:R-:W-:Y:S02]  /*5da0*/  FFMA.FTZ R121, R121, c[0x0][0x23c], -R39.reuse ;  /* 0x00008f0079797a23 */ /* 0x104fe40000010827 */
[--C-:B----4-:R-:W-:Y:S02]  /*5db0*/  FFMA.FTZ R129, R129, c[0x0][0x23c], -R39.reuse ;  /* 0x00008f0081817a23 */ /* 0x110fe40000010827 */
[----:B---3--:R-:W-:-:S02]  /*5dc0*/  FFMA.FTZ R131, R131, c[0x0][0x23c], -R39 ;  /* 0x00008f0083837a23 */ /* 0x008fc40000010827 */
[--C-:B------:R-:W-:Y:S02]  /*5dd0*/  FFMA.FTZ R173, R173, c[0x0][0x23c], -R39.reuse ;  /* 0x00008f00adad7a23 */ /* 0x100fe40000010827 */
[--C-:B------:R-:W-:Y:S02]  /*5de0*/  FFMA.FTZ R177, R177, c[0x0][0x23c], -R39.reuse ;  /* 0x00008f00b1b17a23 */ /* 0x100fe40000010827 */
[--C-:B------:R-:W-:Y:S02]  /*5df0*/  FFMA.FTZ R123, R123, c[0x0][0x23c], -R39.reuse ;  /* 0x00008f007b7b7a23 */ /* 0x100fe40000010827 */
[--C-:B------:R-:W-:Y:S02]  /*5e00*/  FFMA.FTZ R242, R119, c[0x0][0x23c], -R39.reuse ;  /* 0x00008f0077f27a23 */ /* 0x100fe40000010827 */
[--C-:B------:R-:W-:Y:S02]  /*5e10*/  FFMA.FTZ R119, R117, c[0x0][0x23c], -R39.reuse ;  /* 0x00008f0075777a23 */ /* 0x100fe40000010827 */
[----:B------:R-:W-:-:S02]  /*5e20*/  FFMA.FTZ R117, R112, c[0x0][0x23c], -R39 ;  /* 0x00008f0070757a23 */ /* 0x000fc40000010827 */
[----:B------:R-:W-:Y:S02]  /*5e30*/  FFMA.FTZ R112, R40, c[0x0][0x23c], -R39 ;  /* 0x00008f0028707a23 */ /* 0x000fe40000010827 */
[--C-:B------:R-:W-:Y:S02]  /*5e40*/  FFMA.FTZ R39, R104, c[0x0][0x23c], -R38.reuse ;  /* 0x00008f0068277a23 */ /* 0x100fe40000010826 */
[----:B------:R-:W-:-:S03]  /*5e50*/  FFMA.FTZ R40, R116, c[0x0][0x23c], -R38 ;  /* 0x00008f0074287a23 */ /* 0x000fc60000010826 */
[----:B------:R1:W-:Y:S04]  /*5e60*/  STL [R1+0xa0], R39 ;  /* 0x0000a02701007387 */ /* 0x0003e80000100800 */
[----:B------:R-:W-:Y:S04]  /*5e70*/  STL [R1+0x9c], R46 ;  /* 0x00009c2e01007387 */ /* 0x000fe80000100800 */
[----:B------:R2:W-:Y:S01]  /*5e80*/  STL [R1+0x98], R40 ;  /* 0x0000982801007387 */ /* 0x0005e20000100800 */
[--C-:B-1----:R-:W-:Y:S02]  /*5e90*/  FFMA.FTZ R39, R125, c[0x0][0x23c], -R38.reuse ;  /* 0x00008f007d277a23 */ /* 0x102fe40000010826 */
[----:B------:R-:W-:-:S02]  /*5ea0*/  FFMA.FTZ R38, R136, c[0x0][0x23c], -R38 ;  /* 0x00008f0088267a23 */ /* 0x000fc40000010826 */
[----:B------:R-:W-:Y:S01]  /*5eb0*/  FMUL.FTZ R136, R0, c[0x0][0x23c] ;  /* 0x00008f0000887a20 */ /* 0x000fe20000410000 */
[----:B------:R-:W-:Y:S04]  /*5ec0*/  STL [R1+0x94], R39 ;  /* 0x0000942701007387 */ /* 0x000fe80000100800 */
[----:B------:R-:W-:Y:S01]  /*5ed0*/  FSEL R136, R136, RZ, P1 ;  /* 0x000000ff88887208 */ /* 0x000fe20000800000 */
[----:B------:R1:W-:Y:S04]  /*5ee0*/  STL [R1+0x90], R38 ;  /* 0x0000902601007387 */ /* 0x0003e80000100800 */
[----:B------:R-:W-:-:S02]  /*5ef0*/  FFMA.FTZ R125, R107, c[0x0][0x23c], -R136 ;  /* 0x00008f006b7d7a23 */ /* 0x000fc40000010888 */
[--C-:B------:R-:W-:Y:S02]  /*5f00*/  FFMA.FTZ R217, R153, c[0x0][0x23c], -R136.reuse ;  /* 0x00008f0099d97a23 */ /* 0x100fe40000010888 */
[--C-:B--2---:R-:W-:Y:S02]  /*5f10*/  FFMA.FTZ R40, R154, c[0x0][0x23c], -R136.reuse ;  /* 0x00008f009a287a23 */ /* 0x104fe40000010888 */
[--C-:B------:R-:W-:Y:S02]  /*5f20*/  FFMA.FTZ R230, R230, c[0x0][0x23c], -R136.reuse ;  /* 0x00008f00e6e67a23 */ /* 0x100fe40000010888 */
[--C-:B------:R-:W-:Y:S02]  /*5f30*/  FFMA.FTZ R47, R158, c[0x0][0x23c], -R136.reuse ;  /* 0x00008f009e2f7a23 */ /* 0x100fe40000010888 */
[----:B-1----:R-:W-:-:S05]  /*5f40*/  FFMA.FTZ R38, R127, c[0x0][0x23c], -R136 ;  /* 0x00008f007f267a23 */ /* 0x002fca0000010888 */
[----:B------:R1:W-:Y:S01]  /*5f50*/  STL [R1+0x84], R38 ;  /* 0x0000842601007387 */ /* 0x0003e20000100800 */
        /* <DEDUP_REMOVED lines=10> */
[--C-:B-1----:R-:W-:Y:S02]  /*6000*/  FFMA.FTZ R38, R155, c[0x0][0x23c], -R136.reuse ;  /* 0x00008f009b267a23 */ /* 0x102fe40000010888 */
[----:B------:R-:W-:-:S02]  /*6010*/  FFMA.FTZ R241, R241, c[0x0][0x23c], -R136 ;  /* 0x00008f00f1f17a23 */ /* 0x000fc40000010888 */
[--C-:B------:R-:W-:Y:S01]  /*6020*/  FFMA.FTZ R240, R240, c[0x0][0x23c], -R136.reuse ;  /* 0x00008f00f0f07a23 */ /* 0x100fe20000010888 */
[----:B------:R1:W-:Y:S01]  /*6030*/  STL [R1+0x64], R38 ;  /* 0x0000642601007387 */ /* 0x0003e20000100800 */
[--C-:B------:R-:W-:Y:S02]  /*6040*/  FFMA.FTZ R237, R237, c[0x0][0x23c], -R136.reuse ;  /* 0x00008f00eded7a23 */ /* 0x100fe40000010888 */
[--C-:B------:R-:W-:Y:S02]  /*6050*/  FFMA.FTZ R236, R236, c[0x0][0x23c], -R136.reuse ;  /* 0x00008f00ecec7a23 */ /* 0x100fe40000010888 */
[--C-:B------:R-:W-:Y:S02]  /*6060*/  FFMA.FTZ R116, R148, c[0x0][0x23c], -R136.reuse ;  /* 0x00008f0094747a23 */ /* 0x100fe40000010888 */
[--C-:B------:R-:W-:Y:S02]  /*6070*/  FFMA.FTZ R104, R138, c[0x0][0x23c], -R136.reuse ;  /* 0x00008f008a687a23 */ /* 0x100fe40000010888 */
[----:B------:R-:W-:-:S02]  /*6080*/  FFMA.FTZ R108, R137, c[0x0][0x23c], -R136 ;  /* 0x00008f00896c7a23 */ /* 0x000fc40000010888 */
[--C-:B------:R-:W-:Y:S01]  /*6090*/  FFMA.FTZ R107, R146, c[0x0][0x23c], -R136.reuse ;  /* 0x00008f00926b7a23 */ /* 0x100fe20000010888 */
[----:B------:R-:W-:Y:S01]  /*60a0*/  LOP3.LUT R153, R214, 0xffff, RZ, 0xc0, !PT ;  /* 0x0000ffffd6997812 */ /* 0x000fe200078ec0ff */
[----:B------:R-:W-:Y:S01]  /*60b0*/  FFMA.FTZ R103, R147, c[0x0][0x23c], -R136 ;  /* 0x00008f0093677a23 */ /* 0x000fe20000010888 */
[----:B------:R-:W-:Y:S01]  /*60c0*/  SHF.R.U32.HI R154, RZ, 0x10, R214 ;  /* 0x00000010ff9a7819 */ /* 0x000fe200000116d6 */
[----:B------:R-:W-:Y:S01]  /*60d0*/  MUFU.EX2 R158, R213 ;  /* 0x000000d5009e7308 */ /* 0x000fe20000000800 */
[----:B-1----:R-:W-:Y:S01]  /*60e0*/  FFMA.FTZ R38, R156, c[0x0][0x23c], -R136 ;  /* 0x00008f009c267a23 */ /* 0x002fe20000010888 */
[----:B------:R-:W-:Y:S01]  /*60f0*/  LOP3.LUT R136, R214, 0xff, RZ, 0xc0, !PT ;  /* 0x000000ffd6887812 */ /* 0x000fe200078ec0ff */
[----:B------:R1:W2:Y:S03]  /*6100*/  LDL.LU R148, [R1+0x2dc] ;  /* 0x0002dc0001947983 */ /* 0x0002a60000300800 */
[----:B------:R-:W-:Y:S01]  /*6110*/  ISETP.GE.U32.AND P3, PT, R251, R136, PT ;  /* 0x00000088fb00720c */ /* 0x000fe20003f66070 */
[----:B------:R1:W3:Y:S01]  /*6120*/  LDL.LU R138, [R1+0x2d8] ;  /* 0x0002d800018a7983 */ /* 0x0002e20000300800 */
[----:B------:R-:W-:-:S02]  /*6130*/  SHF.R.U32.HI R136, RZ, 0x18, R214 ;  /* 0x00000018ff887819 */ /* 0x000fc400000116d6 */
[----:B------:R-:W-:Y:S01]  /*6140*/  SHF.R.U32.HI R153, RZ, 0x8, R153 ;  /* 0x00000008ff997819 */ /* 0x000fe20000011699 */
[----:B------:R-:W-:Y:S01]  /*6150*/  MUFU.EX2 R214, R144 ;  /* 0x0000009000d67308 */ /* 0x000fe20000000800 */
[----:B------:R-:W-:Y:S01]  /*6160*/  ISETP.GE.U32.AND P2, PT, R251, R136, PT ;  /* 0x00000088fb00720c */ /* 0x000fe20003f46070 */
[----:B------:R1:W4:Y:S01]  /*6170*/  LDL.LU R147, [R1+0x2d4] ;  /* 0x0002d40001937983 */ /* 0x0003220000300800 */
[----:B------:R-:W-:Y:S02]  /*6180*/  LOP3.LUT R153, R153, 0xffff, RZ, 0xc0, !PT ;  /* 0x0000ffff99997812 */ /* 0x000fe400078ec0ff */
[----:B------:R-:W-:Y:S01]  /*6190*/  LOP3.LUT R154, R154, 0xff, RZ, 0xc0, !PT ;  /* 0x000000ff9a9a7812 */ /* 0x000fe200078ec0ff */
[----:B------:R1:W4:Y:S02]  /*61a0*/  LDL.LU R137, [R1+0x2d0] ;  /* 0x0002d00001897983 */ /* 0x0003240000300800 */
[----:B------:R-:W1:Y:S01]  /*61b0*/  MUFU.EX2 R136, R141 ;  /* 0x0000008d00887308 */ /* 0x000e620000000800 */
[C---:B------:R-:W-:Y:S01]  /*61c0*/  ISETP.GE.U32.AND P4, PT, R251.reuse, R153, PT ;  /* 0x00000099fb00720c */ /* 0x040fe20003f86070 */
[----:B------:R-:W-:Y:S01]  /*61d0*/  @!P3 HFMA2.BF16_V2 R151, -RZ.H0_H0, RZ.H0_H0, -R238.H0_H0 ;  /* 0x200000ffff97b231 */ /* 0x000fe200003409ee */
[----:B------:R-:W-:Y:S01]  /*61e0*/  ISETP.GE.U32.AND P1, PT, R251, R154, PT ;  /* 0x0000009afb00720c */ /* 0x000fe20003f26070 */
[----:B------:R2:W4:Y:S01]  /*61f0*/  LDL.LU R146, [R1+0x2cc] ;  /* 0x0002cc0001927983 */ /* 0x0005220000300800 */
[----:B-1----:R-:W-:Y:S01]  /*6200*/  FADD.FTZ R76, R136, R214 ;  /* 0x000000d6884c7221 */ /* 0x002fe20000010000 */
[----:B------:R-:W-:-:S08]  /*6210*/  F2FP.BF16.PACK_AB R214, R214, R136 ;  /* 0x00000088d6d6723e */ /* 0x000fd000000010ff */
[----:B------:R-:W-:Y:S01]  /*6220*/  @!P4 HFMA2.BF16_V2 R135, -RZ.H0_H0, RZ.H0_H0, -R239.H0_H0 ;  /* 0x200000ffff87c231 */ /* 0x000fe200003409ef */
[----:B------:R-:W-:Y:S01]  /*6230*/  PRMT R136, R238, 0x5410, R239 ;  /* 0x00005410ee887816 */ /* 0x000fe200000000ef */
[----:B------:R1:W1:Y:S01]  /*6240*/  MUFU.EX2 R153, R55 ;  /* 0x0000003700997308 */ /* 0x0002620000000800 */
[C---:B------:R-:W-:Y:S01]  /*6250*/  PRMT R159, R214.reuse, 0x7632, R159 ;  /* 0x00007632d69f7816 */ /* 0x040fe2000000009f */
[----:B------:R-:W-:Y:S01]  /*6260*/  @!P1 HFMA2.BF16_V2 R142, -RZ.H0_H0, RZ.H0_H0, -R214.H0_H0 ;  /* 0x200000ffff8e9231 */ /* 0x000fe200003409d6 */
[----:B------:R-:W-:Y:S01]  /*6270*/  @!P3 PRMT R238, R151, 0x5410, RZ ;  /* 0x0000541097eeb816 */ /* 0x000fe200000000ff */
[----:B------:R1:W4:Y:S01]  /*6280*/  LDL.LU R141, [R1+0x2c8] ;  /* 0x0002c800018d7983 */ /* 0x0003220000300800 */
[----:B------:R-:W-:Y:S02]  /*6290*/  LOP3.LUT R151, R139, 0xff, RZ, 0xc0, !PT ;  /* 0x000000ff8b977812 */ /* 0x000fe400078ec0ff */
[----:B------:R-:W-:Y:S01]  /*62a0*/  @!P4 PRMT R239, R135, 0x5410, RZ ;  /* 0x0000541087efc816 */ /* 0x000fe200000000ff */
[----:B------:R-:W-:Y:S01]  /*62b0*/  @!P2 HFMA2.BF16_V2 R150, -RZ.H0_H0, RZ.H0_H0, -R159.H0_H0 ;  /* 0x200000ffff96a231 */ /* 0x000fe2000034099f */
[----:B------:R-:W-:-:S02]  /*62c0*/  PRMT R135, R214, 0x5410, R159 ;  /* 0x00005410d6877816 */ /* 0x000fc4000000009f */
[----:B------:R-:W-:Y:S01]  /*62d0*/  PRMT R156, R73, 0x7632, R156 ;  /* 0x00007632499c7816 */ /* 0x000fe2000000009c */
[----:B------:R-:W-:Y:S01]  /*62e0*/  FADD.FTZ R76, R158, R76 ;  /* 0x0000004c9e4c7221 */ /* 0x000fe20000010000 */
[----:B------:R-:W-:Y:S01]  /*62f0*/  @!P1 PRMT R214, R142, 0x5410, RZ ;  /* 0x000054108ed69816 */ /* 0x000fe200000000ff */
[----:B------:R1:W4:Y:S01]  /*6300*/  LDL.LU R144, [R1+0x2c4] ;  /* 0x0002c40001907983 */ /* 0x0003220000300800 */
[----:B------:R-:W-:Y:S02]  /*6310*/  ISETP.GE.U32.AND P3, PT, R251, R151, PT ;  /* 0x00000097fb00720c */ /* 0x000fe40003f66070 */
[----:B------:R-:W-:Y:S01]  /*6320*/  LOP3.LUT R142, R54, 0xffff, RZ, 0xc0, !PT ;  /* 0x0000ffff368e7812 */ /* 0x000fe200078ec0ff */
[----:B------:R1:W4:Y:S01]  /*6330*/  LDL.LU R139, [R1+0x2c0] ;  /* 0x0002c000018b7983 */ /* 0x0003220000300800 */
[----:B------:R-:W-:Y:S02]  /*6340*/  PRMT R151, R73, 0x7610, R151 ;  /* 0x0000761049977816 */ /* 0x000fe40000000097 */
[----:B------:R-:W-:-:S03]  /*6350*/  SHF.R.U32.HI R142, RZ, 0x8, R142 ;  /* 0x00000008ff8e7819 */ /* 0x000fc6000001168e */
[----:B------:R-:W-:Y:S01]  /*6360*/  @!P6 HFMA2.BF16_V2 R149, -RZ.H0_H0, RZ.H0_H0, -R151.H0_H0 ;  /* 0x200000ffff95e231 */ /* 0x000fe20000340997 */
[----:B------:R-:W-:Y:S02]  /*6370*/  LOP3.LUT R73, R142, 0xffff, RZ, 0xc0, !PT ;  /* 0x0000ffff8e497812 */ /* 0x000fe400078ec0ff */
[----:B------:R-:W-:Y:S02]  /*6380*/  PRMT R142, R151, 0x5410, R156 ;  /* 0x00005410978e7816 */ /* 0x000fe4000000009c */
[----:B------:R-:W-:Y:S02]  /*6390*/  @!P6 PRMT R151, R149, 0x5410, RZ ;  /* 0x000054109597e816 */ /* 0x000fe400000000ff */
[----:B------:R-:W-:Y:S02]  /*63a0*/  @!P2 PRMT R159, R150, 0x5410, RZ ;  /* 0x00005410969fa816 */ /* 0x000fe400000000ff */
[----:B------:R-:W-:Y:S02]  /*63b0*/  ISETP.GE.U32.AND P6, PT, R251, R73, PT ;  /* 0x00000049fb00720c */ /* 0x000fe40003fc6070 */
[----:B------:R-:W-:-:S02]  /*63c0*/  SHF.R.U32.HI R150, RZ, 0x8, R162 ;  /* 0x00000008ff967819 */ /* 0x000fc400000116a2 */
[----:B------:R-:W-:Y:S02]  /*63d0*/  LOP3.LUT R73, R233, UR10, RZ, 0x3c, !PT ;  /* 0x0000000ae9497c12 */ /* 0x000fe4000f8e3cff */
[----:B------:R-:W-:-:S03]  /*63e0*/  LOP3.LUT R150, R150, 0xffff, RZ, 0xc0, !PT ;  /* 0x0000ffff96967812 */ /* 0x000fc600078ec0ff */
[----:B-1----:R-:W-:Y:S01]  /*63f0*/  IMAD.WIDE.U32 R54, R73, -0x326172a9, RZ ;  /* 0xcd9e8d5749367825 */ /* 0x002fe200078e00ff */
[C---:B------:R-:W-:Y:S02]  /*6400*/  ISETP.GE.U32.AND P1, PT, R251.reuse, R150, PT ;  /* 0x00000096fb00720c */ /* 0x040fe40003f26070 */
[----:B------:R-:W-:Y:S01]  /*6410*/  ISETP.GE.U32.AND P4, PT, R251, R143, PT ;  /* 0x0000008ffb00720c */ /* 0x000fe20003f86070 */
[----:B------:R-:W-:Y:S01]  /*6420*/  FADD.FTZ R150, R153, R76 ;  /* 0x0000004c99967221 */ /* 0x000fe20000010000 */
[----:B------:R-:W-:Y:S01]  /*6430*/  LOP3.LUT R76, R55, UR20, R166, 0x96, !PT ;  /* 0x00000014374c7c12 */ /* 0x000fe2000f8e96a6 */
[----:B------:R1:W4:Y:S01]  /*6440*/  LDL.LU R143, [R1+0x2bc] ;  /* 0x0002bc00018f7983 */ /* 0x0003220000300800 */
[----:B------:R-:W-:Y:S02]  /*6450*/  LOP3.LUT R73, R161, UR18, R54, 0x96, !PT ;  /* 0x00000012a1497c12 */ /* 0x000fe4000f8e9636 */
[----:B------:R-:W-:Y:S02]  /*6460*/  ISETP.GE.U32.AND P2, PT, R251, R145, PT ;  /* 0x00000091fb00720c */ /* 0x000fe40003f46070 */
[----:B------:R1:W4:Y:S01]  /*6470*/  LDL.LU R145, [R1+0x2b8] ;  /* 0x0002b80001917983 */ /* 0x0003220000300800 */
[----:B------:R-:W-:Y:S01]  /*6480*/  F2FP.BF16.PACK_AB R158, R153, R158 ;  /* 0x0000009e999e723e */ /* 0x000fe200000010ff */
[----:B------:R-:W-:-:S02]  /*6490*/  IMAD.WIDE.U32 R160, R76, -0x2daee0ad, RZ ;  /* 0xd2511f534ca07825 */ /* 0x000fc400078e00ff */
[----:B------:R1:W4:Y:S02]  /*64a0*/  LDL.LU R162, [R1+0x2b4] ;  /* 0x0002b40001a27983 */ /* 0x0003240000300800 */
[----:B------:R-:W-:Y:S02]  /*64b0*/  IMAD.WIDE.U32 R154, R73, -0x2daee0ad, RZ ;  /* 0xd2511f53499a7825 */ /* 0x000fe400078e00ff */
[----:B------:R-:W4:Y:S04]  /*64c0*/  LDL.LU R213, [R1+0x2b0] ;  /* 0x0002b00001d57983 */ /* 0x000f280000300800 */
[----:B------:R-:W4:Y:S01]  /*64d0*/  LDL.LU R153, [R1+0xb0] ;  /* 0x0000b00001997983 */ /* 0x000f220000300800 */
[----:B------:R-:W-:Y:S02]  /*64e0*/  LOP3.LUT R76, R161, UR17, R234, 0x96, !PT ;  /* 0x00000011a14c7c12 */ /* 0x000fe4000f8e96ea */
[----:B------:R-:W-:Y:S01]  /*64f0*/  LOP3.LUT R73, R155, UR15, R160, 0x96, !PT ;  /* 0x0000000f9b497c12 */ /* 0x000fe2000f8e96a0 */
[----:B------:R-:W4:Y:S04]  /*6500*/  LDL.LU R149, [R1+0x48] ;  /* 0x0000480001957983 */ /* 0x000f280000300800 */
[----:B------:R1:W4:Y:S04]  /*6510*/  LDL.LU.64 R160, [R1+0x2a8] ;  /* 0x0002a80001a07983 */ /* 0x0003280000300a00 */
[----:B------:R-:W-:Y:S04]  /*6520*/  STL.64 [R1+0x2a0], R10 ;  /* 0x0002a00a01007387 */ /* 0x000fe80000100a00 */
[----:B------:R1:W-:Y:S04]  /*6530*/  STL.64 [R1+0x298], R8 ;  /* 0x0002980801007387 */ /* 0x0003e80000100a00 */
[----:B-1----:R-:W4:Y:S04]  /*6540*/  LDL.LU R9, [R1+0x44] ;  /* 0x0000440001097983 */ /* 0x002f280000300800 */
[----:B------:R-:W-:Y:S01]  /*6550*/  STL [R1+0x294], R168 ;  /* 0x000294a801007387 */ /* 0x000fe20000100800 */
[----:B------:R-:W-:-:S03]  /*6560*/  IMAD.WIDE.U32 R10, R76, -0x326172a9, RZ ;  /* 0xcd9e8d574c0a7825 */ /* 0x000fc600078e00ff */
[----:B------:R-:W-:Y:S04]  /*6570*/  STL [R1+0x290], R0 ;  /* 0x0002900001007387 */ /* 0x000fe80000100800 */
[----:B------:R-:W-:Y:S04]  /*6580*/  STL.64 [R1+0x288], R238 ;  /* 0x000288ee01007387 */ /* 0x000fe80000100a00 */
[----:B------:R1:W-:Y:S04]  /*6590*/  STL.64 [R1+0x280], R164 ;  /* 0x000280a401007387 */ /* 0x0003e80000100a00 */
[----:B------:R1:W-:Y:S02]  /*65a0*/  STL.64 [R1+0x278], R2 ;  /* 0x0002780201007387 */ /* 0x0003e40000100a00 */
[----:B-1----:R-:W-:-:S05]  /*65b0*/  IMAD.WIDE.U32 R164, R246, -0x326172a9, RZ ;  /* 0xcd9e8d57f6a47825 */ /* 0x002fca00078e00ff */
[----:B------:R-:W-:-:S05]  /*65c0*/  LOP3.LUT R76, R11, UR16, R164, 0x96, !PT ;  /* 0x000000100b4c7c12 */ /* 0x000fca000f8e96a4 */
[----:B------:R-:W-:-:S05]  /*65d0*/  IMAD.WIDE.U32 R2, R76, -0x2daee0ad, RZ ;  /* 0xd2511f534c027825 */ /* 0x000fca00078e00ff */
[----:B------:R-:W-:Y:S01]  /*65e0*/  LOP3.LUT R76, R3, UR13, R154, 0x96, !PT ;  /* 0x0000000d034c7c12 */ /* 0x000fe2000f8e969a */
[----:B------:R-:W-:-:S04]  /*65f0*/  IMAD.WIDE.U32 R238, R73, -0x326172a9, RZ ;  /* 0xcd9e8d5749ee7825 */ /* 0x000fc800078e00ff */
[----:B------:R-:W-:Y:S01]  /*6600*/  IMAD.WIDE.U32 R154, R76, -0x326172a9, RZ ;  /* 0xcd9e8d574c9a7825 */ /* 0x000fe200078e00ff */
[----:B------:R-:W-:-:S04]  /*6610*/  @!P1 HFMA2.BF16_V2 R140, -RZ.H0_H0, RZ.H0_H0, -R156.H0_H0 ;  /* 0x200000ffff8c9231 */ /* 0x000fc8000034099c */
[----:B------:R-:W-:Y:S02]  /*6620*/  LOP3.LUT R76, R155, UR12, R238, 0x96, !PT ;  /* 0x0000000c9b4c7c12 */ /* 0x000fe4000f8e96ee */
[----:B------:R-:W-:Y:S02]  /*6630*/  PRMT R157, R158, 0x7632, R157 ;  /* 0x000076329e9d7816 */ /* 0x000fe4000000009d */
[----:B------:R-:W-:Y:S02]  /*6640*/  LOP3.LUT R73, R239, UR14, R10, 0x96, !PT ;  /* 0x0000000eef497c12 */ /* 0x000fe4000f8e960a */
[----:B------:R-:W-:-:S03]  /*6650*/  @!P1 PRMT R156, R140, 0x5410, RZ ;  /* 0x000054108c9c9816 */ /* 0x000fc600000000ff */
[----:B------:R-:W-:-:S05]  /*6660*/  IMAD.WIDE.U32 R10, R73, -0x2daee0ad, RZ ;  /* 0xd2511f53490a7825 */ /* 0x000fca00078e00ff */
[----:B------:R-:W-:-:S05]  /*6670*/  LOP3.LUT R73, R11, UR11, R2, 0x96, !PT ;  /* 0x0000000b0b497c12 */ /* 0x000fca000f8e9602 */
[----:B------:R-:W-:-:S05]  /*6680*/  IMAD.WIDE.U32 R238, R73, -0x326172a9, RZ ;  /* 0xcd9e8d5749ee7825 */ /* 0x000fca00078e00ff */
[----:B------:R-:W-:Y:S02]  /*6690*/  LOP3.LUT R73, R239, UR31, R154, 0x96, !PT ;  /* 0x0000001fef497c12 */ /* 0x000fe4000f8e969a */
[----:B------:R-:W-:Y:S02]  /*66a0*/  SHF.R.U32.HI R154, RZ, 0x18, R238 ;  /* 0x00000018ff9a7819 */ /* 0x000fe400000116ee */
[----:B------:R-:W-:Y:S02]  /*66b0*/  LOP3.LUT R3, R238, 0xffff, RZ, 0xc0, !PT ;  /* 0x0000ffffee037812 */ /* 0x000fe400078ec0ff */
[----:B------:R-:W4:Y:S04]  /*66c0*/  LDL.LU R239, [R1+0x40] ;  /* 0x0000400001ef7983 */ /* 0x000f280000300800 */
[----:B------:R-:W4:Y:S04]  /*66d0*/  LDL.LU R0, [R1+0x38] ;  /* 0x0000380001007983 */ /* 0x000f280000300800 */
[----:B------:R-:W4:Y:S01]  /*66e0*/  LDL.LU R168, [R1+0x34] ;  /* 0x0000340001a87983 */ /* 0x000f220000300800 */
[----:B--2---:R-:W-:-:S02]  /*66f0*/  @!P5 HFMA2.BF16_V2 R148, -RZ.H0_H0, RZ.H0_H0, -R157.H0_H0 ;  /* 0x200000ffff94d231 */ /* 0x004fc4000034099d */
[----:B---3--:R-:W-:Y:S01]  /*6700*/  @!P3 HFMA2.BF16_V2 R138, -RZ.H0_H0, RZ.H0_H0, -R158.H0_H0 ;  /* 0x200000ffff8ab231 */ /* 0x008fe2000034099e */
[----:B----4-:R-:W1:Y:S08]  /*6710*/  MUFU.EX2 R155, R153 ;  /* 0x00000099009b7308 */ /* 0x010e700000000800 */
[----:B------:R-:W2:Y:S01]  /*6720*/  MUFU.EX2 R153, R149 ;  /* 0x0000009500997308 */ /* 0x000ea20000000800 */
[----:B------:R-:W-:-:S04]  /*6730*/  LOP3.LUT R140, R9, 0xff, RZ, 0xc0, !PT ;  /* 0x000000ff098c7812 */ /* 0x000fc800078ec0ff */
[----:B------:R-:W-:Y:S02]  /*6740*/  ISETP.GE.U32.AND P1, PT, R251, R140, PT ;  /* 0x0000008cfb00720c */ /* 0x000fe40003f26070 */
[----:B------:R-:W-:Y:S02]  /*6750*/  PRMT R140, R158, 0x5410, R157 ;  /* 0x000054109e8c7816 */ /* 0x000fe4000000009d */
[----:B------:R-:W-:Y:S01]  /*6760*/  @!P5 PRMT R157, R148, 0x5410, RZ ;  /* 0x00005410949dd816 */ /* 0x000fe200000000ff */
[--C-:B-1----:R-:W-:Y:S01]  /*6770*/  FADD.FTZ R148, R155, R150.reuse ;  /* 0x000000969b947221 */ /* 0x102fe20000010000 */
[C---:B--2---:R-:W-:Y:S02]  /*6780*/  F2FP.BF16.PACK_AB R155, R153.reuse, R155 ;  /* 0x0000009b999b723e */ /* 0x044fe400000010ff */
[C---:B------:R-:W-:Y:S01]  /*6790*/  PRMT R150, R72.reuse, 0x7610, R150 ;  /* 0x0000761048967816 */ /* 0x040fe20000000096 */
[----:B------:R-:W-:Y:S01]  /*67a0*/  FADD.FTZ R148, R153, R148 ;  /* 0x0000009499947221 */ /* 0x000fe20000010000 */
[----:B------:R-:W-:-:S02]  /*67b0*/  PRMT R153, R72, 0x7632, R153 ;  /* 0x0000763248997816 */ /* 0x000fc40000000099 */
[----:B------:R-:W-:Y:S02]  /*67c0*/  SHF.R.U32.HI R72, RZ, 0x18, R9 ;  /* 0x00000018ff487819 */ /* 0x000fe40000011609 */
[----:B------:R-:W-:Y:S01]  /*67d0*/  @!P3 PRMT R158, R138, 0x5410, RZ ;  /* 0x000054108a9eb816 */ /* 0x000fe200000000ff */
[----:B------:R-:W-:Y:S01]  /*67e0*/  @!P1 HFMA2.BF16_V2 R147, -RZ.H0_H0, RZ.H0_H0, -R150.H0_H0 ;  /* 0x200000ffff939231 */ /* 0x000fe20000340996 */
[----:B------:R-:W-:Y:S02]  /*67f0*/  ISETP.GE.U32.AND P3, PT, R251, R72, PT ;  /* 0x00000048fb00720c */ /* 0x000fe40003f66070 */
[----:B------:R-:W-:Y:S02]  /*6800*/  PRMT R138, R150, 0x5410, R153 ;  /* 0x00005410968a7816 */ /* 0x000fe40000000099 */
[----:B------:R-:W-:Y:S02]  /*6810*/  @!P1 PRMT R150, R147, 0x5410, RZ ;  /* 0x0000541093969816 */ /* 0x000fe400000000ff */
[----:B------:R-:W-:-:S02]  /*6820*/  ISETP.GE.U32.AND P1, PT, R251, R154, PT ;  /* 0x0000009afb00720c */ /* 0x000fc40003f26070 */
[----:B------:R-:W-:Y:S01]  /*6830*/  PRMT R154, R155, 0x7632, R154 ;  /* 0x000076329b9a7816 */ /* 0x000fe2000000009a */
[----:B------:R-:W-:-:S04]  /*6840*/  @!P6 HFMA2.BF16_V2 R137, -RZ.H0_H0, RZ.H0_H0, -R153.H0_H0 ;  /* 0x200000ffff89e231 */ /* 0x000fc80000340999 */
[----:B------:R-:W-:Y:S01]  /*6850*/  @!P3 HFMA2.BF16_V2 R146, -RZ.H0_H0, RZ.H0_H0, -R154.H0_H0 ;  /* 0x200000ffff92b231 */ /* 0x000fe2000034099a */
[----:B------:R-:W-:Y:S02]  /*6860*/  @!P6 PRMT R153, R137, 0x5410, RZ ;  /* 0x000054108999e816 */ /* 0x000fe400000000ff */
[----:B------:R-:W-:Y:S02]  /*6870*/  PRMT R137, R155, 0x5410, R154 ;  /* 0x000054109b897816 */ /* 0x000fe4000000009a */
[----:B------:R-:W-:Y:S02]  /*6880*/  @!P3 PRMT R154, R146, 0x5410, RZ ;  /* 0x00005410929ab816 */ /* 0x000fe400000000ff */
[----:B------:R-:W2:Y:S01]  /*6890*/  LDL.LU R146, [R1+0x3c] ;  /* 0x00003c0001927983 */ /* 0x000ea20000300800 */
[----:B------:R-:W-:Y:S02]  /*68a0*/  SHF.R.U32.HI R72, RZ, 0x10, R9 ;  /* 0x00000010ff487819 */ /* 0x000fe40000011609 */
[----:B------:R-:W-:-:S02]  /*68b0*/  LOP3.LUT R149, R238, 0xff, RZ, 0xc0, !PT ;  /* 0x000000ffee957812 */ /* 0x000fc400078ec0ff */
[----:B------:R-:W-:Y:S02]  /*68c0*/  LOP3.LUT R72, R72, 0xff, RZ, 0xc0, !PT ;  /* 0x000000ff48487812 */ /* 0x000fe400078ec0ff */
[C---:B------:R-:W-:Y:S02]  /*68d0*/  ISETP.GE.U32.AND P5, PT, R251.reuse, R149, PT ;  /* 0x00000095fb00720c */ /* 0x040fe40003fa6070 */
[----:B------:R-:W-:Y:S02]  /*68e0*/  ISETP.GE.U32.AND P6, PT, R251, R72, PT ;  /* 0x00000048fb00720c */ /* 0x000fe40003fc6070 */
[----:B------:R-:W-:Y:S01]  /*68f0*/  SHF.R.U32.HI R149, RZ, 0x10, R238 ;  /* 0x00000010ff957819 */ /* 0x000fe200000116ee */
[----:B------:R-:W-:Y:S03]  /*6900*/  MUFU.EX2 R147, R249 ;  /* 0x000000f900937308 */ /* 0x000fe60000000800 */
[----:B------:R-:W-:-:S05]  /*6910*/  LOP3.LUT R149, R149, 0xff, RZ, 0xc0, !PT ;  /* 0x000000ff95957812 */ /* 0x000fca00078ec0ff */
[----:B------:R-:W-:Y:S01]  /*6920*/  MUFU.EX2 R238, R248 ;  /* 0x000000f800ee7308 */ /* 0x000fe20000000800 */
[----:B------:R-:W-:Y:S01]  /*6930*/  ISETP.GE.U32.AND P3, PT, R251, R149, PT ;  /* 0x00000095fb00720c */ /* 0x000fe20003f66070 */
[----:B------:R-:W-:-:S05]  /*6940*/  @!P6 HFMA2.BF16_V2 R141, -RZ.H0_H0, RZ.H0_H0, -R155.H0_H0 ;  /* 0x200000ffff8de231 */ /* 0x000fca000034099b */
[----:B------:R-:W-:Y:S01]  /*6950*/  @!P6 PRMT R155, R141, 0x5410, RZ ;  /* 0x000054108d9be816 */ /* 0x000fe200000000ff */
[----:B------:R-:W-:Y:S01]  /*6960*/  IMAD.WIDE.U32 R8, R76, -0x2daee0ad, RZ ;  /* 0xd2511f534c087825 */ /* 0x000fe200078e00ff */
[----:B------:R-:W1:Y:S08]  /*6970*/  MUFU.EX2 R149, R239 ;  /* 0x000000ef00957308 */ /* 0x000e700000000800 */
[----:B------:R-:W3:Y:S01]  /*6980*/  MUFU.EX2 R0, R0 ;  /* 0x0000000000007308 */ /* 0x000ee20000000800 */
[----:B-1----:R-:W-:Y:S01]  /*6990*/  FADD.FTZ R148, R149, R148 ;  /* 0x0000009495947221 */ /* 0x002fe20000010000 */
[----:B------:R-:W-:-:S02]  /*69a0*/  LOP3.LUT R168, R168, 0xff, RZ, 0xc0, !PT ;  /* 0x000000ffa8a87812 */ /* 0x000fc400078ec0ff */
[----:B---3--:R-:W-:Y:S02]  /*69b0*/  F2FP.BF16.PACK_AB R149, R0, R149 ;  /* 0x000000950095723e */ /* 0x008fe400000010ff */
[----:B------:R-:W-:Y:S02]  /*69c0*/  LOP3.LUT R249, R9, UR32, R10, 0x96, !PT ;  /* 0x0000002009f97c12 */ /* 0x000fe4000f8e960a */
[----:B------:R1:W3:Y:S01]  /*69d0*/  LDL.LU.64 R10, [R1+0x2a0] ;  /* 0x0002a000010a7983 */ /* 0x0002e20000300a00 */
[C---:B------:R-:W-:Y:S02]  /*69e0*/  LOP3.LUT R72, R8.reuse, 0xff, RZ, 0xc0, !PT ;  /* 0x000000ff08487812 */ /* 0x040fe400078ec0ff */
[----:B------:R-:W-:Y:S02]  /*69f0*/  LOP3.LUT R76, R8, 0xffff, RZ, 0xc0, !PT ;  /* 0x0000ffff084c7812 */ /* 0x000fe400078ec0ff */
[--C-:B------:R-:W-:Y:S02]  /*6a00*/  SHF.R.U32.HI R248, RZ, 0x10, R8.reuse ;  /* 0x00000010fff87819 */ /* 0x100fe40000011608 */
[----:B------:R-:W-:-:S02]  /*6a10*/  SHF.R.U32.HI R2, RZ, 0x18, R8 ;  /* 0x00000018ff027819 */ /* 0x000fc40000011608 */
[----:B------:R1:W4:Y:S04]  /*6a20*/  LDL.LU.64 R8, [R1+0x298] ;  /* 0x0002980001087983 */ /* 0x0003280000300a00 */
[----:B------:R-:W3:Y:S01]  /*6a30*/  LDL.LU R239, [R1+0x2c] ;  /* 0x00002c0001ef7983 */ /* 0x000ee20000300800 */
[----:B--2---:R-:W-:Y:S01]  /*6a40*/  SHF.R.U32.HI R141, RZ, 0x8, R146 ;  /* 0x00000008ff8d7819 */ /* 0x004fe20000011692 */
[----:B------:R-:W-:Y:S01]  /*6a50*/  FADD.FTZ R146, R147, R152 ;  /* 0x0000009893927221 */ /* 0x000fe20000010000 */
[C---:B------:R-:W-:Y:S02]  /*6a60*/  F2FP.BF16.PACK_AB R152, R238.reuse, R147 ;  /* 0x00000093ee98723e */ /* 0x040fe400000010ff */
[----:B------:R-:W-:Y:S01]  /*6a70*/  LOP3.LUT R141, R141, 0xffff, RZ, 0xc0, !PT ;  /* 0x0000ffff8d8d7812 */ /* 0x000fe200078ec0ff */
[----:B------:R-:W-:Y:S01]  /*6a80*/  FADD.FTZ R146, R238, R146 ;  /* 0x00000092ee927221 */ /* 0x000fe20000010000 */
[----:B------:R-:W-:-:S02]  /*6a90*/  PRMT R147, R152, 0x7632, R147 ;  /* 0x0000763298937816 */ /* 0x000fc40000000093 */
[----:B------:R-:W-:Y:S01]  /*6aa0*/  ISETP.GE.U32.AND P6, PT, R251, R141, PT ;  /* 0x0000008dfb00720c */ /* 0x000fe20003fc6070 */
[----:B------:R-:W-:Y:S01]  /*6ab0*/  @!P4 HFMA2.BF16_V2 R144, -RZ.H0_H0, RZ.H0_H0, -R152.H0_H0 ;  /* 0x200000ffff90c231 */ /* 0x000fe20000340998 */
[----:B------:R2:W1:Y:S01]  /*6ac0*/  MUFU.EX2 R238, R245 ;  /* 0x000000f500ee7308 */ /* 0x0004620000000800 */
[----:B------:R-:W-:-:S03]  /*6ad0*/  PRMT R141, R152, 0x5410, R147 ;  /* 0x00005410988d7816 */ /* 0x000fc60000000093 */
[----:B------:R-:W-:-:S04]  /*6ae0*/  @!P4 PRMT R152, R144, 0x5410, RZ ;  /* 0x000054109098c816 */ /* 0x000fc800000000ff */
[----:B------:R1:W1:Y:S01]  /*6af0*/  MUFU.EX2 R144, R221 ;  /* 0x000000dd00907308 */ /* 0x0002620000000800 */
[----:B--2---:R-:W-:Y:S01]  /*6b00*/  FADD.FTZ R245, R0, R148 ;  /* 0x0000009400f57221 */ /* 0x004fe20000010000 */
[----:B------:R-:W-:Y:S01]  /*6b10*/  LOP3.LUT R148, R73, 0xffff, RZ, 0xc0, !PT ;  /* 0x0000ffff49947812 */ /* 0x000fe200078ec0ff */
[----:B------:R-:W-:-:S03]  /*6b20*/  @!P6 HFMA2.BF16_V2 R139, -RZ.H0_H0, RZ.H0_H0, -R147.H0_H0 ;  /* 0x200000ffff8be231 */ /* 0x000fc60000340993 */
[--C-:B-1----:R-:W-:Y:S02]  /*6b30*/  SHF.R.U32.HI R221, RZ, 0x8, R148.reuse ;  /* 0x00000008ffdd7819 */ /* 0x102fe40000011694 */
[----:B------:R-:W-:Y:S02]  /*6b40*/  PRMT R148, R149, 0x7632, R148 ;  /* 0x0000763295947816 */ /* 0x000fe40000000094 */
[----:B------:R-:W-:Y:S02]  /*6b50*/  ISETP.GE.U32.AND P4, PT, R251, R168, PT ;  /* 0x000000a8fb00720c */ /* 0x000fe40003f86070 */
[----:B------:R-:W-:Y:S01]  /*6b60*/  @!P6 PRMT R147, R139, 0x5410, RZ ;  /* 0x000054108b93e816 */ /* 0x000fe200000000ff */
[----:B------:R-:W-:Y:S01]  /*6b70*/  @!P2 HFMA2.BF16_V2 R94, -RZ.H0_H0, RZ.H0_H0, -R148.H0_H0 ;  /* 0x200000ffff5ea231 */ /* 0x000fe20000340994 */
[----:B------:R1:W5:Y:S01]  /*6b80*/  LDL.LU R168, [R1+0x294] ;  /* 0x0002940001a87983 */ /* 0x0003620000300800 */
[----:B------:R-:W-:-:S03]  /*6b90*/  PRMT R139, R149, 0x5410, R148 ;  /* 0x00005410958b7816 */ /* 0x000fc60000000094 */
[----:B------:R1:W5:Y:S01]  /*6ba0*/  LDL.LU R0, [R1+0x290] ;  /* 0x0002900001007983 */ /* 0x0003620000300800 */
[----:B------:R-:W-:-:S03]  /*6bb0*/  @!P2 PRMT R148, R94, 0x5410, RZ ;  /* 0x000054105e94a816 */ /* 0x000fc600000000ff */
[----:B------:R-:W2:Y:S01]  /*6bc0*/  LDL.LU R94, [R1+0x30] ;  /* 0x00003000015e7983 */ /* 0x000ea20000300800 */
[----:B------:R-:W-:Y:S01]  /*6bd0*/  LOP3.LUT R221, R221, 0xffff, RZ, 0xc0, !PT ;  /* 0x0000ffffdddd7812 */ /* 0x000fe200078ec0ff */
[----:B------:R-:W-:-:S03]  /*6be0*/  FADD.FTZ R146, R238, R146 ;  /* 0x00000092ee927221 */ /* 0x000fc60000010000 */
[----:B------:R-:W-:Y:S01]  /*6bf0*/  ISETP.GE.U32.AND P6, PT, R251, R221, PT ;  /* 0x000000ddfb00720c */ /* 0x000fe20003fc6070 */
[C---:B------:R-:W-:Y:S01]  /*6c00*/  FADD.FTZ R221, R144.reuse, R146 ;  /* 0x0000009290dd7221 */ /* 0x040fe20000010000 */
[----:B------:R-:W-:Y:S01]  /*6c10*/  F2FP.BF16.PACK_AB R144, R144, R238 ;  /* 0x000000ee9090723e */ /* 0x000fe200000010ff */
[----:B------:R-:W-:Y:S01]  /*6c20*/  @!P4 HFMA2.BF16_V2 R143, -RZ.H0_H0, RZ.H0_H0, -R149.H0_H0 ;  /* 0x200000ffff8fc231 */ /* 0x000fe20000340995 */
[----:B------:R-:W3:Y:S04]  /*6c30*/  LDL.LU R238, [R1+0x28] ;  /* 0x0000280001ee7983 */ /* 0x000ee80000300800 */
[----:B------:R-:W-:Y:S02]  /*6c40*/  @!P4 PRMT R149, R143, 0x5410, RZ ;  /* 0x000054108f95c816 */ /* 0x000fe400000000ff */
[----:B------:R-:W-:Y:S01]  /*6c50*/  PRMT R143, R144, 0x7632, R143 ;  /* 0x00007632908f7816 */ /* 0x000fe2000000008f */
[----:B--2---:R2:W-:Y:S02]  /*6c60*/  MUFU.EX2 R146, R94 ;  /* 0x0000005e00927308 */ /* 0x0045e40000000800 */
[----:B--2---:R-:W-:-:S04]  /*6c70*/  LOP3.LUT R94, R73, 0xff, RZ, 0xc0, !PT ;  /* 0x000000ff495e7812 */ /* 0x004fc800078ec0ff */
[----:B------:R-:W-:Y:S02]  /*6c80*/  ISETP.GE.U32.AND P2, PT, R251, R94, PT ;  /* 0x0000005efb00720c */ /* 0x000fe40003f46070 */
[----:B---3--:R2:W3:Y:S11]  /*6c90*/  MUFU.EX2 R94, R239 ;  /* 0x000000ef005e7308 */ /* 0x0084f60000000800 */
[----:B------:R-:W-:Y:S01]  /*6ca0*/  @!P2 HFMA2.BF16_V2 R145, -RZ.H0_H0, RZ.H0_H0, -R144.H0_H0 ;  /* 0x200000ffff91a231 */ /* 0x000fe20000340990 */
[----:B--2---:R-:W2:Y:S04]  /*6cb0*/  LDL.LU R239, [R1+0x24] ;  /* 0x0000240001ef7983 */ /* 0x004ea80000300800 */
[----:B---3--:R3:W-:Y:S02]  /*6cc0*/  STL [R1+0x2c], R94 ;  /* 0x00002c5e01007387 */ /* 0x0087e40000100800 */
[----:B---3--:R-:W-:-:S02]  /*6cd0*/  SHF.R.U32.HI R94, RZ, 0x18, R73 ;  /* 0x00000018ff5e7819 */ /* 0x008fc40000011649 */
[----:B------:R-:W-:Y:S02]  /*6ce0*/  SHF.R.U32.HI R73, RZ, 0x10, R73 ;  /* 0x00000010ff497819 */ /* 0x000fe40000011649 */
[----:B------:R-:W-:Y:S02]  /*6cf0*/  ISETP.GE.U32.AND P4, PT, R251, R94, PT ;  /* 0x0000005efb00720c */ /* 0x000fe40003f86070 */
[----:B------:R-:W-:Y:S02]  /*6d00*/  LOP3.LUT R73, R73, 0xff, RZ, 0xc0, !PT ;  /* 0x000000ff49497812 */ /* 0x000fe400078ec0ff */
[----:B------:R-:W-:Y:S02]  /*6d10*/  PRMT R94, R144, 0x5410, R143 ;  /* 0x00005410905e7816 */ /* 0x000fe4000000008f */
[----:B------:R-:W-:Y:S02]  /*6d20*/  @!P2 PRMT R144, R145, 0x5410, RZ ;  /* 0x000054109190a816 */ /* 0x000fe400000000ff */
[----:B------:R-:W-:-:S02]  /*6d30*/  ISETP.GE.U32.AND P2, PT, R251, R73, PT ;  /* 0x00000049fb00720c */ /* 0x000fc40003f46070 */
[----:B------:R-:W3:Y:S01]  /*6d40*/  LDL.LU R251, [R1+0x2c] ;  /* 0x00002c0001fb7983 */ /* 0x000ee20000300800 */
[----:B------:R-:W-:Y:S01]  /*6d50*/  FADD.FTZ R245, R146, R245 ;  /* 0x000000f592f57221 */ /* 0x000fe20000010000 */
[----:B------:R-:W-:-:S05]  /*6d60*/  @!P6 HFMA2.BF16_V2 R93, -RZ.H0_H0, RZ.H0_H0, -R143.H0_H0 ;  /* 0x200000ffff5de231 */ /* 0x000fca000034098f */
[----:B------:R-:W-:Y:S02]  /*6d70*/  @!P6 PRMT R143, R93, 0x5410, RZ ;  /* 0x000054105d8fe816 */ /* 0x000fe400000000ff */
[----:B------:R-:W-:-:S04]  /*6d80*/  SHF.R.U32.HI R93, RZ, 0x8, R3 ;  /* 0x00000008ff5d7819 */ /* 0x000fc80000011603 */
[----:B------:R-:W-:Y:S01]  /*6d90*/  LOP3.LUT R93, R93, 0xffff, RZ, 0xc0, !PT ;  /* 0x0000ffff5d5d7812 */ /* 0x000fe200078ec0ff */
[----:B------:R-:W1:Y:S08]  /*6da0*/  MUFU.EX2 R220, R220 ;  /* 0x000000dc00dc7308 */ /* 0x000e700000000800 */
[----:B------:R-:W4:Y:S08]  /*6db0*/  MUFU.EX2 R205, R205 ;  /* 0x000000cd00cd7308 */ /* 0x000f300000000800 */
[----:B------:R-:W-:Y:S01]  /*6dc0*/  MUFU.EX2 R204, R204 ;  /* 0x000000cc00cc7308 */ /* 0x000fe20000000800 */
[----:B-1----:R-:W-:Y:S01]  /*6dd0*/  FADD.FTZ R221, R220, R221 ;  /* 0x000000dddcdd7221 */ /* 0x002fe20000010000 */
[----:B------:R-:W-:-:S03]  /*6de0*/  UIADD3 UR5, UR30, 0x2, URZ ;  /* 0x000000021e057890 */ /* 0x000fc6000fffe03f */
[----:B----4-:R-:W-:Y:S01]  /*6df0*/  FADD.FTZ R221, R205, R221 ;  /* 0x000000ddcddd7221 */ /* 0x010fe20000010000 */
[----:B------:R-:W-:Y:S01]  /*6e00*/  ULOP3.LUT UR5, UR5, UR29, URZ, 0x3c, !UPT ;  /* 0x0000001d05057292 */ /* 0x000fe2000f8e3c3f */
[C---:B---3--:R-:W-:Y:S01]  /*6e10*/  FADD.FTZ R73, R251.reuse, R245 ;  /* 0x000000f5fb497221 */ /* 0x048fe20000010000 */
[----:B------:R-:W-:Y:S02]  /*6e20*/  F2FP.BF16.PACK_AB R146, R251, R146 ;  /* 0x00000092fb92723e */ /* 0x000fe400000010ff */
[----:B------:R-:W1:Y:S02]  /*6e30*/  LDC.U8 R251, c[0x0][0x2d8] ;  /* 0x0000b600fffb7b82 */ /* 0x000e640000000000 */
[----:B------:R-:W-:Y:S01]  /*6e40*/  PRMT R145, R146, 0x7632, R145 ;  /* 0x0000763292917816 */ /* 0x000fe20000000091 */
[----:B------:R-:W-:Y:S01]  /*6e50*/  @!P2 HFMA2.BF16_V2 R162, -RZ.H0_H0, RZ.H0_H0, -R146.H0_H0 ;  /* 0x200000ffffa2a231 */ /* 0x000fe20000340992 */
[----:B------:R3:W4:Y:S02]  /*6e60*/  MUFU.EX2 R245, R238 ;  /* 0x000000ee00f57308 */ /* 0x0007240000000800 */
[----:B---3--:R-:W3:Y:S01]  /*6e70*/  LDL.LU R238, [R1+0x18] ;  /* 0x0000180001ee7983 */ /* 0x008ee20000300800 */
[----:B-1----:R-:W-:-:S02]  /*6e80*/  ISETP.GE.U32.AND P6, PT, R251, R93, PT ;  /* 0x0000005dfb00720c */ /* 0x002fc40003fc6070 */
[----:B------:R-:W-:Y:S02]  /*6e90*/  PRMT R93, R146, 0x5410, R145 ;  /* 0x00005410925d7816 */ /* 0x000fe40000000091 */
[----:B------:R-:W-:Y:S02]  /*6ea0*/  @!P2 PRMT R146, R162, 0x5410, RZ ;  /* 0x00005410a292a816 */ /* 0x000fe400000000ff */
[----:B--2---:R1:W2:Y:S02]  /*6eb0*/  MUFU.EX2 R162, R239 ;  /* 0x000000ef00a27308 */ /* 0x0042a40000000800 */
[----:B-1----:R-:W3:Y:S01]  /*6ec0*/  LDL.LU R239, [R1+0x14] ;  /* 0x0000140001ef7983 */ /* 0x002ee20000300800 */
[----:B------:R-:W-:-:S05]  /*6ed0*/  @!P4 HFMA2.BF16_V2 R134, -RZ.H0_H0, RZ.H0_H0, -R145.H0_H0 ;  /* 0x200000ffff86c231 */ /* 0x000fca0000340991 */
[----:B------:R-:W-:Y:S02]  /*6ee0*/  @!P4 PRMT R145, R134, 0x5410, RZ ;  /* 0x000054108691c816 */ /* 0x000fe400000000ff */
[----:B------:R-:W-:Y:S02]  /*6ef0*/  ISETP.GE.U32.AND P4, PT, R251, R72, PT ;  /* 0x00000048fb00720c */ /* 0x000fe40003f86070 */
[----:B------:R-:W-:Y:S02]  /*6f00*/  F2FP.BF16.PACK_AB R72, R205, R220 ;  /* 0x000000dccd48723e */ /* 0x000fe400000010ff */
[----:B------:R-:W-:Y:S02]  /*6f10*/  LOP3.LUT R134, R249, 0xffff, RZ, 0xc0, !PT ;  /* 0x0000fffff9867812 */ /* 0x000fe400078ec0ff */
[----:B------:R-:W-:Y:S02]  /*6f20*/  PRMT R208, R72, 0x7610, R208 ;  /* 0x0000761048d07816 */ /* 0x000fe400000000d0 */
[----:B------:R-:W-:-:S02]  /*6f30*/  SHF.R.U32.HI R134, RZ, 0x8, R134 ;  /* 0x00000008ff867819 */ /* 0x000fc40000011686 */
[----:B------:R-:W-:Y:S01]  /*6f40*/  PRMT R212, R72, 0x7632, R212 ;  /* 0x0000763248d47816 */ /* 0x000fe200000000d4 */
[----:B------:R-:W-:Y:S01]  /*6f50*/  @!P5 HFMA2.BF16_V2 R161, -RZ.H0_H0, RZ.H0_H0, -R208.H0_H0 ;  /* 0x200000ffffa1d231 */ /* 0x000fe200003409d0 */
[----:B------:R1:W1:Y:S01]  /*6f60*/  MUFU.EX2 R72, R201 ;  /* 0x000000c900487308 */ /* 0x0002620000000800 */
[----:B----4-:R-:W-:Y:S02]  /*6f70*/  FADD.FTZ R73, R245, R73 ;  /* 0x00000049f5497221 */ /* 0x010fe40000010000 */
[----:B------:R-:W-:Y:S01]  /*6f80*/  @!P6 HFMA2.BF16_V2 R133, -RZ.H0_H0, RZ.H0_H0, -R212.H0_H0 ;  /* 0x200000ffff85e231 */ /* 0x000fe200003409d4 */
[----:B-1----:R-:W-:Y:S02]  /*6f90*/  LOP3.LUT R201, R134, 0xffff, RZ, 0xc0, !PT ;  /* 0x0000ffff86c97812 */ /* 0x002fe400078ec0ff */
[----:B------:R-:W-:Y:S02]  /*6fa0*/  PRMT R134, R208, 0x5410, R212 ;  /* 0x00005410d0867816 */ /* 0x000fe400000000d4 */
[----:B------:R-:W-:Y:S01]  /*6fb0*/  @!P5 PRMT R208, R161, 0x5410, RZ ;  /* 0x00005410a1d0d816 */ /* 0x000fe200000000ff */
[C---:B--2---:R-:W-:Y:S01]  /*6fc0*/  FADD.FTZ R161, R162.reuse, R73 ;  /* 0x00000049a2a17221 */ /* 0x044fe20000010000 */
[----:B------:R-:W-:-:S04]  /*6fd0*/  F2FP.BF16.PACK_AB R73, R162, R245 ;  /* 0x000000f5a249723e */ /* 0x000fc800000010ff */
[C---:B------:R-:W-:Y:S02]  /*6fe0*/  PRMT R33, R73.reuse, 0x7632, R33 ;  /* 0x0000763249217816 */ /* 0x040fe40000000021 */
[----:B------:R-:W-:Y:S02]  /*6ff0*/  PRMT R5, R73, 0x7610, R5 ;  /* 0x0000761049057816 */ /* 0x000fe40000000005 */
[----:B------:R-:W-:Y:S01]  /*7000*/  LOP3.LUT R73, R249, 0xff, RZ, 0xc0, !PT ;  /* 0x000000fff9497812 */ /* 0x000fe200078ec0ff */
[----:B------:R-:W-:Y:S01]  /*7010*/  @!P1 HFMA2.BF16_V2 R160, -RZ.H0_H0, RZ.H0_H0, -R33.H0_H0 ;  /* 0x200000ffffa09231 */ /* 0x000fe20000340921 */
[----:B------:R-:W-:Y:S02]  /*7020*/  @!P6 PRMT R212, R133, 0x5410, RZ ;  /* 0x0000541085d4e816 */ /* 0x000fe400000000ff */
[----:B------:R-:W-:Y:S02]  /*7030*/  PRMT R133, R5, 0x5410, R33 ;  /* 0x0000541005857816 */ /* 0x000fe40000000021 */
[----:B------:R-:W-:-:S02]  /*7040*/  ISETP.GE.U32.AND P6, PT, R251, R73, PT ;  /* 0x00000049fb00720c */ /* 0x000fc40003fc6070 */
[----:B------:R-:W-:Y:S01]  /*7050*/  @!P1 PRMT R33, R160, 0x5410, RZ ;  /* 0x00005410a0219816 */ /* 0x000fe200000000ff */
[----:B------:R-:W1:Y:S01]  /*7060*/  MUFU.EX2 R73, R7 ;  /* 0x0000000700497308 */ /* 0x000e620000000800 */
[----:B------:R-:W-:-:S07]  /*7070*/  FADD.FTZ R162, R204, R221 ;  /* 0x000000ddcca27221 */ /* 0x000fce0000010000 */
[----:B------:R-:W2:Y:S01]  /*7080*/  MUFU.EX2 R160, R6 ;  /* 0x0000000600a07308 */ /* 0x000ea20000000800 */
[----:B------:R-:W-:Y:S01]  /*7090*/  ISETP.GE.U32.AND P5, PT, R251, R201, PT ;  /* 0x000000c9fb00720c */ /* 0x000fe20003fa6070 */
[C---:B------:R-:W-:Y:S01]  /*70a0*/  FADD.FTZ R162, R72.reuse, R162 ;  /* 0x000000a248a27221 */ /* 0x040fe20000010000 */
[----:B------:R-:W-:-:S04]  /*70b0*/  F2FP.BF16.PACK_AB R72, R72, R204 ;  /* 0x000000cc4848723e */ /* 0x000fc800000010ff */
[C---:B------:R-:W-:Y:S01]  /*70c0*/  PRMT R227, R72.reuse, 0x7610, R227 ;  /* 0x0000761048e37816 */ /* 0x040fe200000000e3 */
[----:B-1----:R-:W-:Y:S01]  /*70d0*/  FADD.FTZ R161, R73, R161 ;  /* 0x000000a149a17221 */ /* 0x002fe20000010000 */
[----:B------:R-:W-:Y:S01]  /*70e0*/  PRMT R4, R72, 0x7632, R4 ;  /* 0x0000763248047816 */ /* 0x000fe20000000004 */
[----:B------:R-:W-:Y:S01]  /*70f0*/  @!P3 HFMA2.BF16_V2 R92, -RZ.H0_H0, RZ.H0_H0, -R5.H0_H0 ;  /* 0x200000ffff5cb231 */ /* 0x000fe20000340905 */
[----:B--2---:R-:W-:Y:S02]  /*7100*/  F2FP.BF16.PACK_AB R72, R160, R73 ;  /* 0x00000049a048723e */ /* 0x004fe400000010ff */
[----:B------:R-:W-:Y:S01]  /*7110*/  LOP3.LUT R73, R233, UR5, RZ, 0x3c, !PT ;  /* 0x00000005e9497c12 */ /* 0x000fe2000f8e3cff */
[----:B------:R-:W-:Y:S01]  /*7120*/  @!P5 HFMA2.BF16_V2 R91, -RZ.H0_H0, RZ.H0_H0, -R4.H0_H0 ;  /* 0x200000ffff5bd231 */ /* 0x000fe20000340904 */
[----:B------:R-:W-:-:S03]  /*7130*/  @!P3 PRMT R5, R92, 0x5410, RZ ;  /* 0x000054105c05b816 */ /* 0x000fc600000000ff */
[----:B------:R-:W-:Y:S01]  /*7140*/  IMAD.WIDE.U32 R6, R73, -0x326172a9, RZ ;  /* 0xcd9e8d5749067825 */ /* 0x000fe200078e00ff */
[----:B------:R-:W-:Y:S02]  /*7150*/  PRMT R92, R227, 0x5410, R4 ;  /* 0x00005410e35c7816 */ /* 0x000fe40000000004 */
[----:B------:R-:W-:Y:S02]  /*7160*/  @!P5 PRMT R4, R91, 0x5410, RZ ;  /* 0x000054105b04d816 */ /* 0x000fe400000000ff */
[----:B------:R-:W-:Y:S02]  /*7170*/  LOP3.LUT R91, R7, UR20, R166, 0x96, !PT ;  /* 0x00000014075b7c12 */ /* 0x000fe4000f8e96a6 */
[----:B------:R-:W-:Y:S02]  /*7180*/  SHF.R.U32.HI R201, RZ, 0x18, R249 ;  /* 0x00000018ffc97819 */ /* 0x000fe400000116f9 */
[----:B------:R-:W-:Y:S01]  /*7190*/  LOP3.LUT R73, R165, UR18, R6, 0x96, !PT ;  /* 0x00000012a5497c12 */ /* 0x000fe2000f8e9606 */
[----:B------:R-:W-:Y:S01]  /*71a0*/  IMAD.WIDE.U32 R204, R91, -0x2daee0ad, RZ ;  /* 0xd2511f535bcc7825 */ /* 0x000fe200078e00ff */
[----:B------:R-:W-:-:S03]  /*71b0*/  ISETP.GE.U32.AND P1, PT, R251, R201, PT ;  /* 0x000000c9fb00720c */ /* 0x000fc60003f26070 */
[----:B------:R-:W-:Y:S01]  /*71c0*/  FADD.FTZ R201, R160, R161 ;  /* 0x000000a1a0c97221 */ /* 0x000fe20000010000 */
[----:B------:R-:W-:Y:S01]  /*71d0*/  LOP3.LUT R91, R205, UR17, R234, 0x96, !PT ;  /* 0x00000011cd5b7c12 */ /* 0x000fe2000f8e96ea */
[----:B------:R-:W-:-:S05]  /*71e0*/  IMAD.WIDE.U32 R160, R73, -0x2daee0ad, RZ ;  /* 0xd2511f5349a07825 */ /* 0x000fca00078e00ff */
[----:B------:R-:W-:Y:S01]  /*71f0*/  LOP3.LUT R73, R161, UR15, R204, 0x96, !PT ;  /* 0x0000000fa1497c12 */ /* 0x000fe2000f8e96cc */
[----:B------:R-:W-:-:S04]  /*7200*/  IMAD.WIDE.U32 R204, R91, -0x326172a9, RZ ;  /* 0xcd9e8d575bcc7825 */ /* 0x000fc800078e00ff */
[----:B------:R-:W-:Y:S01]  /*7210*/  IMAD.WIDE.U32 R220, R73, -0x326172a9, RZ ;  /* 0xcd9e8d5749dc7825 */ /* 0x000fe200078e00ff */
[----:B------:R-:W-:Y:S02]  /*7220*/  LOP3.LUT R73, R205, UR16, R164, 0x96, !PT ;  /* 0x00000010cd497c12 */ /* 0x000fe4000f8e96a4 */
[----:B------:R-:W-:Y:S02]  /*7230*/  ISETP.GE.U32.AND P2, PT, R251, R2, PT ;  /* 0x00000002fb00720c */ /* 0x000fe40003f46070 */
[----:B------:R-:W-:Y:S01]  /*7240*/  LOP3.LUT R204, R221, UR14, R204, 0x96, !PT ;  /* 0x0000000eddcc7c12 */ /* 0x000fe2000f8e96cc */
[----:B------:R-:W-:-:S04]  /*7250*/  IMAD.WIDE.U32 R2, R73, -0x2daee0ad, RZ ;  /* 0xd2511f5349027825 */ /* 0x000fc800078e00ff */
[----:B------:R-:W-:Y:S01]  /*7260*/  IMAD.WIDE.U32 R204, R204, -0x2daee0ad, RZ ;  /* 0xd2511f53cccc7825 */ /* 0x000fe200078e00ff */
[----:B------:R-:W-:-:S04]  /*7270*/  LOP3.LUT R73, R3, UR13, R160, 0x96, !PT ;  /* 0x0000000d03497c12 */ /* 0x000fc8000f8e96a0 */
[----:B------:R-:W-:Y:S01]  /*7280*/  LOP3.LUT R91, R205, UR11, R2, 0x96, !PT ;  /* 0x0000000bcd5b7c12 */ /* 0x000fe2000f8e9602 */
[----:B------:R-:W-:-:S05]  /*7290*/  IMAD.WIDE.U32 R160, R73, -0x326172a9, RZ ;  /* 0xcd9e8d5749a07825 */ /* 0x000fca00078e00ff */
[----:B------:R-:W-:Y:S01]  /*72a0*/  LOP3.LUT R73, R161, UR12, R220, 0x96, !PT ;  /* 0x0000000ca1497c12 */ /* 0x000fe2000f8e96dc */
[----:B------:R-:W-:Y:S01]  /*72b0*/  IMAD.WIDE.U32 R220, R91, -0x326172a9, RZ ;  /* 0xcd9e8d575bdc7825 */ /* 0x000fe200078e00ff */
[----:B------:R-:W-:Y:S01]  /*72c0*/  @!P6 HFMA2.BF16_V2 R132, -RZ.H0_H0, RZ.H0_H0, -R227.H0_H0 ;  /* 0x200000ffff84e231 */ /* 0x000fe200003409e3 */
[----:B------:R-:W1:Y:S03]  /*72d0*/  MUFU.EX2 R200, R200 ;  /* 0x000000c800c87308 */ /* 0x000e660000000800 */
[----:B------:R-:W-:Y:S02]  /*72e0*/  LOP3.LUT R91, R220, 0xff, RZ, 0xc0, !PT ;  /* 0x000000ffdc5b7812 */ /* 0x000fe400078ec0ff */
[----:B------:R-:W-:Y:S02]  /*72f0*/  @!P6 PRMT R227, R132, 0x5410, RZ ;  /* 0x0000541084e3e816 */ /* 0x000fe400000000ff */
[----:B------:R-:W-:-:S02]  /*7300*/  ISETP.GE.U32.AND P6, PT, R251, R91, PT ;  /* 0x0000005bfb00720c */ /* 0x000fc40003fc6070 */
[----:B------:R-:W2:Y:S01]  /*7310*/  MUFU.EX2 R91, R199 ;  /* 0x000000c7005b7308 */ /* 0x000ea20000000800 */
[C---:B------:R-:W-:Y:S02]  /*7320*/  PRMT R229, R72.reuse, 0x7632, R229 ;  /* 0x0000763248e57816 */ /* 0x040fe400000000e5 */
[----:B------:R-:W-:-:S03]  /*7330*/  PRMT R216, R72, 0x7610, R216 ;  /* 0x0000761048d87816 */ /* 0x000fc600000000d8 */
[----:B------:R-:W-:Y:S01]  /*7340*/  @!P1 HFMA2.BF16_V2 R128, -RZ.H0_H0, RZ.H0_H0, -R229.H0_H0 ;  /* 0x200000ffff809231 */ /* 0x000fe200003409e5 */
[----:B-1----:R-:W-:-:S04]  /*7350*/  FADD.FTZ R162, R200, R162 ;  /* 0x000000a2c8a27221 */ /* 0x002fc80000010000 */
[C---:B--2---:R-:W-:Y:S01]  /*7360*/  FADD.FTZ R162, R91.reuse, R162 ;  /* 0x000000a25ba27221 */ /* 0x044fe20000010000 */
[----:B------:R-:W-:Y:S02]  /*7370*/  F2FP.BF16.PACK_AB R72, R91, R200 ;  /* 0x000000c85b48723e */ /* 0x000fe400000010ff */
[----:B------:R-:W-:Y:S02]  /*7380*/  PRMT R91, R216, 0x5410, R229 ;  /* 0x00005410d85b7816 */ /* 0x000fe400000000e5 */
[----:B------:R-:W-:Y:S02]  /*7390*/  @!P1 PRMT R229, R128, 0x5410, RZ ;  /* 0x0000541080e59816 */ /* 0x000fe400000000ff */
[----:B---3--:R1:W-:Y:S02]  /*73a0*/  MUFU.EX2 R128, R239 ;  /* 0x000000ef00807308 */ /* 0x0083e40000000800 */
[----:B-1----:R-:W2:Y:S01]  /*73b0*/  LDL.LU R239, [R1+0x10] ;  /* 0x0000100001ef7983 */ /* 0x002ea20000300800 */
[----:B------:R-:W-:-:S04]  /*73c0*/  SHF.R.U32.HI R76, RZ, 0x8, R76 ;  /* 0x00000008ff4c7819 */ /* 0x000fc8000001164c */
[----:B------:R-:W-:-:S04]  /*73d0*/  LOP3.LUT R76, R76, 0xffff, RZ, 0xc0, !PT ;  /* 0x0000ffff4c4c7812 */ /* 0x000fc800078ec0ff */
[----:B------:R-:W-:Y:S02]  /*73e0*/  ISETP.GE.U32.AND P1, PT, R251, R76, PT ;  /* 0x0000004cfb00720c */ /* 0x000fe40003f26070 */
[----:B------:R-:W1:Y:S01]  /*73f0*/  MUFU.EX2 R76, R238 ;  /* 0x000000ee004c7308 */ /* 0x000e620000000800 */
[C---:B------:R-:W-:Y:S02]  /*7400*/  PRMT R32, R72.reuse, 0x7610, R32 ;  /* 0x0000761048207816 */ /* 0x040fe40000000020 */
[----:B------:R-:W-:Y:S02]  /*7410*/  SHF.R.U32.HI R132, RZ, 0x10, R220 ;  /* 0x00000010ff847819 */ /* 0x000fe400000116dc */
[----:B------:R-:W-:Y:S01]  /*7420*/  PRMT R53, R72, 0x7632, R53 ;  /* 0x0000763248357816 */ /* 0x000fe20000000035 */
[----:B------:R-:W-:Y:S01]  /*7430*/  @!P4 HFMA2.BF16_V2 R126, -RZ.H0_H0, RZ.H0_H0, -R32.H0_H0 ;  /* 0x200000ffff7ec231 */ /* 0x000fe20000340920 */
[----:B------:R-:W-:Y:S02]  /*7440*/  LOP3.LUT R72, R132, 0xff, RZ, 0xc0, !PT ;  /* 0x000000ff84487812 */ /* 0x000fe400078ec0ff */
[----:B------:R-:W-:-:S02]  /*7450*/  PRMT R132, R32, 0x5410, R53 ;  /* 0x0000541020847816 */ /* 0x000fc40000000035 */
[----:B------:R-:W-:Y:S02]  /*7460*/  @!P4 PRMT R32, R126, 0x5410, RZ ;  /* 0x000054107e20c816 */ /* 0x000fe400000000ff */
[----:B------:R-:W-:Y:S02]  /*7470*/  LOP3.LUT R248, R248, 0xff, RZ, 0xc0, !PT ;  /* 0x000000fff8f87812 */ /* 0x000fe400078ec0ff */
[----:B------:R-:W-:Y:S01]  /*7480*/  ISETP.GE.U32.AND P4, PT, R251, R72, PT ;  /* 0x00000048fb00720c */ /* 0x000fe20003f86070 */
[----:B------:R-:W-:Y:S01]  /*7490*/  @!P1 HFMA2.BF16_V2 R95, -RZ.H0_H0, RZ.H0_H0, -R53.H0_H0 ;  /* 0x200000ffff5f9231 */ /* 0x000fe20000340935 */
[----:B-1----:R-:W-:Y:S01]  /*74a0*/  F2FP.BF16.PACK_AB R72, R128, R76 ;  /* 0x0000004c8048723e */ /* 0x002fe200000010ff */
[----:B------:R-:W1:Y:S01]  /*74b0*/  MUFU.EX2 R198, R198 ;  /* 0x000000c600c67308 */ /* 0x000e620000000800 */
[----:B------:R-:W-:Y:S02]  /*74c0*/  LOP3.LUT R161, R221, UR31, R160, 0x96, !PT ;  /* 0x0000001fdda17c12 */ /* 0x000fe4000f8e96a0 */
[----:B------:R-:W-:-:S02]  /*74d0*/  ISETP.GE.U32.AND P5, PT, R251, R248, PT ;  /* 0x000000f8fb00720c */ /* 0x000fc40003fa6070 */
[C---:B------:R-:W-:Y:S02]  /*74e0*/  PRMT R209, R72.reuse, 0x7610, R209 ;  /* 0x0000761048d17816 */ /* 0x040fe400000000d1 */
[----:B------:R-:W-:Y:S02]  /*74f0*/  PRMT R52, R72, 0x7632, R52 ;  /* 0x0000763248347816 */ /* 0x000fe40000000034 */
[----:B------:R-:W-:Y:S01]  /*7500*/  @!P1 PRMT R53, R95, 0x5410, RZ ;  /* 0x000054105f359816 */ /* 0x000fe200000000ff */
[----:B------:R-:W3:Y:S01]  /*7510*/  MUFU.EX2 R72, R197 ;  /* 0x000000c500487308 */ /* 0x000ee20000000800 */
[----:B------:R-:W-:-:S04]  /*7520*/  LOP3.LUT R95, R161, 0xffff, RZ, 0xc0, !PT ;  /* 0x0000ffffa15f7812 */ /* 0x000fc800078ec0ff */
[----:B------:R-:W-:Y:S01]  /*7530*/  SHF.R.U32.HI R95, RZ, 0x8, R95 ;  /* 0x00000008ff5f7819 */ /* 0x000fe2000001165f */
[----:B------:R-:W-:Y:S01]  /*7540*/  @!P5 HFMA2.BF16_V2 R124, -RZ.H0_H0, RZ.H0_H0, -R209.H0_H0 ;  /* 0x200000ffff7cd231 */ /* 0x000fe200003409d1 */
[----:B-1----:R-:W-:Y:S02]  /*7550*/  FADD.FTZ R162, R198, R162 ;  /* 0x000000a2c6a27221 */ /* 0x002fe40000010000 */
[----:B------:R-:W-:-:S04]  /*7560*/  LOP3.LUT R95, R95, 0xffff, RZ, 0xc0, !PT ;  /* 0x0000ffff5f5f7812 */ /* 0x000fc800078ec0ff */
[----:B------:R-:W-:Y:S02]  /*7570*/  ISETP.GE.U32.AND P1, PT, R251, R95, PT ;  /* 0x0000005ffb00720c */ /* 0x000fe40003f26070 */
[----:B------:R-:W-:Y:S02]  /*7580*/  PRMT R95, R209, 0x5410, R52 ;  /* 0x00005410d15f7816 */ /* 0x000fe40000000034 */
[----:B------:R-:W-:Y:S01]  /*7590*/  @!P5 PRMT R209, R124, 0x5410, RZ ;  /* 0x000054107cd1d816 */ /* 0x000fe200000000ff */
[----:B---3--:R-:W-:Y:S01]  /*75a0*/  FADD.FTZ R124, R72, R162 ;  /* 0x000000a2487c7221 */ /* 0x008fe20000010000 */
[----:B------:R-:W-:Y:S01]  /*75b0*/  @!P2 HFMA2.BF16_V2 R86, -RZ.H0_H0, RZ.H0_H0, -R52.H0_H0 ;  /* 0x200000ffff56a231 */ /* 0x000fe20000340934 */
[----:B------:R-:W-:-:S04]  /*75c0*/  SHF.R.U32.HI R249, RZ, 0x10, R249 ;  /* 0x00000010fff97819 */ /* 0x000fc800000116f9 */
[----:B------:R-:W-:Y:S02]  /*75d0*/  @!P2 PRMT R52, R86, 0x5410, RZ ;  /* 0x000054105634a816 */ /* 0x000fe400000000ff */
[----:B------:R-:W-:Y:S02]  /*75e0*/  LOP3.LUT R86, R161, 0xff, RZ, 0xc0, !PT ;  /* 0x000000ffa1567812 */ /* 0x000fe400078ec0ff */
[----:B------:R-:W-:Y:S02]  /*75f0*/  LOP3.LUT R249, R249, 0xff, RZ, 0xc0, !PT ;  /* 0x000000fff9f97812 */ /* 0x000fe400078ec0ff */
[C---:B------:R-:W-:Y:S02]  /*7600*/  ISETP.GE.U32.AND P5, PT, R251.reuse, R86, PT ;  /* 0x00000056fb00720c */ /* 0x040fe40003fa6070 */
[----:B------:R-:W-:Y:S02]  /*7610*/  ISETP.GE.U32.AND P3, PT, R251, R249, PT ;  /* 0x000000f9fb00720c */ /* 0x000fe40003f66070 */
[----:B------:R-:W-:Y:S01]  /*7620*/  F2FP.BF16.PACK_AB R72, R72, R198 ;  /* 0x000000c64848723e */ /* 0x000fe200000010ff */
[----:B------:R1:W-:Y:S01]  /*7630*/  MUFU.EX2 R197, R252 ;  /* 0x000000fc00c57308 */ /* 0x0003e20000000800 */
[----:B------:R-:W-:-:S02]  /*7640*/  LOP3.LUT R160, R220, 0xffff, RZ, 0xc0, !PT ;  /* 0x0000ffffdca07812 */ /* 0x000fc400078ec0ff */
[C---:B------:R-:W-:Y:S02]  /*7650*/  PRMT R226, R72.reuse, 0x7610, R226 ;  /* 0x0000761048e27816 */ /* 0x040fe400000000e2 */
[--C-:B------:R-:W-:Y:S02]  /*7660*/  SHF.R.U32.HI R86, RZ, 0x18, R161.reuse ;  /* 0x00000018ff567819 */ /* 0x100fe400000116a1 */
[----:B------:R-:W-:Y:S01]  /*7670*/  SHF.R.U32.HI R161, RZ, 0x10, R161 ;  /* 0x00000010ffa17819 */ /* 0x000fe200000116a1 */
[----:B------:R-:W-:Y:S01]  /*7680*/  @!P5 HFMA2.BF16_V2 R122, -RZ.H0_H0, RZ.H0_H0, -R226.H0_H0 ;  /* 0x200000ffff7ad231 */ /* 0x000fe200003409e2 */
[----:B------:R-:W-:Y:S01]  /*7690*/  SHF.R.U32.HI R160, RZ, 0x8, R160 ;  /* 0x00000008ffa07819 */ /* 0x000fe200000116a0 */
[----:B------:R-:W-:Y:S01]  /*76a0*/  @!P3 HFMA2.BF16_V2 R130, -RZ.H0_H0, RZ.H0_H0, -R216.H0_H0 ;  /* 0x200000ffff82b231 */ /* 0x000fe200003409d8 */
[----:B-1----:R-:W-:Y:S02]  /*76b0*/  PRMT R252, R72, 0x7632, R252 ;  /* 0x0000763248fc7816 */ /* 0x002fe400000000fc */
[----:B------:R-:W-:-:S02]  /*76c0*/  LOP3.LUT R72, R161, 0xff, RZ, 0xc0, !PT ;  /* 0x000000ffa1487812 */ /* 0x000fc400078ec0ff */
[----:B------:R-:W-:Y:S01]  /*76d0*/  ISETP.GE.U32.AND P2, PT, R251, R86, PT ;  /* 0x00000056fb00720c */ /* 0x000fe20003f46070 */
[----:B------:R-:W-:Y:S01]  /*76e0*/  @!P1 HFMA2.BF16_V2 R85, -RZ.H0_H0, RZ.H0_H0, -R252.H0_H0 ;  /* 0x200000ffff559231 */ /* 0x000fe200003409fc */
[----:B------:R-:W-:Y:S02]  /*76f0*/  LOP3.LUT R160, R160, 0xffff, RZ, 0xc0, !PT ;  /* 0x0000ffffa0a07812 */ /* 0x000fe400078ec0ff */
[----:B------:R-:W-:Y:S02]  /*7700*/  SHF.R.U32.HI R199, RZ, 0x18, R220 ;  /* 0x00000018ffc77819 */ /* 0x000fe400000116dc */
[----:B------:R-:W-:Y:S01]  /*7710*/  PRMT R86, R226, 0x5410, R252 ;  /* 0x00005410e2567816 */ /* 0x000fe200000000fc */
[----:B--2---:R1:W2:Y:S02]  /*7720*/  MUFU.EX2 R162, R239 ;  /* 0x000000ef00a27308 */ /* 0x0042a40000000800 */
[----:B-1----:R-:W-:-:S04]  /*7730*/  IMAD.MOV.U32 R239, RZ, RZ, R40 ;  /* 0x000000ffffef7224 */ /* 0x002fc800078e0028 */
[----:B------:R-:W-:Y:S02]  /*7740*/  IMAD.MOV.U32 R238, RZ, RZ, R239 ;  /* 0x000000ffffee7224 */ /* 0x000fe400078e00ef */
[----:B------:R-:W3:Y:S01]  /*7750*/  LDL.LU R239, [R1+0xe0] ;  /* 0x0000e00001ef7983 */ /* 0x000ee20000300800 */
[----:B------:R-:W-:Y:S01]  /*7760*/  @!P5 PRMT R226, R122, 0x5410, RZ ;  /* 0x000054107ae2d816 */ /* 0x000fe200000000ff */
[----:B------:R-:W-:Y:S01]  /*7770*/  MUFU.EX2 R196, R196 ;  /* 0x000000c400c47308 */ /* 0x000fe20000000800 */
[----:B------:R-:W-:Y:S02]  /*7780*/  ISETP.GE.U32.AND P5, PT, R251, R72, PT ;  /* 0x00000048fb00720c */ /* 0x000fe40003fa6070 */
[----:B------:R-:W-:Y:S02]  /*7790*/  @!P3 PRMT R216, R130, 0x5410, RZ ;  /* 0x0000541082d8b816 */ /* 0x000fe400000000ff */
[----:B------:R-:W-:Y:S02]  /*77a0*/  @!P1 PRMT R252, R85, 0x5410, RZ ;  /* 0x0000541055fc9816 */ /* 0x000fe400000000ff */
[C---:B------:R-:W-:Y:S01]  /*77b0*/  ISETP.GE.U32.AND P3, PT, R251.reuse, R199, PT ;  /* 0x000000c7fb00720c */ /* 0x040fe20003f66070 */
[----:B------:R-:W1:Y:S01]  /*77c0*/  MUFU.EX2 R195, R195 ;  /* 0x000000c300c37308 */ /* 0x000e620000000800 */
[----:B------:R-:W-:Y:S01]  /*77d0*/  ISETP.GE.U32.AND P1, PT, R251, R160, PT ;  /* 0x000000a0fb00720c */ /* 0x000fe20003f26070 */
[----:B------:R-:W-:Y:S01]  /*77e0*/  FADD.FTZ R199, R76, R201 ;  /* 0x000000c94cc77221 */ /* 0x000fe20000010000 */
[----:B--2---:R-:W-:-:S05]  /*77f0*/  F2FP.BF16.PACK_AB R72, R197, R162 ;  /* 0x000000a2c548723e */ /* 0x004fca00000010ff */
[----:B------:R-:W2:Y:S01]  /*7800*/  MUFU.EX2 R160, R41 ;  /* 0x0000002900a07308 */ /* 0x000ea20000000800 */
[----:B------:R-:W-:Y:S01]  /*7810*/  FADD.FTZ R199, R128, R199 ;  /* 0x000000c780c77221 */ /* 0x000fe20000010000 */
[----:B------:R-:W-:-:S06]  /*7820*/  PRMT R215, R72, 0x7610, R215 ;  /* 0x0000761048d77816 */ /* 0x000fcc00000000d7 */
[----:B------:R-:W4:Y:S01]  /*7830*/  MUFU.EX2 R250, R250 ;  /* 0x000000fa00fa7308 */ /* 0x000f220000000800 */
[----:B------:R-:W-:Y:S01]  /*7840*/  FADD.FTZ R199, R162, R199 ;  /* 0x000000c7a2c77221 */ /* 0x000fe20000010000 */
[----:B------:R-:W-:Y:S01]  /*7850*/  PRMT R224, R72, 0x7632, R224 ;  /* 0x0000763248e07816 */ /* 0x000fe200000000e0 */
[----:B------:R-:W-:Y:S02]  /*7860*/  @!P5 HFMA2.BF16_V2 R120, -RZ.H0_H0, RZ.H0_H0, -R215.H0_H0 ;  /* 0x200000ffff78d231 */ /* 0x000fe400003409d7 */
[----:B------:R-:W-:Y:S01]  /*7870*/  FADD.FTZ R122, R197, R199 ;  /* 0x000000c7c57a7221 */ /* 0x000fe20000010000 */
[----:B-1----:R-:W-:Y:S02]  /*7880*/  F2FP.BF16.PACK_AB R248, R195, R196 ;  /* 0x000000c4c3f8723e */ /* 0x002fe400000010ff */
[----:B------:R-:W-:Y:S02]  /*7890*/  PRMT R85, R215, 0x5410, R224 ;  /* 0x00005410d7557816 */ /* 0x000fe400000000e0 */
[----:B------:R-:W-:Y:S01]  /*78a0*/  @!P5 PRMT R215, R120, 0x5410, RZ ;  /* 0x0000541078d7d816 */ /* 0x000fe200000000ff */
[----:B--2---:R-:W-:Y:S01]  /*78b0*/  FADD.FTZ R120, R160, R122 ;  /* 0x0000007aa0787221 */ /* 0x004fe20000010000 */
[----:B------:R-:W-:Y:S01]  /*78c0*/  PRMT R245, R248, 0x7632, R245 ;  /* 0x00007632f8f57816 */ /* 0x000fe200000000f5 */
[----:B------:R-:W-:Y:S01]  /*78d0*/  IMAD.WIDE.U32 R200, R73, -0x2daee0ad, RZ ;  /* 0xd2511f5349c87825 */ /* 0x000fe200078e00ff */
[----:B------:R-:W-:-:S03]  /*78e0*/  @!P2 HFMA2.BF16_V2 R90, -RZ.H0_H0, RZ.H0_H0, -R224.H0_H0 ;  /* 0x200000ffff5aa231 */ /* 0x000fc600003409e0 */
[C---:B----4-:R-:W-:Y:S01]  /*78f0*/  FADD.FTZ R120, R250.reuse, R120 ;  /* 0x00000078fa787221 */ /* 0x050fe20000010000 */
[----:B------:R-:W-:Y:S01]  /*7900*/  F2FP.BF16.PACK_AB R250, R250, R160 ;  /* 0x000000a0fafa723e */ /* 0x000fe200000010ff */
[----:B------:R-:W-:Y:S01]  /*7910*/  @!P1 HFMA2.BF16_V2 R89, -RZ.H0_H0, RZ.H0_H0, -R245.H0_H0 ;  /* 0x200000ffff599231 */ /* 0x000fe200003409f5 */
[----:B------:R-:W-:Y:S02]  /*7920*/  LOP3.LUT R126, R201, UR32, R204, 0x96, !PT ;  /* 0x00000020c97e7c12 */ /* 0x000fe4000f8e96cc */
[----:B------:R-:W-:Y:S02]  /*7930*/  PRMT R249, R250, 0x7632, R249 ;  /* 0x00007632faf97816 */ /* 0x000fe400000000f9 */
[----:B------:R-:W-:Y:S02]  /*7940*/  @!P2 PRMT R224, R90, 0x5410, RZ ;  /* 0x000054105ae0a816 */ /* 0x000fe400000000ff */
[----:B------:R-:W-:Y:S01]  /*7950*/  PRMT R90, R248, 0x5410, R245 ;  /* 0x00005410f85a7816 */ /* 0x000fe200000000f5 */
[----:B------:R-:W-:Y:S01]  /*7960*/  UIADD3 UR40, UR30, 0x3, URZ ;  /* 0x000000031e287890 */ /* 0x000fe2000fffe03f */
[----:B------:R-:W-:Y:S01]  /*7970*/  @!P1 PRMT R245, R89, 0x5410, RZ ;  /* 0x0000541059f59816 */ /* 0x000fe200000000ff */
[----:B------:R-:W-:Y:S01]  /*7980*/  @!P3 HFMA2.BF16_V2 R114, -RZ.H0_H0, RZ.H0_H0, -R249.H0_H0 ;  /* 0x200000ffff72b231 */ /* 0x000fe200003409f9 */
[----:B------:R-:W-:Y:S01]  /*7990*/  LOP3.LUT R89, R126, 0xff, RZ, 0xc0, !PT ;  /* 0x000000ff7e597812 */ /* 0x000fe200078ec0ff */
[----:B------:R-:W-:Y:S01]  /*79a0*/  @!P4 HFMA2.BF16_V2 R84, -RZ.H0_H0, RZ.H0_H0, -R250.H0_H0 ;  /* 0x200000ffff54c231 */ /* 0x000fe200003409fa */
[----:B------:R-:W-:-:S02]  /*79b0*/  ULOP3.LUT UR40, UR40, UR29, URZ, 0x3c, !UPT ;  /* 0x0000001d28287292 */ /* 0x000fc4000f8e3c3f */
[----:B------:R-:W-:Y:S02]  /*79c0*/  ISETP.GE.U32.AND P1, PT, R251, R89, PT ;  /* 0x00000059fb00720c */ /* 0x000fe40003f26070 */
[----:B------:R-:W-:Y:S02]  /*79d0*/  PRMT R89, R250, 0x5410, R249 ;  /* 0x00005410fa597816 */ /* 0x000fe400000000f9 */
[----:B------:R-:W-:Y:S02]  /*79e0*/  @!P3 PRMT R249, R114, 0x5410, RZ ;  /* 0x0000541072f9b816 */ /* 0x000fe400000000ff */
[----:B------:R-:W-:Y:S02]  /*79f0*/  LOP3.LUT R114, R126, 0xffff, RZ, 0xc0, !PT ;  /* 0x0000ffff7e727812 */ /* 0x000fe400078ec0ff */
[----:B------:R-:W-:Y:S02]  /*7a00*/  @!P4 PRMT R250, R84, 0x5410, RZ ;  /* 0x0000541054fac816 */ /* 0x000fe400000000ff */
[----:B------:R-:W-:-:S02]  /*7a10*/  LOP3.LUT R84, R233, UR40, RZ, 0x3c, !PT ;  /* 0x00000028e9547c12 */ /* 0x000fc4000f8e3cff */
[----:B------:R-:W-:-:S03]  /*7a20*/  SHF.R.U32.HI R114, RZ, 0x8, R114 ;  /* 0x00000008ff727819 */ /* 0x000fc60000011672 */
[----:B------:R-:W-:Y:S01]  /*7a30*/  IMAD.WIDE.U32 R40, R84, -0x326172a9, RZ ;  /* 0xcd9e8d5754287825 */ /* 0x000fe200078e00ff */
[----:B------:R-:W-:-:S04]  /*7a40*/  LOP3.LUT R114, R114, 0xffff, RZ, 0xc0, !PT ;  /* 0x0000ffff72727812 */ /* 0x000fc800078ec0ff */
[----:B------:R-:W-:Y:S02]  /*7a50*/  ISETP.GE.U32.AND P4, PT, R251, R114, PT ;  /* 0x00000072fb00720c */ /* 0x000fe40003f86070 */
[----:B------:R-:W-:Y:S02]  /*7a60*/  LOP3.LUT R84, R41, UR20, R166, 0x96, !PT ;  /* 0x0000001429547c12 */ /* 0x000fe4000f8e96a6 */
[----:B------:R-:W-:Y:S01]  /*7a70*/  LOP3.LUT R114, R165, UR18, R40, 0x96, !PT ;  /* 0x00000012a5727c12 */ /* 0x000fe2000f8e9628 */
[----:B------:R-:W-:Y:S02]  /*7a80*/  FADD.FTZ R72, R196, R124 ;  /* 0x0000007cc4487221 */ /* 0x000fe40000010000 */
[----:B------:R-:W-:-:S04]  /*7a90*/  IMAD.WIDE.U32 R196, R84, -0x2daee0ad, RZ ;  /* 0xd2511f5354c47825 */ /* 0x000fc800078e00ff */
[----:B------:R-:W-:Y:S01]  /*7aa0*/  IMAD.WIDE.U32 R198, R114, -0x2daee0ad, RZ ;  /* 0xd2511f5372c67825 */ /* 0x000fe200078e00ff */
[----:B------:R-:W-:-:S04]  /*7ab0*/  LOP3.LUT R84, R197, UR17, R234, 0x96, !PT ;  /* 0x00000011c5547c12 */ /* 0x000fc8000f8e96ea */
[----:B------:R-:W-:Y:S01]  /*7ac0*/  LOP3.LUT R114, R199, UR15, R196, 0x96, !PT ;  /* 0x0000000fc7727c12 */ /* 0x000fe2000f8e96c4 */
[----:B------:R-:W-:Y:S01]  /*7ad0*/  IMAD.WIDE.U32 R160, R84, -0x326172a9, RZ ;  /* 0xcd9e8d5754a07825 */ /* 0x000fe200078e00ff */
[----:B------:R-:W-:-:S03]  /*7ae0*/  @!P6 HFMA2.BF16_V2 R118, -RZ.H0_H0, RZ.H0_H0, -R248.H0_H0 ;  /* 0x200000ffff76e231 */ /* 0x000fc600003409f8 */
[----:B------:R-:W-:Y:S01]  /*7af0*/  IMAD.WIDE.U32 R196, R114, -0x326172a9, RZ ;  /* 0xcd9e8d5772c47825 */ /* 0x000fe200078e00ff */
[----:B------:R1:W2:Y:S01]  /*7b00*/  MUFU.EX2 R221, R194 ;  /* 0x000000c200dd7308 */ /* 0x0002a20000000800 */
[----:B------:R-:W-:Y:S02]  /*7b10*/  LOP3.LUT R84, R161, UR16, R164, 0x96, !PT ;  /* 0x00000010a1547c12 */ /* 0x000fe4000f8e96a4 */
[----:B------:R-:W-:Y:S01]  /*7b20*/  @!P6 PRMT R248, R118, 0x5410, RZ ;  /* 0x0000541076f8e816 */ /* 0x000fe200000000ff */
[----:B------:R-:W-:Y:S01]  /*7b30*/  FADD.FTZ R72, R195, R72 ;  /* 0x00000048c3487221 */ /* 0x000fe20000010000 */
[----:B------:R-:W-:Y:S01]  /*7b40*/  LOP3.LUT R160, R197, UR14, R160, 0x96, !PT ;  /* 0x0000000ec5a07c12 */ /* 0x000fe2000f8e96a0 */
[----:B------:R-:W4:Y:S02]  /*7b50*/  LDL.LU R164, [R1+0xdc] ;  /* 0x0000dc0001a47983 */ /* 0x000f240000300800 */
[----:B------:R-:W2:Y:S01]  /*7b60*/  MUFU.EX2 R223, R223 ;  /* 0x000000df00df7308 */ /* 0x000ea20000000800 */
[----:B------:R-:W-:Y:S01]  /*7b70*/  SHF.R.U32.HI R118, RZ, 0x10, R126 ;  /* 0x00000010ff767819 */ /* 0x000fe2000001167e */
[----:B------:R-:W-:-:S06]  /*7b80*/  IMAD.WIDE.U32 R160, R160, -0x2daee0ad, RZ ;  /* 0xd2511f53a0a07825 */ /* 0x000fcc00078e00ff */
[----:B------:R-:W2:Y:S01]  /*7b90*/  MUFU.EX2 R193, R193 ;  /* 0x000000c100c17308 */ /* 0x000ea20000000800 */
[----:B-1----:R-:W-:Y:S01]  /*7ba0*/  IMAD.WIDE.U32 R194, R84, -0x2daee0ad, RZ ;  /* 0xd2511f5354c27825 */ /* 0x002fe200078e00ff */
[----:B------:R-:W-:-:S04]  /*7bb0*/  LOP3.LUT R118, R118, 0xff, RZ, 0xc0, !PT ;  /* 0x000000ff76767812 */ /* 0x000fc800078ec0ff */
[----:B------:R-:W-:Y:S02]  /*7bc0*/  LOP3.LUT R84, R195, UR13, R198, 0x96, !PT ;  /* 0x0000000dc3547c12 */ /* 0x000fe4000f8e96c6 */
[----:B------:R-:W-:Y:S02]  /*7bd0*/  LOP3.LUT R194, R161, UR11, R194, 0x96, !PT ;  /* 0x0000000ba1c27c12 */ /* 0x000fe4000f8e96c2 */
[----:B------:R-:W-:Y:S02]  /*7be0*/  ISETP.GE.U32.AND P6, PT, R251, R118, PT ;  /* 0x00000076fb00720c */ /* 0x000fe40003fc6070 */
[----:B------:R-:W-:Y:S01]  /*7bf0*/  SHF.R.U32.HI R118, RZ, 0x18, R126 ;  /* 0x00000018ff767819 */ /* 0x000fe2000001167e */
[----:B--2---:R-:W-:Y:S02]  /*7c00*/  FADD.FTZ R72, R221, R72 ;  /* 0x00000048dd487221 */ /* 0x004fe40000010000 */
[----:B------:R-:W-:Y:S01]  /*7c10*/  IMAD.WIDE.U32 R198, R84, -0x326172a9, RZ ;  /* 0xcd9e8d5754c67825 */ /* 0x000fe200078e00ff */
[----:B------:R-:W-:-:S03]  /*7c20*/  ISETP.GE.U32.AND P3, PT, R251, R118, PT ;  /* 0x00000076fb00720c */ /* 0x000fc60003f66070 */
[----:B------:R-:W-:-:S04]  /*7c30*/  IMAD.WIDE.U32 R194, R194, -0x326172a9, RZ ;  /* 0xcd9e8d57c2c27825 */ /* 0x000fc800078e00ff */
[----:B------:R-:W-:Y:S02]  /*7c40*/  FADD.FTZ R118, R223, R120 ;  /* 0x00000078df767221 */ /* 0x000fe40000010000 */
[----:B------:R-:W-:Y:S01]  /*7c50*/  FADD.FTZ R120, R193, R72 ;  /* 0x00000048c1787221 */ /* 0x000fe20000010000 */
[----:B------:R-:W-:Y:S02]  /*7c60*/  LOP3.LUT R72, R195, UR31, R198, 0x96, !PT ;  /* 0x0000001fc3487c12 */ /* 0x000fe4000f8e96c6 */
[----:B------:R-:W-:Y:S02]  /*7c70*/  F2FP.BF16.PACK_AB R221, R193, R221 ;  /* 0x000000ddc1dd723e */ /* 0x000fe400000010ff */
[----:B------:R-:W-:Y:S02]  /*7c80*/  SHF.R.U32.HI R122, RZ, 0x10, R72 ;  /* 0x00000010ff7a7819 */ /* 0x000fe40000011648 */
[----:B------:R-:W-:Y:S01]  /*7c90*/  PRMT R220, R221, 0x7632, R220 ;  /* 0x00007632dddc7816 */ /* 0x000fe200000000dc */
[----:B------:R-:W-:Y:S01]  /*7ca0*/  @!P1 HFMA2.BF16_V2 R113, -RZ.H0_H0, RZ.H0_H0, -R221.H0_H0 ;  /* 0x200000ffff719231 */ /* 0x000fe200003409dd */
[----:B------:R-:W-:-:S02]  /*7cb0*/  LOP3.LUT R122, R122, 0xff, RZ, 0xc0, !PT ;  /* 0x000000ff7a7a7812 */ /* 0x000fc400078ec0ff */
[----:B------:R-:W-:Y:S02]  /*7cc0*/  PRMT R84, R221, 0x5410, R220 ;  /* 0x00005410dd547816 */ /* 0x000fe400000000dc */
[----:B------:R-:W-:Y:S02]  /*7cd0*/  @!P1 PRMT R221, R113, 0x5410, RZ ;  /* 0x0000541071dd9816 */ /* 0x000fe400000000ff */
[----:B------:R-:W-:Y:S02]  /*7ce0*/  ISETP.GE.U32.AND P1, PT, R251, R122, PT ;  /* 0x0000007afb00720c */ /* 0x000fe40003f26070 */
[----:B---3--:R1:W-:Y:S02]  /*7cf0*/  MUFU.EX2 R122, R239 ;  /* 0x000000ef007a7308 */ /* 0x0083e40000000800 */
[----:B-1----:R-:W2:Y:S06]  /*7d00*/  LDL.LU R239, [R1+0xd8] ;  /* 0x0000d80001ef7983 */ /* 0x002eac0000300800 */
[----:B------:R-:W1:Y:S01]  /*7d10*/  MUFU.EX2 R222, R222 ;  /* 0x000000de00de7308 */ /* 0x000e620000000800 */
[----:B------:R-:W-:Y:S01]  /*7d20*/  @!P4 HFMA2.BF16_V2 R83, -RZ.H0_H0, RZ.H0_H0, -R220.H0_H0 ;  /* 0x200000ffff53c231 */ /* 0x000fe200003409dc */
[----:B------:R-:W-:Y:S01]  /*7d30*/  IMAD.MOV.U32 R165, RZ, RZ, R218 ;  /* 0x000000ffffa57224 */ /* 0x000fe200078e00da */
[----:B------:R-:W-:-:S03]  /*7d40*/  LOP3.LUT R130, R200, 0xff, RZ, 0xc0, !PT ;  /* 0x000000ffc8827812 */ /* 0x000fc600078ec0ff */
[----:B------:R-:W-:Y:S02]  /*7d50*/  @!P4 PRMT R220, R83, 0x5410, RZ ;  /* 0x0000541053dcc816 */ /* 0x000fe400000000ff */
[C---:B-1----:R-:W-:Y:S01]  /*7d60*/  F2FP.BF16.PACK_AB R223, R222.reuse, R223 ;  /* 0x000000dfdedf723e */ /* 0x042fe200000010ff */
[----:B------:R-:W-:-:S03]  /*7d70*/  FADD.FTZ R118, R222, R118 ;  /* 0x00000076de767221 */ /* 0x000fc60000010000 */
[----:B------:R-:W-:Y:S01]  /*7d80*/  PRMT R222, R223, 0x7632, R222 ;  /* 0x00007632dfde7816 */ /* 0x000fe200000000de */
[----:B------:R-:W-:-:S03]  /*7d90*/  @!P6 HFMA2.BF16_V2 R110, -RZ.H0_H0, RZ.H0_H0, -R223.H0_H0 ;  /* 0x200000ffff6ee231 */ /* 0x000fc600003409df */
[----:B------:R-:W-:Y:S02]  /*7da0*/  PRMT R83, R223, 0x5410, R222 ;  /* 0x00005410df537816 */ /* 0x000fe400000000de */
[----:B------:R-:W-:Y:S02]  /*7db0*/  @!P6 PRMT R223, R110, 0x5410, RZ ;  /* 0x000054106edfe816 */ /* 0x000fe400000000ff */
[C---:B------:R-:W-:Y:S01]  /*7dc0*/  LOP3.LUT R110, R194.reuse, 0xff, RZ, 0xc0, !PT ;  /* 0x000000ffc26e7812 */ /* 0x040fe200078ec0ff */
[----:B------:R-:W-:Y:S01]  /*7dd0*/  IMAD.MOV.U32 R162, RZ, RZ, R165 ;  /* 0x000000ffffa27224 */ /* 0x000fe200078e00a5 */
[C---:B------:R-:W-:Y:S01]  /*7de0*/  ISETP.GE.U32.AND P2, PT, R251.reuse, R130, PT ;  /* 0x00000082fb00720c */ /* 0x040fe20003f46070 */
[----:B------:R-:W3:Y:S01]  /*7df0*/  LDL.LU R165, [R1+0xcc] ;  /* 0x0000cc0001a57983 */ /* 0x000ee20000300800 */
[----:B------:R-:W-:Y:S02]  /*7e00*/  ISETP.GE.U32.AND P6, PT, R251, R110, PT ;  /* 0x0000006efb00720c */ /* 0x000fe40003fc6070 */
[----:B------:R-:W-:Y:S01]  /*7e10*/  LOP3.LUT R110, R194, 0xffff, RZ, 0xc0, !PT ;  /* 0x0000ffffc26e7812 */ /* 0x000fe200078ec0ff */
[----:B------:R-:W3:Y:S01]  /*7e20*/  LDL.LU R130, [R1+0xc8] ;  /* 0x0000c80001827983 */ /* 0x000ee20000300800 */
[----:B----4-:R-:W-:Y:S08]  /*7e30*/  MUFU.EX2 R124, R164 ;  /* 0x000000a4007c7308 */ /* 0x010ff00000000800 */
[----:B--2---:R1:W-:Y:S02]  /*7e40*/  MUFU.EX2 R195, R239 ;  /* 0x000000ef00c37308 */ /* 0x0043e40000000800 */
[----:B-1----:R-:W2:Y:S04]  /*7e50*/  LDL.LU R239, [R1+0xc4] ;  /* 0x0000c40001ef7983 */ /* 0x002ea80000300800 */
[----:B------:R-:W4:Y:S04]  /*7e60*/  LDL.LU R2, [R1+0xc0] ;  /* 0x0000c00001027983 */ /* 0x000f280000300800 */
[----:B------:R-:W4:Y:S04]  /*7e70*/  LDL.LU R3, [R1+0xbc] ;  /* 0x0000bc0001037983 */ /* 0x000f280000300800 */
[----:B------:R-:W4:Y:S01]  /*7e80*/  LDL.LU R164, [R1+0xb8] ;  /* 0x0000b80001a47983 */ /* 0x000f220000300800 */
[----:B------:R-:W-:Y:S01]  /*7e90*/  LOP3.LUT R73, R200, 0xffff, RZ, 0xc0, !PT ;  /* 0x0000ffffc8497812 */ /* 0x000fe200078ec0ff */
[----:B------:R-:W-:Y:S01]  /*7ea0*/  MUFU.EX2 R192, R192 ;  /* 0x000000c000c07308 */ /* 0x000fe20000000800 */
[----:B------:R-:W-:-:S02]  /*7eb0*/  SHF.R.U32.HI R76, RZ, 0x10, R200 ;  /* 0x00000010ff4c7819 */ /* 0x000fc400000116c8 */
[----:B------:R-:W-:-:S05]  /*7ec0*/  SHF.R.U32.HI R73, RZ, 0x8, R73 ;  /* 0x00000008ff497819 */ /* 0x000fca0000011649 */
[----:B------:R-:W1:Y:S01]  /*7ed0*/  MUFU.EX2 R191, R191 ;  /* 0x000000bf00bf7308 */ /* 0x000e620000000800 */
[----:B------:R-:W-:Y:S01]  /*7ee0*/  @!P3 HFMA2.BF16_V2 R88, -RZ.H0_H0, RZ.H0_H0, -R222.H0_H0 ;  /* 0x200000ffff58b231 */ /* 0x000fe200003409de */
[----:B------:R-:W-:-:S06]  /*7ef0*/  LOP3.LUT R73, R73, 0xffff, RZ, 0xc0, !PT ;  /* 0x0000ffff49497812 */ /* 0x000fcc00078ec0ff */
[----:B------:R-:W1:Y:S01]  /*7f00*/  MUFU.EX2 R207, R207 ;  /* 0x000000cf00cf7308 */ /* 0x000e620000000800 */
[----:B------:R-:W-:Y:S02]  /*7f10*/  LOP3.LUT R76, R76, 0xff, RZ, 0xc0, !PT ;  /* 0x000000ff4c4c7812 */ /* 0x000fe400078ec0ff */
[----:B------:R-:W-:-:S05]  /*7f20*/  @!P3 PRMT R222, R88, 0x5410, RZ ;  /* 0x0000541058deb816 */ /* 0x000fca00000000ff */
[----:B------:R-:W3:Y:S01]  /*7f30*/  MUFU.EX2 R206, R206 ;  /* 0x000000ce00ce7308 */ /* 0x000ee20000000800 */
[C---:B------:R-:W-:Y:S02]  /*7f40*/  ISETP.GE.U32.AND P3, PT, R251.reuse, R73, PT ;  /* 0x00000049fb00720c */ /* 0x040fe40003f66070 */
[----:B------:R-:W-:-:S05]  /*7f50*/  ISETP.GE.U32.AND P4, PT, R251, R76, PT ;  /* 0x0000004cfb00720c */ /* 0x000fca0003f86070 */
[----:B------:R-:W3:Y:S01]  /*7f60*/  MUFU.EX2 R190, R190 ;  /* 0x000000be00be7308 */ /* 0x000ee20000000800 */
[----:B-1----:R-:W-:Y:S01]  /*7f70*/  F2FP.BF16.PACK_AB R205, R191, R192 ;  /* 0x000000c0bfcd723e */ /* 0x002fe200000010ff */
[----:B------:R-:W-:-:S06]  /*7f80*/  FADD.FTZ R76, R192, R120 ;  /* 0x00000078c04c7221 */ /* 0x000fcc0000010000 */
[----:B------:R-:W1:Y:S01]  /*7f90*/  MUFU.EX2 R189, R189 ;  /* 0x000000bd00bd7308 */ /* 0x000e620000000800 */
[----:B------:R-:W-:Y:S01]  /*7fa0*/  PRMT R204, R205, 0x7632, R204 ;  /* 0x00007632cdcc7816 */ /* 0x000fe200000000cc */
[----:B------:R-:W-:Y:S01]  /*7fb0*/  FADD.FTZ R118, R207, R118 ;  /* 0x00000076cf767221 */ /* 0x000fe20000010000 */
[----:B------:R-:W-:Y:S01]  /*7fc0*/  SHF.R.U32.HI R128, RZ, 0x18, R200 ;  /* 0x00000018ff807819 */ /* 0x000fe200000116c8 */
[----:B------:R-:W-:Y:S01]  /*7fd0*/  FADD.FTZ R76, R191, R76 ;  /* 0x0000004cbf4c7221 */ /* 0x000fe20000010000 */
[----:B---3--:R-:W-:Y:S01]  /*7fe0*/  F2FP.BF16.PACK_AB R207, R206, R207 ;  /* 0x000000cfcecf723e */ /* 0x008fe200000010ff */
[----:B------:R-:W-:Y:S01]  /*7ff0*/  @!P2 HFMA2.BF16_V2 R109, -RZ.H0_H0, RZ.H0_H0, -R205.H0_H0 ;  /* 0x200000ffff6da231 */ /* 0x000fe200003409cd */
[----:B------:R-:W-:Y:S01]  /*8000*/  ISETP.GE.U32.AND P5, PT, R251, R128, PT ;  /* 0x00000080fb00720c */ /* 0x000fe20003fa6070 */
[----:B------:R-:W-:Y:S01]  /*8010*/  @!P3 HFMA2.BF16_V2 R87, -RZ.H0_H0, RZ.H0_H0, -R204.H0_H0 ;  /* 0x200000ffff57b231 */ /* 0x000fe200003409cc */
[----:B------:R-:W-:Y:S01]  /*8020*/  FADD.FTZ R76, R190, R76 ;  /* 0x0000004cbe4c7221 */ /* 0x000fe20000010000 */
[----:B------:R-:W-:Y:S01]  /*8030*/  @!P4 HFMA2.BF16_V2 R100, -RZ.H0_H0, RZ.H0_H0, -R207.H0_H0 ;  /* 0x200000ffff64c231 */ /* 0x000fe200003409cf */
[----:B------:R-:W-:Y:S01]  /*8040*/  FADD.FTZ R118, R206, R118 ;  /* 0x00000076ce767221 */ /* 0x000fe20000010000 */
[----:B------:R-:W-:-:S02]  /*8050*/  PRMT R206, R207, 0x7632, R206 ;  /* 0x00007632cfce7816 */ /* 0x000fc400000000ce */
[----:B------:R-:W-:Y:S02]  /*8060*/  PRMT R88, R205, 0x5410, R204 ;  /* 0x00005410cd587816 */ /* 0x000fe400000000cc */
[----:B------:R-:W-:Y:S01]  /*8070*/  @!P2 PRMT R205, R109, 0x5410, RZ ;  /* 0x000054106dcda816 */ /* 0x000fe200000000ff */
[----:B-1----:R-:W-:Y:S01]  /*8080*/  FADD.FTZ R109, R189, R76 ;  /* 0x0000004cbd6d7221 */ /* 0x002fe20000010000 */
[----:B------:R-:W-:Y:S02]  /*8090*/  @!P3 PRMT R204, R87, 0x5410, RZ ;  /* 0x0000541057ccb816 */ /* 0x000fe400000000ff */
[----:B------:R-:W-:Y:S02]  /*80a0*/  LOP3.LUT R76, R72, 0xff, RZ, 0xc0, !PT ;  /* 0x000000ff484c7812 */ /* 0x000fe400078ec0ff */
[----:B------:R-:W-:Y:S02]  /*80b0*/  PRMT R87, R207, 0x5410, R206 ;  /* 0x00005410cf577816 */ /* 0x000fe400000000ce */
[----:B------:R-:W-:-:S02]  /*80c0*/  @!P4 PRMT R207, R100, 0x5410, RZ ;  /* 0x0000541064cfc816 */ /* 0x000fc400000000ff */
[----:B------:R-:W-:Y:S02]  /*80d0*/  LOP3.LUT R100, R72, 0xffff, RZ, 0xc0, !PT ;  /* 0x0000ffff48647812 */ /* 0x000fe400078ec0ff */
[----:B------:R-:W-:Y:S02]  /*80e0*/  ISETP.GE.U32.AND P3, PT, R251, R76, PT ;  /* 0x0000004cfb00720c */ /* 0x000fe40003f66070 */
[----:B------:R-:W-:Y:S01]  /*80f0*/  SHF.R.U32.HI R100, RZ, 0x8, R100 ;  /* 0x00000008ff647819 */ /* 0x000fe20000011664 */
[----:B------:R-:W-:Y:S01]  /*8100*/  @!P5 HFMA2.BF16_V2 R45, -RZ.H0_H0, RZ.H0_H0, -R206.H0_H0 ;  /* 0x200000ffff2dd231 */ /* 0x000fe200003409ce */
[----:B------:R-:W-:Y:S02]  /*8110*/  MUFU.EX2 R188, R188 ;  /* 0x000000bc00bc7308 */ /* 0x000fe40000000800 */
[----:B------:R-:W-:Y:S02]  /*8120*/  LOP3.LUT R100, R100, 0xffff, RZ, 0xc0, !PT ;  /* 0x0000ffff64647812 */ /* 0x000fe400078ec0ff */
[----:B------:R-:W-:-:S02]  /*8130*/  F2FP.BF16.PACK_AB R201, R189, R190 ;  /* 0x000000bebdc9723e */ /* 0x000fc400000010ff */
[----:B------:R-:W-:Y:S02]  /*8140*/  SHF.R.U32.HI R76, RZ, 0x18, R72 ;  /* 0x00000018ff4c7819 */ /* 0x000fe40000011648 */
[----:B------:R-:W1:Y:S01]  /*8150*/  MUFU.EX2 R187, R187 ;  /* 0x000000bb00bb7308 */ /* 0x000e620000000800 */
[----:B------:R-:W-:Y:S02]  /*8160*/  @!P5 PRMT R206, R45, 0x5410, RZ ;  /* 0x000054102dced816 */ /* 0x000fe400000000ff */
[C---:B------:R-:W-:Y:S01]  /*8170*/  ISETP.GE.U32.AND P5, PT, R251.reuse, R100, PT ;  /* 0x00000064fb00720c */ /* 0x040fe20003fa6070 */
[----:B------:R-:W-:Y:S01]  /*8180*/  @!P3 HFMA2.BF16_V2 R105, -RZ.H0_H0, RZ.H0_H0, -R201.H0_H0 ;  /* 0x200000ffff69b231 */ /* 0x000fe200003409c9 */
[----:B------:R-:W-:Y:S02]  /*8190*/  ISETP.GE.U32.AND P4, PT, R251, R76, PT ;  /* 0x0000004cfb00720c */ /* 0x000fe40003f86070 */
[----:B------:R-:W-:Y:S02]  /*81a0*/  PRMT R200, R201, 0x7632, R200 ;  /* 0x00007632c9c87816 */ /* 0x000fe400000000c8 */
[----:B------:R-:W-:-:S02]  /*81b0*/  LOP3.LUT R114, R199, UR12, R196, 0x96, !PT ;  /* 0x0000000cc7727c12 */ /* 0x000fc4000f8e96c4 */
[----:B------:R3:W1:Y:S01]  /*81c0*/  MUFU.EX2 R199, R203 ;  /* 0x000000cb00c77308 */ /* 0x0006620000000800 */
[----:B------:R-:W-:Y:S02]  /*81d0*/  PRMT R45, R201, 0x5410, R200 ;  /* 0x00005410c92d7816 */ /* 0x000fe400000000c8 */
[----:B------:R-:W-:-:S05]  /*81e0*/  @!P3 PRMT R201, R105, 0x5410, RZ ;  /* 0x0000541069c9b816 */ /* 0x000fca00000000ff */
[----:B------:R1:W1:Y:S01]  /*81f0*/  MUFU.EX2 R105, R202 ;  /* 0x000000ca00697308 */ /* 0x0002620000000800 */
[----:B------:R-:W-:Y:S01]  /*8200*/  @!P5 HFMA2.BF16_V2 R44, -RZ.H0_H0, RZ.H0_H0, -R200.H0_H0 ;  /* 0x200000ffff2cd231 */ /* 0x000fe200003409c8 */
[----:B---3--:R-:W-:Y:S02]  /*8210*/  F2FP.BF16.PACK_AB R203, R124, R122 ;  /* 0x0000007a7ccb723e */ /* 0x008fe400000010ff */
[----:B-1----:R-:W-:Y:S02]  /*8220*/  F2FP.BF16.PACK_AB R197, R187, R188 ;  /* 0x000000bcbbc5723e */ /* 0x002fe400000010ff */
[----:B------:R-:W-:Y:S01]  /*8230*/  PRMT R202, R203, 0x7632, R202 ;  /* 0x00007632cbca7816 */ /* 0x000fe200000000ca */
[----:B------:R-:W-:Y:S01]  /*8240*/  @!P1 HFMA2.BF16_V2 R68, -RZ.H0_H0, RZ.H0_H0, -R203.H0_H0 ;  /* 0x200000ffff449231 */ /* 0x000fe200003409cb */
[----:B------:R-:W-:-:S03]  /*8250*/  @!P5 PRMT R200, R44, 0x5410, RZ ;  /* 0x000054102cc8d816 */ /* 0x000fc600000000ff */
[----:B------:R-:W-:Y:S01]  /*8260*/  @!P4 HFMA2.BF16_V2 R98, -RZ.H0_H0, RZ.H0_H0, -R202.H0_H0 ;  /* 0x200000ffff62c231 */ /* 0x000fe200003409ca */
[----:B------:R-:W-:Y:S01]  /*8270*/  PRMT R196, R197, 0x7632, R196 ;  /* 0x00007632c5c47816 */ /* 0x000fe200000000c4 */
[----:B------:R-:W-:Y:S01]  /*8280*/  @!P6 HFMA2.BF16_V2 R102, -RZ.H0_H0, RZ.H0_H0, -R197.H0_H0 ;  /* 0x200000ffff66e231 */ /* 0x000fe200003409c5 */
[----:B------:R-:W-:Y:S02]  /*8290*/  PRMT R44, R203, 0x5410, R202 ;  /* 0x00005410cb2c7816 */ /* 0x000fe400000000ca */
[----:B------:R-:W-:Y:S02]  /*82a0*/  @!P4 PRMT R202, R98, 0x5410, RZ ;  /* 0x0000541062cac816 */ /* 0x000fe400000000ff */
[----:B------:R-:W-:Y:S01]  /*82b0*/  @!P1 PRMT R203, R68, 0x5410, RZ ;  /* 0x0000541044cb9816 */ /* 0x000fe200000000ff */
[----:B------:R1:W-:Y:S01]  /*82c0*/  MUFU.EX2 R98, R165 ;  /* 0x000000a500627308 */ /* 0x0003e20000000800 */
[----:B------:R-:W-:Y:S02]  /*82d0*/  PRMT R68, R197, 0x5410, R196 ;  /* 0x00005410c5447816 */ /* 0x000fe400000000c4 */
[----:B------:R-:W-:Y:S01]  /*82e0*/  @!P6 PRMT R197, R102, 0x5410, RZ ;  /* 0x0000541066c5e816 */ /* 0x000fe200000000ff */
[----:B-1----:R-:W3:Y:S01]  /*82f0*/  LDL.LU R165, [R1+0x58] ;  /* 0x0000580001a57983 */ /* 0x002ee20000300800 */
[----:B------:R-:W-:Y:S01]  /*8300*/  SHF.R.U32.HI R110, RZ, 0x8, R110 ;  /* 0x00000008ff6e7819 */ /* 0x000fe2000001166e */
[----:B------:R-:W-:-:S03]  /*8310*/  IMAD.WIDE.U32 R190, R114, -0x2daee0ad, RZ ;  /* 0xd2511f5372be7825 */ /* 0x000fc600078e00ff */
[----:B------:R-:W-:Y:S01]  /*8320*/  LOP3.LUT R110, R110, 0xffff, RZ, 0xc0, !PT ;  /* 0x0000ffff6e6e7812 */ /* 0x000fe200078ec0ff */
[----:B------:R-:W-:Y:S01]  /*8330*/  FADD.FTZ R109, R188, R109 ;  /* 0x0000006dbc6d7221 */ /* 0x000fe20000010000 */
[----:B------:R-:W-:Y:S02]  /*8340*/  LOP3.LUT R73, R191, UR32, R160, 0x96, !PT ;  /* 0x00000020bf497c12 */ /* 0x000fe4000f8e96a0 */
[----:B------:R-:W-:Y:S01]  /*8350*/  ISETP.GE.U32.AND P5, PT, R251, R110, PT ;  /* 0x0000006efb00720c */ /* 0x000fe20003fa6070 */
[----:B------:R-:W-:Y:S01]  /*8360*/  FADD.FTZ R110, R187, R109 ;  /* 0x0000006dbb6e7221 */ /* 0x000fe20000010000 */
[----:B------:R-:W-:Y:S02]  /*8370*/  SHF.R.U32.HI R109, RZ, 0x10, R73 ;  /* 0x00000010ff6d7819 */ /* 0x000fe40000011649 */
[----:B------:R-:W-:Y:S02]  /*8380*/  SHF.R.U32.HI R113, RZ, 0x10, R194 ;  /* 0x00000010ff717819 */ /* 0x000fe400000116c2 */
[----:B------:R-:W-:-:S02]  /*8390*/  LOP3.LUT R109, R109, 0xff, RZ, 0xc0, !PT ;  /* 0x000000ff6d6d7812 */ /* 0x000fc400078ec0ff */
[----:B------:R-:W-:Y:S02]  /*83a0*/  SHF.R.U32.HI R114, RZ, 0x18, R190 ;  /* 0x00000018ff727819 */ /* 0x000fe400000116be */
[----:B------:R-:W-:Y:S02]  /*83b0*/  LOP3.LUT R113, R113, 0xff, RZ, 0xc0, !PT ;  /* 0x000000ff71717812 */ /* 0x000fe400078ec0ff */
[C---:B------:R-:W-:Y:S02]  /*83c0*/  ISETP.GE.U32.AND P6, PT, R251.reuse, R109, PT ;  /* 0x0000006dfb00720c */ /* 0x040fe40003fc6070 */
[C---:B------:R-:W-:Y:S02]  /*83d0*/  ISETP.GE.U32.AND P1, PT, R251.reuse, R114, PT ;  /* 0x00000072fb00720c */ /* 0x040fe40003f26070 */
[----:B------:R-:W-:Y:S01]  /*83e0*/  ISETP.GE.U32.AND P3, PT, R251, R113, PT ;  /* 0x00000071fb00720c */ /* 0x000fe20003f66070 */
[----:B--2---:R1:W-:Y:S02]  /*83f0*/  MUFU.EX2 R102, R239 ;  /* 0x000000ef00667308 */ /* 0x0043e40000000800 */
[----:B-1----:R-:W2:Y:S06]  /*8400*/  LDL.LU R239, [R1+0xa8] ;  /* 0x0000a80001ef7983 */ /* 0x002eac0000300800 */
[----:B----4-:R1:W-:Y:S08]  /*8410*/  MUFU.EX2 R109, R2 ;  /* 0x00000002006d7308 */ /* 0x0103f00000000800 */
[----:B------:R4:W-:Y:S01]  /*8420*/  MUFU.EX2 R114, R3 ;  /* 0x0000000300727308 */ /* 0x0009e20000000800 */
[----:B-1----:R-:W2:Y:S07]  /*8430*/  LDL.LU R2, [R1+0x54] ;  /* 0x0000540001027983 */ /* 0x002eae0000300800 */
[----:B------:R1:W-:Y:S01]  /*8440*/  MUFU.EX2 R113, R164 ;  /* 0x000000a400717308 */ /* 0x0003e20000000800 */
[----:B----4-:R-:W4:Y:S04]  /*8450*/  LDL.LU R3, [R1+0xa4] ;  /* 0x0000a40001037983 */ /* 0x010f280000300800 */
[----:B-1----:R-:W4:Y:S01]  /*8460*/  LDL.LU R164, [R1+0xa0] ;  /* 0x0000a00001a47983 */ /* 0x002f220000300800 */
[----:B------:R-:W-:Y:S01]  /*8470*/  FADD.FTZ R118, R122, R118 ;  /* 0x000000767a767221 */ /* 0x000fe20000010000 */
[----:B------:R-:W-:-:S03]  /*8480*/  SHF.R.U32.HI R194, RZ, 0x18, R194 ;  /* 0x00000018ffc27819 */ /* 0x000fc600000116c2 */
[----:B------:R-:W-:Y:S01]  /*8490*/  FADD.FTZ R118, R124, R118 ;  /* 0x000000767c767221 */ /* 0x000fe20000010000 */
[----:B------:R-:W-:-:S03]  /*84a0*/  ISETP.GE.U32.AND P2, PT, R251, R194, PT ;  /* 0x000000c2fb00720c */ /* 0x000fc60003f46070 */
[----:B------:R-:W-:Y:S01]  /*84b0*/  FADD.FTZ R118, R199, R118 ;  /* 0x00000076c7767221 */ /* 0x000fe20000010000 */
[----:B------:R-:W-:Y:S01]  /*84c0*/  F2FP.BF16.PACK_AB R199, R105, R199 ;  /* 0x000000c769c7723e */ /* 0x000fe200000010ff */
[----:B------:R-:W-:-:S03]  /*84d0*/  @!P5 HFMA2.BF16_V2 R49, -RZ.H0_H0, RZ.H0_H0, -R196.H0_H0 ;  /* 0x200000ffff31d231 */ /* 0x000fc600003409c4 */
[----:B------:R-:W-:Y:S02]  /*84e0*/  PRMT R198, R199, 0x7632, R198 ;  /* 0x00007632c7c67816 */ /* 0x000fe400000000c6 */
[----:B------:R-:W-:-:S03]  /*84f0*/  @!P5 PRMT R196, R49, 0x5410, RZ ;  /* 0x0000541031c4d816 */ /* 0x000fc600000000ff */
[----:B------:R-:W-:Y:S01]  /*8500*/  @!P2 HFMA2.BF16_V2 R99, -RZ.H0_H0, RZ.H0_H0, -R198.H0_H0 ;  /* 0x200000ffff63a231 */ /* 0x000fe200003409c6 */
[----:B------:R-:W-:Y:S01]  /*8510*/  PRMT R49, R199, 0x5410, R198 ;  /* 0x00005410c7317816 */ /* 0x000fe200000000c6 */
[----:B------:R-:W1:Y:S03]  /*8520*/  MUFU.EX2 R184, R184 ;  /* 0x000000b800b87308 */ /* 0x000e660000000800 */
[----:B------:R-:W-:Y:S02]  /*8530*/  @!P2 PRMT R198, R99, 0x5410, RZ ;  /* 0x0000541063c6a816 */ /* 0x000fe400000000ff */
[----:B------:R-:W-:-:S03]  /*8540*/  LOP3.LUT R99, R73, 0xff, RZ, 0xc0, !PT ;  /* 0x000000ff49637812 */ /* 0x000fc600078ec0ff */
[----:B------:R-:W1:Y:S01]  /*8550*/  MUFU.EX2 R182, R182 ;  /* 0x000000b600b67308 */ /* 0x000e620000000800 */
[----:B------:R-:W-:Y:S02]  /*8560*/  ISETP.GE.U32.AND P2, PT, R251, R99, PT ;  /* 0x00000063fb00720c */ /* 0x000fe40003f46070 */
[----:B------:R-:W-:-:S04]  /*8570*/  SHF.R.U32.HI R99, RZ, 0x18, R73 ;  /* 0x00000018ff637819 */ /* 0x000fc80000011649 */
[----:B------:R-:W-:Y:S02]  /*8580*/  ISETP.GE.U32.AND P5, PT, R251, R99, PT ;  /* 0x00000063fb00720c */ /* 0x000fe40003fa6070 */
[----:B------:R-:W-:Y:S01]  /*8590*/  LOP3.LUT R99, R73, 0xffff, RZ, 0xc0, !PT ;  /* 0x0000ffff49637812 */ /* 0x000fe200078ec0ff */
[----:B------:R-:W-:Y:S01]  /*85a0*/  @!P3 HFMA2.BF16_V2 R101, -RZ.H0_H0, RZ.H0_H0, -R199.H0_H0 ;  /* 0x200000ffff65b231 */ /* 0x000fe200003409c7 */
[----:B-1----:R-:W-:Y:S02]  /*85b0*/  FADD.FTZ R110, R184, R110 ;  /* 0x0000006eb86e7221 */ /* 0x002fe40000010000 */
[----:B------:R-:W-:Y:S02]  /*85c0*/  SHF.R.U32.HI R99, RZ, 0x8, R99 ;  /* 0x00000008ff637819 */ /* 0x000fe40000011663 */
[----:B------:R-:W-:Y:S02]  /*85d0*/  @!P3 PRMT R199, R101, 0x5410, RZ ;  /* 0x0000541065c7b816 */ /* 0x000fe400000000ff */
[----:B------:R-:W-:-:S02]  /*85e0*/  LOP3.LUT R101, R99, 0xffff, RZ, 0xc0, !PT ;  /* 0x0000ffff63657812 */ /* 0x000fc400078ec0ff */
[----:B------:R1:W-:Y:S02]  /*85f0*/  MUFU.EX2 R99, R162 ;  /* 0x000000a200637308 */ /* 0x0003e40000000800 */
[----:B-1----:R-:W4:Y:S01]  /*8600*/  LDL.LU R162, [R1+0x9c] ;  /* 0x00009c0001a27983 */ /* 0x002f220000300800 */
[----:B------:R-:W-:Y:S01]  /*8610*/  F2FP.BF16.PACK_AB R193, R182, R184 ;  /* 0x000000b8b6c1723e */ /* 0x000fe200000010ff */
[----:B------:R-:W-:-:S03]  /*8620*/  FADD.FTZ R118, R105, R118 ;  /* 0x0000007669767221 */ /* 0x000fc60000010000 */
[----:B------:R-:W-:Y:S01]  /*8630*/  PRMT R192, R193, 0x7632, R192 ;  /* 0x00007632c1c07816 */ /* 0x000fe200000000c0 */
[----:B------:R-:W-:Y:S01]  /*8640*/  @!P2 HFMA2.BF16_V2 R97, -RZ.H0_H0, RZ.H0_H0, -R193.H0_H0 ;  /* 0x200000ffff61a231 */ /* 0x000fe200003409c1 */
[----:B------:R-:W-:Y:S01]  /*8650*/  ISETP.GE.U32.AND P3, PT, R251, R101, PT ;  /* 0x00000065fb00720c */ /* 0x000fe20003f66070 */
[----:B---3--:R1:W-:Y:S02]  /*8660*/  MUFU.EX2 R73, R165 ;  /* 0x000000a500497308 */ /* 0x0083e40000000800 */
[----:B-1----:R-:W-:Y:S02]  /*8670*/  IMAD.MOV.U32 R165, RZ, RZ, R217 ;  /* 0x000000ffffa57224 */ /* 0x002fe400078e00d9 */
[----:B------:R-:W-:Y:S01]  /*8680*/  FADD.FTZ R217, R182, R110 ;  /* 0x0000006eb6d97221 */ /* 0x000fe20000010000 */
[----:B------:R-:W-:Y:S01]  /*8690*/  PRMT R160, R193, 0x5410, R192 ;  /* 0x00005410c1a07816 */ /* 0x000fe200000000c0 */
[----:B------:R-:W-:Y:S01]  /*86a0*/  FADD.FTZ R122, R195, R118 ;  /* 0x00000076c37a7221 */ /* 0x000fe20000010000 */
[----:B------:R-:W-:Y:S01]  /*86b0*/  @!P2 PRMT R193, R97, 0x5410, RZ ;  /* 0x0000541061c1a816 */ /* 0x000fe200000000ff */
[----:B--2---:R1:W-:Y:S02]  /*86c0*/  MUFU.EX2 R110, R239 ;  /* 0x000000ef006e7308 */ /* 0x0043e40000000800 */
[----:B-1----:R-:W2:Y:S06]  /*86d0*/  LDL.LU R239, [R1+0x98] ;  /* 0x0000980001ef7983 */ /* 0x002eac0000300800 */
[----:B------:R1:W-:Y:S08]  /*86e0*/  MUFU.EX2 R101, R2 ;  /* 0x0000000200657308 */ /* 0x0003f00000000800 */
[----:B----4-:R3:W-:Y:S01]  /*86f0*/  MUFU.EX2 R97, R3 ;  /* 0x0000000300617308 */ /* 0x0107e20000000800 */
[----:B-1----:R-:W4:Y:S07]  /*8700*/  LDL.LU R2, [R1+0x94] ;  /* 0x0000940001027983 */ /* 0x002f2e0000300800 */
[----:B------:R1:W-:Y:S01]  /*8710*/  MUFU.EX2 R118, R164 ;  /* 0x000000a400767308 */ /* 0x0003e20000000800 */
[----:B---3--:R-:W3:Y:S04]  /*8720*/  LDL.LU R3, [R1+0x90] ;  /* 0x0000900001037983 */ /* 0x008ee80000300800 */
[----:B-1----:R-:W3:Y:S03]  /*8730*/  LDL.LU R164, [R1+0x84] ;  /* 0x0000840001a47983 */ /* 0x002ee60000300800 */
[----:B------:R-:W1:Y:S01]  /*8740*/  MUFU.EX2 R225, R225 ;  /* 0x000000e100e17308 */ /* 0x000e620000000800 */
[----:B------:R-:W-:Y:S01]  /*8750*/  @!P3 HFMA2.BF16_V2 R96, -RZ.H0_H0, RZ.H0_H0, -R192.H0_H0 ;  /* 0x200000ffff60b231 */ /* 0x000fe200003409c0 */
[----:B------:R-:W-:-:S04]  /*8760*/  SHF.R.U32.HI R76, RZ, 0x10, R190 ;  /* 0x00000010ff4c7819 */ /* 0x000fc800000116be */
[----:B------:R-:W-:Y:S02]  /*8770*/  @!P3 PRMT R192, R96, 0x5410, RZ ;  /* 0x0000541060c0b816 */ /* 0x000fe400000000ff */
[----:B------:R-:W-:Y:S01]  /*8780*/  LOP3.LUT R76, R76, 0xff, RZ, 0xc0, !PT ;  /* 0x000000ff4c4c7812 */ /* 0x000fe200078ec0ff */
[----:B------:R-:W-:Y:S01]  /*8790*/  MUFU.EX2 R218, R178 ;  /* 0x000000b200da7308 */ /* 0x000fe20000000800 */
[----:B------:R-:W-:Y:S02]  /*87a0*/  LOP3.LUT R72, R190, 0xffff, RZ, 0xc0, !PT ;  /* 0x0000ffffbe487812 */ /* 0x000fe400078ec0ff */
[----:B------:R-:W-:-:S05]  /*87b0*/  ISETP.GE.U32.AND P2, PT, R251, R76, PT ;  /* 0x0000004cfb00720c */ /* 0x000fca0003f46070 */
[----:B------:R-:W1:Y:S02]  /*87c0*/  MUFU.EX2 R100, R163 ;  /* 0x000000a300647308 */ /* 0x000e640000000800 */
[----:B-1----:R-:W-:Y:S02]  /*87d0*/  F2FP.BF16.PACK_AB R191, R98, R225 ;  /* 0x000000e162bf723e */ /* 0x002fe400000010ff */
[----:B------:R-:W-:-:S04]  /*87e0*/  SHF.R.U32.HI R72, RZ, 0x8, R72 ;  /* 0x00000008ff487819 */ /* 0x000fc80000011648 */
[----:B------:R-:W1:Y:S01]  /*87f0*/  MUFU.EX2 R170, R170 ;  /* 0x000000aa00aa7308 */ /* 0x000e620000000800 */
[----:B------:R-:W-:Y:S02]  /*8800*/  LOP3.LUT R120, R190, 0xff, RZ, 0xc0, !PT ;  /* 0x000000ffbe787812 */ /* 0x000fe400078ec0ff */
[----:B------:R-:W-:-:S05]  /*8810*/  PRMT R190, R191, 0x7632, R190 ;  /* 0x00007632bfbe7816 */ /* 0x000fca00000000be */
[----:B------:R-:W1:Y:S01]  /*8820*/  MUFU.EX2 R105, R130 ;  /* 0x0000008200697308 */ /* 0x000e620000000800 */
[----:B------:R-:W-:Y:S01]  /*8830*/  LOP3.LUT R72, R72, 0xffff, RZ, 0xc0, !PT ;  /* 0x0000ffff48487812 */ /* 0x000fe200078ec0ff */
[----:B------:R-:W-:-:S03]  /*8840*/  @!P1 HFMA2.BF16_V2 R57, -RZ.H0_H0, RZ.H0_H0, -R190.H0_H0 ;  /* 0x200000ffff399231 */ /* 0x000fc600003409be */
[----:B------:R-:W-:Y:S01]  /*8850*/  ISETP.GE.U32.AND P3, PT, R251, R72, PT ;  /* 0x00000048fb00720c */ /* 0x000fe20003f66070 */
[----:B------:R-:W-:Y:S01]  /*8860*/  @!P2 HFMA2.BF16_V2 R60, -RZ.H0_H0, RZ.H0_H0, -R191.H0_H0 ;  /* 0x200000ffff3ca231 */ /* 0x000fe200003409bf */
[----:B------:R-:W-:Y:S02]  /*8870*/  F2FP.BF16.PACK_AB R189, R100, R218 ;  /* 0x000000da64bd723e */ /* 0x000fe400000010ff */
[----:B------:R-:W-:Y:S02]  /*8880*/  PRMT R163, R191, 0x5410, R190 ;  /* 0x00005410bfa37816 */ /* 0x000fe400000000be */
[----:B-1----:R-:W-:Y:S02]  /*8890*/  F2FP.BF16.PACK_AB R195, R170, R195 ;  /* 0x000000c3aac3723e */ /* 0x002fe400000010ff */
[----:B------:R-:W-:Y:S01]  /*88a0*/  @!P1 PRMT R190, R57, 0x5410, RZ ;  /* 0x0000541039be9816 */ /* 0x000fe200000000ff */
[----:B------:R-:W-:Y:S01]  /*88b0*/  FADD.FTZ R57, R105, R102 ;  /* 0x0000006669397221 */ /* 0x000fe20000010000 */
[----:B------:R-:W-:Y:S01]  /*88c0*/  PRMT R188, R189, 0x7632, R188 ;  /* 0x00007632bdbc7816 */ /* 0x000fe200000000bc */
[----:B------:R-:W-:Y:S01]  /*88d0*/  @!P6 HFMA2.BF16_V2 R67, -RZ.H0_H0, RZ.H0_H0, -R195.H0_H0 ;  /* 0x200000ffff43e231 */ /* 0x000fe200003409c3 */
[----:B------:R-:W-:Y:S01]  /*88e0*/  @!P2 PRMT R191, R60, 0x5410, RZ ;  /* 0x000054103cbfa816 */ /* 0x000fe200000000ff */
[----:B------:R-:W-:Y:S01]  /*88f0*/  FADD.FTZ R60, R109, R57 ;  /* 0x000000396d3c7221 */ /* 0x000fe20000010000 */
[----:B------:R-:W-:Y:S01]  /*8900*/  PRMT R194, R195, 0x7632, R194 ;  /* 0x00007632c3c27816 */ /* 0x000fe200000000c2 */
[----:B------:R-:W-:-:S02]  /*8910*/  @!P3 HFMA2.BF16_V2 R61, -RZ.H0_H0, RZ.H0_H0, -R188.H0_H0 ;  /* 0x200000ffff3db231 */ /* 0x000fc400003409bc */
[----:B------:R-:W-:Y:S01]  /*8920*/  FADD.FTZ R60, R114, R60 ;  /* 0x0000003c723c7221 */ /* 0x000fe20000010000 */
[----:B------:R-:W-:Y:S02]  /*8930*/  PRMT R161, R195, 0x5410, R194 ;  /* 0x00005410c3a17816 */ /* 0x000fe400000000c2 */
[----:B------:R-:W-:Y:S02]  /*8940*/  @!P6 PRMT R195, R67, 0x5410, RZ ;  /* 0x0000541043c3e816 */ /* 0x000fe400000000ff */
[----:B------:R1:W1:Y:S02]  /*8950*/  MUFU.EX2 R67, R162 ;  /* 0x000000a200437308 */ /* 0x0002640000000800 */
[----:B-1----:R-:W-:Y:S02]  /*8960*/  PRMT R162, R189, 0x5410, R188 ;  /* 0x00005410bda27816 */ /* 0x002fe400000000bc */
[----:B------:R-:W-:Y:S01]  /*8970*/  @!P3 PRMT R188, R61, 0x5410, RZ ;  /* 0x000054103dbcb816 */ /* 0x000fe200000000ff */
[----:B------:R-:W-:-:S03]  /*8980*/  FADD.FTZ R61, R113, R60 ;  /* 0x0000003c713d7221 */ /* 0x000fc60000010000 */
[----:B------:R-:W-:Y:S08]  /*8990*/  MUFU.EX2 R60, R165 ;  /* 0x000000a5003c7308 */ /* 0x000ff00000000800 */
[----:B--2---:R1:W3:Y:S02]  /*89a0*/  MUFU.EX2 R96, R239 ;  /* 0x000000ef00607308 */ /* 0x0042e40000000800 */
[----:B-1----:R-:W2:Y:S06]  /*89b0*/  LDL.LU R239, [R1+0x64] ;  /* 0x0000640001ef7983 */ /* 0x002eac0000300800 */
[----:B---3--:R1:W-:Y:S02]  /*89c0*/  MUFU.EX2 R57, R164 ;  /* 0x000000a400397308 */ /* 0x0083e40000000800 */
[----:B-1----:R-:W3:Y:S01]  /*89d0*/  LDL.LU.64 R164, [R1+0x78] ;  /* 0x0000780001a47983 */ /* 0x002ee20000300a00 */
[----:B------:R-:W-:-:S05]  /*89e0*/  ISETP.GE.U32.AND P4, PT, R251, R120, PT ;  /* 0x00000078fb00720c */ /* 0x000fca0003f86070 */
[----:B----4-:R-:W1:Y:S01]  /*89f0*/  MUFU.EX2 R120, R2 ;  /* 0x0000000200787308 */ /* 0x010e620000000800 */
[----:B------:R-:W-:-:S07]  /*8a00*/  F2FP.BF16.PACK_AB R76, R102, R105 ;  /* 0x00000069664c723e */ /* 0x000fce00000010ff */
[----:B------:R-:W-:-:S05]  /*8a10*/  @!P4 HFMA2.BF16_V2 R64, -RZ.H0_H0, RZ.H0_H0, -R189.H0_H0 ;  /* 0x200000ffff40c231 */ /* 0x000fca00003409bd */
[----:B------:R-:W-:Y:S02]  /*8a20*/  @!P4 PRMT R189, R64, 0x5410, RZ ;  /* 0x0000541040bdc816 */ /* 0x000fe400000000ff */
[----:B------:R-:W4:Y:S01]  /*8a30*/  MUFU.EX2 R64, R3 ;  /* 0x0000000300407308 */ /* 0x000f220000000800 */
[----:B------:R-:W-:Y:S01]  /*8a40*/  FADD.FTZ R105, R118, R67 ;  /* 0x0000004376697221 */ /* 0x000fe20000010000 */
[----:B------:R-:W-:-:S03]  /*8a50*/  @!P5 HFMA2.BF16_V2 R65, -RZ.H0_H0, RZ.H0_H0, -R194.H0_H0 ;  /* 0x200000ffff41d231 */ /* 0x000fc600003409c2 */
[----:B------:R-:W-:-:S03]  /*8a60*/  FADD.FTZ R105, R96, R105 ;  /* 0x0000006960697221 */ /* 0x000fc60000010000 */
[----:B------:R-:W4:Y:S01]  /*8a70*/  MUFU.EX2 R102, R238 ;  /* 0x000000ee00667308 */ /* 0x000f220000000800 */
[----:B-1----:R-:W-:Y:S01]  /*8a80*/  FADD.FTZ R105, R120, R105 ;  /* 0x0000006978697221 */ /* 0x002fe20000010000 */
[----:B------:R-:W-:Y:S01]  /*8a90*/  @!P5 PRMT R194, R65, 0x5410, RZ ;  /* 0x0000541041c2d816 */ /* 0x000fe200000000ff */
[C---:B------:R-:W-:Y:S01]  /*8aa0*/  FADD.FTZ R61, R73.reuse, R61 ;  /* 0x0000003d493d7221 */ /* 0x040fe20000010000 */
[----:B------:R-:W-:Y:S02]  /*8ab0*/  F2FP.BF16.PACK_AB R65, R73, R113 ;  /* 0x000000714941723e */ /* 0x000fe400000010ff */
[----:B------:R-:W-:Y:S01]  /*8ac0*/  F2FP.BF16.PACK_AB R73, R67, R118 ;  /* 0x000000764349723e */ /* 0x000fe200000010ff */
[----:B----4-:R-:W-:Y:S01]  /*8ad0*/  FADD.FTZ R105, R64, R105 ;  /* 0x0000006940697221 */ /* 0x010fe20000010000 */
[----:B------:R-:W-:Y:S01]  /*8ae0*/  F2FP.BF16.PACK_AB R67, R120, R96 ;  /* 0x000000607843723e */ /* 0x000fe200000010ff */
[----:B------:R-:W-:Y:S01]  /*8af0*/  MUFU.EX2 R230, R230 ;  /* 0x000000e600e67308 */ /* 0x000fe20000000800 */
[C---:B------:R-:W-:Y:S01]  /*8b00*/  F2FP.BF16.PACK_AB R64, R57.reuse, R64 ;  /* 0x000000403940723e */ /* 0x040fe200000010ff */
[----:B------:R-:W-:-:S02]  /*8b10*/  FADD.FTZ R96, R57, R105 ;  /* 0x0000006939607221 */ /* 0x000fc40000010000 */
[----:B------:R-:W-:Y:S02]  /*8b20*/  FADD.FTZ R57, R99, R61 ;  /* 0x0000003d63397221 */ /* 0x000fe40000010000 */
[----:B------:R-:W-:Y:S02]  /*8b30*/  FADD.FTZ R96, R60, R96 ;  /* 0x000000603c607221 */ /* 0x000fe40000010000 */
[----:B------:R-:W-:Y:S02]  /*8b40*/  FADD.FTZ R57, R110, R57 ;  /* 0x000000396e397221 */ /* 0x000fe40000010000 */
[C---:B------:R-:W-:Y:S02]  /*8b50*/  FADD.FTZ R96, R102.reuse, R96 ;  /* 0x0000006066607221 */ /* 0x040fe40000010000 */
[----:B------:R-:W-:Y:S01]  /*8b60*/  FADD.FTZ R57, R101, R57 ;  /* 0x0000003965397221 */ /* 0x000fe20000010000 */
[----:B------:R-:W-:-:S03]  /*8b70*/  F2FP.BF16.PACK_AB R60, R102, R60 ;  /* 0x0000003c663c723e */ /* 0x000fc600000010ff */
[C---:B------:R-:W-:Y:S01]  /*8b80*/  FADD.FTZ R102, R97.reuse, R57 ;  /* 0x0000003961667221 */ /* 0x040fe20000010000 */
[----:B------:R-:W-:Y:S01]  /*8b90*/  F2FP.BF16.PACK_AB R57, R97, R101 ;  /* 0x000000656139723e */ /* 0x000fe200000010ff */
[----:B------:R-:W-:Y:S02]  /*8ba0*/  IMAD.MOV.U32 R130, RZ, RZ, R39 ;  /* 0x000000ffff827224 */ /* 0x000fe400078e0027 */
[----:B------:R-:W-:Y:S02]  /*8bb0*/  IMAD.MOV.U32 R128, RZ, RZ, R38 ;  /* 0x000000ffff807224 */ /* 0x000fe400078e0026 */
[----:B------:R-:W-:Y:S02]  /*8bc0*/  IMAD.MOV.U32 R126, RZ, RZ, R29 ;  /* 0x000000ffff7e7224 */ /* 0x000fe400078e001d */
[----:B------:R-:W-:Y:S01]  /*8bd0*/  IMAD.MOV.U32 R178, RZ, RZ, R28 ;  /* 0x000000ffffb27224 */ /* 0x000fe200078e001c */
[----:B------:R-:W-:Y:S02]  /*8be0*/  F2FP.BF16.PACK_AB R61, R110, R99 ;  /* 0x000000636e3d723e */ /* 0x000fe400000010ff */
[----:B------:R-:W-:-:S02]  /*8bf0*/  F2FP.BF16.PACK_AB R72, R114, R109 ;  /* 0x0000006d7248723e */ /* 0x000fc400000010ff */
[C---:B------:R-:W-:Y:S02]  /*8c00*/  PRMT R210, R76.reuse, 0x7632, R210 ;  /* 0x000076324cd27816 */ /* 0x040fe400000000d2 */
[----:B------:R-:W-:Y:S01]  /*8c10*/  PRMT R211, R76, 0x7610, R211 ;  /* 0x000076104cd37816 */ /* 0x000fe200000000d3 */
[----:B------:R-:W1:Y:S03]  /*8c20*/  MUFU.EX2 R182, R178 ;  /* 0x000000b200b67308 */ /* 0x000e660000000800 */
[----:B------:R-:W-:Y:S02]  /*8c30*/  PRMT R76, R211, 0x5410, R210 ;  /* 0x00005410d34c7816 */ /* 0x000fe400000000d2 */
[----:B------:R-:W-:-:S03]  /*8c40*/  PRMT R171, R73, 0x7610, R171 ;  /* 0x0000761049ab7816 */ /* 0x000fc600000000ab */
[----:B------:R-:W-:Y:S01]  /*8c50*/  MUFU.EX2 R178, R51 ;  /* 0x0000003300b27308 */ /* 0x000fe20000000800 */
[----:B-1----:R-:W-:-:S07]  /*8c60*/  FADD.FTZ R102, R182, R102 ;  /* 0x00000066b6667221 */ /* 0x002fce0000010000 */
[----:B------:R-:W-:Y:S08]  /*8c70*/  MUFU.EX2 R184, R128 ;  /* 0x0000008000b87308 */ /* 0x000ff00000000800 */
[----:B--2---:R-:W1:Y:S02]  /*8c80*/  MUFU.EX2 R187, R239 ;  /* 0x000000ef00bb7308 */ /* 0x004e640000000800 */
[----:B-1----:R-:W-:Y:S01]  /*8c90*/  FADD.FTZ R96, R187, R96 ;  /* 0x00000060bb607221 */ /* 0x002fe20000010000 */
[----:B------:R-:W-:-:S03]  /*8ca0*/  F2FP.BF16.PACK_AB R187, R230, R187 ;  /* 0x000000bbe6bb723e */ /* 0x000fc600000010ff */
[----:B------:R-:W-:Y:S01]  /*8cb0*/  FADD.FTZ R101, R230, R96 ;  /* 0x00000060e6657221 */ /* 0x000fe20000010000 */
[----:B------:R-:W-:-:S05]  /*8cc0*/  IADD3 R230, R228, 0x4, RZ ;  /* 0x00000004e4e67810 */ /* 0x000fca0007ffe0ff */
[----:B------:R-:W-:-:S05]  /*8cd0*/  IMAD.WIDE.U32 R38, R230, -0x326172a9, RZ ;  /* 0xcd9e8d57e6267825 */ /* 0x000fca00078e00ff */
[----:B------:R-:W-:Y:S02]  /*8ce0*/  LOP3.LUT R96, R39, R169, RZ, 0x3c, !PT ;  /* 0x000000a927607212 */ /* 0x000fe400078e3cff */
[----:B---3--:R-:W-:-:S03]  /*8cf0*/  LOP3.LUT R97, R165, UR20, R38, 0x96, !PT ;  /* 0x00000014a5617c12 */ /* 0x008fc6000f8e9626 */
[----:B------:R-:W-:-:S04]  /*8d00*/  IMAD.WIDE.U32 R28, R96, -0x2daee0ad, RZ ;  /* 0xd2511f53601c7825 */ /* 0x000fc800078e00ff */
[----:B------:R-:W-:Y:S01]  /*8d10*/  IMAD.WIDE.U32 R238, R97, -0x2daee0ad, RZ ;  /* 0xd2511f5361ee7825 */ /* 0x000fe200078e00ff */
[----:B------:R-:W-:-:S04]  /*8d20*/  LOP3.LUT R96, R29, UR19, R232, 0x96, !PT ;  /* 0x000000131d607c12 */ /* 0x000fc8000f8e96e8 */
[----:B------:R-:W-:Y:S01]  /*8d30*/  LOP3.LUT R99, R239, UR17, R28, 0x96, !PT ;  /* 0x00000011ef637c12 */ /* 0x000fe2000f8e961c */
[----:B------:R-:W-:-:S05]  /*8d40*/  IMAD.WIDE.U32 R96, R96, -0x326172a9, RZ ;  /* 0xcd9e8d5760607825 */ /* 0x000fca00078e00ff */
[----:B------:R-:W-:Y:S01]  /*8d50*/  LOP3.LUT R105, R97, UR18, R164, 0x96, !PT ;  /* 0x0000001261697c12 */ /* 0x000fe2000f8e96a4 */
[----:B------:R-:W-:-:S04]  /*8d60*/  IMAD.WIDE.U32 R164, R99, -0x326172a9, RZ ;  /* 0xcd9e8d5763a47825 */ /* 0x000fc800078e00ff */
[----:B------:R-:W-:Y:S01]  /*8d70*/  IMAD.WIDE.U32 R2, R105, -0x2daee0ad, RZ ;  /* 0xd2511f5369027825 */ /* 0x000fe200078e00ff */
[----:B------:R-:W-:-:S04]  /*8d80*/  LOP3.LUT R99, R165, UR16, R96, 0x96, !PT ;  /* 0x00000010a5637c12 */ /* 0x000fc8000f8e9660 */
[----:B------:R-:W-:Y:S01]  /*8d90*/  LOP3.LUT R105, R3, UR15, R238, 0x96, !PT ;  /* 0x0000000f03697c12 */ /* 0x000fe2000f8e96ee */
[----:B------:R-:W-:-:S05]  /*8da0*/  IMAD.WIDE.U32 R238, R99, -0x2daee0ad, RZ ;  /* 0xd2511f5363ee7825 */ /* 0x000fca00078e00ff */
[----:B------:R-:W-:Y:S01]  /*8db0*/  LOP3.LUT R99, R239, UR13, R2, 0x96, !PT ;  /* 0x0000000def637c12 */ /* 0x000fe2000f8e9602 */
[----:B------:R-:W-:-:S05]  /*8dc0*/  IMAD.WIDE.U32 R2, R105, -0x326172a9, RZ ;  /* 0xcd9e8d5769027825 */ /* 0x000fca00078e00ff */
[----:B------:R-:W-:-:S05]  /*8dd0*/  LOP3.LUT R105, R3, UR14, R164, 0x96, !PT ;  /* 0x0000000e03697c12 */ /* 0x000fca000f8e96a4 */
[----:B------:R-:W-:-:S05]  /*8de0*/  IMAD.WIDE.U32 R164, R105, -0x2daee0ad, RZ ;  /* 0xd2511f5369a47825 */ /* 0x000fca00078e00ff */
[----:B------:R-:W-:Y:S01]  /*8df0*/  LOP3.LUT R105, R165, UR11, R238, 0x96, !PT ;  /* 0x0000000ba5697c12 */ /* 0x000fe2000f8e96ee */
[----:B------:R-:W-:-:S05]  /*8e00*/  IMAD.WIDE.U32 R238, R99, -0x326172a9, RZ ;  /* 0xcd9e8d5763ee7825 */ /* 0x000fca00078e00ff */
[----:B------:R-:W-:Y:S01]  /*8e10*/  LOP3.LUT R99, R239, UR12, R2, 0x96, !PT ;  /* 0x0000000cef637c12 */ /* 0x000fe2000f8e9602 */
[----:B------:R-:W-:-:S05]  /*8e20*/  IMAD.WIDE.U32 R2, R105, -0x326172a9, RZ ;  /* 0xcd9e8d5769027825 */ /* 0x000fca00078e00ff */
[----:B------:R-:W-:Y:S02]  /*8e30*/  LOP3.LUT R105, R3, UR31, R238, 0x96, !PT ;  /* 0x0000001f03697c12 */ /* 0x000fe4000f8e96ee */
[----:B------:R-:W-:Y:S01]  /*8e40*/  LOP3.LUT R120, R2, 0xffff, RZ, 0xc0, !PT ;  /* 0x0000ffff02787812 */ /* 0x000fe200078ec0ff */
[----:B------:R-:W-:Y:S01]  /*8e50*/  FADD.FTZ R101, R184, R101 ;  /* 0x00000065b8657221 */ /* 0x000fe20000010000 */
[----:B------:R-:W-:Y:S01]  /*8e60*/  LOP3.LUT R110, R105, 0xffff, RZ, 0xc0, !PT ;  /* 0x0000ffff696e7812 */ /* 0x000fe200078ec0ff */
[----:B------:R-:W-:Y:S01]  /*8e70*/  MUFU.EX2 R247, R247 ;  /* 0x000000f700f77308 */ /* 0x000fe20000000800 */
[----:B------:R-:W-:-:S07]  /*8e80*/  SHF.R.U32.HI R118, RZ, 0x10, R2 ;  /* 0x00000010ff767819 */ /* 0x000fce0000011602 */
[----:B------:R-:W-:Y:S01]  /*8e90*/  MUFU.EX2 R176, R176 ;  /* 0x000000b000b07308 */ /* 0x000fe20000000800 */
[----:B------:R-:W-:Y:S01]  /*8ea0*/  SHF.R.U32.HI R110, RZ, 0x8, R110 ;  /* 0x00000008ff6e7819 */ /* 0x000fe2000001166e */
[----:B------:R-:W-:Y:S01]  /*8eb0*/  IMAD.MOV.U32 R128, RZ, RZ, R52 ;  /* 0x000000ffff807224 */ /* 0x000fe200078e0034 */
[----:B------:R-:W2:Y:S02]  /*8ec0*/  LDL.LU.64 R238, [R1+0x288] ;  /* 0x0002880001ee7983 */ /* 0x000ea40000300a00 */
[----:B------:R-:W-:-:S04]  /*8ed0*/  LOP3.LUT R110, R110, 0xffff, RZ, 0xc0, !PT ;  /* 0x0000ffff6e6e7812 */ /* 0x000fc800078ec0ff */
[----:B------:R-:W-:Y:S02]  /*8ee0*/  ISETP.GE.U32.AND P5, PT, R251, R110, PT ;  /* 0x0000006efb00720c */ /* 0x000fe40003fa6070 */
[--C-:B------:R-:W-:Y:S02]  /*8ef0*/  SHF.R.U32.HI R110, RZ, 0x10, R105.reuse ;  /* 0x00000010ff6e7819 */ /* 0x100fe40000011669 */
[----:B------:R-:W-:Y:S02]  /*8f00*/  LOP3.LUT R109, R105, 0xff, RZ, 0xc0, !PT ;  /* 0x000000ff696d7812 */ /* 0x000fe400078ec0ff */
[----:B------:R-:W-:Y:S02]  /*8f10*/  SHF.R.U32.HI R105, RZ, 0x18, R105 ;  /* 0x00000018ff697819 */ /* 0x000fe40000011669 */
[----:B------:R-:W-:Y:S02]  /*8f20*/  LOP3.LUT R110, R110, 0xff, RZ, 0xc0, !PT ;  /* 0x000000ff6e6e7812 */ /* 0x000fe400078ec0ff */
[----:B------:R-:W-:-:S02]  /*8f30*/  ISETP.GE.U32.AND P4, PT, R251, R109, PT ;  /* 0x0000006dfb00720c */ /* 0x000fc40003f86070 */
[C---:B------:R-:W-:Y:S01]  /*8f40*/  ISETP.GE.U32.AND P3, PT, R251.reuse, R105, PT ;  /* 0x00000069fb00720c */ /* 0x040fe20003f66070 */
[----:B------:R-:W-:Y:S01]  /*8f50*/  @!P5 HFMA2.BF16_V2 R71, -RZ.H0_H0, RZ.H0_H0, -R210.H0_H0 ;  /* 0x200000ffff47d231 */ /* 0x000fe200003409d2 */
[----:B------:R-:W-:Y:S02]  /*8f60*/  ISETP.GE.U32.AND P2, PT, R251, R110, PT ;  /* 0x0000006efb00720c */ /* 0x000fe40003f46070 */
[----:B------:R-:W-:Y:S02]  /*8f70*/  LOP3.LUT R110, R2, 0xff, RZ, 0xc0, !PT ;  /* 0x000000ff026e7812 */ /* 0x000fe400078ec0ff */
[----:B------:R-:W-:Y:S02]  /*8f80*/  @!P5 PRMT R210, R71, 0x5410, RZ ;  /* 0x0000541047d2d816 */ /* 0x000fe400000000ff */
[----:B------:R-:W-:Y:S02]  /*8f90*/  ISETP.GE.U32.AND P1, PT, R251, R110, PT ;  /* 0x0000006efb00720c */ /* 0x000fe40003f26070 */
[----:B------:R-:W-:Y:S01]  /*8fa0*/  SHF.R.U32.HI R110, RZ, 0x18, R2 ;  /* 0x00000018ff6e7819 */ /* 0x000fe20000011602 */
[----:B------:R-:W-:Y:S01]  /*8fb0*/  IMAD.WIDE.U32 R2, R99, -0x2daee0ad, RZ ;  /* 0xd2511f5363027825 */ /* 0x000fe200078e00ff */
[----:B------:R-:W-:Y:S01]  /*8fc0*/  PRMT R71, R73, 0x7632, R71 ;  /* 0x0000763249477816 */ /* 0x000fe20000000047 */
[----:B------:R-:W1:Y:S01]  /*8fd0*/  MUFU.EX2 R109, R126 ;  /* 0x0000007e006d7308 */ /* 0x000e620000000800 */
[----:B------:R-:W-:Y:S01]  /*8fe0*/  @!P4 HFMA2.BF16_V2 R74, -RZ.H0_H0, RZ.H0_H0, -R211.H0_H0 ;  /* 0x200000ffff4ac231 */ /* 0x000fe200003409d3 */
[----:B------:R-:W-:-:S02]  /*8ff0*/  SHF.R.U32.HI R120, RZ, 0x8, R120 ;  /* 0x00000008ff787819 */ /* 0x000fc40000011678 */
[----:B------:R-:W-:Y:S01]  /*9000*/  LOP3.LUT R114, R3, UR32, R164, 0x96, !PT ;  /* 0x0000002003727c12 */ /* 0x000fe2000f8e96a4 */
[----:B------:R-:W-:Y:S01]  /*9010*/  @!P3 HFMA2.BF16_V2 R69, -RZ.H0_H0, RZ.H0_H0, -R71.H0_H0 ;  /* 0x200000ffff45b231 */ /* 0x000fe20000340947 */
[----:B------:R-:W-:Y:S01]  /*9020*/  LOP3.LUT R120, R120, 0xffff, RZ, 0xc0, !PT ;  /* 0x0000ffff78787812 */ /* 0x000fe200078ec0ff */
[----:B------:R-:W-:Y:S01]  /*9030*/  @!P2 HFMA2.BF16_V2 R70, -RZ.H0_H0, RZ.H0_H0, -R171.H0_H0 ;  /* 0x200000ffff46a231 */ /* 0x000fe200003409ab */
[----:B------:R-:W-:Y:S01]  /*9040*/  @!P4 PRMT R211, R74, 0x5410, RZ ;  /* 0x000054104ad3c816 */ /* 0x000fe200000000ff */
[----:B------:R-:W-:Y:S01]  /*9050*/  @!P1 HFMA2.BF16_V2 R66, -RZ.H0_H0, RZ.H0_H0, -R72.H0_H0 ;  /* 0x200000ffff429231 */ /* 0x000fe20000340948 */
[----:B------:R-:W-:Y:S01]  /*9060*/  PRMT R73, R171, 0x5410, R71 ;  /* 0x00005410ab497816 */ /* 0x000fe20000000047 */
[----:B------:R-:W-:Y:S01]  /*9070*/  MUFU.EX2 R105, R130 ;  /* 0x0000008200697308 */ /* 0x000fe20000000800 */
[----:B------:R-:W-:Y:S01]  /*9080*/  LOP3.LUT R74, R114, 0xffff, RZ, 0xc0, !PT ;  /* 0x0000ffff724a7812 */ /* 0x000fe200078ec0ff */
[----:B------:R3:W5:Y:S01]  /*9090*/  LDL.LU.64 R164, [R1+0x280] ;  /* 0x0002800001a47983 */ /* 0x0007620000300a00 */
[----:B------:R-:W-:-:S02]  /*90a0*/  @!P3 PRMT R71, R69, 0x5410, RZ ;  /* 0x000054104547b816 */ /* 0x000fc400000000ff */
[----:B------:R-:W-:-:S03]  /*90b0*/  ISETP.GE.U32.AND P5, PT, R251, R120, PT ;  /* 0x00000078fb00720c */ /* 0x000fc60003fa6070 */
[----:B------:R-:W4:Y:S01]  /*90c0*/  MUFU.EX2 R69, R50 ;  /* 0x0000003200457308 */ /* 0x000f220000000800 */
[----:B------:R-:W-:Y:S02]  /*90d0*/  SHF.R.U32.HI R74, RZ, 0x8, R74 ;  /* 0x00000008ff4a7819 */ /* 0x000fe4000001164a */
[----:B------:R-:W-:Y:S02]  /*90e0*/  ISETP.GE.U32.AND P6, PT, R251, R110, PT ;  /* 0x0000006efb00720c */ /* 0x000fe40003fc6070 */
[----:B------:R-:W-:Y:S02]  /*90f0*/  LOP3.LUT R74, R74, 0xffff, RZ, 0xc0, !PT ;  /* 0x0000ffff4a4a7812 */ /* 0x000fe400078ec0ff */
[----:B------:R-:W-:Y:S01]  /*9100*/  @!P2 PRMT R171, R70, 0x5410, RZ ;  /* 0x0000541046aba816 */ /* 0x000fe200000000ff */
[----:B-1----:R-:W-:Y:S01]  /*9110*/  FADD.FTZ R110, R109, R102 ;  /* 0x000000666d6e7221 */ /* 0x002fe20000010000 */
[----:B------:R-:W-:Y:S02]  /*9120*/  PRMT R70, R72, 0x7632, R70 ;  /* 0x0000763248467816 */ /* 0x000fe40000000046 */
[----:B------:R-:W-:Y:S01]  /*9130*/  ISETP.GE.U32.AND P2, PT, R251, R74, PT ;  /* 0x0000004afb00720c */ /* 0x000fe20003f46070 */
[----:B------:R-:W-:Y:S01]  /*9140*/  FADD.FTZ R110, R178, R110 ;  /* 0x0000006eb26e7221 */ /* 0x000fe20000010000 */
[----:B------:R-:W-:Y:S01]  /*9150*/  PRMT R74, R72, 0x5410, R70 ;  /* 0x00005410484a7816 */ /* 0x000fe20000000046 */
[----:B------:R-:W-:Y:S01]  /*9160*/  @!P5 HFMA2.BF16_V2 R63, -RZ.H0_H0, RZ.H0_H0, -R70.H0_H0 ;  /* 0x200000ffff3fd231 */ /* 0x000fe20000340946 */
[----:B------:R-:W-:-:S02]  /*9170*/  @!P1 PRMT R72, R66, 0x5410, RZ ;  /* 0x0000541042489816 */ /* 0x000fc400000000ff */
[----:B------:R-:W-:Y:S01]  /*9180*/  PRMT R66, R67, 0x7632, R66 ;  /* 0x0000763243427816 */ /* 0x000fe20000000042 */
[C---:B----4-:R-:W-:Y:S01]  /*9190*/  FADD.FTZ R110, R69.reuse, R110 ;  /* 0x0000006e456e7221 */ /* 0x050fe20000010000 */
[----:B------:R-:W-:Y:S02]  /*91a0*/  LOP3.LUT R118, R118, 0xff, RZ, 0xc0, !PT ;  /* 0x000000ff76767812 */ /* 0x000fe400078ec0ff */
[----:B------:R-:W-:Y:S01]  /*91b0*/  F2FP.BF16.PACK_AB R178, R69, R178 ;  /* 0x000000b245b2723e */ /* 0x000fe200000010ff */
[----:B------:R-:W-:Y:S01]  /*91c0*/  @!P6 HFMA2.BF16_V2 R62, -RZ.H0_H0, RZ.H0_H0, -R66.H0_H0 ;  /* 0x200000ffff3ee231 */ /* 0x000fe20000340942 */
[----:B------:R-:W-:Y:S02]  /*91d0*/  LOP3.LUT R69, R114, 0xff, RZ, 0xc0, !PT ;  /* 0x000000ff72457812 */ /* 0x000fe400078ec0ff */
[----:B------:R-:W-:Y:S02]  /*91e0*/  @!P5 PRMT R70, R63, 0x5410, RZ ;  /* 0x000054103f46d816 */ /* 0x000fe400000000ff */
[----:B------:R-:W-:-:S02]  /*91f0*/  ISETP.GE.U32.AND P3, PT, R251, R118, PT ;  /* 0x00000076fb00720c */ /* 0x000fc40003f66070 */
[--C-:B------:R-:W-:Y:S02]  /*9200*/  SHF.R.U32.HI R63, RZ, 0x18, R114.reuse ;  /* 0x00000018ff3f7819 */ /* 0x100fe40000011672 */
[----:B------:R-:W-:Y:S02]  /*9210*/  SHF.R.U32.HI R114, RZ, 0x10, R114 ;  /* 0x00000010ff727819 */ /* 0x000fe40000011672 */
[----:B------:R-:W-:Y:S02]  /*9220*/  ISETP.GE.U32.AND P1, PT, R251, R69, PT ;  /* 0x00000045fb00720c */ /* 0x000fe40003f26070 */
[----:B------:R-:W-:Y:S02]  /*9230*/  PRMT R69, R67, 0x5410, R66 ;  /* 0x0000541043457816 */ /* 0x000fe40000000042 */
[----:B------:R-:W-:Y:S02]  /*9240*/  @!P6 PRMT R66, R62, 0x5410, RZ ;  /* 0x000054103e42e816 */ /* 0x000fe400000000ff */
[----:B------:R-:W-:Y:S01]  /*9250*/  LOP3.LUT R62, R114, 0xff, RZ, 0xc0, !PT ;  /* 0x000000ff723e7812 */ /* 0x000fe200078ec0ff */
[C---:B------:R-:W-:Y:S01]  /*9260*/  FADD.FTZ R102, R105.reuse, R101 ;  /* 0x0000006569667221 */ /* 0x040fe20000010000 */
[----:B------:R-:W-:-:S02]  /*9270*/  F2FP.BF16.PACK_AB R184, R105, R184 ;  /* 0x000000b869b8723e */ /* 0x000fc400000010ff */
[----:B------:R-:W-:Y:S02]  /*9280*/  LOP3.LUT R105, R2, 0xffff, RZ, 0xc0, !PT ;  /* 0x0000ffff02697812 */ /* 0x000fe400078ec0ff */
[C---:B------:R-:W-:Y:S02]  /*9290*/  ISETP.GE.U32.AND P6, PT, R251.reuse, R62, PT ;  /* 0x0000003efb00720c */ /* 0x040fe40003fc6070 */
[----:B------:R-:W-:Y:S02]  /*92a0*/  ISETP.GE.U32.AND P5, PT, R251, R63, PT ;  /* 0x0000003ffb00720c */ /* 0x000fe40003fa6070 */
[----:B------:R-:W-:Y:S01]  /*92b0*/  PRMT R62, R65, 0x7632, R62 ;  /* 0x00007632413e7816 */ /* 0x000fe2000000003e */
[----:B------:R-:W-:Y:S01]  /*92c0*/  @!P3 HFMA2.BF16_V2 R59, -RZ.H0_H0, RZ.H0_H0, -R67.H0_H0 ;  /* 0x200000ffff3bb231 */ /* 0x000fe20000340943 */
[----:B------:R-:W-:Y:S01]  /*92d0*/  SHF.R.U32.HI R105, RZ, 0x8, R105 ;  /* 0x00000008ff697819 */ /* 0x000fe20000011669 */
[----:B------:R-:W1:Y:S02]  /*92e0*/  MUFU.EX2 R114, R47 ;  /* 0x0000002f00727308 */ /* 0x000e640000000800 */
[----:B------:R-:W-:Y:S01]  /*92f0*/  @!P2 HFMA2.BF16_V2 R80, -RZ.H0_H0, RZ.H0_H0, -R62.H0_H0 ;  /* 0x200000ffff50a231 */ /* 0x000fe2000034093e */
[----:B------:R-:W-:-:S02]  /*9300*/  LOP3.LUT R105, R105, 0xffff, RZ, 0xc0, !PT ;  /* 0x0000ffff69697812 */ /* 0x000fc400078ec0ff */
[----:B------:R-:W-:Y:S02]  /*9310*/  @!P3 PRMT R67, R59, 0x5410, RZ ;  /* 0x000054103b43b816 */ /* 0x000fe400000000ff */
[----:B------:R-:W-:Y:S02]  /*9320*/  PRMT R63, R64, 0x7632, R63 ;  /* 0x00007632403f7816 */ /* 0x000fe4000000003f */
[----:B------:R-:W-:Y:S01]  /*9330*/  PRMT R59, R65, 0x5410, R62 ;  /* 0x00005410413b7816 */ /* 0x000fe2000000003e */
[----:B------:R-:W-:Y:S01]  /*9340*/  @!P1 HFMA2.BF16_V2 R58, -RZ.H0_H0, RZ.H0_H0, -R65.H0_H0 ;  /* 0x200000ffff3a9231 */ /* 0x000fe20000340941 */
[----:B------:R-:W-:Y:S02]  /*9350*/  @!P2 PRMT R62, R80, 0x5410, RZ ;  /* 0x00005410503ea816 */ /* 0x000fe400000000ff */
[----:B------:R4:W1:Y:S01]  /*9360*/  MUFU.EX2 R80, R46 ;  /* 0x0000002e00507308 */ /* 0x0008620000000800 */
[----:B------:R-:W-:Y:S01]  /*9370*/  ISETP.GE.U32.AND P3, PT, R251, R105, PT ;  /* 0x00000069fb00720c */ /* 0x000fe20003f66070 */
[----:B------:R-:W-:Y:S01]  /*9380*/  @!P5 HFMA2.BF16_V2 R81, -RZ.H0_H0, RZ.H0_H0, -R63.H0_H0 ;  /* 0x200000ffff51d231 */ /* 0x000fe2000034093f */
[----:B------:R-:W-:-:S02]  /*9390*/  LOP3.LUT R99, R2, 0xff, RZ, 0xc0, !PT ;  /* 0x000000ff02637812 */ /* 0x000fc400078ec0ff */
[----:B------:R-:W-:Y:S02]  /*93a0*/  @!P1 PRMT R65, R58, 0x5410, RZ ;  /* 0x000054103a419816 */ /* 0x000fe400000000ff */
[----:B------:R-:W-:Y:S02]  /*93b0*/  PRMT R58, R64, 0x5410, R63 ;  /* 0x00005410403a7816 */ /* 0x000fe4000000003f */
[----:B------:R-:W-:Y:S02]  /*93c0*/  @!P5 PRMT R63, R81, 0x5410, RZ ;  /* 0x00005410513fd816 */ /* 0x000fe400000000ff */
[----:B------:R-:W-:Y:S02]  /*93d0*/  ISETP.GE.U32.AND P4, PT, R251, R99, PT ;  /* 0x00000063fb00720c */ /* 0x000fe40003f86070 */
[----:B------:R-:W-:Y:S02]  /*93e0*/  PRMT R81, R61, 0x7632, R81 ;  /* 0x000076323d517816 */ /* 0x000fe40000000051 */
[----:B------:R-:W-:Y:S01]  /*93f0*/  LOP3.LUT R99, R55, UR20, R38, 0x96, !PT ;  /* 0x0000001437637c12 */ /* 0x000fe2000f8e9626 */
[----:B-1----:R-:W-:-:S02]  /*9400*/  FADD.FTZ R102, R114, R102 ;  /* 0x0000006672667221 */ /* 0x002fc40000010000 */
[----:B------:R-:W-:Y:S01]  /*9410*/  @!P3 HFMA2.BF16_V2 R75, -RZ.H0_H0, RZ.H0_H0, -R81.H0_H0 ;  /* 0x200000ffff4bb231 */ /* 0x000fe20000340951 */
[----:B------:R1:W1:Y:S01]  /*9420*/  MUFU.EX2 R105, R180 ;  /* 0x000000b400697308 */ /* 0x0002620000000800 */
[----:B----4-:R-:W-:-:S04]  /*9430*/  IMAD.WIDE.U32 R46, R99, -0x2daee0ad, RZ ;  /* 0xd2511f53632e7825 */ /* 0x010fc800078e00ff */
[C---:B------:R-:W-:Y:S01]  /*9440*/  FADD.FTZ R102, R80.reuse, R102 ;  /* 0x0000006650667221 */ /* 0x040fe20000010000 */
[----:B------:R-:W-:Y:S02]  /*9450*/  LOP3.LUT R101, R97, UR18, R54, 0x96, !PT ;  /* 0x0000001261657c12 */ /* 0x000fe4000f8e9636 */
[----:B-1----:R-:W-:Y:S02]  /*9460*/  F2FP.BF16.PACK_AB R180, R80, R114 ;  /* 0x0000007250b4723e */ /* 0x002fe400000010ff */
[----:B------:R-:W-:Y:S02]  /*9470*/  PRMT R80, R61, 0x5410, R81 ;  /* 0x000054103d507816 */ /* 0x000fe40000000051 */
[----:B------:R-:W-:Y:S02]  /*9480*/  @!P3 PRMT R81, R75, 0x5410, RZ ;  /* 0x000054104b51b816 */ /* 0x000fe400000000ff */
[----:B------:R-:W-:Y:S01]  /*9490*/  LOP3.LUT R75, R47, UR17, R28, 0x96, !PT ;  /* 0x000000112f4b7c12 */ /* 0x000fe2000f8e961c */
[----:B------:R-:W-:-:S04]  /*94a0*/  IMAD.WIDE.U32 R50, R101, -0x2daee0ad, RZ ;  /* 0xd2511f5365327825 */ /* 0x000fc800078e00ff */
[----:B------:R-:W-:Y:S01]  /*94b0*/  IMAD.WIDE.U32 R54, R75, -0x326172a9, RZ ;  /* 0xcd9e8d574b367825 */ /* 0x000fe200078e00ff */
[----:B------:R-:W-:-:S04]  /*94c0*/  LOP3.LUT R75, R51, UR15, R46, 0x96, !PT ;  /* 0x0000000f334b7c12 */ /* 0x000fc8000f8e962e */
[----:B------:R-:W-:-:S05]  /*94d0*/  LOP3.LUT R99, R55, UR16, R96, 0x96, !PT ;  /* 0x0000001037637c12 */ /* 0x000fca000f8e9660 */
        /* <DEDUP_REMOVED lines=8> */
[----:B------:R-:W-:Y:S01]  /*9560*/  IMAD.WIDE.U32 R50, R75, -0x326172a9, RZ ;  /* 0xcd9e8d574b327825 */ /* 0x000fe200078e00ff */
[----:B------:R-:W-:-:S04]  /*9570*/  @!P6 HFMA2.BF16_V2 R82, -RZ.H0_H0, RZ.H0_H0, -R64.H0_H0 ;  /* 0x200000ffff52e231 */ /* 0x000fc80000340940 */
[----:B------:R-:W-:Y:S02]  /*9580*/  LOP3.LUT R75, R51, UR31, R46, 0x96, !PT ;  /* 0x0000001f334b7c12 */ /* 0x000fe4000f8e962e */
[----:B------:R-:W-:Y:S02]  /*9590*/  F2FP.BF16.PACK_AB R182, R109, R182 ;  /* 0x000000b66db6723e */ /* 0x000fe400000010ff */
[----:B------:R-:W-:Y:S02]  /*95a0*/  LOP3.LUT R101, R75, 0xff, RZ, 0xc0, !PT ;  /* 0x000000ff4b657812 */ /* 0x000fe400078ec0ff */
[--C-:B------:R-:W-:Y:S02]  /*95b0*/  SHF.R.U32.HI R109, RZ, 0x10, R2.reuse ;  /* 0x00000010ff6d7819 */ /* 0x100fe40000011602 */
[----:B------:R-:W-:Y:S02]  /*95c0*/  SHF.R.U32.HI R113, RZ, 0x18, R2 ;  /* 0x00000018ff717819 */ /* 0x000fe40000011602 */
[----:B------:R-:W-:Y:S01]  /*95d0*/  @!P6 PRMT R64, R82, 0x5410, RZ ;  /* 0x000054105240e816 */ /* 0x000fe200000000ff */
[----:B------:R-:W-:Y:S01]  /*95e0*/  @!P4 HFMA2.BF16_V2 R77, -RZ.H0_H0, RZ.H0_H0, -R61.H0_H0 ;  /* 0x200000ffff4dc231 */ /* 0x000fe2000034093d */
[----:B------:R-:W-:Y:S01]  /*95f0*/  ISETP.GE.U32.AND P6, PT, R251, R101, PT ;  /* 0x00000065fb00720c */ /* 0x000fe20003fc6070 */
[----:B------:R-:W1:Y:S01]  /*9600*/  MUFU.EX2 R130, R186 ;  /* 0x000000ba00827308 */ /* 0x000e620000000800 */
[----:B------:R-:W-:Y:S01]  /*9610*/  LOP3.LUT R109, R109, 0xff, RZ, 0xc0, !PT ;  /* 0x000000ff6d6d7812 */ /* 0x000fe200078ec0ff */
[----:B------:R-:W-:Y:S01]  /*9620*/  IMAD.MOV.U32 R126, RZ, RZ, R53 ;  /* 0x000000ffff7e7224 */ /* 0x000fe200078e0035 */
[----:B------:R-:W-:Y:S01]  /*9630*/  LOP3.LUT R101, R75, 0xffff, RZ, 0xc0, !PT ;  /* 0x0000ffff4b657812 */ /* 0x000fe200078ec0ff */
[----:B------:R3:W5:Y:S01]  /*9640*/  LDL.LU.64 R2, [R1+0x278] ;  /* 0x0002780001027983 */ /* 0x0007620000300a00 */
[----:B------:R-:W-:-:S02]  /*9650*/  ISETP.GE.U32.AND P1, PT, R251, R113, PT ;  /* 0x00000071fb00720c */ /* 0x000fc40003f26070 */
[----:B------:R-:W-:Y:S02]  /*9660*/  ISETP.GE.U32.AND P2, PT, R251, R109, PT ;  /* 0x0000006dfb00720c */ /* 0x000fe40003f46070 */
[----:B------:R-:W-:Y:S02]  /*9670*/  PRMT R82, R60, 0x7632, R82 ;  /* 0x000076323c527816 */ /* 0x000fe40000000052 */
[----:B------:R-:W-:Y:S02]  /*9680*/  SHF.R.U32.HI R101, RZ, 0x8, R101 ;  /* 0x00000008ff657819 */ /* 0x000fe40000011665 */
[----:B------:R-:W-:Y:S01]  /*9690*/  @!P4 PRMT R61, R77, 0x5410, RZ ;  /* 0x000054104d3dc816 */ /* 0x000fe200000000ff */
[----:B------:R-:W-:Y:S01]  /*96a0*/  IMAD.WIDE.U32 R52, R99, -0x2daee0ad, RZ ;  /* 0xd2511f5363347825 */ /* 0x000fe200078e00ff */
[----:B------:R-:W-:Y:S01]  /*96b0*/  LOP3.LUT R101, R101, 0xffff, RZ, 0xc0, !PT ;  /* 0x0000ffff65657812 */ /* 0x000fe200078ec0ff */
[----:B------:R-:W-:Y:S01]  /*96c0*/  MUFU.EX2 R185, R185 ;  /* 0x000000b900b97308 */ /* 0x000fe20000000800 */
[----:B------:R3:W4:Y:S02]  /*96d0*/  LDL.LU.64 R46, [R1+0x270] ;  /* 0x00027000012e7983 */ /* 0x0007240000300a00 */
[----:B------:R-:W-:Y:S01]  /*96e0*/  ISETP.GE.U32.AND P5, PT, R251, R101, PT ;  /* 0x00000065fb00720c */ /* 0x000fe20003fa6070 */
[----:B------:R-:W-:Y:S01]  /*96f0*/  @!P1 HFMA2.BF16_V2 R78, -RZ.H0_H0, RZ.H0_H0, -R82.H0_H0 ;  /* 0x200000ffff4e9231 */ /* 0x000fe20000340952 */
[----:B------:R-:W-:-:S02]  /*9700*/  SHF.R.U32.HI R101, RZ, 0x10, R75 ;  /* 0x00000010ff657819 */ /* 0x000fc4000001164b */
[----:B------:R-:W-:Y:S01]  /*9710*/  SHF.R.U32.HI R75, RZ, 0x18, R75 ;  /* 0x00000018ff4b7819 */ /* 0x000fe2000001164b */
[----:B------:R-:W-:Y:S01]  /*9720*/  @!P2 HFMA2.BF16_V2 R79, -RZ.H0_H0, RZ.H0_H0, -R60.H0_H0 ;  /* 0x200000ffff4fa231 */ /* 0x000fe2000034093c */
[----:B------:R-:W-:Y:S02]  /*9730*/  PRMT R77, R60, 0x5410, R82 ;  /* 0x000054103c4d7816 */ /* 0x000fe40000000052 */
[----:B------:R-:W-:Y:S02]  /*9740*/  ISETP.GE.U32.AND P4, PT, R251, R75, PT ;  /* 0x0000004bfb00720c */ /* 0x000fe40003f86070 */
[----:B------:R-:W-:Y:S01]  /*9750*/  @!P1 PRMT R82, R78, 0x5410, RZ ;  /* 0x000054104e529816 */ /* 0x000fe200000000ff */
[----:B------:R-:W-:Y:S01]  /*9760*/  FADD.FTZ R78, R247, R110 ;  /* 0x0000006ef74e7221 */ /* 0x000fe20000010000 */
[----:B------:R-:W-:Y:S02]  /*9770*/  LOP3.LUT R101, R101, 0xff, RZ, 0xc0, !PT ;  /* 0x000000ff65657812 */ /* 0x000fe400078ec0ff */
[----:B------:R-:W-:Y:S01]  /*9780*/  LOP3.LUT R75, R50, 0xff, RZ, 0xc0, !PT ;  /* 0x000000ff324b7812 */ /* 0x000fe200078ec0ff */
[----:B------:R1:W1:Y:S01]  /*9790*/  MUFU.EX2 R109, R174 ;  /* 0x000000ae006d7308 */ /* 0x0002620000000800 */
[----:B------:R-:W-:Y:S01]  /*97a0*/  @!P2 PRMT R60, R79, 0x5410, RZ ;  /* 0x000054104f3ca816 */ /* 0x000fe200000000ff */
[----:B------:R-:W-:Y:S01]  /*97b0*/  FADD.FTZ R79, R176, R102 ;  /* 0x00000066b04f7221 */ /* 0x000fe20000010000 */
[----:B------:R-:W-:Y:S01]  /*97c0*/  ISETP.GE.U32.AND P2, PT, R251, R101, PT ;  /* 0x00000065fb00720c */ /* 0x000fe20003f46070 */
[----:B------:R-:W-:Y:S01]  /*97d0*/  FADD.FTZ R78, R105, R78 ;  /* 0x0000004e694e7221 */ /* 0x000fe20000010000 */
[----:B------:R-:W-:-:S02]  /*97e0*/  ISETP.GE.U32.AND P1, PT, R251, R75, PT ;  /* 0x0000004bfb00720c */ /* 0x000fc40003f26070 */
[--C-:B------:R-:W-:Y:S02]  /*97f0*/  SHF.R.U32.HI R102, RZ, 0x18, R50.reuse ;  /* 0x00000018ff667819 */ /* 0x100fe40000011632 */
[----:B------:R-:W-:Y:S02]  /*9800*/  LOP3.LUT R75, R50, 0xffff, RZ, 0xc0, !PT ;  /* 0x0000ffff324b7812 */ /* 0x000fe400078ec0ff */
[----:B------:R-:W-:Y:S02]  /*9810*/  SHF.R.U32.HI R101, RZ, 0x10, R50 ;  /* 0x00000010ff657819 */ /* 0x000fe40000011632 */
[----:B------:R3:W2:Y:S01]  /*9820*/  LDL.LU.64 R50, [R1+0x268] ;  /* 0x0002680001327983 */ /* 0x0006a20000300a00 */
[----:B-1----:R-:W-:Y:S02]  /*9830*/  F2FP.BF16.PACK_AB R174, R105, R247 ;  /* 0x000000f769ae723e */ /* 0x002fe400000010ff */
[----:B------:R-:W-:Y:S02]  /*9840*/  LOP3.LUT R105, R53, UR32, R54, 0x96, !PT ;  /* 0x0000002035697c12 */ /* 0x000fe4000f8e9636 */
[----:B------:R3:W2:Y:S01]  /*9850*/  LDL.LU.64 R54, [R1+0x260] ;  /* 0x0002600001367983 */ /* 0x0006a20000300a00 */
[----:B------:R-:W-:Y:S01]  /*9860*/  FADD.FTZ R78, R130, R78 ;  /* 0x0000004e824e7221 */ /* 0x000fe20000010000 */
[C---:B------:R-:W-:Y:S01]  /*9870*/  F2FP.BF16.PACK_AB R176, R109.reuse, R176 ;  /* 0x000000b06db0723e */ /* 0x040fe200000010ff */
[----:B------:R-:W-:Y:S01]  /*9880*/  FADD.FTZ R79, R109, R79 ;  /* 0x0000004f6d4f7221 */ /* 0x000fe20000010000 */
[C---:B------:R-:W-:Y:S01]  /*9890*/  F2FP.BF16.PACK_AB R130, R185.reuse, R130 ;  /* 0x00000082b982723e */ /* 0x040fe200000010ff */
[----:B------:R-:W-:Y:S01]  /*98a0*/  FADD.FTZ R109, R185, R78 ;  /* 0x0000004eb96d7221 */ /* 0x000fe20000010000 */
[----:B------:R-:W-:Y:S01]  /*98b0*/  @!P6 HFMA2.BF16_V2 R56, -RZ.H0_H0, RZ.H0_H0, -R57.H0_H0 ;  /* 0x200000ffff38e231 */ /* 0x000fe20000340939 */
[----:B------:R-:W-:-:S02]  /*98c0*/  PRMT R185, R57, 0x7632, R185 ;  /* 0x0000763239b97816 */ /* 0x000fc400000000b9 */
[----:B------:R-:W-:Y:S02]  /*98d0*/  LOP3.LUT R101, R101, 0xff, RZ, 0xc0, !PT ;  /* 0x000000ff65657812 */ /* 0x000fe400078ec0ff */
[----:B------:R-:W-:Y:S02]  /*98e0*/  PRMT R78, R57, 0x5410, R185 ;  /* 0x00005410394e7816 */ /* 0x000fe400000000b9 */
[----:B------:R-:W-:Y:S02]  /*98f0*/  @!P6 PRMT R57, R56, 0x5410, RZ ;  /* 0x000054103839e816 */ /* 0x000fe400000000ff */
[C---:B------:R-:W-:Y:S02]  /*9900*/  ISETP.GE.U32.AND P3, PT, R251.reuse, R102, PT ;  /* 0x00000066fb00720c */ /* 0x040fe40003f66070 */
[----:B------:R-:W-:Y:S02]  /*9910*/  ISETP.GE.U32.AND P6, PT, R251, R101, PT ;  /* 0x00000065fb00720c */ /* 0x000fe40003fc6070 */
[----:B------:R-:W-:-:S02]  /*9920*/  LOP3.LUT R110, R52, 0xff, RZ, 0xc0, !PT ;  /* 0x000000ff346e7812 */ /* 0x000fc400078ec0ff */
[----:B------:R-:W-:Y:S02]  /*9930*/  LOP3.LUT R99, R52, 0xffff, RZ, 0xc0, !PT ;  /* 0x0000ffff34637812 */ /* 0x000fe400078ec0ff */
[--C-:B------:R-:W-:Y:S02]  /*9940*/  SHF.R.U32.HI R101, RZ, 0x10, R52.reuse ;  /* 0x00000010ff657819 */ /* 0x100fe40000011634 */
[----:B------:R-:W-:Y:S02]  /*9950*/  SHF.R.U32.HI R102, RZ, 0x18, R52 ;  /* 0x00000018ff667819 */ /* 0x000fe40000011634 */
[----:B------:R3:W3:Y:S01]  /*9960*/  LDL.LU.64 R52, [R1+0x258] ;  /* 0x0002580001347983 */ /* 0x0006e20000300a00 */
[----:B------:R-:W-:Y:S01]  /*9970*/  SHF.R.U32.HI R75, RZ, 0x8, R75 ;  /* 0x00000008ff4b7819 */ /* 0x000fe2000001164b */
[----:B------:R-:W1:Y:S01]  /*9980*/  MUFU.EX2 R183, R183 ;  /* 0x000000b700b77308 */ /* 0x000e620000000800 */
[----:B------:R-:W-:Y:S01]  /*9990*/  PRMT R186, R187, 0x7632, R186 ;  /* 0x00007632bbba7816 */ /* 0x000fe200000000ba */
[----:B------:R-:W-:-:S06]  /*99a0*/  IMAD.MOV.U32 R120, RZ, RZ, R126 ;  /* 0x000000ffff787224 */ /* 0x000fcc00078e007e */
[----:B------:R-:W1:Y:S08]  /*99b0*/  MUFU.EX2 R172, R172 ;  /* 0x000000ac00ac7308 */ /* 0x000e700000000800 */
[----:B------:R1:W1:Y:S02]  /*99c0*/  MUFU.EX2 R126, R181 ;  /* 0x000000b5007e7308 */ /* 0x0002640000000800 */
[----:B-1----:R-:W-:Y:S01]  /*99d0*/  FADD.FTZ R79, R183, R79 ;  /* 0x0000004fb74f7221 */ /* 0x002fe20000010000 */
[----:B------:R-:W-:-:S03]  /*99e0*/  PRMT R181, R182, 0x7632, R181 ;  /* 0x00007632b6b57816 */ /* 0x000fc600000000b5 */
[C---:B------:R-:W-:Y:S01]  /*99f0*/  FADD.FTZ R79, R172.reuse, R79 ;  /* 0x0000004fac4f7221 */ /* 0x040fe20000010000 */
[----:B------:R-:W-:Y:S01]  /*9a00*/  F2FP.BF16.PACK_AB R172, R172, R183 ;  /* 0x000000b7acac723e */ /* 0x000fe200000010ff */
[----:B------:R-:W1:Y:S01]  /*9a10*/  MUFU.EX2 R177, R177 ;  /* 0x000000b100b17308 */ /* 0x000e620000000800 */
[----:B------:R-:W-:Y:S02]  /*9a20*/  PRMT R183, R184, 0x7632, R183 ;  /* 0x00007632b8b77816 */ /* 0x000fe400000000b7 */
[----:B------:R-:W-:-:S03]  /*9a30*/  SHF.R.U32.HI R99, RZ, 0x8, R99 ;  /* 0x00000008ff637819 */ /* 0x000fc60000011663 */
[----:B------:R-:W-:Y:S01]  /*9a40*/  @!P3 HFMA2.BF16_V2 R48, -RZ.H0_H0, RZ.H0_H0, -R183.H0_H0 ;  /* 0x200000ffff30b231 */ /* 0x000fe200003409b7 */
[----:B------:R-:W-:Y:S01]  /*9a50*/  LOP3.LUT R99, R99, 0xffff, RZ, 0xc0, !PT ;  /* 0x0000ffff63637812 */ /* 0x000fe200078ec0ff */
[----:B------:R-:W-:Y:S02]  /*9a60*/  IMAD.MOV.U32 R118, RZ, RZ, R128 ;  /* 0x000000ffff767224 */ /* 0x000fe400078e0080 */
[----:B------:R1:W1:Y:S01]  /*9a70*/  MUFU.EX2 R128, R179 ;  /* 0x000000b300807308 */ /* 0x0002620000000800 */
[----:B------:R-:W-:Y:S01]  /*9a80*/  IMAD.MOV.U32 R114, RZ, RZ, R122 ;  /* 0x000000ffff727224 */ /* 0x000fe200078e007a */
[----:B------:R-:W-:-:S06]  /*9a90*/  LOP3.LUT R101, R101, 0xff, RZ, 0xc0, !PT ;  /* 0x000000ff65657812 */ /* 0x000fcc00078ec0ff */
[----:B------:R-:W2:Y:S01]  /*9aa0*/  MUFU.EX2 R243, R243 ;  /* 0x000000f300f37308 */ /* 0x000ea20000000800 */
[----:B-1----:R-:W-:-:S07]  /*9ab0*/  PRMT R179, R180, 0x7632, R179 ;  /* 0x00007632b4b37816 */ /* 0x002fce00000000b3 */
[----:B------:R-:W1:Y:S08]  /*9ac0*/  MUFU.EX2 R122, R242 ;  /* 0x000000f2007a7308 */ /* 0x000e700000000800 */
[----:B------:R1:W1:Y:S01]  /*9ad0*/  MUFU.EX2 R124, R175 ;  /* 0x000000af007c7308 */ /* 0x0002620000000800 */
[----:B------:R-:W-:Y:S02]  /*9ae0*/  LOP3.LUT R56, R7, UR20, R38, 0x96, !PT ;  /* 0x0000001407387c12 */ /* 0x000fe4000f8e9626 */
[----:B-1----:R-:W-:Y:S01]  /*9af0*/  PRMT R175, R176, 0x7632, R175 ;  /* 0x00007632b0af7816 */ /* 0x002fe200000000af */
[----:B------:R-:W-:Y:S01]  /*9b00*/  IMAD.MOV.U32 R247, RZ, RZ, R33 ;  /* 0x000000fffff77224 */ /* 0x000fe200078e0021 */
[----:B--2---:R-:W-:-:S05]  /*9b10*/  @!P5 HFMA2.BF16_V2 R55, -RZ.H0_H0, RZ.H0_H0, -R185.H0_H0 ;  /* 0x200000ffff37d231 */ /* 0x004fca00003409b9 */
[----:B------:R-:W-:Y:S02]  /*9b20*/  @!P5 PRMT R185, R55, 0x5410, RZ ;  /* 0x0000541037b9d816 */ /* 0x000fe400000000ff */
[----:B------:R-:W-:-:S04]  /*9b30*/  LOP3.LUT R55, R75, 0xffff, RZ, 0xc0, !PT ;  /* 0x0000ffff4b377812 */ /* 0x000fc800078ec0ff */
[----:B------:R-:W-:Y:S01]  /*9b40*/  ISETP.GE.U32.AND P5, PT, R251, R55, PT ;  /* 0x00000037fb00720c */ /* 0x000fe20003fa6070 */
[----:B------:R-:W-:Y:S01]  /*9b50*/  @!P4 HFMA2.BF16_V2 R54, -RZ.H0_H0, RZ.H0_H0, -R186.H0_H0 ;  /* 0x200000ffff36c231 */ /* 0x000fe200003409ba */
[----:B------:R-:W-:-:S04]  /*9b60*/  PRMT R55, R187, 0x5410, R186 ;  /* 0x00005410bb377816 */ /* 0x000fc800000000ba */
[----:B------:R-:W-:Y:S02]  /*9b70*/  @!P4 PRMT R186, R54, 0x5410, RZ ;  /* 0x0000541036bac816 */ /* 0x000fe400000000ff */
[----:B------:R-:W-:-:S05]  /*9b80*/  LOP3.LUT R54, R105, 0xffff, RZ, 0xc0, !PT ;  /* 0x0000ffff69367812 */ /* 0x000fca00078ec0ff */
[----:B------:R-:W-:Y:S02]  /*9b90*/  @!P5 HFMA2.BF16_V2 R51, -RZ.H0_H0, RZ.H0_H0, -R181.H0_H0 ;  /* 0x200000ffff33d231 */ /* 0x000fe400003409b5 */
[----:B---3--:R-:W-:Y:S02]  /*9ba0*/  @!P2 HFMA2.BF16_V2 R53, -RZ.H0_H0, RZ.H0_H0, -R187.H0_H0 ;  /* 0x200000ffff35a231 */ /* 0x008fe400003409bb */
[----:B------:R-:W-:-:S03]  /*9bb0*/  @!P1 HFMA2.BF16_V2 R52, -RZ.H0_H0, RZ.H0_H0, -R182.H0_H0 ;  /* 0x200000ffff349231 */ /* 0x000fc600003409b6 */
[----:B------:R-:W-:Y:S02]  /*9bc0*/  @!P2 PRMT R187, R53, 0x5410, RZ ;  /* 0x0000541035bba816 */ /* 0x000fe400000000ff */
[----:B------:R-:W-:Y:S02]  /*9bd0*/  PRMT R53, R182, 0x5410, R181 ;  /* 0x00005410b6357816 */ /* 0x000fe400000000b5 */
[----:B------:R-:W-:Y:S01]  /*9be0*/  @!P5 PRMT R181, R51, 0x5410, RZ ;  /* 0x0000541033b5d816 */ /* 0x000fe200000000ff */
[----:B------:R-:W-:Y:S01]  /*9bf0*/  @!P6 HFMA2.BF16_V2 R50, -RZ.H0_H0, RZ.H0_H0, -R184.H0_H0 ;  /* 0x200000ffff32e231 */ /* 0x000fe200003409b8 */
[----:B------:R-:W-:Y:S02]  /*9c00*/  SHF.R.U32.HI R51, RZ, 0x18, R105 ;  /* 0x00000018ff337819 */ /* 0x000fe40000011669 */
[----:B------:R-:W-:Y:S02]  /*9c10*/  SHF.R.U32.HI R54, RZ, 0x8, R54 ;  /* 0x00000008ff367819 */ /* 0x000fe40000011636 */
[----:B------:R-:W-:-:S02]  /*9c20*/  @!P1 PRMT R182, R52, 0x5410, RZ ;  /* 0x0000541034b69816 */ /* 0x000fc400000000ff */
[----:B------:R-:W-:Y:S02]  /*9c30*/  LOP3.LUT R52, R105, 0xff, RZ, 0xc0, !PT ;  /* 0x000000ff69347812 */ /* 0x000fe400078ec0ff */
[----:B------:R-:W-:Y:S02]  /*9c40*/  SHF.R.U32.HI R105, RZ, 0x10, R105 ;  /* 0x00000010ff697819 */ /* 0x000fe40000011669 */
[C---:B------:R-:W-:Y:S02]  /*9c50*/  ISETP.GE.U32.AND P5, PT, R251.reuse, R51, PT ;  /* 0x00000033fb00720c */ /* 0x040fe40003fa6070 */
[----:B------:R-:W-:Y:S02]  /*9c60*/  LOP3.LUT R54, R54, 0xffff, RZ, 0xc0, !PT ;  /* 0x0000ffff36367812 */ /* 0x000fe400078ec0ff */
[----:B------:R-:W-:Y:S02]  /*9c70*/  PRMT R51, R184, 0x5410, R183 ;  /* 0x00005410b8337816 */ /* 0x000fe400000000b7 */
[----:B------:R-:W-:-:S02]  /*9c80*/  ISETP.GE.U32.AND P1, PT, R251, R52, PT ;  /* 0x00000034fb00720c */ /* 0x000fc40003f26070 */
[----:B------:R-:W-:Y:S02]  /*9c90*/  @!P6 PRMT R184, R50, 0x5410, RZ ;  /* 0x0000541032b8e816 */ /* 0x000fe400000000ff */
[----:B------:R-:W-:Y:S02]  /*9ca0*/  LOP3.LUT R50, R105, 0xff, RZ, 0xc0, !PT ;  /* 0x000000ff69327812 */ /* 0x000fe400078ec0ff */
[C---:B------:R-:W-:Y:S01]  /*9cb0*/  ISETP.GE.U32.AND P2, PT, R251.reuse, R54, PT ;  /* 0x00000036fb00720c */ /* 0x040fe20003f46070 */
[----:B------:R-:W-:Y:S01]  /*9cc0*/  FADD.FTZ R54, R126, R109 ;  /* 0x0000006d7e367221 */ /* 0x000fe20000010000 */
[----:B------:R-:W-:Y:S02]  /*9cd0*/  ISETP.GE.U32.AND P6, PT, R251, R50, PT ;  /* 0x00000032fb00720c */ /* 0x000fe40003fc6070 */
[C---:B------:R-:W-:Y:S01]  /*9ce0*/  F2FP.BF16.PACK_AB R126, R177.reuse, R126 ;  /* 0x0000007eb17e723e */ /* 0x040fe200000010ff */
[----:B------:R-:W-:Y:S01]  /*9cf0*/  FADD.FTZ R54, R177, R54 ;  /* 0x00000036b1367221 */ /* 0x000fe20000010000 */
[----:B------:R-:W-:Y:S01]  /*9d00*/  PRMT R177, R178, 0x7632, R177 ;  /* 0x00007632b2b17816 */ /* 0x000fe200000000b1 */
[----:B----4-:R-:W-:Y:S01]  /*9d10*/  @!P1 HFMA2.BF16_V2 R47, -RZ.H0_H0, RZ.H0_H0, -R178.H0_H0 ;  /* 0x200000ffff2f9231 */ /* 0x010fe200003409b2 */
[----:B------:R-:W-:-:S02]  /*9d20*/  @!P3 PRMT R183, R48, 0x5410, RZ ;  /* 0x0000541030b7b816 */ /* 0x000fc400000000ff */
[----:B------:R-:W-:Y:S02]  /*9d30*/  PRMT R48, R178, 0x5410, R177 ;  /* 0x00005410b2307816 */ /* 0x000fe400000000b1 */
[----:B------:R-:W-:Y:S01]  /*9d40*/  ISETP.GE.U32.AND P3, PT, R251, R99, PT ;  /* 0x00000063fb00720c */ /* 0x000fe20003f66070 */
[----:B------:R-:W-:Y:S01]  /*9d50*/  @!P2 HFMA2.BF16_V2 R46, -RZ.H0_H0, RZ.H0_H0, -R177.H0_H0 ;  /* 0x200000ffff2ea231 */ /* 0x000fe200003409b1 */
[----:B------:R-:W-:Y:S01]  /*9d60*/  @!P1 PRMT R178, R47, 0x5410, RZ ;  /* 0x000054102fb29816 */ /* 0x000fe200000000ff */
[----:B------:R-:W-:Y:S01]  /*9d70*/  @!P6 HFMA2.BF16_V2 R43, -RZ.H0_H0, RZ.H0_H0, -R180.H0_H0 ;  /* 0x200000ffff2be231 */ /* 0x000fe200003409b4 */
[----:B------:R-:W-:Y:S02]  /*9d80*/  ISETP.GE.U32.AND P1, PT, R251, R102, PT ;  /* 0x00000066fb00720c */ /* 0x000fe40003f26070 */
[----:B------:R-:W-:Y:S02]  /*9d90*/  @!P2 PRMT R177, R46, 0x5410, RZ ;  /* 0x000054102eb1a816 */ /* 0x000fe400000000ff */
[----:B------:R-:W-:-:S02]  /*9da0*/  PRMT R46, R180, 0x5410, R179 ;  /* 0x00005410b42e7816 */ /* 0x000fc400000000b3 */
[----:B------:R-:W-:Y:S02]  /*9db0*/  ISETP.GE.U32.AND P4, PT, R251, R110, PT ;  /* 0x0000006efb00720c */ /* 0x000fe40003f86070 */
[----:B------:R-:W-:Y:S02]  /*9dc0*/  @!P6 PRMT R180, R43, 0x5410, RZ ;  /* 0x000054102bb4e816 */ /* 0x000fe400000000ff */
[----:B------:R1:W2:Y:S01]  /*9dd0*/  MUFU.EX2 R43, R173 ;  /* 0x000000ad002b7308 */ /* 0x0002a20000000800 */
[----:B------:R-:W-:Y:S01]  /*9de0*/  @!P5 HFMA2.BF16_V2 R42, -RZ.H0_H0, RZ.H0_H0, -R179.H0_H0 ;  /* 0x200000ffff2ad231 */ /* 0x000fe200003409b3 */
[----:B------:R-:W-:Y:S01]  /*9df0*/  ISETP.GE.U32.AND P2, PT, R251, R101, PT ;  /* 0x00000065fb00720c */ /* 0x000fe20003f46070 */
[----:B------:R-:W-:-:S03]  /*9e00*/  @!P1 HFMA2.BF16_V2 R34, -RZ.H0_H0, RZ.H0_H0, -R175.H0_H0 ;  /* 0x200000ffff229231 */ /* 0x000fc600003409af */
[----:B------:R-:W-:Y:S01]  /*9e10*/  @!P5 PRMT R179, R42, 0x5410, RZ ;  /* 0x000054102ab3d816 */ /* 0x000fe200000000ff */
[----:B------:R-:W-:Y:S01]  /*9e20*/  FADD.FTZ R42, R128, R79 ;  /* 0x0000004f802a7221 */ /* 0x000fe20000010000 */
[----:B-1----:R-:W-:-:S05]  /*9e30*/  PRMT R173, R174, 0x7632, R173 ;  /* 0x00007632aead7816 */ /* 0x002fca00000000ad */
[----:B------:R-:W-:Y:S01]  /*9e40*/  @!P3 HFMA2.BF16_V2 R36, -RZ.H0_H0, RZ.H0_H0, -R173.H0_H0 ;  /* 0x200000ffff24b231 */ /* 0x000fe200003409ad */
[----:B------:R-:W-:Y:S01]  /*9e50*/  PRMT R47, R174, 0x5410, R173 ;  /* 0x00005410ae2f7816 */ /* 0x000fe200000000ad */
[----:B------:R-:W-:-:S03]  /*9e60*/  @!P4 HFMA2.BF16_V2 R37, -RZ.H0_H0, RZ.H0_H0, -R174.H0_H0 ;  /* 0x200000ffff25c231 */ /* 0x000fc600003409ae */
[----:B------:R-:W-:Y:S02]  /*9e70*/  @!P3 PRMT R173, R36, 0x5410, RZ ;  /* 0x0000541024adb816 */ /* 0x000fe400000000ff */
[----:B------:R-:W-:Y:S01]  /*9e80*/  PRMT R36, R176, 0x5410, R175 ;  /* 0x00005410b0247816 */ /* 0x000fe200000000af */
[----:B------:R-:W-:Y:S01]  /*9e90*/  FADD.FTZ R42, R243, R42 ;  /* 0x0000002af32a7221 */ /* 0x000fe20000010000 */
[----:B------:R-:W-:Y:S01]  /*9ea0*/  @!P1 PRMT R175, R34, 0x5410, RZ ;  /* 0x0000541022af9816 */ /* 0x000fe200000000ff */
[----:B------:R-:W-:Y:S01]  /*9eb0*/  FADD.FTZ R34, R122, R54 ;  /* 0x000000367a227221 */ /* 0x000fe20000010000 */
[----:B------:R-:W-:Y:S01]  /*9ec0*/  @!P4 PRMT R174, R37, 0x5410, RZ ;  /* 0x0000541025aec816 */ /* 0x000fe200000000ff */
[----:B------:R-:W-:Y:S01]  /*9ed0*/  @!P2 HFMA2.BF16_V2 R35, -RZ.H0_H0, RZ.H0_H0, -R176.H0_H0 ;  /* 0x200000ffff23a231 */ /* 0x000fe200003409b0 */
[----:B------:R-:W-:Y:S01]  /*9ee0*/  FADD.FTZ R37, R124, R42 ;  /* 0x0000002a7c257221 */ /* 0x000fe20000010000 */
[C---:B--2---:R-:W-:Y:S01]  /*9ef0*/  F2FP.BF16.PACK_AB R122, R43.reuse, R122 ;  /* 0x0000007a2b7a723e */ /* 0x044fe200000010ff */
[----:B------:R-:W-:-:S02]  /*9f00*/  FADD.FTZ R34, R43, R34 ;  /* 0x000000222b227221 */ /* 0x000fc40000010000 */
[----:B------:R-:W-:Y:S01]  /*9f10*/  IMAD.WIDE.U32 R42, R56, -0x2daee0ad, RZ ;  /* 0xd2511f53382a7825 */ /* 0x000fe200078e00ff */
[----:B------:R-:W-:-:S04]  /*9f20*/  @!P2 PRMT R176, R35, 0x5410, RZ ;  /* 0x0000541023b0a816 */ /* 0x000fc800000000ff */
[----:B------:R-:W-:Y:S02]  /*9f30*/  LOP3.LUT R35, R43, UR17, R28, 0x96, !PT ;  /* 0x000000112b237c12 */ /* 0x000fe4000f8e961c */
[----:B------:R-:W-:Y:S02]  /*9f40*/  F2FP.BF16.PACK_AB R128, R243, R128 ;  /* 0x00000080f380723e */ /* 0x000fe400000010ff */
[----:B------:R-:W-:Y:S01]  /*9f50*/  LOP3.LUT R75, R97, UR18, R6, 0x96, !PT ;  /* 0x00000012614b7c12 */ /* 0x000fe2000f8e9606 */
[----:B------:R-:W-:Y:S01]  /*9f60*/  IMAD.WIDE.U32 R242, R35, -0x326172a9, RZ ;  /* 0xcd9e8d5723f27825 */ /* 0x000fe200078e00ff */
[----:B------:R-:W2:Y:S03]  /*9f70*/  LDL.LU.64 R6, [R1+0x250] ;  /* 0x0002500001067983 */ /* 0x000ea60000300a00 */
[----:B------:R-:W-:Y:S01]  /*9f80*/  IMAD.WIDE.U32 R28, R75, -0x2daee0ad, RZ ;  /* 0xd2511f534b1c7825 */ /* 0x000fe200078e00ff */
[----:B------:R-:W-:-:S03]  /*9f90*/  LOP3.LUT R35, R243, UR16, R96, 0x96, !PT ;  /* 0x00000010f3237c12 */ /* 0x000fc6000f8e9660 */
[----:B------:R-:W-:Y:S01]  /*9fa0*/  IMAD.MOV.U32 R110, RZ, RZ, R32 ;  /* 0x000000ffff6e7224 */ /* 0x000fe200078e0020 */
[----:B------:R-:W-:Y:S01]  /*9fb0*/  LOP3.LUT R42, R29, UR15, R42, 0x96, !PT ;  /* 0x0000000f1d2a7c12 */ /* 0x000fe2000f8e962a */
[----:B------:R-:W-:-:S05]  /*9fc0*/  IMAD.WIDE.U32 R32, R35, -0x2daee0ad, RZ ;  /* 0xd2511f5323207825 */ /* 0x000fca00078e00ff */
[----:B------:R-:W-:Y:S01]  /*9fd0*/  LOP3.LUT R35, R33, UR13, R28, 0x96, !PT ;  /* 0x0000000d21237c12 */ /* 0x000fe2000f8e961c */
[----:B------:R-:W-:-:S05]  /*9fe0*/  IMAD.WIDE.U32 R28, R42, -0x326172a9, RZ ;  /* 0xcd9e8d572a1c7825 */ /* 0x000fca00078e00ff */
[----:B------:R-:W-:-:S05]  /*9ff0*/  LOP3.LUT R242, R29, UR14, R242, 0x96, !PT ;  /* 0x0000000e1df27c12 */ /* 0x000fca000f8e96f2 */
[----:B------:R-:W-:-:S04]  /*a000*/  IMAD.WIDE.U32 R242, R242, -0x2daee0ad, RZ ;  /* 0xd2511f53f2f27825 */ /* 0x000fc800078e00ff */
[----:B------:R-:W-:Y:S01]  /*a010*/  IMAD.MOV.U32 R99, RZ, RZ, R110 ;  /* 0x000000ffff637224 */ /* 0x000fe200078e006e */
[----:B------:R-:W-:Y:S01]  /*a020*/  LOP3.LUT R43, R243, UR11, R32, 0x96, !PT ;  /* 0x0000000bf32b7c12 */ /* 0x000fe2000f8e9620 */
[----:B------:R-:W-:Y:S02]  /*a030*/  IMAD.MOV.U32 R110, RZ, RZ, R247 ;  /* 0x000000ffff6e7224 */ /* 0x000fe400078e00f7 */
[----:B------:R-:W-:Y:S02]  /*a040*/  IMAD.MOV.U32 R247, RZ, RZ, R114 ;  /* 0x000000fffff77224 */ /* 0x000fe400078e0072 */
[----:B------:R-:W-:Y:S02]  /*a050*/  IMAD.MOV.U32 R79, RZ, RZ, R5 ;  /* 0x000000ffff4f7224 */ /* 0x000fe400078e0005 */
[----:B------:R-:W-:Y:S02]  /*a060*/  IMAD.MOV.U32 R114, RZ, RZ, R4 ;  /* 0x000000ffff727224 */ /* 0x000fe400078e0004 */
[----:B------:R-:W-:-:S04]  /*a070*/  IMAD.WIDE.U32 R32, R35, -0x326172a9, RZ ;  /* 0xcd9e8d5723207825 */ /* 0x000fc800078e00ff */
[----:B------:R-:W-:-:S05]  /*a080*/  IMAD.WIDE.U32 R4, R43, -0x326172a9, RZ ;  /* 0xcd9e8d572b047825 */ /* 0x000fca00078e00ff */
[----:B------:R-:W-:Y:S02]  /*a090*/  LOP3.LUT R43, R5, UR31, R32, 0x96, !PT ;  /* 0x0000001f052b7c12 */ /* 0x000fe4000f8e9620 */
[----:B------:R-:W-:Y:S02]  /*a0a0*/  LOP3.LUT R35, R33, UR12, R28, 0x96, !PT ;  /* 0x0000000c21237c12 */ /* 0x000fe4000f8e961c */
[----:B------:R-:W-:Y:S01]  /*a0b0*/  LOP3.LUT R52, R43, 0xff, RZ, 0xc0, !PT ;  /* 0x000000ff2b347812 */ /* 0x000fe200078ec0ff */
[----:B------:R1:W3:Y:S01]  /*a0c0*/  LDL.LU.64 R28, [R1+0x248] ;  /* 0x00024800011c7983 */ /* 0x0002e20000300a00 */
[----:B------:R-:W-:Y:S02]  /*a0d0*/  LOP3.LUT R50, R41, UR20, R38, 0x96, !PT ;  /* 0x0000001429327c12 */ /* 0x000fe4000f8e9626 */
[----:B------:R-:W-:Y:S01]  /*a0e0*/  ISETP.GE.U32.AND P6, PT, R251, R52, PT ;  /* 0x00000034fb00720c */ /* 0x000fe20003fc6070 */
[----:B------:R1:W4:Y:S01]  /*a0f0*/  LDL.LU.64 R32, [R1+0x240] ;  /* 0x0002400001207983 */ /* 0x0003220000300a00 */
[----:B------:R-:W-:-:S03]  /*a100*/  LOP3.LUT R52, R97, UR18, R40, 0x96, !PT ;  /* 0x0000001261347c12 */ /* 0x000fc6000f8e9628 */
[----:B------:R1:W2:Y:S04]  /*a110*/  LDL.LU.64 R38, [R1+0x238] ;  /* 0x0002380001267983 */ /* 0x0002a80000300a00 */
[----:B------:R1:W2:Y:S01]  /*a120*/  LDL.LU.64 R40, [R1+0x230] ;  /* 0x0002300001287983 */ /* 0x0002a20000300a00 */
[----:B------:R-:W1:Y:S01]  /*a130*/  MUFU.EX2 R241, R241 ;  /* 0x000000f100f17308 */ /* 0x000e620000000800 */
[----:B------:R-:W-:-:S04]  /*a140*/  LOP3.LUT R54, R43, 0xffff, RZ, 0xc0, !PT ;  /* 0x0000ffff2b367812 */ /* 0x000fc800078ec0ff */
[----:B------:R-:W-:-:S04]  /*a150*/  SHF.R.U32.HI R54, RZ, 0x8, R54 ;  /* 0x00000008ff367819 */ /* 0x000fc80000011636 */
[----:B------:R-:W-:Y:S01]  /*a160*/  LOP3.LUT R54, R54, 0xffff, RZ, 0xc0, !PT ;  /* 0x0000ffff36367812 */ /* 0x000fe200078ec0ff */
[----:B------:R-:W-:Y:S02]  /*a170*/  IMAD.MOV.U32 R75, RZ, RZ, R120 ;  /* 0x000000ffff4b7224 */ /* 0x000fe400078e0078 */
[C---:B-1----:R-:W-:Y:S01]  /*a180*/  FADD.FTZ R37, R241.reuse, R37 ;  /* 0x00000025f1257221 */ /* 0x042fe20000010000 */
[----:B------:R-:W-:Y:S01]  /*a190*/  F2FP.BF16.PACK_AB R124, R241, R124 ;  /* 0x0000007cf17c723e */ /* 0x000fe200000010ff */
[----:B------:R-:W-:Y:S02]  /*a1a0*/  IMAD.MOV.U32 R241, RZ, RZ, R118 ;  /* 0x000000fffff17224 */ /* 0x000fe400078e0076 */
[----:B------:R-:W1:Y:S01]  /*a1b0*/  MUFU.EX2 R118, R131 ;  /* 0x0000008300767308 */ /* 0x000e620000000800 */
[----:B------:R-:W-:Y:S02]  /*a1c0*/  ISETP.GE.U32.AND P3, PT, R251, R54, PT ;  /* 0x00000036fb00720c */ /* 0x000fe40003f66070 */
[----:B------:R-:W-:-:S02]  /*a1d0*/  SHF.R.U32.HI R54, RZ, 0x10, R43 ;  /* 0x00000010ff367819 */ /* 0x000fc4000001162b */
[----:B------:R-:W-:-:S03]  /*a1e0*/  SHF.R.U32.HI R43, RZ, 0x18, R43 ;  /* 0x00000018ff2b7819 */ /* 0x000fc6000001162b */
[----:B------:R-:W1:Y:S01]  /*a1f0*/  MUFU.EX2 R120, R127 ;  /* 0x0000007f00787308 */ /* 0x000e620000000800 */
[----:B------:R-:W-:Y:S02]  /*a200*/  ISETP.GE.U32.AND P2, PT, R251, R43, PT ;  /* 0x0000002bfb00720c */ /* 0x000fe40003f46070 */
[----:B------:R-:W-:-:S05]  /*a210*/  LOP3.LUT R43, R4, 0xff, RZ, 0xc0, !PT ;  /* 0x000000ff042b7812 */ /* 0x000fca00078ec0ff */
[----:B------:R-:W1:Y:S01]  /*a220*/  MUFU.EX2 R129, R129 ;  /* 0x0000008100817308 */ /* 0x000e620000000800 */
[C---:B------:R-:W-:Y:S02]  /*a230*/  ISETP.GE.U32.AND P1, PT, R251.reuse, R43, PT ;  /* 0x0000002bfb00720c */ /* 0x040fe40003f26070 */
[----:B------:R-:W-:Y:S01]  /*a240*/  SHF.R.U32.HI R43, RZ, 0x18, R4 ;  /* 0x00000018ff2b7819 */ /* 0x000fe20000011604 */
[----:B-1----:R-:W-:Y:S01]  /*a250*/  FADD.FTZ R34, R118, R34 ;  /* 0x0000002276227221 */ /* 0x002fe20000010000 */
[----:B------:R-:W-:Y:S02]  /*a260*/  LOP3.LUT R54, R54, 0xff, RZ, 0xc0, !PT ;  /* 0x000000ff36367812 */ /* 0x000fe400078ec0ff */
[C---:B------:R-:W-:Y:S01]  /*a270*/  ISETP.GE.U32.AND P5, PT, R251.reuse, R43, PT ;  /* 0x0000002bfb00720c */ /* 0x040fe20003fa6070 */
[----:B------:R-:W-:Y:S01]  /*a280*/  FADD.FTZ R43, R120, R37 ;  /* 0x00000025782b7221 */ /* 0x000fe20000010000 */
[----:B------:R-:W-:Y:S02]  /*a290*/  ISETP.GE.U32.AND P4, PT, R251, R54, PT ;  /* 0x00000036fb00720c */ /* 0x000fe40003f86070 */
[----:B------:R-:W-:-:S02]  /*a2a0*/  LOP3.LUT R54, R4, 0xffff, RZ, 0xc0, !PT ;  /* 0x0000ffff04367812 */ /* 0x000fc400078ec0ff */
[----:B------:R-:W-:Y:S01]  /*a2b0*/  LOP3.LUT R42, R213, 0x7ffffffc, RZ, 0xc0, !PT ;  /* 0x7ffffffcd52a7812 */ /* 0x000fe200078ec0ff */
[----:B------:R-:W-:Y:S02]  /*a2c0*/  IMAD.MOV.U32 R213, RZ, RZ, R114 ;  /* 0x000000ffffd57224 */ /* 0x000fe400078e0072 */
[C---:B------:R-:W-:Y:S01]  /*a2d0*/  FADD.FTZ R37, R129.reuse, R34 ;  /* 0x0000002281257221 */ /* 0x040fe20000010000 */
[----:B------:R-:W-:Y:S02]  /*a2e0*/  F2FP.BF16.PACK_AB R118, R129, R118 ;  /* 0x000000768176723e */ /* 0x000fe400000010ff */
[----:B------:R-:W-:Y:S01]  /*a2f0*/  PRMT R129, R130, 0x7632, R129 ;  /* 0x0000763282817816 */ /* 0x000fe20000000081 */
[----:B------:R-:W1:Y:S01]  /*a300*/  MUFU.EX2 R125, R125 ;  /* 0x0000007d007d7308 */ /* 0x000e620000000800 */
[----:B------:R-:W-:-:S07]  /*a310*/  SHF.R.U32.HI R54, RZ, 0x8, R54 ;  /* 0x00000008ff367819 */ /* 0x000fce0000011636 */
[----:B------:R-:W1:Y:S01]  /*a320*/  MUFU.EX2 R114, R123 ;  /* 0x0000007b00727308 */ /* 0x000e620000000800 */
[----:B------:R-:W-:Y:S02]  /*a330*/  LOP3.LUT R54, R54, 0xffff, RZ, 0xc0, !PT ;  /* 0x0000ffff36367812 */ /* 0x000fe400078ec0ff */
[----:B------:R-:W-:-:S05]  /*a340*/  PRMT R34, R130, 0x5410, R129 ;  /* 0x0000541082227816 */ /* 0x000fca0000000081 */
[----:B------:R-:W1:Y:S01]  /*a350*/  MUFU.EX2 R121, R121 ;  /* 0x0000007900797308 */ /* 0x000e620000000800 */
[----:B------:R-:W-:Y:S02]  /*a360*/  PRMT R131, R172, 0x7632, R131 ;  /* 0x00007632ac837816 */ /* 0x000fe40000000083 */
[----:B------:R-:W-:Y:S01]  /*a370*/  SHF.R.U32.HI R56, RZ, 0x10, R4 ;  /* 0x00000010ff387819 */ /* 0x000fe20000011604 */
[C---:B-1----:R-:W-:Y:S01]  /*a380*/  FADD.FTZ R43, R125.reuse, R43 ;  /* 0x0000002b7d2b7221 */ /* 0x042fe20000010000 */
[----:B------:R-:W-:Y:S01]  /*a390*/  F2FP.BF16.PACK_AB R120, R125, R120 ;  /* 0x000000787d78723e */ /* 0x000fe200000010ff */
[----:B------:R-:W3:Y:S01]  /*a3a0*/  LDL.LU.64 R4, [R1+0x228] ;  /* 0x0002280001047983 */ /* 0x000ee20000300a00 */
[----:B------:R-:W-:Y:S01]  /*a3b0*/  PRMT R125, R126, 0x7632, R125 ;  /* 0x000076327e7d7816 */ /* 0x000fe2000000007d */
[----:B------:R-:W-:Y:S01]  /*a3c0*/  FADD.FTZ R37, R114, R37 ;  /* 0x0000002572257221 */ /* 0x000fe20000010000 */
[----:B------:R-:W-:Y:S02]  /*a3d0*/  LOP3.LUT R56, R56, 0xff, RZ, 0xc0, !PT ;  /* 0x000000ff38387812 */ /* 0x000fe400078ec0ff */
[----:B------:R-:W-:-:S05]  /*a3e0*/  PRMT R127, R128, 0x7632, R127 ;  /* 0x00007632807f7816 */ /* 0x000fca000000007f */
[----:B------:R-:W-:Y:S01]  /*a3f0*/  @!P5 HFMA2.BF16_V2 R30, -RZ.H0_H0, RZ.H0_H0, -R127.H0_H0 ;  /* 0x200000ffff1ed231 */ /* 0x000fe2000034097f */
[----:B------:R-:W-:Y:S02]  /*a400*/  F2FP.BF16.PACK_AB R114, R121, R114 ;  /* 0x000000727972723e */ /* 0x000fe400000010ff */
[----:B------:R-:W-:Y:S01]  /*a410*/  PRMT R123, R124, 0x7632, R123 ;  /* 0x000076327c7b7816 */ /* 0x000fe2000000007b */
[----:B------:R-:W-:Y:S01]  /*a420*/  MUFU.EX2 R117, R117 ;  /* 0x0000007500757308 */ /* 0x000fe20000000800 */
[----:B------:R-:W-:-:S07]  /*a430*/  PRMT R113, R114, 0x7632, R113 ;  /* 0x0000763272717816 */ /* 0x000fce0000000071 */
[----:B------:R-:W1:Y:S08]  /*a440*/  MUFU.EX2 R240, R240 ;  /* 0x000000f000f07308 */ /* 0x000e700000000800 */
[----:B------:R-:W-:Y:S08]  /*a450*/  MUFU.EX2 R237, R237 ;  /* 0x000000ed00ed7308 */ /* 0x000ff00000000800 */
[----:B------:R-:W-:Y:S01]  /*a460*/  MUFU.EX2 R236, R236 ;  /* 0x000000ec00ec7308 */ /* 0x000fe20000000800 */
[----:B-1----:R-:W-:-:S07]  /*a470*/  FADD.FTZ R43, R240, R43 ;  /* 0x0000002bf02b7221 */ /* 0x002fce0000010000 */
[----:B------:R-:W-:Y:S01]  /*a480*/  MUFU.EX2 R116, R116 ;  /* 0x0000007400747308 */ /* 0x000fe20000000800 */
[----:B--2---:R-:W-:Y:S02]  /*a490*/  @!P3 HFMA2.BF16_V2 R40, -RZ.H0_H0, RZ.H0_H0, -R129.H0_H0 ;  /* 0x200000ffff28b231 */ /* 0x004fe40000340981 */
[----:B------:R-:W-:-:S03]  /*a4a0*/  @!P6 HFMA2.BF16_V2 R41, -RZ.H0_H0, RZ.H0_H0, -R130.H0_H0 ;  /* 0x200000ffff29e231 */ /* 0x000fc60000340982 */
[----:B------:R-:W-:Y:S02]  /*a4b0*/  @!P3 PRMT R129, R40, 0x5410, RZ ;  /* 0x000054102881b816 */ /* 0x000fe400000000ff */
[----:B------:R-:W-:Y:S02]  /*a4c0*/  ISETP.GE.U32.AND P3, PT, R251, R54, PT ;  /* 0x00000036fb00720c */ /* 0x000fe40003f66070 */
[----:B------:R-:W-:Y:S01]  /*a4d0*/  @!P6 PRMT R130, R41, 0x5410, RZ ;  /* 0x000054102982e816 */ /* 0x000fe200000000ff */
[----:B------:R-:W-:Y:S01]  /*a4e0*/  IMAD.WIDE.U32 R40, R35, -0x2daee0ad, RZ ;  /* 0xd2511f5323287825 */ /* 0x000fe200078e00ff */
[----:B------:R-:W-:Y:S01]  /*a4f0*/  @!P2 HFMA2.BF16_V2 R39, -RZ.H0_H0, RZ.H0_H0, -R131.H0_H0 ;  /* 0x200000ffff27a231 */ /* 0x000fe20000340983 */
[----:B------:R-:W-:Y:S01]  /*a500*/  PRMT R35, R172, 0x5410, R131 ;  /* 0x00005410ac237816 */ /* 0x000fe20000000083 */
[----:B------:R-:W-:Y:S02]  /*a510*/  @!P4 HFMA2.BF16_V2 R38, -RZ.H0_H0, RZ.H0_H0, -R172.H0_H0 ;  /* 0x200000ffff26c231 */ /* 0x000fe400003409ac */
[----:B------:R-:W-:-:S02]  /*a520*/  LOP3.LUT R54, R41, UR32, R242, 0x96, !PT ;  /* 0x0000002029367c12 */ /* 0x000fc4000f8e96f2 */
[----:B------:R-:W-:Y:S01]  /*a530*/  @!P2 PRMT R131, R39, 0x5410, RZ ;  /* 0x000054102783a816 */ /* 0x000fe200000000ff */
[----:B------:R-:W-:Y:S01]  /*a540*/  FADD.FTZ R39, R121, R37 ;  /* 0x0000002579277221 */ /* 0x000fe20000010000 */
[----:B------:R-:W-:Y:S01]  /*a550*/  LOP3.LUT R37, R54, 0xff, RZ, 0xc0, !PT ;  /* 0x000000ff36257812 */ /* 0x000fe200078ec0ff */
[----:B----4-:R-:W-:Y:S01]  /*a560*/  @!P3 HFMA2.BF16_V2 R32, -RZ.H0_H0, RZ.H0_H0, -R125.H0_H0 ;  /* 0x200000ffff20b231 */ /* 0x010fe2000034097d */
[----:B------:R-:W-:Y:S02]  /*a570*/  ISETP.GE.U32.AND P6, PT, R251, R56, PT ;  /* 0x00000038fb00720c */ /* 0x000fe40003fc6070 */
[----:B------:R-:W-:Y:S02]  /*a580*/  @!P4 PRMT R172, R38, 0x5410, RZ ;  /* 0x0000541026acc816 */ /* 0x000fe400000000ff */
[--C-:B------:R-:W-:Y:S02]  /*a590*/  SHF.R.U32.HI R56, RZ, 0x10, R54.reuse ;  /* 0x00000010ff387819 */ /* 0x100fe40000011636 */
[----:B------:R-:W-:-:S02]  /*a5a0*/  SHF.R.U32.HI R38, RZ, 0x18, R54 ;  /* 0x00000018ff267819 */ /* 0x000fc40000011636 */
[----:B------:R-:W-:Y:S02]  /*a5b0*/  LOP3.LUT R54, R54, 0xffff, RZ, 0xc0, !PT ;  /* 0x0000ffff36367812 */ /* 0x000fe400078ec0ff */
[----:B------:R-:W-:Y:S02]  /*a5c0*/  ISETP.GE.U32.AND P4, PT, R251, R37, PT ;  /* 0x00000025fb00720c */ /* 0x000fe40003f86070 */
[----:B------:R-:W-:Y:S02]  /*a5d0*/  PRMT R37, R126, 0x5410, R125 ;  /* 0x000054107e257816 */ /* 0x000fe4000000007d */
[----:B------:R-:W-:Y:S02]  /*a5e0*/  @!P3 PRMT R125, R32, 0x5410, RZ ;  /* 0x00005410207db816 */ /* 0x000fe400000000ff */
[----:B------:R-:W-:Y:S01]  /*a5f0*/  SHF.R.U32.HI R32, RZ, 0x8, R54 ;  /* 0x00000008ff207819 */ /* 0x000fe20000011636 */
[----:B------:R-:W-:-:S03]  /*a600*/  @!P1 HFMA2.BF16_V2 R33, -RZ.H0_H0, RZ.H0_H0, -R126.H0_H0 ;  /* 0x200000ffff219231 */ /* 0x000fc6000034097e */
[----:B------:R-:W-:Y:S02]  /*a610*/  LOP3.LUT R32, R32, 0xffff, RZ, 0xc0, !PT ;  /* 0x0000ffff20207812 */ /* 0x000fe400078ec0ff */
[----:B------:R-:W-:Y:S02]  /*a620*/  @!P1 PRMT R126, R33, 0x5410, RZ ;  /* 0x00005410217e9816 */ /* 0x000fe400000000ff */
[----:B------:R-:W-:Y:S01]  /*a630*/  ISETP.GE.U32.AND P3, PT, R251, R32, PT ;  /* 0x00000020fb00720c */ /* 0x000fe20003f66070 */
[----:B------:R-:W-:Y:S01]  /*a640*/  IMAD.WIDE.U32 R32, R230, -0x326172a9, RZ ;  /* 0xcd9e8d57e6207825 */ /* 0x000fe200078e00ff */
[----:B------:R-:W-:Y:S01]  /*a650*/  @!P6 HFMA2.BF16_V2 R31, -RZ.H0_H0, RZ.H0_H0, -R128.H0_H0 ;  /* 0x200000ffff1fe231 */ /* 0x000fe20000340980 */
[----:B------:R-:W-:-:S03]  /*a660*/  LOP3.LUT R56, R56, 0xff, RZ, 0xc0, !PT ;  /* 0x000000ff38387812 */ /* 0x000fc600078ec0ff */
[----:B------:R-:W-:Y:S02]  /*a670*/  LOP3.LUT R32, R33, R169, RZ, 0x3c, !PT ;  /* 0x000000a921207212 */ /* 0x000fe400078e3cff */
[----:B------:R-:W-:Y:S02]  /*a680*/  ISETP.GE.U32.AND P1, PT, R251, R38, PT ;  /* 0x00000026fb00720c */ /* 0x000fe40003f26070 */
[----:B------:R-:W-:Y:S01]  /*a690*/  PRMT R38, R128, 0x5410, R127 ;  /* 0x0000541080267816 */ /* 0x000fe2000000007f */
[----:B------:R-:W-:Y:S01]  /*a6a0*/  IMAD.WIDE.U32 R32, R32, -0x2daee0ad, RZ ;  /* 0xd2511f5320207825 */ /* 0x000fe200078e00ff */
[----:B------:R-:W-:Y:S02]  /*a6b0*/  @!P6 PRMT R128, R31, 0x5410, RZ ;  /* 0x000054101f80e816 */ /* 0x000fe400000000ff */
[----:B------:R-:W-:Y:S01]  /*a6c0*/  @!P5 PRMT R127, R30, 0x5410, RZ ;  /* 0x000054101e7fd816 */ /* 0x000fe200000000ff */
[----:B------:R-:W-:Y:S01]  /*a6d0*/  IMAD.WIDE.U32 R30, R50, -0x2daee0ad, RZ ;  /* 0xd2511f53321e7825 */ /* 0x000fe200078e00ff */
[----:B------:R-:W-:-:S02]  /*a6e0*/  PRMT R121, R122, 0x7632, R121 ;  /* 0x000076327a797816 */ /* 0x000fc40000000079 */
[----:B------:R-:W-:Y:S01]  /*a6f0*/  ISETP.GE.U32.AND P2, PT, R251, R56, PT ;  /* 0x00000038fb00720c */ /* 0x000fe20003f46070 */
[----:B------:R-:W-:Y:S01]  /*a700*/  IMAD.WIDE.U32 R242, R52, -0x2daee0ad, RZ ;  /* 0xd2511f5334f27825 */ /* 0x000fe200078e00ff */
[----:B---3--:R-:W-:Y:S01]  /*a710*/  @!P4 HFMA2.BF16_V2 R29, -RZ.H0_H0, RZ.H0_H0, -R122.H0_H0 ;  /* 0x200000ffff1dc231 */ /* 0x008fe2000034097a */
[----:B------:R-:W-:Y:S01]  /*a720*/  LOP3.LUT R31, R31, UR17, R32, 0x96, !PT ;  /* 0x000000111f1f7c12 */ /* 0x000fe2000f8e9620 */
[----:B------:R-:W-:Y:S02]  /*a730*/  @!P3 HFMA2.BF16_V2 R28, -RZ.H0_H0, RZ.H0_H0, -R121.H0_H0 ;  /* 0x200000ffff1cb231 */ /* 0x000fe40000340979 */
[----:B------:R-:W-:Y:S01]  /*a740*/  LOP3.LUT R30, R243, UR15, R30, 0x96, !PT ;  /* 0x0000000ff31e7c12 */ /* 0x000fe2000f8e961e */
[----:B------:R-:W-:Y:S01]  /*a750*/  IMAD.MOV.U32 R52, RZ, RZ, R241 ;  /* 0x000000ffff347224 */ /* 0x000fe200078e00f1 */
[----:B------:R-:W-:Y:S01]  /*a760*/  PRMT R32, R122, 0x5410, R121 ;  /* 0x000054107a207816 */ /* 0x000fe20000000079 */
[----:B------:R-:W-:Y:S01]  /*a770*/  IMAD.MOV.U32 R50, RZ, RZ, R75 ;  /* 0x000000ffff327224 */ /* 0x000fe200078e004b */
[----:B------:R-:W-:Y:S01]  /*a780*/  @!P4 PRMT R122, R29, 0x5410, RZ ;  /* 0x000054101d7ac816 */ /* 0x000fe200000000ff */
[----:B------:R-:W-:Y:S01]  /*a790*/  IMAD.MOV.U32 R241, RZ, RZ, R99 ;  /* 0x000000fffff17224 */ /* 0x000fe200078e0063 */
[----:B------:R-:W-:Y:S01]  /*a7a0*/  @!P3 PRMT R121, R28, 0x5410, RZ ;  /* 0x000054101c79b816 */ /* 0x000fe200000000ff */
[----:B------:R-:W-:-:S02]  /*a7b0*/  IMAD.MOV.U32 R75, RZ, RZ, R227 ;  /* 0x000000ffff4b7224 */ /* 0x000fc400078e00e3 */
[----:B------:R-:W-:Y:S02]  /*a7c0*/  IMAD.MOV.U32 R99, RZ, RZ, R226 ;  /* 0x000000ffff637224 */ /* 0x000fe400078e00e2 */
[----:B------:R-:W-:Y:S01]  /*a7d0*/  IMAD.WIDE.U32 R28, R31, -0x326172a9, RZ ;  /* 0xcd9e8d571f1c7825 */ /* 0x000fe200078e00ff */
[----:B------:R-:W-:-:S03]  /*a7e0*/  @!P2 HFMA2.BF16_V2 R27, -RZ.H0_H0, RZ.H0_H0, -R124.H0_H0 ;  /* 0x200000ffff1ba231 */ /* 0x000fc6000034097c */
[----:B------:R-:W-:Y:S01]  /*a7f0*/  IMAD.WIDE.U32 R226, R30, -0x326172a9, RZ ;  /* 0xcd9e8d571ee27825 */ /* 0x000fe200078e00ff */
[----:B------:R-:W-:Y:S01]  /*a800*/  @!P1 HFMA2.BF16_V2 R26, -RZ.H0_H0, RZ.H0_H0, -R123.H0_H0 ;  /* 0x200000ffff1a9231 */ /* 0x000fe2000034097b */
[----:B------:R-:W-:-:S03]  /*a810*/  LOP3.LUT R96, R29, UR16, R96, 0x96, !PT ;  /* 0x000000101d607c12 */ /* 0x000fc6000f8e9660 */
[----:B------:R-:W-:Y:S02]  /*a820*/  LOP3.LUT R28, R227, UR14, R28, 0x96, !PT ;  /* 0x0000000ee31c7c12 */ /* 0x000fe4000f8e961c */
[----:B------:R-:W-:Y:S02]  /*a830*/  PRMT R33, R124, 0x5410, R123 ;  /* 0x000054107c217816 */ /* 0x000fe4000000007b */
[----:B------:R-:W-:Y:S02]  /*a840*/  @!P2 PRMT R124, R27, 0x5410, RZ ;  /* 0x000054101b7ca816 */ /* 0x000fe400000000ff */
[----:B------:R-:W-:Y:S01]  /*a850*/  @!P1 PRMT R123, R26, 0x5410, RZ ;  /* 0x000054101a7b9816 */ /* 0x000fe200000000ff */
[----:B------:R-:W-:-:S04]  /*a860*/  IMAD.WIDE.U32 R26, R96, -0x2daee0ad, RZ ;  /* 0xd2511f53601a7825 */ /* 0x000fc800078e00ff */
[----:B------:R-:W-:-:S04]  /*a870*/  IMAD.WIDE.U32 R96, R28, -0x2daee0ad, RZ ;  /* 0xd2511f531c607825 */ /* 0x000fc800078e00ff */
[----:B------:R-:W-:Y:S02]  /*a880*/  IMAD.MOV.U32 R56, RZ, RZ, R110 ;  /* 0x000000ffff387224 */ /* 0x000fe400078e006e */
[----:B------:R-:W1:Y:S01]  /*a890*/  MUFU.EX2 R110, R119 ;  /* 0x00000077006e7308 */ /* 0x000e620000000800 */
[----:B------:R-:W-:Y:S02]  /*a8a0*/  LOP3.LUT R28, R97, UR11, R26, 0x96, !PT ;  /* 0x0000000b611c7c12 */ /* 0x000fe4000f8e961a */
[----:B------:R-:W-:Y:S02]  /*a8b0*/  LOP3.LUT R26, R40, 0xff, RZ, 0xc0, !PT ;  /* 0x000000ff281a7812 */ /* 0x000fe400078ec0ff */
[----:B------:R-:W-:Y:S02]  /*a8c0*/  LOP3.LUT R242, R27, UR13, R242, 0x96, !PT ;  /* 0x0000000d1bf27c12 */ /* 0x000fe4000f8e96f2 */
[--C-:B------:R-:W-:Y:S02]  /*a8d0*/  SHF.R.U32.HI R27, RZ, 0x10, R40.reuse ;  /* 0x00000010ff1b7819 */ /* 0x100fe40000011628 */
[----:B------:R-:W-:-:S02]  /*a8e0*/  SHF.R.U32.HI R30, RZ, 0x18, R40 ;  /* 0x00000018ff1e7819 */ /* 0x000fc40000011628 */
[C---:B------:R-:W-:Y:S02]  /*a8f0*/  ISETP.GE.U32.AND P1, PT, R251.reuse, R26, PT ;  /* 0x0000001afb00720c */ /* 0x040fe40003f26070 */
[----:B------:R-:W-:Y:S01]  /*a900*/  ISETP.GE.U32.AND P4, PT, R251, R30, PT ;  /* 0x0000001efb00720c */ /* 0x000fe20003f86070 */
[----:B------:R-:W-:Y:S01]  /*a910*/  IMAD.MOV.U32 R30, RZ, RZ, R218 ;  /* 0x000000ffff1e7224 */ /* 0x000fe200078e00da */
[----:B------:R-:W-:Y:S02]  /*a920*/  LOP3.LUT R27, R27, 0xff, RZ, 0xc0, !PT ;  /* 0x000000ff1b1b7812 */ /* 0x000fe400078ec0ff */
[----:B------:R-:W-:Y:S02]  /*a930*/  LOP3.LUT R26, R40, 0xffff, RZ, 0xc0, !PT ;  /* 0x0000ffff281a7812 */ /* 0x000fe400078ec0ff */
[----:B------:R-:W-:Y:S01]  /*a940*/  ISETP.GE.U32.AND P5, PT, R251, R27, PT ;  /* 0x0000001bfb00720c */ /* 0x000fe20003fa6070 */
[----:B------:R-:W-:Y:S01]  /*a950*/  IMAD.MOV.U32 R27, RZ, RZ, R30 ;  /* 0x000000ffff1b7224 */ /* 0x000fe200078e001e */
[----:B------:R-:W-:Y:S01]  /*a960*/  SHF.R.U32.HI R26, RZ, 0x8, R26 ;  /* 0x00000008ff1a7819 */ /* 0x000fe2000001161a */
[----:B------:R-:W-:-:S04]  /*a970*/  IMAD.WIDE.U32 R40, R242, -0x326172a9, RZ ;  /* 0xcd9e8d57f2287825 */ /* 0x000fc800078e00ff */
[----:B-1----:R-:W-:Y:S02]  /*a980*/  FADD.FTZ R30, R110, R39 ;  /* 0x000000276e1e7221 */ /* 0x002fe40000010000 */
[----:B------:R-:W-:Y:S01]  /*a990*/  IMAD.WIDE.U32 R242, R28, -0x326172a9, RZ ;  /* 0xcd9e8d571cf27825 */ /* 0x000fe200078e00ff */
[----:B------:R-:W-:Y:S01]  /*a9a0*/  LOP3.LUT R26, R26, 0xffff, RZ, 0xc0, !PT ;  /* 0x0000ffff1a1a7812 */ /* 0x000fe200078ec0ff */
[----:B------:R-:W-:Y:S01]  /*a9b0*/  @!P1 HFMA2.BF16_V2 R25, -RZ.H0_H0, RZ.H0_H0, -R118.H0_H0 ;  /* 0x200000ffff199231 */ /* 0x000fe20000340976 */
[C---:B------:R-:W-:Y:S01]  /*a9c0*/  F2FP.BF16.PACK_AB R110, R117.reuse, R110 ;  /* 0x0000006e756e723e */ /* 0x040fe200000010ff */
[----:B------:R-:W-:Y:S01]  /*a9d0*/  FADD.FTZ R30, R117, R30 ;  /* 0x0000001e751e7221 */ /* 0x000fe20000010000 */
[----:B------:R-:W-:Y:S02]  /*a9e0*/  PRMT R117, R118, 0x7632, R117 ;  /* 0x0000763276757816 */ /* 0x000fe40000000075 */
[----:B------:R-:W-:Y:S01]  /*a9f0*/  LOP3.LUT R29, R243, UR31, R40, 0x96, !PT ;  /* 0x0000001ff31d7c12 */ /* 0x000fe2000f8e9628 */
[----:B------:R-:W-:Y:S01]  /*aa00*/  IMAD.MOV.U32 R39, RZ, RZ, R27 ;  /* 0x000000ffff277224 */ /* 0x000fe200078e001b */
[----:B------:R-:W-:-:S02]  /*aa10*/  ISETP.GE.U32.AND P3, PT, R251, R26, PT ;  /* 0x0000001afb00720c */ /* 0x000fc40003f66070 */
[----:B------:R-:W-:Y:S02]  /*aa20*/  PRMT R26, R118, 0x5410, R117 ;  /* 0x00005410761a7816 */ /* 0x000fe40000000075 */
[----:B------:R-:W-:Y:S02]  /*aa30*/  LOP3.LUT R27, R29, 0xff, RZ, 0xc0, !PT ;  /* 0x000000ff1d1b7812 */ /* 0x000fe400078ec0ff */
[----:B------:R-:W-:Y:S01]  /*aa40*/  @!P1 PRMT R118, R25, 0x5410, RZ ;  /* 0x0000541019769816 */ /* 0x000fe200000000ff */
[----:B------:R-:W-:Y:S01]  /*aa50*/  IMAD.MOV.U32 R25, RZ, RZ, R217 ;  /* 0x000000ffff197224 */ /* 0x000fe200078e00d9 */
[----:B------:R-:W-:-:S03]  /*aa60*/  ISETP.GE.U32.AND P1, PT, R251, R27, PT ;  /* 0x0000001bfb00720c */ /* 0x000fc60003f26070 */
[----:B------:R-:W-:Y:S01]  /*aa70*/  IMAD.MOV.U32 R27, RZ, RZ, R25 ;  /* 0x000000ffff1b7224 */ /* 0x000fe200078e0019 */
[----:B------:R-:W-:Y:S01]  /*aa80*/  LOP3.LUT R25, R29, 0xffff, RZ, 0xc0, !PT ;  /* 0x0000ffff1d197812 */ /* 0x000fe200078ec0ff */
[----:B------:R-:W-:-:S03]  /*aa90*/  @!P3 HFMA2.BF16_V2 R24, -RZ.H0_H0, RZ.H0_H0, -R117.H0_H0 ;  /* 0x200000ffff18b231 */ /* 0x000fc60000340975 */
[----:B------:R-:W-:-:S04]  /*aaa0*/  SHF.R.U32.HI R25, RZ, 0x8, R25 ;  /* 0x00000008ff197819 */ /* 0x000fc80000011619 */
[----:B------:R-:W-:Y:S02]  /*aab0*/  LOP3.LUT R25, R25, 0xffff, RZ, 0xc0, !PT ;  /* 0x0000ffff19197812 */ /* 0x000fe400078ec0ff */
[----:B------:R-:W-:Y:S02]  /*aac0*/  @!P3 PRMT R117, R24, 0x5410, RZ ;  /* 0x000054101875b816 */ /* 0x000fe400000000ff */
[----:B------:R-:W-:Y:S02]  /*aad0*/  ISETP.GE.U32.AND P3, PT, R251, R25, PT ;  /* 0x00000019fb00720c */ /* 0x000fe40003f66070 */
[----:B------:R-:W-:Y:S02]  /*aae0*/  LOP3.LUT R28, R41, UR12, R226, 0x96, !PT ;  /* 0x0000000c291c7c12 */ /* 0x000fe4000f8e96e2 */
[----:B------:R-:W-:Y:S02]  /*aaf0*/  PRMT R119, R120, 0x7632, R119 ;  /* 0x0000763278777816 */ /* 0x000fe40000000077 */
[----:B------:R-:W-:-:S02]  /*ab00*/  LOP3.LUT R40, R242, 0xff, RZ, 0xc0, !PT ;  /* 0x000000fff2287812 */ /* 0x000fc400078ec0ff */
[--C-:B------:R-:W-:Y:S02]  /*ab10*/  SHF.R.U32.HI R31, RZ, 0x18, R242.reuse ;  /* 0x00000018ff1f7819 */ /* 0x100fe400000116f2 */
[----:B------:R-:W-:Y:S02]  /*ab20*/  LOP3.LUT R41, R242, 0xffff, RZ, 0xc0, !PT ;  /* 0x0000fffff2297812 */ /* 0x000fe400078ec0ff */
[----:B------:R-:W-:Y:S01]  /*ab30*/  SHF.R.U32.HI R54, RZ, 0x10, R242 ;  /* 0x00000010ff367819 */ /* 0x000fe200000116f2 */
[----:B------:R-:W-:Y:S01]  /*ab40*/  IMAD.WIDE.U32 R242, R28, -0x2daee0ad, RZ ;  /* 0xd2511f531cf27825 */ /* 0x000fe200078e00ff */
[----:B------:R-:W-:Y:S01]  /*ab50*/  @!P4 HFMA2.BF16_V2 R22, -RZ.H0_H0, RZ.H0_H0, -R119.H0_H0 ;  /* 0x200000ffff16c231 */ /* 0x000fe20000340977 */
[----:B------:R-:W-:Y:S02]  /*ab60*/  SHF.R.U32.HI R41, RZ, 0x8, R41 ;  /* 0x00000008ff297819 */ /* 0x000fe40000011629 */
[----:B------:R-:W-:Y:S01]  /*ab70*/  IMAD.MOV.U32 R97, RZ, RZ, R50 ;  /* 0x000000ffff617224 */ /* 0x000fe200078e0032 */
[----:B------:R-:W-:Y:S01]  /*ab80*/  LOP3.LUT R50, R242, 0xff, RZ, 0xc0, !PT ;  /* 0x000000fff2327812 */ /* 0x000fe200078ec0ff */
[----:B------:R-:W-:Y:S01]  /*ab90*/  IMAD.MOV.U32 R25, RZ, RZ, R27 ;  /* 0x000000ffff197224 */ /* 0x000fe200078e001b */
[----:B------:R-:W-:Y:S01]  /*aba0*/  @!P3 HFMA2.BF16_V2 R20, -RZ.H0_H0, RZ.H0_H0, -R113.H0_H0 ;  /* 0x200000ffff14b231 */ /* 0x000fe20000340971 */
[----:B------:R-:W-:Y:S01]  /*abb0*/  PRMT R27, R120, 0x5410, R119 ;  /* 0x00005410781b7816 */ /* 0x000fe20000000077 */
[----:B------:R-:W-:Y:S01]  /*abc0*/  @!P1 HFMA2.BF16_V2 R21, -RZ.H0_H0, RZ.H0_H0, -R114.H0_H0 ;  /* 0x200000ffff159231 */ /* 0x000fe20000340972 */
[----:B------:R-:W-:-:S02]  /*abd0*/  @!P4 PRMT R119, R22, 0x5410, RZ ;  /* 0x000054101677c816 */ /* 0x000fc400000000ff */
[----:B------:R-:W-:Y:S01]  /*abe0*/  PRMT R109, R110, 0x7632, R109 ;  /* 0x000076326e6d7816 */ /* 0x000fe2000000006d */
[----:B------:R-:W-:Y:S01]  /*abf0*/  @!P5 HFMA2.BF16_V2 R23, -RZ.H0_H0, RZ.H0_H0, -R120.H0_H0 ;  /* 0x200000ffff17d231 */ /* 0x000fe20000340978 */
[----:B------:R-:W-:Y:S01]  /*ac00*/  LOP3.LUT R41, R41, 0xffff, RZ, 0xc0, !PT ;  /* 0x0000ffff29297812 */ /* 0x000fe200078ec0ff */
[----:B------:R-:W-:Y:S01]  /*ac10*/  IMAD.MOV.U32 R24, RZ, RZ, R216 ;  /* 0x000000ffff187224 */ /* 0x000fe200078e00d8 */
[C---:B------:R-:W-:Y:S01]  /*ac20*/  ISETP.GE.U32.AND P4, PT, R251.reuse, R50, PT ;  /* 0x00000032fb00720c */ /* 0x040fe20003f86070 */
[----:B------:R1:W5:Y:S01]  /*ac30*/  LDL.LU.64 R226, [R1+0x220] ;  /* 0x0002200001e27983 */ /* 0x0003620000300a00 */
[----:B------:R-:W-:Y:S02]  /*ac40*/  PRMT R50, R114, 0x5410, R113 ;  /* 0x0000541072327816 */ /* 0x000fe40000000071 */
[----:B------:R-:W-:Y:S02]  /*ac50*/  @!P3 PRMT R113, R20, 0x5410, RZ ;  /* 0x000054101471b816 */ /* 0x000fe400000000ff */
[----:B------:R-:W-:-:S02]  /*ac60*/  ISETP.GE.U32.AND P3, PT, R251, R41, PT ;  /* 0x00000029fb00720c */ /* 0x000fc40003f66070 */
[----:B------:R-:W-:Y:S02]  /*ac70*/  ISETP.GE.U32.AND P2, PT, R251, R40, PT ;  /* 0x00000028fb00720c */ /* 0x000fe40003f46070 */
[----:B------:R-:W-:Y:S01]  /*ac80*/  LOP3.LUT R28, R243, UR32, R96, 0x96, !PT ;  /* 0x00000020f31c7c12 */ /* 0x000fe2000f8e9660 */
[----:B------:R-:W-:Y:S01]  /*ac90*/  IMAD.MOV.U32 R96, RZ, RZ, R52 ;  /* 0x000000ffff607224 */ /* 0x000fe200078e0034 */
[----:B------:R-:W-:Y:S02]  /*aca0*/  SHF.R.U32.HI R52, RZ, 0x18, R242 ;  /* 0x00000018ff347819 */ /* 0x000fe400000116f2 */
[----:B------:R-:W-:Y:S02]  /*acb0*/  LOP3.LUT R54, R54, 0xff, RZ, 0xc0, !PT ;  /* 0x000000ff36367812 */ /* 0x000fe400078ec0ff */
[----:B------:R-:W-:Y:S02]  /*acc0*/  @!P1 PRMT R114, R21, 0x5410, RZ ;  /* 0x0000541015729816 */ /* 0x000fe400000000ff */
[----:B------:R-:W-:Y:S01]  /*acd0*/  ISETP.GE.U32.AND P1, PT, R251, R52, PT ;  /* 0x00000034fb00720c */ /* 0x000fe20003f26070 */
[----:B------:R-:W-:Y:S01]  /*ace0*/  @!P3 HFMA2.BF16_V2 R18, -RZ.H0_H0, RZ.H0_H0, -R109.H0_H0 ;  /* 0x200000ffff12b231 */ /* 0x000fe2000034096d */
[----:B------:R-:W-:Y:S01]  /*acf0*/  @!P5 PRMT R120, R23, 0x5410, RZ ;  /* 0x000054101778d816 */ /* 0x000fe200000000ff */
[----:B------:R-:W-:Y:S01]  /*ad00*/  IMAD.MOV.U32 R52, RZ, RZ, R39 ;  /* 0x000000ffff347224 */ /* 0x000fe200078e0027 */
[----:B------:R-:W-:Y:S01]  /*ad10*/  ISETP.GE.U32.AND P5, PT, R251, R54, PT ;  /* 0x00000036fb00720c */ /* 0x000fe20003fa6070 */
[----:B------:R-:W-:Y:S01]  /*ad20*/  IMAD.MOV.U32 R39, RZ, RZ, R79 ;  /* 0x000000ffff277224 */ /* 0x000fe200078e004f */
[----:B------:R-:W-:Y:S01]  /*ad30*/  @!P2 HFMA2.BF16_V2 R19, -RZ.H0_H0, RZ.H0_H0, -R110.H0_H0 ;  /* 0x200000ffff13a231 */ /* 0x000fe2000034096e */
[----:B------:R-:W-:-:S02]  /*ad40*/  PRMT R79, R110, 0x5410, R109 ;  /* 0x000054106e4f7816 */ /* 0x000fc4000000006d */
[----:B------:R-:W-:Y:S01]  /*ad50*/  @!P3 PRMT R109, R18, 0x5410, RZ ;  /* 0x00005410126db816 */ /* 0x000fe200000000ff */
[----:B------:R-:W-:Y:S01]  /*ad60*/  FADD.FTZ R18, R237, R43 ;  /* 0x0000002bed127221 */ /* 0x000fe20000010000 */
[----:B------:R-:W-:Y:S01]  /*ad70*/  ISETP.GE.U32.AND P6, PT, R251, R31, PT ;  /* 0x0000001ffb00720c */ /* 0x000fe20003fc6070 */
[----:B------:R-:W-:Y:S01]  /*ad80*/  IMAD.MOV.U32 R43, RZ, RZ, R24 ;  /* 0x000000ffff2b7224 */ /* 0x000fe200078e0018 */
[----:B------:R-:W-:Y:S01]  /*ad90*/  @!P2 PRMT R110, R19, 0x5410, RZ ;  /* 0x00005410136ea816 */ /* 0x000fe200000000ff */
[----:B------:R-:W-:Y:S01]  /*ada0*/  IMAD.MOV.U32 R24, RZ, RZ, R56 ;  /* 0x000000ffff187224 */ /* 0x000fe200078e0038 */
[----:B------:R2:W-:Y:S01]  /*adb0*/  MUFU.EX2 R19, R112 ;  /* 0x0000007000137308 */ /* 0x0005e20000000800 */
[----:B------:R-:W-:Y:S01]  /*adc0*/  IMAD.MOV.U32 R56, RZ, RZ, R170 ;  /* 0x000000ffff387224 */ /* 0x000fe200078e00aa */
[----:B------:R-:W-:-:S06]  /*add0*/  SHF.R.U32.HI R40, RZ, 0x10, R242 ;  /* 0x00000010ff287819 */ /* 0x000fcc00000116f2 */
[----:B------:R3:W4:Y:S01]  /*ade0*/  MUFU.EX2 R170, R111 ;  /* 0x0000006f00aa7308 */ /* 0x0007220000000800 */
[----:B------:R-:W-:Y:S02]  /*adf0*/  LOP3.LUT R40, R40, 0xff, RZ, 0xc0, !PT ;  /* 0x000000ff28287812 */ /* 0x000fe400078ec0ff */
[----:B--2---:R-:W-:Y:S02]  /*ae00*/  F2FP.BF16.PACK_AB R112, R116, R236 ;  /* 0x000000ec7470723e */ /* 0x004fe400000010ff */
[----:B------:R-:W-:-:S03]  /*ae10*/  LOP3.LUT R21, R28, 0xff, RZ, 0xc0, !PT ;  /* 0x000000ff1c157812 */ /* 0x000fc600078ec0ff */
[----:B------:R-:W-:Y:S01]  /*ae20*/  @!P5 HFMA2.BF16_V2 R17, -RZ.H0_H0, RZ.H0_H0, -R112.H0_H0 ;  /* 0x200000ffff11d231 */ /* 0x000fe20000340970 */
[C---:B---3--:R-:W-:Y:S02]  /*ae30*/  PRMT R111, R112.reuse, 0x7632, R111 ;  /* 0x00007632706f7816 */ /* 0x048fe4000000006f */
[----:B------:R-:W-:Y:S02]  /*ae40*/  ISETP.GE.U32.AND P2, PT, R251, R40, PT ;  /* 0x00000028fb00720c */ /* 0x000fe40003f46070 */
[----:B------:R-:W-:Y:S01]  /*ae50*/  PRMT R40, R112, 0x5410, R111 ;  /* 0x0000541070287816 */ /* 0x000fe2000000006f */
[----:B------:R-:W-:Y:S01]  /*ae60*/  @!P6 HFMA2.BF16_V2 R16, -RZ.H0_H0, RZ.H0_H0, -R111.H0_H0 ;  /* 0x200000ffff10e231 */ /* 0x000fe2000034096f */
[----:B------:R-:W-:Y:S02]  /*ae70*/  @!P5 PRMT R112, R17, 0x5410, RZ ;  /* 0x000054101170d816 */ /* 0x000fe400000000ff */
[----:B------:R-:W-:Y:S01]  /*ae80*/  ISETP.GE.U32.AND P5, PT, R251, R21, PT ;  /* 0x00000015fb00720c */ /* 0x000fe20003fa6070 */
[----:B------:R-:W-:Y:S01]  /*ae90*/  FADD.FTZ R18, R236, R18 ;  /* 0x00000012ec127221 */ /* 0x000fe20000010000 */
[----:B------:R-:W-:Y:S01]  /*aea0*/  @!P6 PRMT R111, R16, 0x5410, RZ ;  /* 0x00005410106fe816 */ /* 0x000fe200000000ff */
[----:B------:R-:W-:Y:S01]  /*aeb0*/  IMAD.MOV.U32 R236, RZ, RZ, R96 ;  /* 0x000000ffffec7224 */ /* 0x000fe200078e0060 */
[----:B----4-:R-:W-:Y:S01]  /*aec0*/  F2FP.BF16.PACK_AB R16, R170, R19 ;  /* 0x00000013aa10723e */ /* 0x010fe200000010ff */
[----:B------:R-:W-:-:S02]  /*aed0*/  IMAD.MOV.U32 R96, RZ, RZ, R247 ;  /* 0x000000ffff607224 */ /* 0x000fc400078e00f7 */
[----:B------:R-:W-:Y:S02]  /*aee0*/  FADD.FTZ R247, R19, R30 ;  /* 0x0000001e13f77221 */ /* 0x000fe40000010000 */
[----:B------:R-:W-:Y:S02]  /*aef0*/  IMAD.MOV.U32 R19, RZ, RZ, R97 ;  /* 0x000000ffff137224 */ /* 0x000fe400078e0061 */
[----:B------:R2:W-:Y:S01]  /*af00*/  MUFU.EX2 R97, R106 ;  /* 0x0000006a00617308 */ /* 0x0005e20000000800 */
[----:B------:R-:W-:Y:S01]  /*af10*/  LOP3.LUT R31, R242, 0xffff, RZ, 0xc0, !PT ;  /* 0x0000fffff21f7812 */ /* 0x000fe200078ec0ff */
[----:B------:R-:W-:Y:S01]  /*af20*/  IMAD.MOV.U32 R243, RZ, RZ, R225 ;  /* 0x000000fffff37224 */ /* 0x000fe200078e00e1 */
[----:B------:R-:W-:Y:S01]  /*af30*/  PRMT R105, R16, 0x7632, R105 ;  /* 0x0000763210697816 */ /* 0x000fe20000000069 */
[----:B------:R1:W5:Y:S01]  /*af40*/  LDL.LU R225, [R1+0x21c] ;  /* 0x00021c0001e17983 */ /* 0x0003620000300800 */
[----:B------:R-:W-:-:S03]  /*af50*/  IMAD.MOV.U32 R242, RZ, RZ, R224 ;  /* 0x000000fffff27224 */ /* 0x000fc600078e00e0 */
[----:B------:R1:W5:Y:S01]  /*af60*/  LDL.LU R224, [R1+0x218] ;  /* 0x0002180001e07983 */ /* 0x0003620000300800 */
[----:B------:R-:W-:-:S03]  /*af70*/  IMAD.MOV.U32 R30, RZ, RZ, R39 ;  /* 0x000000ffff1e7224 */ /* 0x000fc600078e0027 */
[----:B------:R1:W5:Y:S01]  /*af80*/  LDL.LU R218, [R1+0x214] ;  /* 0x0002140001da7983 */ /* 0x0003620000300800 */
[----:B--2---:R-:W-:-:S03]  /*af90*/  PRMT R106, R16, 0x7610, R106 ;  /* 0x00007610106a7816 */ /* 0x004fc6000000006a */
[----:B------:R1:W5:Y:S02]  /*afa0*/  LDL.LU R217, [R1+0x210] ;  /* 0x0002100001d97983 */ /* 0x0003640000300800 */
[----:B------:R-:W-:Y:S02]  /*afb0*/  @!P5 HFMA2.BF16_V2 R15, -RZ.H0_H0, RZ.H0_H0, -R106.H0_H0 ;  /* 0x200000ffff0fd231 */ /* 0x000fe4000034096a */
[----:B------:R1:W5:Y:S01]  /*afc0*/  LDL.LU R216, [R1+0x20c] ;  /* 0x00020c0001d87983 */ /* 0x0003620000300800 */
[----:B------:R-:W-:Y:S01]  /*afd0*/  IMAD.MOV.U32 R23, RZ, RZ, R215 ;  /* 0x000000ffff177224 */ /* 0x000fe200078e00d7 */
[----:B------:R-:W-:Y:S01]  /*afe0*/  PRMT R39, R106, 0x5410, R105 ;  /* 0x000054106a277816 */ /* 0x000fe20000000069 */
[----:B------:R-:W-:Y:S01]  /*aff0*/  IMAD.MOV.U32 R54, RZ, RZ, R212 ;  /* 0x000000ffff367224 */ /* 0x000fe200078e00d4 */
[----:B------:R1:W5:Y:S01]  /*b000*/  LDL.LU R215, [R1+0x208] ;  /* 0x0002080001d77983 */ /* 0x0003620000300800 */
[----:B------:R-:W-:Y:S02]  /*b010*/  @!P5 PRMT R106, R15, 0x5410, RZ ;  /* 0x000054100f6ad816 */ /* 0x000fe400000000ff */
[--C-:B------:R-:W-:Y:S01]  /*b020*/  SHF.R.U32.HI R16, RZ, 0x18, R29.reuse ;  /* 0x00000018ff107819 */ /* 0x100fe2000001161d */
[----:B------:R1:W5:Y:S01]  /*b030*/  LDL.LU R212, [R1+0x204] ;  /* 0x0002040001d47983 */ /* 0x0003620000300800 */
[----:B------:R-:W-:-:S03]  /*b040*/  SHF.R.U32.HI R15, RZ, 0x10, R29 ;  /* 0x00000010ff0f7819 */ /* 0x000fc6000001161d */
[----:B------:R-:W2:Y:S01]  /*b050*/  LDL R29, [R1+0x17c] ;  /* 0x00017c00011d7983 */ /* 0x000ea20000100800 */
[----:B------:R-:W-:Y:S02]  /*b060*/  SHF.R.U32.HI R20, RZ, 0x8, R31 ;  /* 0x00000008ff147819 */ /* 0x000fe4000001161f */
[----:B------:R-:W3:Y:S02]  /*b070*/  MUFU.EX2 R31, R115 ;  /* 0x00000073001f7308 */ /* 0x000ee40000000800 */
[----:B------:R-:W-:-:S04]  /*b080*/  LOP3.LUT R20, R20, 0xffff, RZ, 0xc0, !PT ;  /* 0x0000ffff14147812 */ /* 0x000fc800078ec0ff */
[----:B------:R-:W-:Y:S02]  /*b090*/  ISETP.GE.U32.AND P3, PT, R251, R20, PT ;  /* 0x00000014fb00720c */ /* 0x000fe40003f66070 */
[----:B------:R-:W-:Y:S02]  /*b0a0*/  LOP3.LUT R20, R28, 0xffff, RZ, 0xc0, !PT ;  /* 0x0000ffff1c147812 */ /* 0x000fe400078ec0ff */
[----:B---3--:R-:W-:Y:S02]  /*b0b0*/  F2FP.BF16.PACK_AB R102, R97, R31 ;  /* 0x0000001f6166723e */ /* 0x008fe400000010ff */
[----:B------:R-:W-:Y:S02]  /*b0c0*/  SHF.R.U32.HI R20, RZ, 0x8, R20 ;  /* 0x00000008ff147819 */ /* 0x000fe40000011614 */
[----:B------:R-:W-:Y:S02]  /*b0d0*/  PRMT R101, R102, 0x7632, R101 ;  /* 0x0000763266657816 */ /* 0x000fe40000000065 */
[----:B------:R-:W-:-:S03]  /*b0e0*/  LOP3.LUT R20, R20, 0xffff, RZ, 0xc0, !PT ;  /* 0x0000ffff14147812 */ /* 0x000fc600078ec0ff */
[----:B------:R-:W-:Y:S01]  /*b0f0*/  @!P3 HFMA2.BF16_V2 R12, -RZ.H0_H0, RZ.H0_H0, -R101.H0_H0 ;  /* 0x200000ffff0cb231 */ /* 0x000fe20000340965 */
[----:B------:R-:W-:Y:S01]  /*b100*/  IMAD.MOV.U32 R41, RZ, RZ, R25 ;  /* 0x000000ffff297224 */ /* 0x000fe200078e0019 */
[----:B------:R-:W-:Y:S01]  /*b110*/  PRMT R25, R102, 0x5410, R101 ;  /* 0x0000541066197816 */ /* 0x000fe20000000065 */
[----:B------:R-:W-:Y:S01]  /*b120*/  IMAD.MOV.U32 R17, RZ, RZ, R99 ;  /* 0x000000ffff117224 */ /* 0x000fe200078e0063 */
[----:B------:R-:W-:Y:S01]  /*b130*/  ISETP.GE.U32.AND P6, PT, R251, R20, PT ;  /* 0x00000014fb00720c */ /* 0x000fe20003fc6070 */
[----:B------:R-:W-:Y:S01]  /*b140*/  MUFU.EX2 R99, R108 ;  /* 0x0000006c00637308 */ /* 0x000fe20000000800 */
[----:B------:R-:W-:Y:S01]  /*b150*/  @!P3 PRMT R101, R12, 0x5410, RZ ;  /* 0x000054100c65b816 */ /* 0x000fe200000000ff */
[----:B------:R-:W-:Y:S01]  /*b160*/  IMAD.MOV.U32 R22, RZ, RZ, R54 ;  /* 0x000000ffff167224 */ /* 0x000fe200078e0036 */
[----:B------:R-:W-:Y:S01]  /*b170*/  SHF.R.U32.HI R12, RZ, 0x18, R28 ;  /* 0x00000018ff0c7819 */ /* 0x000fe2000001161c */
[----:B------:R-:W-:-:S04]  /*b180*/  IMAD.MOV.U32 R20, RZ, RZ, R96 ;  /* 0x000000ffff147224 */ /* 0x000fc800078e0060 */
[----:B------:R-:W3:Y:S01]  /*b190*/  MUFU.EX2 R108, R104 ;  /* 0x00000068006c7308 */ /* 0x000ee20000000800 */
[----:B------:R-:W-:Y:S02]  /*b1a0*/  ISETP.GE.U32.AND P3, PT, R251, R12, PT ;  /* 0x0000000cfb00720c */ /* 0x000fe40003f66070 */
[----:B------:R-:W-:-:S05]  /*b1b0*/  SHF.R.U32.HI R12, RZ, 0x10, R28 ;  /* 0x00000010ff0c7819 */ /* 0x000fca000001161c */
[----:B------:R-:W4:Y:S01]  /*b1c0*/  MUFU.EX2 R96, R107 ;  /* 0x0000006b00607308 */ /* 0x000f220000000800 */
[----:B------:R-:W-:-:S07]  /*b1d0*/  @!P4 HFMA2.BF16_V2 R13, -RZ.H0_H0, RZ.H0_H0, -R102.H0_H0 ;  /* 0x200000ffff0dc231 */ /* 0x000fce0000340966 */
[----:B------:R-:W1:Y:S01]  /*b1e0*/  MUFU.EX2 R54, R103 ;  /* 0x0000006700367308 */ /* 0x000e620000000800 */
[----:B------:R-:W-:Y:S01]  /*b1f0*/  LOP3.LUT R12, R12, 0xff, RZ, 0xc0, !PT ;  /* 0x000000ff0c0c7812 */ /* 0x000fe200078ec0ff */
[----:B------:R-:W-:Y:S01]  /*b200*/  FADD.FTZ R18, R116, R18 ;  /* 0x0000001274127221 */ /* 0x000fe20000010000 */
[----:B------:R-:W-:Y:S02]  /*b210*/  ISETP.GE.U32.AND P5, PT, R251, R16, PT ;  /* 0x00000010fb00720c */ /* 0x000fe40003fa6070 */
[----:B------:R-:W-:Y:S02]  /*b220*/  @!P4 PRMT R102, R13, 0x5410, RZ ;  /* 0x000054100d66c816 */ /* 0x000fe400000000ff */
[----:B------:R-:W-:Y:S01]  /*b230*/  ISETP.GE.U32.AND P4, PT, R251, R12, PT ;  /* 0x0000000cfb00720c */ /* 0x000fe20003f86070 */
[----:B------:R-:W-:Y:S01]  /*b240*/  IMAD.MOV.U32 R21, RZ, RZ, R56 ;  /* 0x000000ffff157224 */ /* 0x000fe200078e0038 */
[----:B------:R-:W-:Y:S01]  /*b250*/  F2FP.BF16.PACK_AB R116, R237, R240 ;  /* 0x000000f0ed74723e */ /* 0x000fe200000010ff */
[----:B---3--:R-:W-:Y:S01]  /*b260*/  FADD.FTZ R56, R108, R18 ;  /* 0x000000126c387221 */ /* 0x008fe20000010000 */
[----:B----4-:R-:W-:-:S02]  /*b270*/  F2FP.BF16.PACK_AB R104, R96, R99 ;  /* 0x000000636068723e */ /* 0x010fc400000010ff */
[----:B------:R-:W-:Y:S02]  /*b280*/  IADD3 R42, -R42, R7, -R6 ;  /* 0x000000072a2a7210 */ /* 0x000fe40007ffe906 */
[----:B-1----:R-:W-:Y:S01]  /*b290*/  F2FP.BF16.PACK_AB R108, R54, R108 ;  /* 0x0000006c366c723e */ /* 0x002fe200000010ff */
[----:B------:R-:W-:Y:S01]  /*b2a0*/  ULEA UR34, UR26, UR34, 0x7 ;  /* 0x000000221a227291 */ /* 0x000fe2000f8e383f */
[----:B------:R-:W-:Y:S02]  /*b2b0*/  PRMT R115, R116, 0x7632, R115 ;  /* 0x0000763274737816 */ /* 0x000fe40000000073 */
[----:B------:R-:W-:Y:S02]  /*b2c0*/  PRMT R103, R104, 0x7632, R103 ;  /* 0x0000763268677816 */ /* 0x000fe40000000067 */
[----:B------:R-:W-:Y:S01]  /*b2d0*/  PRMT R107, R108, 0x7632, R107 ;  /* 0x000076326c6b7816 */ /* 0x000fe2000000006b */
[----:B------:R-:W-:Y:S01]  /*b2e0*/  @!P6 HFMA2.BF16_V2 R14, -RZ.H0_H0, RZ.H0_H0, -R105.H0_H0 ;  /* 0x200000ffff0ee231 */ /* 0x000fe20000340969 */
[----:B------:R-:W-:Y:S01]  /*b2f0*/  IMAD.SHL.U32 R42, R42, 0x2, RZ ;  /* 0x000000022a2a7824 */ /* 0x000fe200078e00ff */
[----:B------:R-:W-:Y:S01]  /*b300*/  @!P5 HFMA2.BF16_V2 R8, -RZ.H0_H0, RZ.H0_H0, -R115.H0_H0 ;  /* 0x200000ffff08d231 */ /* 0x000fe20000340973 */
[----:B------:R-:W-:Y:S01]  /*b310*/  UIADD3 UR34, UR34, -0x80, URZ ;  /* 0xffffff8022227890 */ /* 0x000fe2000fffe03f */
[----:B------:R-:W-:-:S02]  /*b320*/  @!P1 HFMA2.BF16_V2 R10, -RZ.H0_H0, RZ.H0_H0, -R103.H0_H0 ;  /* 0x200000ffff0a9231 */ /* 0x000fc40000340967 */
[----:B------:R-:W-:Y:S02]  /*b330*/  @!P4 HFMA2.BF16_V2 R7, -RZ.H0_H0, RZ.H0_H0, -R108.H0_H0 ;  /* 0x200000ffff07c231 */ /* 0x000fe4000034096c */
[----:B------:R-:W-:Y:S01]  /*b340*/  @!P3 HFMA2.BF16_V2 R6, -RZ.H0_H0, RZ.H0_H0, -R107.H0_H0 ;  /* 0x200000ffff06b231 */ /* 0x000fe2000034096b */
[----:B------:R-:W-:Y:S01]  /*b350*/  @!P6 PRMT R105, R14, 0x5410, RZ ;  /* 0x000054100e69e816 */ /* 0x000fe200000000ff */
[----:B------:R-:W-:Y:S01]  /*b360*/  IMAD.MOV.U32 R16, RZ, RZ, R24 ;  /* 0x000000ffff107224 */ /* 0x000fe200078e0018 */
[----:B------:R-:W-:Y:S01]  /*b370*/  PRMT R12, R116, 0x5410, R115 ;  /* 0x00005410740c7816 */ /* 0x000fe20000000073 */
[----:B------:R-:W-:Y:S01]  /*b380*/  IMAD.MOV.U32 R14, RZ, RZ, R19 ;  /* 0x000000ffff0e7224 */ /* 0x000fe200078e0013 */
[----:B------:R-:W-:Y:S02]  /*b390*/  PRMT R24, R104, 0x5410, R103 ;  /* 0x0000541068187816 */ /* 0x000fe40000000067 */
[----:B------:R-:W-:Y:S01]  /*b3a0*/  @!P5 PRMT R115, R8, 0x5410, RZ ;  /* 0x000054100873d816 */ /* 0x000fe200000000ff */
[----:B------:R-:W-:Y:S01]  /*b3b0*/  IMAD.U32 R8, RZ, RZ, UR34 ;  /* 0x00000022ff087e24 */ /* 0x000fe2000f8e00ff */
[----:B------:R-:W-:-:S02]  /*b3c0*/  PRMT R19, R108, 0x5410, R107 ;  /* 0x000054106c137816 */ /* 0x000fc4000000006b */
[----:B------:R-:W-:Y:S02]  /*b3d0*/  @!P1 PRMT R103, R10, 0x5410, RZ ;  /* 0x000054100a679816 */ /* 0x000fe400000000ff */
[----:B------:R-:W-:Y:S02]  /*b3e0*/  @!P4 PRMT R108, R7, 0x5410, RZ ;  /* 0x00005410076cc816 */ /* 0x000fe400000000ff */
[----:B------:R-:W-:Y:S01]  /*b3f0*/  @!P3 PRMT R107, R6, 0x5410, RZ ;  /* 0x00005410066bb816 */ /* 0x000fe200000000ff */
[----:B------:R-:W-:Y:S01]  /*b400*/  IMAD.MOV.U32 R13, RZ, RZ, R236 ;  /* 0x000000ffff0d7224 */ /* 0x000fe200078e00ec */
[----:B------:R-:W-:Y:S02]  /*b410*/  ULDC UR46, c[0x0][0x228] ;  /* 0x00008a00002e7ab9 */ /* 0x000fe40000000800 */
[----:B------:R-:W-:Y:S01]  /*b420*/  USHF.L.U32 UR38, UR46, 0x6, URZ ;  /* 0x000000062e267899 */ /* 0x000fe2000800063f */
[----:B------:R-:W-:Y:S01]  /*b430*/  LOP3.LUT R15, R15, 0xff, RZ, 0xc0, !PT ;  /* 0x000000ff0f0f7812 */ /* 0x000fe200078ec0ff */
[----:B------:R-:W-:Y:S01]  /*b440*/  UIMAD UR39, UR46, 0x48, URZ ;  /* 0x000000482e2778a4 */ /* 0x000fe2000f8e023f */
[----:B------:R-:W-:-:S02]  /*b450*/  IMAD.MOV.U32 R28, RZ, RZ, R43 ;  /* 0x000000ffff1c7224 */ /* 0x000fc400078e002b */
[----:B------:R-:W-:Y:S01]  /*b460*/  ISETP.GE.U32.AND P6, PT, R251, R15, PT ;  /* 0x0000000ffb00720c */ /* 0x000fe20003fc6070 */
[----:B------:R-:W-:Y:S02]  /*b470*/  IMAD.U32 R240, RZ, RZ, UR38 ;  /* 0x00000026fff07e24 */ /* 0x000fe4000f8e00ff */
[----:B------:R-:W-:Y:S01]  /*b480*/  IMAD.MOV.U32 R15, RZ, RZ, R30 ;  /* 0x000000ffff0f7224 */ /* 0x000fe200078e001e */
[----:B------:R-:W-:Y:S01]  /*b490*/  USHF.L.U32 UR38, UR7, 0x2, URZ ;  /* 0x0000000207267899 */ /* 0x000fe2000800063f */
[----:B------:R-:W-:Y:S02]  /*b4a0*/  IMAD.MOV.U32 R30, RZ, RZ, R243 ;  /* 0x000000ffff1e7224 */ /* 0x000fe400078e00f3 */
[----:B------:R-:W-:-:S06]  /*b4b0*/  IMAD.MOV.U32 R43, RZ, RZ, R241 ;  /* 0x000000ffff2b7224 */ /* 0x000fcc00078e00f1 */
[----:B------:R-:W-:-:S05]  /*b4c0*/  @!P6 HFMA2.BF16_V2 R9, -RZ.H0_H0, RZ.H0_H0, -R116.H0_H0 ;  /* 0x200000ffff09e231 */ /* 0x000fca0000340974 */
[----:B------:R-:W-:Y:S01]  /*b4d0*/  @!P6 PRMT R116, R9, 0x5410, RZ ;  /* 0x000054100974e816 */ /* 0x000fe200000000ff */
[----:B------:R-:W-:-:S05]  /*b4e0*/  @!P2 HFMA2.BF16_V2 R11, -RZ.H0_H0, RZ.H0_H0, -R104.H0_H0 ;  /* 0x200000ffff0ba231 */ /* 0x000fca0000340968 */
[----:B------:R-:W-:Y:S01]  /*b4f0*/  @!P2 PRMT R104, R11, 0x5410, RZ ;  /* 0x000054100b68a816 */ /* 0x000fe200000000ff */
[----:B--2---:R-:W-:-:S05]  /*b500*/  IMAD R42, R29, c[0x0][0x228], R42 ;  /* 0x00008a001d2a7a24 */ /* 0x004fca00078e022a */
[----:B------:R-:W-:Y:S02]  /*b510*/  SHF.R.S32.HI R6, RZ, 0x1f, R42 ;  /* 0x0000001fff067819 */ /* 0x000fe4000001142a */
[----:B------:R-:W-:Y:S01]  /*b520*/  IADD3 R7, P1, R42, UR34, RZ ;  /* 0x000000222a077c10 */ /* 0x000fe2000ff3e0ff */
[----:B------:R-:W-:-:S03]  /*b530*/  USHF.L.U32 UR34, UR46, 0x3, URZ ;  /* 0x000000032e227899 */ /* 0x000fc6000800063f */
[----:B------:R-:W-:Y:S02]  /*b540*/  LEA.HI.X.SX32 R6, R8, R6, 0x1, P1 ;  /* 0x0000000608067211 */ /* 0x000fe400008f0eff */
[----:B------:R-:W-:Y:S01]  /*b550*/  LEA R236, P1, R7, c[0x0][0x1f8], 0x1 ;  /* 0x00007e0007ec7a11 */ /* 0x000fe200078208ff */
[----:B------:R-:W-:-:S03]  /*b560*/  IMAD.MOV.U32 R29, RZ, RZ, R22 ;  /* 0x000000ffff1d7224 */ /* 0x000fc600078e0016 */
[----:B------:R-:W-:Y:S01]  /*b570*/  LEA.HI.X R237, R7, c[0x0][0x1fc], R6, 0x1, P1 ;  /* 0x00007f0007ed7a11 */ /* 0x000fe200008f0c06 */
[----:B------:R-:W-:Y:S02]  /*b580*/  IMAD.MOV.U32 R22, RZ, RZ, R242 ;  /* 0x000000ffff167224 */ /* 0x000fe400078e00f2 */
[----:B------:R-:W-:Y:S02]  /*b590*/  IMAD.U32 R242, RZ, RZ, UR34 ;  /* 0x00000022fff27e24 */ /* 0x000fe4000f8e00ff */
[----:B------:R1:W-:Y:S01]  /*b5a0*/  STG.E.U16 [R236.64], R238 ;  /* 0x000000eeec007986 */ /* 0x0003e2000c101524 */
[----:B------:R-:W-:-:S03]  /*b5b0*/  IMAD.WIDE R240, R240, 0x2, R236 ;  /* 0x00000002f0f07825 */ /* 0x000fc600078e02ec */
[----:B------:R2:W-:Y:S01]  /*b5c0*/  STG.E.U16 [R236.64+0x2], R239 ;  /* 0x000002efec007986 */ /* 0x0005e2000c101524 */
[----:B------:R-:W-:-:S04]  /*b5d0*/  IMAD.WIDE R242, R242, 0x2, R236 ;  /* 0x00000002f2f27825 */ /* 0x000fc800078e02ec */
[----:B------:R-:W-:Y:S01]  /*b5e0*/  IMAD.U32 R6, RZ, RZ, UR29 ;  /* 0x0000001dff067e24 */ /* 0x000fe2000f8e00ff */
[----:B------:R-:W-:Y:S04]  /*b5f0*/  STG.E.U16 [R242.64], R214 ;  /* 0x000000d6f2007986 */ /* 0x000fe8000c101524 */
[----:B------:R3:W-:Y:S01]  /*b600*/  STG.E.U16 [R242.64+0x2], R159 ;  /* 0x0000029ff2007986 */ /* 0x0007e2000c101524 */
[----:B------:R-:W-:-:S03]  /*b610*/  LOP3.LUT R6, R233, UR38, R6, 0x96, !PT ;  /* 0x00000026e9067c12 */ /* 0x000fc6000f8e9606 */
[----:B------:R4:W-:Y:S01]  /*b620*/  STG.E.U16 [R240.64], R211 ;  /* 0x000000d3f0007986 */ /* 0x0009e2000c101524 */
[----:B-1----:R-:W-:-:S04]  /*b630*/  IMAD.U32 R238, RZ, RZ, UR39 ;  /* 0x00000027ffee7e24 */ /* 0x002fc8000f8e00ff */
[----:B--2---:R-:W-:Y:S01]  /*b640*/  IMAD.WIDE R238, R238, 0x2, R236 ;  /* 0x00000002eeee7825 */ /* 0x004fe200078e02ec */
[----:B------:R-:W-:Y:S04]  /*b650*/  STG.E.U16 [R240.64+0x2], R210 ;  /* 0x000002d2f0007986 */ /* 0x000fe8000c101524 */
[----:B------:R-:W-:Y:S04]  /*b660*/  STG.E.U16 [R238.64], R171 ;  /* 0x000000abee007986 */ /* 0x000fe8000c101524 */
[----:B------:R-:W-:Y:S04]  /*b670*/  STG.E.U16 [R238.64+0x2], R71 ;  /* 0x00000247ee007986 */ /* 0x000fe8000c101524 */
[----:B------:R-:W-:Y:S04]  /*b680*/  STG.E.U16 [R236.64+0x10], R151 ;  /* 0x00001097ec007986 */ /* 0x000fe8000c101524 */
[----:B------:R1:W-:Y:S04]  /*b690*/  STG.E.U16 [R236.64+0x12], R156 ;  /* 0x0000129cec007986 */ /* 0x0003e8000c101524 */
[----:B------:R2:W-:Y:S04]  /*b6a0*/  STG.E.U16 [R242.64+0x10], R158 ;  /* 0x0000109ef2007986 */ /* 0x0005e8000c101524 */
[----:B------:R2:W-:Y:S04]  /*b6b0*/  STG.E.U16 [R242.64+0x12], R157 ;  /* 0x0000129df2007986 */ /* 0x0005e8000c101524 */
[----:B------:R2:W-:Y:S01]  /*b6c0*/  STG.E.U16 [R240.64+0x10], R72 ;  /* 0x00001048f0007986 */ /* 0x0005e2000c101524 */
[----:B---3--:R-:W-:-:S02]  /*b6d0*/  IMAD.MOV.U32 R159, RZ, RZ, R15 ;  /* 0x000000ffff9f7224 */ /* 0x008fc400078e000f */
[----:B------:R-:W-:Y:S01]  /*b6e0*/  IMAD.MOV.U32 R42, RZ, RZ, R12 ;  /* 0x000000ffff2a7224 */ /* 0x000fe200078e000c */
[----:B----4-:R3:W5:Y:S01]  /*b6f0*/  LDL.LU R211, [R1+0x200] ;  /* 0x0002000001d37983 */ /* 0x0107620000300800 */
[----:B-1----:R-:W-:Y:S02]  /*b700*/  IMAD.MOV.U32 R156, RZ, RZ, R20 ;  /* 0x000000ffff9c7224 */ /* 0x002fe400078e0014 */
[----:B--2---:R-:W-:Y:S02]  /*b710*/  IMAD.MOV.U32 R158, RZ, RZ, R21 ;  /* 0x000000ffff9e7224 */ /* 0x004fe400078e0015 */
[----:B------:R-:W-:Y:S02]  /*b720*/  IMAD.MOV.U32 R71, RZ, RZ, R14 ;  /* 0x000000ffff477224 */ /* 0x000fe400078e000e */
[----:B------:R-:W-:Y:S02]  /*b730*/  IMAD.MOV.U32 R214, RZ, RZ, R13 ;  /* 0x000000ffffd67224 */ /* 0x000fe400078e000d */
[----:B------:R-:W-:-:S02]  /*b740*/  IMAD.MOV.U32 R151, RZ, RZ, R16 ;  /* 0x000000ffff977224 */ /* 0x000fc400078e0010 */
[----:B------:R-:W-:Y:S01]  /*b750*/  IMAD.MOV.U32 R157, RZ, RZ, R17 ;  /* 0x000000ffff9d7224 */ /* 0x000fe200078e0011 */
[----:B------:R-:W-:Y:S01]  /*b760*/  STG.E.U16 [R240.64+0x12], R70 ;  /* 0x00001246f0007986 */ /* 0x000fe2000c101524 */
[----:B------:R-:W-:-:S03]  /*b770*/  IMAD.WIDE.U32 R20, R6, -0x326172a9, RZ ;  /* 0xcd9e8d5706147825 */ /* 0x000fc600078e00ff */
[----:B------:R3:W5:Y:S01]  /*b780*/  LDL.LU R210, [R1+0x1fc] ;  /* 0x0001fc0001d27983 */ /* 0x0007620000300800 */
[----:B------:R-:W-:Y:S01]  /*b790*/  IMAD.MOV.U32 R72, RZ, RZ, R247 ;  /* 0x000000ffff487224 */ /* 0x000fe200078e00f7 */
[----:B------:R-:W-:Y:S01]  /*b7a0*/  LOP3.LUT R6, R21, UR20, R166, 0x96, !PT ;  /* 0x0000001415067c12 */ /* 0x000fe2000f8e96a6 */
[----:B------:R-:W-:Y:S01]  /*b7b0*/  IMAD.WIDE.U32 R246, R246, -0x326172a9, RZ ;  /* 0xcd9e8d57f6f67825 */ /* 0x000fe200078e00ff */
[----:B------:R1:W-:Y:S03]  /*b7c0*/  STG.E.U16 [R238.64+0x10], R67 ;  /* 0x00001043ee007986 */ /* 0x0003e6000c101524 */
[----:B------:R-:W-:Y:S01]  /*b7d0*/  IMAD.WIDE.U32 R8, R6, -0x2daee0ad, RZ ;  /* 0xd2511f5306087825 */ /* 0x000fe200078e00ff */
[----:B------:R-:W-:Y:S01]  /*b7e0*/  LOP3.LUT R7, R247, UR18, R20, 0x96, !PT ;  /* 0x00000012f7077c12 */ /* 0x000fe2000f8e9614 */
[----:B------:R-:W-:Y:S03]  /*b7f0*/  STG.E.U16 [R238.64+0x12], R66 ;  /* 0x00001242ee007986 */ /* 0x000fe6000c101524 */
[----:B------:R-:W-:Y:S01]  /*b800*/  LOP3.LUT R6, R9, UR17, R234, 0x96, !PT ;  /* 0x0000001109067c12 */ /* 0x000fe2000f8e96ea */
[----:B------:R-:W-:Y:S01]  /*b810*/  IMAD.WIDE.U32 R14, R7, -0x2daee0ad, RZ ;  /* 0xd2511f53070e7825 */ /* 0x000fe200078e00ff */
[----:B------:R3:W5:Y:S03]  /*b820*/  LDL.LU R171, [R1+0x1f8] ;  /* 0x0001f80001ab7983 */ /* 0x0007660000300800 */
        /* <DEDUP_REMOVED lines=12> */
[----:B------:R-:W-:Y:S02]  /*b8f0*/  SHF.R.U32.HI R6, RZ, 0x10, R16 ;  /* 0x00000010ff067819 */ /* 0x000fe40000011610 */
[----:B------:R-:W-:Y:S02]  /*b900*/  LOP3.LUT R7, R17, UR31, R10, 0x96, !PT ;  /* 0x0000001f11077c12 */ /* 0x000fe4000f8e960a */
[----:B------:R-:W-:Y:S02]  /*b910*/  SHF.R.U32.HI R9, RZ, 0x18, R16 ;  /* 0x00000018ff097819 */ /* 0x000fe40000011610 */
[----:B------:R-:W-:Y:S02]  /*b920*/  LOP3.LUT R6, R6, 0xff, RZ, 0xc0, !PT ;  /* 0x000000ff06067812 */ /* 0x000fe400078ec0ff */
[----:B------:R-:W-:Y:S02]  /*b930*/  LOP3.LUT R10, R16, 0xffff, RZ, 0xc0, !PT ;  /* 0x0000ffff100a7812 */ /* 0x000fe400078ec0ff */
[----:B------:R-:W-:Y:S01]  /*b940*/  PRMT R6, R6, 0x5410, R9 ;  /* 0x0000541006067816 */ /* 0x000fe20000000009 */
[----:B------:R-:W-:Y:S01]  /*b950*/  IMAD.WIDE.U32 R8, R8, -0x2daee0ad, RZ ;  /* 0xd2511f5308087825 */ /* 0x000fe200078e00ff */
[----:B------:R-:W-:-:S02]  /*b960*/  LOP3.LUT R12, R16, 0xff, RZ, 0xc0, !PT ;  /* 0x000000ff100c7812 */ /* 0x000fc400078ec0ff */
[----:B------:R-:W-:-:S04]  /*b970*/  SHF.R.U32.HI R10, RZ, 0x8, R10 ;  /* 0x00000008ff0a7819 */ /* 0x000fc8000001160a */
[----:B------:R-:W-:Y:S02]  /*b980*/  PRMT R12, R12, 0x5410, R10 ;  /* 0x000054100c0c7816 */ /* 0x000fe4000000000a */
[----:B------:R-:W-:Y:S02]  /*b990*/  SHF.R.U32.HI R10, RZ, 0x10, R8 ;  /* 0x00000010ff0a7819 */ /* 0x000fe40000011608 */
[----:B------:R-:W-:Y:S02]  /*b9a0*/  LOP3.LUT R11, R9, UR32, R14, 0x96, !PT ;  /* 0x00000020090b7c12 */ /* 0x000fe4000f8e960e */
[C---:B------:R-:W-:Y:S02]  /*b9b0*/  LOP3.LUT R9, R8.reuse, 0xffff, RZ, 0xc0, !PT ;  /* 0x0000ffff08097812 */ /* 0x040fe400078ec0ff */
[----:B------:R-:W-:Y:S02]  /*b9c0*/  LOP3.LUT R15, R8, 0xff, RZ, 0xc0, !PT ;  /* 0x000000ff080f7812 */ /* 0x000fe400078ec0ff */
[----:B------:R-:W-:-:S02]  /*b9d0*/  SHF.R.U32.HI R8, RZ, 0x18, R8 ;  /* 0x00000018ff087819 */ /* 0x000fc40000011608 */
[----:B------:R-:W-:-:S04]  /*b9e0*/  LOP3.LUT R10, R10, 0xff, RZ, 0xc0, !PT ;  /* 0x000000ff0a0a7812 */ /* 0x000fc800078ec0ff */
[----:B------:R-:W-:Y:S02]  /*b9f0*/  PRMT R10, R10, 0x5410, R8 ;  /* 0x000054100a0a7816 */ /* 0x000fe40000000008 */
[C---:B------:R-:W-:Y:S02]  /*ba00*/  LOP3.LUT R8, R7.reuse, 0xffff, RZ, 0xc0, !PT ;  /* 0x0000ffff07087812 */ /* 0x040fe400078ec0ff */
[----:B------:R-:W-:Y:S02]  /*ba10*/  LOP3.LUT R18, R7, 0xff, RZ, 0xc0, !PT ;  /* 0x000000ff07127812 */ /* 0x000fe400078ec0ff */
[----:B------:R-:W-:-:S04]  /*ba20*/  SHF.R.U32.HI R8, RZ, 0x8, R8 ;  /* 0x00000008ff087819 */ /* 0x000fc80000011608 */
[----:B------:R-:W-:Y:S02]  /*ba30*/  PRMT R18, R18, 0x5410, R8 ;  /* 0x0000541012127816 */ /* 0x000fe40000000008 */
[--C-:B------:R-:W-:Y:S02]  /*ba40*/  SHF.R.U32.HI R8, RZ, 0x10, R7.reuse ;  /* 0x00000010ff087819 */ /* 0x100fe40000011607 */
[----:B------:R-:W-:Y:S02]  /*ba50*/  SHF.R.U32.HI R7, RZ, 0x18, R7 ;  /* 0x00000018ff077819 */ /* 0x000fe40000011607 */
[----:B------:R-:W-:Y:S02]  /*ba60*/  LOP3.LUT R8, R8, 0xff, RZ, 0xc0, !PT ;  /* 0x000000ff08087812 */ /* 0x000fe400078ec0ff */
[----:B------:R-:W-:Y:S02]  /*ba70*/  SHF.R.U32.HI R9, RZ, 0x8, R9 ;  /* 0x00000008ff097819 */ /* 0x000fe40000011609 */
[----:B------:R-:W-:-:S02]  /*ba80*/  PRMT R7, R8, 0x5410, R7 ;  /* 0x0000541008077816 */ /* 0x000fc40000000007 */
[----:B------:R-:W-:Y:S02]  /*ba90*/  LOP3.LUT R8, R11, 0xffff, RZ, 0xc0, !PT ;  /* 0x0000ffff0b087812 */ /* 0x000fe400078ec0ff */
[----:B------:R-:W-:Y:S02]  /*baa0*/  PRMT R15, R15, 0x5410, R9 ;  /* 0x000054100f0f7816 */ /* 0x000fe40000000009 */
[----:B------:R-:W-:Y:S02]  /*bab0*/  SHF.R.U32.HI R8, RZ, 0x8, R8 ;  /* 0x00000008ff087819 */ /* 0x000fe40000011608 */
[----:B------:R-:W-:-:S04]  /*bac0*/  LOP3.LUT R9, R11, 0xff, RZ, 0xc0, !PT ;  /* 0x000000ff0b097812 */ /* 0x000fc800078ec0ff */
[----:B------:R-:W-:Y:S02]  /*bad0*/  PRMT R9, R9, 0x5410, R8 ;  /* 0x0000541009097816 */ /* 0x000fe40000000008 */
[--C-:B------:R-:W-:Y:S01]  /*bae0*/  SHF.R.U32.HI R8, RZ, 0x10, R11.reuse ;  /* 0x00000010ff087819 */ /* 0x100fe2000001160b */
[----:B------:R-:W-:Y:S01]  /*baf0*/  IMAD.WIDE.U32 R16, R230, -0x326172a9, RZ ;  /* 0xcd9e8d57e6107825 */ /* 0x000fe200078e00ff */
[----:B------:R-:W-:Y:S02]  /*bb00*/  SHF.R.U32.HI R11, RZ, 0x18, R11 ;  /* 0x00000018ff0b7819 */ /* 0x000fe4000001160b */
[----:B------:R-:W-:Y:S01]  /*bb10*/  LOP3.LUT R8, R8, 0xff, RZ, 0xc0, !PT ;  /* 0x000000ff08087812 */ /* 0x000fe200078ec0ff */
[----:B------:R-:W-:Y:S03]  /*bb20*/  STG.E.U16 [R236.64+0x20], R150 ;  /* 0x00002096ec007986 */ /* 0x000fe6000c101524 */
[----:B------:R-:W-:Y:S01]  /*bb30*/  PRMT R8, R8, 0x5410, R11 ;  /* 0x0000541008087816 */ /* 0x000fe2000000000b */
[----:B------:R-:W-:Y:S01]  /*bb40*/  STG.E.U16 [R236.64+0x22], R153 ;  /* 0x00002299ec007986 */ /* 0x000fe2000c101524 */
[----:B------:R-:W-:Y:S01]  /*bb50*/  LOP3.LUT R11, R17, R169, RZ, 0x3c, !PT ;  /* 0x000000a9110b7212 */ /* 0x000fe200078e3cff */
[----:B-1----:R-:W-:-:S02]  /*bb60*/  IMAD.MOV.U32 R67, RZ, RZ, R209 ;  /* 0x000000ffff437224 */ /* 0x002fc400078e00d1 */
[----:B------:R1:W-:Y:S04]  /*bb70*/  STG.E.U16 [R242.64+0x20], R155 ;  /* 0x0000209bf2007986 */ /* 0x0003e8000c101524 */
[----:B------:R-:W-:Y:S04]  /*bb80*/  STG.E.U16 [R242.64+0x22], R154 ;  /* 0x0000229af2007986 */ /* 0x000fe8000c101524 */
[----:B------:R-:W-:Y:S04]  /*bb90*/  STG.E.U16 [R240.64+0x20], R65 ;  /* 0x00002041f0007986 */ /* 0x000fe8000c101524 */
[----:B------:R-:W-:Y:S04]  /*bba0*/  STG.E.U16 [R240.64+0x22], R62 ;  /* 0x0000223ef0007986 */ /* 0x000fe8000c101524 */
[----:B------:R2:W-:Y:S01]  /*bbb0*/  STG.E.U16 [R238.64+0x20], R64 ;  /* 0x00002040ee007986 */ /* 0x0005e2000c101524 */
[----:B-1----:R-:W-:-:S02]  /*bbc0*/  IMAD.MOV.U32 R155, RZ, RZ, R159 ;  /* 0x000000ffff9b7224 */ /* 0x002fc400078e009f */
[----:B------:R-:W-:Y:S02]  /*bbd0*/  IMAD.MOV.U32 R159, RZ, RZ, R208 ;  /* 0x000000ffff9f7224 */ /* 0x000fe400078e00d0 */
[----:B------:R-:W-:-:S05]  /*bbe0*/  IMAD.WIDE.U32 R208, R11, -0x2daee0ad, RZ ;  /* 0xd2511f530bd07825 */ /* 0x000fca00078e00ff */
[----:B------:R-:W-:Y:S01]  /*bbf0*/  LOP3.LUT R11, R209, UR19, R232, 0x96, !PT ;  /* 0x00000013d10b7c12 */ /* 0x000fe2000f8e96e8 */
[----:B--2---:R-:W-:Y:S02]  /*bc00*/  IMAD.MOV.U32 R64, RZ, RZ, R157 ;  /* 0x000000ffff407224 */ /* 0x004fe400078e009d */
[----:B------:R-:W-:Y:S02]  /*bc10*/  IMAD.MOV.U32 R157, RZ, RZ, R71 ;  /* 0x000000ffff9d7224 */ /* 0x000fe400078e0047 */
[----:B------:R-:W-:Y:S01]  /*bc20*/  IMAD.WIDE.U32 R70, R11, -0x326172a9, RZ ;  /* 0xcd9e8d570b467825 */ /* 0x000fe200078e00ff */
[----:B------:R-:W-:-:S03]  /*bc30*/  LOP3.LUT R11, R21, UR20, R16, 0x96, !PT ;  /* 0x00000014150b7c12 */ /* 0x000fc6000f8e9610 */
[----:B------:R-:W-:Y:S01]  /*bc40*/  IMAD.MOV.U32 R62, RZ, RZ, R72 ;  /* 0x000000ffff3e7224 */ /* 0x000fe200078e0048 */
[----:B------:R-:W-:Y:S01]  /*bc50*/  LOP3.LUT R20, R71, UR18, R20, 0x96, !PT ;  /* 0x0000001247147c12 */ /* 0x000fe2000f8e9614 */
[----:B------:R-:W-:Y:S02]  /*bc60*/  IMAD.MOV.U32 R72, RZ, RZ, R22 ;  /* 0x000000ffff487224 */ /* 0x000fe400078e0016 */
[----:B------:R-:W-:Y:S02]  /*bc70*/  IMAD.MOV.U32 R65, RZ, RZ, R23 ;  /* 0x000000ffff417224 */ /* 0x000fe400078e0017 */
[----:B------:R-:W-:-:S04]  /*bc80*/  IMAD.WIDE.U32 R22, R11, -0x2daee0ad, RZ ;  /* 0xd2511f530b167825 */ /* 0x000fc800078e00ff */
        /* <DEDUP_REMOVED lines=8> */
[----:B------:R-:W-:-:S04]  /*bd10*/  LOP3.LUT R13, R25, UR16, R70, 0x96, !PT ;  /* 0x00000010190d7c12 */ /* 0x000fc8000f8e9646 */
[----:B------:R-:W-:Y:S01]  /*bd20*/  LOP3.LUT R11, R23, UR14, R24, 0x96, !PT ;  /* 0x0000000e170b7c12 */ /* 0x000fe2000f8e9618 */
[----:B------:R-:W-:-:S05]  /*bd30*/  IMAD.WIDE.U32 R24, R13, -0x2daee0ad, RZ ;  /* 0xd2511f530d187825 */ /* 0x000fca00078e00ff */
[----:B------:R-:W-:Y:S01]  /*bd40*/  LOP3.LUT R13, R25, UR13, R20, 0x96, !PT ;  /* 0x0000000d190d7c12 */ /* 0x000fe2000f8e9614 */
[----:B------:R-:W-:Y:S01]  /*bd50*/  IMAD.WIDE.U32 R20, R11, -0x2daee0ad, RZ ;  /* 0xd2511f530b147825 */ /* 0x000fe200078e00ff */
[----:B------:R1:W-:Y:S04]  /*bd60*/  STG.E.U16 [R238.64+0x22], R63 ;  /* 0x0000223fee007986 */ /* 0x0003e8000c101524 */
[----:B------:R-:W-:Y:S01]  /*bd70*/  LOP3.LUT R11, R21, UR11, R24, 0x96, !PT ;  /* 0x0000000b150b7c12 */ /* 0x000fe2000f8e9618 */
[----:B------:R-:W-:-:S04]  /*bd80*/  IMAD.WIDE.U32 R24, R13, -0x326172a9, RZ ;  /* 0xcd9e8d570d187825 */ /* 0x000fc800078e00ff */
[----:B------:R-:W-:Y:S02]  /*bd90*/  IMAD.MOV.U32 R153, RZ, RZ, R214 ;  /* 0x000000ffff997224 */ /* 0x000fe400078e00d6 */
[----:B------:R-:W-:Y:S01]  /*bda0*/  IMAD.MOV.U32 R214, RZ, RZ, R28 ;  /* 0x000000ffffd67224 */ /* 0x000fe200078e001c */
[----:B------:R2:W-:Y:S01]  /*bdb0*/  STG.E.U16 [R236.64+0x32], R147 ;  /* 0x00003293ec007986 */ /* 0x0005e2000c101524 */
[----:B------:R-:W-:Y:S02]  /*bdc0*/  IMAD.MOV.U32 R150, RZ, RZ, R42 ;  /* 0x000000ffff967224 */ /* 0x000fe400078e002a */
[----:B------:R-:W-:Y:S02]  /*bdd0*/  IMAD.MOV.U32 R42, RZ, RZ, R30 ;  /* 0x000000ffff2a7224 */ /* 0x000fe400078e001e */
[----:B-1----:R-:W-:Y:S02]  /*bde0*/  IMAD.MOV.U32 R63, RZ, RZ, R156 ;  /* 0x000000ffff3f7224 */ /* 0x002fe400078e009c */
[----:B------:R-:W-:-:S02]  /*bdf0*/  IMAD.MOV.U32 R156, RZ, RZ, R29 ;  /* 0x000000ffff9c7224 */ /* 0x000fc400078e001d */
[----:B------:R-:W-:Y:S01]  /*be00*/  IMAD.WIDE.U32 R28, R11, -0x326172a9, RZ ;  /* 0xcd9e8d570b1c7825 */ /* 0x000fe200078e00ff */
[----:B------:R-:W-:-:S04]  /*be10*/  LOP3.LUT R11, R25, UR12, R22, 0x96, !PT ;  /* 0x0000000c190b7c12 */ /* 0x000fc8000f8e9616 */
[----:B------:R-:W-:Y:S01]  /*be20*/  LOP3.LUT R22, R29, UR31, R24, 0x96, !PT ;  /* 0x0000001f1d167c12 */ /* 0x000fe2000f8e9618 */
[----:B------:R-:W-:-:S04]  /*be30*/  IMAD.WIDE.U32 R24, R11, -0x2daee0ad, RZ ;  /* 0xd2511f530b187825 */ /* 0x000fc800078e00ff */
[----:B--2---:R-:W-:Y:S01]  /*be40*/  IMAD.MOV.U32 R147, RZ, RZ, R19 ;  /* 0x000000ffff937224 */ /* 0x004fe200078e0013 */
[--C-:B------:R-:W-:Y:S02]  /*be50*/  SHF.R.U32.HI R19, RZ, 0x10, R28.reuse ;  /* 0x00000010ff137819 */ /* 0x100fe4000001161c */
[C---:B------:R-:W-:Y:S02]  /*be60*/  LOP3.LUT R21, R28.reuse, 0xffff, RZ, 0xc0, !PT ;  /* 0x0000ffff1c157812 */ /* 0x040fe400078ec0ff */
[----:B------:R-:W-:Y:S02]  /*be70*/  LOP3.LUT R30, R28, 0xff, RZ, 0xc0, !PT ;  /* 0x000000ff1c1e7812 */ /* 0x000fe400078ec0ff */
[----:B------:R-:W-:Y:S02]  /*be80*/  SHF.R.U32.HI R28, RZ, 0x18, R28 ;  /* 0x00000018ff1c7819 */ /* 0x000fe4000001161c */
[----:B------:R-:W-:Y:S02]  /*be90*/  SHF.R.U32.HI R13, RZ, 0x10, R24 ;  /* 0x00000010ff0d7819 */ /* 0x000fe40000011618 */
[----:B------:R-:W-:Y:S01]  /*bea0*/  LOP3.LUT R19, R19, 0xff, RZ, 0xc0, !PT ;  /* 0x000000ff13137812 */ /* 0x000fe200078ec0ff */
[----:B------:R1:W-:Y:S01]  /*beb0*/  STG.E.U16 [R236.64+0x30], R152 ;  /* 0x00003098ec007986 */ /* 0x0003e2000c101524 */
[----:B------:R-:W-:-:S02]  /*bec0*/  LOP3.LUT R17, R25, UR32, R20, 0x96, !PT ;  /* 0x0000002019117c12 */ /* 0x000fc4000f8e9614 */
[----:B------:R-:W-:Y:S02]  /*bed0*/  SHF.R.U32.HI R11, RZ, 0x18, R24 ;  /* 0x00000018ff0b7819 */ /* 0x000fe40000011618 */
[----:B------:R-:W-:Y:S02]  /*bee0*/  PRMT R28, R19, 0x5410, R28 ;  /* 0x00005410131c7816 */ /* 0x000fe4000000001c */
[----:B------:R-:W-:Y:S01]  /*bef0*/  LOP3.LUT R13, R13, 0xff, RZ, 0xc0, !PT ;  /* 0x000000ff0d0d7812 */ /* 0x000fe200078ec0ff */
[----:B------:R2:W-:Y:S01]  /*bf00*/  STG.E.U16 [R242.64+0x30], R149 ;  /* 0x00003095f2007986 */ /* 0x0005e2000c101524 */
[----:B------:R-:W-:Y:S02]  /*bf10*/  LOP3.LUT R23, R22, 0xffff, RZ, 0xc0, !PT ;  /* 0x0000ffff16177812 */ /* 0x000fe400078ec0ff */
[----:B------:R-:W-:Y:S02]  /*bf20*/  LOP3.LUT R19, R17, 0xffff, RZ, 0xc0, !PT ;  /* 0x0000ffff11137812 */ /* 0x000fe400078ec0ff */
[----:B------:R-:W-:-:S02]  /*bf30*/  LOP3.LUT R14, R24, 0xffff, RZ, 0xc0, !PT ;  /* 0x0000ffff180e7812 */ /* 0x000fc400078ec0ff */
[----:B------:R-:W-:Y:S02]  /*bf40*/  PRMT R11, R13, 0x5410, R11 ;  /* 0x000054100d0b7816 */ /* 0x000fe4000000000b */
[----:B------:R-:W-:Y:S02]  /*bf50*/  SHF.R.U32.HI R23, RZ, 0x8, R23 ;  /* 0x00000008ff177819 */ /* 0x000fe40000011617 */
[----:B------:R-:W-:Y:S02]  /*bf60*/  SHF.R.U32.HI R19, RZ, 0x8, R19 ;  /* 0x00000008ff137819 */ /* 0x000fe40000011613 */
[----:B------:R-:W-:Y:S01]  /*bf70*/  LOP3.LUT R25, R17, 0xff, RZ, 0xc0, !PT ;  /* 0x000000ff11197812 */ /* 0x000fe200078ec0ff */
[----:B-1----:R-:W-:Y:S02]  /*bf80*/  IMAD.MOV.U32 R152, RZ, RZ, R158 ;  /* 0x000000ffff987224 */ /* 0x002fe400078e009e */
[----:B------:R-:W-:Y:S01]  /*bf90*/  IMAD.MOV.U32 R158, RZ, RZ, R31 ;  /* 0x000000ffff9e7224 */ /* 0x000fe200078e001f */
[----:B------:R-:W-:-:S02]  /*bfa0*/  SHF.R.U32.HI R31, RZ, 0x10, R22 ;  /* 0x00000010ff1f7819 */ /* 0x000fc40000011616 */
[----:B------:R-:W-:Y:S01]  /*bfb0*/  LOP3.LUT R13, R233, UR10, RZ, 0x3c, !PT ;  /* 0x0000000ae90d7c12 */ /* 0x000fe2000f8e3cff */
[----:B--2---:R-:W-:Y:S01]  /*bfc0*/  IMAD.MOV.U32 R149, RZ, RZ, R39 ;  /* 0x000000ffff957224 */ /* 0x004fe200078e0027 */
[----:B------:R-:W-:Y:S02]  /*bfd0*/  LOP3.LUT R39, R22, 0xff, RZ, 0xc0, !PT ;  /* 0x000000ff16277812 */ /* 0x000fe400078ec0ff */
[----:B------:R-:W-:Y:S02]  /*bfe0*/  SHF.R.U32.HI R22, RZ, 0x18, R22 ;  /* 0x00000018ff167819 */ /* 0x000fe40000011616 */
[----:B------:R-:W-:Y:S02]  /*bff0*/  LOP3.LUT R31, R31, 0xff, RZ, 0xc0, !PT ;  /* 0x000000ff1f1f7812 */ /* 0x000fe400078ec0ff */
[----:B------:R-:W-:Y:S02]  /*c000*/  PRMT R39, R39, 0x5410, R23 ;  /* 0x0000541027277816 */ /* 0x000fe40000000017 */
[----:B------:R-:W-:Y:S01]  /*c010*/  PRMT R31, R31, 0x5410, R22 ;  /* 0x000054101f1f7816 */ /* 0x000fe20000000016 */
[----:B------:R-:W-:Y:S01]  /*c020*/  IMAD.WIDE.U32 R22, R13, -0x326172a9, RZ ;  /* 0xcd9e8d570d167825 */ /* 0x000fe200078e00ff */
[----:B------:R-:W-:-:S02]  /*c030*/  SHF.R.U32.HI R21, RZ, 0x8, R21 ;  /* 0x00000008ff157819 */ /* 0x000fc40000011615 */
[----:B------:R-:W-:Y:S02]  /*c040*/  PRMT R25, R25, 0x5410, R19 ;  /* 0x0000541019197816 */ /* 0x000fe40000000013 */
[----:B------:R-:W-:Y:S02]  /*c050*/  LOP3.LUT R20, R24, 0xff, RZ, 0xc0, !PT ;  /* 0x000000ff18147812 */ /* 0x000fe400078ec0ff */
[----:B------:R-:W-:Y:S02]  /*c060*/  SHF.R.U32.HI R19, RZ, 0x10, R17 ;  /* 0x00000010ff137819 */ /* 0x000fe40000011611 */
[----:B------:R-:W-:Y:S02]  /*c070*/  SHF.R.U32.HI R14, RZ, 0x8, R14 ;  /* 0x00000008ff0e7819 */ /* 0x000fe4000001160e */
[----:B------:R-:W-:Y:S02]  /*c080*/  PRMT R30, R30, 0x5410, R21 ;  /* 0x000054101e1e7816 */ /* 0x000fe40000000015 */
[----:B------:R-:W-:-:S02]  /*c090*/  SHF.R.U32.HI R21, RZ, 0x18, R17 ;  /* 0x00000018ff157819 */ /* 0x000fc40000011611 */
[----:B------:R-:W-:Y:S02]  /*c0a0*/  LOP3.LUT R19, R19, 0xff, RZ, 0xc0, !PT ;  /* 0x000000ff13137812 */ /* 0x000fe400078ec0ff */
[----:B------:R-:W-:Y:S02]  /*c0b0*/  PRMT R20, R20, 0x5410, R14 ;  /* 0x0000541014147816 */ /* 0x000fe4000000000e */
[----:B------:R-:W-:Y:S01]  /*c0c0*/  LOP3.LUT R14, R23, UR20, R16, 0x96, !PT ;  /* 0x00000014170e7c12 */ /* 0x000fe2000f8e9610 */
[----:B------:R-:W-:Y:S01]  /*c0d0*/  STG.E.U16 [R242.64+0x32], R148 ;  /* 0x00003294f2007986 */ /* 0x000fe2000c101524 */
[----:B------:R-:W-:Y:S02]  /*c0e0*/  PRMT R21, R19, 0x5410, R21 ;  /* 0x0000541013157816 */ /* 0x000fe40000000015 */
[----:B------:R-:W-:Y:S01]  /*c0f0*/  LOP3.LUT R19, R23, UR20, R166, 0x96, !PT ;  /* 0x0000001417137c12 */ /* 0x000fe2000f8e96a6 */
[----:B------:R1:W-:Y:S01]  /*c100*/  STG.E.U16 [R240.64+0x30], R61 ;  /* 0x0000303df0007986 */ /* 0x0003e2000c101524 */
[----:B------:R-:W-:-:S02]  /*c110*/  LOP3.LUT R17, R247, UR18, R22, 0x96, !PT ;  /* 0x00000012f7117c12 */ /* 0x000fc4000f8e9616 */
[----:B------:R-:W-:Y:S01]  /*c120*/  LOP3.LUT R13, R71, UR18, R22, 0x96, !PT ;  /* 0x00000012470d7c12 */ /* 0x000fe2000f8e9616 */
[----:B------:R2:W-:Y:S01]  /*c130*/  STG.E.U16 [R240.64+0x32], R81 ;  /* 0x00003251f0007986 */ /* 0x0005e2000c101524 */
[----:B------:R-:W-:-:S03]  /*c140*/  IMAD.WIDE.U32 R22, R14, -0x2daee0ad, RZ ;  /* 0xd2511f530e167825 */ /* 0x000fc600078e00ff */
[----:B------:R-:W-:Y:S04]  /*c150*/  STG.E.U16 [R238.64+0x30], R60 ;  /* 0x0000303cee007986 */ /* 0x000fe8000c101524 */
[----:B------:R4:W-:Y:S04]  /*c160*/  STG.E.U16 [R238.64+0x32], R82 ;  /* 0x00003252ee007986 */ /* 0x0009e8000c101524 */
[----:B------:R3:W-:Y:S01]  /*c170*/  STG.E.U16 [R236.64+0x40], R144 ;  /* 0x00004090ec007986 */ /* 0x0007e2000c101524 */
[----:B------:R-:W-:Y:S01]  /*c180*/  LOP3.LUT R14, R23, UR17, R208, 0x96, !PT ;  /* 0x00000011170e7c12 */ /* 0x000fe2000f8e96d0 */
[----:B-1----:R-:W-:-:S02]  /*c190*/  IMAD.MOV.U32 R61, RZ, RZ, R42 ;  /* 0x000000ffff3d7224 */ /* 0x002fc400078e002a */
[----:B--2---:R-:W-:Y:S02]  /*c1a0*/  IMAD.MOV.U32 R81, RZ, RZ, R158 ;  /* 0x000000ffff517224 */ /* 0x004fe400078e009e */
[----:B----4-:R-:W-:Y:S02]  /*c1b0*/  IMAD.MOV.U32 R82, RZ, RZ, R72 ;  /* 0x000000ffff527224 */ /* 0x010fe400078e0048 */
[----:B------:R-:W-:Y:S02]  /*c1c0*/  IMAD.MOV.U32 R72, RZ, RZ, R40 ;  /* 0x000000ffff487224 */ /* 0x000fe400078e0028 */
[----:B---3--:R-:W-:Y:S02]  /*c1d0*/  IMAD.MOV.U32 R144, RZ, RZ, R65 ;  /* 0x000000ffff907224 */ /* 0x008fe400078e0041 */
[----:B------:R-:W-:Y:S02]  /*c1e0*/  IMAD.MOV.U32 R65, RZ, RZ, R41 ;  /* 0x000000ffff417224 */ /* 0x000fe400078e0029 */
[----:B------:R-:W-:-:S04]  /*c1f0*/  IMAD.WIDE.U32 R40, R13, -0x2daee0ad, RZ ;  /* 0xd2511f530d287825 */ /* 0x000fc800078e00ff */
[----:B------:R-:W-:Y:S01]  /*c200*/  IMAD.MOV.U32 R158, RZ, RZ, R43 ;  /* 0x000000ffff9e7224 */ /* 0x000fe200078e002b */
[----:B------:R-:W-:Y:S01]  /*c210*/  LOP3.LUT R13, R41, UR15, R22, 0x96, !PT ;  /* 0x0000000f290d7c12 */ /* 0x000fe2000f8e9616 */
[----:B------:R-:W-:-:S04]  /*c220*/  IMAD.WIDE.U32 R42, R14, -0x326172a9, RZ ;  /* 0xcd9e8d570e2a7825 */ /* 0x000fc800078e00ff */
[----:B------:R-:W-:Y:S01]  /*c230*/  IMAD.WIDE.U32 R22, R13, -0x326172a9, RZ ;  /* 0xcd9e8d570d167825 */ /* 0x000fe200078e00ff */
[----:B------:R-:W-:-:S04]  /*c240*/  LOP3.LUT R13, R43, UR16, R70, 0x96, !PT ;  /* 0x000000102b0d7c12 */ /* 0x000fc8000f8e9646 */
[----:B------:R-:W-:Y:S01]  /*c250*/  LOP3.LUT R14, R23, UR14, R42, 0x96, !PT ;  /* 0x0000000e170e7c12 */ /* 0x000fe2000f8e962a */
[----:B------:R-:W-:Y:S01]  /*c260*/  IMAD.WIDE.U32 R42, R13, -0x2daee0ad, RZ ;  /* 0xd2511f530d2a7825 */ /* 0x000fe200078e00ff */
[----:B------:R1:W-:Y:S04]  /*c270*/  STG.E.U16 [R236.64+0x42], R143 ;  /* 0x0000428fec007986 */ /* 0x0003e8000c101524 */
[----:B------:R-:W-:Y:S01]  /*c280*/  LOP3.LUT R13, R43, UR13, R40, 0x96, !PT ;  /* 0x0000000d2b0d7c12 */ /* 0x000fe2000f8e9628 */
[----:B------:R-:W-:-:S04]  /*c290*/  IMAD.WIDE.U32 R40, R14, -0x2daee0ad, RZ ;  /* 0xd2511f530e287825 */ /* 0x000fc800078e00ff */
[----:B------:R-:W-:Y:S01]  /*c2a0*/  IMAD.MOV.U32 R60, RZ, RZ, R62 ;  /* 0x000000ffff3c7224 */ /* 0x000fe200078e003e */
[----:B------:R2:W-:Y:S04]  /*c2b0*/  STG.E.U16 [R242.64+0x40], R146 ;  /* 0x00004092f2007986 */ /* 0x0005e8000c101524 */
[----:B------:R-:W-:Y:S01]  /*c2c0*/  STG.E.U16 [R242.64+0x42], R145 ;  /* 0x00004291f2007986 */ /* 0x000fe2000c101524 */
[----:B------:R-:W-:-:S03]  /*c2d0*/  IMAD.MOV.U32 R148, RZ, RZ, R149 ;  /* 0x000000ffff947224 */ /* 0x000fc600078e0095 */
[----:B------:R3:W-:Y:S01]  /*c2e0*/  STG.E.U16 [R240.64+0x40], R57 ;  /* 0x00004039f0007986 */ /* 0x0007e2000c101524 */
[----:B-1----:R-:W-:-:S05]  /*c2f0*/  IMAD R143, R251, 0x10000, R251 ;  /* 0x00010000fb8f7824 */ /* 0x002fca00078e02fb */
[----:B------:R-:W-:Y:S01]  /*c300*/  HSET2.LE.AND R62, R12, R143, PT ;  /* 0x0000008f0c3e7233 */ /* 0x000fe20003803000 */
[----:B------:R-:W-:Y:S01]  /*c310*/  LOP3.LUT R12, R41, UR11, R42, 0x96, !PT ;  /* 0x0000000b290c7c12 */ /* 0x000fe2000f8e962a */
[----:B--2---:R-:W-:-:S04]  /*c320*/  IMAD.MOV.U32 R146, RZ, RZ, R56 ;  /* 0x000000ffff927224 */ /* 0x004fc800078e0038 */
[----:B------:R-:W-:-:S04]  /*c330*/  IMAD.WIDE.U32 R42, R12, -0x326172a9, RZ ;  /* 0xcd9e8d570c2a7825 */ /* 0x000fc800078e00ff */
[----:B---3--:R-:W-:-:S04]  /*c340*/  IMAD.WIDE.U32 R56, R13, -0x326172a9, RZ ;  /* 0xcd9e8d570d387825 */ /* 0x008fc800078e00ff */
[----:B------:R-:W-:Y:S01]  /*c350*/  IMAD.MOV.U32 R149, RZ, RZ, R147 ;  /* 0x000000ffff957224 */ /* 0x000fe200078e0093 */
[----:B------:R-:W-:Y:S01]  /*c360*/  LOP3.LUT R13, R57, UR12, R22, 0x96, !PT ;  /* 0x0000000c390d7c12 */ /* 0x000fe2000f8e9616 */
[----:B------:R-:W-:Y:S02]  /*c370*/  IMAD.MOV.U32 R147, RZ, RZ, R64 ;  /* 0x000000ffff937224 */ /* 0x000fe400078e0040 */
[----:B------:R-:W-:Y:S01]  /*c380*/  IMAD.MOV.U32 R64, RZ, RZ, R52 ;  /* 0x000000ffff407224 */ /* 0x000fe200078e0034 */
[----:B------:R-:W-:Y:S01]  /*c390*/  LOP3.LUT R52, R43, UR31, R56, 0x96, !PT ;  /* 0x0000001f2b347c12 */ /* 0x000fe2000f8e9638 */
[----:B------:R-:W-:Y:S01]  /*c3a0*/  IMAD.WIDE.U32 R56, R13, -0x2daee0ad, RZ ;  /* 0xd2511f530d387825 */ /* 0x000fe200078e00ff */
[----:B------:R-:W-:Y:S02]  /*c3b0*/  LOP3.LUT R23, R42, 0xffff, RZ, 0xc0, !PT ;  /* 0x0000ffff2a177812 */ /* 0x000fe400078ec0ff */
[----:B------:R-:W-:Y:S02]  /*c3c0*/  LOP3.LUT R24, R52, 0xffff, RZ, 0xc0, !PT ;  /* 0x0000ffff34187812 */ /* 0x000fe400078ec0ff */
[----:B------:R-:W-:-:S02]  /*c3d0*/  LOP3.LUT R43, R42, 0xff, RZ, 0xc0, !PT ;  /* 0x000000ff2a2b7812 */ /* 0x000fc400078ec0ff */
[----:B------:R-:W-:Y:S02]  /*c3e0*/  SHF.R.U32.HI R12, RZ, 0x10, R42 ;  /* 0x00000010ff0c7819 */ /* 0x000fe4000001162a */
[----:B------:R-:W-:Y:S02]  /*c3f0*/  SHF.R.U32.HI R24, RZ, 0x8, R24 ;  /* 0x00000008ff187819 */ /* 0x000fe40000011618 */
[----:B------:R-:W-:Y:S02]  /*c400*/  LOP3.LUT R29, R52, 0xff, RZ, 0xc0, !PT ;  /* 0x000000ff341d7812 */ /* 0x000fe400078ec0ff */
[----:B------:R-:W-:Y:S02]  /*c410*/  SHF.R.U32.HI R23, RZ, 0x8, R23 ;  /* 0x00000008ff177819 */ /* 0x000fe40000011617 */
[----:B------:R-:W-:Y:S01]  /*c420*/  LOP3.LUT R13, R57, UR32, R40, 0x96, !PT ;  /* 0x00000020390d7c12 */ /* 0x000fe2000f8e9628 */
[----:B------:R-:W-:Y:S01]  /*c430*/  HSET2.LE.AND R18, R18, R143, PT ;  /* 0x0000008f12127233 */ /* 0x000fe20003803000 */
[----:B------:R-:W-:-:S02]  /*c440*/  SHF.R.U32.HI R22, RZ, 0x18, R42 ;  /* 0x00000018ff167819 */ /* 0x000fc4000001162a */
[----:B------:R-:W-:Y:S02]  /*c450*/  PRMT R29, R29, 0x5410, R24 ;  /* 0x000054101d1d7816 */ /* 0x000fe40000000018 */
[----:B------:R-:W-:Y:S02]  /*c460*/  PRMT R23, R43, 0x5410, R23 ;  /* 0x000054102b177816 */ /* 0x000fe40000000017 */
[----:B------:R-:W-:Y:S02]  /*c470*/  LOP3.LUT R12, R12, 0xff, RZ, 0xc0, !PT ;  /* 0x000000ff0c0c7812 */ /* 0x000fe400078ec0ff */
[----:B------:R-:W-:Y:S02]  /*c480*/  SHF.R.U32.HI R24, RZ, 0x10, R52 ;  /* 0x00000010ff187819 */ /* 0x000fe40000011634 */
[----:B------:R-:W-:Y:S01]  /*c490*/  LOP3.LUT R43, R13, 0xffff, RZ, 0xc0, !PT ;  /* 0x0000ffff0d2b7812 */ /* 0x000fe200078ec0ff */
[----:B------:R-:W-:Y:S01]  /*c4a0*/  IMAD.MOV.U32 R145, RZ, RZ, R60 ;  /* 0x000000ffff917224 */ /* 0x000fe200078e003c */
[----:B------:R-:W-:Y:S01]  /*c4b0*/  LOP3.LUT R62, R62, R142, RZ, 0xc0, !PT ;  /* 0x0000008e3e3e7212 */ /* 0x000fe200078ec0ff */
[----:B------:R-:W-:Y:S01]  /*c4c0*/  IMAD.MOV.U32 R142, RZ, RZ, R144 ;  /* 0x000000ffff8e7224 */ /* 0x000fe200078e0090 */
[----:B------:R-:W-:Y:S01]  /*c4d0*/  PRMT R22, R12, 0x5410, R22 ;  /* 0x000054100c167816 */ /* 0x000fe20000000016 */
[----:B------:R-:W-:Y:S01]  /*c4e0*/  IMAD.MOV.U32 R144, RZ, RZ, R152 ;  /* 0x000000ffff907224 */ /* 0x000fe200078e0098 */
[----:B------:R-:W-:Y:S01]  /*c4f0*/  HSET2.LE.AND R10, R10, R143, PT ;  /* 0x0000008f0a0a7233 */ /* 0x000fe20003803000 */
[----:B------:R-:W-:Y:S01]  /*c500*/  LOP3.LUT R60, R18, R136, RZ, 0xc0, !PT ;  /* 0x00000088123c7212 */ /* 0x000fe200078ec0ff */
[----:B------:R-:W-:Y:S01]  /*c510*/  IMAD.MOV.U32 R152, RZ, RZ, R154 ;  /* 0x000000ffff987224 */ /* 0x000fe200078e009a */
[----:B------:R-:W-:Y:S01]  /*c520*/  SHF.R.U32.HI R52, RZ, 0x18, R52 ;  /* 0x00000018ff347819 */ /* 0x000fe20000011634 */
[----:B------:R-:W-:Y:S01]  /*c530*/  IMAD.WIDE.U32 R18, R19, -0x2daee0ad, RZ ;  /* 0xd2511f5313127825 */ /* 0x000fe200078e00ff */
[----:B------:R-:W-:-:S02]  /*c540*/  LOP3.LUT R24, R24, 0xff, RZ, 0xc0, !PT ;  /* 0x000000ff18187812 */ /* 0x000fc400078ec0ff */
[----:B------:R-:W-:Y:S01]  /*c550*/  SHF.R.U32.HI R43, RZ, 0x8, R43 ;  /* 0x00000008ff2b7819 */ /* 0x000fe2000001162b */
[----:B------:R-:W-:Y:S01]  /*c560*/  IMAD.MOV.U32 R154, RZ, RZ, R155 ;  /* 0x000000ffff9a7224 */ /* 0x000fe200078e009b */
[----:B------:R-:W-:Y:S01]  /*c570*/  LOP3.LUT R12, R13, 0xff, RZ, 0xc0, !PT ;  /* 0x000000ff0d0c7812 */ /* 0x000fe200078ec0ff */
[----:B------:R-:W-:Y:S01]  /*c580*/  IMAD.MOV.U32 R155, RZ, RZ, R153 ;  /* 0x000000ffff9b7224 */ /* 0x000fe200078e0099 */
[----:B------:R-:W-:Y:S01]  /*c590*/  SHF.R.U32.HI R41, RZ, 0x10, R56 ;  /* 0x00000010ff297819 */ /* 0x000fe20000011638 */
[----:B------:R-:W-:Y:S01]  /*c5a0*/  IMAD.MOV.U32 R153, RZ, RZ, R67 ;  /* 0x000000ffff997224 */ /* 0x000fe200078e0043 */
[----:B------:R-:W-:Y:S01]  /*c5b0*/  PRMT R24, R24, 0x5410, R52 ;  /* 0x0000541018187816 */ /* 0x000fe20000000034 */
[----:B------:R-:W-:Y:S01]  /*c5c0*/  IMAD.MOV.U32 R52, RZ, RZ, R146 ;  /* 0x000000ffff347224 */ /* 0x000fe200078e0092 */
[----:B------:R-:W-:Y:S02]  /*c5d0*/  PRMT R12, R12, 0x5410, R43 ;  /* 0x000054100c0c7816 */ /* 0x000fe4000000002b */
[----:B------:R-:W-:Y:S01]  /*c5e0*/  LOP3.LUT R67, R10, R139, RZ, 0xc0, !PT ;  /* 0x0000008b0a437212 */ /* 0x000fe200078ec0ff */
[----:B------:R-:W-:Y:S01]  /*c5f0*/  IMAD.MOV.U32 R146, RZ, RZ, R147 ;  /* 0x000000ffff927224 */ /* 0x000fe200078e0093 */
[----:B------:R-:W-:-:S02]  /*c600*/  LOP3.LUT R14, R56, 0xffff, RZ, 0xc0, !PT ;  /* 0x0000ffff380e7812 */ /* 0x000fc400078ec0ff */
[----:B------:R-:W-:Y:S02]  /*c610*/  SHF.R.U32.HI R40, RZ, 0x18, R56 ;  /* 0x00000018ff287819 */ /* 0x000fe40000011638 */
[----:B------:R-:W-:Y:S02]  /*c620*/  SHF.R.U32.HI R43, RZ, 0x10, R13 ;  /* 0x00000010ff2b7819 */ /* 0x000fe4000001160d */
[----:B------:R-:W-:Y:S02]  /*c630*/  LOP3.LUT R41, R41, 0xff, RZ, 0xc0, !PT ;  /* 0x000000ff29297812 */ /* 0x000fe400078ec0ff */
[----:B------:R-:W-:Y:S01]  /*c640*/  LOP3.LUT R10, R19, UR17, R234, 0x96, !PT ;  /* 0x00000011130a7c12 */ /* 0x000fe2000f8e96ea */
[----:B------:R-:W-:Y:S01]  /*c650*/  IMAD.MOV.U32 R147, RZ, RZ, R63 ;  /* 0x000000ffff937224 */ /* 0x000fe200078e003f */
[--C-:B------:R-:W-:Y:S01]  /*c660*/  HSET2.LE.AND R63, R6, R143.reuse, PT ;  /* 0x0000008f063f7233 */ /* 0x100fe20003803000 */
[----:B------:R-:W-:Y:S01]  /*c670*/  LOP3.LUT R42, R56, 0xff, RZ, 0xc0, !PT ;  /* 0x000000ff382a7812 */ /* 0x000fe200078ec0ff */
[----:B------:R-:W-:Y:S01]  /*c680*/  HSET2.LE.AND R15, R15, R143, PT ;  /* 0x0000008f0f0f7233 */ /* 0x000fe20003803000 */
[----:B------:R-:W-:-:S02]  /*c690*/  SHF.R.U32.HI R13, RZ, 0x18, R13 ;  /* 0x00000018ff0d7819 */ /* 0x000fc4000001160d */
[----:B------:R-:W-:Y:S02]  /*c6a0*/  LOP3.LUT R43, R43, 0xff, RZ, 0xc0, !PT ;  /* 0x000000ff2b2b7812 */ /* 0x000fe400078ec0ff */
[----:B------:R-:W-:Y:S02]  /*c6b0*/  SHF.R.U32.HI R14, RZ, 0x8, R14 ;  /* 0x00000008ff0e7819 */ /* 0x000fe4000001160e */
[----:B------:R-:W-:Y:S01]  /*c6c0*/  PRMT R6, R41, 0x5410, R40 ;  /* 0x0000541029067816 */ /* 0x000fe20000000028 */
[----:B------:R-:W-:Y:S01]  /*c6d0*/  IMAD.WIDE.U32 R40, R10, -0x326172a9, RZ ;  /* 0xcd9e8d570a287825 */ /* 0x000fe200078e00ff */
[----:B------:R-:W-:Y:S02]  /*c6e0*/  PRMT R13, R43, 0x5410, R13 ;  /* 0x000054102b0d7816 */ /* 0x000fe4000000000d */
[----:B------:R-:W-:Y:S01]  /*c6f0*/  PRMT R14, R42, 0x5410, R14 ;  /* 0x000054102a0e7816 */ /* 0x000fe2000000000e */
[----:B------:R-:W-:Y:S02]  /*c700*/  IMAD.MOV.U32 R57, RZ, RZ, R150 ;  /* 0x000000ffff397224 */ /* 0x000fe400078e0096 */
[----:B------:R-:W-:Y:S01]  /*c710*/  IMAD.MOV.U32 R150, RZ, RZ, R66 ;  /* 0x000000ffff967224 */ /* 0x000fe200078e0042 */
[----:B------:R-:W-:Y:S01]  /*c720*/  LOP3.LUT R66, R15, R141, RZ, 0xc0, !PT ;  /* 0x0000008d0f427212 */ /* 0x000fe200078ec0ff */
        /* <DEDUP_REMOVED lines=13> */
[C---:B------:R-:W-:Y:S02]  /*c800*/  LOP3.LUT R18, R42.reuse, 0xffff, RZ, 0xc0, !PT ;  /* 0x0000ffff2a127812 */ /* 0x040fe400078ec0ff */
[----:B------:R-:W-:Y:S02]  /*c810*/  LOP3.LUT R15, R42, 0xff, RZ, 0xc0, !PT ;  /* 0x000000ff2a0f7812 */ /* 0x000fe400078ec0ff */
[----:B------:R-:W-:-:S04]  /*c820*/  SHF.R.U32.HI R18, RZ, 0x8, R18 ;  /* 0x00000008ff127819 */ /* 0x000fc80000011612 */
[----:B------:R-:W-:Y:S02]  /*c830*/  PRMT R15, R15, 0x5410, R18 ;  /* 0x000054100f0f7816 */ /* 0x000fe40000000012 */
[--C-:B------:R-:W-:Y:S02]  /*c840*/  SHF.R.U32.HI R18, RZ, 0x10, R42.reuse ;  /* 0x00000010ff127819 */ /* 0x100fe4000001162a */
[----:B------:R-:W-:Y:S01]  /*c850*/  SHF.R.U32.HI R19, RZ, 0x18, R42 ;  /* 0x00000018ff137819 */ /* 0x000fe2000001162a */
[----:B------:R-:W-:Y:S01]  /*c860*/  IMAD.WIDE.U32 R42, R17, -0x2daee0ad, RZ ;  /* 0xd2511f53112a7825 */ /* 0x000fe200078e00ff */
        /* <DEDUP_REMOVED lines=8> */
[----:B------:R-:W-:Y:S01]  /*c8f0*/  LOP3.LUT R19, R19, 0xff, RZ, 0xc0, !PT ;  /* 0x000000ff13137812 */ /* 0x000fe200078ec0ff */
[----:B------:R-:W-:Y:S01]  /*c900*/  IMAD.MOV.U32 R139, RZ, RZ, R61 ;  /* 0x000000ffff8b7224 */ /* 0x000fe200078e003d */
[----:B------:R-:W-:Y:S02]  /*c910*/  HSET2.LE.AND R61, R7, R143, PT ;  /* 0x0000008f073d7233 */ /* 0x000fe40003803000 */
[----:B------:R-:W-:-:S02]  /*c920*/  PRMT R7, R19, 0x5410, R41 ;  /* 0x0000541013077816 */ /* 0x000fc40000000029 */
[C---:B------:R-:W-:Y:S02]  /*c930*/  LOP3.LUT R41, R10.reuse, 0xffff, RZ, 0xc0, !PT ;  /* 0x0000ffff0a297812 */ /* 0x040fe400078ec0ff */
[----:B------:R-:W-:Y:S02]  /*c940*/  LOP3.LUT R19, R10, 0xff, RZ, 0xc0, !PT ;  /* 0x000000ff0a137812 */ /* 0x000fe400078ec0ff */
[----:B------:R-:W-:Y:S01]  /*c950*/  SHF.R.U32.HI R41, RZ, 0x8, R41 ;  /* 0x00000008ff297819 */ /* 0x000fe20000011629 */
[----:B------:R-:W-:-:S03]  /*c960*/  HSET2.LE.AND R30, R30, R143, PT ;  /* 0x0000008f1e1e7233 */ /* 0x000fc60003803000 */
[----:B------:R-:W-:Y:S02]  /*c970*/  PRMT R19, R19, 0x5410, R41 ;  /* 0x0000541013137816 */ /* 0x000fe40000000029 */
[--C-:B------:R-:W-:Y:S02]  /*c980*/  SHF.R.U32.HI R41, RZ, 0x10, R10.reuse ;  /* 0x00000010ff297819 */ /* 0x100fe4000001160a */
[----:B------:R-:W-:Y:S02]  /*c990*/  SHF.R.U32.HI R10, RZ, 0x18, R10 ;  /* 0x00000018ff0a7819 */ /* 0x000fe4000001160a */
[----:B------:R-:W-:Y:S01]  /*c9a0*/  LOP3.LUT R41, R41, 0xff, RZ, 0xc0, !PT ;  /* 0x000000ff29297812 */ /* 0x000fe200078ec0ff */
[--C-:B------:R-:W-:Y:S01]  /*c9b0*/  HSET2.LE.AND R31, R31, R143.reuse, PT ;  /* 0x0000008f1f1f7233 */ /* 0x100fe20003803000 */
[----:B------:R-:W-:Y:S01]  /*c9c0*/  LOP3.LUT R40, R43, UR32, R40, 0x96, !PT ;  /* 0x000000202b287c12 */ /* 0x000fe2000f8e9628 */
[----:B------:R-:W-:Y:S01]  /*c9d0*/  HSET2.LE.AND R9, R9, R143, PT ;  /* 0x0000008f09097233 */ /* 0x000fe20003803000 */
[----:B------:R-:W-:-:S02]  /*c9e0*/  LOP3.LUT R74, R30, R74, RZ, 0xc0, !PT ;  /* 0x0000004a1e4a7212 */ /* 0x000fc400078ec0ff */
[----:B------:R-:W-:Y:S02]  /*c9f0*/  LOP3.LUT R30, R233, UR5, RZ, 0x3c, !PT ;  /* 0x00000005e91e7c12 */ /* 0x000fe4000f8e3cff */
[----:B------:R-:W-:Y:S02]  /*ca00*/  PRMT R10, R41, 0x5410, R10 ;  /* 0x00005410290a7816 */ /* 0x000fe4000000000a */
[----:B------:R-:W-:Y:S02]  /*ca10*/  LOP3.LUT R41, R40, 0xffff, RZ, 0xc0, !PT ;  /* 0x0000ffff28297812 */ /* 0x000fe400078ec0ff */
[----:B------:R-:W-:Y:S01]  /*ca20*/  LOP3.LUT R61, R61, R135, RZ, 0xc0, !PT ;  /* 0x000000873d3d7212 */ /* 0x000fe200078ec0ff */
[----:B------:R-:W-:Y:S01]  /*ca30*/  IMAD.MOV.U32 R135, RZ, RZ, R64 ;  /* 0x000000ffff877224 */ /* 0x000fe200078e0040 */
[----:B------:R-:W-:Y:S01]  /*ca40*/  LOP3.LUT R73, R31, R73, RZ, 0xc0, !PT ;  /* 0x000000491f497212 */ /* 0x000fe200078ec0ff */
[----:B------:R-:W-:Y:S01]  /*ca50*/  IMAD.WIDE.U32 R30, R30, -0x326172a9, RZ ;  /* 0xcd9e8d571e1e7825 */ /* 0x000fe200078e00ff */
[----:B------:R-:W-:-:S02]  /*ca60*/  LOP3.LUT R64, R9, R138, RZ, 0xc0, !PT ;  /* 0x0000008a09407212 */ /* 0x000fc400078ec0ff */
[----:B------:R-:W-:Y:S01]  /*ca70*/  LOP3.LUT R63, R63, R140, RZ, 0xc0, !PT ;  /* 0x0000008c3f3f7212 */ /* 0x000fe200078ec0ff */
[----:B------:R-:W-:Y:S01]  /*ca80*/  IMAD.MOV.U32 R140, RZ, RZ, R82 ;  /* 0x000000ffff8c7224 */ /* 0x000fe200078e0052 */
[----:B------:R-:W-:Y:S02]  /*ca90*/  SHF.R.U32.HI R41, RZ, 0x8, R41 ;  /* 0x00000008ff297819 */ /* 0x000fe40000011629 */
[----:B------:R-:W-:Y:S01]  /*caa0*/  LOP3.LUT R9, R40, 0xff, RZ, 0xc0, !PT ;  /* 0x000000ff28097812 */ /* 0x000fe200078ec0ff */
[----:B------:R-:W-:Y:S01]  /*cab0*/  IMAD.MOV.U32 R82, RZ, RZ, R75 ;  /* 0x000000ffff527224 */ /* 0x000fe200078e004b */
[----:B------:R-:W-:Y:S01]  /*cac0*/  HSET2.LE.AND R75, R28, R143, PT ;  /* 0x0000008f1c4b7233 */ /* 0x000fe20003803000 */
[----:B------:R-:W-:Y:S02]  /*cad0*/  LOP3.LUT R28, R31, UR20, R166, 0x96, !PT ;  /* 0x000000141f1c7c12 */ /* 0x000fe4000f8e96a6 */
[----:B------:R-:W-:Y:S02]  /*cae0*/  PRMT R9, R9, 0x5410, R41 ;  /* 0x0000541009097816 */ /* 0x000fe40000000029 */
[----:B------:R-:W-:-:S02]  /*caf0*/  SHF.R.U32.HI R41, RZ, 0x10, R40 ;  /* 0x00000010ff297819 */ /* 0x000fc40000011628 */
[----:B------:R-:W-:Y:S01]  /*cb00*/  LOP3.LUT R31, R31, UR20, R16, 0x96, !PT ;  /* 0x000000141f1f7c12 */ /* 0x000fe2000f8e9610 */
[--C-:B------:R-:W-:Y:S01]  /*cb10*/  HSET2.LE.AND R56, R25, R143.reuse, PT ;  /* 0x0000008f19387233 */ /* 0x100fe20003803000 */
[----:B------:R-:W-:Y:S01]  /*cb20*/  LOP3.LUT R25, R247, UR18, R30, 0x96, !PT ;  /* 0x00000012f7197c12 */ /* 0x000fe2000f8e961e */
[--C-:B------:R-:W-:Y:S01]  /*cb30*/  HSET2.LE.AND R21, R21, R143.reuse, PT ;  /* 0x0000008f15157233 */ /* 0x100fe20003803000 */
[----:B------:R-:W-:Y:S01]  /*cb40*/  SHF.R.U32.HI R40, RZ, 0x18, R40 ;  /* 0x00000018ff287819 */ /* 0x000fe20000011628 */
[--C-:B------:R-:W-:Y:S01]  /*cb50*/  HSET2.LE.AND R20, R20, R143.reuse, PT ;  /* 0x0000008f14147233 */ /* 0x100fe20003803000 */
[----:B------:R-:W-:Y:S01]  /*cb60*/  LOP3.LUT R41, R41, 0xff, RZ, 0xc0, !PT ;  /* 0x000000ff29297812 */ /* 0x000fe200078ec0ff */
[----:B------:R-:W-:Y:S01]  /*cb70*/  IMAD.WIDE.U32 R42, R31, -0x2daee0ad, RZ ;  /* 0xd2511f531f2a7825 */ /* 0x000fe200078e00ff */
[----:B------:R-:W-:Y:S01]  /*cb80*/  LOP3.LUT R30, R71, UR18, R30, 0x96, !PT ;  /* 0x00000012471e7c12 */ /* 0x000fe2000f8e961e */
[--C-:B------:R-:W-:Y:S02]  /*cb90*/  HSET2.LE.AND R11, R11, R143.reuse, PT ;  /* 0x0000008f0b0b7233 */ /* 0x100fe40003803000 */
[----:B------:R-:W-:Y:S01]  /*cba0*/  IMAD.MOV.U32 R138, RZ, RZ, R65 ;  /* 0x000000ffff8a7224 */ /* 0x000fe200078e0041 */
[--C-:B------:R-:W-:Y:S01]  /*cbb0*/  HSET2.LE.AND R65, R8, R143.reuse, PT ;  /* 0x0000008f08417233 */ /* 0x100fe20003803000 */
[----:B------:R-:W-:Y:S01]  /*cbc0*/  IMAD.MOV.U32 R136, RZ, RZ, R57 ;  /* 0x000000ffff887224 */ /* 0x000fe200078e0039 */
[----:B------:R-:W-:Y:S01]  /*cbd0*/  PRMT R8, R41, 0x5410, R40 ;  /* 0x0000541029087816 */ /* 0x000fe20000000028 */
[----:B------:R-:W-:Y:S01]  /*cbe0*/  HSET2.LE.AND R39, R39, R143, PT ;  /* 0x0000008f27277233 */ /* 0x000fe20003803000 */
[----:B------:R-:W-:Y:S01]  /*cbf0*/  LOP3.LUT R57, R21, R58, RZ, 0xc0, !PT ;  /* 0x0000003a15397212 */ /* 0x000fe200078ec0ff */
[----:B------:R-:W-:Y:S01]  /*cc00*/  IMAD.WIDE.U32 R40, R30, -0x2daee0ad, RZ ;  /* 0xd2511f531e287825 */ /* 0x000fe200078e00ff */
[----:B------:R-:W-:-:S02]  /*cc10*/  LOP3.LUT R58, R20, R80, RZ, 0xc0, !PT ;  /* 0x00000050143a7212 */ /* 0x000fc400078ec0ff */
[----:B------:R-:W-:Y:S01]  /*cc20*/  LOP3.LUT R20, R43, UR17, R208, 0x96, !PT ;  /* 0x000000112b147c12 */ /* 0x000fe2000f8e96d0 */
[----:B------:R-:W-:Y:S01]  /*cc30*/  IMAD.MOV.U32 R141, RZ, RZ, R81 ;  /* 0x000000ffff8d7224 */ /* 0x000fe200078e0051 */
[----:B------:R-:W-:Y:S01]  /*cc40*/  LOP3.LUT R56, R56, R59, RZ, 0xc0, !PT ;  /* 0x0000003b38387212 */ /* 0x000fe200078ec0ff */
[----:B------:R-:W-:Y:S01]  /*cc50*/  IMAD.MOV.U32 R81, RZ, RZ, R72 ;  /* 0x000000ffff517224 */ /* 0x000fe200078e0048 */
[----:B------:R-:W-:Y:S02]  /*cc60*/  LOP3.LUT R59, R11, R77, RZ, 0xc0, !PT ;  /* 0x0000004d0b3b7212 */ /* 0x000fe400078ec0ff */
[----:B------:R-:W-:Y:S01]  /*cc70*/  LOP3.LUT R72, R39, R76, RZ, 0xc0, !PT ;  /* 0x0000004c27487212 */ /* 0x000fe200078ec0ff */
[----:B------:R-:W-:Y:S01]  /*cc80*/  IMAD.MOV.U32 R76, RZ, RZ, R70 ;  /* 0x000000ffff4c7224 */ /* 0x000fe200078e0046 */
[----:B------:R-:W-:Y:S01]  /*cc90*/  LOP3.LUT R11, R41, UR15, R42, 0x96, !PT ;  /* 0x0000000f290b7c12 */ /* 0x000fe2000f8e962a */
[----:B------:R-:W-:Y:S01]  /*cca0*/  IMAD.WIDE.U32 R42, R20, -0x326172a9, RZ ;  /* 0xcd9e8d57142a7825 */ /* 0x000fe200078e00ff */
[----:B------:R-:W-:Y:S03]  /*ccb0*/  STL.64 [R1+0x8], R208 ;  /* 0x000008d001007387 */ /* 0x000fe60000100a00 */
[----:B------:R-:W-:Y:S01]  /*ccc0*/  IMAD.WIDE.U32 R30, R11, -0x326172a9, RZ ;  /* 0xcd9e8d570b1e7825 */ /* 0x000fe200078e00ff */
[----:B------:R-:W-:Y:S01]  /*ccd0*/  LOP3.LUT R20, R43, UR16, R76, 0x96, !PT ;  /* 0x000000102b147c12 */ /* 0x000fe2000f8e964c */
[----:B------:R1:W-:Y:S02]  /*cce0*/  STL.64 [R1], R70 ;  /* 0x0000004601007387 */ /* 0x0003e40000100a00 */
[----:B------:R-:W-:Y:S01]  /*ccf0*/  IMAD.MOV.U32 R77, RZ, RZ, R71 ;  /* 0x000000ffff4d7224 */ /* 0x000fe200078e0047 */
[----:B------:R-:W-:-:S05]  /*cd00*/  LOP3.LUT R11, R31, UR14, R42, 0x96, !PT ;  /* 0x0000000e1f0b7c12 */ /* 0x000fca000f8e962a */
[----:B------:R-:W-:-:S04]  /*cd10*/  IMAD.WIDE.U32 R42, R11, -0x2daee0ad, RZ ;  /* 0xd2511f530b2a7825 */ /* 0x000fc800078e00ff */
[----:B-1----:R-:W-:-:S05]  /*cd20*/  IMAD.WIDE.U32 R70, R20, -0x2daee0ad, RZ ;  /* 0xd2511f5314467825 */ /* 0x002fca00078e00ff */
[----:B------:R-:W-:Y:S02]  /*cd30*/  LOP3.LUT R20, R71, UR13, R40, 0x96, !PT ;  /* 0x0000000d47147c12 */ /* 0x000fe4000f8e9628 */
[----:B------:R-:W-:-:S03]  /*cd40*/  LOP3.LUT R11, R43, UR11, R70, 0x96, !PT ;  /* 0x0000000b2b0b7c12 */ /* 0x000fc6000f8e9646 */
[----:B------:R-:W-:-:S05]  /*cd50*/  IMAD.WIDE.U32 R40, R20, -0x326172a9, RZ ;  /* 0xcd9e8d5714287825 */ /* 0x000fca00078e00ff */
[----:B------:R-:W-:Y:S01]  /*cd60*/  LOP3.LUT R20, R41, UR12, R30, 0x96, !PT ;  /* 0x0000000c29147c12 */ /* 0x000fe2000f8e961e */
[----:B------:R-:W-:-:S04]  /*cd70*/  IMAD.WIDE.U32 R30, R11, -0x326172a9, RZ ;  /* 0xcd9e8d570b1e7825 */ /* 0x000fc800078e00ff */
[----:B------:R-:W-:Y:S01]  /*cd80*/  IMAD.MOV.U32 R71, RZ, RZ, R77 ;  /* 0x000000ffff477224 */ /* 0x000fe200078e004d */
[----:B------:R-:W-:Y:S02]  /*cd90*/  LOP3.LUT R41, R31, UR31, R40, 0x96, !PT ;  /* 0x0000001f1f297c12 */ /* 0x000fe4000f8e9628 */
[C---:B------:R-:W-:Y:S02]  /*cda0*/  LOP3.LUT R40, R30.reuse, 0xffff, RZ, 0xc0, !PT ;  /* 0x0000ffff1e287812 */ /* 0x040fe400078ec0ff */
[----:B------:R-:W-:Y:S02]  /*cdb0*/  LOP3.LUT R77, R30, 0xff, RZ, 0xc0, !PT ;  /* 0x000000ff1e4d7812 */ /* 0x000fe400078ec0ff */
[--C-:B------:R-:W-:Y:S02]  /*cdc0*/  SHF.R.U32.HI R39, RZ, 0x10, R30.reuse ;  /* 0x00000010ff277819 */ /* 0x100fe4000001161e */
[----:B------:R-:W-:Y:S01]  /*cdd0*/  SHF.R.U32.HI R11, RZ, 0x18, R30 ;  /* 0x00000018ff0b7819 */ /* 0x000fe2000001161e */
[----:B------:R-:W-:-:S05]  /*cde0*/  IMAD.WIDE.U32 R30, R20, -0x2daee0ad, RZ ;  /* 0xd2511f53141e7825 */ /* 0x000fca00078e00ff */
[----:B------:R-:W-:Y:S02]  /*cdf0*/  LOP3.LUT R20, R31, UR32, R42, 0x96, !PT ;  /* 0x000000201f147c12 */ /* 0x000fe4000f8e962a */
[C---:B------:R-:W-:Y:S01]  /*ce00*/  LOP3.LUT R42, R41.reuse, 0xffff, RZ, 0xc0, !PT ;  /* 0x0000ffff292a7812 */ /* 0x040fe200078ec0ff */
[----:B------:R-:W-:Y:S01]  /*ce10*/  IMAD.MOV.U32 R70, RZ, RZ, R76 ;  /* 0x000000ffff467224 */ /* 0x000fe200078e004c */
[--C-:B------:R-:W-:Y:S01]  /*ce20*/  HSET2.LE.AND R23, R23, R143.reuse, PT ;  /* 0x0000008f17177233 */ /* 0x100fe20003803000 */
[----:B------:R-:W-:Y:S01]  /*ce30*/  IMAD.MOV.U32 R76, RZ, RZ, R136 ;  /* 0x000000ffff4c7224 */ /* 0x000fe200078e0088 */
[----:B------:R-:W-:Y:S01]  /*ce40*/  SHF.R.U32.HI R42, RZ, 0x8, R42 ;  /* 0x00000008ff2a7819 */ /* 0x000fe2000001162a */
[----:B------:R-:W-:Y:S01]  /*ce50*/  HSET2.LE.AND R22, R22, R143, PT ;  /* 0x0000008f16167233 */ /* 0x000fe20003803000 */
[----:B------:R-:W-:Y:S02]  /*ce60*/  LOP3.LUT R136, R41, 0xff, RZ, 0xc0, !PT ;  /* 0x000000ff29887812 */ /* 0x000fe400078ec0ff */
[----:B------:R-:W-:-:S02]  /*ce70*/  SHF.R.U32.HI R21, RZ, 0x10, R30 ;  /* 0x00000010ff157819 */ /* 0x000fc4000001161e */
[----:B------:R-:W-:Y:S01]  /*ce80*/  LOP3.LUT R65, R65, R137, RZ, 0xc0, !PT ;  /* 0x0000008941417212 */ /* 0x000fe200078ec0ff */
[----:B------:R-:W-:Y:S01]  /*ce90*/  IMAD.MOV.U32 R137, RZ, RZ, R138 ;  /* 0x000000ffff897224 */ /* 0x000fe200078e008a */
[----:B------:R-:W-:Y:S01]  /*cea0*/  LOP3.LUT R75, R75, R69, RZ, 0xc0, !PT ;  /* 0x000000454b4b7212 */ /* 0x000fe200078ec0ff */
[----:B------:R-:W-:Y:S01]  /*ceb0*/  IMAD.MOV.U32 R138, RZ, RZ, R135 ;  /* 0x000000ffff8a7224 */ /* 0x000fe200078e0087 */
[----:B------:R-:W-:Y:S02]  /*cec0*/  PRMT R136, R136, 0x5410, R42 ;  /* 0x0000541088887816 */ /* 0x000fe4000000002a */
[C---:B------:R-:W-:Y:S02]  /*ced0*/  LOP3.LUT R31, R30.reuse, 0xffff, RZ, 0xc0, !PT ;  /* 0x0000ffff1e1f7812 */ /* 0x040fe400078ec0ff */
[----:B------:R-:W-:Y:S02]  /*cee0*/  LOP3.LUT R69, R30, 0xff, RZ, 0xc0, !PT ;  /* 0x000000ff1e457812 */ /* 0x000fe400078ec0ff */
[----:B------:R-:W-:-:S02]  /*cef0*/  LOP3.LUT R42, R23, R53, RZ, 0xc0, !PT ;  /* 0x00000035172a7212 */ /* 0x000fc400078ec0ff */
[----:B------:R-:W-:Y:S01]  /*cf00*/  LOP3.LUT R43, R22, R51, RZ, 0xc0, !PT ;  /* 0x00000033162b7212 */ /* 0x000fe200078ec0ff */
[----:B------:R-:W-:Y:S01]  /*cf10*/  IMAD.WIDE.U32 R22, R28, -0x2daee0ad, RZ ;  /* 0xd2511f531c167825 */ /* 0x000fe200078e00ff */
[----:B------:R-:W-:Y:S02]  /*cf20*/  SHF.R.U32.HI R30, RZ, 0x18, R30 ;  /* 0x00000018ff1e7819 */ /* 0x000fe4000001161e */
[--C-:B------:R-:W-:Y:S02]  /*cf30*/  SHF.R.U32.HI R135, RZ, 0x10, R41.reuse ;  /* 0x00000010ff877819 */ /* 0x100fe40000011629 */
[----:B------:R-:W-:Y:S01]  /*cf40*/  LOP3.LUT R21, R21, 0xff, RZ, 0xc0, !PT ;  /* 0x000000ff15157812 */ /* 0x000fe200078ec0ff */
[--C-:B------:R-:W-:Y:S01]  /*cf50*/  HSET2.LE.AND R29, R29, R143.reuse, PT ;  /* 0x0000008f1d1d7233 */ /* 0x100fe20003803000 */
[----:B------:R-:W-:Y:S01]  /*cf60*/  SHF.R.U32.HI R40, RZ, 0x8, R40 ;  /* 0x00000008ff287819 */ /* 0x000fe20000011628 */
[----:B------:R-:W-:Y:S01]  /*cf70*/  HSET2.LE.AND R24, R24, R143, PT ;  /* 0x0000008f18187233 */ /* 0x000fe20003803000 */
[----:B------:R-:W-:-:S02]  /*cf80*/  SHF.R.U32.HI R41, RZ, 0x18, R41 ;  /* 0x00000018ff297819 */ /* 0x000fc40000011629 */
[----:B------:R-:W-:Y:S02]  /*cf90*/  LOP3.LUT R135, R135, 0xff, RZ, 0xc0, !PT ;  /* 0x000000ff87877812 */ /* 0x000fe400078ec0ff */
[----:B------:R-:W-:Y:S02]  /*cfa0*/  PRMT R30, R21, 0x5410, R30 ;  /* 0x00005410151e7816 */ /* 0x000fe4000000001e */
[----:B------:R-:W-:Y:S02]  /*cfb0*/  LOP3.LUT R21, R23, UR17, R234, 0x96, !PT ;  /* 0x0000001117157c12 */ /* 0x000fe4000f8e96ea */
[----:B------:R-:W-:Y:S02]  /*cfc0*/  PRMT R77, R77, 0x5410, R40 ;  /* 0x000054104d4d7816 */ /* 0x000fe40000000028 */
[----:B------:R-:W-:Y:S02]  /*cfd0*/  PRMT R135, R135, 0x5410, R41 ;  /* 0x0000541087877816 */ /* 0x000fe40000000029 */
[----:B------:R-:W-:Y:S01]  /*cfe0*/  LOP3.LUT R40, R29, R78, RZ, 0xc0, !PT ;  /* 0x0000004e1d287212 */ /* 0x000fe200078ec0ff */
[----:B------:R-:W-:Y:S01]  /*cff0*/  IMAD.WIDE.U32 R28, R25, -0x2daee0ad, RZ ;  /* 0xd2511f53191c7825 */ /* 0x000fe200078e00ff */
[----:B------:R-:W-:-:S03]  /*d000*/  LOP3.LUT R41, R24, R55, RZ, 0xc0, !PT ;  /* 0x0000003718297212 */ /* 0x000fc600078ec0ff */
[----:B------:R-:W-:-:S05]  /*d010*/  IMAD.WIDE.U32 R24, R21, -0x326172a9, RZ ;  /* 0xcd9e8d5715187825 */ /* 0x000fca00078e00ff */
[----:B------:R-:W-:Y:S01]  /*d020*/  LOP3.LUT R21, R25, UR16, R246, 0x96, !PT ;  /* 0x0000001019157c12 */ /* 0x000fe2000f8e96f6 */
[----:B------:R-:W-:Y:S02]  /*d030*/  IMAD.MOV.U32 R51, RZ, RZ, R76 ;  /* 0x000000ffff337224 */ /* 0x000fe400078e004c */
[----:B------:R-:W-:Y:S01]  /*d040*/  IMAD.MOV.U32 R76, RZ, RZ, R52 ;  /* 0x000000ffff4c7224 */ /* 0x000fe200078e0034 */
        /* <DEDUP_REMOVED lines=10> */
[C---:B------:R-:W-:Y:S01]  /*d0f0*/  LOP3.LUT R23, R28.reuse, 0xffff, RZ, 0xc0, !PT ;  /* 0x0000ffff1c177812 */ /* 0x040fe200078ec0ff */
[----:B------:R-:W-:Y:S01]  /*d100*/  IMAD.MOV.U32 R80, RZ, RZ, R54 ;  /* 0x000000ffff507224 */ /* 0x000fe200078e0036 */
[----:B------:R-:W-:Y:S02]  /*d110*/  LOP3.LUT R55, R28, 0xff, RZ, 0xc0, !PT ;  /* 0x000000ff1c377812 */ /* 0x000fe400078ec0ff */
[----:B------:R-:W-:Y:S02]  /*d120*/  SHF.R.U32.HI R23, RZ, 0x8, R23 ;  /* 0x00000008ff177819 */ /* 0x000fe40000011617 */
[----:B------:R-:W-:Y:S02]  /*d130*/  SHF.R.U32.HI R54, RZ, 0x10, R28 ;  /* 0x00000010ff367819 */ /* 0x000fe4000001161c */
[----:B------:R-:W-:Y:S01]  /*d140*/  LOP3.LUT R22, R29, UR31, R52, 0x96, !PT ;  /* 0x0000001f1d167c12 */ /* 0x000fe2000f8e9634 */
[----:B------:R-:W-:Y:S01]  /*d150*/  IMAD.WIDE.U32 R52, R21, -0x2daee0ad, RZ ;  /* 0xd2511f5315347825 */ /* 0x000fe200078e00ff */
[----:B------:R-:W-:-:S02]  /*d160*/  PRMT R55, R55, 0x5410, R23 ;  /* 0x0000541037377816 */ /* 0x000fc40000000017 */
[----:B------:R-:W-:Y:S02]  /*d170*/  SHF.R.U32.HI R23, RZ, 0x18, R28 ;  /* 0x00000018ff177819 */ /* 0x000fe4000001161c */
[----:B------:R-:W-:Y:S02]  /*d180*/  LOP3.LUT R54, R54, 0xff, RZ, 0xc0, !PT ;  /* 0x000000ff36367812 */ /* 0x000fe400078ec0ff */
[----:B------:R-:W-:Y:S02]  /*d190*/  SHF.R.U32.HI R31, RZ, 0x8, R31 ;  /* 0x00000008ff1f7819 */ /* 0x000fe4000001161f */
[----:B------:R-:W-:Y:S02]  /*d1a0*/  PRMT R54, R54, 0x5410, R23 ;  /* 0x0000541036367816 */ /* 0x000fe40000000017 */
[----:B------:R-:W-:Y:S02]  /*d1b0*/  LOP3.LUT R23, R52, 0xffff, RZ, 0xc0, !PT ;  /* 0x0000ffff34177812 */ /* 0x000fe400078ec0ff */
[----:B------:R-:W-:-:S02]  /*d1c0*/  PRMT R69, R69, 0x5410, R31 ;  /* 0x0000541045457816 */ /* 0x000fc4000000001f */
[----:B------:R-:W-:Y:S02]  /*d1d0*/  SHF.R.U32.HI R23, RZ, 0x8, R23 ;  /* 0x00000008ff177819 */ /* 0x000fe40000011617 */
[----:B------:R-:W-:Y:S02]  /*d1e0*/  LOP3.LUT R31, R52, 0xff, RZ, 0xc0, !PT ;  /* 0x000000ff341f7812 */ /* 0x000fe400078ec0ff */
[--C-:B------:R-:W-:Y:S02]  /*d1f0*/  SHF.R.U32.HI R28, RZ, 0x10, R52.reuse ;  /* 0x00000010ff1c7819 */ /* 0x100fe40000011634 */
[----:B------:R-:W-:Y:S02]  /*d200*/  PRMT R31, R31, 0x5410, R23 ;  /* 0x000054101f1f7816 */ /* 0x000fe40000000017 */
[----:B------:R-:W-:Y:S02]  /*d210*/  LOP3.LUT R39, R39, 0xff, RZ, 0xc0, !PT ;  /* 0x000000ff27277812 */ /* 0x000fe400078ec0ff */
[----:B------:R-:W-:-:S02]  /*d220*/  SHF.R.U32.HI R23, RZ, 0x18, R52 ;  /* 0x00000018ff177819 */ /* 0x000fc40000011634 */
[----:B------:R-:W-:Y:S02]  /*d230*/  LOP3.LUT R28, R28, 0xff, RZ, 0xc0, !PT ;  /* 0x000000ff1c1c7812 */ /* 0x000fe400078ec0ff */
[----:B------:R-:W-:Y:S02]  /*d240*/  SHF.R.U32.HI R25, RZ, 0x10, R22 ;  /* 0x00000010ff197819 */ /* 0x000fe40000011616 */
[----:B------:R-:W-:Y:S02]  /*d250*/  PRMT R11, R39, 0x5410, R11 ;  /* 0x00005410270b7816 */ /* 0x000fe4000000000b */
[----:B------:R-:W-:Y:S02]  /*d260*/  LOP3.LUT R21, R53, UR32, R24, 0x96, !PT ;  /* 0x0000002035157c12 */ /* 0x000fe4000f8e9618 */
[----:B------:R-:W-:Y:S02]  /*d270*/  PRMT R28, R28, 0x5410, R23 ;  /* 0x000054101c1c7816 */ /* 0x000fe40000000017 */
[----:B------:R-:W-:-:S02]  /*d280*/  LOP3.LUT R23, R22, 0xffff, RZ, 0xc0, !PT ;  /* 0x0000ffff16177812 */ /* 0x000fc400078ec0ff */
[----:B------:R-:W-:Y:S02]  /*d290*/  LOP3.LUT R39, R22, 0xff, RZ, 0xc0, !PT ;  /* 0x000000ff16277812 */ /* 0x000fe400078ec0ff */
[----:B------:R-:W-:Y:S02]  /*d2a0*/  SHF.R.U32.HI R22, RZ, 0x18, R22 ;  /* 0x00000018ff167819 */ /* 0x000fe40000011616 */
[----:B------:R-:W-:Y:S02]  /*d2b0*/  LOP3.LUT R25, R25, 0xff, RZ, 0xc0, !PT ;  /* 0x000000ff19197812 */ /* 0x000fe400078ec0ff */
[----:B------:R-:W-:Y:S02]  /*d2c0*/  SHF.R.U32.HI R29, RZ, 0x10, R21 ;  /* 0x00000010ff1d7819 */ /* 0x000fe40000011615 */
        /* <DEDUP_REMOVED lines=10> */
[----:B------:R-:W-:Y:S02]  /*d370*/  PRMT R53, R53, 0x5410, R22 ;  /* 0x0000541035357816 */ /* 0x000fe40000000016 */
[--C-:B------:R-:W-:Y:S02]  /*d380*/  SHF.R.U32.HI R22, RZ, 0x10, R20.reuse ;  /* 0x00000010ff167819 */ /* 0x100fe40000011614 */
[----:B------:R-:W-:Y:S02]  /*d390*/  PRMT R24, R24, 0x5410, R21 ;  /* 0x0000541018187816 */ /* 0x000fe40000000015 */
[----:B------:R-:W-:-:S02]  /*d3a0*/  SHF.R.U32.HI R21, RZ, 0x18, R20 ;  /* 0x00000018ff157819 */ /* 0x000fc40000011614 */
[----:B------:R-:W-:Y:S01]  /*d3b0*/  LOP3.LUT R20, R22, 0xff, RZ, 0xc0, !PT ;  /* 0x000000ff16147812 */ /* 0x000fe200078ec0ff */
[----:B------:R-:W-:-:S03]  /*d3c0*/  HSET2.LE.AND R22, R6, R143, PT ;  /* 0x0000008f06167233 */ /* 0x000fc60003803000 */
[----:B------:R-:W-:Y:S02]  /*d3d0*/  PRMT R6, R20, 0x5410, R21 ;  /* 0x0000541014067816 */ /* 0x000fe40000000015 */
[----:B------:R-:W-:Y:S02]  /*d3e0*/  LOP3.LUT R20, R233, UR40, RZ, 0x3c, !PT ;  /* 0x00000028e9147c12 */ /* 0x000fe4000f8e3cff */
[----:B------:R-:W-:Y:S01]  /*d3f0*/  SHF.R.U32.HI R23, RZ, 0x8, R23 ;  /* 0x00000008ff177819 */ /* 0x000fe20000011617 */
[--C-:B------:R-:W-:Y:S02]  /*d400*/  HSET2.LE.AND R13, R13, R143.reuse, PT ;  /* 0x0000008f0d0d7233 */ /* 0x100fe40003803000 */
[----:B------:R-:W-:Y:S01]  /*d410*/  IMAD.WIDE.U32 R20, R20, -0x326172a9, RZ ;  /* 0xcd9e8d5714147825 */ /* 0x000fe200078e00ff */
[----:B------:R-:W-:Y:S01]  /*d420*/  PRMT R39, R39, 0x5410, R23 ;  /* 0x0000541027277816 */ /* 0x000fe20000000017 */
[----:B------:R-:W-:Y:S01]  /*d430*/  HSET2.LE.AND R23, R15, R143, PT ;  /* 0x0000008f0f177233 */ /* 0x000fe20003803000 */
[----:B------:R-:W-:-:S02]  /*d440*/  LOP3.LUT R15, R22, R36, RZ, 0xc0, !PT ;  /* 0x00000024160f7212 */ /* 0x000fc400078ec0ff */
[----:B------:R-:W-:Y:S02]  /*d450*/  LOP3.LUT R13, R13, R46, RZ, 0xc0, !PT ;  /* 0x0000002e0d0d7212 */ /* 0x000fe400078ec0ff */
[----:B------:R-:W-:Y:S01]  /*d460*/  LOP3.LUT R36, R21, UR20, R16, 0x96, !PT ;  /* 0x0000001415247c12 */ /* 0x000fe2000f8e9610 */
[--C-:B------:R-:W-:Y:S01]  /*d470*/  HSET2.LE.AND R7, R7, R143.reuse, PT ;  /* 0x0000008f07077233 */ /* 0x100fe20003803000 */
[--C-:B------:R-:W-:Y:S02]  /*d480*/  LOP3.LUT R16, R247, UR18, R20.reuse, 0x96, !PT ;  /* 0x00000012f7107c12 */ /* 0x100fe4000f8e9614 */
[----:B------:R-:W-:Y:S01]  /*d490*/  LOP3.LUT R46, R71, UR18, R20, 0x96, !PT ;  /* 0x00000012472e7c12 */ /* 0x000fe2000f8e9614 */
[----:B------:R-:W-:Y:S01]  /*d4a0*/  HSET2.LE.AND R20, R19, R143, PT ;  /* 0x0000008f13147233 */ /* 0x000fe20003803000 */
[----:B------:R-:W-:Y:S02]  /*d4b0*/  LOP3.LUT R21, R21, UR20, R166, 0x96, !PT ;  /* 0x0000001415157c12 */ /* 0x000fe4000f8e96a6 */
[----:B------:R-:W-:-:S02]  /*d4c0*/  LOP3.LUT R19, R7, R95, RZ, 0xc0, !PT ;  /* 0x0000005f07137212 */ /* 0x000fc400078ec0ff */
[----:B------:R-:W-:Y:S01]  /*d4d0*/  LOP3.LUT R20, R20, R94, RZ, 0xc0, !PT ;  /* 0x0000005e14147212 */ /* 0x000fe200078ec0ff */
[----:B------:R-:W-:Y:S01]  /*d4e0*/  IMAD.WIDE.U32 R94, R21, -0x2daee0ad, RZ ;  /* 0xd2511f53155e7825 */ /* 0x000fe200078e00ff */
[--C-:B------:R-:W-:Y:S02]  /*d4f0*/  HSET2.LE.AND R18, R18, R143.reuse, PT ;  /* 0x0000008f12127233 */ /* 0x100fe40003803000 */
[--C-:B------:R-:W-:Y:S01]  /*d500*/  HSET2.LE.AND R17, R17, R143.reuse, PT ;  /* 0x0000008f11117233 */ /* 0x100fe20003803000 */
[----:B------:R-:W-:Y:S02]  /*d510*/  LOP3.LUT R22, R23, R134, RZ, 0xc0, !PT ;  /* 0x0000008617167212 */ /* 0x000fe400078ec0ff */
[----:B------:R-:W-:Y:S01]  /*d520*/  LOP3.LUT R7, R95, UR17, R234, 0x96, !PT ;  /* 0x000000115f077c12 */ /* 0x000fe2000f8e96ea */
[----:B------:R-:W-:Y:S01]  /*d530*/  HSET2.LE.AND R14, R14, R143, PT ;  /* 0x0000008f0e0e7233 */ /* 0x000fe20003803000 */
[----:B------:R-:W-:Y:S01]  /*d540*/  LOP3.LUT R23, R18, R133, RZ, 0xc0, !PT ;  /* 0x0000008512177212 */ /* 0x000fe200078ec0ff */
[----:B------:R-:W-:Y:S01]  /*d550*/  IMAD.MOV.U32 R133, RZ, RZ, R71 ;  /* 0x000000ffff857224 */ /* 0x000fe200078e0047 */
[----:B------:R-:W-:Y:S01]  /*d560*/  LOP3.LUT R18, R17, R132, RZ, 0xc0, !PT ;  /* 0x0000008411127212 */ /* 0x000fe200078ec0ff */
[----:B------:R-:W-:-:S02]  /*d570*/  IMAD.MOV.U32 R132, RZ, RZ, R70 ;  /* 0x000000ffff847224 */ /* 0x000fc400078e0046 */
[----:B------:R-:W-:Y:S01]  /*d580*/  IMAD.WIDE.U32 R70, R7, -0x326172a9, RZ ;  /* 0xcd9e8d5707467825 */ /* 0x000fe200078e00ff */
[----:B------:R-:W-:-:S03]  /*d590*/  LOP3.LUT R14, R14, R47, RZ, 0xc0, !PT ;  /* 0x0000002f0e0e7212 */ /* 0x000fc600078ec0ff */
[----:B------:R-:W-:Y:S02]  /*d5a0*/  IMAD.MOV.U32 R47, RZ, RZ, R80 ;  /* 0x000000ffff2f7224 */ /* 0x000fe400078e0050 */
[----:B------:R-:W-:Y:S01]  /*d5b0*/  IMAD.MOV.U32 R78, RZ, RZ, R81 ;  /* 0x000000ffff4e7224 */ /* 0x000fe200078e0051 */
[----:B------:R-:W-:Y:S01]  /*d5c0*/  LOP3.LUT R7, R71, UR16, R246, 0x96, !PT ;  /* 0x0000001047077c12 */ /* 0x000fe2000f8e96f6 */
[----:B------:R-:W-:-:S05]  /*d5d0*/  IMAD.WIDE.U32 R80, R16, -0x2daee0ad, RZ ;  /* 0xd2511f5310507825 */ /* 0x000fca00078e00ff */
        /* <DEDUP_REMOVED lines=10> */
[----:B------:R-:W-:-:S04]  /*d680*/  HSET2.LE.AND R12, R12, R143, PT ;  /* 0x0000008f0c0c7233 */ /* 0x000fc80003803000 */
[C---:B------:R-:W-:Y:S02]  /*d690*/  LOP3.LUT R17, R80.reuse, 0xffff, RZ, 0xc0, !PT ;  /* 0x0000ffff50117812 */ /* 0x040fe400078ec0ff */
[----:B------:R-:W-:Y:S02]  /*d6a0*/  LOP3.LUT R52, R80, 0xff, RZ, 0xc0, !PT ;  /* 0x000000ff50347812 */ /* 0x000fe400078ec0ff */
[----:B------:R-:W-:Y:S01]  /*d6b0*/  SHF.R.U32.HI R17, RZ, 0x8, R17 ;  /* 0x00000008ff117819 */ /* 0x000fe20000011611 */
[----:B------:R-:W-:Y:S01]  /*d6c0*/  IMAD.MOV.U32 R95, RZ, RZ, R209 ;  /* 0x000000ffff5f7224 */ /* 0x000fe200078e00d1 */
[----:B------:R-:W-:Y:S01]  /*d6d0*/  LOP3.LUT R16, R81, UR31, R94, 0x96, !PT ;  /* 0x0000001f51107c12 */ /* 0x000fe2000f8e965e */
[----:B------:R-:W-:Y:S01]  /*d6e0*/  IMAD.MOV.U32 R94, RZ, RZ, R208 ;  /* 0x000000ffff5e7224 */ /* 0x000fe200078e00d0 */
[----:B------:R-:W-:Y:S01]  /*d6f0*/  LOP3.LUT R12, R12, R48, RZ, 0xc0, !PT ;  /* 0x000000300c0c7212 */ /* 0x000fe200078ec0ff */
[----:B------:R-:W-:Y:S01]  /*d700*/  IMAD.MOV.U32 R48, RZ, RZ, R82 ;  /* 0x000000ffff307224 */ /* 0x000fe200078e0052 */
[----:B------:R-:W-:Y:S01]  /*d710*/  PRMT R52, R52, 0x5410, R17 ;  /* 0x0000541034347816 */ /* 0x000fe20000000011 */
[----:B------:R-:W-:Y:S01]  /*d720*/  IMAD.MOV.U32 R81, RZ, RZ, R95 ;  /* 0x000000ffff517224 */ /* 0x000fe200078e005f */
[--C-:B------:R-:W-:Y:S01]  /*d730*/  SHF.R.U32.HI R82, RZ, 0x10, R80.reuse ;  /* 0x00000010ff527819 */ /* 0x100fe20000011650 */
[--C-:B------:R-:W-:Y:S01]  /*d740*/  HSET2.LE.AND R10, R10, R143.reuse, PT ;  /* 0x0000008f0a0a7233 */ /* 0x100fe20003803000 */
[----:B------:R-:W-:Y:S01]  /*d750*/  SHF.R.U32.HI R17, RZ, 0x18, R80 ;  /* 0x00000018ff117819 */ /* 0x000fe20000011650 */
[----:B------:R-:W-:Y:S01]  /*d760*/  IMAD.MOV.U32 R80, RZ, RZ, R94 ;  /* 0x000000ffff507224 */ /* 0x000fe200078e005e */
[--C-:B------:R-:W-:Y:S01]  /*d770*/  HSET2.LE.AND R9, R9, R143.reuse, PT ;  /* 0x0000008f09097233 */ /* 0x100fe20003803000 */
[----:B------:R-:W-:Y:S01]  /*d780*/  IMAD.WIDE.U32 R94, R7, -0x2daee0ad, RZ ;  /* 0xd2511f53075e7825 */ /* 0x000fe200078e00ff */
[----:B------:R-:W-:Y:S01]  /*d790*/  LOP3.LUT R82, R82, 0xff, RZ, 0xc0, !PT ;  /* 0x000000ff52527812 */ /* 0x000fe200078ec0ff */
[----:B------:R-:W-:Y:S01]  /*d7a0*/  HSET2.LE.AND R8, R8, R143, PT ;  /* 0x0000008f08087233 */ /* 0x000fe20003803000 */
[----:B------:R-:W-:Y:S02]  /*d7b0*/  STG.E.U16 [R240.64+0x42], R185 ;  /* 0x000042b9f0007986 */ /* 0x000fe4000c101524 */
[----:B------:R-:W-:-:S02]  /*d7c0*/  LOP3.LUT R21, R94, 0xffff, RZ, 0xc0, !PT ;  /* 0x0000ffff5e157812 */ /* 0x000fc400078ec0ff */
[----:B------:R-:W-:Y:S01]  /*d7d0*/  PRMT R82, R82, 0x5410, R17 ;  /* 0x0000541052527816 */ /* 0x000fe20000000011 */
[----:B------:R-:W-:Y:S01]  /*d7e0*/  IMAD.MOV.U32 R134, RZ, RZ, R76 ;  /* 0x000000ffff867224 */ /* 0x000fe200078e004c */
[----:B------:R-:W-:Y:S01]  /*d7f0*/  LOP3.LUT R17, R95, UR32, R70, 0x96, !PT ;  /* 0x000000205f117c12 */ /* 0x000fe2000f8e9646 */
[----:B------:R-:W-:Y:S01]  /*d800*/  IMAD.MOV.U32 R70, RZ, RZ, R80 ;  /* 0x000000ffff467224 */ /* 0x000fe200078e0050 */
[----:B------:R-:W-:Y:S01]  /*d810*/  SHF.R.U32.HI R21, RZ, 0x8, R21 ;  /* 0x00000008ff157819 */ /* 0x000fe20000011615 */
[--C-:B------:R-:W-:Y:S01]  /*d820*/  HSET2.LE.AND R69, R69, R143.reuse, PT ;  /* 0x0000008f45457233 */ /* 0x100fe20003803000 */
[----:B------:R-:W-:Y:S01]  /*d830*/  LOP3.LUT R7, R94, 0xff, RZ, 0xc0, !PT ;  /* 0x000000ff5e077812 */ /* 0x000fe200078ec0ff */
[--C-:B------:R-:W-:Y:S01]  /*d840*/  HSET2.LE.AND R30, R30, R143.reuse, PT ;  /* 0x0000008f1e1e7233 */ /* 0x100fe20003803000 */
[--C-:B------:R-:W-:Y:S01]  /*d850*/  SHF.R.U32.HI R80, RZ, 0x10, R94.reuse ;  /* 0x00000010ff507819 */ /* 0x100fe2000001165e */
[--C-:B------:R-:W-:Y:S01]  /*d860*/  HSET2.LE.AND R55, R55, R143.reuse, PT ;  /* 0x0000008f37377233 */ /* 0x100fe20003803000 */
[----:B------:R-:W-:Y:S01]  /*d870*/  PRMT R7, R7, 0x5410, R21 ;  /* 0x0000541007077816 */ /* 0x000fe20000000015 */
[--C-:B------:R-:W-:Y:S01]  /*d880*/  HSET2.LE.AND R25, R25, R143.reuse, PT ;  /* 0x0000008f19197233 */ /* 0x100fe20003803000 */
[----:B------:R-:W-:Y:S01]  /*d890*/  SHF.R.U32.HI R21, RZ, 0x18, R94 ;  /* 0x00000018ff157819 */ /* 0x000fe2000001165e */
[--C-:B------:R-:W-:Y:S01]  /*d8a0*/  HSET2.LE.AND R11, R11, R143.reuse, PT ;  /* 0x0000008f0b0b7233 */ /* 0x100fe20003803000 */
[----:B------:R-:W-:Y:S01]  /*d8b0*/  LOP3.LUT R80, R80, 0xff, RZ, 0xc0, !PT ;  /* 0x000000ff50507812 */ /* 0x000fe200078ec0ff */
[----:B------:R-:W-:Y:S01]  /*d8c0*/  HSET2.LE.AND R6, R6, R143, PT ;  /* 0x0000008f06067233 */ /* 0x000fe20003803000 */
[----:B------:R1:W5:Y:S02]  /*d8d0*/  LDL.LU.64 R208, [R1+0x1f0] ;  /* 0x0001f00001d07983 */ /* 0x0003640000300a00 */
[----:B------:R-:W-:-:S02]  /*d8e0*/  PRMT R80, R80, 0x5410, R21 ;  /* 0x0000541050507816 */ /* 0x000fc40000000015 */
[----:B------:R-:W-:Y:S02]  /*d8f0*/  LOP3.LUT R21, R10, R93, RZ, 0xc0, !PT ;  /* 0x0000005d0a157212 */ /* 0x000fe400078ec0ff */
[C---:B------:R-:W-:Y:S01]  /*d900*/  LOP3.LUT R10, R16.reuse, 0xffff, RZ, 0xc0, !PT ;  /* 0x0000ffff100a7812 */ /* 0x040fe200078ec0ff */
[----:B------:R-:W-:Y:S01]  /*d910*/  IMAD.MOV.U32 R71, RZ, RZ, R81 ;  /* 0x000000ffff477224 */ /* 0x000fe200078e0051 */
[----:B------:R-:W-:Y:S02]  /*d920*/  LOP3.LUT R81, R16, 0xff, RZ, 0xc0, !PT ;  /* 0x000000ff10517812 */ /* 0x000fe400078ec0ff */
[----:B------:R-:W-:Y:S01]  /*d930*/  SHF.R.U32.HI R10, RZ, 0x8, R10 ;  /* 0x00000008ff0a7819 */ /* 0x000fe2000001160a */
[----:B------:R-:W-:Y:S01]  /*d940*/  IMAD.MOV.U32 R95, RZ, RZ, R71 ;  /* 0x000000ffff5f7224 */ /* 0x000fe200078e0047 */
[----:B------:R-:W-:Y:S02]  /*d950*/  SHF.R.U32.HI R71, RZ, 0x18, R16 ;  /* 0x00000018ff477819 */ /* 0x000fe40000011610 */
[----:B------:R-:W-:-:S02]  /*d960*/  PRMT R81, R81, 0x5410, R10 ;  /* 0x0000541051517816 */ /* 0x000fc4000000000a */
[----:B------:R-:W-:Y:S02]  /*d970*/  SHF.R.U32.HI R10, RZ, 0x10, R16 ;  /* 0x00000010ff0a7819 */ /* 0x000fe40000011610 */
[----:B------:R-:W-:Y:S02]  /*d980*/  LOP3.LUT R16, R9, R92, RZ, 0xc0, !PT ;  /* 0x0000005c09107212 */ /* 0x000fe400078ec0ff */
[C---:B------:R-:W-:Y:S02]  /*d990*/  LOP3.LUT R9, R17.reuse, 0xffff, RZ, 0xc0, !PT ;  /* 0x0000ffff11097812 */ /* 0x040fe400078ec0ff */
[----:B------:R-:W-:Y:S02]  /*d9a0*/  LOP3.LUT R10, R10, 0xff, RZ, 0xc0, !PT ;  /* 0x000000ff0a0a7812 */ /* 0x000fe400078ec0ff */
[----:B------:R-:W-:Y:S02]  /*d9b0*/  SHF.R.U32.HI R9, RZ, 0x8, R9 ;  /* 0x00000008ff097819 */ /* 0x000fe40000011609 */
[----:B------:R-:W-:-:S02]  /*d9c0*/  LOP3.LUT R76, R17, 0xff, RZ, 0xc0, !PT ;  /* 0x000000ff114c7812 */ /* 0x000fc400078ec0ff */
[----:B------:R-:W-:Y:S01]  /*d9d0*/  PRMT R71, R10, 0x5410, R71 ;  /* 0x000054100a477816 */ /* 0x000fe20000000047 */
[--C-:B------:R-:W-:Y:S01]  /*d9e0*/  HSET2.LE.AND R10, R77, R143.reuse, PT ;  /* 0x0000008f4d0a7233 */ /* 0x100fe20003803000 */
[----:B------:R-:W-:Y:S01]  /*d9f0*/  IMAD.MOV.U32 R94, RZ, RZ, R70 ;  /* 0x000000ffff5e7224 */ /* 0x000fe200078e0046 */
[----:B------:R-:W-:Y:S02]  /*da00*/  PRMT R76, R76, 0x5410, R9 ;  /* 0x000054104c4c7816 */ /* 0x000fe40000000009 */
[--C-:B------:R-:W-:Y:S02]  /*da10*/  SHF.R.U32.HI R9, RZ, 0x10, R17.reuse ;  /* 0x00000010ff097819 */ /* 0x100fe40000011611 */
[----:B------:R-:W-:Y:S02]  /*da20*/  SHF.R.U32.HI R70, RZ, 0x18, R17 ;  /* 0x00000018ff467819 */ /* 0x000fe40000011611 */
[----:B------:R-:W-:Y:S01]  /*da30*/  LOP3.LUT R17, R8, R91, RZ, 0xc0, !PT ;  /* 0x0000005b08117212 */ /* 0x000fe200078ec0ff */
[----:B------:R-:W-:Y:S01]  /*da40*/  HSET2.LE.AND R8, R136, R143, PT ;  /* 0x0000008f88087233 */ /* 0x000fe20003803000 */
[----:B------:R-:W-:Y:S01]  /*da50*/  LOP3.LUT R10, R10, R37, RZ, 0xc0, !PT ;  /* 0x000000250a0a7212 */ /* 0x000fe200078ec0ff */
[----:B------:R-:W-:-:S03]  /*da60*/  IMAD.WIDE.U32 R36, R36, -0x2daee0ad, RZ ;  /* 0xd2511f5324247825 */ /* 0x000fc600078e00ff */
[----:B------:R-:W-:Y:S02]  /*da70*/  LOP3.LUT R8, R8, R34, RZ, 0xc0, !PT ;  /* 0x0000002208087212 */ /* 0x000fe400078ec0ff */
[----:B------:R-:W-:Y:S02]  /*da80*/  LOP3.LUT R34, R37, UR17, R94, 0x96, !PT ;  /* 0x0000001125227c12 */ /* 0x000fe4000f8e965e */
[----:B------:R-:W-:Y:S01]  /*da90*/  LOP3.LUT R9, R9, 0xff, RZ, 0xc0, !PT ;  /* 0x000000ff09097812 */ /* 0x000fe200078ec0ff */
[----:B------:R-:W-:Y:S02]  /*daa0*/  IMAD.MOV.U32 R94, RZ, RZ, R132 ;  /* 0x000000ffff5e7224 */ /* 0x000fe400078e0084 */
[----:B------:R-:W-:Y:S01]  /*dab0*/  IMAD.WIDE.U32 R92, R34, -0x326172a9, RZ ;  /* 0xcd9e8d57225c7825 */ /* 0x000fe200078e00ff */
[----:B------:R-:W-:Y:S01]  /*dac0*/  PRMT R70, R9, 0x5410, R70 ;  /* 0x0000541009467816 */ /* 0x000fe20000000046 */
[----:B------:R-:W-:Y:S02]  /*dad0*/  HSET2.LE.AND R9, R135, R143, PT ;  /* 0x0000008f87097233 */ /* 0x000fe40003803000 */
[----:B------:R-:W-:-:S02]  /*dae0*/  IMAD.MOV.U32 R95, RZ, RZ, R133 ;  /* 0x000000ffff5f7224 */ /* 0x000fc400078e0085 */
[----:B------:R-:W-:Y:S02]  /*daf0*/  IMAD.MOV.U32 R133, RZ, RZ, R134 ;  /* 0x000000ffff857224 */ /* 0x000fe400078e0086 */
[----:B------:R-:W-:Y:S01]  /*db00*/  IMAD.MOV.U32 R134, RZ, RZ, R47 ;  /* 0x000000ffff867224 */ /* 0x000fe200078e002f */
[----:B------:R-:W-:Y:S01]  /*db10*/  LOP3.LUT R34, R93, UR16, R94, 0x96, !PT ;  /* 0x000000105d227c12 */ /* 0x000fe2000f8e965e */
[----:B------:R-:W-:Y:S01]  /*db20*/  IMAD.WIDE.U32 R46, R46, -0x2daee0ad, RZ ;  /* 0xd2511f532e2e7825 */ /* 0x000fe200078e00ff */
[----:B------:R-:W-:-:S04]  /*db30*/  LOP3.LUT R9, R9, R35, RZ, 0xc0, !PT ;  /* 0x0000002309097212 */ /* 0x000fc800078ec0ff */
        /* <DEDUP_REMOVED lines=11> */
[C---:B------:R-:W-:Y:S01]  /*dbf0*/  LOP3.LUT R36, R46.reuse, 0xffff, RZ, 0xc0, !PT ;  /* 0x0000ffff2e247812 */ /* 0x040fe200078ec0ff */
[----:B------:R-:W-:Y:S01]  /*dc00*/  IMAD.MOV.U32 R94, RZ, RZ, R78 ;  /* 0x000000ffff5e7224 */ /* 0x000fe200078e004e */
[----:B------:R-:W-:Y:S02]  /*dc10*/  LOP3.LUT R78, R46, 0xff, RZ, 0xc0, !PT ;  /* 0x000000ff2e4e7812 */ /* 0x000fe400078ec0ff */
[----:B------:R-:W-:Y:S02]  /*dc20*/  SHF.R.U32.HI R36, RZ, 0x8, R36 ;  /* 0x00000008ff247819 */ /* 0x000fe40000011624 */
[----:B------:R-:W-:Y:S02]  /*dc30*/  SHF.R.U32.HI R77, RZ, 0x10, R46 ;  /* 0x00000010ff4d7819 */ /* 0x000fe4000001162e */
[----:B------:R-:W-:-:S02]  /*dc40*/  PRMT R78, R78, 0x5410, R36 ;  /* 0x000054104e4e7816 */ /* 0x000fc40000000024 */
[----:B------:R-:W-:Y:S02]  /*dc50*/  SHF.R.U32.HI R36, RZ, 0x18, R46 ;  /* 0x00000018ff247819 */ /* 0x000fe4000001162e */
        /* <DEDUP_REMOVED lines=8> */
[----:B------:R-:W-:-:S04]  /*dce0*/  LOP3.LUT R36, R36, 0xff, RZ, 0xc0, !PT ;  /* 0x000000ff24247812 */ /* 0x000fc800078ec0ff */
[----:B------:R-:W-:Y:S01]  /*dcf0*/  PRMT R46, R36, 0x5410, R46 ;  /* 0x00005410242e7816 */ /* 0x000fe2000000002e */
[----:B------:R-:W-:-:S05]  /*dd00*/  IMAD.WIDE.U32 R36, R34, -0x2daee0ad, RZ ;  /* 0xd2511f5322247825 */ /* 0x000fca00078e00ff */
[----:B------:R-:W-:-:S04]  /*dd10*/  LOP3.LUT R34, R37, UR32, R92, 0x96, !PT ;  /* 0x0000002025227c12 */ /* 0x000fc8000f8e965c */
[C---:B------:R-:W-:Y:S01]  /*dd20*/  LOP3.LUT R35, R34.reuse, 0xffff, RZ, 0xc0, !PT ;  /* 0x0000ffff22237812 */ /* 0x040fe200078ec0ff */
[----:B------:R-:W-:Y:S01]  /*dd30*/  IMAD.MOV.U32 R132, RZ, RZ, R51 ;  /* 0x000000ffff847224 */ /* 0x000fe200078e0033 */
[----:B------:R-:W-:Y:S02]  /*dd40*/  LOP3.LUT R26, R69, R26, RZ, 0xc0, !PT ;  /* 0x0000001a451a7212 */ /* 0x000fe400078ec0ff */
[----:B------:R-:W-:Y:S02]  /*dd50*/  SHF.R.U32.HI R35, RZ, 0x8, R35 ;  /* 0x00000008ff237819 */ /* 0x000fe40000011623 */
[----:B------:R-:W-:Y:S01]  /*dd60*/  LOP3.LUT R69, R34, 0xff, RZ, 0xc0, !PT ;  /* 0x000000ff22457812 */ /* 0x000fe200078ec0ff */
[----:B------:R-:W-:Y:S01]  /*dd70*/  IMAD.MOV.U32 R95, RZ, RZ, R132 ;  /* 0x000000ffff5f7224 */ /* 0x000fe200078e0084 */
[----:B------:R-:W-:Y:S01]  /*dd80*/  SHF.R.U32.HI R132, RZ, 0x18, R34 ;  /* 0x00000018ff847819 */ /* 0x000fe20000011622 */
[----:B------:R-:W-:Y:S01]  /*dd90*/  IMAD.MOV.U32 R51, RZ, RZ, R170 ;  /* 0x000000ffff337224 */ /* 0x000fe200078e00aa */
[----:B------:R-:W-:Y:S01]  /*dda0*/  PRMT R69, R69, 0x5410, R35 ;  /* 0x0000541045457816 */ /* 0x000fe20000000023 */
[----:B------:R-:W-:Y:S01]  /*ddb0*/  IMAD.MOV.U32 R135, RZ, RZ, R48 ;  /* 0x000000ffff877224 */ /* 0x000fe200078e0030 */
[----:B------:R-:W-:-:S02]  /*ddc0*/  SHF.R.U32.HI R35, RZ, 0x10, R34 ;  /* 0x00000010ff237819 */ /* 0x000fc40000011622 */
[----:B------:R-:W-:Y:S01]  /*ddd0*/  LOP3.LUT R27, R30, R27, RZ, 0xc0, !PT ;  /* 0x0000001b1e1b7212 */ /* 0x000fe200078ec0ff */
[----:B------:R-:W-:Y:S01]  /*dde0*/  IMAD.MOV.U32 R91, RZ, RZ, R229 ;  /* 0x000000ffff5b7224 */ /* 0x000fe200078e00e5 */
[C---:B------:R-:W-:Y:S01]  /*ddf0*/  LOP3.LUT R34, R36.reuse, 0xffff, RZ, 0xc0, !PT ;  /* 0x0000ffff24227812 */ /* 0x040fe200078ec0ff */
[----:B------:R-:W-:Y:S01]  /*de00*/  IMAD.MOV.U32 R136, RZ, RZ, R51 ;  /* 0x000000ffff887224 */ /* 0x000fe200078e0033 */
[----:B------:R-:W-:Y:S01]  /*de10*/  LOP3.LUT R51, R36, 0xff, RZ, 0xc0, !PT ;  /* 0x000000ff24337812 */ /* 0x000fe200078ec0ff */
[--C-:B------:R-:W-:Y:S01]  /*de20*/  HSET2.LE.AND R52, R52, R143.reuse, PT ;  /* 0x0000008f34347233 */ /* 0x100fe20003803000 */
[----:B------:R-:W-:Y:S01]  /*de30*/  SHF.R.U32.HI R34, RZ, 0x8, R34 ;  /* 0x00000008ff227819 */ /* 0x000fe20000011622 */
[--C-:B------:R-:W-:Y:S01]  /*de40*/  HSET2.LE.AND R54, R54, R143.reuse, PT ;  /* 0x0000008f36367233 */ /* 0x100fe20003803000 */
[----:B------:R-:W-:Y:S01]  /*de50*/  SHF.R.U32.HI R48, RZ, 0x10, R36 ;  /* 0x00000010ff307819 */ /* 0x000fe20000011624 */
[--C-:B------:R-:W-:Y:S01]  /*de60*/  HSET2.LE.AND R24, R24, R143.reuse, PT ;  /* 0x0000008f18187233 */ /* 0x100fe20003803000 */
[----:B------:R-:W-:Y:S01]  /*de70*/  LOP3.LUT R35, R35, 0xff, RZ, 0xc0, !PT ;  /* 0x000000ff23237812 */ /* 0x000fe200078ec0ff */
[----:B------:R-:W-:Y:S01]  /*de80*/  HSET2.LE.AND R28, R28, R143, PT ;  /* 0x0000008f1c1c7233 */ /* 0x000fe20003803000 */
[----:B------:R-:W-:-:S02]  /*de90*/  PRMT R51, R51, 0x5410, R34 ;  /* 0x0000541033337816 */ /* 0x000fc40000000022 */
[----:B------:R-:W-:Y:S01]  /*dea0*/  LOP3.LUT R11, R11, R38, RZ, 0xc0, !PT ;  /* 0x000000260b0b7212 */ /* 0x000fe200078ec0ff */
[--C-:B------:R-:W-:Y:S01]  /*deb0*/  HSET2.LE.AND R82, R82, R143.reuse, PT ;  /* 0x0000008f52527233 */ /* 0x100fe20003803000 */
[----:B------:R-:W-:Y:S01]  /*dec0*/  LOP3.LUT R30, R55, R90, RZ, 0xc0, !PT ;  /* 0x0000005a371e7212 */ /* 0x000fe200078ec0ff */
[----:B------:R-:W-:Y:S01]  /*ded0*/  IMAD.MOV.U32 R90, RZ, RZ, R214 ;  /* 0x000000ffff5a7224 */ /* 0x000fe200078e00d6 */
[----:B------:R-:W-:Y:S01]  /*dee0*/  SHF.R.U32.HI R34, RZ, 0x18, R36 ;  /* 0x00000018ff227819 */ /* 0x000fe20000011624 */
[----:B------:R-:W-:Y:S01]  /*def0*/  IMAD.SHL.U32 R214, R5, 0x2, RZ ;  /* 0x0000000205d67824 */ /* 0x000fe200078e00ff */
[----:B------:R-:W-:Y:S01]  /*df00*/  LOP3.LUT R48, R48, 0xff, RZ, 0xc0, !PT ;  /* 0x000000ff30307812 */ /* 0x000fe200078ec0ff */
[--C-:B------:R-:W-:Y:S01]  /*df10*/  HSET2.LE.AND R80, R80, R143.reuse, PT ;  /* 0x0000008f50507233 */ /* 0x100fe20003803000 */
[----:B------:R-:W-:Y:S01]  /*df20*/  PRMT R132, R35, 0x5410, R132 ;  /* 0x0000541023847816 */ /* 0x000fe20000000084 */
[----:B------:R-:W-:Y:S01]  /*df30*/  IMAD.MOV.U32 R35, RZ, RZ, R91 ;  /* 0x000000ffff237224 */ /* 0x000fe200078e005b */
[----:B------:R-:W-:Y:S01]  /*df40*/  PRMT R48, R48, 0x5410, R34 ;  /* 0x0000541030307816 */ /* 0x000fe20000000022 */
[----:B------:R-:W-:Y:S01]  /*df50*/  IMAD.MOV.U32 R91, RZ, RZ, R94 ;  /* 0x000000ffff5b7224 */ /* 0x000fe200078e005e */
[--C-:B------:R-:W-:Y:S01]  /*df60*/  HSET2.LE.AND R81, R81, R143.reuse, PT ;  /* 0x0000008f51517233 */ /* 0x100fe20003803000 */
[----:B------:R-:W-:Y:S01]  /*df70*/  IMAD.MOV.U32 R34, RZ, RZ, R95 ;  /* 0x000000ffff227224 */ /* 0x000fe200078e005f */
[--C-:B------:R-:W-:Y:S01]  /*df80*/  HSET2.LE.AND R76, R76, R143.reuse, PT ;  /* 0x0000008f4c4c7233 */ /* 0x100fe20003803000 */
[----:B------:R-:W2:Y:S01]  /*df90*/  LDSM.16.MT88.4 R92, [R214+0x4000] ;  /* 0x00400000d65c783b */ /* 0x000ea20000004200 */
[--C-:B------:R-:W-:Y:S01]  /*dfa0*/  HSET2.LE.AND R37, R29, R143.reuse, PT ;  /* 0x0000008f1d257233 */ /* 0x100fe20003803000 */
[----:B------:R-:W-:Y:S01]  /*dfb0*/  LOP3.LUT R29, R25, R85, RZ, 0xc0, !PT ;  /* 0x00000055191d7212 */ /* 0x000fe200078ec0ff */
[--C-:B------:R-:W-:Y:S01]  /*dfc0*/  HSET2.LE.AND R38, R31, R143.reuse, PT ;  /* 0x0000008f1f267233 */ /* 0x100fe20003803000 */
[----:B------:R-:W-:Y:S01]  /*dfd0*/  LOP3.LUT R25, R6, R33, RZ, 0xc0, !PT ;  /* 0x0000002106197212 */ /* 0x000fe200078ec0ff */
[--C-:B------:R-:W-:Y:S01]  /*dfe0*/  HSET2.LE.AND R5, R39, R143.reuse, PT ;  /* 0x0000008f27057233 */ /* 0x100fe20003803000 */
[----:B------:R-:W-:Y:S01]  /*dff0*/  LOP3.LUT R6, R52, R68, RZ, 0xc0, !PT ;  /* 0x0000004434067212 */ /* 0x000fe200078ec0ff */
[--C-:B------:R-:W-:Y:S01]  /*e000*/  HSET2.LE.AND R36, R53, R143.reuse, PT ;  /* 0x0000008f35247233 */ /* 0x100fe20003803000 */
[----:B------:R-:W-:Y:S01]  /*e010*/  LOP3.LUT R31, R54, R89, RZ, 0xc0, !PT ;  /* 0x00000059361f7212 */ /* 0x000fe200078ec0ff */
[----:B------:R-:W-:Y:S01]  /*e020*/  IMAD.MOV.U32 R85, RZ, RZ, R34 ;  /* 0x000000ffff557224 */ /* 0x000fe200078e0022 */
[----:B------:R-:W-:Y:S01]  /*e030*/  LOP3.LUT R24, R24, R32, RZ, 0xc0, !PT ;  /* 0x0000002018187212 */ /* 0x000fe200078ec0ff */
[----:B------:R-:W-:Y:S01]  /*e040*/  IMAD.MOV.U32 R68, RZ, RZ, R35 ;  /* 0x000000ffff447224 */ /* 0x000fe200078e0023 */
[----:B------:R-:W-:Y:S01]  /*e050*/  LOP3.LUT R39, R28, R87, RZ, 0xc0, !PT ;  /* 0x000000571c277212 */ /* 0x000fe200078ec0ff */
        /* <DEDUP_REMOVED lines=9> */
[----:B------:R-:W-:Y:S01]  /*e0f0*/  STG.E.U16 [R238.64+0x40], R187 ;  /* 0x000040bbee007986 */ /* 0x000fe2000c101524 */
[----:B------:R-:W-:-:S03]  /*e100*/  HSET2.LE.AND R70, R70, R143, PT ;  /* 0x0000008f46467233 */ /* 0x000fc60003803000 */
[----:B------:R-:W-:Y:S04]  /*e110*/  STG.E.U16 [R238.64+0x42], R186 ;  /* 0x000042baee007986 */ /* 0x000fe8000c101524 */
[----:B------:R1:W5:Y:S01]  /*e120*/  LDL.LU R170, [R1+0x1e8] ;  /* 0x0001e80001aa7983 */ /* 0x0003620000300800 */
[-C--:B--2---:R-:W-:Y:S08]  /*e130*/  HMMA.16816.F32.BF16 R32, R60, R92.reuse, RZ ;  /* 0x0000005c3c20723c */ /* 0x084ff000000418ff */
[----:B------:R-:W-:Y:S07]  /*e140*/  HMMA.16816.F32.BF16 R52, R72, R92, RZ ;  /* 0x0000005c4834723c */ /* 0x000fee00000418ff */
[----:B------:R-:W-:-:S02]  /*e150*/  IMAD.MOV.U32 R93, RZ, RZ, R213 ;  /* 0x000000ffff5d7224 */ /* 0x000fc400078e00d5 */
[----:B------:R-:W-:Y:S01]  /*e160*/  IMAD R213, R4, 0x2, R214 ;  /* 0x0000000204d57824 */ /* 0x000fe200078e02d6 */
[----:B------:R-:W-:-:S04]  /*e170*/  LOP3.LUT R4, R81, R45, RZ, 0xc0, !PT ;  /* 0x0000002d51047212 */ /* 0x000fc800078ec0ff */
[----:B------:R-:W2:Y:S01]  /*e180*/  LDSM.16.MT88.4 R80, [R213+0x4000] ;  /* 0x00400000d550783b */ /* 0x000ea20000004200 */
[----:B------:R-:W-:Y:S01]  /*e190*/  IMAD.MOV.U32 R87, RZ, RZ, R91 ;  /* 0x000000ffff577224 */ /* 0x000fe200078e005b */
[----:B------:R-:W-:Y:S01]  /*e1a0*/  LOP3.LUT R36, R36, R84, RZ, 0xc0, !PT ;  /* 0x0000005424247212 */ /* 0x000fe200078ec0ff */
[----:B------:R-:W-:Y:S01]  /*e1b0*/  IMAD.MOV.U32 R84, RZ, RZ, R90 ;  /* 0x000000ffff547224 */ /* 0x000fe200078e005a */
[----:B------:R-:W-:Y:S02]  /*e1c0*/  LOP3.LUT R38, R38, R88, RZ, 0xc0, !PT ;  /* 0x0000005826267212 */ /* 0x000fe400078ec0ff */
[----:B------:R-:W-:Y:S01]  /*e1d0*/  LOP3.LUT R160, R76, R160, RZ, 0xc0, !PT ;  /* 0x000000a04ca07212 */ /* 0x000fe200078ec0ff */
[----:B------:R-:W3:Y:S01]  /*e1e0*/  LDSM.16.MT88.4 R88, [R214+0x4400] ;  /* 0x00440000d658783b */ /* 0x000ee20000004200 */
[----:B------:R-:W-:Y:S02]  /*e1f0*/  LOP3.LUT R86, R78, R79, RZ, 0xc0, !PT ;  /* 0x0000004f4e567212 */ /* 0x000fe400078ec0ff */
[----:B------:R-:W-:-:S02]  /*e200*/  LOP3.LUT R87, R77, R87, RZ, 0xc0, !PT ;  /* 0x000000574d577212 */ /* 0x000fc400078ec0ff */
[----:B------:R-:W4:Y:S01]  /*e210*/  LDSM.16.MT88.4 R76, [R213+0x4400] ;  /* 0x00440000d54c783b */ /* 0x000f220000004200 */
[----:B------:R-:W-:Y:S01]  /*e220*/  LOP3.LUT R162, R5, R162, RZ, 0xc0, !PT ;  /* 0x000000a205a27212 */ /* 0x000fe200078ec0ff */
[--C-:B------:R-:W-:Y:S02]  /*e230*/  HSET2.LE.AND R5, R71, R143.reuse, PT ;  /* 0x0000008f47057233 */ /* 0x100fe40003803000 */
[--C-:B------:R-:W-:Y:S02]  /*e240*/  HSET2.LE.AND R51, R51, R143.reuse, PT ;  /* 0x0000008f33337233 */ /* 0x100fe40003803000 */
[----:B------:R-:W-:Y:S01]  /*e250*/  HSET2.LE.AND R48, R48, R143, PT ;  /* 0x0000008f30307233 */ /* 0x000fe20003803000 */
[----:B------:R-:W-:Y:S01]  /*e260*/  IMAD.MOV.U32 R92, RZ, RZ, R84 ;  /* 0x000000ffff5c7224 */ /* 0x000fe200078e0054 */
[----:B------:R-:W-:Y:S02]  /*e270*/  LOP3.LUT R5, R5, R44, RZ, 0xc0, !PT ;  /* 0x0000002c05057212 */ /* 0x000fe400078ec0ff */
[----:B------:R-:W-:-:S02]  /*e280*/  LOP3.LUT R84, R47, R50, RZ, 0xc0, !PT ;  /* 0x000000322f547212 */ /* 0x000fc400078ec0ff */
[----:B------:R-:W-:Y:S02]  /*e290*/  LOP3.LUT R85, R46, R85, RZ, 0xc0, !PT ;  /* 0x000000552e557212 */ /* 0x000fe400078ec0ff */
[----:B------:R-:W-:Y:S02]  /*e2a0*/  LOP3.LUT R150, R51, R150, RZ, 0xc0, !PT ;  /* 0x0000009633967212 */ /* 0x000fe400078ec0ff */
[----:B------:R-:W-:Y:S02]  /*e2b0*/  LOP3.LUT R151, R48, R151, RZ, 0xc0, !PT ;  /* 0x0000009730977212 */ /* 0x000fe400078ec0ff */
[C---:B------:R-:W-:Y:S08]  /*e2c0*/  HMMA.16816.F32.BF16 R48, R72.reuse, R94, RZ ;  /* 0x0000005e4830723c */ /* 0x040ff000000418ff */
[C---:B--2---:R-:W-:Y:S08]  /*e2d0*/  HMMA.16816.F32.BF16 R44, R72.reuse, R80, RZ ;  /* 0x00000050482c723c */ /* 0x044ff000000418ff */
[----:B------:R-:W-:Y:S01]  /*e2e0*/  HMMA.16816.F32.BF16 R72, R72, R82, RZ ;  /* 0x000000524848723c */ /* 0x000fe200000418ff */
[----:B------:R-:W-:Y:S01]  /*e2f0*/  HSET2.LE.AND R69, R69, R143, PT ;  /* 0x0000008f45457233 */ /* 0x000fe20003803000 */
[----:B------:R-:W-:-:S04]  /*e300*/  LOP3.LUT R161, R70, R161, RZ, 0xc0, !PT ;  /* 0x000000a146a17212 */ /* 0x000fc800078ec0ff */
[----:B------:R-:W-:Y:S02]  /*e310*/  LOP3.LUT R148, R69, R148, RZ, 0xc0, !PT ;  /* 0x0000009445947212 */ /* 0x000fe400078ec0ff */
[-C--:B---3--:R-:W-:Y:S08]  /*e320*/  HMMA.16816.F32.BF16 R32, R64, R88.reuse, R32 ;  /* 0x000000584020723c */ /* 0x088ff00000041820 */
[C---:B------:R-:W-:Y:S07]  /*e330*/  HMMA.16816.F32.BF16 R52, R56.reuse, R88, R52 ;  /* 0x000000583834723c */ /* 0x040fee0000041834 */
[----:B------:R-:W-:Y:S01]  /*e340*/  IMAD.MOV.U32 R89, RZ, RZ, R68 ;  /* 0x000000ffff597224 */ /* 0x000fe200078e0044 */
[C---:B----4-:R-:W-:Y:S08]  /*e350*/  HMMA.16816.F32.BF16 R44, R56.reuse, R76, R44 ;  /* 0x0000004c382c723c */ /* 0x050ff0000004182c */
[C---:B------:R-:W-:Y:S08]  /*e360*/  HMMA.16816.F32.BF16 R48, R56.reuse, R90, R48 ;  /* 0x0000005a3830723c */ /* 0x040ff00000041830 */
[----:B------:R-:W-:Y:S08]  /*e370*/  HMMA.16816.F32.BF16 R56, R56, R78, R72 ;  /* 0x0000004e3838723c */ /* 0x000ff00000041848 */
[C---:B------:R-:W-:Y:S08]  /*e380*/  HMMA.16816.F32.BF16 R68, R60.reuse, R80, RZ ;  /* 0x000000503c44723c */ /* 0x040ff000000418ff */
[C---:B------:R-:W-:Y:S08]  /*e390*/  HMMA.16816.F32.BF16 R72, R60.reuse, R94, RZ ;  /* 0x0000005e3c48723c */ /* 0x040ff000000418ff */
[----:B------:R-:W-:Y:S01]  /*e3a0*/  HMMA.16816.F32.BF16 R60, R60, R82, RZ ;  /* 0x000000523c3c723c */ /* 0x000fe200000418ff */
[----:B------:R-:W2:Y:S07]  /*e3b0*/  LDSM.16.MT88.4 R80, [R214+0x4800] ;  /* 0x00480000d650783b */ /* 0x000eae0000004200 */
[C---:B------:R-:W-:Y:S08]  /*e3c0*/  HMMA.16816.F32.BF16 R68, R64.reuse, R76, R68 ;  /* 0x0000004c4044723c */ /* 0x040ff00000041844 */
[C---:B------:R-:W-:Y:S08]  /*e3d0*/  HMMA.16816.F32.BF16 R72, R64.reuse, R90, R72 ;  /* 0x0000005a4048723c */ /* 0x040ff00000041848 */
[----:B------:R-:W-:Y:S01]  /*e3e0*/  HMMA.16816.F32.BF16 R64, R64, R78, R60 ;  /* 0x0000004e4040723c */ /* 0x000fe2000004183c */
[----:B------:R-:W3:Y:S04]  /*e3f0*/  LDSM.16.MT88.4 R76, [R213+0x4800] ;  /* 0x00480000d54c783b */ /* 0x000ee80000004200 */
[----:B------:R-:W4:Y:S03]  /*e400*/  LDSM.16.MT88.4 R60, [R214+0x4c00] ;  /* 0x004c0000d63c783b */ /* 0x000f260000004200 */
[C---:B--2---:R-:W-:Y:S08]  /*e410*/  HMMA.16816.F32.BF16 R52, R40.reuse, R80, R52 ;  /* 0x000000502834723c */ /* 0x044ff00000041834 */
[C---:B------:R-:W-:Y:S08]  /*e420*/  HMMA.16816.F32.BF16 R48, R40.reuse, R82, R48 ;  /* 0x000000522830723c */ /* 0x040ff00000041830 */
[C---:B---3--:R-:W-:Y:S08]  /*e430*/  HMMA.16816.F32.BF16 R44, R40.reuse, R76, R44 ;  /* 0x0000004c282c723c */ /* 0x048ff0000004182c */
[----:B------:R-:W-:Y:S01]  /*e440*/  HMMA.16816.F32.BF16 R40, R40, R78, R56 ;  /* 0x0000004e2828723c */ /* 0x000fe20000041838 */
[----:B------:R-:W2:Y:S07]  /*e450*/  LDSM.16.MT88.4 R56, [R213+0x4c00] ;  /* 0x004c0000d538783b */ /* 0x000eae0000004200 */
[C---:B------:R-:W-:Y:S08]  /*e460*/  HMMA.16816.F32.BF16 R32, R20.reuse, R80, R32 ;  /* 0x000000501420723c */ /* 0x040ff00000041820 */
[C---:B------:R-:W-:Y:S08]  /*e470*/  HMMA.16816.F32.BF16 R72, R20.reuse, R82, R72 ;  /* 0x000000521448723c */ /* 0x040ff00000041848 */
[C---:B------:R-:W-:Y:S08]  /*e480*/  HMMA.16816.F32.BF16 R68, R20.reuse, R76, R68 ;  /* 0x0000004c1444723c */ /* 0x040ff00000041844 */
[----:B------:R-:W-:Y:S01]  /*e490*/  HMMA.16816.F32.BF16 R64, R20, R78, R64 ;  /* 0x0000004e1440723c */ /* 0x000fe20000041840 */
[----:B------:R-:W-:Y:S07]  /*e4a0*/  LDSM.16.MT88.4 R20, [R213+0x5000] ;  /* 0x00500000d514783b */ /* 0x000fee0000004200 */
[C---:B----4-:R-:W-:Y:S08]  /*e4b0*/  HMMA.16816.F32.BF16 R52, R12.reuse, R60, R52 ;  /* 0x0000003c0c34723c */ /* 0x050ff00000041834 */
[C---:B------:R-:W-:Y:S08]  /*e4c0*/  HMMA.16816.F32.BF16 R48, R12.reuse, R62, R48 ;  /* 0x0000003e0c30723c */ /* 0x040ff00000041830 */
[C---:B--2---:R-:W-:Y:S08]  /*e4d0*/  HMMA.16816.F32.BF16 R44, R12.reuse, R56, R44 ;  /* 0x000000380c2c723c */ /* 0x044ff0000004182c */
[----:B------:R-:W-:Y:S01]  /*e4e0*/  HMMA.16816.F32.BF16 R40, R12, R58, R40 ;  /* 0x0000003a0c28723c */ /* 0x000fe20000041828 */
[----:B------:R-:W2:Y:S07]  /*e4f0*/  LDSM.16.MT88.4 R12, [R214+0x5000] ;  /* 0x00500000d60c783b */ /* 0x000eae0000004200 */
[C---:B------:R-:W-:Y:S08]  /*e500*/  HMMA.16816.F32.BF16 R32, R16.reuse, R60, R32 ;  /* 0x0000003c1020723c */ /* 0x040ff00000041820 */
[C---:B------:R-:W-:Y:S08]  /*e510*/  HMMA.16816.F32.BF16 R72, R16.reuse, R62, R72 ;  /* 0x0000003e1048723c */ /* 0x040ff00000041848 */
[C---:B------:R-:W-:Y:S08]  /*e520*/  HMMA.16816.F32.BF16 R68, R16.reuse, R56, R68 ;  /* 0x000000381044723c */ /* 0x040ff00000041844 */
[----:B------:R-:W-:Y:S01]  /*e530*/  HMMA.16816.F32.BF16 R64, R16, R58, R64 ;  /* 0x0000003a1040723c */ /* 0x000fe20000041840 */
[----:B------:R-:W3:Y:S04]  /*e540*/  LDSM.16.MT88.4 R16, [R214+0x5400] ;  /* 0x00540000d610783b */ /* 0x000ee80000004200 */
[----:B------:R-:W4:Y:S03]  /*e550*/  LDSM.16.MT88.4 R56, [R213+0x5400] ;  /* 0x00540000d538783b */ /* 0x000f260000004200 */
[C---:B--2---:R-:W-:Y:S08]  /*e560*/  HMMA.16816.F32.BF16 R32, R28.reuse, R12, R32 ;  /* 0x0000000c1c20723c */ /* 0x044ff00000041820 */
[C---:B------:R-:W-:Y:S08]  /*e570*/  HMMA.16816.F32.BF16 R72, R28.reuse, R14, R72 ;  /* 0x0000000e1c48723c */ /* 0x040ff00000041848 */
[C---:B------:R-:W-:Y:S08]  /*e580*/  HMMA.16816.F32.BF16 R68, R28.reuse, R20, R68 ;  /* 0x000000141c44723c */ /* 0x040ff00000041844 */
[----:B------:R-:W-:Y:S08]  /*e590*/  HMMA.16816.F32.BF16 R64, R28, R22, R64 ;  /* 0x000000161c40723c */ /* 0x000ff00000041840 */
[C---:B------:R-:W-:Y:S08]  /*e5a0*/  HMMA.16816.F32.BF16 R44, R8.reuse, R20, R44 ;  /* 0x00000014082c723c */ /* 0x040ff0000004182c */
[C---:B------:R-:W-:Y:S08]  /*e5b0*/  HMMA.16816.F32.BF16 R52, R8.reuse, R12, R52 ;  /* 0x0000000c0834723c */ /* 0x040ff00000041834 */
[C---:B------:R-:W-:Y:S01]  /*e5c0*/  HMMA.16816.F32.BF16 R48, R8.reuse, R14, R48 ;  /* 0x0000000e0830723c */ /* 0x040fe20000041830 */
[----:B------:R-:W2:Y:S07]  /*e5d0*/  LDSM.16.MT88.4 R12, [R214+0x5800] ;  /* 0x00580000d60c783b */ /* 0x000eae0000004200 */
[----:B------:R-:W-:Y:S01]  /*e5e0*/  HMMA.16816.F32.BF16 R40, R8, R22, R40 ;  /* 0x000000160828723c */ /* 0x000fe20000041828 */
[----:B------:R-:W1:Y:S01]  /*e5f0*/  LDSM.16.MT88.4 R8, [R213+0x5800] ;  /* 0x00580000d508783b */ /* 0x000e620000004200 */
[----:B------:R-:W-:-:S02]  /*e600*/  IMAD.MOV.U32 R31, RZ, RZ, R159 ;  /* 0x000000ffff1f7224 */ /* 0x000fc400078e009f */
[----:B------:R-:W-:-:S03]  /*e610*/  IMAD.MOV.U32 R20, RZ, RZ, R152 ;  /* 0x000000ffff147224 */ /* 0x000fc600078e0098 */
[----:B------:R-:W-:Y:S02]  /*e620*/  IMAD.MOV.U32 R22, RZ, RZ, R156 ;  /* 0x000000ffff167224 */ /* 0x000fe400078e009c */
[----:B------:R-:W-:Y:S01]  /*e630*/  IMAD.MOV.U32 R23, RZ, RZ, R154 ;  /* 0x000000ffff177224 */ /* 0x000fe200078e009a */
[C---:B---3--:R-:W-:Y:S01]  /*e640*/  HMMA.16816.F32.BF16 R32, R36.reuse, R16, R32 ;  /* 0x000000102420723c */ /* 0x048fe20000041820 */
[----:B------:R-:W-:Y:S01]  /*e650*/  IMAD.MOV.U32 R62, RZ, RZ, R93 ;  /* 0x000000ffff3e7224 */ /* 0x000fe200078e005d */
[----:B------:R-:W-:Y:S01]  /*e660*/  STG.E.U16 [R236.64+0x50], R31 ;  /* 0x0000501fec007986 */ /* 0x000fe2000c101524 */
[----:B------:R-:W-:Y:S02]  /*e670*/  IMAD.MOV.U32 R21, RZ, RZ, R135 ;  /* 0x000000ffff157224 */ /* 0x000fe400078e0087 */
[----:B------:R-:W-:Y:S01]  /*e680*/  IMAD.MOV.U32 R60, RZ, RZ, R89 ;  /* 0x000000ffff3c7224 */ /* 0x000fe200078e0059 */
[----:B------:R-:W-:Y:S01]  /*e690*/  STG.E.U16 [R236.64+0x52], R22 ;  /* 0x00005216ec007986 */ /* 0x000fe2000c101524 */
[----:B------:R-:W-:Y:S01]  /*e6a0*/  IMAD.MOV.U32 R63, RZ, RZ, R92 ;  /* 0x000000ffff3f7224 */ /* 0x000fe200078e005c */
[----:B------:R-:W-:Y:S02]  /*e6b0*/  HMMA.16816.F32.BF16 R72, R36, R18, R72 ;  /* 0x000000122448723c */ /* 0x000fe40000041848 */
[----:B------:R-:W-:Y:S01]  /*e6c0*/  STG.E.U16 [R242.64+0x50], R23 ;  /* 0x00005017f2007986 */ /* 0x000fe2000c101524 */
[----:B------:R-:W-:-:S03]  /*e6d0*/  IMAD.MOV.U32 R78, RZ, RZ, R157 ;  /* 0x000000ffff4e7224 */ /* 0x000fc600078e009d */
[----:B------:R-:W-:Y:S02]  /*e6e0*/  STG.E.U16 [R242.64+0x52], R20 ;  /* 0x00005214f2007986 */ /* 0x000fe4000c101524 */
[----:B----4-:R-:W-:Y:S01]  /*e6f0*/  HMMA.16816.F32.BF16 R68, R36, R56, R68 ;  /* 0x000000382444723c */ /* 0x010fe20000041844 */
[----:B------:R-:W-:Y:S01]  /*e700*/  IMAD.MOV.U32 R61, RZ, RZ, R158 ;  /* 0x000000ffff3d7224 */ /* 0x000fe200078e009e */
[----:B------:R-:W-:Y:S01]  /*e710*/  STG.E.U16 [R240.64+0x50], R182 ;  /* 0x000050b6f0007986 */ /* 0x000fe2000c101524 */
[----:B------:R-:W-:-:S05]  /*e720*/  IMAD.MOV.U32 R76, RZ, RZ, R155 ;  /* 0x000000ffff4c7224 */ /* 0x000fca00078e009b */
[----:B------:R-:W-:Y:S01]  /*e730*/  HMMA.16816.F32.BF16 R64, R36, R58, R64 ;  /* 0x0000003a2440723c */ /* 0x000fe20000041840 */
[----:B------:R-:W-:Y:S01]  /*e740*/  STG.E.U16 [R240.64+0x52], R181 ;  /* 0x000052b5f0007986 */ /* 0x000fe2000c101524 */
[----:B------:R-:W-:-:S03]  /*e750*/  IMAD.MOV.U32 R79, RZ, RZ, R153 ;  /* 0x000000ffff4f7224 */ /* 0x000fc600078e0099 */
[----:B------:R-:W-:Y:S04]  /*e760*/  STG.E.U16 [R238.64+0x50], R184 ;  /* 0x000050b8ee007986 */ /* 0x000fe8000c101524 */
[----:B------:R-:W-:Y:S01]  /*e770*/  STG.E.U16 [R238.64+0x52], R183 ;  /* 0x000052b7ee007986 */ /* 0x000fe2000c101524 */
[----:B------:R-:W-:Y:S03]  /*e780*/  HMMA.16816.F32.BF16 R44, R24, R56, R44 ;  /* 0x00000038182c723c */ /* 0x000fe6000004182c */
[----:B------:R-:W-:Y:S01]  /*e790*/  STG.E.U16 [R236.64+0x60], R21 ;  /* 0x00006015ec007986 */ /* 0x000fe2000c101524 */
[----:B------:R-:W-:-:S03]  /*e7a0*/  IMAD.MOV.U32 R77, RZ, RZ, R146 ;  /* 0x000000ffff4d7224 */ /* 0x000fc600078e0092 */
[----:B------:R-:W-:Y:S01]  /*e7b0*/  STG.E.U16 [R236.64+0x62], R62 ;  /* 0x0000623eec007986 */ /* 0x000fe2000c101524 */
[----:B------:R-:W-:-:S03]  /*e7c0*/  IMAD.MOV.U32 R83, RZ, RZ, R140 ;  /* 0x000000ffff537224 */ /* 0x000fc600078e008c */
[----:B------:R-:W-:Y:S01]  /*e7d0*/  STG.E.U16 [R242.64+0x60], R63 ;  /* 0x0000603ff2007986 */ /* 0x000fe2000c101524 */
[----:B------:R-:W-:-:S03]  /*e7e0*/  IMAD.MOV.U32 R82, RZ, RZ, R142 ;  /* 0x000000ffff527224 */ /* 0x000fc600078e008e */
[----:B------:R-:W-:Y:S04]  /*e7f0*/  STG.E.U16 [R242.64+0x62], R60 ;  /* 0x0000623cf2007986 */ /* 0x000fe8000c101524 */
[----:B------:R-:W-:Y:S04]  /*e800*/  STG.E.U16 [R240.64+0x60], R178 ;  /* 0x000060b2f0007986 */ /* 0x000fe8000c101524 */
[----:B------:R-:W-:Y:S01]  /*e810*/  STG.E.U16 [R240.64+0x62], R177 ;  /* 0x000062b1f0007986 */ /* 0x000fe2000c101524 */
[C---:B------:R-:W-:Y:S03]  /*e820*/  HMMA.16816.F32.BF16 R52, R24.reuse, R16, R52 ;  /* 0x000000101834723c */ /* 0x040fe60000041834 */
[----:B------:R-:W-:Y:S04]  /*e830*/  STG.E.U16 [R238.64+0x60], R180 ;  /* 0x000060b4ee007986 */ /* 0x000fe8000c101524 */
[----:B------:R-:W-:Y:S01]  /*e840*/  STG.E.U16 [R238.64+0x62], R179 ;  /* 0x000062b3ee007986 */ /* 0x000fe2000c101524 */
[C---:B------:R-:W-:Y:S03]  /*e850*/  HMMA.16816.F32.BF16 R48, R24.reuse, R18, R48 ;  /* 0x000000121830723c */ /* 0x040fe60000041830 */
[----:B------:R-:W-:Y:S04]  /*e860*/  STG.E.U16 [R236.64+0x70], R61 ;  /* 0x0000703dec007986 */ /* 0x000fe8000c101524 */
[----:B------:R-:W-:Y:S01]  /*e870*/  STG.E.U16 [R236.64+0x72], R78 ;  /* 0x0000724eec007986 */ /* 0x000fe2000c101524 */
[----:B------:R-:W-:Y:S03]  /*e880*/  HMMA.16816.F32.BF16 R40, R24, R58, R40 ;  /* 0x0000003a1828723c */ /* 0x000fe60000041828 */
[----:B------:R-:W-:Y:S04]  /*e890*/  STG.E.U16 [R242.64+0x70], R79 ;  /* 0x0000704ff2007986 */ /* 0x000fe8000c101524 */
        /* <DEDUP_REMOVED lines=14> */
[----:B------:R-:W-:Y:S01]  /*e980*/  STG.E.U16 [R236.64+0x92], R245 ;  /* 0x000092f5ec007986 */ /* 0x000fe2000c101524 */
[----:B------:R-:W-:-:S03]  /*e990*/  IMAD.MOV.U32 R81, RZ, RZ, R144 ;  /* 0x000000ffff517224 */ /* 0x000fc600078e0090 */
[----:B------:R-:W-:Y:S01]  /*e9a0*/  STG.E.U16 [R242.64+0x90], R250 ;  /* 0x000090faf2007986 */ /* 0x000fe2000c101524 */
[----:B------:R-:W-:-:S03]  /*e9b0*/  IMAD.MOV.U32 R80, RZ, RZ, R147 ;  /* 0x000000ffff507224 */ /* 0x000fc600078e0093 */
[----:B------:R-:W-:Y:S04]  /*e9c0*/  STG.E.U16 [R242.64+0x92], R249 ;  /* 0x000092f9f2007986 */ /* 0x000fe8000c101524 */
[----:B------:R-:W3:Y:S04]  /*e9d0*/  LDSM.16.MT88.4 R152, [R214+0x5c00] ;  /* 0x005c0000d698783b */ /* 0x000ee80000004200 */
[----:B------:R-:W-:Y:S04]  /*e9e0*/  STG.E.U16 [R240.64+0x90], R126 ;  /* 0x0000907ef0007986 */ /* 0x000fe8000c101524 */
[----:B------:R-:W-:Y:S04]  /*e9f0*/  STG.E.U16 [R240.64+0x92], R125 ;  /* 0x0000927df0007986 */ /* 0x000fe8000c101524 */
[----:B------:R-:W4:Y:S04]  /*ea00*/  LDSM.16.MT88.4 R16, [R213+0x5c00] ;  /* 0x005c0000d510783b */ /* 0x000f280000004200 */
[----:B------:R-:W-:Y:S04]  /*ea10*/  STG.E.U16 [R238.64+0x90], R128 ;  /* 0x00009080ee007986 */ /* 0x000fe8000c101524 */
[----:B------:R-:W-:Y:S01]  /*ea20*/  STG.E.U16 [R238.64+0x92], R127 ;  /* 0x0000927fee007986 */ /* 0x000fe2000c101524 */
[----:B------:R-:W-:-:S03]  /*ea30*/  IMAD.MOV.U32 R88, RZ, RZ, R137 ;  /* 0x000000ffff587224 */ /* 0x000fc600078e0089 */
[----:B------:R-:W-:Y:S01]  /*ea40*/  STG.E.U16 [R236.64+0xa0], R221 ;  /* 0x0000a0ddec007986 */ /* 0x000fe2000c101524 */
[----:B------:R-:W-:-:S03]  /*ea50*/  IMAD.MOV.U32 R89, RZ, RZ, R138 ;  /* 0x000000ffff597224 */ /* 0x000fc600078e008a */
[----:B------:R-:W-:Y:S01]  /*ea60*/  STG.E.U16 [R236.64+0xa2], R220 ;  /* 0x0000a2dcec007986 */ /* 0x000fe2000c101524 */
[----:B--2---:R-:W-:Y:S03]  /*ea70*/  HMMA.16816.F32.BF16 R32, R4, R12, R32 ;  /* 0x0000000c0420723c */ /* 0x004fe60000041820 */
[----:B------:R-:W-:Y:S01]  /*ea80*/  STG.E.U16 [R242.64+0xa0], R223 ;  /* 0x0000a0dff2007986 */ /* 0x000fe2000c101524 */
[----:B------:R-:W-:-:S03]  /*ea90*/  IMAD.MOV.U32 R91, RZ, RZ, R136 ;  /* 0x000000ffff5b7224 */ /* 0x000fc600078e0088 */
[----:B------:R-:W-:Y:S01]  /*eaa0*/  STG.E.U16 [R242.64+0xa2], R222 ;  /* 0x0000a2def2007986 */ /* 0x000fe2000c101524 */
[----:B------:R-:W-:Y:S01]  /*eab0*/  HMMA.16816.F32.BF16 R72, R4, R14, R72 ;  /* 0x0000000e0448723c */ /* 0x000fe20000041848 */
[----:B------:R-:W-:Y:S02]  /*eac0*/  IMAD.MOV.U32 R92, RZ, RZ, R139 ;  /* 0x000000ffff5c7224 */ /* 0x000fe400078e008b */
[----:B------:R-:W-:Y:S01]  /*ead0*/  STG.E.U16 [R240.64+0xa0], R122 ;  /* 0x0000a07af0007986 */ /* 0x000fe2000c101524 */
[----:B------:R-:W-:-:S03]  /*eae0*/  IMAD.MOV.U32 R90, RZ, RZ, R145 ;  /* 0x000000ffff5a7224 */ /* 0x000fc600078e0091 */
[----:B------:R-:W-:Y:S01]  /*eaf0*/  STG.E.U16 [R240.64+0xa2], R121 ;  /* 0x0000a279f0007986 */ /* 0x000fe2000c101524 */
[----:B-1----:R-:W-:Y:S01]  /*eb00*/  HMMA.16816.F32.BF16 R68, R4, R8, R68 ;  /* 0x000000080444723c */ /* 0x002fe20000041844 */
[----:B------:R-:W-:Y:S02]  /*eb10*/  IMAD.MOV.U32 R94, RZ, RZ, R133 ;  /* 0x000000ffff5e7224 */ /* 0x000fe400078e0085 */
[----:B------:R-:W-:Y:S01]  /*eb20*/  STG.E.U16 [R238.64+0xa0], R124 ;  /* 0x0000a07cee007986 */ /* 0x000fe2000c101524 */
[----:B------:R-:W-:-:S03]  /*eb30*/  IMAD.MOV.U32 R95, RZ, RZ, R134 ;  /* 0x000000ffff5f7224 */ /* 0x000fc600078e0086 */
[----:B------:R-:W-:Y:S01]  /*eb40*/  STG.E.U16 [R238.64+0xa2], R123 ;  /* 0x0000a27bee007986 */ /* 0x000fe2000c101524 */
[----:B------:R-:W-:Y:S03]  /*eb50*/  HMMA.16816.F32.BF16 R64, R4, R10, R64 ;  /* 0x0000000a0440723c */ /* 0x000fe60000041840 */
[----:B------:R-:W-:Y:S04]  /*eb60*/  STG.E.U16 [R236.64+0xb0], R205 ;  /* 0x0000b0cdec007986 */ /* 0x000fe8000c101524 */
[----:B------:R-:W-:Y:S01]  /*eb70*/  STG.E.U16 [R236.64+0xb2], R204 ;  /* 0x0000b2ccec007986 */ /* 0x000fe2000c101524 */
[----:B------:R-:W-:-:S03]  /*eb80*/  FADD.FTZ R4, R81, R80 ;  /* 0x0000005051047221 */ /* 0x000fc60000010000 */
[----:B------:R-:W-:Y:S01]  /*eb90*/  STG.E.U16 [R242.64+0xb0], R207 ;  /* 0x0000b0cff2007986 */ /* 0x000fe2000c101524 */
[----:B------:R-:W-:-:S03]  /*eba0*/  FADD.FTZ R7, R89, R88 ;  /* 0x0000005859077221 */ /* 0x000fc60000010000 */
[----:B------:R-:W-:Y:S01]  /*ebb0*/  STG.E.U16 [R242.64+0xb2], R206 ;  /* 0x0000b2cef2007986 */ /* 0x000fe2000c101524 */
[----:B------:R-:W-:-:S03]  /*ebc0*/  IMAD.MOV.U32 R93, RZ, RZ, R141 ;  /* 0x000000ffff5d7224 */ /* 0x000fc600078e008d */
[----:B------:R-:W-:Y:S01]  /*ebd0*/  STG.E.U16 [R240.64+0xb0], R118 ;  /* 0x0000b076f0007986 */ /* 0x000fe2000c101524 */
[----:B------:R-:W-:-:S03]  /*ebe0*/  FADD.FTZ R5, R91, R90 ;  /* 0x0000005a5b057221 */ /* 0x000fc60000010000 */
[----:B------:R-:W-:Y:S01]  /*ebf0*/  STG.E.U16 [R240.64+0xb2], R117 ;  /* 0x0000b275f0007986 */ /* 0x000fe2000c101524 */
[----:B------:R-:W-:Y:S01]  /*ec00*/  FADD.FTZ R4, R92, R4 ;  /* 0x000000045c047221 */ /* 0x000fe20000010000 */
[----:B------:R-:W-:Y:S02]  /*ec10*/  HMMA.16816.F32.BF16 R44, R84, R8, R44 ;  /* 0x00000008542c723c */ /* 0x000fe4000004182c */
[----:B------:R-:W-:Y:S01]  /*ec20*/  STG.E.U16 [R238.64+0xb0], R120 ;  /* 0x0000b078ee007986 */ /* 0x000fe2000c101524 */
[----:B------:R-:W-:-:S03]  /*ec30*/  FADD.FTZ R6, R95, R94 ;  /* 0x0000005e5f067221 */ /* 0x000fc60000010000 */
[----:B------:R-:W-:Y:S01]  /*ec40*/  STG.E.U16 [R238.64+0xb2], R119 ;  /* 0x0000b277ee007986 */ /* 0x000fe2000c101524 */
[----:B------:R-:W-:-:S03]  /*ec50*/  IADD3 R9, P1, R236, -0x100, RZ ;  /* 0xffffff00ec097810 */ /* 0x000fc60007f3e0ff */
[----:B------:R-:W-:Y:S01]  /*ec60*/  STG.E.U16 [R236.64+0xc0], R201 ;  /* 0x0000c0c9ec007986 */ /* 0x000fe2000c101524 */
[----:B------:R-:W-:-:S03]  /*ec70*/  FADD.FTZ R8, R100, R7 ;  /* 0x0000000764087221 */ /* 0x000fc60000010000 */
[----:B------:R-:W-:Y:S01]  /*ec80*/  STG.E.U16 [R236.64+0xc2], R200 ;  /* 0x0000c2c8ec007986 */ /* 0x000fe2000c101524 */
[----:B------:R-:W-:-:S03]  /*ec90*/  FADD.FTZ R5, R93, R5 ;  /* 0x000000055d057221 */ /* 0x000fc60000010000 */
[----:B------:R-:W-:Y:S01]  /*eca0*/  STG.E.U16 [R242.64+0xc0], R203 ;  /* 0x0000c0cbf2007986 */ /* 0x000fe2000c101524 */
[----:B------:R-:W-:-:S03]  /*ecb0*/  FADD.FTZ R4, R98, R4 ;  /* 0x0000000462047221 */ /* 0x000fc60000010000 */
[----:B------:R-:W-:Y:S01]  /*ecc0*/  STG.E.U16 [R242.64+0xc2], R202 ;  /* 0x0000c2caf2007986 */ /* 0x000fe2000c101524 */
[----:B------:R-:W-:-:S03]  /*ecd0*/  FADD.FTZ R6, R99, R6 ;  /* 0x0000000663067221 */ /* 0x000fc60000010000 */
        /* <DEDUP_REMOVED lines=9> */
[----:B------:R-:W-:Y:S01]  /*ed70*/  STG.E.U16 [R242.64+0xd0], R199 ;  /* 0x0000d0c7f2007986 */ /* 0x000fe2000c101524 */
[----:B------:R-:W-:-:S03]  /*ed80*/  FADD.FTZ R7, R97, R5 ;  /* 0x0000000561077221 */ /* 0x000fc60000010000 */
[----:B------:R-:W-:Y:S01]  /*ed90*/  STG.E.U16 [R242.64+0xd2], R198 ;  /* 0x0000d2c6f2007986 */ /* 0x000fe2000c101524 */
[----:B------:R-:W-:-:S03]  /*eda0*/  FADD.FTZ R5, R96, R6 ;  /* 0x0000000660057221 */ /* 0x000fc60000010000 */
[----:B------:R-:W1:Y:S04]  /*edb0*/  S2R R229, SR_TID.X ;  /* 0x0000000000e57919 */ /* 0x000e680000002100 */
[----:B------:R-:W-:Y:S04]  /*edc0*/  STG.E.U16 [R240.64+0xd0], R110 ;  /* 0x0000d06ef0007986 */ /* 0x000fe8000c101524 */
[----:B------:R-:W-:Y:S04]  /*edd0*/  STG.E.U16 [R240.64+0xd2], R109 ;  /* 0x0000d26df0007986 */ /* 0x000fe8000c101524 */
[----:B------:R-:W-:Y:S04]  /*ede0*/  STG.E.U16 [R238.64+0xd0], R112 ;  /* 0x0000d070ee007986 */ /* 0x000fe8000c101524 */
[----:B------:R-:W-:Y:S04]  /*edf0*/  STG.E.U16 [R238.64+0xd2], R111 ;  /* 0x0000d26fee007986 */ /* 0x000fe8000c101524 */
[----:B------:R-:W-:Y:S04]  /*ee00*/  STL [R1+0x1dc], R9 ;  /* 0x0001dc0901007387 */ /* 0x000fe80000100800 */
[----:B------:R-:W-:Y:S04]  /*ee10*/  STG.E.U16 [R236.64+0xe0], R193 ;  /* 0x0000e0c1ec007986 */ /* 0x000fe8000c101524 */
[----:B------:R-:W-:Y:S04]  /*ee20*/  STG.E.U16 [R236.64+0xe2], R192 ;  /* 0x0000e2c0ec007986 */ /* 0x000fe8000c101524 */
[----:B------:R-:W-:Y:S04]  /*ee30*/  STL [R1+0x1d8], R8 ;  /* 0x0001d80801007387 */ /* 0x000fe80000100800 */
[----:B------:R-:W-:Y:S04]  /*ee40*/  STG.E.U16 [R242.64+0xe0], R195 ;  /* 0x0000e0c3f2007986 */ /* 0x000fe8000c101524 */
[----:B------:R-:W-:Y:S04]  /*ee50*/  STG.E.U16 [R242.64+0xe2], R194 ;  /* 0x0000e2c2f2007986 */ /* 0x000fe8000c101524 */
[----:B------:R2:W-:Y:S04]  /*ee60*/  STL [R1+0x1d4], R4 ;  /* 0x0001d40401007387 */ /* 0x0005e80000100800 */
[----:B------:R1:W-:Y:S04]  /*ee70*/  STG.E.U16 [R240.64+0xe0], R106 ;  /* 0x0000e06af0007986 */ /* 0x0003e8000c101524 */
[----:B------:R1:W-:Y:S04]  /*ee80*/  STG.E.U16 [R240.64+0xe2], R105 ;  /* 0x0000e269f0007986 */ /* 0x0003e8000c101524 */
[----:B------:R1:W-:Y:S04]  /*ee90*/  STG.E.U16 [R238.64+0xe0], R108 ;  /* 0x0000e06cee007986 */ /* 0x0003e8000c101524 */
[----:B------:R1:W-:Y:S04]  /*eea0*/  STG.E.U16 [R238.64+0xe2], R107 ;  /* 0x0000e26bee007986 */ /* 0x0003e8000c101524 */
[----:B------:R1:W-:Y:S01]  /*eeb0*/  STG.E.U16 [R236.64+0xf0], R189 ;  /* 0x0000f0bdec007986 */ /* 0x0003e2000c101524 */
[----:B--2---:R-:W-:-:S03]  /*eec0*/  IADD3.X R4, R237, -0x1, RZ, P1, !PT ;  /* 0xffffffffed047810 */ /* 0x004fc60000ffe4ff */
[----:B------:R2:W-:Y:S04]  /*eed0*/  STG.E.U16 [R236.64+0xf2], R188 ;  /* 0x0000f2bcec007986 */ /* 0x0005e8000c101524 */
[----:B------:R2:W-:Y:S04]  /*eee0*/  STG.E.U16 [R242.64+0xf0], R191 ;  /* 0x0000f0bff2007986 */ /* 0x0005e8000c101524 */
[----:B------:R2:W-:Y:S04]  /*eef0*/  STG.E.U16 [R242.64+0xf2], R190 ;  /* 0x0000f2bef2007986 */ /* 0x0005e8000c101524 */
[----:B------:R2:W-:Y:S04]  /*ef00*/  STL [R1+0x1d0], R7 ;  /* 0x0001d00701007387 */ /* 0x0005e80000100800 */
[----:B------:R2:W-:Y:S04]  /*ef10*/  STG.E.U16 [R240.64+0xf0], R102 ;  /* 0x0000f066f0007986 */ /* 0x0005e8000c101524 */
[----:B------:R2:W-:Y:S04]  /*ef20*/  STG.E.U16 [R240.64+0xf2], R101 ;  /* 0x0000f265f0007986 */ /* 0x0005e8000c101524 */
[----:B------:R2:W-:Y:S01]  /*ef30*/  STL [R1+0x198], R5 ;  /* 0x0001980501007387 */ /* 0x0005e20000100800 */
[----:B------:R-:W-:-:S03]  /*ef40*/  HSET2.LE.AND R132, R132, R143, PT ;  /* 0x0000008f84847233 */ /* 0x000fc60003803000 */
[----:B------:R2:W-:Y:S04]  /*ef50*/  STG.E.U16 [R238.64+0xf0], R104 ;  /* 0x0000f068ee007986 */ /* 0x0005e8000c101524 */
[----:B------:R2:W-:Y:S04]  /*ef60*/  STG.E.U16 [R238.64+0xf2], R103 ;  /* 0x0000f267ee007986 */ /* 0x0005e8000c101524 */
[----:B------:R2:W-:Y:S01]  /*ef70*/  STL [R1+0x1e0], R4 ;  /* 0x0001e00401007387 */ /* 0x0005e20000100800 */
[----:B------:R-:W-:Y:S01]  /*ef80*/  LOP3.LUT R149, R132, R149, RZ, 0xc0, !PT ;  /* 0x0000009584957212 */ /* 0x000fe200078ec0ff */
[----:B-1----:R-:W-:Y:S01]  /*ef90*/  IMAD.SHL.U32 R229, R229, 0x2, RZ ;  /* 0x00000002e5e57824 */ /* 0x002fe200078e00ff */
[----:B---3--:R-:W-:Y:S01]  /*efa0*/  HMMA.16816.F32.BF16 R144, R160, R152, R32 ;  /* 0x00000098a090723c */ /* 0x008fe20000041820 */
[----:B------:R-:W-:-:S07]  /*efb0*/  UMOV UR5, UR7 ;  /* 0x0000000700057c82 */ /* 0x000fce0008000000 */
[----:B------:R-:W-:Y:S01]  /*efc0*/  HMMA.16816.F32.BF16 R132, R148, R152, R52 ;  /* 0x000000989484723c */ /* 0x000fe20000041834 */
[----:B------:R-:W-:-:S07]  /*efd0*/  LOP3.LUT R229, R229, 0x6, RZ, 0xc0, !PT ;  /* 0x00000006e5e57812 */ /* 0x000fce00078ec0ff */
[C---:B------:R-:W-:Y:S08]  /*efe0*/  HMMA.16816.F32.BF16 R136, R148.reuse, R154, R48 ;  /* 0x0000009a9488723c */ /* 0x040ff00000041830 */
[----:B----4-:R-:W-:Y:S08]  /*eff0*/  HMMA.16816.F32.BF16 R140, R148, R16, R44 ;  /* 0x00000010948c723c */ /* 0x010ff0000004182c */
[C---:B------:R-:W-:Y:S08]  /*f000*/  HMMA.16816.F32.BF16 R152, R160.reuse, R154, R72 ;  /* 0x0000009aa098723c */ /* 0x040ff00000041848 */
[----:B------:R-:W-:Y:S08]  /*f010*/  HMMA.16816.F32.BF16 R156, R160, R16, R68 ;  /* 0x00000010a09c723c */ /* 0x000ff00000041844 */
[-C--:B------:R-:W-:Y:S08]  /*f020*/  HMMA.16816.F32.BF16 R148, R148, R18.reuse, R40 ;  /* 0x000000129494723c */ /* 0x080ff00000041828 */
[----:B------:R-:W-:Y:S01]  /*f030*/  HMMA.16816.F32.BF16 R160, R160, R18, R64 ;  /* 0x00000012a0a0723c */ /* 0x000fe20000041840 */
[----:B------:R-:W-:Y:S11]  /*f040*/  @!P0 BRA `(.L_x_381) ;  /* 0x0000c78000008947 */ /* 0x000ff60003800000 */
[----:B--2---:R-:W2:Y:S04]  /*f050*/  LDL.64 R92, [R1+0x190] ;  /* 0x00019000015c7983 */ /* 0x004ea80000100a00 */
[----:B------:R-:W3:Y:S01]  /*f060*/  LDL R252, [R1+0x178] ;  /* 0x0001780001fc7983 */ /* 0x000ee20000100800 */
[----:B------:R-:W-:Y:S01]  /*f070*/  UIADD3 UR5, UR26, -0x2, URZ ;  /* 0xfffffffe1a057890 */ /* 0x000fe2000fffe03f */
[----:B------:R-:W-:-:S04]  /*f080*/  DEPBAR.LE SB0, 0x0 ;  /* 0x000080000000791a */ /* 0x000fc80000000000 */
[----:B------:R-:W-:Y:S01]  /*f090*/  USHF.R.S32.HI UR10, URZ, 0x1f, UR5 ;  /* 0x0000001f3f0a7899 */ /* 0x000fe20008011405 */
[----:B------:R-:W-:Y:S01]  /*f0a0*/  IMAD.U32 R4, RZ, RZ, UR5 ;  /* 0x00000005ff047e24 */ /* 0x000fe2000f8e00ff */
[----:B------:R-:W-:Y:S01]  /*f0b0*/  UIMAD UR7, UR22, UR5, URZ ;  /* 0x00000005160772a4 */ /* 0x000fe2000f8e023f */
[----:B------:R-:W-:Y:S01]  /*f0c0*/  IMAD.U32 R9, RZ, RZ, UR4 ;  /* 0x00000004ff097e24 */ /* 0x000fe2000f8e00ff */
[----:B------:R-:W-:Y:S01]  /*f0d0*/  UISETP.GE.AND UP0, UPT, UR26, 0x3, UPT ;  /* 0x000000031a00788c */ /* 0x000fe2000bf06270 */
[----:B-----5:R-:W-:Y:S01]  /*f0e0*/  IMAD.WIDE.U32 R10, R4, UR33, R226 ;  /* 0x00000021040a7c25 */ /* 0x020fe2000f8e00e2 */
[----:B------:R-:W-:-:S03]  /*f0f0*/  UIMAD UR7, UR10, UR33, UR7 ;  /* 0x000000210a0772a4 */ /* 0x000fc6000f8e0207 */
[----:B------:R-:W-:Y:S02]  /*f100*/  IMAD.U32 R8, RZ, RZ, UR4 ;  /* 0x00000004ff087e24 */ /* 0x000fe4000f8e00ff */
[----:B------:R-:W-:Y:S01]  /*f110*/  IMAD.U32 R4, RZ, RZ, UR4 ;  /* 0x00000004ff047e24 */ /* 0x000fe2000f8e00ff */
[----:B------:R-:W-:Y:S01]  /*f120*/  IADD3 R11, R11, UR7, RZ ;  /* 0x000000070b0b7c10 */ /* 0x000fe2000fffe0ff */
[----:B------:R-:W-:Y:S01]  /*f130*/  BAR.SYNC.DEFER_BLOCKING 0x0 ;  /* 0x0000000000007b1d */ /* 0x000fe20000010000 */
[----:B--2---:R-:W-:-:S13]  /*f140*/  ISETP.GE.AND P1, PT, R92, c[0x0][0x220], PT ;  /* 0x000088005c007a0c */ /* 0x004fda0003f26270 */
[----:B------:R-:W-:Y:S01]  /*f150*/  @!P1 IMAD.MOV.U32 R5, RZ, RZ, c[0x0][0x1a4] ;  /* 0x00006900ff059624 */ /* 0x000fe200078e00ff */
[----:B------:R-:W-:Y:S01]  /*f160*/  @!P1 LEA R9, P2, R9, R10, 0x6 ;  /* 0x0000000a09099211 */ /* 0x000fe200078430ff */
[----:B---3--:R-:W-:Y:S01]  /*f170*/  @P1 STS [R252+0x4000], RZ ;  /* 0x004000fffc001388 */ /* 0x008fe20000000800 */
[C---:B------:R-:W-:Y:S02]  /*f180*/  @!P1 IADD3 R7, P0, R10.reuse, UR35, RZ ;  /* 0x000000230a079c10 */ /* 0x040fe4000ff1e0ff */
[----:B------:R-:W-:Y:S01]  /*f190*/  @!P1 LEA R16, P3, R10, c[0x0][0x170], 0x1 ;  /* 0x00005c000a109a11 */ /* 0x000fe200078608ff */
[----:B------:R-:W-:Y:S01]  /*f1a0*/  @P1 STS [R252+0x4004], RZ ;  /* 0x004004fffc001388 */ /* 0x000fe20000000800 */
[----:B------:R-:W-:Y:S01]  /*f1b0*/  @!P1 LEA.HI.X R8, R8, R11, R5, 0x6, P2 ;  /* 0x0000000b08089211 */ /* 0x000fe200010f3405 */
[----:B------:R-:W-:Y:S01]  /*f1c0*/  @!P1 IMAD R5, R5, 0x60, RZ ;  /* 0x0000006005059824 */ /* 0x000fe200078e02ff */
[----:B------:R-:W-:Y:S01]  /*f1d0*/  @!P1 IADD3.X R6, R11, UR23, RZ, P0, !PT ;  /* 0x000000170b069c10 */ /* 0x000fe200087fe4ff */
[----:B------:R-:W-:Y:S01]  /*f1e0*/  @P1 STS.64 [R252+0x4008], RZ ;  /* 0x004008fffc001388 */ /* 0x000fe20000000a00 */
[--C-:B------:R-:W-:Y:S01]  /*f1f0*/  @!P1 LEA.HI.X R17, R10, c[0x0][0x174], R11.reuse, 0x1, P3 ;  /* 0x00005d000a119a11 */ /* 0x100fe200018f0c0b */
[----:B------:R-:W-:Y:S01]  /*f200*/  @!P1 IMAD.WIDE.U32 R10, R4, 0x60, R10 ;  /* 0x00000060040a9825 */ /* 0x000fe200078e000a */
[----:B------:R-:W-:-:S02]  /*f210*/  @!P1 LEA R12, P0, R9, c[0x0][0x170], 0x1 ;  /* 0x00005c00090c9a11 */ /* 0x000fc400078008ff */
[----:B------:R-:W-:Y:S01]  /*f220*/  @!P1 LEA R14, P2, R7, c[0x0][0x170], 0x1 ;  /* 0x00005c00070e9a11 */ /* 0x000fe200078408ff */
[----:B------:R-:W-:Y:S01]  /*f230*/  @!P1 IMAD.IADD R5, R5, 0x1, R11 ;  /* 0x0000000105059824 */ /* 0x000fe200078e020b */
[----:B------:R-:W-:Y:S01]  /*f240*/  @!P1 LEA.HI.X R13, R9, c[0x0][0x174], R8, 0x1, P0 ;  /* 0x00005d00090d9a11 */ /* 0x000fe200000f0c08 */
[----:B------:R-:W-:Y:S01]  /*f250*/  @!PT LDS RZ, [RZ] ;  /* 0x00000000fffff984 */ /* 0x000fe20000000800 */
[----:B------:R-:W-:Y:S01]  /*f260*/  @!PT LDS RZ, [RZ] ;  /* 0x00000000fffff984 */ /* 0x000fe20000000800 */
[----:B------:R-:W-:Y:S01]  /*f270*/  @!PT LDS RZ, [RZ] ;  /* 0x00000000fffff984 */ /* 0x000fe20000000800 */
[----:B------:R1:W-:Y:S01]  /*f280*/  @!P1 LDGSTS.E.BYPASS.LTC128B.128 [R252+0x4000], [R16.64] ;  /* 0x0400000010fc9fae */ /* 0x0003e2000b901d64 */
[----:B------:R-:W-:Y:S02]  /*f290*/  @!P1 LEA.HI.X R15, R7, c[0x0][0x174], R6, 0x1, P2 ;  /* 0x00005d00070f9a11 */ /* 0x000fe400010f0c06 */
[C---:B------:R-:W-:Y:S01]  /*f2a0*/  @!P1 LEA R4, P0, R10.reuse, c[0x0][0x170], 0x1 ;  /* 0x00005c000a049a11 */ /* 0x040fe200078008ff */
[----:B------:R-:W-:Y:S03]  /*f2b0*/  @P1 STS.128 [R252+0x4800], RZ ;  /* 0x004800fffc001388 */ /* 0x000fe60000000c00 */
[----:B------:R-:W-:Y:S01]  /*f2c0*/  @!P1 LEA.HI.X R5, R10, c[0x0][0x174], R5, 0x1, P0 ;  /* 0x00005d000a059a11 */ /* 0x000fe200000f0c05 */
[----:B------:R-:W-:Y:S01]  /*f2d0*/  @!PT LDS RZ, [RZ] ;  /* 0x00000000fffff984 */ /* 0x000fe20000000800 */
[----:B------:R-:W-:Y:S01]  /*f2e0*/  @!PT LDS RZ, [RZ] ;  /* 0x00000000fffff984 */ /* 0x000fe20000000800 */
[----:B------:R-:W-:Y:S01]  /*f2f0*/  @!PT LDS RZ, [RZ] ;  /* 0x00000000fffff984 */ /* 0x000fe20000000800 */
[----:B------:R2:W-:Y:S01]  /*f300*/  @!P1 LDGSTS.E.BYPASS.LTC128B.128 [R252+0x4800], [R14.64] ;  /* 0x048000000efc9fae */ /* 0x0005e2000b901d64 */
[----:B------:R-:W-:-:S03]  /*f310*/  PLOP3.LUT P0, PT, PT, PT, UP0, 0x80, 0x0 ;  /* 0x000000000000781c */ /* 0x000fc60003f0f008 */
        /* <DEDUP_REMOVED lines=16> */
[----:B---3--:R-:W3:Y:S04]  /*f420*/  LDSM.16.M88.4 R4, [R218+0x1000] ;  /* 0x00100000da04783b */ /* 0x008ee80000000200 */
[----:B------:R-:W1:Y:S04]  /*f430*/  LDSM.16.M88.4 R176, [R217+0x3800] ;  /* 0x00380000d9b0783b */ /* 0x000e680000000200 */
[----:B------:R-:W4:Y:S04]  /*f440*/  LDSM.16.M88.4 R128, [R217+0x3c00] ;  /* 0x003c0000d980783b */ /* 0x000f280000000200 */
[----:B------:R-:W-:Y:S04]  /*f450*/  LDSM.16.M88.4 R200, [R215] ;  /* 0x00000000d7c8783b */ /* 0x000fe80000000200 */
[----:B------:R-:W1:Y:S04]  /*f460*/  LDSM.16.M88.4 R72, [R216+0x1000] ;  /* 0x00100000d848783b */ /* 0x000e680000000200 */
[----:B------:R-:W1:Y:S04]  /*f470*/  LDSM.16.M88.4 R120, [R212] ;  /* 0x00000000d478783b */ /* 0x000e680000000200 */
[----:B------:R-:W1:Y:S04]  /*f480*/  LDSM.16.M88.4 R116, [R211] ;  /* 0x00000000d374783b */ /* 0x000e680000000200 */
[----:B------:R-:W1:Y:S04]  /*f490*/  LDSM.16.M88.4 R112, [R210] ;  /* 0x00000000d270783b */ /* 0x000e680000000200 */
[----:B------:R-:W1:Y:S04]  /*f4a0*/  LDSM.16.M88.4 R108, [R209] ;  /* 0x00000000d16c783b */ /* 0x000e680000000200 */
[----:B------:R-:W1:Y:S04]  /*f4b0*/  LDSM.16.M88.4 R104, [R208] ;  /* 0x00000000d068783b */ /* 0x000e680000000200 */
[----:B------:R-:W1:Y:S01]  /*f4c0*/  LDSM.16.M88.4 R100, [R171] ;  /* 0x00000000ab64783b */ /* 0x000e620000000200 */
[C---:B---3--:R-:W-:Y:S03]  /*f4d0*/  HMMA.16816.F32.BF16 R64, R4.reuse, R204, RZ ;  /* 0x000000cc0440723c */ /* 0x048fe600000418ff */
[----:B------:R-:W3:Y:S04]  /*f4e0*/  LDSM.16.M88.4 R96, [R170] ;  /* 0x00000000aa60783b */ /* 0x000ee80000000200 */
[----:B------:R-:W1:Y:S01]  /*f4f0*/  LDSM.16.M88.4 R172, [R218] ;  /* 0x00000000daac783b */ /* 0x000e620000000200 */
[C---:B------:R-:W-:Y:S03]  /*f500*/  HMMA.16816.F32.BF16 R56, R4.reuse, R196, RZ ;  /* 0x000000c40438723c */ /* 0x040fe600000418ff */
[----:B------:R-:W1:Y:S04]  /*f510*/  LDSM.16.M88.4 R124, [R216] ;  /* 0x00000000d87c783b */ /* 0x000e680000000200 */
[----:B------:R-:W0:Y:S01]  /*f520*/  LDGDEPBAR ;  /* 0x00000000000079af */ /* 0x000e220000000000 */
[C---:B------:R-:W-:Y:S08]  /*f530*/  HMMA.16816.F32.BF16 R48, R4.reuse, R192, RZ ;  /* 0x000000c00430723c */ /* 0x040ff000000418ff */
[C---:B------:R-:W-:Y:S08]  /*f540*/  HMMA.16816.F32.BF16 R40, R4.reuse, R188, RZ ;  /* 0x000000bc0428723c */ /* 0x040ff000000418ff */
[----:B------:R-:W-:Y:S01]  /*f550*/  HMMA.16816.F32.BF16 R32, R4, R184, RZ ;  /* 0x000000b80420723c */ /* 0x000fe200000418ff */
[----:B------:R-:W-:-:S07]  /*f560*/  DEPBAR.LE SB0, 0x0 ;  /* 0x000080000000791a */ /* 0x000fce0000000000 */
[C---:B------:R-:W-:Y:S08]  /*f570*/  HMMA.16816.F32.BF16 R24, R4.reuse, R180, RZ ;  /* 0x000000b40418723c */ /* 0x040ff000000418ff */
[C---:B-1----:R-:W-:Y:S08]  /*f580*/  HMMA.16816.F32.BF16 R16, R4.reuse, R176, RZ ;  /* 0x000000b00410723c */ /* 0x042ff000000418ff */
[C---:B----4-:R-:W-:Y:S08]  /*f590*/  HMMA.16816.F32.BF16 R8, R4.reuse, R128, RZ ;  /* 0x000000800408723c */ /* 0x050ff000000418ff */
[C---:B------:R-:W-:Y:S08]  /*f5a0*/  HMMA.16816.F32.BF16 R60, R4.reuse, R206, RZ ;  /* 0x000000ce043c723c */ /* 0x040ff000000418ff */
[C---:B------:R-:W-:Y:S08]  /*f5b0*/  HMMA.16816.F32.BF16 R52, R4.reuse, R198, RZ ;  /* 0x000000c60434723c */ /* 0x040ff000000418ff */
[C---:B------:R-:W-:Y:S08]  /*f5c0*/  HMMA.16816.F32.BF16 R44, R4.reuse, R194, RZ ;  /* 0x000000c2042c723c */ /* 0x040ff000000418ff */
[C---:B------:R-:W-:Y:S08]  /*f5d0*/  HMMA.16816.F32.BF16 R36, R4.reuse, R190, RZ ;  /* 0x000000be0424723c */ /* 0x040ff000000418ff */
[C---:B------:R-:W-:Y:S08]  /*f5e0*/  HMMA.16816.F32.BF16 R28, R4.reuse, R186, RZ ;  /* 0x000000ba041c723c */ /* 0x040ff000000418ff */
[C---:B------:R-:W-:Y:S08]  /*f5f0*/  HMMA.16816.F32.BF16 R20, R4.reuse, R182, RZ ;  /* 0x000000b60414723c */ /* 0x040ff000000418ff */
[C---:B--2---:R-:W-:Y:S08]  /*f600*/  HMMA.16816.F32.BF16 R12, R4.reuse, R178, RZ ;  /* 0x000000b2040c723c */ /* 0x044ff000000418ff */
[----:B------:R-:W-:Y:S08]  /*f610*/  HMMA.16816.F32.BF16 R4, R4, R130, RZ ;  /* 0x000000820404723c */ /* 0x000ff000000418ff */
[C---:B------:R-:W-:Y:S08]  /*f620*/  HMMA.16816.F32.BF16 R64, R72.reuse, R200, R64 ;  /* 0x000000c84840723c */ /* 0x040ff00000041840 */
[C---:B------:R-:W-:Y:S08]  /*f630*/  HMMA.16816.F32.BF16 R56, R72.reuse, R120, R56 ;  /* 0x000000784838723c */ /* 0x040ff00000041838 */
[C---:B------:R-:W-:Y:S08]  /*f640*/  HMMA.16816.F32.BF16 R48, R72.reuse, R116, R48 ;  /* 0x000000744830723c */ /* 0x040ff00000041830 */
        /* <DEDUP_REMOVED lines=46> */
[----:B------:R-:W-:Y:S05]  /*f930*/  @!P0 BRA `(.L_x_382) ;  /* 0x000003a000008947 */ /* 0x000fea0003800000 */
[----:B------:R-:W2:Y:S01]  /*f940*/  LDL.64 R248, [R1+0x188] ;  /* 0x0001880001f87983 */ /* 0x000ea20000100a00 */
[----:B------:R-:W-:Y:S01]  /*f950*/  UIADD3 UR7, UR26, -0x3, URZ ;  /* 0xfffffffd1a077890 */ /* 0x000fe2000fffe03f */
[----:B------:R-:W-:Y:S01]  /*f960*/  IMAD.U32 R99, RZ, RZ, UR6 ;  /* 0x00000006ff637e24 */ /* 0x000fe2000f8e00ff */
[----:B------:R-:W-:Y:S01]  /*f970*/  BSSY B0, `(.L_x_383) ;  /* 0x0000035000007945 */ /* 0x000fe20003800000 */
[----:B------:R-:W-:Y:S01]  /*f980*/  IMAD.U32 R97, RZ, RZ, UR6 ;  /* 0x00000006ff617e24 */ /* 0x000fe2000f8e00ff */
[----:B------:R-:W-:Y:S01]  /*f990*/  USHF.R.S32.HI UR4, URZ, 0x1f, UR7 ;  /* 0x0000001f3f047899 */ /* 0x000fe20008011407 */
[----:B------:R-:W-:Y:S01]  /*f9a0*/  @!P1 IMAD.MOV.U32 R101, RZ, RZ, c[0x0][0x19c] ;  /* 0x00006700ff659624 */ /* 0x000fe200078e00ff */
[----:B------:R1:W-:Y:S01]  /*f9b0*/  @P1 STS [R252+0x2000], RZ ;  /* 0x002000fffc001388 */ /* 0x0003e20000000800 */
[----:B------:R-:W-:Y:S01]  /*f9c0*/  IMAD.U32 R96, RZ, RZ, UR7 ;  /* 0x00000007ff607e24 */ /* 0x000fe2000f8e00ff */
[----:B------:R-:W-:Y:S01]  /*f9d0*/  UIMAD UR7, UR8, UR7, URZ ;  /* 0x00000007080772a4 */ /* 0x000fe2000f8e023f */
[----:B------:R-:W-:Y:S01]  /*f9e0*/  IMAD.U32 R98, RZ, RZ, UR6 ;  /* 0x00000006ff627e24 */ /* 0x000fe2000f8e00ff */
[----:B------:R1:W-:Y:S01]  /*f9f0*/  @P1 STS [R252+0x2004], RZ ;  /* 0x002004fffc001388 */ /* 0x0003e20000000800 */
[----:B------:R-:W-:Y:S01]  /*fa00*/  @!P1 IMAD.MOV.U32 R100, RZ, RZ, c[0x0][0x19c] ;  /* 0x00006700ff649624 */ /* 0x000fe200078e00ff */
[----:B------:R-:W-:-:S02]  /*fa10*/  UIMAD UR4, UR4, UR9, UR7 ;  /* 0x00000009040472a4 */ /* 0x000fc4000f8e0207 */
[----:B------:R1:W-:Y:S01]  /*fa20*/  @P1 STS.64 [R252+0x2008], RZ ;  /* 0x002008fffc001388 */ /* 0x0003e20000000a00 */
[----:B--2---:R-:W-:-:S04]  /*fa30*/  IMAD.WIDE.U32 R102, R96, UR9, R248 ;  /* 0x0000000960667c25 */ /* 0x004fc8000f8e00f8 */
[----:B------:R-:W-:Y:S01]  /*fa40*/  IMAD.U32 R96, RZ, RZ, UR6 ;  /* 0x00000006ff607e24 */ /* 0x000fe2000f8e00ff */
[-C--:B------:R-:W-:Y:S02]  /*fa50*/  @!P1 LEA R99, P3, R99, R102.reuse, 0x5 ;  /* 0x0000006663639211 */ /* 0x080fe400078628ff */
[----:B------:R-:W-:Y:S02]  /*fa60*/  IADD3 R105, R103, UR4, RZ ;  /* 0x0000000467697c10 */ /* 0x000fe4000fffe0ff */
[----:B------:R-:W-:Y:S02]  /*fa70*/  @!P1 LEA R97, P2, R97, R102, 0x6 ;  /* 0x0000006661619211 */ /* 0x000fe400078430ff */
[----:B------:R-:W-:Y:S02]  /*fa80*/  @!P1 LEA R108, P4, R102, c[0x0][0x168], 0x1 ;  /* 0x00005a00666c9a11 */ /* 0x000fe400078808ff */
[----:B------:R-:W-:Y:S02]  /*fa90*/  @!P1 LEA.HI.X R98, R98, R105, R101, 0x5, P3 ;  /* 0x0000006962629211 */ /* 0x000fe400018f2c65 */
[----:B------:R-:W-:-:S02]  /*faa0*/  @!P1 LEA R106, P3, R99, c[0x0][0x168], 0x1 ;  /* 0x00005a00636a9a11 */ /* 0x000fc400078608ff */
        /* <DEDUP_REMOVED lines=33> */
.L_x_384:
[----:B------:R-:W-:Y:S05]  /*fcc0*/  BSYNC B0 ;  /* 0x0000000000007941 */ /* 0x000fea0003800000 */
.L_x_383:
[----:B------:R-:W0:Y:S02]  /*fcd0*/  LDGDEPBAR ;  /* 0x00000000000079af */ /* 0x000e240000000000 */
.L_x_382:
[----:B------:R-:W-:Y:S01]  /*fce0*/  STL [R1+0x434], R144 ;  /* 0x0004349001007387 */ /* 0x000fe20000100800 */
[----:B--2---:R-:W-:Y:S01]  /*fcf0*/  IMAD.U32 R98, RZ, RZ, UR5 ;  /* 0x00000005ff627e24 */ /* 0x004fe2000f8e00ff */
[----:B------:R-:W-:Y:S02]  /*fd00*/  USHF.L.U32 UR4, UR5, 0x2, URZ ;  /* 0x0000000205047899 */ /* 0x000fe4000800063f */
[----:B------:R-:W-:Y:S02]  /*fd10*/  STL [R1+0x430], R145 ;  /* 0x0004309101007387 */ /* 0x000fe40000100800 */
[----:B------:R-:W-:Y:S02]  /*fd20*/  ULOP3.LUT UR4, UR4, UR29, URZ, 0x3c, !UPT ;  /* 0x0000001d04047292 */ /* 0x000fe4000f8e3c3f */
[----:B------:R-:W-:Y:S04]  /*fd30*/  STL [R1+0x42c], R152 ;  /* 0x00042c9801007387 */ /* 0x000fe80000100800 */
[----:B------:R-:W-:Y:S04]  /*fd40*/  STL [R1+0x428], R153 ;  /* 0x0004289901007387 */ /* 0x000fe80000100800 */
[----:B------:R-:W-:Y:S04]  /*fd50*/  STL [R1+0x424], R156 ;  /* 0x0004249c01007387 */ /* 0x000fe80000100800 */
[----:B------:R-:W-:Y:S04]  /*fd60*/  STL [R1+0x420], R157 ;  /* 0x0004209d01007387 */ /* 0x000fe80000100800 */
[----:B------:R-:W-:Y:S04]  /*fd70*/  STL [R1+0x41c], R160 ;  /* 0x00041ca001007387 */ /* 0x000fe80000100800 */
[----:B------:R-:W-:Y:S04]  /*fd80*/  STL [R1+0x418], R161 ;  /* 0x000418a101007387 */ /* 0x000fe80000100800 */
[----:B------:R2:W-:Y:S04]  /*fd90*/  STL [R1+0x414], R146 ;  /* 0x0004149201007387 */ /* 0x0005e80000100800 */
[----:B------:R3:W-:Y:S04]  /*fda0*/  STL [R1+0x410], R147 ;  /* 0x0004109301007387 */ /* 0x0007e80000100800 */
[----:B------:R4:W-:Y:S04]  /*fdb0*/  STL [R1+0x40c], R154 ;  /* 0x00040c9a01007387 */ /* 0x0009e80000100800 */
[----:B------:R-:W-:Y:S04]  /*fdc0*/  STL [R1+0x408], R155 ;  /* 0x0004089b01007387 */ /* 0x000fe80000100800 */
[----:B------:R1:W-:Y:S04]  /*fdd0*/  STL [R1+0x404], R158 ;  /* 0x0004049e01007387 */ /* 0x0003e80000100800 */
[----:B------:R1:W-:Y:S04]  /*fde0*/  STL [R1+0x400], R159 ;  /* 0x0004009f01007387 */ /* 0x0003e80000100800 */
[----:B------:R1:W-:Y:S01]  /*fdf0*/  STL [R1+0x3fc], R162 ;  /* 0x0003fca201007387 */ /* 0x0003e20000100800 */
[----:B--2---:R-:W-:-:S03]  /*fe00*/  IMAD R146, R98, 0x80, R229 ;  /* 0x0000008062927824 */ /* 0x004fc600078e02e5 */
[----:B------:R2:W-:Y:S02]  /*fe10*/  STL [R1+0x3f8], R163 ;  /* 0x0003f8a301007387 */ /* 0x0005e40000100800 */
[C---:B---3--:R-:W-:Y:S02]  /*fe20*/  IADD3 R147, R146.reuse, 0x1, RZ ;  /* 0x0000000192937810 */ /* 0x048fe40007ffe0ff */
[----:B------:R-:W-:Y:S01]  /*fe30*/  STL [R1+0x3f4], R132 ;  /* 0x0003f48401007387 */ /* 0x000fe20000100800 */
[CC--:B------:R-:W-:Y:S02]  /*fe40*/  ISETP.GE.AND P1, PT, R146.reuse, R244.reuse, PT ;  /* 0x000000f49200720c */ /* 0x0c0fe40003f26270 */
[C---:B------:R-:W-:Y:S01]  /*fe50*/  IADD3 R98, R146.reuse, 0x9, RZ ;  /* 0x0000000992627810 */ /* 0x040fe20007ffe0ff */
[----:B------:R-:W-:Y:S01]  /*fe60*/  STL [R1+0x3f0], R133 ;  /* 0x0003f08501007387 */ /* 0x000fe20000100800 */
[C---:B-1----:R-:W-:Y:S02]  /*fe70*/  IADD3 R106, R146.reuse, 0x11, RZ ;  /* 0x00000011926a7810 */ /* 0x042fe40007ffe0ff */
[----:B------:R-:W-:Y:S01]  /*fe80*/  ISETP.GE.AND P6, PT, R147, R244, PT ;  /* 0x000000f49300720c */ /* 0x000fe20003fc6270 */
[----:B------:R1:W-:Y:S01]  /*fe90*/  STL [R1+0x3ec], R136 ;  /* 0x0003ec8801007387 */ /* 0x0003e20000100800 */
[----:B------:R-:W-:-:S02]  /*fea0*/  IADD3 R102, R146, 0x10, RZ ;  /* 0x0000001092667810 */ /* 0x000fc40007ffe0ff */
[C---:B----4-:R-:W-:Y:S01]  /*feb0*/  IADD3 R154, R146.reuse, 0x18, RZ ;  /* 0x00000018929a7810 */ /* 0x050fe20007ffe0ff */
[----:B------:R3:W-:Y:S01]  /*fec0*/  STL [R1+0x3e8], R137 ;  /* 0x0003e88901007387 */ /* 0x0007e20000100800 */
[C---:B------:R-:W-:Y:S02]  /*fed0*/  IADD3 R110, R146.reuse, 0x19, RZ ;  /* 0x00000019926e7810 */ /* 0x040fe40007ffe0ff */
[----:B------:R-:W-:Y:S01]  /*fee0*/  IADD3 R112, R146, 0x20, RZ ;  /* 0x0000002092707810 */ /* 0x000fe20007ffe0ff */
[----:B------:R4:W-:Y:S01]  /*fef0*/  STL [R1+0x3e4], R140 ;  /* 0x0003e48c01007387 */ /* 0x0009e20000100800 */
[-C--:B------:R-:W-:Y:S02]  /*ff00*/  ISETP.GE.AND P5, PT, R98, R244.reuse, PT ;  /* 0x000000f46200720c */ /* 0x080fe40003fa6270 */
[-C--:B------:R-:W-:Y:S01]  /*ff10*/  ISETP.GE.AND P3, PT, R106, R244.reuse, PT ;  /* 0x000000f46a00720c */ /* 0x080fe20003f66270 */
[----:B------:R4:W-:Y:S01]  /*ff20*/  STL [R1+0x3e0], R141 ;  /* 0x0003e08d01007387 */ /* 0x0009e20000100800 */
[----:B------:R-:W-:-:S02]  /*ff30*/  ISETP.GE.AND P4, PT, R102, R244, PT ;  /* 0x000000f46600720c */ /* 0x000fc40003f86270 */
[----:B------:R-:W-:Y:S01]  /*ff40*/  ISETP.GE.AND P2, PT, R154, R244, PT ;  /* 0x000000f49a00720c */ /* 0x000fe20003f46270 */
[----:B------:R4:W-:Y:S01]  /*ff50*/  STL [R1+0x3dc], R148 ;  /* 0x0003dc9401007387 */ /* 0x0009e20000100800 */
[C---:B------:R-:W-:Y:S02]  /*ff60*/  IADD3 R158, R146.reuse, 0x29, RZ ;  /* 0x00000029929e7810 */ /* 0x040fe40007ffe0ff */
[C---:B------:R-:W-:Y:S01]  /*ff70*/  IADD3 R155, R146.reuse, 0x21, RZ ;  /* 0x00000021929b7810 */ /* 0x040fe20007ffe0ff */
[----:B------:R4:W-:Y:S01]  /*ff80*/  STL [R1+0x3d8], R149 ;  /* 0x0003d89501007387 */ /* 0x0009e20000100800 */
[C---:B------:R-:W-:Y:S02]  /*ff90*/  IADD3 R159, R146.reuse, 0x30, RZ ;  /* 0x00000030929f7810 */ /* 0x040fe40007ffe0ff */
[C---:B------:R-:W-:Y:S01]  /*ffa0*/  IADD3 R162, R146.reuse, 0x31, RZ ;  /* 0x0000003192a27810 */ /* 0x040fe20007ffe0ff */
[----:B------:R4:W-:Y:S01]  /*ffb0*/  STL [R1+0x3d4], R134 ;  /* 0x0003d48601007387 */ /* 0x0009e20000100800 */
[----:B--2---:R-:W-:-:S02]  /*ffc0*/  IADD3 R163, R146, 0x38, RZ ;  /* 0x0000003892a37810 */ /* 0x004fc40007ffe0ff */
[C---:B-1----:R-:W-:Y:S01]  /*ffd0*/  IADD3 R136, R146.reuse, 0x41, RZ ;  /* 0x0000004192887810 */ /* 0x042fe20007ffe0ff */
[----:B------:R1:W-:Y:S01]  /*ffe0*/  STL [R1+0x3d0], R135 ;  /* 0x0003d08701007387 */ /* 0x0003e20000100800 */
[C---:B------:R-:W-:Y:S02]  /*fff0*/  IADD3 R132, R146.reuse, 0x39, RZ ;  /* 0x0000003992847810 */ /* 0x040fe40007ffe0ff */
[C---:B------:R-:W-:Y:S01]  /*10000*/  IADD3 R133, R146.reuse, 0x40, RZ ;  /* 0x0000004092857810 */ /* 0x040fe20007ffe0ff */
[----:B------:R2:W-:Y:S01]  /*10010*/  STL [R1+0x3cc], R138 ;  /* 0x0003cc8a01007387 */ /* 0x0005e20000100800 */
[C---:B---3--:R-:W-:Y:S02]  /*10020*/  IADD3 R137, R146.reuse, 0x48, RZ ;  /* 0x0000004892897810 */ /* 0x048fe40007ffe0ff */
[C---:B----4-:R-:W-:Y:S01]  /*10030*/  IADD3 R140, R146.reuse, 0x61, RZ ;  /* 0x00000061928c7810 */ /* 0x050fe20007ffe0ff */
[----:B------:R-:W-:Y:S01]  /*10040*/  STL [R1+0x3c8], R139 ;  /* 0x0003c88b01007387 */ /* 0x000fe20000100800 */
[----:B------:R-:W-:-:S03]  /*10050*/  IADD3 R141, R146, 0x68, RZ ;  /* 0x00000068928d7810 */ /* 0x000fc60007ffe0ff */
[----:B------:R3:W-:Y:S01]  /*10060*/  STL.64 [R1+0x3c0], R142 ;  /* 0x0003c08e01007387 */ /* 0x0007e20000100a00 */
[----:B------:R-:W-:-:S03]  /*10070*/  IADD3 R148, R146, 0x69, RZ ;  /* 0x0000006992947810 */ /* 0x000fc60007ffe0ff */
[----:B------:R4:W-:Y:S01]  /*10080*/  STL [R1+0x3bc], R150 ;  /* 0x0003bc9601007387 */ /* 0x0009e20000100800 */
[----:B------:R-:W-:-:S03]  /*10090*/  IADD3 R149, R146, 0x70, RZ ;  /* 0x0000007092957810 */ /* 0x000fc60007ffe0ff */
[----:B------:R4:W-:Y:S01]  /*100a0*/  STL [R1+0x3b8], R151 ;  /* 0x0003b89701007387 */ /* 0x0009e20000100800 */
[----:B------:R-:W-:-:S03]  /*100b0*/  IADD3 R134, R146, 0x60, RZ ;  /* 0x0000006092867810 */ /* 0x000fc60007ffe0ff */
[----:B------:R-:W-:Y:S01]  /*100c0*/  STL [R1+0x3b4], R131 ;  /* 0x0003b48301007387 */ /* 0x000fe20000100800 */
[----:B-1----:R-:W-:-:S03]  /*100d0*/  IADD3 R135, R146, 0x59, RZ ;  /* 0x0000005992877810 */ /* 0x002fc60007ffe0ff */
[----:B------:R-:W-:Y:S01]  /*100e0*/  STL [R1+0x3b0], R130 ;  /* 0x0003b08201007387 */ /* 0x000fe20000100800 */
[----:B--2---:R-:W-:-:S03]  /*100f0*/  FSEL R138, R68, -INF , !P1 ;  /* 0xff800000448a7808 */ /* 0x004fc60004800000 */
[----:B------:R1:W-:Y:S04]  /*10100*/  STL [R1+0x3ac], R111 ;  /* 0x0003ac6f01007387 */ /* 0x0003e80000100800 */
[----:B------:R2:W-:Y:S01]  /*10110*/  STL [R1+0x3a8], R127 ;  /* 0x0003a87f01007387 */ /* 0x0005e20000100800 */
[----:B---3--:R-:W-:-:S03]  /*10120*/  FSEL R142, R93, -INF , !P3 ;  /* 0xff8000005d8e7808 */ /* 0x008fc60005800000 */
[----:B------:R3:W-:Y:S01]  /*10130*/  STL.64 [R1+0x3a0], R128 ;  /* 0x0003a08001007387 */ /* 0x0007e20000100a00 */
[-C--:B------:R-:W-:Y:S02]  /*10140*/  ISETP.GE.AND P3, PT, R158, R244.reuse, PT ;  /* 0x000000f49e00720c */ /* 0x080fe40003f66270 */
[----:B----4-:R-:W-:Y:S01]  /*10150*/  IADD3 R150, R146, 0x58, RZ ;  /* 0x0000005892967810 */ /* 0x010fe20007ffe0ff */
[----:B------:R-:W-:Y:S01]  /*10160*/  STL [R1+0x39c], R126 ;  /* 0x00039c7e01007387 */ /* 0x000fe20000100800 */
[----:B------:R-:W-:Y:S02]  /*10170*/  FSEL R151, R69, -INF , !P6 ;  /* 0xff80000045977808 */ /* 0x000fe40007000000 */
[-C--:B------:R-:W-:Y:S01]  /*10180*/  ISETP.GE.AND P6, PT, R110, R244.reuse, PT ;  /* 0x000000f46e00720c */ /* 0x080fe20003fc6270 */
[----:B------:R-:W-:Y:S01]  /*10190*/  STL [R1+0x398], R125 ;  /* 0x0003987d01007387 */ /* 0x000fe20000100800 */
[----:B------:R-:W-:Y:S02]  /*101a0*/  FSEL R200, R193, -INF , !P3 ;  /* 0xff800000c1c87808 */ /* 0x000fe40005800000 */
[----:B------:R-:W-:Y:S01]  /*101b0*/  ISETP.GE.AND P3, PT, R136, R244, PT ;  /* 0x000000f48800720c */ /* 0x000fe20003f66270 */
[----:B------:R4:W-:Y:S04]  /*101c0*/  STL [R1+0x394], R124 ;  /* 0x0003947c01007387 */ /* 0x0009e80000100800 */
[----:B------:R-:W-:Y:S01]  /*101d0*/  STL [R1+0x390], R123 ;  /* 0x0003907b01007387 */ /* 0x000fe20000100800 */
[----:B-1----:R-:W-:-:S03]  /*101e0*/  IADD3 R111, R146, 0x28, RZ ;  /* 0x00000028926f7810 */ /* 0x002fc60007ffe0ff */
[----:B------:R-:W-:Y:S01]  /*101f0*/  STL [R1+0x38c], R122 ;  /* 0x00038c7a01007387 */ /* 0x000fe20000100800 */
[----:B--2---:R-:W-:Y:S02]  /*10200*/  FSEL R127, R92, -INF , !P4 ;  /* 0xff8000005c7f7808 */ /* 0x004fe40006000000 */
[----:B------:R-:W-:Y:S01]  /*10210*/  ISETP.GE.AND P4, PT, R111, R244, PT ;  /* 0x000000f46f00720c */ /* 0x000fe20003f86270 */
[----:B------:R-:W-:Y:S01]  /*10220*/  STL [R1+0x388], R108 ;  /* 0x0003886c01007387 */ /* 0x000fe20000100800 */
[----:B---3--:R-:W-:-:S03]  /*10230*/  FSEL R128, R205, -INF , !P5 ;  /* 0xff800000cd807808 */ /* 0x008fc60006800000 */
[----:B------:R-:W-:Y:S01]  /*10240*/  STL [R1+0x384], R104 ;  /* 0x0003846801007387 */ /* 0x000fe20000100800 */
[----:B------:R-:W-:Y:S02]  /*10250*/  FSEL R205, R196, -INF , !P2 ;  /* 0xff800000c4cd7808 */ /* 0x000fe40005000000 */
[-C--:B------:R-:W-:Y:S01]  /*10260*/  ISETP.GE.AND P5, PT, R155, R244.reuse, PT ;  /* 0x000000f49b00720c */ /* 0x080fe20003fa6270 */
[----:B------:R-:W-:Y:S01]  /*10270*/  STL [R1+0x380], R121 ;  /* 0x0003807901007387 */ /* 0x000fe20000100800 */
[-C--:B------:R-:W-:Y:S02]  /*10280*/  ISETP.GE.AND P2, PT, R159, R244.reuse, PT ;  /* 0x000000f49f00720c */ /* 0x080fe40003f46270 */
[----:B------:R-:W-:Y:S01]  /*10290*/  FSEL R196, R89, -INF , !P5 ;  /* 0xff80000059c47808 */ /* 0x000fe20006800000 */
[----:B------:R1:W-:Y:S01]  /*102a0*/  STL [R1+0x37c], R120 ;  /* 0x00037c7801007387 */ /* 0x0003e20000100800 */
[----:B------:R-:W-:Y:S02]  /*102b0*/  FSEL R201, R84, -INF , !P2 ;  /* 0xff80000054c97808 */ /* 0x000fe40005000000 */
[-C--:B------:R-:W-:Y:S01]  /*102c0*/  ISETP.GE.AND P5, PT, R132, R244.reuse, PT ;  /* 0x000000f48400720c */ /* 0x080fe20003fa6270 */
[----:B------:R-:W-:Y:S01]  /*102d0*/  STL [R1+0x378], R119 ;  /* 0x0003787701007387 */ /* 0x000fe20000100800 */
[----:B------:R-:W-:-:S02]  /*102e0*/  ISETP.GE.AND P2, PT, R137, R244, PT ;  /* 0x000000f48900720c */ /* 0x000fc40003f46270 */
[----:B------:R-:W-:Y:S01]  /*102f0*/  FSEL R229, R189, -INF , !P5 ;  /* 0xff800000bde57808 */ /* 0x000fe20006800000 */
[----:B------:R-:W-:Y:S01]  /*10300*/  STL [R1+0x374], R118 ;  /* 0x0003747601007387 */ /* 0x000fe20000100800 */
[C---:B----4-:R-:W-:Y:S02]  /*10310*/  IADD3 R124, R146.reuse, 0x71, RZ ;  /* 0x00000071927c7810 */ /* 0x050fe40007ffe0ff */
[C---:B------:R-:W-:Y:S01]  /*10320*/  IADD3 R125, R146.reuse, 0x78, RZ ;  /* 0x00000078927d7810 */ /* 0x040fe20007ffe0ff */
[----:B------:R2:W-:Y:S04]  /*10330*/  STL [R1+0x370], R100 ;  /* 0x0003706401007387 */ /* 0x0005e80000100800 */
[----:B------:R-:W-:Y:S04]  /*10340*/  STL [R1+0x36c], R117 ;  /* 0x00036c7501007387 */ /* 0x000fe80000100800 */
[----:B------:R-:W-:Y:S04]  /*10350*/  STL [R1+0x368], R116 ;  /* 0x0003687401007387 */ /* 0x000fe80000100800 */
[----:B------:R3:W-:Y:S01]  /*10360*/  STL [R1+0x364], R115 ;  /* 0x0003647301007387 */ /* 0x0007e20000100800 */
[----:B-1----:R-:W-:-:S03]  /*10370*/  IADD3 R120, R146, 0x8, RZ ;  /* 0x0000000892787810 */ /* 0x002fc60007ffe0ff */
[----:B------:R-:W-:Y:S01]  /*10380*/  STL [R1+0x360], R114 ;  /* 0x0003607201007387 */ /* 0x000fe20000100800 */
[----:B------:R-:W-:-:S03]  /*10390*/  ISETP.GE.AND P1, PT, R120, R244, PT ;  /* 0x000000f47800720c */ /* 0x000fc60003f26270 */
[----:B------:R-:W-:Y:S01]  /*103a0*/  STL [R1+0x35c], R113 ;  /* 0x00035c7101007387 */ /* 0x000fe20000100800 */
[----:B------:R-:W-:Y:S02]  /*103b0*/  FSEL R126, R204, -INF , !P1 ;  /* 0xff800000cc7e7808 */ /* 0x000fe40004800000 */
[-C--:B------:R-:W-:Y:S01]  /*103c0*/  ISETP.GE.AND P1, PT, R112, R244.reuse, PT ;  /* 0x000000f47000720c */ /* 0x080fe20003f26270 */
[----:B------:R-:W-:Y:S01]  /*103d0*/  STL [R1+0x358], R96 ;  /* 0x0003586001007387 */ /* 0x000fe20000100800 */
[----:B------:R-:W-:Y:S02]  /*103e0*/  FSEL R204, R197, -INF , !P6 ;  /* 0xff800000c5cc7808 */ /* 0x000fe40007000000 */
[-C--:B------:R-:W-:Y:S01]  /*103f0*/  ISETP.GE.AND P6, PT, R162, R244.reuse, PT ;  /* 0x000000f4a200720c */ /* 0x080fe20003fc6270 */
[----:B------:R-:W-:Y:S01]  /*10400*/  STL [R1+0x354], R230 ;  /* 0x000354e601007387 */ /* 0x000fe20000100800 */
[----:B------:R-:W-:Y:S02]  /*10410*/  FSEL R167, R88, -INF , !P1 ;  /* 0xff80000058a77808 */ /* 0x000fe40004800000 */
[----:B--2---:R-:W-:Y:S01]  /*10420*/  IADD3 R100, R146, 0x49, RZ ;  /* 0x0000004992647810 */ /* 0x004fe20007ffe0ff */
[----:B------:R-:W-:Y:S01]  /*10430*/  STL [R1+0x350], R109 ;  /* 0x0003506d01007387 */ /* 0x000fe20000100800 */
[----:B------:R-:W-:-:S02]  /*10440*/  ISETP.GE.AND P1, PT, R163, R244, PT ;  /* 0x000000f4a300720c */ /* 0x000fc40003f26270 */
[----:B------:R-:W-:Y:S01]  /*10450*/  FSEL R197, R192, -INF , !P4 ;  /* 0xff800000c0c57808 */ /* 0x000fe20006000000 */
[----:B------:R1:W-:Y:S01]  /*10460*/  STL [R1+0x34c], R107 ;  /* 0x00034c6b01007387 */ /* 0x0003e20000100800 */
[----:B------:R-:W-:Y:S02]  /*10470*/  FSEL R202, R85, -INF , !P6 ;  /* 0xff80000055ca7808 */ /* 0x000fe40007000000 */
[-C--:B------:R-:W-:Y:S01]  /*10480*/  ISETP.GE.AND P4, PT, R133, R244.reuse, PT ;  /* 0x000000f48500720c */ /* 0x080fe20003f86270 */
[----:B------:R-:W-:Y:S01]  /*10490*/  STL [R1+0x348], R105 ;  /* 0x0003486901007387 */ /* 0x000fe20000100800 */
[----:B------:R-:W-:Y:S02]  /*104a0*/  ISETP.GE.AND P6, PT, R100, R244, PT ;  /* 0x000000f46400720c */ /* 0x000fe40003fc6270 */
[----:B------:R-:W-:Y:S01]  /*104b0*/  FSEL R203, R188, -INF , !P1 ;  /* 0xff800000bccb7808 */ /* 0x000fe20004800000 */
[----:B------:R-:W-:Y:S01]  /*104c0*/  STL [R1+0x344], R103 ;  /* 0x0003446701007387 */ /* 0x000fe20000100800 */
[----:B------:R-:W-:-:S02]  /*104d0*/  IADD3 R118, R146, 0x51, RZ ;  /* 0x0000005192767810 */ /* 0x000fc40007ffe0ff */
[----:B---3--:R-:W-:Y:S01]  /*104e0*/  FSEL R115, R80, -INF , !P4 ;  /* 0xff80000050737808 */ /* 0x008fe20006000000 */
[----:B------:R2:W-:Y:S01]  /*104f0*/  STL [R1+0x340], R101 ;  /* 0x0003406501007387 */ /* 0x0005e20000100800 */
[-C--:B------:R-:W-:Y:S02]  /*10500*/  ISETP.GE.AND P5, PT, R118, R244.reuse, PT ;  /* 0x000000f47600720c */ /* 0x080fe40003fa6270 */
[-C--:B------:R-:W-:Y:S01]  /*10510*/  ISETP.GE.AND P4, PT, R150, R244.reuse, PT ;  /* 0x000000f49600720c */ /* 0x080fe20003f86270 */
[----:B------:R-:W-:Y:S01]  /*10520*/  STL [R1+0x33c], R99 ;  /* 0x00033c6301007387 */ /* 0x000fe20000100800 */
[----:B------:R-:W-:Y:S02]  /*10530*/  FSEL R250, R77, -INF , !P5 ;  /* 0xff8000004dfa7808 */ /* 0x000fe40006800000 */
[----:B------:R-:W-:Y:S01]  /*10540*/  FSEL R245, R180, -INF , !P4 ;  /* 0xff800000b4f57808 */ /* 0x000fe20006000000 */
[----:B------:R-:W-:Y:S01]  /*10550*/  STL [R1+0x338], R97 ;  /* 0x0003386101007387 */ /* 0x000fe20000100800 */
[----:B------:R-:W-:-:S02]  /*10560*/  ISETP.GE.AND P5, PT, R148, R244, PT ;  /* 0x000000f49400720c */ /* 0x000fc40003fa6270 */
[-C--:B------:R-:W-:Y:S01]  /*10570*/  ISETP.GE.AND P4, PT, R149, R244.reuse, PT ;  /* 0x000000f49500720c */ /* 0x080fe20003f86270 */
[----:B------:R3:W-:Y:S01]  /*10580*/  STL [R1+0x318], R236 ;  /* 0x000318ec01007387 */ /* 0x0007e20000100800 */
[----:B-1----:R-:W-:Y:S02]  /*10590*/  FSEL R107, R185, -INF , !P6 ;  /* 0xff800000b96b7808 */ /* 0x002fe40007000000 */
[----:B------:R-:W-:Y:S01]  /*105a0*/  ISETP.GE.AND P6, PT, R140, R244, PT ;  /* 0x000000f48c00720c */ /* 0x000fe20003fc6270 */
[----:B------:R-:W-:Y:S01]  /*105b0*/  STL [R1+0x314], R237 ;  /* 0x000314ed01007387 */ /* 0x000fe20000100800 */
[----:B------:R-:W-:Y:S02]  /*105c0*/  FSEL R139, R220, -INF , !P4 ;  /* 0xff800000dc8b7808 */ /* 0x000fe40006000000 */
[----:B------:R-:W-:Y:S01]  /*105d0*/  ISETP.GE.AND P4, PT, R125, R231, PT ;  /* 0x000000e77d00720c */ /* 0x000fe20003f86270 */
[----:B------:R1:W-:Y:S04]  /*105e0*/  STL [R1+0x310], R242 ;  /* 0x000310f201007387 */ /* 0x0003e80000100800 */
[----:B------:R-:W-:Y:S01]  /*105f0*/  STL [R1+0x30c], R243 ;  /* 0x00030cf301007387 */ /* 0x000fe20000100800 */
[----:B--2---:R-:W-:-:S02]  /*10600*/  FSEL R101, R184, -INF , !P2 ;  /* 0xff800000b8657808 */ /* 0x004fc40005000000 */
[-C--:B------:R-:W-:Y:S01]  /*10610*/  ISETP.GE.AND P2, PT, R134, R244.reuse, PT ;  /* 0x000000f48600720c */ /* 0x080fe20003f46270 */
[----:B------:R-:W-:Y:S03]  /*10620*/  STL [R1+0x308], R240 ;  /* 0x000308f001007387 */ /* 0x000fe60000100800 */
[----:B------:R-:W-:Y:S01]  /*10630*/  FSEL R248, R72, -INF , !P2 ;  /* 0xff80000048f87808 */ /* 0x000fe20005000000 */
[----:B------:R-:W-:Y:S01]  /*10640*/  STL [R1+0x304], R241 ;  /* 0x000304f101007387 */ /* 0x000fe20000100800 */
[----:B------:R-:W-:-:S03]  /*10650*/  ISETP.GE.AND P2, PT, R125, R244, PT ;  /* 0x000000f47d00720c */ /* 0x000fc60003f46270 */
[----:B------:R-:W-:Y:S01]  /*10660*/  STL [R1+0x300], R238 ;  /* 0x000300ee01007387 */ /* 0x000fe20000100800 */
[----:B---3--:R-:W-:Y:S02]  /*10670*/  IADD3 R236, R146, 0x50, RZ ;  /* 0x0000005092ec7810 */ /* 0x008fe40007ffe0ff */
[----:B------:R-:W-:Y:S01]  /*10680*/  FSEL R220, R172, -INF , !P2 ;  /* 0xff800000acdc7808 */ /* 0x000fe20005000000 */
[----:B------:R-:W-:Y:S01]  /*10690*/  STL [R1+0x2fc], R239 ;  /* 0x0002fcef01007387 */ /* 0x000fe20000100800 */
[-C--:B------:R-:W-:Y:S02]  /*106a0*/  ISETP.GE.AND P1, PT, R236, R244.reuse, PT ;  /* 0x000000f4ec00720c */ /* 0x080fe40003f26270 */
[----:B------:R-:W-:Y:S01]  /*106b0*/  ISETP.GE.AND P2, PT, R124, R231, PT ;  /* 0x000000e77c00720c */ /* 0x000fe20003f46270 */
[----:B------:R-:W-:Y:S01]  /*106c0*/  STL [R1+0x2f0], R169 ;  /* 0x0002f0a901007387 */ /* 0x000fe20000100800 */
[----:B-1----:R-:W-:Y:S02]  /*106d0*/  FSEL R242, R81, -INF , !P3 ;  /* 0xff80000051f27808 */ /* 0x002fe40005800000 */
[----:B------:R-:W-:Y:S01]  /*106e0*/  ISETP.GE.AND P3, PT, R135, R244, PT ;  /* 0x000000f48700720c */ /* 0x000fe20003f66270 */
[----:B------:R-:W-:Y:S01]  /*106f0*/  STL [R1+0x2ec], R214 ;  /* 0x0002ecd601007387 */ /* 0x000fe20000100800 */
[----:B------:R-:W-:-:S02]  /*10700*/  FSEL R252, R76, -INF , !P1 ;  /* 0xff8000004cfc7808 */ /* 0x000fc40004800000 */
[-C--:B------:R-:W-:Y:S01]  /*10710*/  ISETP.GE.AND P1, PT, R141, R244.reuse, PT ;  /* 0x000000f48d00720c */ /* 0x080fe20003f26270 */
[----:B------:R1:W-:Y:S01]  /*10720*/  STL [R1+0x2e8], R213 ;  /* 0x0002e8d501007387 */ /* 0x0003e20000100800 */
[----:B------:R-:W-:Y:S02]  /*10730*/  FSEL R249, R181, -INF , !P3 ;  /* 0xff800000b5f97808 */ /* 0x000fe40005800000 */
[----:B------:R-:W-:Y:S01]  /*10740*/  FSEL R181, R73, -INF , !P6 ;  /* 0xff80000049b57808 */ /* 0x000fe20007000000 */
[----:B------:R-:W-:Y:S01]  /*10750*/  STL [R1+0x23c], R228 ;  /* 0x00023ce401007387 */ /* 0x000fe20000100800 */
[----:B------:R-:W-:-:S03]  /*10760*/  ISETP.GE.AND P3, PT, R124, R244, PT ;  /* 0x000000f47c00720c */ /* 0x000fc60003f66270 */
[----:B------:R-:W-:Y:S01]  /*10770*/  STL [R1+0x238], R215 ;  /* 0x000238d701007387 */ /* 0x000fe20000100800 */
[----:B------:R-:W-:Y:S02]  /*10780*/  FSEL R221, R221, -INF , !P3 ;  /* 0xff800000dddd7808 */ /* 0x000fe40005800000 */
[----:B------:R-:W-:Y:S01]  /*10790*/  ISETP.GE.AND P3, PT, R149, R231, PT ;  /* 0x000000e79500720c */ /* 0x000fe20003f66270 */
[----:B------:R-:W-:Y:S03]  /*107a0*/  STL.64 [R1+0x228], R226 ;  /* 0x000228e201007387 */ /* 0x000fe60000100a00 */
[----:B------:R-:W-:Y:S01]  /*107b0*/  FSEL R161, R222, -INF , !P3 ;  /* 0xff800000dea17808 */ /* 0x000fe20005800000 */
[----:B------:R-:W-:Y:S01]  /*107c0*/  STL.64 [R1+0x220], R224 ;  /* 0x000220e001007387 */ /* 0x000fe20000100a00 */
[----:B------:R-:W-:-:S03]  /*107d0*/  ISETP.GE.AND P3, PT, R146, R165, PT ;  /* 0x000000a59200720c */ /* 0x000fc60003f66270 */
[----:B------:R-:W-:Y:S04]  /*107e0*/  STL [R1+0x218], R212 ;  /* 0x000218d401007387 */ /* 0x000fe80000100800 */
[----:B------:R-:W-:Y:S01]  /*107f0*/  STL.64 [R1+0x210], R218 ;  /* 0x000210da01007387 */ /* 0x000fe20000100a00 */
[----:B-1----:R-:W-:-:S03]  /*10800*/  IADD3 R213, R146, 0x79, RZ ;  /* 0x0000007992d57810 */ /* 0x002fc60007ffe0ff */
[----:B------:R-:W-:Y:S01]  /*10810*/  STL [R1+0x208], R211 ;  /* 0x000208d301007387 */ /* 0x000fe20000100800 */
[----:B------:R-:W-:Y:S02]  /*10820*/  ISETP.GE.AND P6, PT, R213, R244, PT ;  /* 0x000000f4d500720c */ /* 0x000fe40003fc6270 */
[----:B------:R-:W-:Y:S01]  /*10830*/  FSEL R244, R176, -INF , !P1 ;  /* 0xff800000b0f47808 */ /* 0x000fe20004800000 */
[----:B------:R-:W-:Y:S01]  /*10840*/  STL.64 [R1+0x200], R216 ;  /* 0x000200d801007387 */ /* 0x000fe20000100a00 */
[----:B------:R-:W-:-:S03]  /*10850*/  ISETP.GE.AND P1, PT, R146, R231, PT ;  /* 0x000000e79200720c */ /* 0x000fc60003f26270 */
[----:B------:R-:W-:Y:S01]  /*10860*/  STL [R1+0x1f8], R210 ;  /* 0x0001f8d201007387 */ /* 0x000fe20000100800 */
[----:B------:R-:W-:Y:S02]  /*10870*/  FSEL R131, R70, -INF , !P1 ;  /* 0xff80000046837808 */ /* 0x000fe40004800000 */
[-C--:B------:R-:W-:Y:S01]  /*10880*/  ISETP.GE.AND P1, PT, R147, R231.reuse, PT ;  /* 0x000000e79300720c */ /* 0x080fe20003f26270 */
[----:B------:R1:W-:Y:S03]  /*10890*/  STL [R1+0x1f4], R209 ;  /* 0x0001f4d101007387 */ /* 0x0003e60000100800 */
[----:B------:R-:W-:Y:S01]  /*108a0*/  FSEL R214, R71, -INF , !P1 ;  /* 0xff80000047d67808 */ /* 0x000fe20004800000 */
[----:B------:R-:W-:Y:S01]  /*108b0*/  STL [R1+0x1f0], R208 ;  /* 0x0001f0d001007387 */ /* 0x000fe20000100800 */
[----:B------:R-:W-:-:S03]  /*108c0*/  ISETP.GE.AND P1, PT, R120, R231, PT ;  /* 0x000000e77800720c */ /* 0x000fc60003f26270 */
[----:B------:R-:W-:Y:S01]  /*108d0*/  STL [R1+0x1ec], R171 ;  /* 0x0001ecab01007387 */ /* 0x000fe20000100800 */
[----:B------:R-:W-:Y:S02]  /*108e0*/  FSEL R129, R206, -INF , !P1 ;  /* 0xff800000ce817808 */ /* 0x000fe40004800000 */
[-C--:B------:R-:W-:Y:S01]  /*108f0*/  ISETP.GE.AND P1, PT, R98, R231.reuse, PT ;  /* 0x000000e76200720c */ /* 0x080fe20003f26270 */
[----:B------:R-:W-:Y:S03]  /*10900*/  STL [R1+0x1e8], R170 ;  /* 0x0001e8aa01007387 */ /* 0x000fe60000100800 */
[----:B------:R-:W-:Y:S01]  /*10910*/  FSEL R176, R207, -INF , !P1 ;  /* 0xff800000cfb07808 */ /* 0x000fe20004800000 */
[----:B------:R-:W-:Y:S01]  /*10920*/  STL.64 [R1+0x320], R68 ;  /* 0x0003204401007387 */ /* 0x000fe20000100a00 */
[----:B------:R-:W-:-:S03]  /*10930*/  ISETP.GE.AND P1, PT, R102, R231, PT ;  /* 0x000000e76600720c */ /* 0x000fc60003f26270 */
[----:B------:R2:W-:Y:S01]  /*10940*/  STL [R1+0x438], R92 ;  /* 0x0004385c01007387 */ /* 0x0005e20000100800 */
[----:B------:R-:W-:Y:S02]  /*10950*/  FSEL R143, R94, -INF , !P1 ;  /* 0xff8000005e8f7808 */ /* 0x000fe40004800000 */
[-C--:B------:R-:W-:Y:S02]  /*10960*/  ISETP.GE.AND P1, PT, R106, R231.reuse, PT ;  /* 0x000000e76a00720c */ /* 0x080fe40003f26270 */
[----:B-1----:R-:W-:Y:S02]  /*10970*/  FSEL R209, R177, -INF , !P5 ;  /* 0xff800000b1d17808 */ /* 0x002fe40006800000 */
        /* <DEDUP_REMOVED lines=14> */
[----:B------:R-:W-:-:S02]  /*10a60*/  FSEL R223, R173, -INF , !P6 ;  /* 0xff800000addf7808 */ /* 0x000fc40007000000 */
[----:B------:R-:W-:Y:S02]  /*10a70*/  FSEL R119, R194, -INF , !P1 ;  /* 0xff800000c2777808 */ /* 0x000fe40004800000 */
[-C--:B------:R-:W-:Y:S02]  /*10a80*/  ISETP.GE.AND P1, PT, R158, R231.reuse, PT ;  /* 0x000000e79e00720c */ /* 0x080fe40003f26270 */
[----:B------:R-:W-:Y:S02]  /*10a90*/  ISETP.GE.AND P6, PT, R147, R168, PT ;  /* 0x000000a89300720c */ /* 0x000fe40003fc6270 */
        /* <DEDUP_REMOVED lines=17> */
[C---:B------:R-:W-:Y:S02]  /*10bb0*/  ISETP.GE.AND P5, PT, R98.reuse, R168, PT ;  /* 0x000000a86200720c */ /* 0x040fe40003fa6270 */
[----:B--2---:R-:W-:Y:S02]  /*10bc0*/  FSEL R92, R83, -INF , !P1 ;  /* 0xff800000535c7808 */ /* 0x004fe40004800000 */
        /* <DEDUP_REMOVED lines=31> */
[----:B------:R-:W-:-:S02]  /*10dc0*/  FSEL R58, R58, -INF , !P2 ;  /* 0xff8000003a3a7808 */ /* 0x000fc40005000000 */
[----:B------:R-:W-:Y:S02]  /*10dd0*/  FSEL R102, R62, -INF , !P1 ;  /* 0xff8000003e667808 */ /* 0x000fe40004800000 */
[-C--:B------:R-:W-:Y:S02]  /*10de0*/  ISETP.GE.AND P1, PT, R106, R165.reuse, PT ;  /* 0x000000a56a00720c */ /* 0x080fe40003f26270 */
[----:B------:R-:W-:Y:S02]  /*10df0*/  FSEL R106, R63, -INF , !P3 ;  /* 0xff8000003f6a7808 */ /* 0x000fe40005800000 */
[-C--:B------:R-:W-:Y:S02]  /*10e00*/  ISETP.GE.AND P3, PT, R154, R165.reuse, PT ;  /* 0x000000a59a00720c */ /* 0x080fe40003f66270 */
[C---:B------:R-:W-:Y:S02]  /*10e10*/  ISETP.GE.AND P6, PT, R110.reuse, R168, PT ;  /* 0x000000a86e00720c */ /* 0x040fe40003fc6270 */
[----:B------:R-:W-:-:S02]  /*10e20*/  ISETP.GE.AND P2, PT, R110, R165, PT ;  /* 0x000000a56e00720c */ /* 0x000fc40003f46270 */
[----:B------:R-:W-:Y:S02]  /*10e30*/  FSEL R219, R57, -INF , !P4 ;  /* 0xff80000039db7808 */ /* 0x000fe40006000000 */
[----:B------:R-:W-:Y:S02]  /*10e40*/  FSEL R110, R59, -INF , !P1 ;  /* 0xff8000003b6e7808 */ /* 0x000fe40004800000 */
[C---:B------:R-:W-:Y:S02]  /*10e50*/  ISETP.GE.AND P4, PT, R112.reuse, R168, PT ;  /* 0x000000a87000720c */ /* 0x040fe40003f86270 */
[----:B------:R-:W-:Y:S02]  /*10e60*/  ISETP.GE.AND P1, PT, R112, R165, PT ;  /* 0x000000a57000720c */ /* 0x000fe40003f26270 */
[----:B------:R-:W-:Y:S02]  /*10e70*/  FSEL R154, R52, -INF , !P5 ;  /* 0xff800000349a7808 */ /* 0x000fe40006800000 */
[----:B------:R-:W-:-:S02]  /*10e80*/  FSEL R112, R54, -INF , !P3 ;  /* 0xff80000036707808 */ /* 0x000fc40005800000 */
[C---:B------:R-:W-:Y:S02]  /*10e90*/  ISETP.GE.AND P5, PT, R155.reuse, R168, PT ;  /* 0x000000a89b00720c */ /* 0x040fe40003fa6270 */
[----:B------:R-:W-:Y:S02]  /*10ea0*/  ISETP.GE.AND P3, PT, R155, R165, PT ;  /* 0x000000a59b00720c */ /* 0x000fe40003f66270 */
[----:B------:R-:W-:Y:S02]  /*10eb0*/  FSEL R155, R53, -INF , !P6 ;  /* 0xff800000359b7808 */ /* 0x000fe40007000000 */
[----:B------:R-:W-:Y:S02]  /*10ec0*/  FMNMX.FTZ R53, R164, R138, !PT ;  /* 0x0000008aa4357209 */ /* 0x000fe40007810000 */
[----:B------:R-:W-:Y:S02]  /*10ed0*/  FSEL R190, R55, -INF , !P2 ;  /* 0xff80000037be7808 */ /* 0x000fe40005000000 */
[----:B------:R-:W-:-:S02]  /*10ee0*/  FMNMX.FTZ R53, R151, R53, !PT ;  /* 0x0000003597357209 */ /* 0x000fc40007810000 */
[C---:B------:R-:W-:Y:S02]  /*10ef0*/  ISETP.GE.AND P6, PT, R111.reuse, R168, PT ;  /* 0x000000a86f00720c */ /* 0x040fe40003fc6270 */
[----:B------:R-:W-:Y:S02]  /*10f00*/  FMNMX.FTZ R53, R126, R53, !PT ;  /* 0x000000357e357209 */ /* 0x000fe40007810000 */
[----:B------:R-:W-:Y:S02]  /*10f10*/  ISETP.GE.AND P2, PT, R111, R165, PT ;  /* 0x000000a56f00720c */ /* 0x000fe40003f46270 */
        /* <DEDUP_REMOVED lines=43> */
[----:B------:R-:W-:Y:S02]  /*111d0*/  FSEL R211, R48, -INF , !P4 ;  /* 0xff80000030d37808 */ /* 0x000fe40006000000 */
[----:B------:R-:W-:-:S02]  /*111e0*/  FSEL R191, R50, -INF , !P1 ;  /* 0xff80000032bf7808 */ /* 0x000fc40004800000 */
[----:B------:R-:W-:Y:S02]  /*111f0*/  FMNMX.FTZ R53, R218, R53, !PT ;  /* 0x00000035da357209 */ /* 0x000fe40007810000 */
[CC--:B------:R-:W-:Y:S02]  /*11200*/  ISETP.GE.AND P4, PT, R158.reuse, R168.reuse, PT ;  /* 0x000000a89e00720c */ /* 0x0c0fe40003f86270 */
[----:B------:R-:W-:Y:S02]  /*11210*/  ISETP.GE.AND P1, PT, R158, R165, PT ;  /* 0x000000a59e00720c */ /* 0x000fe40003f26270 */
[----:B------:R-:W-:Y:S02]  /*11220*/  FSEL R158, R49, -INF , !P5 ;  /* 0xff800000319e7808 */ /* 0x000fe40006800000 */
[----:B------:R-:W-:Y:S02]  /*11230*/  FSEL R192, R51, -INF , !P3 ;  /* 0xff80000033c07808 */ /* 0x000fe40005800000 */
[----:B------:R-:W-:-:S02]  /*11240*/  ISETP.GE.AND P5, PT, R159, R168, PT ;  /* 0x000000a89f00720c */ /* 0x000fc40003fa6270 */
[----:B------:R-:W-:Y:S02]  /*11250*/  ISETP.GE.AND P3, PT, R159, R165, PT ;  /* 0x000000a59f00720c */ /* 0x000fe40003f66270 */
[----:B------:R-:W-:Y:S02]  /*11260*/  FMNMX.FTZ R172, R181, R172, !PT ;  /* 0x000000acb5ac7209 */ /* 0x000fe40007810000 */
[----:B------:R-:W-:Y:S02]  /*11270*/  FSEL R159, R44, -INF , !P6 ;  /* 0xff8000002c9f7808 */ /* 0x000fe40007000000 */
[----:B------:R-:W-:Y:S02]  /*11280*/  FSEL R193, R46, -INF , !P2 ;  /* 0xff8000002ec17808 */ /* 0x000fe40005000000 */
[----:B------:R-:W-:Y:S02]  /*11290*/  FMNMX.FTZ R53, R145, R53, !PT ;  /* 0x0000003591357209 */ /* 0x000fe40007810000 */
[----:B------:R-:W-:-:S02]  /*112a0*/  ISETP.GE.AND P6, PT, R162, R168, PT ;  /* 0x000000a8a200720c */ /* 0x000fc40003fc6270 */
[-C--:B------:R-:W-:Y:S02]  /*112b0*/  ISETP.GE.AND P2, PT, R162, R165.reuse, PT ;  /* 0x000000a5a200720c */ /* 0x080fe40003f46270 */
[----:B------:R-:W-:Y:S02]  /*112c0*/  FSEL R162, R45, -INF , !P4 ;  /* 0xff8000002da27808 */ /* 0x000fe40006000000 */
[----:B------:R-:W-:Y:S02]  /*112d0*/  FSEL R194, R47, -INF , !P1 ;  /* 0xff8000002fc27808 */ /* 0x000fe40004800000 */
[C---:B------:R-:W-:Y:S02]  /*112e0*/  ISETP.GE.AND P4, PT, R163.reuse, R168, PT ;  /* 0x000000a8a300720c */ /* 0x040fe40003f86270 */
[----:B------:R-:W-:Y:S02]  /*112f0*/  ISETP.GE.AND P1, PT, R163, R165, PT ;  /* 0x000000a5a300720c */ /* 0x000fe40003f26270 */
[----:B------:R-:W-:-:S02]  /*11300*/  FMNMX.FTZ R172, R244, R172, !PT ;  /* 0x000000acf4ac7209 */ /* 0x000fc40007810000 */
[----:B------:R-:W-:Y:S02]  /*11310*/  FSEL R163, R40, -INF , !P5 ;  /* 0xff80000028a37808 */ /* 0x000fe40006800000 */
[----:B------:R-:W-:Y:S02]  /*11320*/  FSEL R111, R42, -INF , !P3 ;  /* 0xff8000002a6f7808 */ /* 0x000fe40005800000 */
[----:B------:R-:W-:Y:S02]  /*11330*/  FMNMX.FTZ R53, R152, R53, !PT ;  /* 0x0000003598357209 */ /* 0x000fe40007810000 */
[C---:B------:R-:W-:Y:S01]  /*11340*/  ISETP.GE.AND P5, PT, R132.reuse, R168, PT ;  /* 0x000000a88400720c */ /* 0x040fe20003fa6270 */
[----:B------:R-:W-:Y:S01]  /*11350*/  STL [R1+0x1c], R111 ;  /* 0x00001c6f01007387 */ /* 0x000fe20000100800 */
[----:B------:R-:W-:Y:S02]  /*11360*/  ISETP.GE.AND P3, PT, R132, R165, PT ;  /* 0x000000a58400720c */ /* 0x000fe40003f66270 */
[----:B------:R-:W-:-:S02]  /*11370*/  FSEL R132, R41, -INF , !P6 ;  /* 0xff80000029847808 */ /* 0x000fc40007000000 */
[----:B------:R-:W-:Y:S02]  /*11380*/  FSEL R120, R43, -INF , !P2 ;  /* 0xff8000002b787808 */ /* 0x000fe40005000000 */
[C---:B------:R-:W-:Y:S02]  /*11390*/  ISETP.GE.AND P6, PT, R133.reuse, R168, PT ;  /* 0x000000a88500720c */ /* 0x040fe40003fc6270 */
[----:B------:R-:W-:Y:S02]  /*113a0*/  ISETP.GE.AND P2, PT, R133, R165, PT ;  /* 0x000000a58500720c */ /* 0x000fe40003f46270 */
[----:B------:R-:W-:Y:S02]  /*113b0*/  FMNMX.FTZ R172, R209, R172, !PT ;  /* 0x000000acd1ac7209 */ /* 0x000fe40007810000 */
[----:B------:R-:W-:Y:S02]  /*113c0*/  FSEL R133, R36, -INF , !P4 ;  /* 0xff80000024857808 */ /* 0x000fe40006000000 */
[----:B------:R-:W-:-:S02]  /*113d0*/  FMNMX.FTZ R53, R153, R53, !PT ;  /* 0x0000003599357209 */ /* 0x000fc40007810000 */
[----:B------:R-:W-:Y:S02]  /*113e0*/  ISETP.GE.AND P4, PT, R136, R168, PT ;  /* 0x000000a88800720c */ /* 0x000fe40003f86270 */
[----:B------:R-:W-:Y:S02]  /*113f0*/  FMNMX.FTZ R172, R139, R172, !PT ;  /* 0x000000ac8bac7209 */ /* 0x000fe40007810000 */
[----:B------:R-:W-:Y:S02]  /*11400*/  FMNMX.FTZ R53, R156, R53, !PT ;  /* 0x000000359c357209 */ /* 0x000fe40007810000 */
        /* <DEDUP_REMOVED lines=8> */
[C---:B------:R-:W-:Y:S01]  /*11490*/  ISETP.GE.AND P5, PT, R137.reuse, R168, PT ;  /* 0x000000a88900720c */ /* 0x040fe20003fa6270 */
[----:B------:R-:W-:Y:S01]  /*114a0*/  STL [R1+0x4c], R97 ;  /* 0x00004c6101007387 */ /* 0x000fe20000100800 */
[----:B------:R-:W-:-:S02]  /*114b0*/  ISETP.GE.AND P3, PT, R137, R165, PT ;  /* 0x000000a58900720c */ /* 0x000fc40003f66270 */
[----:B------:R-:W-:Y:S02]  /*114c0*/  FSEL R137, R32, -INF , !P6 ;  /* 0xff80000020897808 */ /* 0x000fe40007000000 */
[----:B------:R-:W-:Y:S02]  /*114d0*/  FSEL R68, R34, -INF , !P2 ;  /* 0xff80000022447808 */ /* 0x000fe40005000000 */
[----:B------:R-:W-:Y:S02]  /*114e0*/  FSEL R228, R24, -INF , !P4 ;  /* 0xff80000018e47808 */ /* 0x000fe40006000000 */
[C---:B------:R-:W-:Y:S01]  /*114f0*/  ISETP.GE.AND P6, PT, R100.reuse, R168, PT ;  /* 0x000000a86400720c */ /* 0x040fe20003fc6270 */
[----:B------:R-:W-:Y:S01]  /*11500*/  STL [R1+0x50], R68 ;  /* 0x0000504401007387 */ /* 0x000fe20000100800 */
[----:B------:R-:W-:Y:S02]  /*11510*/  ISETP.GE.AND P2, PT, R100, R165, PT ;  /* 0x000000a56400720c */ /* 0x000fe40003f46270 */
[----:B------:R-:W-:-:S02]  /*11520*/  FMNMX.FTZ R24, R220, R172, !PT ;  /* 0x000000acdc187209 */ /* 0x000fc40007810000 */
[----:B------:R-:W-:Y:S02]  /*11530*/  FSEL R100, R35, -INF , !P1 ;  /* 0xff80000023647808 */ /* 0x000fe40004800000 */
[----:B------:R-:W-:Y:S02]  /*11540*/  FMNMX.FTZ R53, R160, R53, !PT ;  /* 0x00000035a0357209 */ /* 0x000fe40007810000 */
[----:B------:R-:W-:Y:S02]  /*11550*/  ISETP.GE.AND P1, PT, R236, R165, PT ;  /* 0x000000a5ec00720c */ /* 0x000fe40003f26270 */
[----:B------:R-:W-:Y:S02]  /*11560*/  FSEL R236, R28, -INF , !P5 ;  /* 0xff8000001cec7808 */ /* 0x000fe40006800000 */
[----:B------:R-:W-:Y:S02]  /*11570*/  ISETP.GE.AND P5, PT, R118, R168, PT ;  /* 0x000000a87600720c */ /* 0x000fe40003fa6270 */
[----:B------:R-:W-:-:S02]  /*11580*/  FMNMX.FTZ R24, R223, R24, !PT ;  /* 0x00000018df187209 */ /* 0x000fc40007810000 */
[----:B------:R-:W-:Y:S02]  /*11590*/  FMNMX.FTZ R53, R161, R53, !PT ;  /* 0x00000035a1357209 */ /* 0x000fe40007810000 */
[----:B------:R-:W-:Y:S02]  /*115a0*/  FSEL R215, R25, -INF , !P5 ;  /* 0xff80000019d77808 */ /* 0x000fe40006800000 */
[----:B------:R-:W1:Y:S01]  /*115b0*/  SHFL.BFLY PT, R25, R24, 0x2, 0x1f ;  /* 0x0c401f0018197f89 */ /* 0x000e6200000e0000 */
[----:B------:R-:W-:Y:S02]  /*115c0*/  FMNMX.FTZ R53, R146, R53, !PT ;  /* 0x0000003592357209 */ /* 0x000fe40007810000 */
[----:B------:R-:W-:Y:S02]  /*115d0*/  LOP3.LUT R172, R233, UR4, RZ, 0x3c, !PT ;  /* 0x00000004e9ac7c12 */ /* 0x000fe4000f8e3cff */
[----:B------:R-:W-:Y:S02]  /*115e0*/  FMNMX.FTZ R53, R147, R53, !PT ;  /* 0x0000003593357209 */ /* 0x000fe40007810000 */
[----:B------:R-:W-:Y:S01]  /*115f0*/  FSEL R69, R31, -INF , !P2 ;  /* 0xff8000001f457808 */ /* 0x000fe20005000000 */
[----:B------:R-:W-:Y:S01]  /*11600*/  IMAD.WIDE.U32 R170, R172, -0x326172a9, RZ ;  /* 0xcd9e8d57acaa7825 */ /* 0x000fe200078e00ff */
[----:B------:R-:W-:-:S02]  /*11610*/  FMNMX.FTZ R53, R123, R53, !PT ;  /* 0x000000357b357209 */ /* 0x000fc40007810000 */
[----:B------:R-:W-:Y:S01]  /*11620*/  FSEL R243, R30, -INF , !P3 ;  /* 0xff8000001ef37808 */ /* 0x000fe20005800000 */
[----:B------:R2:W-:Y:S01]  /*11630*/  STL [R1+0x68], R69 ;  /* 0x0000684501007387 */ /* 0x0005e20000100800 */
[----:B------:R-:W-:Y:S02]  /*11640*/  LOP3.LUT R173, R247, UR18, R170, 0x96, !PT ;  /* 0x00000012f7ad7c12 */ /* 0x000fe4000f8e96aa */
[----:B------:R-:W-:Y:S01]  /*11650*/  LOP3.LUT R174, R171, UR20, R166, 0x96, !PT ;  /* 0x00000014abae7c12 */ /* 0x000fe2000f8e96a6 */
[----:B------:R-:W3:Y:S01]  /*11660*/  SHFL.BFLY PT, R172, R53, 0x2, 0x1f ;  /* 0x0c401f0035ac7f89 */ /* 0x000ee200000e0000 */
[-C--:B------:R-:W-:Y:S01]  /*11670*/  ISETP.GE.AND P2, PT, R150, R165.reuse, PT ;  /* 0x000000a59600720c */ /* 0x080fe20003f46270 */
[----:B------:R-:W-:Y:S01]  /*11680*/  IMAD.WIDE.U32 R178, R173, -0x2daee0ad, RZ ;  /* 0xd2511f53adb27825 */ /* 0x000fe200078e00ff */
[----:B------:R-:W-:Y:S02]  /*11690*/  ISETP.GE.AND P3, PT, R118, R165, PT ;  /* 0x000000a57600720c */ /* 0x000fe40003f66270 */
[----:B------:R-:W-:Y:S01]  /*116a0*/  FSEL R237, R29, -INF , !P6 ;  /* 0xff8000001ded7808 */ /* 0x000fe20007000000 */
[----:B------:R-:W-:Y:S01]  /*116b0*/  IMAD.WIDE.U32 R174, R174, -0x2daee0ad, RZ ;  /* 0xd2511f53aeae7825 */ /* 0x000fe200078e00ff */
[----:B------:R-:W-:-:S02]  /*116c0*/  ISETP.GE.AND P6, PT, R150, R168, PT ;  /* 0x000000a89600720c */ /* 0x000fc40003fc6270 */
[----:B-1----:R-:W-:Y:S02]  /*116d0*/  FMNMX.FTZ R24, R24, R25, !PT ;  /* 0x0000001918187209 */ /* 0x002fe40007810000 */
[----:B------:R-:W-:Y:S02]  /*116e0*/  FSEL R226, R26, -INF , !P1 ;  /* 0xff8000001ae27808 */ /* 0x000fe40004800000 */
[CC--:B------:R-:W-:Y:S01]  /*116f0*/  ISETP.GE.AND P4, PT, R135.reuse, R168.reuse, PT ;  /* 0x000000a88700720c */ /* 0x0c0fe20003f86270 */
[----:B------:R-:W1:Y:S01]  /*11700*/  SHFL.BFLY PT, R173, R24, 0x1, 0x1f ;  /* 0x0c201f0018ad7f89 */ /* 0x000e6200000e0000 */
[----:B------:R-:W-:Y:S02]  /*11710*/  ISETP.GE.AND P1, PT, R135, R165, PT ;  /* 0x000000a58700720c */ /* 0x000fe40003f26270 */
[----:B------:R-:W-:Y:S02]  /*11720*/  FSEL R225, R27, -INF , !P3 ;  /* 0xff8000001be17808 */ /* 0x000fe40005800000 */
[----:B------:R-:W-:-:S02]  /*11730*/  ISETP.GE.AND P5, PT, R134, R168, PT ;  /* 0x000000a88600720c */ /* 0x000fc40003fa6270 */
[----:B--2---:R-:W-:Y:S02]  /*11740*/  FSEL R69, R22, -INF , !P2 ;  /* 0xff80000016457808 */ /* 0x004fe40005000000 */
[----:B------:R-:W-:Y:S02]  /*11750*/  ISETP.GE.AND P3, PT, R134, R165, PT ;  /* 0x000000a58600720c */ /* 0x000fe40003f66270 */
[----:B---3--:R-:W-:Y:S01]  /*11760*/  FMNMX.FTZ R25, R53, R172, !PT ;  /* 0x000000ac35197209 */ /* 0x008fe20007810000 */
[----:B------:R-:W-:Y:S01]  /*11770*/  STL [R1+0xc0], R69 ;  /* 0x0000c04501007387 */ /* 0x000fe20000100800 */
[----:B------:R-:W-:Y:S02]  /*11780*/  FSEL R150, R20, -INF , !P6 ;  /* 0xff80000014967808 */ /* 0x000fe40007000000 */
[----:B------:R-:W-:Y:S01]  /*11790*/  LOP3.LUT R175, R175, UR17, R234, 0x96, !PT ;  /* 0x00000011afaf7c12 */ /* 0x000fe2000f8e96ea */
[----:B------:R-:W2:Y:S01]  /*117a0*/  SHFL.BFLY PT, R53, R25, 0x1, 0x1f ;  /* 0x0c201f0019357f89 */ /* 0x000ea200000e0000 */
[----:B------:R-:W-:-:S02]  /*117b0*/  ISETP.GE.AND P6, PT, R140, R168, PT ;  /* 0x000000a88c00720c */ /* 0x000fc40003fc6270 */
[-C--:B------:R-:W-:Y:S01]  /*117c0*/  ISETP.GE.AND P2, PT, R140, R165.reuse, PT ;  /* 0x000000a58c00720c */ /* 0x080fe20003f46270 */
[----:B------:R3:W-:Y:S01]  /*117d0*/  STL.64 [R1+0xe8], R170 ;  /* 0x0000e8aa01007387 */ /* 0x0007e20000100a00 */
[----:B------:R-:W-:Y:S02]  /*117e0*/  LOP3.LUT R174, R179, UR15, R174, 0x96, !PT ;  /* 0x0000000fb3ae7c12 */ /* 0x000fe4000f8e96ae */
[----:B------:R-:W-:Y:S02]  /*117f0*/  FSEL R140, R21, -INF , !P4 ;  /* 0xff800000158c7808 */ /* 0x000fe40006000000 */
[----:B------:R-:W-:Y:S02]  /*11800*/  FSEL R134, R23, -INF , !P1 ;  /* 0xff80000017867808 */ /* 0x000fe40004800000 */
        /* <DEDUP_REMOVED lines=8> */
[CC--:B------:R-:W-:Y:S02]  /*11890*/  ISETP.GE.AND P6, PT, R149.reuse, R168.reuse, PT ;  /* 0x000000a89500720c */ /* 0x0c0fe40003fc6270 */
[----:B------:R-:W-:Y:S01]  /*118a0*/  ISETP.GE.AND P2, PT, R149, R165, PT ;  /* 0x000000a59500720c */ /* 0x000fe20003f46270 */
[----:B---3--:R-:W-:Y:S01]  /*118b0*/  IMAD.WIDE.U32 R170, R175, -0x326172a9, RZ ;  /* 0xcd9e8d57afaa7825 */ /* 0x008fe200078e00ff */
[----:B------:R-:W-:Y:S02]  /*118c0*/  FSEL R149, R12, -INF , !P4 ;  /* 0xff8000000c957808 */ /* 0x000fe40006000000 */
[----:B------:R-:W-:Y:S01]  /*118d0*/  FSEL R241, R13, -INF , !P5 ;  /* 0xff8000000df17808 */ /* 0x000fe20006800000 */
[----:B------:R-:W-:Y:S01]  /*118e0*/  IMAD.WIDE.U32 R174, R174, -0x326172a9, RZ ;  /* 0xcd9e8d57aeae7825 */ /* 0x000fe200078e00ff */
[----:B------:R-:W-:Y:S02]  /*118f0*/  FSEL R208, R15, -INF , !P3 ;  /* 0xff8000000fd07808 */ /* 0x000fe40005800000 */
[----:B------:R-:W-:-:S02]  /*11900*/  ISETP.GE.AND P4, PT, R124, R168, PT ;  /* 0x000000a87c00720c */ /* 0x000fc40003f86270 */
[-C--:B------:R-:W-:Y:S02]  /*11910*/  ISETP.GE.AND P3, PT, R125, R168.reuse, PT ;  /* 0x000000a87d00720c */ /* 0x080fe40003f66270 */
[----:B------:R-:W-:Y:S02]  /*11920*/  ISETP.GE.AND P5, PT, R213, R168, PT ;  /* 0x000000a8d500720c */ /* 0x000fe40003fa6270 */
[----:B------:R-:W-:Y:S02]  /*11930*/  LOP3.LUT R172, R171, UR16, R246, 0x96, !PT ;  /* 0x00000010abac7c12 */ /* 0x000fe4000f8e96f6 */
[----:B------:R-:W-:Y:S02]  /*11940*/  LOP3.LUT R168, R175, UR14, R170, 0x96, !PT ;  /* 0x0000000eafa87c12 */ /* 0x000fe4000f8e96aa */
[----:B-1----:R-:W-:Y:S01]  /*11950*/  FMNMX.FTZ R24, R24, R173, !PT ;  /* 0x000000ad18187209 */ /* 0x002fe20007810000 */
[----:B------:R-:W-:Y:S01]  /*11960*/  IMAD.WIDE.U32 R170, R172, -0x2daee0ad, RZ ;  /* 0xd2511f53acaa7825 */ /* 0x000fe200078e00ff */
[----:B------:R-:W-:-:S02]  /*11970*/  FSEL R224, R14, -INF , !P1 ;  /* 0xff8000000ee07808 */ /* 0x000fc40004800000 */
[----:B------:R-:W-:Y:S01]  /*11980*/  FSEL R217, R8, -INF , !P6 ;  /* 0xff80000008d97808 */ /* 0x000fe20007000000 */
[----:B------:R-:W-:Y:S01]  /*11990*/  FMUL.FTZ R222, R24, c[0x0][0x23c] ;  /* 0x00008f0018de7a20 */ /* 0x000fe20000410000 */
[-C--:B------:R-:W-:Y:S02]  /*119a0*/  ISETP.GE.AND P1, PT, R124, R165.reuse, PT ;  /* 0x000000a57c00720c */ /* 0x080fe40003f26270 */
[----:B------:R-:W-:Y:S01]  /*119b0*/  ISETP.GE.AND P6, PT, R125, R165, PT ;  /* 0x000000a57d00720c */ /* 0x000fe20003fc6270 */
[----:B------:R-:W-:Y:S01]  /*119c0*/  IMAD.WIDE.U32 R124, R168, -0x2daee0ad, RZ ;  /* 0xd2511f53a87c7825 */ /* 0x000fe200078e00ff */
[----:B------:R-:W-:Y:S02]  /*119d0*/  FSEL R118, R10, -INF , !P2 ;  /* 0xff8000000a767808 */ /* 0x000fe40005000000 */
[----:B------:R-:W-:Y:S02]  /*119e0*/  FSETP.NEU.FTZ.AND P2, PT, R24, -INF , PT ;  /* 0xff8000001800780b */ /* 0x000fe40003f5d000 */
[----:B------:R-:W-:-:S02]  /*119f0*/  LOP3.LUT R172, R171, UR13, R178, 0x96, !PT ;  /* 0x0000000dabac7c12 */ /* 0x000fc4000f8e96b2 */
[----:B------:R-:W-:Y:S02]  /*11a00*/  LOP3.LUT R168, R125, UR11, R170, 0x96, !PT ;  /* 0x0000000b7da87c12 */ /* 0x000fe4000f8e96aa */
[----:B------:R-:W-:Y:S01]  /*11a10*/  FSEL R222, R222, RZ, P2 ;  /* 0x000000ffdede7208 */ /* 0x000fe20001000000 */
[----:B------:R-:W-:Y:S01]  /*11a20*/  IMAD.WIDE.U32 R172, R172, -0x326172a9, RZ ;  /* 0xcd9e8d57acac7825 */ /* 0x000fe200078e00ff */
[----:B--2---:R-:W-:Y:S02]  /*11a30*/  FMNMX.FTZ R25, R25, R53, !PT ;  /* 0x0000003519197209 */ /* 0x004fe40007810000 */
[----:B------:R-:W-:Y:S01]  /*11a40*/  FSEL R216, R9, -INF , !P4 ;  /* 0xff80000009d87808 */ /* 0x000fe20006000000 */
[----:B------:R-:W-:Y:S01]  /*11a50*/  IMAD.WIDE.U32 R170, R168, -0x326172a9, RZ ;  /* 0xcd9e8d57a8aa7825 */ /* 0x000fe200078e00ff */
[----:B------:R-:W-:Y:S02]  /*11a60*/  ISETP.GE.AND P4, PT, R213, R165, PT ;  /* 0x000000a5d500720c */ /* 0x000fe40003f86270 */
[----:B------:R-:W-:Y:S01]  /*11a70*/  FSEL R212, R4, -INF , !P3 ;  /* 0xff80000004d47808 */ /* 0x000fe20005800000 */
[--C-:B------:R-:W-:Y:S01]  /*11a80*/  FFMA.FTZ R178, R151, c[0x0][0x23c], -R222.reuse ;  /* 0x00008f0097b27a23 */ /* 0x100fe200000108de */
[----:B------:R-:W-:Y:S01]  /*11a90*/  FSETP.NEU.FTZ.AND P3, PT, R25, -INF , PT ;  /* 0xff8000001900780b */ /* 0x000fe20003f7d000 */
[----:B------:R-:W-:Y:S01]  /*11aa0*/  FFMA.FTZ R165, R138, c[0x0][0x23c], -R222 ;  /* 0x00008f008aa57a23 */ /* 0x000fe200000108de */
[----:B------:R-:W-:Y:S01]  /*11ab0*/  LOP3.LUT R172, R171, UR31, R172, 0x96, !PT ;  /* 0x0000001fabac7c12 */ /* 0x000fe2000f8e96ac */
[----:B------:R-:W-:Y:S01]  /*11ac0*/  FMUL.FTZ R53, R25, c[0x0][0x23c] ;  /* 0x00008f0019357a20 */ /* 0x000fe20000410000 */
[----:B------:R-:W-:Y:S01]  /*11ad0*/  FSEL R151, R5, -INF , !P5 ;  /* 0xff80000005977808 */ /* 0x000fe20006800000 */
[----:B------:R1:W-:Y:S01]  /*11ae0*/  MUFU.EX2 R138, R165 ;  /* 0x000000a5008a7308 */ /* 0x0003e20000000800 */
[----:B------:R-:W-:-:S02]  /*11af0*/  LOP3.LUT R177, R172, 0xff, RZ, 0xc0, !PT ;  /* 0x000000ffacb17812 */ /* 0x000fc400078ec0ff */
[----:B------:R-:W-:Y:S02]  /*11b00*/  FSEL R210, R53, RZ, P3 ;  /* 0x000000ff35d27208 */ /* 0x000fe40001800000 */
[----:B------:R-:W-:Y:S02]  /*11b10*/  LOP3.LUT R53, R172, 0xffff, RZ, 0xc0, !PT ;  /* 0x0000ffffac357812 */ /* 0x000fe400078ec0ff */
[----:B------:R-:W-:Y:S01]  /*11b20*/  ISETP.GE.U32.AND P5, PT, R251, R177, PT ;  /* 0x000000b1fb00720c */ /* 0x000fe20003fa6070 */
[----:B------:R-:W2:Y:S01]  /*11b30*/  MUFU.EX2 R178, R178 ;  /* 0x000000b200b27308 */ /* 0x000ea20000000800 */
[----:B------:R-:W-:Y:S01]  /*11b40*/  SHF.R.U32.HI R53, RZ, 0x8, R53 ;  /* 0x00000008ff357819 */ /* 0x000fe20000011635 */
[--C-:B------:R-:W-:Y:S01]  /*11b50*/  FFMA.FTZ R179, R214, c[0x0][0x23c], -R210.reuse ;  /* 0x00008f00d6b37a23 */ /* 0x100fe200000108d2 */
[----:B------:R-:W-:Y:S01]  /*11b60*/  LOP3.LUT R175, R170, 0xff, RZ, 0xc0, !PT ;  /* 0x000000ffaaaf7812 */ /* 0x000fe200078ec0ff */
[----:B------:R-:W-:Y:S01]  /*11b70*/  FFMA.FTZ R177, R131, c[0x0][0x23c], -R210 ;  /* 0x00008f0083b17a23 */ /* 0x000fe200000108d2 */
[----:B------:R-:W-:-:S02]  /*11b80*/  LOP3.LUT R53, R53, 0xffff, RZ, 0xc0, !PT ;  /* 0x0000ffff35357812 */ /* 0x000fc400078ec0ff */
[----:B------:R-:W-:Y:S01]  /*11b90*/  LOP3.LUT R168, R173, UR12, R174, 0x96, !PT ;  /* 0x0000000cada87c12 */ /* 0x000fe2000f8e96ae */
[----:B------:R-:W-:Y:S01]  /*11ba0*/  MUFU.EX2 R131, R177 ;  /* 0x000000b100837308 */ /* 0x000fe20000000800 */
[----:B-1----:R-:W-:Y:S02]  /*11bb0*/  LOP3.LUT R165, R170, 0xffff, RZ, 0xc0, !PT ;  /* 0x0000ffffaaa57812 */ /* 0x002fe400078ec0ff */
[----:B------:R-:W-:Y:S02]  /*11bc0*/  FSEL R171, R11, -INF , !P1 ;  /* 0xff8000000bab7808 */ /* 0x000fe40004800000 */
[----:B------:R-:W-:Y:S02]  /*11bd0*/  ISETP.GE.U32.AND P1, PT, R251, R53, PT ;  /* 0x00000035fb00720c */ /* 0x000fe40003f26070 */
[----:B------:R-:W-:Y:S01]  /*11be0*/  SHF.R.U32.HI R173, RZ, 0x10, R170 ;  /* 0x00000010ffad7819 */ /* 0x000fe200000116aa */
[----:B------:R-:W1:Y:S01]  /*11bf0*/  MUFU.EX2 R179, R179 ;  /* 0x000000b300b37308 */ /* 0x000e620000000800 */
[----:B--2---:R-:W-:-:S02]  /*11c00*/  F2FP.BF16.PACK_AB R53, R178, R138 ;  /* 0x0000008ab235723e */ /* 0x004fc400000010ff */
[----:B------:R-:W-:Y:S02]  /*11c10*/  SHF.R.U32.HI R174, RZ, 0x18, R170 ;  /* 0x00000018ffae7819 */ /* 0x000fe400000116aa */
[C---:B------:R-:W-:Y:S02]  /*11c20*/  PRMT R239, R53.reuse, 0x7610, R239 ;  /* 0x0000761035ef7816 */ /* 0x040fe400000000ef */
[----:B------:R-:W-:Y:S02]  /*11c30*/  PRMT R122, R53, 0x7632, R122 ;  /* 0x00007632357a7816 */ /* 0x000fe4000000007a */
[----:B------:R-:W-:Y:S01]  /*11c40*/  FSEL R170, R6, -INF , !P6 ;  /* 0xff80000006aa7808 */ /* 0x000fe20007000000 */
[----:B------:R-:W-:Y:S01]  /*11c50*/  @!P5 HFMA2.BF16_V2 R52, -RZ.H0_H0, RZ.H0_H0, -R239.H0_H0 ;  /* 0x200000ffff34d231 */ /* 0x000fe200003409ef */
[----:B------:R-:W-:Y:S01]  /*11c60*/  PRMT R214, R239, 0x5410, R122 ;  /* 0x00005410efd67816 */ /* 0x000fe2000000007a */
[----:B------:R-:W-:Y:S01]  /*11c70*/  @!P1 HFMA2.BF16_V2 R51, -RZ.H0_H0, RZ.H0_H0, -R122.H0_H0 ;  /* 0x200000ffff339231 */ /* 0x000fe2000034097a */
[----:B------:R-:W-:-:S02]  /*11c80*/  ISETP.GE.U32.AND P6, PT, R251, R175, PT ;  /* 0x000000affb00720c */ /* 0x000fc40003fc6070 */
[----:B------:R-:W-:Y:S01]  /*11c90*/  @!P5 PRMT R239, R52, 0x5410, RZ ;  /* 0x0000541034efd816 */ /* 0x000fe200000000ff */
[----:B------:R2:W-:Y:S01]  /*11ca0*/  STL [R1+0x2f4], R214 ;  /* 0x0002f4d601007387 */ /* 0x0005e20000100800 */
[----:B-1----:R-:W-:Y:S02]  /*11cb0*/  F2FP.BF16.PACK_AB R52, R179, R131 ;  /* 0x00000083b334723e */ /* 0x002fe400000010ff */
[----:B------:R-:W-:Y:S02]  /*11cc0*/  @!P1 PRMT R122, R51, 0x5410, RZ ;  /* 0x00005410337a9816 */ /* 0x000fe400000000ff */
[----:B------:R-:W-:Y:S02]  /*11cd0*/  SHF.R.U32.HI R175, RZ, 0x18, R172 ;  /* 0x00000018ffaf7819 */ /* 0x000fe400000116ac */
[----:B------:R-:W-:Y:S01]  /*11ce0*/  FSEL R53, R7, -INF , !P4 ;  /* 0xff80000007357808 */ /* 0x000fe20006000000 */
[----:B------:R-:W-:Y:S01]  /*11cf0*/  STL [R1+0xa0], R122 ;  /* 0x0000a07a01007387 */ /* 0x000fe20000100800 */
[----:B------:R-:W-:Y:S01]  /*11d00*/  ISETP.GE.U32.AND P4, PT, R251, R175, PT ;  /* 0x000000affb00720c */ /* 0x000fe20003f86070 */
[----:B------:R-:W-:Y:S01]  /*11d10*/  FFMA.FTZ R175, R126, c[0x0][0x23c], -R222 ;  /* 0x00008f007eaf7a23 */ /* 0x000fe200000108de */
[----:B------:R-:W-:Y:S01]  /*11d20*/  SHF.R.U32.HI R51, RZ, 0x10, R172 ;  /* 0x00000010ff337819 */ /* 0x000fe200000116ac */
[----:B------:R-:W-:Y:S01]  /*11d30*/  STL.S16 [R1+0xac], R52 ;  /* 0x0000ac3401007387 */ /* 0x000fe20000100600 */
[----:B------:R-:W-:Y:S01]  /*11d40*/  FFMA.FTZ R177, R128, c[0x0][0x23c], -R222 ;  /* 0x00008f0080b17a23 */ /* 0x000fe200000108de */
[----:B------:R-:W-:Y:S01]  /*11d50*/  SHF.R.U32.HI R165, RZ, 0x8, R165 ;  /* 0x00000008ffa57819 */ /* 0x000fe200000116a5 */
[----:B------:R-:W-:Y:S01]  /*11d60*/  FFMA.FTZ R176, R176, c[0x0][0x23c], -R210 ;  /* 0x00008f00b0b07a23 */ /* 0x000fe200000108d2 */
[----:B------:R-:W-:Y:S01]  /*11d70*/  LOP3.LUT R51, R51, 0xff, RZ, 0xc0, !PT ;  /* 0x000000ff33337812 */ /* 0x000fe200078ec0ff */
[----:B------:R-:W-:Y:S01]  /*11d80*/  MUFU.EX2 R175, R175 ;  /* 0x000000af00af7308 */ /* 0x000fe20000000800 */
[----:B------:R-:W-:Y:S01]  /*11d90*/  ISETP.GE.U32.AND P5, PT, R251, R174, PT ;  /* 0x000000aefb00720c */ /* 0x000fe20003fa6070 */
[----:B------:R-:W-:Y:S01]  /*11da0*/  IMAD.MOV.U32 R172, RZ, RZ, R124 ;  /* 0x000000ffffac7224 */ /* 0x000fe200078e007c */
[----:B------:R-:W-:-:S02]  /*11db0*/  LOP3.LUT R173, R173, 0xff, RZ, 0xc0, !PT ;  /* 0x000000ffadad7812 */ /* 0x000fc400078ec0ff */
[----:B--2---:R-:W-:-:S03]  /*11dc0*/  PRMT R214, R52, 0x7632, R214 ;  /* 0x0000763234d67816 */ /* 0x004fc600000000d6 */
[----:B------:R-:W1:Y:S01]  /*11dd0*/  MUFU.EX2 R177, R177 ;  /* 0x000000b100b17308 */ /* 0x000e620000000800 */
[----:B------:R-:W-:Y:S02]  /*11de0*/  LOP3.LUT R165, R165, 0xffff, RZ, 0xc0, !PT ;  /* 0x0000ffffa5a57812 */ /* 0x000fe400078ec0ff */
[----:B------:R-:W-:Y:S01]  /*11df0*/  PRMT R213, R52, 0x5410, R214 ;  /* 0x0000541034d57816 */ /* 0x000fe200000000d6 */
[----:B------:R-:W-:Y:S01]  /*11e00*/  @!P4 HFMA2.BF16_V2 R50, -RZ.H0_H0, RZ.H0_H0, -R214.H0_H0 ;  /* 0x200000ffff32c231 */ /* 0x000fe200003409d6 */
[----:B------:R-:W-:Y:S01]  /*11e10*/  FFMA.FTZ R174, R129, c[0x0][0x23c], -R210 ;  /* 0x00008f0081ae7a23 */ /* 0x000fe200000108d2 */
[C---:B------:R-:W-:Y:S01]  /*11e20*/  ISETP.GE.U32.AND P1, PT, R251.reuse, R173, PT ;  /* 0x000000adfb00720c */ /* 0x040fe20003f26070 */
[----:B------:R-:W-:Y:S01]  /*11e30*/  IMAD.MOV.U32 R173, RZ, RZ, R125 ;  /* 0x000000ffffad7224 */ /* 0x000fe200078e007d */
[----:B------:R2:W-:Y:S04]  /*11e40*/  STL [R1+0x2f8], R213 ;  /* 0x0002f8d501007387 */ /* 0x0005e80000100800 */
[----:B--2---:R-:W2:Y:S01]  /*11e50*/  LDL.LU R213, [R1+0xac] ;  /* 0x0000ac0001d57983 */ /* 0x004ea20000300800 */
[----:B------:R-:W-:Y:S01]  /*11e60*/  @!P4 PRMT R214, R50, 0x5410, RZ ;  /* 0x0000541032d6c816 */ /* 0x000fe200000000ff */
[----:B------:R-:W-:Y:S01]  /*11e70*/  MUFU.EX2 R174, R174 ;  /* 0x000000ae00ae7308 */ /* 0x000fe20000000800 */
[----:B------:R-:W-:Y:S01]  /*11e80*/  ISETP.GE.U32.AND P4, PT, R251, R51, PT ;  /* 0x00000033fb00720c */ /* 0x000fe20003f86070 */
[----:B------:R-:W-:Y:S01]  /*11e90*/  IMAD.WIDE.U32 R124, R168, -0x2daee0ad, RZ ;  /* 0xd2511f53a87c7825 */ /* 0x000fe200078e00ff */
[----:B------:R-:W-:-:S03]  /*11ea0*/  UIADD3 UR6, UR30, -0x3, URZ ;  /* 0xfffffffd1e067890 */ /* 0x000fc6000fffe03f */
[----:B------:R-:W-:Y:S01]  /*11eb0*/  FFMA.FTZ R173, R127, c[0x0][0x23c], -R222 ;  /* 0x00008f007fad7a23 */ /* 0x000fe200000108de */
[----:B------:R-:W-:Y:S01]  /*11ec0*/  LOP3.LUT R52, R125, UR32, R172, 0x96, !PT ;  /* 0x000000207d347c12 */ /* 0x000fe2000f8e96ac */
[----:B------:R-:W3:Y:S01]  /*11ed0*/  MUFU.EX2 R176, R176 ;  /* 0x000000b000b07308 */ /* 0x000ee20000000800 */
[C---:B------:R-:W-:Y:S01]  /*11ee0*/  LOP3.LUT R172, R124.reuse, 0xff, RZ, 0xc0, !PT ;  /* 0x000000ff7cac7812 */ /* 0x040fe200078ec0ff */
[----:B------:R-:W-:Y:S01]  /*11ef0*/  ULOP3.LUT UR6, UR6, UR29, URZ, 0x3c, !UPT ;  /* 0x0000001d06067292 */ /* 0x000fe2000f8e3c3f */
[----:B------:R-:W-:Y:S02]  /*11f00*/  LOP3.LUT R51, R124, 0xffff, RZ, 0xc0, !PT ;  /* 0x0000ffff7c337812 */ /* 0x000fe400078ec0ff */
[--C-:B------:R-:W-:Y:S02]  /*11f10*/  SHF.R.U32.HI R50, RZ, 0x10, R124.reuse ;  /* 0x00000010ff327819 */ /* 0x100fe4000001167c */
[----:B------:R-:W-:Y:S01]  /*11f20*/  SHF.R.U32.HI R168, RZ, 0x18, R124 ;  /* 0x00000018ffa87819 */ /* 0x000fe2000001167c */
[----:B------:R-:W-:Y:S01]  /*11f30*/  MUFU.EX2 R173, R173 ;  /* 0x000000ad00ad7308 */ /* 0x000fe20000000800 */
[----:B------:R-:W-:Y:S01]  /*11f40*/  LOP3.LUT R50, R50, 0xff, RZ, 0xc0, !PT ;  /* 0x000000ff32327812 */ /* 0x000fe200078ec0ff */
[----:B--2---:R-:W-:-:S05]  /*11f50*/  @!P4 HFMA2.BF16_V2 R37, -RZ.H0_H0, RZ.H0_H0, -R213.H0_H0 ;  /* 0x200000ffff25c231 */ /* 0x004fca00003409d5 */
[----:B------:R-:W-:Y:S02]  /*11f60*/  @!P4 PRMT R213, R37, 0x5410, RZ ;  /* 0x0000541025d5c816 */ /* 0x000fe400000000ff */
[----:B------:R-:W-:Y:S01]  /*11f70*/  ISETP.GE.U32.AND P4, PT, R251, R165, PT ;  /* 0x000000a5fb00720c */ /* 0x000fe20003f86070 */
[----:B------:R-:W-:Y:S01]  /*11f80*/  FFMA.FTZ R165, R180, c[0x0][0x23c], -R210 ;  /* 0x00008f00b4a57a23 */ /* 0x000fe200000108d2 */
[----:B-1----:R-:W-:-:S04]  /*11f90*/  F2FP.BF16.PACK_AB R37, R177, R175 ;  /* 0x000000afb125723e */ /* 0x002fc800000010ff */
[C---:B------:R-:W-:Y:S01]  /*11fa0*/  PRMT R99, R37.reuse, 0x7632, R99 ;  /* 0x0000763225637816 */ /* 0x040fe20000000063 */
[----:B------:R-:W-:Y:S01]  /*11fb0*/  MUFU.EX2 R165, R165 ;  /* 0x000000a500a57308 */ /* 0x000fe20000000800 */
[----:B------:R-:W-:-:S04]  /*11fc0*/  PRMT R169, R37, 0x7610, R169 ;  /* 0x0000761025a97816 */ /* 0x000fc800000000a9 */
[----:B------:R-:W-:Y:S01]  /*11fd0*/  PRMT R37, R169, 0x5410, R99 ;  /* 0x00005410a9257816 */ /* 0x000fe20000000063 */
[----:B------:R-:W-:Y:S02]  /*11fe0*/  @!P4 HFMA2.BF16_V2 R20, -RZ.H0_H0, RZ.H0_H0, -R99.H0_H0 ;  /* 0x200000ffff14c231 */ /* 0x000fe40000340963 */
[----:B------:R-:W-:Y:S02]  /*11ff0*/  @!P6 HFMA2.BF16_V2 R35, -RZ.H0_H0, RZ.H0_H0, -R169.H0_H0 ;  /* 0x200000ffff23e231 */ /* 0x000fe400003409a9 */
[----:B------:R1:W-:Y:S01]  /*12000*/  STL [R1+0x9c], R37 ;  /* 0x00009c2501007387 */ /* 0x0003e20000100800 */
[----:B------:R-:W-:Y:S01]  /*12010*/  @!P4 PRMT R99, R20, 0x5410, RZ ;  /* 0x000054101463c816 */ /* 0x000fe200000000ff */
[----:B------:R-:W-:Y:S01]  /*12020*/  FFMA.FTZ R20, R142, c[0x0][0x23c], -R222 ;  /* 0x00008f008e147a23 */ /* 0x000fe200000108de */
[----:B------:R-:W-:Y:S02]  /*12030*/  @!P6 PRMT R169, R35, 0x5410, RZ ;  /* 0x0000541023a9e816 */ /* 0x000fe400000000ff */
[----:B---3--:R-:W-:Y:S01]  /*12040*/  F2FP.BF16.PACK_AB R35, R176, R174 ;  /* 0x000000aeb023723e */ /* 0x008fe200000010ff */
[----:B------:R2:W-:Y:S01]  /*12050*/  STL [R1+0x44], R99 ;  /* 0x0000446301007387 */ /* 0x0005e20000100800 */
[----:B------:R-:W-:Y:S01]  /*12060*/  ISETP.GE.U32.AND P6, PT, R251, R172, PT ;  /* 0x000000acfb00720c */ /* 0x000fe20003fc6070 */
[----:B------:R-:W-:Y:S01]  /*12070*/  FFMA.FTZ R172, R143, c[0x0][0x23c], -R210 ;  /* 0x00008f008fac7a23 */ /* 0x000fe200000108d2 */
[----:B------:R-:W-:Y:S01]  /*12080*/  PRMT R113, R35, 0x7610, R113 ;  /* 0x0000761023717816 */ /* 0x000fe20000000071 */
[----:B------:R-:W-:-:S02]  /*12090*/  FFMA.FTZ R205, R205, c[0x0][0x23c], -R222 ;  /* 0x00008f00cdcd7a23 */ /* 0x000fc400000108de */
[----:B------:R-:W-:Y:S01]  /*120a0*/  FFMA.FTZ R204, R204, c[0x0][0x23c], -R222 ;  /* 0x00008f00cccc7a23 */ /* 0x000fe200000108de */
[----:B------:R-:W-:Y:S01]  /*120b0*/  SHF.R.U32.HI R51, RZ, 0x8, R51 ;  /* 0x00000008ff337819 */ /* 0x000fe20000011633 */
[----:B------:R-:W-:Y:S01]  /*120c0*/  @!P1 HFMA2.BF16_V2 R33, -RZ.H0_H0, RZ.H0_H0, -R113.H0_H0 ;  /* 0x200000ffff219231 */ /* 0x000fe20000340971 */
[----:B------:R-:W-:Y:S01]  /*120d0*/  MUFU.EX2 R172, R172 ;  /* 0x000000ac00ac7308 */ /* 0x000fe20000000800 */
[----:B------:R-:W-:Y:S01]  /*120e0*/  FFMA.FTZ R199, R199, c[0x0][0x23c], -R210 ;  /* 0x00008f00c7c77a23 */ /* 0x000fe200000108d2 */
[----:B------:R-:W-:Y:S02]  /*120f0*/  ISETP.GE.U32.AND P4, PT, R251, R168, PT ;  /* 0x000000a8fb00720c */ /* 0x000fe40003f86070 */
[----:B-1----:R-:W-:-:S04]  /*12100*/  LOP3.LUT R37, R52, 0xffff, RZ, 0xc0, !PT ;  /* 0x0000ffff34257812 */ /* 0x002fc800078ec0ff */
[----:B------:R-:W-:Y:S01]  /*12110*/  SHF.R.U32.HI R37, RZ, 0x8, R37 ;  /* 0x00000008ff257819 */ /* 0x000fe20000011625 */
[----:B--2---:R1:W2:Y:S03]  /*12120*/  MUFU.EX2 R99, R20 ;  /* 0x0000001400637308 */ /* 0x0042a60000000800 */
[----:B------:R-:W-:Y:S02]  /*12130*/  LOP3.LUT R37, R37, 0xffff, RZ, 0xc0, !PT ;  /* 0x0000ffff25257812 */ /* 0x000fe400078ec0ff */
[----:B-1----:R-:W-:Y:S02]  /*12140*/  PRMT R20, R35, 0x7632, R20 ;  /* 0x0000763223147816 */ /* 0x002fe40000000014 */
[----:B------:R-:W-:Y:S02]  /*12150*/  LOP3.LUT R35, R52, 0xff, RZ, 0xc0, !PT ;  /* 0x000000ff34237812 */ /* 0x000fe400078ec0ff */
[----:B------:R-:W-:Y:S01]  /*12160*/  PRMT R122, R113, 0x5410, R20 ;  /* 0x00005410717a7816 */ /* 0x000fe20000000014 */
[----:B------:R-:W-:Y:S01]  /*12170*/  @!P5 HFMA2.BF16_V2 R32, -RZ.H0_H0, RZ.H0_H0, -R20.H0_H0 ;  /* 0x200000ffff20d231 */ /* 0x000fe20000340914 */
[----:B------:R-:W-:-:S02]  /*12180*/  @!P1 PRMT R113, R33, 0x5410, RZ ;  /* 0x0000541021719816 */ /* 0x000fc400000000ff */
[C---:B------:R-:W-:Y:S02]  /*12190*/  ISETP.GE.U32.AND P1, PT, R251.reuse, R37, PT ;  /* 0x00000025fb00720c */ /* 0x040fe40003f26070 */
[----:B------:R-:W-:Y:S02]  /*121a0*/  @!P5 PRMT R20, R32, 0x5410, RZ ;  /* 0x000054102014d816 */ /* 0x000fe400000000ff */
[----:B------:R-:W-:Y:S02]  /*121b0*/  ISETP.GE.U32.AND P5, PT, R251, R35, PT ;  /* 0x00000023fb00720c */ /* 0x000fe40003fa6070 */
[----:B--2---:R-:W-:Y:S01]  /*121c0*/  F2FP.BF16.PACK_AB R33, R99, R173 ;  /* 0x000000ad6321723e */ /* 0x004fe200000010ff */
[----:B------:R1:W-:Y:S01]  /*121d0*/  STL [R1+0x298], R20 ;  /* 0x0002981401007387 */ /* 0x0003e20000100800 */
[----:B------:R-:W-:Y:S02]  /*121e0*/  SHF.R.U32.HI R35, RZ, 0x10, R52 ;  /* 0x00000010ff237819 */ /* 0x000fe40000011634 */
[----:B------:R-:W-:Y:S01]  /*121f0*/  PRMT R32, R33, 0x7632, R32 ;  /* 0x0000763221207816 */ /* 0x000fe20000000020 */
[----:B------:R-:W-:Y:S01]  /*12200*/  STL [R1+0x94], R122 ;  /* 0x0000947a01007387 */ /* 0x000fe20000100800 */
[----:B------:R-:W-:-:S02]  /*12210*/  SHF.R.U32.HI R52, RZ, 0x18, R52 ;  /* 0x00000018ff347819 */ /* 0x000fc40000011634 */
[----:B------:R-:W-:Y:S01]  /*12220*/  LOP3.LUT R35, R35, 0xff, RZ, 0xc0, !PT ;  /* 0x000000ff23237812 */ /* 0x000fe200078ec0ff */
[----:B------:R-:W-:Y:S01]  /*12230*/  @!P1 HFMA2.BF16_V2 R31, -RZ.H0_H0, RZ.H0_H0, -R32.H0_H0 ;  /* 0x200000ffff1f9231 */ /* 0x000fe20000340920 */
[----:B------:R-:W-:Y:S01]  /*12240*/  STL [R1+0x48], R113 ;  /* 0x0000487101007387 */ /* 0x000fe20000100800 */
[----:B------:R-:W-:Y:S01]  /*12250*/  @!P5 HFMA2.BF16_V2 R34, -RZ.H0_H0, RZ.H0_H0, -R33.H0_H0 ;  /* 0x200000ffff22d231 */ /* 0x000fe20000340921 */
[----:B-1----:R-:W-:Y:S02]  /*12260*/  PRMT R20, R33, 0x5410, R32 ;  /* 0x0000541021147816 */ /* 0x002fe40000000020 */
[----:B------:R-:W-:Y:S02]  /*12270*/  @!P1 PRMT R32, R31, 0x5410, RZ ;  /* 0x000054101f209816 */ /* 0x000fe400000000ff */
[----:B------:R-:W-:Y:S01]  /*12280*/  ISETP.GE.U32.AND P1, PT, R251, R52, PT ;  /* 0x00000034fb00720c */ /* 0x000fe20003f26070 */
[----:B------:R1:W-:Y:S01]  /*12290*/  STL [R1+0x60], R20 ;  /* 0x0000601401007387 */ /* 0x0003e20000100800 */
[----:B------:R-:W-:-:S02]  /*122a0*/  @!P5 PRMT R33, R34, 0x5410, RZ ;  /* 0x000054102221d816 */ /* 0x000fc400000000ff */
[----:B------:R-:W-:Y:S02]  /*122b0*/  ISETP.GE.U32.AND P5, PT, R251, R35, PT ;  /* 0x00000023fb00720c */ /* 0x000fe40003fa6070 */
[----:B------:R-:W-:Y:S01]  /*122c0*/  F2FP.BF16.PACK_AB R35, R165, R172 ;  /* 0x000000aca523723e */ /* 0x000fe200000010ff */
[----:B------:R-:W-:Y:S01]  /*122d0*/  STL.64 [R1+0x230], R32 ;  /* 0x0002302001007387 */ /* 0x000fe20000100a00 */
[----:B------:R-:W-:Y:S02]  /*122e0*/  FMNMX.FTZ R31, R2, R117, !PT ;  /* 0x00000075021f7209 */ /* 0x000fe40007810000 */
[----:B------:R-:W-:Y:S02]  /*122f0*/  PRMT R34, R35, 0x7632, R34 ;  /* 0x0000763223227816 */ /* 0x000fe40000000022 */
[----:B------:R-:W-:Y:S02]  /*12300*/  FMNMX.FTZ R31, R114, R31, !PT ;  /* 0x0000001f721f7209 */ /* 0x000fe40007810000 */
[----:B------:R-:W-:Y:S01]  /*12310*/  FMNMX.FTZ R52, R0, R94, !PT ;  /* 0x0000005e00347209 */ /* 0x000fe20007810000 */
[----:B------:R-:W-:Y:S01]  /*12320*/  @!P1 HFMA2.BF16_V2 R28, -RZ.H0_H0, RZ.H0_H0, -R34.H0_H0 ;  /* 0x200000ffff1c9231 */ /* 0x000fe20000340922 */
[----:B------:R-:W-:Y:S01]  /*12330*/  FMNMX.FTZ R31, R105, R31, !PT ;  /* 0x0000001f691f7209 */ /* 0x000fe20007810000 */
[----:B------:R-:W-:Y:S01]  /*12340*/  @!P5 HFMA2.BF16_V2 R29, -RZ.H0_H0, RZ.H0_H0, -R35.H0_H0 ;  /* 0x200000ffff1dd231 */ /* 0x000fe20000340923 */
[----:B------:R-:W-:-:S02]  /*12350*/  FMNMX.FTZ R52, R98, R52, !PT ;  /* 0x0000003462347209 */ /* 0x000fc40007810000 */
[----:B------:R-:W-:Y:S02]  /*12360*/  FMNMX.FTZ R31, R103, R31, !PT ;  /* 0x0000001f671f7209 */ /* 0x000fe40007810000 */
[----:B------:R-:W-:Y:S02]  /*12370*/  FMNMX.FTZ R52, R102, R52, !PT ;  /* 0x0000003466347209 */ /* 0x000fe40007810000 */
[----:B------:R-:W-:Y:S02]  /*12380*/  FMNMX.FTZ R31, R227, R31, !PT ;  /* 0x0000001fe31f7209 */ /* 0x000fe40007810000 */
[----:B-1----:R-:W-:Y:S02]  /*12390*/  PRMT R20, R35, 0x5410, R34 ;  /* 0x0000541023147816 */ /* 0x002fe40000000022 */
[----:B------:R-:W-:Y:S02]  /*123a0*/  @!P1 PRMT R34, R28, 0x5410, RZ ;  /* 0x000054101c229816 */ /* 0x000fe400000000ff */
[----:B------:R-:W-:-:S02]  /*123b0*/  LOP3.LUT R28, R233, UR6, RZ, 0x3c, !PT ;  /* 0x00000006e91c7c12 */ /* 0x000fc4000f8e3cff */
[----:B------:R-:W-:Y:S02]  /*123c0*/  @!P5 PRMT R35, R29, 0x5410, RZ ;  /* 0x000054101d23d816 */ /* 0x000fe400000000ff */
[----:B------:R-:W-:Y:S01]  /*123d0*/  FMNMX.FTZ R37, R219, R31, !PT ;  /* 0x0000001fdb257209 */ /* 0x000fe20007810000 */
[----:B------:R-:W-:Y:S01]  /*123e0*/  IMAD.WIDE.U32 R124, R28, -0x326172a9, RZ ;  /* 0xcd9e8d571c7c7825 */ /* 0x000fe200078e00ff */
[----:B------:R-:W-:Y:S01]  /*123f0*/  FMNMX.FTZ R52, R106, R52, !PT ;  /* 0x000000346a347209 */ /* 0x000fe20007810000 */
[----:B------:R-:W-:Y:S01]  /*12400*/  STL [R1+0x240], R35 ;  /* 0x0002402301007387 */ /* 0x000fe20000100800 */
[----:B------:R-:W-:Y:S02]  /*12410*/  FMNMX.FTZ R37, R154, R37, !PT ;  /* 0x000000259a257209 */ /* 0x000fe40007810000 */
[----:B------:R-:W-:Y:S01]  /*12420*/  LOP3.LUT R29, R125, UR20, R166, 0x96, !PT ;  /* 0x000000147d1d7c12 */ /* 0x000fe2000f8e96a6 */
[----:B------:R1:W-:Y:S01]  /*12430*/  STL [R1+0x288], R34 ;  /* 0x0002882201007387 */ /* 0x0003e20000100800 */
[----:B------:R-:W-:-:S02]  /*12440*/  LOP3.LUT R28, R247, UR18, R124, 0x96, !PT ;  /* 0x00000012f71c7c12 */ /* 0x000fc4000f8e967c */
[----:B------:R-:W-:Y:S01]  /*12450*/  FMNMX.FTZ R37, R155, R37, !PT ;  /* 0x000000259b257209 */ /* 0x000fe20007810000 */
[----:B------:R2:W-:Y:S01]  /*12460*/  STL.64 [R1+0x130], R124 ;  /* 0x0001307c01007387 */ /* 0x0005e20000100a00 */
[----:B------:R-:W-:Y:S01]  /*12470*/  FMNMX.FTZ R52, R58, R52, !PT ;  /* 0x000000343a347209 */ /* 0x000fe20007810000 */
[----:B------:R-:W-:Y:S01]  /*12480*/  IMAD.WIDE.U32 R128, R28, -0x2daee0ad, RZ ;  /* 0xd2511f531c807825 */ /* 0x000fe200078e00ff */
        /* <DEDUP_REMOVED lines=9> */
[----:B-1----:R-:W-:Y:S01]  /*12520*/  IMAD.WIDE.U32 R34, R29, -0x2daee0ad, RZ ;  /* 0xd2511f531d227825 */ /* 0x002fe200078e00ff */
[----:B------:R-:W-:-:S02]  /*12530*/  ISETP.GE.U32.AND P5, PT, R251, R50, PT ;  /* 0x00000032fb00720c */ /* 0x000fc40003fa6070 */
[----:B------:R-:W-:Y:S02]  /*12540*/  FMNMX.FTZ R37, R132, R37, !PT ;  /* 0x0000002584257209 */ /* 0x000fe40007810000 */
[----:B------:R-:W-:Y:S02]  /*12550*/  LOP3.LUT R29, R35, UR17, R234, 0x96, !PT ;  /* 0x00000011231d7c12 */ /* 0x000fe4000f8e96ea */
[----:B------:R-:W-:Y:S02]  /*12560*/  LOP3.LUT R28, R129, UR15, R34, 0x96, !PT ;  /* 0x0000000f811c7c12 */ /* 0x000fe4000f8e9622 */
[----:B------:R-:W-:Y:S01]  /*12570*/  FMNMX.FTZ R37, R133, R37, !PT ;  /* 0x0000002585257209 */ /* 0x000fe20007810000 */
[----:B------:R-:W-:-:S03]  /*12580*/  IMAD.WIDE.U32 R34, R29, -0x326172a9, RZ ;  /* 0xcd9e8d571d227825 */ /* 0x000fc600078e00ff */
[----:B------:R-:W-:Y:S01]  /*12590*/  FMNMX.FTZ R37, R136, R37, !PT ;  /* 0x0000002588257209 */ /* 0x000fe20007810000 */
[----:B--2---:R-:W-:Y:S01]  /*125a0*/  IMAD.WIDE.U32 R124, R28, -0x326172a9, RZ ;  /* 0xcd9e8d571c7c7825 */ /* 0x004fe200078e00ff */
[----:B------:R-:W-:Y:S02]  /*125b0*/  FMNMX.FTZ R52, R192, R52, !PT ;  /* 0x00000034c0347209 */ /* 0x000fe40007810000 */
[----:B------:R-:W-:Y:S02]  /*125c0*/  FMNMX.FTZ R37, R137, R37, !PT ;  /* 0x0000002589257209 */ /* 0x000fe40007810000 */
[----:B------:R-:W-:Y:S02]  /*125d0*/  LOP3.LUT R28, R125, UR14, R34, 0x96, !PT ;  /* 0x0000000e7d1c7c12 */ /* 0x000fe4000f8e9622 */
[----:B------:R-:W2:Y:S01]  /*125e0*/  LDL.LU R34, [R1+0x68] ;  /* 0x0000680001227983 */ /* 0x000ea20000300800 */
[----:B------:R-:W-:Y:S02]  /*125f0*/  FMNMX.FTZ R37, R240, R37, !PT ;  /* 0x00000025f0257209 */ /* 0x000fe40007810000 */
[----:B------:R-:W-:-:S02]  /*12600*/  LOP3.LUT R29, R35, UR16, R246, 0x96, !PT ;  /* 0x00000010231d7c12 */ /* 0x000fc4000f8e96f6 */
        /* <DEDUP_REMOVED lines=12> */
[----:B------:R-:W-:Y:S01]  /*126d0*/  FMNMX.FTZ R52, R120, R52, !PT ;  /* 0x0000003478347209 */ /* 0x000fe20007810000 */
[----:B------:R-:W-:Y:S01]  /*126e0*/  IMAD.WIDE.U32 R126, R29, -0x2daee0ad, RZ ;  /* 0xd2511f531d7e7825 */ /* 0x000fe200078e00ff */
[----:B------:R-:W-:Y:S02]  /*126f0*/  FMNMX.FTZ R37, R241, R37, !PT ;  /* 0x00000025f1257209 */ /* 0x000fe40007810000 */
[----:B------:R-:W-:Y:S01]  /*12700*/  FMNMX.FTZ R52, R116, R52, !PT ;  /* 0x0000003474347209 */ /* 0x000fe20007810000 */
[----:B------:R-:W-:Y:S01]  /*12710*/  IMAD.WIDE.U32 R142, R28, -0x2daee0ad, RZ ;  /* 0xd2511f531c8e7825 */ /* 0x000fe200078e00ff */
[----:B------:R-:W-:Y:S02]  /*12720*/  FMNMX.FTZ R37, R217, R37, !PT ;  /* 0x00000025d9257209 */ /* 0x000fe40007810000 */
[----:B------:R-:W-:-:S02]  /*12730*/  LOP3.LUT R29, R127, UR13, R128, 0x96, !PT ;  /* 0x0000000d7f1d7c12 */ /* 0x000fc4000f8e9680 */
[----:B------:R-:W-:Y:S02]  /*12740*/  FMNMX.FTZ R52, R97, R52, !PT ;  /* 0x0000003461347209 */ /* 0x000fe40007810000 */
[----:B------:R-:W-:Y:S02]  /*12750*/  FMNMX.FTZ R37, R216, R37, !PT ;  /* 0x00000025d8257209 */ /* 0x000fe40007810000 */
[----:B------:R-:W-:Y:S01]  /*12760*/  LOP3.LUT R28, R143, UR11, R126, 0x96, !PT ;  /* 0x0000000b8f1c7c12 */ /* 0x000fe2000f8e967e */
[----:B------:R-:W-:Y:S01]  /*12770*/  IMAD.WIDE.U32 R126, R29, -0x326172a9, RZ ;  /* 0xcd9e8d571d7e7825 */ /* 0x000fe200078e00ff */
[----:B------:R-:W-:Y:S02]  /*12780*/  FMNMX.FTZ R52, R68, R52, !PT ;  /* 0x0000003444347209 */ /* 0x000fe40007810000 */
[----:B------:R-:W-:Y:S02]  /*12790*/  FMNMX.FTZ R37, R212, R37, !PT ;  /* 0x00000025d4257209 */ /* 0x000fe40007810000 */
[----:B------:R-:W-:-:S02]  /*127a0*/  FMNMX.FTZ R52, R100, R52, !PT ;  /* 0x0000003464347209 */ /* 0x000fc40007810000 */
[----:B------:R-:W-:Y:S01]  /*127b0*/  LOP3.LUT R50, R127, UR12, R124, 0x96, !PT ;  /* 0x0000000c7f327c12 */ /* 0x000fe2000f8e967c */
[----:B------:R-:W-:Y:S01]  /*127c0*/  IMAD.WIDE.U32 R124, R28, -0x326172a9, RZ ;  /* 0xcd9e8d571c7c7825 */ /* 0x000fe200078e00ff */
[----:B------:R-:W-:Y:S01]  /*127d0*/  FMNMX.FTZ R37, R151, R37, !PT ;  /* 0x0000002597257209 */ /* 0x000fe20007810000 */
[----:B------:R-:W-:Y:S01]  /*127e0*/  MUFU.EX2 R97, R205 ;  /* 0x000000cd00617308 */ /* 0x000fe20000000800 */
[----:B------:R-:W-:Y:S02]  /*127f0*/  FMNMX.FTZ R52, R243, R52, !PT ;  /* 0x00000034f3347209 */ /* 0x000fe40007810000 */
[----:B------:R-:W-:Y:S01]  /*12800*/  LOP3.LUT R126, R125, UR31, R126, 0x96, !PT ;  /* 0x0000001f7d7e7c12 */ /* 0x000fe2000f8e967e */
[----:B------:R-:W1:Y:S04]  /*12810*/  SHFL.BFLY PT, R31, R37, 0x2, 0x1f ;  /* 0x0c401f00251f7f89 */ /* 0x000e6800000e0000 */
[----:B------:R-:W3:Y:S01]  /*12820*/  MUFU.EX2 R68, R204 ;  /* 0x000000cc00447308 */ /* 0x000ee20000000800 */
[----:B------:R-:W-:-:S04]  /*12830*/  LOP3.LUT R28, R126, 0xffff, RZ, 0xc0, !PT ;  /* 0x0000ffff7e1c7812 */ /* 0x000fc800078ec0ff */
[----:B------:R-:W-:-:S04]  /*12840*/  SHF.R.U32.HI R28, RZ, 0x8, R28 ;  /* 0x00000008ff1c7819 */ /* 0x000fc8000001161c */
[----:B------:R-:W-:Y:S02]  /*12850*/  LOP3.LUT R28, R28, 0xffff, RZ, 0xc0, !PT ;  /* 0x0000ffff1c1c7812 */ /* 0x000fe400078ec0ff */
[----:B---3--:R-:W-:Y:S02]  /*12860*/  F2FP.BF16.PACK_AB R29, R68, R97 ;  /* 0x00000061441d723e */ /* 0x008fe400000010ff */
[----:B------:R-:W-:Y:S02]  /*12870*/  ISETP.GE.U32.AND P1, PT, R251, R28, PT ;  /* 0x0000001cfb00720c */ /* 0x000fe40003f26070 */
[----:B------:R-:W-:Y:S01]  /*12880*/  PRMT R28, R29, 0x7632, R28 ;  /* 0x000076321d1c7816 */ /* 0x000fe2000000001c */
[----:B------:R-:W-:Y:S01]  /*12890*/  @!P6 HFMA2.BF16_V2 R27, -RZ.H0_H0, RZ.H0_H0, -R29.H0_H0 ;  /* 0x200000ffff1be231 */ /* 0x000fe2000034091d */
[----:B------:R-:W-:Y:S02]  /*128a0*/  LOP3.LUT R51, R51, 0xffff, RZ, 0xc0, !PT ;  /* 0x0000ffff33337812 */ /* 0x000fe400078ec0ff */
[----:B------:R-:W-:-:S02]  /*128b0*/  PRMT R33, R29, 0x5410, R28 ;  /* 0x000054101d217816 */ /* 0x000fc4000000001c */
[----:B------:R-:W-:Y:S02]  /*128c0*/  @!P6 PRMT R29, R27, 0x5410, RZ ;  /* 0x000054101b1de816 */ /* 0x000fe400000000ff */
[----:B-1----:R-:W-:Y:S02]  /*128d0*/  FMNMX.FTZ R27, R37, R31, !PT ;  /* 0x0000001f251b7209 */ /* 0x002fe40007810000 */
[----:B------:R-:W-:-:S03]  /*128e0*/  ISETP.GE.U32.AND P6, PT, R251, R51, PT ;  /* 0x00000033fb00720c */ /* 0x000fc60003fc6070 */
[----:B------:R-:W1:Y:S01]  /*128f0*/  SHFL.BFLY PT, R51, R27, 0x1, 0x1f ;  /* 0x0c201f001b337f89 */ /* 0x000e6200000e0000 */
[----:B------:R-:W-:-:S03]  /*12900*/  FFMA.FTZ R35, R181, c[0x0][0x23c], -R222 ;  /* 0x00008f00b5237a23 */ /* 0x000fc600000108de */
[----:B------:R3:W-:Y:S01]  /*12910*/  STL [R1+0x6c], R33 ;  /* 0x00006c2101007387 */ /* 0x0007e20000100800 */
[----:B------:R-:W-:-:S03]  /*12920*/  FFMA.FTZ R128, R196, c[0x0][0x23c], -R222 ;  /* 0x00008f00c4807a23 */ /* 0x000fc600000108de */
[----:B------:R-:W-:Y:S01]  /*12930*/  STL [R1+0x168], R35 ;  /* 0x0001682301007387 */ /* 0x000fe20000100800 */
[----:B------:R-:W-:Y:S02]  /*12940*/  FFMA.FTZ R198, R198, c[0x0][0x23c], -R210 ;  /* 0x00008f00c6c67a23 */ /* 0x000fe400000108d2 */
[----:B---3--:R-:W-:Y:S01]  /*12950*/  FFMA.FTZ R33, R244, c[0x0][0x23c], -R222 ;  /* 0x00008f00f4217a23 */ /* 0x008fe200000108de */
[----:B-1----:R-:W-:-:S04]  /*12960*/  FMNMX.FTZ R27, R27, R51, !PT ;  /* 0x000000331b1b7209 */ /* 0x002fc80007810000 */
[----:B------:R1:W-:Y:S01]  /*12970*/  STL [R1+0x14], R33 ;  /* 0x0000142101007387 */ /* 0x0003e20000100800 */
[----:B------:R-:W-:Y:S01]  /*12980*/  FFMA.FTZ R51, R195, c[0x0][0x23c], -R210 ;  /* 0x00008f00c3337a23 */ /* 0x000fe200000108d2 */
[----:B------:R-:W-:Y:S01]  /*12990*/  @!P6 HFMA2.BF16_V2 R30, -RZ.H0_H0, RZ.H0_H0, -R28.H0_H0 ;  /* 0x200000ffff1ee231 */ /* 0x000fe2000034091c */
[----:B------:R-:W-:Y:S02]  /*129a0*/  FFMA.FTZ R129, R167, c[0x0][0x23c], -R222 ;  /* 0x00008f00a7817a23 */ /* 0x000fe400000108de */
[----:B------:R-:W-:Y:S02]  /*129b0*/  FFMA.FTZ R181, R92, c[0x0][0x23c], -R210 ;  /* 0x00008f005cb57a23 */ /* 0x000fe400000108d2 */
[----:B------:R-:W-:Y:S01]  /*129c0*/  FFMA.FTZ R182, R242, c[0x0][0x23c], -R222 ;  /* 0x00008f00f2b67a23 */ /* 0x000fe200000108de */
[----:B------:R3:W4:Y:S01]  /*129d0*/  LDL.LU R92, [R1+0x438] ;  /* 0x00043800015c7983 */ /* 0x0007220000300800 */
[----:B------:R-:W-:Y:S01]  /*129e0*/  FFMA.FTZ R167, R144, c[0x0][0x23c], -R210 ;  /* 0x00008f0090a77a23 */ /* 0x000fe200000108d2 */
[----:B-1----:R-:W1:Y:S01]  /*129f0*/  MUFU.EX2 R33, R199 ;  /* 0x000000c700217308 */ /* 0x002e620000000800 */
[--C-:B------:R-:W-:Y:S01]  /*12a00*/  FFMA.FTZ R180, R101, c[0x0][0x23c], -R222.reuse ;  /* 0x00008f0065b47a23 */ /* 0x100fe200000108de */
[----:B------:R-:W3:Y:S01]  /*12a10*/  LDL.LU R144, [R1+0x434] ;  /* 0x0004340001907983 */ /* 0x000ee20000300800 */
[----:B------:R-:W-:-:S02]  /*12a20*/  FFMA.FTZ R242, R107, c[0x0][0x23c], -R222 ;  /* 0x00008f006bf27a23 */ /* 0x000fc400000108de */
[--C-:B------:R-:W-:Y:S02]  /*12a30*/  FFMA.FTZ R168, R245, c[0x0][0x23c], -R222.reuse ;  /* 0x00008f00f5a87a23 */ /* 0x100fe400000108de */
[--C-:B------:R-:W-:Y:S02]  /*12a40*/  FFMA.FTZ R127, R197, c[0x0][0x23c], -R222.reuse ;  /* 0x00008f00c57f7a23 */ /* 0x100fe400000108de */
[--C-:B------:R-:W-:Y:S02]  /*12a50*/  FFMA.FTZ R122, R200, c[0x0][0x23c], -R222.reuse ;  /* 0x00008f00c87a7a23 */ /* 0x100fe400000108de */
[--C-:B------:R-:W-:Y:S02]  /*12a60*/  FFMA.FTZ R113, R201, c[0x0][0x23c], -R222.reuse ;  /* 0x00008f00c9717a23 */ /* 0x100fe400000108de */
[--C-:B------:R-:W-:Y:S02]  /*12a70*/  FFMA.FTZ R111, R202, c[0x0][0x23c], -R222.reuse ;  /* 0x00008f00ca6f7a23 */ /* 0x100fe400000108de */
[--C-:B------:R-:W-:Y:S01]  /*12a80*/  FFMA.FTZ R37, R203, c[0x0][0x23c], -R222.reuse ;  /* 0x00008f00cb257a23 */ /* 0x100fe200000108de */
[----:B-1----:R-:W-:Y:S01]  /*12a90*/  STL [R1+0x18], R33 ;  /* 0x0000182101007387 */ /* 0x002fe20000100800 */
        /* <DEDUP_REMOVED lines=9> */
[--C-:B------:R-:W-:Y:S02]  /*12b30*/  FFMA.FTZ R35, R145, c[0x0][0x23c], -R210.reuse ;  /* 0x00008f0091237a23 */ /* 0x100fe400000108d2 */
[----:B------:R-:W3:Y:S01]  /*12b40*/  LDL.LU R145, [R1+0x430] ;  /* 0x0004300001917983 */ /* 0x000ee20000300800 */
[--C-:B------:R-:W-:Y:S01]  /*12b50*/  FFMA.FTZ R221, R153, c[0x0][0x23c], -R210.reuse ;  /* 0x00008f0099dd7a23 */ /* 0x100fe200000108d2 */
[----:B------:R-:W-:Y:S01]  /*12b60*/  @!P6 PRMT R28, R30, 0x5410, RZ ;  /* 0x000054101e1ce816 */ /* 0x000fe200000000ff */
[----:B------:R-:W-:Y:S01]  /*12b70*/  FFMA.FTZ R209, R207, c[0x0][0x23c], -R210 ;  /* 0x00008f00cfd17a23 */ /* 0x000fe200000108d2 */
[C---:B------:R-:W-:Y:S01]  /*12b80*/  FSETP.NEU.FTZ.AND P6, PT, R27.reuse, -INF , PT ;  /* 0xff8000001b00780b */ /* 0x040fe20003fdd000 */
[----:B------:R-:W-:-:S02]  /*12b90*/  FMUL.FTZ R197, R27, c[0x0][0x23c] ;  /* 0x00008f001bc57a20 */ /* 0x000fc40000410000 */
        /* <DEDUP_REMOVED lines=10> */
[----:B------:R-:W-:Y:S01]  /*12c40*/  FFMA.FTZ R96, R96, c[0x0][0x23c], -R210 ;  /* 0x00008f0060607a23 */ /* 0x000fe200000108d2 */
[----:B--2---:R-:W-:-:S04]  /*12c50*/  FMNMX.FTZ R52, R34, R52, !PT ;  /* 0x0000003422347209 */ /* 0x004fc80007810000 */
        /* <DEDUP_REMOVED lines=12> */
[----:B------:R-:W1:Y:S01]  /*12d20*/  SHFL.BFLY PT, R195, R196, 0x2, 0x1f ;  /* 0x0c401f00c4c37f89 */ /* 0x000e6200000e0000 */
[--C-:B------:R-:W-:Y:S01]  /*12d30*/  FFMA.FTZ R52, R229, c[0x0][0x23c], -R222.reuse ;  /* 0x00008f00e5347a23 */ /* 0x100fe200000108de */
[----:B------:R-:W2:Y:S01]  /*12d40*/  MUFU.EX2 R69, R198 ;  /* 0x000000c600457308 */ /* 0x000ea20000000800 */
[----:B------:R-:W-:Y:S02]  /*12d50*/  FFMA.FTZ R229, R220, c[0x0][0x23c], -R222 ;  /* 0x00008f00dce57a23 */ /* 0x000fe400000108de */
[--C-:B------:R-:W-:Y:S02]  /*12d60*/  FFMA.FTZ R222, R152, c[0x0][0x23c], -R210.reuse ;  /* 0x00008f0098de7a23 */ /* 0x100fe400000108d2 */
[----:B------:R-:W3:Y:S01]  /*12d70*/  LDL.LU R152, [R1+0x42c] ;  /* 0x00042c0001987983 */ /* 0x000ee20000300800 */
[----:B------:R-:W-:-:S03]  /*12d80*/  FFMA.FTZ R220, R156, c[0x0][0x23c], -R210 ;  /* 0x00008f009cdc7a23 */ /* 0x000fc600000108d2 */
[----:B------:R-:W3:Y:S01]  /*12d90*/  LDL.LU R153, [R1+0x428] ;  /* 0x0004280001997983 */ /* 0x000ee20000300800 */
[----:B------:R-:W-:-:S03]  /*12da0*/  FFMA.FTZ R230, R230, c[0x0][0x23c], -R210 ;  /* 0x00008f00e6e67a23 */ /* 0x000fc600000108d2 */
[----:B------:R-:W3:Y:S01]  /*12db0*/  LDL.LU R156, [R1+0x424] ;  /* 0x00042400019c7983 */ /* 0x000ee20000300800 */
[----:B------:R-:W-:-:S03]  /*12dc0*/  FFMA.FTZ R109, R109, c[0x0][0x23c], -R210 ;  /* 0x00008f006d6d7a23 */ /* 0x000fc600000108d2 */
[----:B------:R-:W3:Y:S01]  /*12dd0*/  LDL.LU R157, [R1+0x420] ;  /* 0x00042000019d7983 */ /* 0x000ee20000300800 */
[--C-:B------:R-:W-:Y:S02]  /*12de0*/  FFMA.FTZ R218, R218, c[0x0][0x23c], -R210.reuse ;  /* 0x00008f00dada7a23 */ /* 0x100fe400000108d2 */
[--C-:B------:R-:W-:Y:S01]  /*12df0*/  FFMA.FTZ R204, R146, c[0x0][0x23c], -R210.reuse ;  /* 0x00008f0092cc7a23 */ /* 0x100fe200000108d2 */
[----:B------:R-:W3:Y:S01]  /*12e00*/  LDL.LU R160, [R1+0x41c] ;  /* 0x00041c0001a07983 */ /* 0x000ee20000300800 */
[----:B------:R-:W-:Y:S01]  /*12e10*/  FFMA.FTZ R203, R147, c[0x0][0x23c], -R210 ;  /* 0x00008f0093cb7a23 */ /* 0x000fe200000108d2 */
[----:B------:R-:W-:Y:S02]  /*12e20*/  FSEL R210, R197, RZ, P6 ;  /* 0x000000ffc5d27208 */ /* 0x000fe40003000000 */
[----:B------:R-:W3:Y:S04]  /*12e30*/  LDL.LU R161, [R1+0x418] ;  /* 0x0004180001a17983 */ /* 0x000ee80000300800 */
[----:B------:R-:W3:Y:S04]  /*12e40*/  LDL.LU R146, [R1+0x414] ;  /* 0x0004140001927983 */ /* 0x000ee80000300800 */
[----:B------:R-:W3:Y:S04]  /*12e50*/  LDL.LU R147, [R1+0x410] ;  /* 0x0004100001937983 */ /* 0x000ee80000300800 */
[----:B------:R-:W-:Y:S04]  /*12e60*/  STL.64 [R1+0x248], R28 ;  /* 0x0002481c01007387 */ /* 0x000fe80000100a00 */
[----:B------:R1:W-:Y:S01]  /*12e70*/  STL [R1+0x108], R123 ;  /* 0x0001087b01007387 */ /* 0x0003e20000100800 */
[----:B--2---:R-:W-:-:S04]  /*12e80*/  F2FP.BF16.PACK_AB R31, R33, R69 ;  /* 0x00000045211f723e */ /* 0x004fc800000010ff */
[----:B------:R-:W-:Y:S01]  /*12e90*/  PRMT R30, R31, 0x7632, R30 ;  /* 0x000076321f1e7816 */ /* 0x000fe2000000001e */
[----:B------:R-:W-:-:S04]  /*12ea0*/  FFMA.FTZ R198, R241, c[0x0][0x23c], -R210 ;  /* 0x00008f00f1c67a23 */ /* 0x000fc800000108d2 */
[----:B------:R-:W-:Y:S01]  /*12eb0*/  @!P4 HFMA2.BF16_V2 R26, -RZ.H0_H0, RZ.H0_H0, -R30.H0_H0 ;  /* 0x200000ffff1ac231 */ /* 0x000fe2000034091e */
[----:B-1----:R-:W-:Y:S01]  /*12ec0*/  FMNMX.FTZ R123, R196, R195, !PT ;  /* 0x000000c3c47b7209 */ /* 0x002fe20007810000 */
[--C-:B------:R-:W-:Y:S02]  /*12ed0*/  FFMA.FTZ R195, R240, c[0x0][0x23c], -R210.reuse ;  /* 0x00008f00f0c37a23 */ /* 0x100fe400000108d2 */
[--C-:B------:R-:W-:Y:S02]  /*12ee0*/  FFMA.FTZ R240, R228, c[0x0][0x23c], -R210.reuse ;  /* 0x00008f00e4f07a23 */ /* 0x100fe400000108d2 */
[--C-:B------:R-:W-:Y:S02]  /*12ef0*/  FFMA.FTZ R228, R215, c[0x0][0x23c], -R210.reuse ;  /* 0x00008f00d7e47a23 */ /* 0x100fe400000108d2 */
[--C-:B------:R-:W-:Y:S02]  /*12f00*/  FFMA.FTZ R215, R150, c[0x0][0x23c], -R210.reuse ;  /* 0x00008f0096d77a23 */ /* 0x100fe400000108d2 */
[----:B------:R-:W1:Y:S01]  /*12f10*/  SHFL.BFLY PT, R150, R123, 0x1, 0x1f ;  /* 0x0c201f007b967f89 */ /* 0x000e6200000e0000 */
[----:B------:R-:W-:-:S02]  /*12f20*/  FFMA.FTZ R29, R154, c[0x0][0x23c], -R210 ;  /* 0x00008f009a1d7a23 */ /* 0x000fc400000108d2 */
[--C-:B------:R-:W-:Y:S01]  /*12f30*/  FFMA.FTZ R28, R155, c[0x0][0x23c], -R210.reuse ;  /* 0x00008f009b1c7a23 */ /* 0x100fe200000108d2 */
[----:B------:R-:W2:Y:S01]  /*12f40*/  LDL.LU R154, [R1+0x40c] ;  /* 0x00040c00019a7983 */ /* 0x000ea20000300800 */
[----:B------:R-:W-:-:S03]  /*12f50*/  FFMA.FTZ R241, R151, c[0x0][0x23c], -R210 ;  /* 0x00008f0097f17a23 */ /* 0x000fc600000108d2 */
[----:B------:R-:W2:Y:S01]  /*12f60*/  LDL.LU R155, [R1+0x408] ;  /* 0x00040800019b7983 */ /* 0x000ea20000300800 */
[----:B------:R-:W-:-:S03]  /*12f70*/  @!P5 HFMA2.BF16_V2 R36, -RZ.H0_H0, RZ.H0_H0, -R31.H0_H0 ;  /* 0x200000ffff24d231 */ /* 0x000fc6000034091f */
[----:B------:R1:W-:Y:S01]  /*12f80*/  STL [R1+0x170], R29 ;  /* 0x0001701d01007387 */ /* 0x0003e20000100800 */
[----:B------:R-:W-:Y:S01]  /*12f90*/  FFMA.FTZ R252, R158, c[0x0][0x23c], -R210 ;  /* 0x00008f009efc7a23 */ /* 0x000fe200000108d2 */
[----:B------:R-:W-:Y:S02]  /*12fa0*/  PRMT R151, R31, 0x5410, R30 ;  /* 0x000054101f977816 */ /* 0x000fe4000000001e */
[----:B------:R4:W-:Y:S01]  /*12fb0*/  STL [R1+0x16c], R28 ;  /* 0x00016c1c01007387 */ /* 0x0009e20000100800 */
[----:B------:R-:W-:Y:S02]  /*12fc0*/  @!P4 PRMT R30, R26, 0x5410, RZ ;  /* 0x000054101a1ec816 */ /* 0x000fe400000000ff */
[----:B------:R-:W-:Y:S01]  /*12fd0*/  LOP3.LUT R26, R126, 0xff, RZ, 0xc0, !PT ;  /* 0x000000ff7e1a7812 */ /* 0x000fe200078ec0ff */
[----:B------:R-:W2:Y:S01]  /*12fe0*/  LDL.LU R158, [R1+0x404] ;  /* 0x00040400019e7983 */ /* 0x000ea20000300800 */
[----:B------:R-:W-:Y:S02]  /*12ff0*/  @!P5 PRMT R31, R36, 0x5410, RZ ;  /* 0x00005410241fd816 */ /* 0x000fe400000000ff */
[----:B------:R-:W-:Y:S01]  /*13000*/  ISETP.GE.U32.AND P5, PT, R251, R26, PT ;  /* 0x0000001afb00720c */ /* 0x000fe20003fa6070 */
[----:B------:R-:W-:Y:S01]  /*13010*/  FFMA.FTZ R250, R132, c[0x0][0x23c], -R210 ;  /* 0x00008f0084fa7a23 */ /* 0x000fe200000108d2 */
[----:B------:R-:W-:Y:S01]  /*13020*/  SHF.R.U32.HI R26, RZ, 0x18, R126 ;  /* 0x00000018ff1a7819 */ /* 0x000fe2000001167e */
[--C-:B------:R-:W-:Y:S01]  /*13030*/  FFMA.FTZ R196, R137, c[0x0][0x23c], -R210.reuse ;  /* 0x00008f0089c47a23 */ /* 0x100fe200000108d2 */
[----:B------:R-:W-:Y:S01]  /*13040*/  FSEL R36, R24, RZ, P2 ;  /* 0x000000ff18247208 */ /* 0x000fe20001000000 */
[----:B------:R-:W-:-:S02]  /*13050*/  FFMA.FTZ R33, R133, c[0x0][0x23c], -R210 ;  /* 0x00008f0085217a23 */ /* 0x000fc400000108d2 */
[--C-:B-1----:R-:W-:Y:S02]  /*13060*/  FFMA.FTZ R29, R162, c[0x0][0x23c], -R210.reuse ;  /* 0x00008f00a21d7a23 */ /* 0x102fe400000108d2 */
[----:B----4-:R-:W-:Y:S02]  /*13070*/  FFMA.FTZ R28, R159, c[0x0][0x23c], -R210 ;  /* 0x00008f009f1c7a23 */ /* 0x010fe400000108d2 */
[----:B------:R-:W4:Y:S04]  /*13080*/  LDL.LU R159, [R1+0x400] ;  /* 0x00040000019f7983 */ /* 0x000f280000300800 */
[----:B------:R-:W2:Y:S04]  /*13090*/  LDL.LU R162, [R1+0x3fc] ;  /* 0x0003fc0001a27983 */ /* 0x000ea80000300800 */
[----:B------:R1:W-:Y:S01]  /*130a0*/  STL [R1+0x100], R28 ;  /* 0x0001001c01007387 */ /* 0x0003e20000100800 */
[----:B------:R-:W-:-:S02]  /*130b0*/  ISETP.GE.U32.AND P2, PT, R251, R26, PT ;  /* 0x0000001afb00720c */ /* 0x000fc40003f46070 */
[----:B------:R-:W-:Y:S01]  /*130c0*/  FMNMX.FTZ R26, R123, R150, !PT ;  /* 0x000000967b1a7209 */ /* 0x000fe20007810000 */
[----:B------:R-:W-:Y:S02]  /*130d0*/  FFMA.FTZ R202, R140, c[0x0][0x23c], -R210 ;  /* 0x00008f008cca7a23 */ /* 0x000fe400000108d2 */
[----:B------:R-:W-:Y:S01]  /*130e0*/  FADD.FTZ R123, R164, -R36 ;  /* 0x80000024a47b7221 */ /* 0x000fe20000010000 */
[----:B------:R-:W-:Y:S01]  /*130f0*/  SHF.R.U32.HI R164, RZ, 0x10, R126 ;  /* 0x00000010ffa47819 */ /* 0x000fe2000001167e */
[--C-:B------:R-:W-:Y:S01]  /*13100*/  FFMA.FTZ R201, R141, c[0x0][0x23c], -R210.reuse ;  /* 0x00008f008dc97a23 */ /* 0x100fe200000108d2 */
[----:B------:R-:W-:Y:S01]  /*13110*/  FSEL R126, R25, RZ, P3 ;  /* 0x000000ff197e7208 */ /* 0x000fe20001800000 */
[--C-:B------:R-:W-:Y:S01]  /*13120*/  FFMA.FTZ R200, R148, c[0x0][0x23c], -R210.reuse ;  /* 0x00008f0094c87a23 */ /* 0x100fe200000108d2 */
[C---:B------:R-:W-:Y:S01]  /*13130*/  FSETP.NEU.FTZ.AND P3, PT, R26.reuse, -INF , PT ;  /* 0xff8000001a00780b */ /* 0x040fe20003f7d000 */
[----:B------:R-:W-:Y:S02]  /*13140*/  FMUL.FTZ R36, R26, c[0x0][0x23c] ;  /* 0x00008f001a247a20 */ /* 0x000fe40000410000 */
[----:B-1----:R-:W-:-:S02]  /*13150*/  FFMA.FTZ R28, R163, c[0x0][0x23c], -R210 ;  /* 0x00008f00a31c7a23 */ /* 0x002fc400000108d2 */
[----:B------:R-:W2:Y:S04]  /*13160*/  LDL.LU R163, [R1+0x3f8] ;  /* 0x0003f80001a37983 */ /* 0x000ea80000300800 */
[----:B------:R-:W2:Y:S04]  /*13170*/  LDL.LU R132, [R1+0x3f4] ;  /* 0x0003f40001847983 */ /* 0x000ea80000300800 */
[----:B------:R1:W-:Y:S04]  /*13180*/  STL [R1+0x40], R28 ;  /* 0x0000401c01007387 */ /* 0x0003e80000100800 */
[----:B------:R-:W2:Y:S01]  /*13190*/  LDL.LU R133, [R1+0x3f0] ;  /* 0x0003f00001857983 */ /* 0x000ea20000300800 */
[--C-:B------:R-:W-:Y:S01]  /*131a0*/  FFMA.FTZ R199, R149, c[0x0][0x23c], -R210.reuse ;  /* 0x00008f0095c77a23 */ /* 0x100fe200000108d2 */
[----:B------:R-:W-:Y:S01]  /*131b0*/  FSEL R36, R36, RZ, P3 ;  /* 0x000000ff24247208 */ /* 0x000fe20001800000 */
[----:B-1----:R-:W-:-:S02]  /*131c0*/  FFMA.FTZ R28, R136, c[0x0][0x23c], -R210 ;  /* 0x00008f00881c7a23 */ /* 0x002fc400000108d2 */
[----:B------:R-:W2:Y:S04]  /*131d0*/  LDL.LU R136, [R1+0x3ec] ;  /* 0x0003ec0001887983 */ /* 0x000ea80000300800 */
[----:B------:R-:W2:Y:S04]  /*131e0*/  LDL.LU R137, [R1+0x3e8] ;  /* 0x0003e80001897983 */ /* 0x000ea80000300800 */
[----:B------:R-:W-:Y:S04]  /*131f0*/  STL [R1+0xbc], R196 ;  /* 0x0000bcc401007387 */ /* 0x000fe80000100800 */
[----:B------:R-:W-:Y:S04]  /*13200*/  STL [R1+0x7c], R195 ;  /* 0x00007cc301007387 */ /* 0x000fe80000100800 */
[----:B------:R-:W2:Y:S04]  /*13210*/  LDL.LU R140, [R1+0x3e4] ;  /* 0x0003e400018c7983 */ /* 0x000ea80000300800 */
[----:B------:R-:W2:Y:S04]  /*13220*/  LDL.LU R141, [R1+0x3e0] ;  /* 0x0003e000018d7983 */ /* 0x000ea80000300800 */
[----:B------:R-:W2:Y:S04]  /*13230*/  LDL.LU R148, [R1+0x3dc] ;  /* 0x0003dc0001947983 */ /* 0x000ea80000300800 */
[----:B------:R-:W2:Y:S04]  /*13240*/  LDL.LU R149, [R1+0x3d8] ;  /* 0x0003d80001957983 */ /* 0x000ea80000300800 */
[----:B------:R-:W-:Y:S04]  /*13250*/  STL [R1+0x64], R151 ;  /* 0x0000649701007387 */ /* 0x000fe80000100800 */
[----:B------:R1:W-:Y:S01]  /*13260*/  STL.64 [R1+0x250], R30 ;  /* 0x0002501e01007387 */ /* 0x0003e20000100a00 */
[----:B------:R-:W-:-:S03]  /*13270*/  FFMA.FTZ R150, R94, c[0x0][0x23c], -R36 ;  /* 0x00008f005e967a23 */ /* 0x000fc60000010824 */
[----:B------:R1:W-:Y:S01]  /*13280*/  STL.64 [R1+0x258], R24 ;  /* 0x0002581801007387 */ /* 0x0003e20000100a00 */
[----:B------:R-:W-:Y:S02]  /*13290*/  LOP3.LUT R164, R164, 0xff, RZ, 0xc0, !PT ;  /* 0x000000ffa4a47812 */ /* 0x000fe400078ec0ff */
[C---:B-1----:R-:W-:Y:S01]  /*132a0*/  LOP3.LUT R30, R124.reuse, 0xff, RZ, 0xc0, !PT ;  /* 0x000000ff7c1e7812 */ /* 0x042fe200078ec0ff */
[----:B------:R-:W2:Y:S03]  /*132b0*/  LDL.LU R25, [R1+0x4c] ;  /* 0x00004c0001197983 */ /* 0x000ea60000300800 */
[----:B------:R-:W-:Y:S02]  /*132c0*/  ISETP.GE.U32.AND P4, PT, R251, R30, PT ;  /* 0x0000001efb00720c */ /* 0x000fe40003f86070 */
[----:B------:R-:W-:Y:S01]  /*132d0*/  LOP3.LUT R30, R124, 0xffff, RZ, 0xc0, !PT ;  /* 0x0000ffff7c1e7812 */ /* 0x000fe200078ec0ff */
[----:B------:R-:W3:Y:S01]  /*132e0*/  LDL.LU R24, [R1+0x50] ;  /* 0x0000500001187983 */ /* 0x000ee20000300800 */
[----:B------:R-:W-:-:S03]  /*132f0*/  FFMA.FTZ R125, R190, c[0x0][0x23c], -R36 ;  /* 0x00008f00be7d7a23 */ /* 0x000fc60000010824 */
[----:B------:R1:W-:Y:S04]  /*13300*/  STL [R1+0x2b8], R26 ;  /* 0x0002b81a01007387 */ /* 0x0003e80000100800 */
[----:B------:R-:W3:Y:S04]  /*13310*/  LDL.LU R94, [R1+0x1c] ;  /* 0x00001c00015e7983 */ /* 0x000ee80000300800 */
[----:B------:R-:W4:Y:S01]  /*13320*/  LDL.LU R190, [R1+0xc0] ;  /* 0x0000c00001be7983 */ /* 0x000f220000300800 */
[----:B------:R-:W-:Y:S02]  /*13330*/  FSEL R31, R26, RZ, P3 ;  /* 0x000000ff1a1f7208 */ /* 0x000fe40001800000 */
[----:B------:R-:W-:-:S02]  /*13340*/  ISETP.GE.U32.AND P3, PT, R251, R164, PT ;  /* 0x000000a4fb00720c */ /* 0x000fc40003f66070 */
[----:B------:R-:W-:Y:S08]  /*13350*/  MUFU.EX2 R164, R127 ;  /* 0x0000007f00a47308 */ /* 0x000ff00000000800 */
[----:B------:R1:W1:Y:S02]  /*13360*/  MUFU.EX2 R127, R113 ;  /* 0x00000071007f7308 */ /* 0x0002640000000800 */
[----:B-1----:R-:W4:Y:S01]  /*13370*/  LDL.LU R113, [R1+0x1d8] ;  /* 0x0001d80001717983 */ /* 0x002f220000300800 */
        /* <DEDUP_REMOVED lines=11> */
[----:B------:R-:W-:Y:S02]  /*13430*/  FFMA.FTZ R195, R212, c[0x0][0x23c], -R210 ;  /* 0x00008f00d4c37a23 */ /* 0x000fe400000108d2 */
[----:B------:R1:W-:Y:S01]  /*13440*/  MUFU.EX2 R212, R129 ;  /* 0x0000008100d47308 */ /* 0x0003e20000000800 */
[----:B------:R-:W-:-:S07]  /*13450*/  SHF.R.U32.HI R26, RZ, 0x10, R124 ;  /* 0x00000010ff1a7819 */ /* 0x000fce000001167c */
[----:B------:R1:W-:Y:S01]  /*13460*/  MUFU.EX2 R210, R128 ;  /* 0x0000008000d27308 */ /* 0x0003e20000000800 */
[----:B------:R-:W-:Y:S01]  /*13470*/  SHF.R.U32.HI R217, RZ, 0x18, R124 ;  /* 0x00000018ffd97819 */ /* 0x000fe2000001167c */
[--C-:B------:R-:W-:Y:S02]  /*13480*/  FFMA.FTZ R124, R112, c[0x0][0x23c], -R36.reuse ;  /* 0x00008f00707c7a23 */ /* 0x100fe40000010824 */
[----:B-1----:R-:W-:Y:S02]  /*13490*/  FFMA.FTZ R129, R98, c[0x0][0x23c], -R36 ;  /* 0x00008f0062817a23 */ /* 0x002fe40000010824 */
[----:B------:R-:W-:Y:S02]  /*134a0*/  IMAD.MOV.U32 R98, RZ, RZ, R123 ;  /* 0x000000ffff627224 */ /* 0x000fe400078e007b */
[----:B------:R-:W1:Y:S02]  /*134b0*/  MUFU.EX2 R111, R111 ;  /* 0x0000006f006f7308 */ /* 0x000e640000000800 */
[----:B------:R-:W-:-:S02]  /*134c0*/  FMUL.FTZ R112, R98, c[0x0][0x23c] ;  /* 0x00008f0062707a20 */ /* 0x000fc40000410000 */
[--C-:B------:R-:W-:Y:S02]  /*134d0*/  FFMA.FTZ R128, R102, c[0x0][0x23c], -R36.reuse ;  /* 0x00008f0066807a23 */ /* 0x100fe40000010824 */
[--C-:B------:R-:W-:Y:S02]  /*134e0*/  FFMA.FTZ R102, R194, c[0x0][0x23c], -R36.reuse ;  /* 0x00008f00c2667a23 */ /* 0x100fe40000010824 */
[--C-:B------:R-:W-:Y:S01]  /*134f0*/  FFMA.FTZ R151, R106, c[0x0][0x23c], -R36.reuse ;  /* 0x00008f006a977a23 */ /* 0x100fe20000010824 */
[----:B------:R1:W-:Y:S01]  /*13500*/  MUFU.EX2 R216, R122 ;  /* 0x0000007a00d87308 */ /* 0x0003e20000000800 */
        /* <DEDUP_REMOVED lines=8> */
[----:B-1----:R-:W-:-:S02]  /*13590*/  FFMA.FTZ R122, R193, c[0x0][0x23c], -R36 ;  /* 0x00008f00c17a7a23 */ /* 0x002fc40000010824 */
[--C-:B------:R-:W-:Y:S02]  /*135a0*/  FFMA.FTZ R34, R34, c[0x0][0x23c], -R36.reuse ;  /* 0x00008f0022227a23 */ /* 0x100fe40000010824 */
[--C-:B------:R-:W-:Y:S02]  /*135b0*/  FFMA.FTZ R226, R226, c[0x0][0x23c], -R36.reuse ;  /* 0x00008f00e2e27a23 */ /* 0x100fe40000010824 */
[--C-:B------:R-:W-:Y:S02]  /*135c0*/  FFMA.FTZ R225, R225, c[0x0][0x23c], -R36.reuse ;  /* 0x00008f00e1e17a23 */ /* 0x100fe40000010824 */
[--C-:B------:R-:W-:Y:S02]  /*135d0*/  FFMA.FTZ R193, R134, c[0x0][0x23c], -R36.reuse ;  /* 0x00008f0086c17a23 */ /* 0x100fe40000010824 */
[--C-:B------:R-:W-:Y:S02]  /*135e0*/  FFMA.FTZ R192, R135, c[0x0][0x23c], -R36.reuse ;  /* 0x00008f0087c07a23 */ /* 0x100fe40000010824 */
[----:B------:R-:W-:-:S02]  /*135f0*/  FFMA.FTZ R208, R208, c[0x0][0x23c], -R36 ;  /* 0x00008f00d0d07a23 */ /* 0x000fc40000010824 */
[--C-:B------:R-:W-:Y:S02]  /*13600*/  FFMA.FTZ R171, R171, c[0x0][0x23c], -R36.reuse ;  /* 0x00008f00abab7a23 */ /* 0x100fe40000010824 */
[--C-:B------:R-:W-:Y:S01]  /*13610*/  FFMA.FTZ R170, R53, c[0x0][0x23c], -R36.reuse ;  /* 0x00008f0035aa7a23 */ /* 0x100fe20000010824 */
[----:B------:R-:W-:Y:S04]  /*13620*/  STL [R1+0x104], R127 ;  /* 0x0001047f01007387 */ /* 0x000fe80000100800 */
[----:B------:R-:W4:Y:S04]  /*13630*/  LDL.LU R134, [R1+0x3d4] ;  /* 0x0003d40001867983 */ /* 0x000f280000300800 */
[----:B------:R-:W4:Y:S04]  /*13640*/  LDL.LU R135, [R1+0x3d0] ;  /* 0x0003d00001877983 */ /* 0x000f280000300800 */
[----:B------:R-:W-:Y:S01]  /*13650*/  STL [R1+0xe4], R111 ;  /* 0x0000e46f01007387 */ /* 0x000fe20000100800 */
[----:B--2---:R-:W-:-:S02]  /*13660*/  FFMA.FTZ R25, R25, c[0x0][0x23c], -R36 ;  /* 0x00008f0019197a23 */ /* 0x004fc40000010824 */
[--C-:B---3--:R-:W-:Y:S02]  /*13670*/  FFMA.FTZ R98, R94, c[0x0][0x23c], -R36.reuse ;  /* 0x00008f005e627a23 */ /* 0x108fe40000010824 */
[--C-:B------:R-:W-:Y:S02]  /*13680*/  FFMA.FTZ R94, R120, c[0x0][0x23c], -R36.reuse ;  /* 0x00008f00785e7a23 */ /* 0x100fe40000010824 */
[--C-:B----4-:R-:W-:Y:S02]  /*13690*/  FFMA.FTZ R194, R190, c[0x0][0x23c], -R36.reuse ;  /* 0x00008f00bec27a23 */ /* 0x110fe40000010824 */
[--C-:B------:R-:W-:Y:S02]  /*136a0*/  FFMA.FTZ R190, R224, c[0x0][0x23c], -R36.reuse ;  /* 0x00008f00e0be7a23 */ /* 0x100fe40000010824 */
[--C-:B------:R-:W-:Y:S02]  /*136b0*/  FFMA.FTZ R120, R116, c[0x0][0x23c], -R36.reuse ;  /* 0x00008f0074787a23 */ /* 0x100fe40000010824 */
[--C-:B------:R-:W-:Y:S01]  /*136c0*/  FFMA.FTZ R224, R118, c[0x0][0x23c], -R36.reuse ;  /* 0x00008f0076e07a23 */ /* 0x100fe20000010824 */
[----:B------:R-:W-:Y:S01]  /*136d0*/  MUFU.EX2 R116, R112 ;  /* 0x0000007000747308 */ /* 0x000fe20000000800 */
[----:B------:R-:W-:-:S07]  /*136e0*/  FFMA.FTZ R24, R24, c[0x0][0x23c], -R36 ;  /* 0x00008f0018187a23 */ /* 0x000fce0000010824 */
[----:B------:R1:W2:Y:S08]  /*136f0*/  MUFU.EX2 R118, R37 ;  /* 0x0000002500767308 */ /* 0x0002b00000000800 */
[----:B------:R3:W4:Y:S01]  /*13700*/  MUFU.EX2 R112, R139 ;  /* 0x0000008b00707308 */ /* 0x0007220000000800 */
[----:B-1----:R-:W-:-:S04]  /*13710*/  F2FP.BF16.PACK_AB R37, R210, R212 ;  /* 0x000000d4d225723e */ /* 0x002fc800000010ff */
[----:B------:R-:W-:Y:S01]  /*13720*/  PRMT R36, R37, 0x7632, R36 ;  /* 0x0000763225247816 */ /* 0x000fe20000000024 */
[----:B------:R-:W-:-:S04]  /*13730*/  @!P5 HFMA2.BF16_V2 R39, -RZ.H0_H0, RZ.H0_H0, -R37.H0_H0 ;  /* 0x200000ffff27d231 */ /* 0x000fc80000340925 */
[----:B------:R-:W-:Y:S01]  /*13740*/  @!P1 HFMA2.BF16_V2 R38, -RZ.H0_H0, RZ.H0_H0, -R36.H0_H0 ;  /* 0x200000ffff269231 */ /* 0x000fe20000340924 */
[----:B------:R-:W-:Y:S01]  /*13750*/  PRMT R53, R37, 0x5410, R36 ;  /* 0x0000541025357816 */ /* 0x000fe20000000024 */
[----:B--2---:R-:W-:Y:S01]  /*13760*/  STL [R1+0xd4], R118 ;  /* 0x0000d47601007387 */ /* 0x004fe20000100800 */
[----:B------:R-:W-:Y:S01]  /*13770*/  FFMA.FTZ R113, R113, R116, R138 ;  /* 0x0000007471717223 */ /* 0x000fe2000001008a */
[----:B------:R-:W-:Y:S02]  /*13780*/  @!P5 PRMT R37, R39, 0x5410, RZ ;  /* 0x000054102725d816 */ /* 0x000fe400000000ff */
[----:B------:R-:W2:Y:S01]  /*13790*/  LDL.LU R138, [R1+0x3cc] ;  /* 0x0003cc00018a7983 */ /* 0x000ea20000300800 */
[----:B------:R-:W-:-:S03]  /*137a0*/  @!P1 PRMT R36, R38, 0x5410, RZ ;  /* 0x0000541026249816 */ /* 0x000fc600000000ff */
[----:B---3--:R-:W3:Y:S01]  /*137b0*/  LDL.LU R139, [R1+0x3c8] ;  /* 0x0003c800018b7983 */ /* 0x008ee20000300800 */
[----:B------:R-:W-:-:S03]  /*137c0*/  SHF.R.U32.HI R39, RZ, 0x8, R30 ;  /* 0x00000008ff277819 */ /* 0x000fc6000001161e */
[----:B----4-:R-:W-:Y:S04]  /*137d0*/  STL [R1+0x15c], R112 ;  /* 0x00015c7001007387 */ /* 0x010fe80000100800 */
[----:B------:R-:W-:Y:S04]  /*137e0*/  STL [R1+0x50], R53 ;  /* 0x0000503501007387 */ /* 0x000fe80000100800 */
[----:B------:R-:W4:Y:S04]  /*137f0*/  LDL.LU R30, [R1+0x1d4] ;  /* 0x0001d400011e7983 */ /* 0x000f280000300800 */
[----:B------:R1:W-:Y:S04]  /*13800*/  STL.64 [R1+0x260], R36 ;  /* 0x0002602401007387 */ /* 0x0003e80000100a00 */
[----:B-1----:R-:W2:Y:S01]  /*13810*/  LDL.LU R37, [R1+0x198] ;  /* 0x0001980001257983 */ /* 0x002ea20000300800 */
[----:B------:R-:W1:Y:S01]  /*13820*/  MUFU.EX2 R209, R209 ;  /* 0x000000d100d17308 */ /* 0x000e620000000800 */
[----:B------:R-:W-:Y:S01]  /*13830*/  LOP3.LUT R38, R39, 0xffff, RZ, 0xc0, !PT ;  /* 0x0000ffff27267812 */ /* 0x000fe200078ec0ff */
[----:B------:R-:W-:Y:S01]  /*13840*/  FADD.FTZ R31, R0, -R31 ;  /* 0x8000001f001f7221 */ /* 0x000fe20000010000 */
[----:B------:R-:W-:-:S02]  /*13850*/  ISETP.GE.U32.AND P5, PT, R251, R217, PT ;  /* 0x000000d9fb00720c */ /* 0x000fc40003fa6070 */
[----:B------:R-:W-:Y:S01]  /*13860*/  ISETP.GE.U32.AND P1, PT, R251, R38, PT ;  /* 0x00000026fb00720c */ /* 0x000fe20003f26070 */
[----:B------:R-:W-:Y:S02]  /*13870*/  FADD.FTZ R126, R3, -R126 ;  /* 0x8000007e037e7221 */ /* 0x000fe40000010000 */
[----:B------:R-:W-:Y:S01]  /*13880*/  MUFU.EX2 R217, R129 ;  /* 0x0000008100d97308 */ /* 0x000fe20000000800 */
[----:B-1----:R-:W-:-:S07]  /*13890*/  F2FP.BF16.PACK_AB R39, R209, R112 ;  /* 0x00000070d127723e */ /* 0x002fce00000010ff */
[----:B------:R1:W-:Y:S01]  /*138a0*/  MUFU.EX2 R112, R128 ;  /* 0x0000008000707308 */ /* 0x0003e20000000800 */
[----:B------:R-:W-:Y:S01]  /*138b0*/  PRMT R38, R39, 0x7632, R38 ;  /* 0x0000763227267816 */ /* 0x000fe20000000026 */
[----:B------:R-:W-:-:S04]  /*138c0*/  FMUL.FTZ R36, R126, c[0x0][0x23c] ;  /* 0x00008f007e247a20 */ /* 0x000fc80000410000 */
[----:B------:R-:W-:Y:S02]  /*138d0*/  @!P2 HFMA2.BF16_V2 R49, -RZ.H0_H0, RZ.H0_H0, -R38.H0_H0 ;  /* 0x200000ffff31a231 */ /* 0x000fe40000340926 */
[----:B------:R1:W1:Y:S02]  /*138e0*/  MUFU.EX2 R53, R150 ;  /* 0x0000009600357308 */ /* 0x0002640000000800 */
[----:B-1----:R-:W-:-:S04]  /*138f0*/  IMAD.WIDE.U32 R128, R50, -0x2daee0ad, RZ ;  /* 0xd2511f5332807825 */ /* 0x002fc800078e00ff */
[----:B------:R-:W-:Y:S01]  /*13900*/  FMUL.FTZ R50, R31, c[0x0][0x23c] ;  /* 0x00008f001f327a20 */ /* 0x000fe20000410000 */
[----:B------:R-:W-:Y:S01]  /*13910*/  LOP3.LUT R126, R129, UR32, R142, 0x96, !PT ;  /* 0x00000020817e7c12 */ /* 0x000fe2000f8e968e */
[----:B------:R-:W-:Y:S01]  /*13920*/  @!P3 HFMA2.BF16_V2 R48, -RZ.H0_H0, RZ.H0_H0, -R39.H0_H0 ;  /* 0x200000ffff30b231 */ /* 0x000fe20000340927 */
[----:B------:R-:W3:Y:S01]  /*13930*/  LDL.LU.64 R142, [R1+0x3c0] ;  /* 0x0003c000018e7983 */ /* 0x000ee20000300a00 */
[----:B------:R-:W-:Y:S01]  /*13940*/  LOP3.LUT R150, R26, 0xff, RZ, 0xc0, !PT ;  /* 0x000000ff1a967812 */ /* 0x000fe200078ec0ff */
[----:B------:R-:W-:Y:S01]  /*13950*/  MUFU.EX2 R31, R50 ;  /* 0x00000032001f7308 */ /* 0x000fe20000000800 */
[----:B------:R-:W-:Y:S02]  /*13960*/  PRMT R26, R39, 0x5410, R38 ;  /* 0x00005410271a7816 */ /* 0x000fe40000000026 */
[----:B------:R-:W-:Y:S02]  /*13970*/  @!P2 PRMT R38, R49, 0x5410, RZ ;  /* 0x000054103126a816 */ /* 0x000fe400000000ff */
[----:B------:R-:W-:-:S04]  /*13980*/  LOP3.LUT R49, R126, 0xffff, RZ, 0xc0, !PT ;  /* 0x0000ffff7e317812 */ /* 0x000fc800078ec0ff */
[----:B------:R-:W-:Y:S02]  /*13990*/  SHF.R.U32.HI R49, RZ, 0x8, R49 ;  /* 0x00000008ff317819 */ /* 0x000fe40000011631 */
[----:B------:R-:W-:Y:S02]  /*139a0*/  @!P3 PRMT R39, R48, 0x5410, RZ ;  /* 0x000054103027b816 */ /* 0x000fe400000000ff */
[----:B------:R-:W-:Y:S01]  /*139b0*/  LOP3.LUT R48, R49, 0xffff, RZ, 0xc0, !PT ;  /* 0x0000ffff31307812 */ /* 0x000fe200078ec0ff */
[----:B------:R1:W-:Y:S03]  /*139c0*/  MUFU.EX2 R50, R151 ;  /* 0x0000009700327308 */ /* 0x0003e60000000800 */
[C---:B------:R-:W-:Y:S01]  /*139d0*/  ISETP.GE.U32.AND P3, PT, R251.reuse, R48, PT ;  /* 0x00000030fb00720c */ /* 0x040fe20003f66070 */
[----:B------:R1:W-:Y:S04]  /*139e0*/  STL [R1+0x2bc], R26 ;  /* 0x0002bc1a01007387 */ /* 0x0003e80000100800 */
[----:B------:R1:W-:Y:S01]  /*139f0*/  MUFU.EX2 R49, R58 ;  /* 0x0000003a00317308 */ /* 0x0003e20000000800 */
[----:B------:R-:W-:-:S02]  /*13a00*/  ISETP.GE.U32.AND P2, PT, R251, R150, PT ;  /* 0x00000096fb00720c */ /* 0x000fc40003f46070 */
[----:B------:R-:W3:Y:S05]  /*13a10*/  LDL.LU R150, [R1+0x3bc] ;  /* 0x0003bc0001967983 */ /* 0x000eea0000300800 */
[----:B------:R-:W4:Y:S01]  /*13a20*/  MUFU.EX2 R36, R36 ;  /* 0x0000002400247308 */ /* 0x000f220000000800 */
[----:B-1----:R-:W3:Y:S01]  /*13a30*/  LDL.LU R151, [R1+0x3b8] ;  /* 0x0003b80001977983 */ /* 0x002ee20000300800 */
[----:B------:R-:W-:-:S06]  /*13a40*/  F2FP.BF16.PACK_AB R58, R217, R53 ;  /* 0x00000035d93a723e */ /* 0x000fcc00000010ff */
[----:B------:R-:W-:Y:S08]  /*13a50*/  MUFU.EX2 R110, R110 ;  /* 0x0000006e006e7308 */ /* 0x000ff00000000800 */
[----:B------:R1:W-:Y:S08]  /*13a60*/  MUFU.EX2 R26, R51 ;  /* 0x00000033001a7308 */ /* 0x0003f00000000800 */
[----:B------:R-:W-:Y:S01]  /*13a70*/  MUFU.EX2 R104, R104 ;  /* 0x0000006800687308 */ /* 0x000fe20000000800 */
[----:B-1----:R-:W-:-:S07]  /*13a80*/  F2FP.BF16.PACK_AB R51, R216, R164 ;  /* 0x000000a4d833723e */ /* 0x002fce00000010ff */
[----:B------:R-:W-:Y:S01]  /*13a90*/  MUFU.EX2 R108, R108 ;  /* 0x0000006c006c7308 */ /* 0x000fe20000000800 */
[----:B------:R-:W-:Y:S01]  /*13aa0*/  @!P4 HFMA2.BF16_V2 R47, -RZ.H0_H0, RZ.H0_H0, -R51.H0_H0 ;  /* 0x200000ffff2fc231 */ /* 0x000fe20000340933 */
[----:B------:R-:W-:Y:S01]  /*13ab0*/  STL.64 [R1+0x268], R38 ;  /* 0x0002682601007387 */ /* 0x000fe20000100a00 */
[----:B----4-:R-:W-:-:S03]  /*13ac0*/  FFMA.FTZ R30, R30, R36, R131 ;  /* 0x000000241e1e7223 */ /* 0x010fc60000010083 */
[----:B------:R1:W4:Y:S01]  /*13ad0*/  LDL.LU R131, [R1+0x3b4] ;  /* 0x0003b40001837983 */ /* 0x0003220000300800 */
[----:B--2---:R-:W-:-:S04]  /*13ae0*/  FFMA.FTZ R48, R37, R31, R53 ;  /* 0x0000001f25307223 */ /* 0x004fc80000010035 */
[----:B------:R-:W-:Y:S02]  /*13af0*/  FADD.FTZ R48, R217, R48 ;  /* 0x00000030d9307221 */ /* 0x000fe40000010000 */
[----:B------:R-:W2:Y:S02]  /*13b00*/  MUFU.EX2 R217, R119 ;  /* 0x0000007700d97308 */ /* 0x000ea40000000800 */
[----:B------:R-:W-:Y:S01]  /*13b10*/  FADD.FTZ R48, R112, R48 ;  /* 0x0000003070307221 */ /* 0x000fe20000010000 */
[----:B------:R-:W-:-:S05]  /*13b20*/  F2FP.BF16.PACK_AB R112, R50, R112 ;  /* 0x000000703270723e */ /* 0x000fca00000010ff */
[----:B------:R1:W1:Y:S01]  /*13b30*/  MUFU.EX2 R119, R52 ;  /* 0x0000003400777308 */ /* 0x0002620000000800 */
[----:B------:R-:W-:Y:S01]  /*13b40*/  FADD.FTZ R48, R50, R48 ;  /* 0x0000003032307221 */ /* 0x000fe20000010000 */
[----:B------:R-:W-:-:S03]  /*13b50*/  PRMT R50, R51, 0x7632, R50 ;  /* 0x0000763233327816 */ /* 0x000fc60000000032 */
[----:B------:R-:W-:Y:S02]  /*13b60*/  FADD.FTZ R48, R49, R48 ;  /* 0x0000003031307221 */ /* 0x000fe40000010000 */
[----:B------:R-:W-:Y:S01]  /*13b70*/  @!P1 HFMA2.BF16_V2 R46, -RZ.H0_H0, RZ.H0_H0, -R50.H0_H0 ;  /* 0x200000ffff2e9231 */ /* 0x000fe20000340932 */
[----:B--2---:R-:W-:Y:S01]  /*13b80*/  F2FP.BF16.PACK_AB R53, R26, R217 ;  /* 0x000000d91a35723e */ /* 0x004fe200000010ff */
[C---:B------:R-:W-:Y:S01]  /*13b90*/  FADD.FTZ R48, R110.reuse, R48 ;  /* 0x000000306e307221 */ /* 0x040fe20000010000 */
[----:B------:R-:W-:Y:S02]  /*13ba0*/  PRMT R37, R51, 0x5410, R50 ;  /* 0x0000541033257816 */ /* 0x000fe40000000032 */
[----:B------:R-:W-:Y:S01]  /*13bb0*/  @!P4 PRMT R51, R47, 0x5410, RZ ;  /* 0x000054102f33c816 */ /* 0x000fe200000000ff */
[----:B------:R2:W-:Y:S01]  /*13bc0*/  STL [R1+0x118], R26 ;  /* 0x0001181a01007387 */ /* 0x0005e20000100800 */
[----:B------:R-:W-:Y:S02]  /*13bd0*/  F2FP.BF16.PACK_AB R110, R110, R49 ;  /* 0x000000316e6e723e */ /* 0x000fe400000010ff */
[----:B-1----:R-:W-:-:S02]  /*13be0*/  PRMT R52, R53, 0x7632, R52 ;  /* 0x0000763235347816 */ /* 0x002fc40000000034 */
[----:B------:R-:W-:Y:S01]  /*13bf0*/  LOP3.LUT R47, R126, 0xff, RZ, 0xc0, !PT ;  /* 0x000000ff7e2f7812 */ /* 0x000fe200078ec0ff */
[----:B------:R-:W-:Y:S01]  /*13c00*/  STL [R1+0xc0], R119 ;  /* 0x0000c07701007387 */ /* 0x000fe20000100800 */
[----:B------:R-:W-:Y:S02]  /*13c10*/  LOP3.LUT R49, R128, 0xff, RZ, 0xc0, !PT ;  /* 0x000000ff80317812 */ /* 0x000fe400078ec0ff */
[----:B------:R-:W-:Y:S01]  /*13c20*/  @!P1 PRMT R50, R46, 0x5410, RZ ;  /* 0x000054102e329816 */ /* 0x000fe200000000ff */
[----:B------:R-:W-:Y:S01]  /*13c30*/  STL [R1+0x110], R104 ;  /* 0x0001106801007387 */ /* 0x000fe20000100800 */
[----:B------:R-:W-:Y:S01]  /*13c40*/  @!P2 HFMA2.BF16_V2 R22, -RZ.H0_H0, RZ.H0_H0, -R53.H0_H0 ;  /* 0x200000ffff16a231 */ /* 0x000fe20000340935 */
[C---:B------:R-:W-:Y:S01]  /*13c50*/  ISETP.GE.U32.AND P1, PT, R251.reuse, R47, PT ;  /* 0x0000002ffb00720c */ /* 0x040fe20003f26070 */
[----:B------:R-:W-:Y:S01]  /*13c60*/  @!P5 HFMA2.BF16_V2 R45, -RZ.H0_H0, RZ.H0_H0, -R52.H0_H0 ;  /* 0x200000ffff2dd231 */ /* 0x000fe20000340934 */
[----:B------:R1:W-:Y:S01]  /*13c70*/  STL [R1+0x58], R37 ;  /* 0x0000582501007387 */ /* 0x0003e20000100800 */
[----:B------:R-:W-:-:S03]  /*13c80*/  ISETP.GE.U32.AND P4, PT, R251, R49, PT ;  /* 0x00000031fb00720c */ /* 0x000fc60003f86070 */
[----:B------:R-:W-:Y:S01]  /*13c90*/  STL [R1+0x114], R108 ;  /* 0x0001146c01007387 */ /* 0x000fe20000100800 */
[----:B------:R-:W-:Y:S01]  /*13ca0*/  SHF.R.U32.HI R46, RZ, 0x18, R126 ;  /* 0x00000018ff2e7819 */ /* 0x000fe2000001167e */
[----:B------:R-:W1:Y:S02]  /*13cb0*/  MUFU.EX2 R49, R124 ;  /* 0x0000007c00317308 */ /* 0x000e640000000800 */
[----:B------:R3:W-:Y:S01]  /*13cc0*/  STL.64 [R1+0x270], R50 ;  /* 0x0002703201007387 */ /* 0x0007e20000100a00 */
[----:B------:R-:W-:-:S05]  /*13cd0*/  F2FP.BF16.PACK_AB R47, R111, R127 ;  /* 0x0000007f6f2f723e */ /* 0x000fca00000010ff */
[----:B--2---:R2:W-:Y:S01]  /*13ce0*/  MUFU.EX2 R26, R130 ;  /* 0x00000082001a7308 */ /* 0x0045e20000000800 */
[----:B------:R-:W-:Y:S01]  /*13cf0*/  @!P1 HFMA2.BF16_V2 R44, -RZ.H0_H0, RZ.H0_H0, -R47.H0_H0 ;  /* 0x200000ffff2c9231 */ /* 0x000fe2000034092f */
[----:B-1----:R-:W-:Y:S02]  /*13d00*/  PRMT R37, R53, 0x5410, R52 ;  /* 0x0000541035257816 */ /* 0x002fe40000000034 */
[----:B------:R-:W-:Y:S02]  /*13d10*/  @!P2 PRMT R53, R22, 0x5410, RZ ;  /* 0x000054101635a816 */ /* 0x000fe400000000ff */
[----:B------:R-:W-:Y:S01]  /*13d20*/  SHF.R.U32.HI R22, RZ, 0x10, R126 ;  /* 0x00000010ff167819 */ /* 0x000fe2000001167e */
[----:B--2---:R1:W2:Y:S01]  /*13d30*/  LDL.LU R130, [R1+0x3b0] ;  /* 0x0003b00001827983 */ /* 0x0042a20000300800 */
[----:B------:R-:W-:Y:S01]  /*13d40*/  @!P5 PRMT R52, R45, 0x5410, RZ ;  /* 0x000054102d34d816 */ /* 0x000fe200000000ff */
[----:B---3--:R-:W3:Y:S01]  /*13d50*/  MUFU.EX2 R51, R125 ;  /* 0x0000007d00337308 */ /* 0x008ee20000000800 */
[----:B------:R-:W-:-:S02]  /*13d60*/  ISETP.GE.U32.AND P5, PT, R251, R46, PT ;  /* 0x0000002efb00720c */ /* 0x000fc40003fa6070 */
[----:B------:R-:W-:Y:S02]  /*13d70*/  PRMT R46, R47, 0x7632, R46 ;  /* 0x000076322f2e7816 */ /* 0x000fe4000000002e */
[----:B------:R-:W-:Y:S01]  /*13d80*/  LOP3.LUT R22, R22, 0xff, RZ, 0xc0, !PT ;  /* 0x000000ff16167812 */ /* 0x000fe200078ec0ff */
[----:B------:R1:W-:Y:S02]  /*13d90*/  STL [R1+0x54], R37 ;  /* 0x0000542501007387 */ /* 0x0003e40000100800 */
[----:B------:R-:W-:Y:S01]  /*13da0*/  @!P3 HFMA2.BF16_V2 R21, -RZ.H0_H0, RZ.H0_H0, -R46.H0_H0 ;  /* 0x200000ffff15b231 */ /* 0x000fe2000034092e */
[----:B------:R-:W-:Y:S01]  /*13db0*/  ISETP.GE.U32.AND P2, PT, R251, R22, PT ;  /* 0x00000016fb00720c */ /* 0x000fe20003f46070 */
[----:B------:R2:W2:Y:S01]  /*13dc0*/  LDL.LU R111, [R1+0x3ac] ;  /* 0x0003ac00016f7983 */ /* 0x0004a20000300800 */
[--C-:B------:R-:W-:Y:S01]  /*13dd0*/  SHF.R.U32.HI R124, RZ, 0x18, R128.reuse ;  /* 0x00000018ff7c7819 */ /* 0x100fe20000011680 */
[----:B------:R3:W1:Y:S01]  /*13de0*/  MUFU.EX2 R50, R106 ;  /* 0x0000006a00327308 */ /* 0x0006620000000800 */
[----:B------:R-:W-:Y:S01]  /*13df0*/  SHF.R.U32.HI R45, RZ, 0x10, R128 ;  /* 0x00000010ff2d7819 */ /* 0x000fe20000011680 */
[----:B------:R2:W2:Y:S01]  /*13e00*/  LDL.LU R127, [R1+0x3a8] ;  /* 0x0003a800017f7983 */ /* 0x0004a20000300800 */
[----:B------:R-:W-:Y:S01]  /*13e10*/  PRMT R22, R47, 0x5410, R46 ;  /* 0x000054102f167816 */ /* 0x000fe2000000002e */
[----:B------:R-:W-:Y:S01]  /*13e20*/  FADD.FTZ R48, R49, R48 ;  /* 0x0000003031307221 */ /* 0x000fe20000010000 */
[----:B------:R-:W-:-:S02]  /*13e30*/  @!P1 PRMT R47, R44, 0x5410, RZ ;  /* 0x000054102c2f9816 */ /* 0x000fc400000000ff */
[----:B------:R-:W-:Y:S01]  /*13e40*/  @!P3 PRMT R46, R21, 0x5410, RZ ;  /* 0x00005410152eb816 */ /* 0x000fe200000000ff */
[----:B------:R1:W1:Y:S01]  /*13e50*/  MUFU.EX2 R44, R123 ;  /* 0x0000007b002c7308 */ /* 0x0002620000000800 */
[----:B------:R-:W-:Y:S02]  /*13e60*/  ISETP.GE.U32.AND P1, PT, R251, R124, PT ;  /* 0x0000007cfb00720c */ /* 0x000fe40003f26070 */
[----:B---3--:R-:W-:Y:S02]  /*13e70*/  F2FP.BF16.PACK_AB R106, R51, R49 ;  /* 0x00000031336a723e */ /* 0x008fe400000010ff */
[----:B-1----:R-:W-:Y:S02]  /*13e80*/  LOP3.LUT R37, R128, 0xffff, RZ, 0xc0, !PT ;  /* 0x0000ffff80257812 */ /* 0x002fe400078ec0ff */
[----:B------:R1:W3:Y:S01]  /*13e90*/  LDL.LU.64 R128, [R1+0x3a0] ;  /* 0x0003a00001807983 */ /* 0x0002e20000300a00 */
[----:B------:R-:W-:-:S03]  /*13ea0*/  F2FP.BF16.PACK_AB R49, R108, R104 ;  /* 0x000000686c31723e */ /* 0x000fc600000010ff */
[----:B------:R-:W-:Y:S01]  /*13eb0*/  STL.64 [R1+0x278], R52 ;  /* 0x0002783401007387 */ /* 0x000fe20000100a00 */
[----:B------:R-:W-:-:S03]  /*13ec0*/  SHF.R.U32.HI R21, RZ, 0x8, R37 ;  /* 0x00000008ff157819 */ /* 0x000fc60000011625 */
[----:B------:R1:W2:Y:S01]  /*13ed0*/  LDL.LU R126, [R1+0x39c] ;  /* 0x00039c00017e7983 */ /* 0x0002a20000300800 */
[----:B------:R-:W-:-:S03]  /*13ee0*/  FADD.FTZ R37, R51, R48 ;  /* 0x0000003033257221 */ /* 0x000fc60000010000 */
[----:B------:R1:W2:Y:S01]  /*13ef0*/  LDL.LU R125, [R1+0x398] ;  /* 0x00039800017d7983 */ /* 0x0002a20000300800 */
[----:B------:R-:W-:-:S03]  /*13f00*/  PRMT R48, R49, 0x7632, R48 ;  /* 0x0000763231307816 */ /* 0x000fc60000000030 */
[----:B------:R1:W2:Y:S01]  /*13f10*/  LDL.LU R124, [R1+0x394] ;  /* 0x00039400017c7983 */ /* 0x0002a20000300800 */
[----:B------:R-:W-:-:S03]  /*13f20*/  LOP3.LUT R21, R21, 0xffff, RZ, 0xc0, !PT ;  /* 0x0000ffff15157812 */ /* 0x000fc600078ec0ff */
[----:B------:R1:W-:Y:S01]  /*13f30*/  STL.64 [R1+0x280], R46 ;  /* 0x0002802e01007387 */ /* 0x0003e20000100a00 */
[----:B------:R-:W-:Y:S01]  /*13f40*/  @!P2 HFMA2.BF16_V2 R43, -RZ.H0_H0, RZ.H0_H0, -R49.H0_H0 ;  /* 0x200000ffff2ba231 */ /* 0x000fe20000340931 */
[----:B------:R-:W-:Y:S01]  /*13f50*/  ISETP.GE.U32.AND P3, PT, R251, R21, PT ;  /* 0x00000015fb00720c */ /* 0x000fe20003f66070 */
[----:B------:R-:W-:Y:S01]  /*13f60*/  @!P5 HFMA2.BF16_V2 R42, -RZ.H0_H0, RZ.H0_H0, -R48.H0_H0 ;  /* 0x200000ffff2ad231 */ /* 0x000fe20000340930 */
[----:B------:R-:W-:Y:S01]  /*13f70*/  PRMT R21, R49, 0x5410, R48 ;  /* 0x0000541031157816 */ /* 0x000fe20000000030 */
[----:B------:R2:W2:Y:S01]  /*13f80*/  LDL.LU R123, [R1+0x390] ;  /* 0x00039000017b7983 */ /* 0x0004a20000300800 */
[----:B------:R-:W-:Y:S01]  /*13f90*/  @!P2 PRMT R49, R43, 0x5410, RZ ;  /* 0x000054102b31a816 */ /* 0x000fe200000000ff */
[----:B------:R-:W-:Y:S01]  /*13fa0*/  FADD.FTZ R43, R50, R37 ;  /* 0x00000025322b7221 */ /* 0x000fe20000010000 */
[----:B------:R-:W-:-:S03]  /*13fb0*/  @!P5 PRMT R48, R42, 0x5410, RZ ;  /* 0x000054102a30d816 */ /* 0x000fc600000000ff */
[----:B------:R-:W-:Y:S01]  /*13fc0*/  FADD.FTZ R43, R44, R43 ;  /* 0x0000002b2c2b7221 */ /* 0x000fe20000010000 */
[----:B------:R-:W-:Y:S08]  /*13fd0*/  MUFU.EX2 R37, R121 ;  /* 0x0000007900257308 */ /* 0x000ff00000000800 */
[----:B-1----:R1:W1:Y:S08]  /*13fe0*/  MUFU.EX2 R46, R122 ;  /* 0x0000007a002e7308 */ /* 0x0022700000000800 */
[----:B------:R1:W1:Y:S02]  /*13ff0*/  MUFU.EX2 R47, R102 ;  /* 0x00000066002f7308 */ /* 0x0002640000000800 */
[----:B-1----:R1:W2:Y:S04]  /*14000*/  LDL.LU R122, [R1+0x38c] ;  /* 0x00038c00017a7983 */ /* 0x0022a80000300800 */
[----:B------:R1:W2:Y:S01]  /*14010*/  LDL.LU R108, [R1+0x388] ;  /* 0x00038800016c7983 */ /* 0x0002a20000300800 */
[----:B------:R-:W-:-:S03]  /*14020*/  FADD.FTZ R42, R46, R43 ;  /* 0x0000002b2e2a7221 */ /* 0x000fc60000010000 */
[----:B------:R1:W2:Y:S01]  /*14030*/  LDL.LU R104, [R1+0x384] ;  /* 0x0003840001687983 */ /* 0x0002a20000300800 */
[----:B------:R-:W-:-:S03]  /*14040*/  LOP3.LUT R102, R45, 0xff, RZ, 0xc0, !PT ;  /* 0x000000ff2d667812 */ /* 0x000fc600078ec0ff */
[----:B------:R1:W-:Y:S01]  /*14050*/  STL [R1+0x2a8], R21 ;  /* 0x0002a81501007387 */ /* 0x0003e20000100800 */
[----:B------:R1:W1:Y:S01]  /*14060*/  MUFU.EX2 R45, R98 ;  /* 0x00000062002d7308 */ /* 0x0002620000000800 */
[----:B------:R-:W-:Y:S02]  /*14070*/  F2FP.BF16.PACK_AB R43, R119, R118 ;  /* 0x00000076772b723e */ /* 0x000fe400000010ff */
[----:B------:R1:W-:Y:S04]  /*14080*/  STL.64 [R1+0x290], R48 ;  /* 0x0002903001007387 */ /* 0x0003e80000100a00 */
[----:B------:R1:W2:Y:S02]  /*14090*/  LDL.LU R121, [R1+0x380] ;  /* 0x0003800001797983 */ /* 0x0002a40000300800 */
[----:B-1----:R-:W-:-:S02]  /*140a0*/  F2FP.BF16.PACK_AB R98, R47, R46 ;  /* 0x0000002e2f62723e */ /* 0x002fc400000010ff */
[----:B------:R-:W-:Y:S08]  /*140b0*/  MUFU.EX2 R46, R24 ;  /* 0x00000018002e7308 */ /* 0x000ff00000000800 */
[----:B------:R1:W-:Y:S02]  /*140c0*/  MUFU.EX2 R21, R120 ;  /* 0x0000007800157308 */ /* 0x0003e40000000800 */
[----:B-1----:R1:W2:Y:S04]  /*140d0*/  LDL.LU R120, [R1+0x37c] ;  /* 0x00037c0001787983 */ /* 0x0022a80000300800 */
[----:B------:R1:W2:Y:S04]  /*140e0*/  LDL.LU R119, [R1+0x378] ;  /* 0x0003780001777983 */ /* 0x0002a80000300800 */
[----:B------:R1:W2:Y:S04]  /*140f0*/  LDL.LU R118, [R1+0x374] ;  /* 0x0003740001767983 */ /* 0x0002a80000300800 */
[----:B------:R-:W2:Y:S01]  /*14100*/  LDL.LU R24, [R1+0x1d0] ;  /* 0x0001d00001187983 */ /* 0x000ea20000300800 */
[----:B------:R-:W1:Y:S01]  /*14110*/  MUFU.EX2 R94, R94 ;  /* 0x0000005e005e7308 */ /* 0x000e620000000800 */
[----:B------:R-:W-:-:S04]  /*14120*/  FADD.FTZ R42, R47, R42 ;  /* 0x0000002a2f2a7221 */ /* 0x000fc80000010000 */
[----:B------:R-:W-:Y:S01]  /*14130*/  FADD.FTZ R42, R45, R42 ;  /* 0x0000002a2d2a7221 */ /* 0x000fe20000010000 */
[----:B------:R-:W-:Y:S02]  /*14140*/  ISETP.GE.U32.AND P2, PT, R251, R102, PT ;  /* 0x00000066fb00720c */ /* 0x000fe40003f46070 */
[----:B------:R-:W-:Y:S01]  /*14150*/  F2FP.BF16.PACK_AB R102, R44, R50 ;  /* 0x000000322c66723e */ /* 0x000fe200000010ff */
[----:B------:R4:W4:Y:S01]  /*14160*/  MUFU.EX2 R47, R25 ;  /* 0x00000019002f7308 */ /* 0x0009220000000800 */
[C-C-:B-1----:R-:W-:Y:S01]  /*14170*/  FADD.FTZ R48, R94.reuse, R42.reuse ;  /* 0x0000002a5e307221 */ /* 0x142fe20000010000 */
[----:B------:R-:W-:Y:S02]  /*14180*/  F2FP.BF16.PACK_AB R94, R94, R45 ;  /* 0x0000002d5e5e723e */ /* 0x000fe400000010ff */
[----:B------:R-:W-:Y:S02]  /*14190*/  F2FP.BF16.PACK_AB R45, R37, R26 ;  /* 0x0000001a252d723e */ /* 0x000fe400000010ff */
[----:B------:R-:W-:-:S02]  /*141a0*/  PRMT R42, R43, 0x7632, R42 ;  /* 0x000076322b2a7816 */ /* 0x000fc4000000002a */
[----:B------:R-:W-:Y:S01]  /*141b0*/  PRMT R44, R45, 0x7632, R44 ;  /* 0x000076322d2c7816 */ /* 0x000fe2000000002c */
[----:B------:R-:W-:Y:S02]  /*141c0*/  @!P4 HFMA2.BF16_V2 R90, -RZ.H0_H0, RZ.H0_H0, -R43.H0_H0 ;  /* 0x200000ffff5ac231 */ /* 0x000fe4000034092b */
[----:B------:R-:W-:Y:S02]  /*141d0*/  @!P3 HFMA2.BF16_V2 R23, -RZ.H0_H0, RZ.H0_H0, -R42.H0_H0 ;  /* 0x200000ffff17b231 */ /* 0x000fe4000034092a */
[----:B------:R-:W-:Y:S01]  /*141e0*/  @!P1 HFMA2.BF16_V2 R17, -RZ.H0_H0, RZ.H0_H0, -R44.H0_H0 ;  /* 0x200000ffff119231 */ /* 0x000fe2000034092c */
[----:B----4-:R-:W-:Y:S02]  /*141f0*/  PRMT R25, R43, 0x5410, R42 ;  /* 0x000054102b197816 */ /* 0x010fe4000000002a */
[----:B------:R-:W-:Y:S02]  /*14200*/  @!P4 PRMT R43, R90, 0x5410, RZ ;  /* 0x000054105a2bc816 */ /* 0x000fe400000000ff */
[----:B------:R-:W-:-:S02]  /*14210*/  @!P3 PRMT R42, R23, 0x5410, RZ ;  /* 0x00005410172ab816 */ /* 0x000fc400000000ff */
[----:B------:R-:W-:Y:S02]  /*14220*/  PRMT R23, R45, 0x5410, R44 ;  /* 0x000054102d177816 */ /* 0x000fe4000000002c */
[----:B------:R-:W-:Y:S01]  /*14230*/  @!P1 PRMT R44, R17, 0x5410, RZ ;  /* 0x00005410112c9816 */ /* 0x000fe200000000ff */
[----:B------:R-:W-:Y:S01]  /*14240*/  FADD.FTZ R17, R21, R48 ;  /* 0x0000003015117221 */ /* 0x000fe20000010000 */
[----:B------:R-:W-:Y:S04]  /*14250*/  STL [R1+0x2cc], R25 ;  /* 0x0002cc1901007387 */ /* 0x000fe80000100800 */
[----:B------:R-:W-:Y:S04]  /*14260*/  STL.64 [R1+0x2a0], R42 ;  /* 0x0002a02a01007387 */ /* 0x000fe80000100a00 */
[----:B------:R1:W-:Y:S01]  /*14270*/  STL.64 [R1+0x2b0], R22 ;  /* 0x0002b01601007387 */ /* 0x0003e20000100a00 */
[C---:B------:R-:W-:Y:S01]  /*14280*/  F2FP.BF16.PACK_AB R90, R47.reuse, R21 ;  /* 0x000000152f5a723e */ /* 0x040fe200000010ff */
[----:B------:R-:W-:Y:S01]  /*14290*/  UIADD3 UR4, UR30, -0x2, URZ ;  /* 0xfffffffe1e047890 */ /* 0x000fe2000fffe03f */
[----:B-1----:R-:W-:Y:S01]  /*142a0*/  FADD.FTZ R22, R47, R17 ;  /* 0x000000112f167221 */ /* 0x002fe20000010000 */
[----:B------:R-:W-:-:S05]  /*142b0*/  FSEL R17, R27, RZ, P6 ;  /* 0x000000ff1b117208 */ /* 0x000fca0003000000 */
[----:B------:R-:W-:-:S04]  /*142c0*/  FADD.FTZ R21, R2, -R17 ;  /* 0x8000001102157221 */ /* 0x000fc80000010000 */
[----:B------:R-:W-:Y:S01]  /*142d0*/  FMUL.FTZ R21, R21, c[0x0][0x23c] ;  /* 0x00008f0015157a20 */ /* 0x000fe20000410000 */
[----:B------:R-:W-:Y:S08]  /*142e0*/  MUFU.EX2 R17, R117 ;  /* 0x0000007500117308 */ /* 0x000ff00000000800 */
[----:B------:R-:W1:Y:S01]  /*142f0*/  MUFU.EX2 R21, R21 ;  /* 0x0000001500157308 */ /* 0x000e620000000800 */
[----:B------:R-:W-:Y:S01]  /*14300*/  @!P2 HFMA2.BF16_V2 R86, -RZ.H0_H0, RZ.H0_H0, -R45.H0_H0 ;  /* 0x200000ffff56a231 */ /* 0x000fe2000034092d */
[----:B------:R-:W-:-:S04]  /*14310*/  ULOP3.LUT UR4, UR4, UR29, URZ, 0x3c, !UPT ;  /* 0x0000001d04047292 */ /* 0x000fc8000f8e3c3f */
[----:B------:R-:W-:Y:S02]  /*14320*/  @!P2 PRMT R45, R86, 0x5410, RZ ;  /* 0x00005410562da816 */ /* 0x000fe400000000ff */
[----:B------:R4:W4:Y:S03]  /*14330*/  MUFU.EX2 R86, R100 ;  /* 0x0000006400567308 */ /* 0x0009260000000800 */
[----:B------:R2:W-:Y:S01]  /*14340*/  STL.64 [R1+0x2c0], R44 ;  /* 0x0002c02c01007387 */ /* 0x0005e20000100a00 */
[-C--:B-1----:R-:W-:Y:S02]  /*14350*/  FMUL.FTZ R132, R132, R21.reuse ;  /* 0x0000001584847220 */ /* 0x082fe40000410000 */
[-C--:B------:R-:W-:Y:S02]  /*14360*/  FMUL.FTZ R133, R133, R21.reuse ;  /* 0x0000001585857220 */ /* 0x080fe40000410000 */
[----:B------:R-:W-:-:S02]  /*14370*/  FMUL.FTZ R136, R136, R21 ;  /* 0x0000001588887220 */ /* 0x000fc40000410000 */
[-C--:B------:R-:W-:Y:S02]  /*14380*/  FMUL.FTZ R137, R137, R21.reuse ;  /* 0x0000001589897220 */ /* 0x080fe40000410000 */
[-C--:B------:R-:W-:Y:S01]  /*14390*/  FMUL.FTZ R140, R140, R21.reuse ;  /* 0x000000158c8c7220 */ /* 0x080fe20000410000 */
[----:B----4-:R1:W4:Y:S01]  /*143a0*/  LDL.LU R100, [R1+0x370] ;  /* 0x0003700001647983 */ /* 0x0103220000300800 */
[-C--:B------:R-:W-:Y:S02]  /*143b0*/  FMUL.FTZ R141, R141, R21.reuse ;  /* 0x000000158d8d7220 */ /* 0x080fe40000410000 */
[-C--:B------:R-:W-:Y:S02]  /*143c0*/  FMUL.FTZ R148, R148, R21.reuse ;  /* 0x0000001594947220 */ /* 0x080fe40000410000 */
[----:B------:R-:W-:Y:S02]  /*143d0*/  FMUL.FTZ R149, R149, R21 ;  /* 0x0000001595957220 */ /* 0x000fe40000410000 */
[----:B------:R-:W-:-:S04]  /*143e0*/  FADD.FTZ R22, R46, R22 ;  /* 0x000000162e167221 */ /* 0x000fc80000010000 */
[----:B------:R-:W-:Y:S01]  /*143f0*/  FADD.FTZ R47, R86, R22 ;  /* 0x00000016562f7221 */ /* 0x000fe20000010000 */
[----:B------:R-:W-:Y:S01]  /*14400*/  STL [R1+0x2c8], R27 ;  /* 0x0002c81b01007387 */ /* 0x000fe20000100800 */
[-C--:B------:R-:W-:Y:S02]  /*14410*/  FMUL.FTZ R144, R144, R116.reuse ;  /* 0x0000007490907220 */ /* 0x080fe40000410000 */
[-C--:B------:R-:W-:Y:S01]  /*14420*/  FMUL.FTZ R145, R145, R116.reuse ;  /* 0x0000007491917220 */ /* 0x080fe20000410000 */
[----:B------:R1:W3:Y:S01]  /*14430*/  LDL.LU R117, [R1+0x36c] ;  /* 0x00036c0001757983 */ /* 0x0002e20000300800 */
[-C--:B------:R-:W-:Y:S02]  /*14440*/  FMUL.FTZ R152, R152, R116.reuse ;  /* 0x0000007498987220 */ /* 0x080fe40000410000 */
[-C--:B------:R-:W-:Y:S02]  /*14450*/  FMUL.FTZ R153, R153, R116.reuse ;  /* 0x0000007499997220 */ /* 0x080fe40000410000 */
[----:B------:R-:W-:-:S02]  /*14460*/  FMUL.FTZ R156, R156, R116 ;  /* 0x000000749c9c7220 */ /* 0x000fc40000410000 */
[-C--:B------:R-:W-:Y:S02]  /*14470*/  FMUL.FTZ R157, R157, R116.reuse ;  /* 0x000000749d9d7220 */ /* 0x080fe40000410000 */
[-C--:B------:R-:W-:Y:S02]  /*14480*/  FMUL.FTZ R160, R160, R116.reuse ;  /* 0x00000074a0a07220 */ /* 0x080fe40000410000 */
[----:B------:R-:W-:Y:S02]  /*14490*/  FMUL.FTZ R161, R161, R116 ;  /* 0x00000074a1a17220 */ /* 0x000fe40000410000 */
[----:B------:R1:W3:Y:S01]  /*144a0*/  LDL.LU R116, [R1+0x368] ;  /* 0x0003680001747983 */ /* 0x0002e20000300800 */
[-C--:B------:R-:W-:Y:S02]  /*144b0*/  FMUL.FTZ R146, R146, R36.reuse ;  /* 0x0000002492927220 */ /* 0x080fe40000410000 */
[-C--:B------:R-:W-:Y:S02]  /*144c0*/  FMUL.FTZ R147, R147, R36.reuse ;  /* 0x0000002493937220 */ /* 0x080fe40000410000 */
[----:B------:R-:W-:-:S02]  /*144d0*/  FMUL.FTZ R154, R154, R36 ;  /* 0x000000249a9a7220 */ /* 0x000fc40000410000 */
[-C--:B------:R-:W-:Y:S02]  /*144e0*/  FMUL.FTZ R155, R155, R36.reuse ;  /* 0x000000249b9b7220 */ /* 0x080fe40000410000 */
[-C--:B------:R-:W-:Y:S02]  /*144f0*/  FMUL.FTZ R158, R158, R36.reuse ;  /* 0x000000249e9e7220 */ /* 0x080fe40000410000 */
[-C--:B------:R-:W-:Y:S02]  /*14500*/  FMUL.FTZ R159, R159, R36.reuse ;  /* 0x000000249f9f7220 */ /* 0x080fe40000410000 */
[-C--:B------:R-:W-:Y:S02]  /*14510*/  FMUL.FTZ R162, R162, R36.reuse ;  /* 0x00000024a2a27220 */ /* 0x080fe40000410000 */
[----:B------:R-:W-:Y:S02]  /*14520*/  FMUL.FTZ R163, R163, R36 ;  /* 0x00000024a3a37220 */ /* 0x000fe40000410000 */
[----:B------:R1:W-:Y:S01]  /*14530*/  MUFU.EX2 R36, R182 ;  /* 0x000000b600247308 */ /* 0x0003e20000000800 */
[----:B------:R-:W-:-:S02]  /*14540*/  FMUL.FTZ R134, R134, R31 ;  /* 0x0000001f86867220 */ /* 0x000fc40000410000 */
[-C--:B------:R-:W-:Y:S02]  /*14550*/  FMUL.FTZ R135, R135, R31.reuse ;  /* 0x0000001f87877220 */ /* 0x080fe40000410000 */
[-C--:B------:R-:W-:Y:S02]  /*14560*/  FMUL.FTZ R138, R138, R31.reuse ;  /* 0x0000001f8a8a7220 */ /* 0x080fe40000410000 */
[-C--:B------:R-:W-:Y:S02]  /*14570*/  FMUL.FTZ R139, R139, R31.reuse ;  /* 0x0000001f8b8b7220 */ /* 0x080fe40000410000 */
[-C--:B------:R-:W-:Y:S02]  /*14580*/  FMUL.FTZ R142, R142, R31.reuse ;  /* 0x0000001f8e8e7220 */ /* 0x080fe40000410000 */
[-C--:B------:R-:W-:Y:S02]  /*14590*/  FMUL.FTZ R143, R143, R31.reuse ;  /* 0x0000001f8f8f7220 */ /* 0x080fe40000410000 */
[----:B------:R-:W-:-:S02]  /*145a0*/  FMUL.FTZ R150, R150, R31 ;  /* 0x0000001f96967220 */ /* 0x000fc40000410000 */
[----:B------:R-:W-:Y:S01]  /*145b0*/  FMUL.FTZ R151, R151, R31 ;  /* 0x0000001f97977220 */ /* 0x000fe20000410000 */
[----:B------:R-:W-:Y:S01]  /*145c0*/  F2FP.BF16.PACK_AB R86, R86, R46 ;  /* 0x0000002e5656723e */ /* 0x000fe200000010ff */
[----:B------:R-:W-:Y:S02]  /*145d0*/  FADD.FTZ R46, R178, R113 ;  /* 0x00000071b22e7221 */ /* 0x000fe40000010000 */
[----:B--2---:R-:W-:Y:S01]  /*145e0*/  FFMA.FTZ R24, R24, R21, R17 ;  /* 0x0000001518187223 */ /* 0x004fe20000010011 */
[----:B------:R-:W-:-:S05]  /*145f0*/  LOP3.LUT R21, R233, UR4, RZ, 0x3c, !PT ;  /* 0x00000004e9157c12 */ /* 0x000fca000f8e3cff */
[----:B------:R-:W-:-:S05]  /*14600*/  IMAD.WIDE.U32 R44, R21, -0x326172a9, RZ ;  /* 0xcd9e8d57152c7825 */ /* 0x000fca00078e00ff */
[----:B------:R-:W-:-:S05]  /*14610*/  LOP3.LUT R21, R45, UR20, R166, 0x96, !PT ;  /* 0x000000142d157c12 */ /* 0x000fca000f8e96a6 */
[----:B------:R-:W-:Y:S01]  /*14620*/  IMAD.WIDE.U32 R22, R21, -0x2daee0ad, RZ ;  /* 0xd2511f5315167825 */ /* 0x000fe200078e00ff */
[----:B------:R-:W-:-:S04]  /*14630*/  LOP3.LUT R21, R247, UR18, R44, 0x96, !PT ;  /* 0x00000012f7157c12 */ /* 0x000fc8000f8e962c */
[----:B------:R-:W-:Y:S01]  /*14640*/  LOP3.LUT R25, R23, UR17, R234, 0x96, !PT ;  /* 0x0000001117197c12 */ /* 0x000fe2000f8e96ea */
[----:B------:R2:W-:Y:S04]  /*14650*/  STL.64 [R1+0x150], R44 ;  /* 0x0001502c01007387 */ /* 0x0005e80000100a00 */
[----:B------:R-:W-:-:S04]  /*14660*/  IMAD.WIDE.U32 R48, R25, -0x326172a9, RZ ;  /* 0xcd9e8d5719307825 */ /* 0x000fc800078e00ff */
[----:B--2---:R-:W-:Y:S01]  /*14670*/  IMAD.WIDE.U32 R44, R21, -0x2daee0ad, RZ ;  /* 0xd2511f53152c7825 */ /* 0x004fe200078e00ff */
        /* <DEDUP_REMOVED lines=11> */
[----:B------:R-:W-:-:S04]  /*14730*/  LOP3.LUT R27, R45, UR31, R22, 0x96, !PT ;  /* 0x0000001f2d1b7c12 */ /* 0x000fc8000f8e9616 */
[----:B------:R-:W-:Y:S01]  /*14740*/  LOP3.LUT R22, R27, 0xff, RZ, 0xc0, !PT ;  /* 0x000000ff1b167812 */ /* 0x000fe200078ec0ff */
[----:B------:R-:W2:Y:S03]  /*14750*/  MUFU.EX2 R23, R114 ;  /* 0x0000007200177308 */ /* 0x000ea60000000800 */
[----:B------:R-:W-:Y:S02]  /*14760*/  ISETP.GE.U32.AND P3, PT, R251, R22, PT ;  /* 0x00000016fb00720c */ /* 0x000fe40003f66070 */
[----:B------:R-:W-:-:S04]  /*14770*/  LOP3.LUT R22, R27, 0xffff, RZ, 0xc0, !PT ;  /* 0x0000ffff1b167812 */ /* 0x000fc800078ec0ff */
[----:B------:R-:W-:Y:S01]  /*14780*/  SHF.R.U32.HI R22, RZ, 0x8, R22 ;  /* 0x00000008ff167819 */ /* 0x000fe20000011616 */
[----:B------:R2:W2:Y:S01]  /*14790*/  MUFU.EX2 R25, R115 ;  /* 0x0000007300197308 */ /* 0x0004a20000000800 */
[----:B-1----:R-:W-:Y:S02]  /*147a0*/  LOP3.LUT R182, R44, 0xff, RZ, 0xc0, !PT ;  /* 0x000000ff2cb67812 */ /* 0x002fe400078ec0ff */
[----:B------:R-:W-:Y:S02]  /*147b0*/  LOP3.LUT R22, R22, 0xffff, RZ, 0xc0, !PT ;  /* 0x0000ffff16167812 */ /* 0x000fe400078ec0ff */
[C---:B------:R-:W-:Y:S02]  /*147c0*/  ISETP.GE.U32.AND P2, PT, R251.reuse, R182, PT ;  /* 0x000000b6fb00720c */ /* 0x040fe40003f46070 */
[----:B------:R-:W-:Y:S02]  /*147d0*/  ISETP.GE.U32.AND P5, PT, R251, R22, PT ;  /* 0x00000016fb00720c */ /* 0x000fe40003fa6070 */
[----:B------:R-:W-:-:S02]  /*147e0*/  SHF.R.U32.HI R182, RZ, 0x18, R44 ;  /* 0x00000018ffb67819 */ /* 0x000fc4000001162c */
[--C-:B------:R-:W-:Y:S02]  /*147f0*/  SHF.R.U32.HI R22, RZ, 0x10, R27.reuse ;  /* 0x00000010ff167819 */ /* 0x100fe4000001161b */
[----:B------:R-:W-:Y:S02]  /*14800*/  ISETP.GE.U32.AND P1, PT, R251, R182, PT ;  /* 0x000000b6fb00720c */ /* 0x000fe40003f26070 */
[----:B------:R-:W-:Y:S01]  /*14810*/  LOP3.LUT R22, R22, 0xff, RZ, 0xc0, !PT ;  /* 0x000000ff16167812 */ /* 0x000fe200078ec0ff */
[----:B--2---:R1:W2:Y:S01]  /*14820*/  LDL.LU R115, [R1+0x364] ;  /* 0x0003640001737983 */ /* 0x0042a20000300800 */
[C---:B------:R-:W-:Y:S01]  /*14830*/  F2FP.BF16.PACK_AB R182, R23.reuse, R17 ;  /* 0x0000001117b6723e */ /* 0x040fe200000010ff */
[----:B------:R-:W-:Y:S01]  /*14840*/  FADD.FTZ R23, R23, R24 ;  /* 0x0000001817177221 */ /* 0x000fe20000010000 */
[----:B------:R-:W-:Y:S01]  /*14850*/  LOP3.LUT R31, R44, 0xffff, RZ, 0xc0, !PT ;  /* 0x0000ffff2c1f7812 */ /* 0x000fe200078ec0ff */
[----:B------:R4:W-:Y:S01]  /*14860*/  MUFU.EX2 R24, R96 ;  /* 0x0000006000187308 */ /* 0x0009e20000000800 */
[----:B------:R-:W-:Y:S01]  /*14870*/  ISETP.GE.U32.AND P6, PT, R251, R22, PT ;  /* 0x00000016fb00720c */ /* 0x000fe20003fc6070 */
[----:B------:R-:W-:Y:S01]  /*14880*/  FADD.FTZ R22, R179, R30 ;  /* 0x0000001eb3167221 */ /* 0x000fe20000010000 */
[----:B------:R-:W-:Y:S01]  /*14890*/  F2FP.BF16.PACK_AB R179, R36, R25 ;  /* 0x0000001924b3723e */ /* 0x000fe200000010ff */
[----:B------:R1:W2:Y:S04]  /*148a0*/  LDL.LU R114, [R1+0x360] ;  /* 0x0003600001727983 */ /* 0x0002a80000300800 */
[----:B------:R-:W3:Y:S01]  /*148b0*/  MUFU.EX2 R45, R181 ;  /* 0x000000b5002d7308 */ /* 0x000ee20000000800 */
[----:B------:R-:W-:Y:S01]  /*148c0*/  SHF.R.U32.HI R27, RZ, 0x18, R27 ;  /* 0x00000018ff1b7819 */ /* 0x000fe2000001161b */
[----:B------:R1:W2:Y:S01]  /*148d0*/  LDL.LU R113, [R1+0x35c] ;  /* 0x00035c0001717983 */ /* 0x0002a20000300800 */
[----:B------:R-:W-:-:S02]  /*148e0*/  PRMT R178, R179, 0x7632, R178 ;  /* 0x00007632b3b27816 */ /* 0x000fc400000000b2 */
[----:B------:R-:W-:Y:S02]  /*148f0*/  ISETP.GE.U32.AND P4, PT, R251, R27, PT ;  /* 0x0000001bfb00720c */ /* 0x000fe40003f86070 */
[----:B------:R-:W-:Y:S01]  /*14900*/  PRMT R17, R179, 0x5410, R178 ;  /* 0x00005410b3117816 */ /* 0x000fe200000000b2 */
[----:B------:R-:W-:Y:S01]  /*14910*/  @!P5 HFMA2.BF16_V2 R16, -RZ.H0_H0, RZ.H0_H0, -R178.H0_H0 ;  /* 0x200000ffff10d231 */ /* 0x000fe200003409b2 */
[----:B----4-:R1:W2:Y:S04]  /*14920*/  LDL.LU R96, [R1+0x358] ;  /* 0x0003580001607983 */ /* 0x0102a80000300800 */
[----:B------:R1:W-:Y:S01]  /*14930*/  STL [R1+0x2d0], R17 ;  /* 0x0002d01101007387 */ /* 0x0003e20000100800 */
[----:B---3--:R-:W-:Y:S02]  /*14940*/  F2FP.BF16.PACK_AB R181, R45, R24 ;  /* 0x000000182db5723e */ /* 0x008fe400000010ff */
[----:B------:R-:W-:Y:S01]  /*14950*/  @!P5 PRMT R178, R16, 0x5410, RZ ;  /* 0x0000541010b2d816 */ /* 0x000fe200000000ff */
[----:B------:R-:W-:Y:S01]  /*14960*/  IMAD.WIDE.U32 R48, R21, -0x2daee0ad, RZ ;  /* 0xd2511f5315307825 */ /* 0x000fe200078e00ff */
[----:B------:R-:W-:-:S02]  /*14970*/  SHF.R.U32.HI R16, RZ, 0x8, R31 ;  /* 0x00000008ff107819 */ /* 0x000fc4000001161f */
[----:B------:R-:W-:Y:S01]  /*14980*/  SHF.R.U32.HI R27, RZ, 0x10, R44 ;  /* 0x00000010ff1b7819 */ /* 0x000fe2000001162c */
[----:B------:R-:W-:Y:S01]  /*14990*/  @!P3 HFMA2.BF16_V2 R131, -RZ.H0_H0, RZ.H0_H0, -R179.H0_H0 ;  /* 0x200000ffff83b231 */ /* 0x000fe200003409b3 */
[----:B------:R-:W-:Y:S01]  /*149a0*/  LOP3.LUT R16, R16, 0xffff, RZ, 0xc0, !PT ;  /* 0x0000ffff10107812 */ /* 0x000fe200078ec0ff */
[----:B------:R-:W-:Y:S01]  /*149b0*/  MUFU.EX2 R242, R242 ;  /* 0x000000f200f27308 */ /* 0x000fe20000000800 */
[----:B------:R-:W-:Y:S02]  /*149c0*/  LOP3.LUT R27, R27, 0xff, RZ, 0xc0, !PT ;  /* 0x000000ff1b1b7812 */ /* 0x000fe400078ec0ff */
[----:B------:R-:W-:Y:S01]  /*149d0*/  LOP3.LUT R30, R48, 0xff, RZ, 0xc0, !PT ;  /* 0x000000ff301e7812 */ /* 0x000fe200078ec0ff */
[----:B-1----:R-:W-:-:S04]  /*149e0*/  FADD.FTZ R17, R175, R46 ;  /* 0x0000002eaf117221 */ /* 0x002fc80000010000 */
[----:B------:R1:W3:Y:S01]  /*149f0*/  MUFU.EX2 R46, R180 ;  /* 0x000000b4002e7308 */ /* 0x0002e20000000800 */
[----:B------:R-:W-:Y:S02]  /*14a00*/  ISETP.GE.U32.AND P5, PT, R251, R16, PT ;  /* 0x00000010fb00720c */ /* 0x000fe40003fa6070 */
[----:B------:R-:W-:Y:S02]  /*14a10*/  @!P3 PRMT R179, R131, 0x5410, RZ ;  /* 0x0000541083b3b816 */ /* 0x000fe400000000ff */
[----:B------:R-:W-:Y:S02]  /*14a20*/  ISETP.GE.U32.AND P3, PT, R251, R27, PT ;  /* 0x0000001bfb00720c */ /* 0x000fe40003f66070 */
[----:B-1----:R-:W-:-:S05]  /*14a30*/  PRMT R180, R181, 0x7632, R180 ;  /* 0x00007632b5b47816 */ /* 0x002fca00000000b4 */
[----:B------:R-:W-:Y:S01]  /*14a40*/  @!P4 HFMA2.BF16_V2 R19, -RZ.H0_H0, RZ.H0_H0, -R180.H0_H0 ;  /* 0x200000ffff13c231 */ /* 0x000fe200003409b4 */
[----:B------:R-:W-:Y:S01]  /*14a50*/  PRMT R16, R181, 0x5410, R180 ;  /* 0x00005410b5107816 */ /* 0x000fe200000000b4 */
[----:B------:R-:W-:Y:S01]  /*14a60*/  MUFU.EX2 R51, R109 ;  /* 0x0000006d00337308 */ /* 0x000fe20000000800 */
[----:B------:R-:W-:Y:S02]  /*14a70*/  LOP3.LUT R27, R49, UR32, R50, 0x96, !PT ;  /* 0x00000020311b7c12 */ /* 0x000fe4000f8e9632 */
[----:B------:R-:W-:Y:S02]  /*14a80*/  @!P4 PRMT R180, R19, 0x5410, RZ ;  /* 0x0000541013b4c816 */ /* 0x000fe400000000ff */
[----:B------:R-:W-:-:S03]  /*14a90*/  ISETP.GE.U32.AND P4, PT, R251, R30, PT ;  /* 0x0000001efb00720c */ /* 0x000fc60003f86070 */
[----:B------:R-:W1:Y:S01]  /*14aa0*/  MUFU.EX2 R30, R230 ;  /* 0x000000e6001e7308 */ /* 0x000e620000000800 */
[----:B------:R-:W-:Y:S01]  /*14ab0*/  SHF.R.U32.HI R19, RZ, 0x10, R27 ;  /* 0x00000010ff137819 */ /* 0x000fe2000001161b */
[----:B------:R-:W-:Y:S01]  /*14ac0*/  @!P6 HFMA2.BF16_V2 R130, -RZ.H0_H0, RZ.H0_H0, -R181.H0_H0 ;  /* 0x200000ffff82e231 */ /* 0x000fe200003409b5 */
[----:B---3--:R-:W-:Y:S02]  /*14ad0*/  F2FP.BF16.PACK_AB R175, R242, R46 ;  /* 0x0000002ef2af723e */ /* 0x008fe400000010ff */
[----:B------:R-:W-:Y:S02]  /*14ae0*/  LOP3.LUT R19, R19, 0xff, RZ, 0xc0, !PT ;  /* 0x000000ff13137812 */ /* 0x000fe400078ec0ff */
[----:B------:R-:W-:Y:S02]  /*14af0*/  @!P6 PRMT R181, R130, 0x5410, RZ ;  /* 0x0000541082b5e816 */ /* 0x000fe400000000ff */
[----:B------:R-:W-:Y:S01]  /*14b00*/  ISETP.GE.U32.AND P6, PT, R251, R19, PT ;  /* 0x00000013fb00720c */ /* 0x000fe20003fc6070 */
[----:B------:R-:W-:Y:S01]  /*14b10*/  FADD.FTZ R19, R174, R22 ;  /* 0x00000016ae137221 */ /* 0x000fe20000010000 */
[----:B------:R-:W-:Y:S01]  /*14b20*/  PRMT R174, R175, 0x7632, R174 ;  /* 0x00007632afae7816 */ /* 0x000fe200000000ae */
[----:B------:R-:W-:Y:S01]  /*14b30*/  FADD.FTZ R130, R177, R17 ;  /* 0x00000011b1827221 */ /* 0x000fe20000010000 */
[----:B-1----:R-:W-:-:S03]  /*14b40*/  F2FP.BF16.PACK_AB R177, R51, R30 ;  /* 0x0000001e33b1723e */ /* 0x002fc600000010ff */
[----:B------:R-:W-:Y:S01]  /*14b50*/  @!P5 HFMA2.BF16_V2 R18, -RZ.H0_H0, RZ.H0_H0, -R174.H0_H0 ;  /* 0x200000ffff12d231 */ /* 0x000fe200003409ae */
[----:B------:R-:W-:Y:S01]  /*14b60*/  FADD.FTZ R17, R176, R19 ;  /* 0x00000013b0117221 */ /* 0x000fe20000010000 */
[----:B------:R-:W-:Y:S02]  /*14b70*/  PRMT R176, R177, 0x7632, R176 ;  /* 0x00007632b1b07816 */ /* 0x000fe400000000b0 */
[----:B------:R-:W-:Y:S02]  /*14b80*/  PRMT R19, R175, 0x5410, R174 ;  /* 0x00005410af137816 */ /* 0x000fe400000000ae */
[----:B------:R-:W-:Y:S01]  /*14b90*/  @!P5 PRMT R174, R18, 0x5410, RZ ;  /* 0x0000541012aed816 */ /* 0x000fe200000000ff */
[----:B------:R-:W-:Y:S01]  /*14ba0*/  @!P1 HFMA2.BF16_V2 R128, -RZ.H0_H0, RZ.H0_H0, -R176.H0_H0 ;  /* 0x200000ffff809231 */ /* 0x000fe200003409b0 */
[----:B------:R-:W-:Y:S01]  /*14bb0*/  SHF.R.U32.HI R18, RZ, 0x18, R27 ;  /* 0x00000018ff127819 */ /* 0x000fe2000001161b */
[----:B------:R-:W-:Y:S03]  /*14bc0*/  MUFU.EX2 R31, R107 ;  /* 0x0000006b001f7308 */ /* 0x000fe60000000800 */
[----:B------:R-:W-:-:S02]  /*14bd0*/  ISETP.GE.U32.AND P5, PT, R251, R18, PT ;  /* 0x00000012fb00720c */ /* 0x000fc40003fa6070 */
[----:B------:R-:W-:Y:S02]  /*14be0*/  PRMT R18, R177, 0x5410, R176 ;  /* 0x00005410b1127816 */ /* 0x000fe400000000b0 */
[----:B------:R-:W-:Y:S01]  /*14bf0*/  @!P1 PRMT R176, R128, 0x5410, RZ ;  /* 0x0000541080b09816 */ /* 0x000fe200000000ff */
[----:B------:R-:W1:Y:S01]  /*14c00*/  MUFU.EX2 R53, R101 ;  /* 0x0000006500357308 */ /* 0x000e620000000800 */
[----:B------:R-:W-:Y:S01]  /*14c10*/  LOP3.LUT R128, R27, 0xffff, RZ, 0xc0, !PT ;  /* 0x0000ffff1b807812 */ /* 0x000fe200078ec0ff */
[----:B------:R-:W-:-:S03]  /*14c20*/  @!P2 HFMA2.BF16_V2 R129, -RZ.H0_H0, RZ.H0_H0, -R175.H0_H0 ;  /* 0x200000ffff81a231 */ /* 0x000fc600003409af */
[----:B------:R-:W-:Y:S01]  /*14c30*/  SHF.R.U32.HI R128, RZ, 0x8, R128 ;  /* 0x00000008ff807819 */ /* 0x000fe20000011680 */
[----:B------:R-:W-:Y:S01]  /*14c40*/  @!P3 HFMA2.BF16_V2 R111, -RZ.H0_H0, RZ.H0_H0, -R177.H0_H0 ;  /* 0x200000ffff6fb231 */ /* 0x000fe200003409b1 */
[----:B------:R-:W-:Y:S02]  /*14c50*/  @!P2 PRMT R175, R129, 0x5410, RZ ;  /* 0x0000541081afa816 */ /* 0x000fe400000000ff */
[----:B------:R-:W-:Y:S02]  /*14c60*/  LOP3.LUT R128, R128, 0xffff, RZ, 0xc0, !PT ;  /* 0x0000ffff80807812 */ /* 0x000fe400078ec0ff */
[----:B------:R-:W-:Y:S02]  /*14c70*/  LOP3.LUT R129, R27, 0xff, RZ, 0xc0, !PT ;  /* 0x000000ff1b817812 */ /* 0x000fe400078ec0ff */
[----:B------:R-:W-:Y:S02]  /*14c80*/  @!P3 PRMT R177, R111, 0x5410, RZ ;  /* 0x000054106fb1b816 */ /* 0x000fe400000000ff */
[----:B------:R-:W-:-:S02]  /*14c90*/  ISETP.GE.U32.AND P3, PT, R251, R128, PT ;  /* 0x00000080fb00720c */ /* 0x000fc40003f66070 */
[----:B------:R-:W-:Y:S01]  /*14ca0*/  LOP3.LUT R131, R48, 0xffff, RZ, 0xc0, !PT ;  /* 0x0000ffff30837812 */ /* 0x000fe200078ec0ff */
[----:B------:R-:W-:Y:S01]  /*14cb0*/  MUFU.EX2 R50, R167 ;  /* 0x000000a700327308 */ /* 0x000fe20000000800 */
[----:B------:R-:W-:-:S07]  /*14cc0*/  ISETP.GE.U32.AND P2, PT, R251, R129, PT ;  /* 0x00000081fb00720c */ /* 0x000fce0003f46070 */
[----:B------:R1:W-:Y:S01]  /*14cd0*/  MUFU.EX2 R49, R168 ;  /* 0x000000a800317308 */ /* 0x0003e20000000800 */
[----:B------:R-:W-:-:S07]  /*14ce0*/  SHF.R.U32.HI R131, RZ, 0x8, R131 ;  /* 0x00000008ff837819 */ /* 0x000fce0000011683 */
[----:B------:R3:W-:Y:S01]  /*14cf0*/  MUFU.EX2 R52, R218 ;  /* 0x000000da00347308 */ /* 0x0007e20000000800 */
[----:B-1----:R-:W-:-:S07]  /*14d00*/  F2FP.BF16.PACK_AB R168, R53, R31 ;  /* 0x0000001f35a8723e */ /* 0x002fce00000010ff */
[----:B------:R-:W1:Y:S01]  /*14d10*/  MUFU.EX2 R129, R105 ;  /* 0x0000006900817308 */ /* 0x000e620000000800 */
[----:B------:R-:W-:-:S07]  /*14d20*/  PRMT R167, R168, 0x7632, R167 ;  /* 0x00007632a8a77816 */ /* 0x000fce00000000a7 */
[----:B------:R-:W1:Y:S01]  /*14d30*/  MUFU.EX2 R22, R103 ;  /* 0x0000006700167308 */ /* 0x000e620000000800 */
[----:B------:R-:W-:-:S07]  /*14d40*/  @!P3 HFMA2.BF16_V2 R126, -RZ.H0_H0, RZ.H0_H0, -R167.H0_H0 ;  /* 0x200000ffff7eb231 */ /* 0x000fce00003409a7 */
[----:B------:R-:W1:Y:S01]  /*14d50*/  MUFU.EX2 R249, R249 ;  /* 0x000000f900f97308 */ /* 0x000e620000000800 */
[----:B------:R-:W-:Y:S01]  /*14d60*/  LOP3.LUT R131, R131, 0xffff, RZ, 0xc0, !PT ;  /* 0x0000ffff83837812 */ /* 0x000fe200078ec0ff */
[----:B------:R-:W-:Y:S01]  /*14d70*/  @!P2 HFMA2.BF16_V2 R127, -RZ.H0_H0, RZ.H0_H0, -R168.H0_H0 ;  /* 0x200000ffff7fa231 */ /* 0x000fe200003409a8 */
[----:B---3--:R-:W-:Y:S02]  /*14d80*/  PRMT R218, R168, 0x5410, R167 ;  /* 0x00005410a8da7816 */ /* 0x008fe400000000a7 */
[----:B------:R-:W-:Y:S02]  /*14d90*/  SHF.R.U32.HI R21, RZ, 0x10, R48 ;  /* 0x00000010ff157819 */ /* 0x000fe40000011630 */
[----:B------:R-:W-:Y:S01]  /*14da0*/  @!P3 PRMT R167, R126, 0x5410, RZ ;  /* 0x000054107ea7b816 */ /* 0x000fe200000000ff */
[----:B------:R-:W-:Y:S01]  /*14db0*/  FADD.FTZ R126, R173, R130 ;  /* 0x00000082ad7e7221 */ /* 0x000fe20000010000 */
[----:B------:R-:W-:Y:S01]  /*14dc0*/  ISETP.GE.U32.AND P3, PT, R251, R131, PT ;  /* 0x00000083fb00720c */ /* 0x000fe20003f66070 */
[----:B-1----:R-:W-:Y:S01]  /*14dd0*/  FADD.FTZ R128, R129, R23 ;  /* 0x0000001781807221 */ /* 0x002fe20000010000 */
[----:B------:R-:W-:-:S02]  /*14de0*/  F2FP.BF16.PACK_AB R173, R52, R50 ;  /* 0x0000003234ad723e */ /* 0x000fc400000010ff */
[----:B------:R-:W-:Y:S02]  /*14df0*/  F2FP.BF16.PACK_AB R111, R22, R129 ;  /* 0x00000081166f723e */ /* 0x000fe400000010ff */
[----:B------:R-:W-:Y:S02]  /*14e00*/  LOP3.LUT R129, R21, 0xff, RZ, 0xc0, !PT ;  /* 0x000000ff15817812 */ /* 0x000fe400078ec0ff */
[----:B------:R-:W-:Y:S01]  /*14e10*/  @!P2 PRMT R168, R127, 0x5410, RZ ;  /* 0x000054107fa8a816 */ /* 0x000fe200000000ff */
[----:B------:R-:W-:Y:S01]  /*14e20*/  FADD.FTZ R127, R172, R17 ;  /* 0x00000011ac7f7221 */ /* 0x000fe20000010000 */
[----:B------:R-:W-:Y:S02]  /*14e30*/  F2FP.BF16.PACK_AB R130, R249, R49 ;  /* 0x00000031f982723e */ /* 0x000fe400000010ff */
[----:B------:R-:W-:Y:S02]  /*14e40*/  PRMT R172, R173, 0x7632, R172 ;  /* 0x00007632adac7816 */ /* 0x000fe400000000ac */
[----:B------:R-:W-:-:S02]  /*14e50*/  ISETP.GE.U32.AND P2, PT, R251, R129, PT ;  /* 0x00000081fb00720c */ /* 0x000fc40003f46070 */
[----:B------:R-:W-:Y:S01]  /*14e60*/  PRMT R129, R130, 0x7632, R129 ;  /* 0x0000763282817816 */ /* 0x000fe20000000081 */
[----:B------:R1:W-:Y:S01]  /*14e70*/  STL [R1+0x13c], R45 ;  /* 0x00013c2d01007387 */ /* 0x0003e20000100800 */
[----:B------:R-:W-:Y:S01]  /*14e80*/  @!P5 HFMA2.BF16_V2 R124, -RZ.H0_H0, RZ.H0_H0, -R172.H0_H0 ;  /* 0x200000ffff7cd231 */ /* 0x000fe200003409ac */
[----:B------:R-:W-:Y:S02]  /*14e90*/  SHF.R.U32.HI R44, RZ, 0x18, R48 ;  /* 0x00000018ff2c7819 */ /* 0x000fe40000011630 */
[----:B------:R3:W-:Y:S01]  /*14ea0*/  STL.64 [R1+0x2d8], R178 ;  /* 0x0002d8b201007387 */ /* 0x0007e20000100a00 */
[----:B------:R1:W-:Y:S01]  /*14eb0*/  MUFU.EX2 R48, R35 ;  /* 0x0000002300307308 */ /* 0x0003e20000000800 */
[----:B------:R-:W-:Y:S02]  /*14ec0*/  @!P3 HFMA2.BF16_V2 R122, -RZ.H0_H0, RZ.H0_H0, -R129.H0_H0 ;  /* 0x200000ffff7ab231 */ /* 0x000fe40000340981 */
[----:B------:R-:W-:Y:S01]  /*14ed0*/  STL.64 [R1+0x2e0], R180 ;  /* 0x0002e0b401007387 */ /* 0x000fe20000100a00 */
[----:B------:R-:W-:-:S03]  /*14ee0*/  FADD.FTZ R126, R99, R126 ;  /* 0x0000007e637e7221 */ /* 0x000fc60000010000 */
[----:B------:R-:W2:Y:S04]  /*14ef0*/  LDL.LU R230, [R1+0x354] ;  /* 0x0003540001e67983 */ /* 0x000ea80000300800 */
[----:B------:R2:W2:Y:S04]  /*14f00*/  LDL.LU R109, [R1+0x350] ;  /* 0x00035000016d7983 */ /* 0x0004a80000300800 */
[----:B------:R2:W2:Y:S01]  /*14f10*/  LDL.LU R107, [R1+0x34c] ;  /* 0x00034c00016b7983 */ /* 0x0004a20000300800 */
[----:B-1----:R-:W-:Y:S02]  /*14f20*/  PRMT R35, R173, 0x5410, R172 ;  /* 0x00005410ad237816 */ /* 0x002fe400000000ac */
[----:B------:R-:W-:Y:S01]  /*14f30*/  @!P5 PRMT R172, R124, 0x5410, RZ ;  /* 0x000054107cacd816 */ /* 0x000fe200000000ff */
[----:B------:R1:W2:Y:S01]  /*14f40*/  LDL.LU R105, [R1+0x348] ;  /* 0x0003480001697983 */ /* 0x0002a20000300800 */
[----:B------:R3:W-:Y:S03]  /*14f50*/  MUFU.EX2 R124, R227 ;  /* 0x000000e3007c7308 */ /* 0x0007e60000000800 */
[----:B------:R1:W2:Y:S04]  /*14f60*/  LDL.LU R103, [R1+0x344] ;  /* 0x0003440001677983 */ /* 0x0002a80000300800 */
[----:B------:R1:W2:Y:S04]  /*14f70*/  LDL.LU R101, [R1+0x340] ;  /* 0x0003400001657983 */ /* 0x0002a80000300800 */
[----:B------:R1:W2:Y:S01]  /*14f80*/  LDL.LU R99, [R1+0x33c] ;  /* 0x00033c0001637983 */ /* 0x0002a20000300800 */
[----:B---3--:R-:W-:-:S02]  /*14f90*/  PRMT R227, R130, 0x5410, R129 ;  /* 0x0000541082e37816 */ /* 0x008fc40000000081 */
[----:B------:R-:W-:Y:S01]  /*14fa0*/  @!P3 PRMT R129, R122, 0x5410, RZ ;  /* 0x000054107a81b816 */ /* 0x000fe200000000ff */
[----:B------:R-:W-:Y:S02]  /*14fb0*/  FADD.FTZ R122, R97, R126 ;  /* 0x0000007e617a7221 */ /* 0x000fe40000010000 */
[----:B------:R1:W3:Y:S04]  /*14fc0*/  LDL.LU R97, [R1+0x338] ;  /* 0x0003380001617983 */ /* 0x0002e80000300800 */
[----:B------:R-:W2:Y:S01]  /*14fd0*/  LDL.LU R21, [R1+0x170] ;  /* 0x0001700001157983 */ /* 0x000ea20000300800 */
[----:B------:R-:W1:Y:S01]  /*14fe0*/  MUFU.EX2 R222, R222 ;  /* 0x000000de00de7308 */ /* 0x000e620000000800 */
[----:B------:R-:W-:Y:S01]  /*14ff0*/  UIADD3 UR8, UR30, -0x1, URZ ;  /* 0xffffffff1e087890 */ /* 0x000fe2000fffe03f */
[----:B------:R-:W-:-:S02]  /*15000*/  @!P6 HFMA2.BF16_V2 R125, -RZ.H0_H0, RZ.H0_H0, -R173.H0_H0 ;  /* 0x200000ffff7de231 */ /* 0x000fc400003409ad */
[----:B------:R-:W-:Y:S01]  /*15010*/  @!P4 HFMA2.BF16_V2 R123, -RZ.H0_H0, RZ.H0_H0, -R130.H0_H0 ;  /* 0x200000ffff7bc231 */ /* 0x000fe20000340982 */
[----:B------:R-:W-:Y:S01]  /*15020*/  ULOP3.LUT UR8, UR8, UR29, URZ, 0x3c, !UPT ;  /* 0x0000001d08087292 */ /* 0x000fe2000f8e3c3f */
[----:B------:R-:W-:Y:S01]  /*15030*/  ISETP.GE.U32.AND P1, PT, R251, R44, PT ;  /* 0x0000002cfb00720c */ /* 0x000fe20003f26070 */
[----:B------:R-:W-:Y:S01]  /*15040*/  FADD.FTZ R122, R68, R122 ;  /* 0x0000007a447a7221 */ /* 0x000fe20000010000 */
[----:B------:R-:W-:Y:S01]  /*15050*/  @!P6 PRMT R173, R125, 0x5410, RZ ;  /* 0x000054107dade816 */ /* 0x000fe200000000ff */
[----:B------:R-:W-:Y:S01]  /*15060*/  FADD.FTZ R125, R165, R127 ;  /* 0x0000007fa57d7221 */ /* 0x000fe20000010000 */
[----:B------:R-:W-:Y:S01]  /*15070*/  @!P4 PRMT R130, R123, 0x5410, RZ ;  /* 0x000054107b82c816 */ /* 0x000fe200000000ff */
[----:B------:R-:W-:Y:S01]  /*15080*/  FADD.FTZ R128, R22, R128 ;  /* 0x0000008016807221 */ /* 0x000fe20000010000 */
[----:B------:R-:W-:Y:S01]  /*15090*/  LOP3.LUT R123, R233, UR8, RZ, 0x3c, !PT ;  /* 0x00000008e97b7c12 */ /* 0x000fe2000f8e3cff */
[----:B------:R-:W-:Y:S01]  /*150a0*/  FADD.FTZ R125, R69, R125 ;  /* 0x0000007d457d7221 */ /* 0x000fe20000010000 */
[----:B------:R-:W3:Y:S01]  /*150b0*/  LDL.LU R17, [R1+0x16c] ;  /* 0x00016c0001117983 */ /* 0x000ee20000300800 */
[----:B-1----:R-:W-:-:S02]  /*150c0*/  F2FP.BF16.PACK_AB R165, R222, R48 ;  /* 0x00000030dea5723e */ /* 0x002fc400000010ff */
[----:B------:R-:W-:Y:S01]  /*150d0*/  IMAD.WIDE.U32 R68, R123, -0x326172a9, RZ ;  /* 0xcd9e8d577b447825 */ /* 0x000fe200078e00ff */
[----:B------:R1:W1:Y:S01]  /*150e0*/  MUFU.EX2 R127, R219 ;  /* 0x000000db007f7308 */ /* 0x0002620000000800 */
[----:B------:R-:W3:Y:S01]  /*150f0*/  LDL.LU R27, [R1+0x168] ;  /* 0x00016800011b7983 */ /* 0x000ee20000300800 */
[----:B------:R-:W-:Y:S02]  /*15100*/  PRMT R131, R165, 0x7632, R131 ;  /* 0x00007632a5837816 */ /* 0x000fe40000000083 */
[----:B------:R-:W-:-:S03]  /*15110*/  LOP3.LUT R123, R69, UR20, R166, 0x96, !PT ;  /* 0x00000014457b7c12 */ /* 0x000fc6000f8e96a6 */
[----:B------:R-:W-:Y:S02]  /*15120*/  @!P1 HFMA2.BF16_V2 R104, -RZ.H0_H0, RZ.H0_H0, -R131.H0_H0 ;  /* 0x200000ffff689231 */ /* 0x000fe40000340983 */
[----:B------:R-:W-:Y:S01]  /*15130*/  IMAD.WIDE.U32 R44, R123, -0x2daee0ad, RZ ;  /* 0xd2511f537b2c7825 */ /* 0x000fe200078e00ff */
[----:B------:R-:W-:-:S04]  /*15140*/  @!P2 HFMA2.BF16_V2 R108, -RZ.H0_H0, RZ.H0_H0, -R165.H0_H0 ;  /* 0x200000ffff6ca231 */ /* 0x000fc800003409a5 */
[----:B------:R-:W-:Y:S02]  /*15150*/  LOP3.LUT R123, R45, UR17, R234, 0x96, !PT ;  /* 0x000000112d7b7c12 */ /* 0x000fe4000f8e96ea */
[----:B-1----:R-:W-:Y:S02]  /*15160*/  PRMT R219, R165, 0x5410, R131 ;  /* 0x00005410a5db7816 */ /* 0x002fe40000000083 */
[----:B------:R-:W-:Y:S01]  /*15170*/  @!P1 PRMT R131, R104, 0x5410, RZ ;  /* 0x0000541068839816 */ /* 0x000fe200000000ff */
[----:B------:R-:W-:Y:S01]  /*15180*/  FADD.FTZ R104, R124, R128 ;  /* 0x000000807c687221 */ /* 0x000fe20000010000 */
[----:B------:R-:W-:Y:S02]  /*15190*/  @!P2 PRMT R165, R108, 0x5410, RZ ;  /* 0x000054106ca5a816 */ /* 0x000fe400000000ff */
[C---:B------:R-:W-:Y:S01]  /*151a0*/  F2FP.BF16.PACK_AB R108, R127.reuse, R124 ;  /* 0x0000007c7f6c723e */ /* 0x040fe200000010ff */
[----:B------:R-:W-:Y:S02]  /*151b0*/  FADD.FTZ R104, R127, R104 ;  /* 0x000000687f687221 */ /* 0x000fe40000010000 */
[----:B------:R-:W-:Y:S01]  /*151c0*/  IMAD.WIDE.U32 R126, R123, -0x326172a9, RZ ;  /* 0xcd9e8d577b7e7825 */ /* 0x000fe200078e00ff */
[----:B------:R-:W-:-:S05]  /*151d0*/  LOP3.LUT R123, R247, UR18, R68, 0x96, !PT ;  /* 0x00000012f77b7c12 */ /* 0x000fca000f8e9644 */
[----:B------:R-:W-:Y:S01]  /*151e0*/  IMAD.WIDE.U32 R22, R123, -0x2daee0ad, RZ ;  /* 0xd2511f537b167825 */ /* 0x000fe200078e00ff */
[----:B------:R-:W-:-:S04]  /*151f0*/  LOP3.LUT R246, R127, UR16, R246, 0x96, !PT ;  /* 0x000000107ff67c12 */ /* 0x000fc8000f8e96f6 */
[----:B------:R-:W-:Y:S01]  /*15200*/  LOP3.LUT R123, R23, UR15, R44, 0x96, !PT ;  /* 0x0000000f177b7c12 */ /* 0x000fe2000f8e962c */
[----:B------:R-:W-:-:S04]  /*15210*/  IMAD.WIDE.U32 R178, R246, -0x2daee0ad, RZ ;  /* 0xd2511f53f6b27825 */ /* 0x000fc800078e00ff */
[----:B------:R-:W-:Y:S01]  /*15220*/  IMAD.WIDE.U32 R246, R123, -0x326172a9, RZ ;  /* 0xcd9e8d577bf67825 */ /* 0x000fe200078e00ff */
[----:B------:R-:W-:Y:S04]  /*15230*/  STL.64 [R1+0x330], R172 ;  /* 0x000330ac01007387 */ /* 0x000fe80000100a00 */
[----:B------:R-:W-:Y:S01]  /*15240*/  LOP3.LUT R123, R247, UR14, R126, 0x96, !PT ;  /* 0x0000000ef77b7c12 */ /* 0x000fe2000f8e967e */
[----:B------:R1:W-:Y:S01]  /*15250*/  STL.64 [R1+0x328], R130 ;  /* 0x0003288201007387 */ /* 0x0003e20000100a00 */
[----:B------:R-:W-:-:S03]  /*15260*/  LOP3.LUT R124, R179, UR13, R22, 0x96, !PT ;  /* 0x0000000db37c7c12 */ /* 0x000fc6000f8e9616 */
[----:B------:R-:W-:Y:S01]  /*15270*/  IMAD.WIDE.U32 R22, R123, -0x2daee0ad, RZ ;  /* 0xd2511f537b167825 */ /* 0x000fe200078e00ff */
[----:B------:R-:W2:Y:S04]  /*15280*/  LDL.LU R44, [R1+0x18] ;  /* 0x00001800012c7983 */ /* 0x000ea80000300800 */
[----:B------:R-:W-:Y:S01]  /*15290*/  LOP3.LUT R123, R23, UR11, R178, 0x96, !PT ;  /* 0x0000000b177b7c12 */ /* 0x000fe2000f8e96b2 */
[----:B------:R-:W-:Y:S01]  /*152a0*/  IMAD.WIDE.U32 R126, R124, -0x326172a9, RZ ;  /* 0xcd9e8d577c7e7825 */ /* 0x000fe200078e00ff */
[----:B------:R-:W2:Y:S03]  /*152b0*/  LDL.LU R45, [R1+0x15c] ;  /* 0x00015c00012d7983 */ /* 0x000ea60000300800 */
[----:B-1----:R-:W-:-:S05]  /*152c0*/  IMAD.WIDE.U32 R130, R123, -0x326172a9, RZ ;  /* 0xcd9e8d577b827825 */ /* 0x002fca00078e00ff */
[----:B------:R-:W-:Y:S02]  /*152d0*/  LOP3.LUT R124, R131, UR31, R126, 0x96, !PT ;  /* 0x0000001f837c7c12 */ /* 0x000fe4000f8e967e */
[----:B--2---:R1:W2:Y:S02]  /*152e0*/  MUFU.EX2 R126, R21 ;  /* 0x00000015007e7308 */ /* 0x0042a40000000800 */
[----:B-1----:R-:W4:Y:S01]  /*152f0*/  LDL.LU R21, [R1+0x14] ;  /* 0x0000140001157983 */ /* 0x002f220000300800 */
[----:B------:R-:W-:-:S04]  /*15300*/  LOP3.LUT R123, R124, 0xff, RZ, 0xc0, !PT ;  /* 0x000000ff7c7b7812 */ /* 0x000fc800078ec0ff */
[----:B------:R-:W-:Y:S02]  /*15310*/  ISETP.GE.U32.AND P5, PT, R251, R123, PT ;  /* 0x0000007bfb00720c */ /* 0x000fe40003fa6070 */
[----:B------:R-:W-:-:S04]  /*15320*/  LOP3.LUT R123, R124, 0xffff, RZ, 0xc0, !PT ;  /* 0x0000ffff7c7b7812 */ /* 0x000fc800078ec0ff */
[----:B------:R-:W-:-:S04]  /*15330*/  SHF.R.U32.HI R123, RZ, 0x8, R123 ;  /* 0x00000008ff7b7819 */ /* 0x000fc8000001167b */
[----:B------:R-:W-:Y:S01]  /*15340*/  LOP3.LUT R123, R123, 0xffff, RZ, 0xc0, !PT ;  /* 0x0000ffff7b7b7812 */ /* 0x000fe200078ec0ff */
[----:B------:R-:W-:Y:S03]  /*15350*/  MUFU.EX2 R248, R248 ;  /* 0x000000f800f87308 */ /* 0x000fe60000000800 */
[----:B------:R-:W-:-:S05]  /*15360*/  ISETP.GE.U32.AND P6, PT, R251, R123, PT ;  /* 0x0000007bfb00720c */ /* 0x000fca0003fc6070 */
[----:B---3--:R-:W1:Y:S01]  /*15370*/  MUFU.EX2 R123, R17 ;  /* 0x00000011007b7308 */ /* 0x008e620000000800 */
[----:B------:R-:W-:-:S07]  /*15380*/  LOP3.LUT R127, R127, UR12, R246, 0x96, !PT ;  /* 0x0000000c7f7f7c12 */ /* 0x000fce000f8e96f6 */
[----:B------:R-:W3:Y:S01]  /*15390*/  MUFU.EX2 R247, R27 ;  /* 0x0000001b00f77308 */ /* 0x000ee20000000800 */
[----:B------:R-:W-:Y:S02]  /*153a0*/  SHF.R.U32.HI R246, RZ, 0x18, R130 ;  /* 0x00000018fff67819 */ /* 0x000fe40000011682 */
[----:B------:R-:W-:Y:S02]  /*153b0*/  SHF.R.U32.HI R128, RZ, 0x10, R124 ;  /* 0x00000010ff807819 */ /* 0x000fe4000001167c */
[----:B------:R-:W-:-:S03]  /*153c0*/  ISETP.GE.U32.AND P2, PT, R251, R246, PT ;  /* 0x000000f6fb00720c */ /* 0x000fc60003f46070 */
[----:B------:R-:W-:Y:S01]  /*153d0*/  MUFU.EX2 R221, R221 ;  /* 0x000000dd00dd7308 */ /* 0x000fe20000000800 */
[----:B------:R-:W-:-:S07]  /*153e0*/  LOP3.LUT R128, R128, 0xff, RZ, 0xc0, !PT ;  /* 0x000000ff80807812 */ /* 0x000fce00078ec0ff */
[----:B------:R-:W2:Y:S01]  /*153f0*/  MUFU.EX2 R220, R220 ;  /* 0x000000dc00dc7308 */ /* 0x000ea20000000800 */
[----:B------:R-:W-:Y:S01]  /*15400*/  ISETP.GE.U32.AND P1, PT, R251, R128, PT ;  /* 0x00000080fb00720c */ /* 0x000fe20003f26070 */
[----:B--2---:R-:W-:Y:S02]  /*15410*/  FADD.FTZ R246, R44, R125 ;  /* 0x0000007d2cf67221 */ /* 0x004fe40000010000 */
[----:B------:R-:W-:Y:S01]  /*15420*/  FADD.FTZ R125, R126, R104 ;  /* 0x000000687e7d7221 */ /* 0x000fe20000010000 */
[----:B-1----:R-:W-:Y:S02]  /*15430*/  F2FP.BF16.PACK_AB R104, R123, R126 ;  /* 0x0000007e7b68723e */ /* 0x002fe400000010ff */
[----:B---3--:R-:W-:Y:S01]  /*15440*/  F2FP.BF16.PACK_AB R126, R247, R248 ;  /* 0x000000f8f77e723e */ /* 0x008fe200000010ff */
[--C-:B------:R-:W-:Y:S01]  /*15450*/  FADD.FTZ R123, R123, R125.reuse ;  /* 0x0000007d7b7b7221 */ /* 0x100fe20000010000 */
[----:B------:R-:W-:Y:S02]  /*15460*/  SHF.R.U32.HI R128, RZ, 0x10, R130 ;  /* 0x00000010ff807819 */ /* 0x000fe40000011682 */
[----:B------:R-:W-:Y:S01]  /*15470*/  SHF.R.U32.HI R124, RZ, 0x18, R124 ;  /* 0x00000018ff7c7819 */ /* 0x000fe2000001167c */
[----:B------:R-:W-:Y:S01]  /*15480*/  @!P5 HFMA2.BF16_V2 R121, -RZ.H0_H0, RZ.H0_H0, -R126.H0_H0 ;  /* 0x200000ffff79d231 */ /* 0x000fe2000034097e */
[----:B------:R-:W-:Y:S01]  /*15490*/  PRMT R125, R126, 0x7632, R125 ;  /* 0x000076327e7d7816 */ /* 0x000fe2000000007d */
[----:B------:R-:W-:Y:S01]  /*154a0*/  FADD.FTZ R122, R212, R122 ;  /* 0x0000007ad47a7221 */ /* 0x000fe20000010000 */
[----:B------:R-:W-:-:S02]  /*154b0*/  LOP3.LUT R128, R128, 0xff, RZ, 0xc0, !PT ;  /* 0x000000ff80807812 */ /* 0x000fc400078ec0ff */
[----:B------:R-:W-:Y:S02]  /*154c0*/  ISETP.GE.U32.AND P4, PT, R251, R124, PT ;  /* 0x0000007cfb00720c */ /* 0x000fe40003f86070 */
[----:B------:R-:W-:Y:S02]  /*154d0*/  PRMT R212, R126, 0x5410, R125 ;  /* 0x000054107ed47816 */ /* 0x000fe4000000007d */
[----:B------:R-:W-:Y:S01]  /*154e0*/  @!P5 PRMT R126, R121, 0x5410, RZ ;  /* 0x00005410797ed816 */ /* 0x000fe200000000ff */
[----:B------:R-:W-:Y:S01]  /*154f0*/  FADD.FTZ R121, R45, R246 ;  /* 0x000000f62d797221 */ /* 0x000fe20000010000 */
[----:B------:R-:W-:Y:S01]  /*15500*/  ISETP.GE.U32.AND P5, PT, R251, R128, PT ;  /* 0x00000080fb00720c */ /* 0x000fe20003fa6070 */
[----:B------:R-:W-:Y:S01]  /*15510*/  MUFU.EX2 R245, R245 ;  /* 0x000000f500f57308 */ /* 0x000fe20000000800 */
[----:B------:R-:W-:Y:S01]  /*15520*/  F2FP.BF16.PACK_AB R128, R220, R221 ;  /* 0x000000dddc80723e */ /* 0x000fe200000010ff */
[----:B------:R-:W-:Y:S01]  /*15530*/  IMAD.WIDE.U32 R44, R127, -0x2daee0ad, RZ ;  /* 0xd2511f537f2c7825 */ /* 0x000fe200078e00ff */
[----:B------:R-:W-:-:S02]  /*15540*/  LOP3.LUT R124, R130, 0xff, RZ, 0xc0, !PT ;  /* 0x000000ff827c7812 */ /* 0x000fc400078ec0ff */
[----:B------:R-:W-:Y:S01]  /*15550*/  PRMT R127, R128, 0x7632, R127 ;  /* 0x00007632807f7816 */ /* 0x000fe2000000007f */
[----:B------:R-:W-:Y:S01]  /*15560*/  @!P6 HFMA2.BF16_V2 R120, -RZ.H0_H0, RZ.H0_H0, -R125.H0_H0 ;  /* 0x200000ffff78e231 */ /* 0x000fe2000034097d */
[----:B------:R-:W-:Y:S02]  /*15570*/  ISETP.GE.U32.AND P3, PT, R251, R124, PT ;  /* 0x0000007cfb00720c */ /* 0x000fe40003f66070 */
[----:B------:R-:W-:Y:S01]  /*15580*/  LOP3.LUT R124, R130, 0xffff, RZ, 0xc0, !PT ;  /* 0x0000ffff827c7812 */ /* 0x000fe200078ec0ff */
[----:B------:R-:W-:Y:S01]  /*15590*/  @!P4 HFMA2.BF16_V2 R119, -RZ.H0_H0, RZ.H0_H0, -R127.H0_H0 ;  /* 0x200000ffff77c231 */ /* 0x000fe2000034097f */
[----:B------:R-:W-:Y:S01]  /*155a0*/  @!P6 PRMT R125, R120, 0x5410, RZ ;  /* 0x00005410787de816 */ /* 0x000fe200000000ff */
[----:B------:R-:W-:Y:S01]  /*155b0*/  @!P1 HFMA2.BF16_V2 R118, -RZ.H0_H0, RZ.H0_H0, -R128.H0_H0 ;  /* 0x200000ffff769231 */ /* 0x000fe20000340980 */
[----:B------:R-:W-:Y:S01]  /*155c0*/  SHF.R.U32.HI R124, RZ, 0x8, R124 ;  /* 0x00000008ff7c7819 */ /* 0x000fe2000001167c */
[----:B------:R1:W2:Y:S01]  /*155d0*/  MUFU.EX2 R120, R211 ;  /* 0x000000d300787308 */ /* 0x0002a20000000800 */
[----:B------:R-:W-:-:S02]  /*155e0*/  LOP3.LUT R23, R45, UR32, R22, 0x96, !PT ;  /* 0x000000202d177c12 */ /* 0x000fc4000f8e9616 */
[----:B------:R-:W-:-:S05]  /*155f0*/  LOP3.LUT R124, R124, 0xffff, RZ, 0xc0, !PT ;  /* 0x0000ffff7c7c7812 */ /* 0x000fca00078ec0ff */
[----:B------:R-:W-:Y:S01]  /*15600*/  MUFU.EX2 R207, R207 ;  /* 0x000000cf00cf7308 */ /* 0x000fe20000000800 */
[----:B------:R-:W-:Y:S02]  /*15610*/  ISETP.GE.U32.AND P6, PT, R251, R124, PT ;  /* 0x0000007cfb00720c */ /* 0x000fe40003fc6070 */
[----:B-1----:R-:W-:-:S05]  /*15620*/  PRMT R211, R128, 0x5410, R127 ;  /* 0x0000541080d37816 */ /* 0x002fca000000007f */
[----:B------:R-:W-:Y:S01]  /*15630*/  MUFU.EX2 R206, R206 ;  /* 0x000000ce00ce7308 */ /* 0x000fe20000000800 */
[----:B------:R-:W-:Y:S01]  /*15640*/  @!P4 PRMT R127, R119, 0x5410, RZ ;  /* 0x00005410777fc816 */ /* 0x000fe200000000ff */
[----:B------:R-:W-:Y:S01]  /*15650*/  FADD.FTZ R119, R209, R121 ;  /* 0x00000079d1777221 */ /* 0x000fe20000010000 */
[----:B------:R-:W-:Y:S01]  /*15660*/  @!P1 PRMT R128, R118, 0x5410, RZ ;  /* 0x0000541076809816 */ /* 0x000fe200000000ff */
[----:B------:R-:W-:Y:S01]  /*15670*/  FADD.FTZ R118, R210, R122 ;  /* 0x0000007ad2767221 */ /* 0x000fe20000010000 */
[----:B------:R-:W-:-:S03]  /*15680*/  LOP3.LUT R121, R23, 0xffff, RZ, 0xc0, !PT ;  /* 0x0000ffff17797812 */ /* 0x000fc600078ec0ff */
[----:B------:R-:W1:Y:S01]  /*15690*/  MUFU.EX2 R252, R252 ;  /* 0x000000fc00fc7308 */ /* 0x000e620000000800 */
[----:B------:R-:W-:-:S04]  /*156a0*/  SHF.R.U32.HI R124, RZ, 0x8, R121 ;  /* 0x00000008ff7c7819 */ /* 0x000fc80000011679 */
[----:B------:R-:W-:Y:S01]  /*156b0*/  LOP3.LUT R124, R124, 0xffff, RZ, 0xc0, !PT ;  /* 0x0000ffff7c7c7812 */ /* 0x000fe200078ec0ff */
[----:B--2---:R-:W-:Y:S01]  /*156c0*/  FADD.FTZ R123, R120, R123 ;  /* 0x0000007b787b7221 */ /* 0x004fe20000010000 */
[----:B------:R-:W-:-:S04]  /*156d0*/  SHF.R.U32.HI R17, RZ, 0x18, R44 ;  /* 0x00000018ff117819 */ /* 0x000fc8000001162c */
[C---:B------:R-:W-:Y:S01]  /*156e0*/  ISETP.GE.U32.AND P1, PT, R251.reuse, R17, PT ;  /* 0x00000011fb00720c */ /* 0x040fe20003f26070 */
[----:B-1----:R-:W-:Y:S01]  /*156f0*/  FADD.FTZ R17, R252, R123 ;  /* 0x0000007bfc117221 */ /* 0x002fe20000010000 */
[----:B------:R-:W-:Y:S01]  /*15700*/  LOP3.LUT R27, R44, 0xff, RZ, 0xc0, !PT ;  /* 0x000000ff2c1b7812 */ /* 0x000fe200078ec0ff */
[----:B------:R-:W-:Y:S01]  /*15710*/  MUFU.EX2 R244, R244 ;  /* 0x000000f400f47308 */ /* 0x000fe20000000800 */
[----:B------:R-:W-:Y:S02]  /*15720*/  SHF.R.U32.HI R22, RZ, 0x10, R44 ;  /* 0x00000010ff167819 */ /* 0x000fe4000001162c */
[----:B------:R-:W-:Y:S02]  /*15730*/  ISETP.GE.U32.AND P4, PT, R251, R27, PT ;  /* 0x0000001bfb00720c */ /* 0x000fe40003f86070 */
[----:B------:R-:W2:Y:S03]  /*15740*/  LDL.LU R27, [R1+0x108] ;  /* 0x00010800011b7983 */ /* 0x000ea60000300800 */
[----:B------:R-:W-:Y:S08]  /*15750*/  MUFU.EX2 R231, R231 ;  /* 0x000000e700e77308 */ /* 0x000ff00000000800 */
[----:B----4-:R-:W1:Y:S02]  /*15760*/  MUFU.EX2 R246, R21 ;  /* 0x0000001500f67308 */ /* 0x010e640000000800 */
[----:B-1----:R-:W-:-:S04]  /*15770*/  F2FP.BF16.PACK_AB R122, R245, R246 ;  /* 0x000000f6f57a723e */ /* 0x002fc800000010ff */
[----:B------:R-:W-:Y:S01]  /*15780*/  PRMT R121, R122, 0x7632, R121 ;  /* 0x000076327a797816 */ /* 0x000fe20000000079 */
[----:B------:R-:W-:-:S03]  /*15790*/  @!P3 HFMA2.BF16_V2 R100, -RZ.H0_H0, RZ.H0_H0, -R122.H0_H0 ;  /* 0x200000ffff64b231 */ /* 0x000fc6000034097a */
[----:B------:R-:W-:Y:S02]  /*157a0*/  PRMT R210, R122, 0x5410, R121 ;  /* 0x000054107ad27816 */ /* 0x000fe40000000079 */
[----:B------:R-:W-:Y:S02]  /*157b0*/  @!P3 PRMT R122, R100, 0x5410, RZ ;  /* 0x00005410647ab816 */ /* 0x000fe400000000ff */
[----:B------:R-:W-:Y:S02]  /*157c0*/  ISETP.GE.U32.AND P3, PT, R251, R124, PT ;  /* 0x0000007cfb00720c */ /* 0x000fe40003f66070 */
[----:B------:R-:W-:-:S04]  /*157d0*/  F2FP.BF16.PACK_AB R124, R206, R207 ;  /* 0x000000cfce7c723e */ /* 0x000fc800000010ff */
[----:B------:R-:W-:Y:S01]  /*157e0*/  PRMT R123, R124, 0x7632, R123 ;  /* 0x000076327c7b7816 */ /* 0x000fe2000000007b */
[----:B------:R-:W-:-:S03]  /*157f0*/  @!P5 HFMA2.BF16_V2 R116, -RZ.H0_H0, RZ.H0_H0, -R124.H0_H0 ;  /* 0x200000ffff74d231 */ /* 0x000fc6000034097c */
[----:B------:R-:W-:Y:S01]  /*15800*/  PRMT R209, R124, 0x5410, R123 ;  /* 0x000054107cd17816 */ /* 0x000fe2000000007b */
[----:B------:R-:W-:Y:S01]  /*15810*/  @!P2 HFMA2.BF16_V2 R115, -RZ.H0_H0, RZ.H0_H0, -R123.H0_H0 ;  /* 0x200000ffff73a231 */ /* 0x000fe2000034097b */
[----:B------:R-:W-:Y:S02]  /*15820*/  @!P5 PRMT R124, R116, 0x5410, RZ ;  /* 0x00005410747cd816 */ /* 0x000fe400000000ff */
[----:B------:R-:W-:Y:S02]  /*15830*/  LOP3.LUT R116, R23, 0xff, RZ, 0xc0, !PT ;  /* 0x000000ff17747812 */ /* 0x000fe400078ec0ff */
[----:B------:R-:W-:Y:S02]  /*15840*/  @!P2 PRMT R123, R115, 0x5410, RZ ;  /* 0x00005410737ba816 */ /* 0x000fe400000000ff */
[----:B------:R-:W-:Y:S02]  /*15850*/  ISETP.GE.U32.AND P2, PT, R251, R116, PT ;  /* 0x00000074fb00720c */ /* 0x000fe40003f46070 */
[----:B------:R-:W-:Y:S01]  /*15860*/  SHF.R.U32.HI R116, RZ, 0x18, R23 ;  /* 0x00000018ff747819 */ /* 0x000fe20000011617 */
[----:B------:R-:W-:-:S03]  /*15870*/  @!P6 HFMA2.BF16_V2 R117, -RZ.H0_H0, RZ.H0_H0, -R121.H0_H0 ;  /* 0x200000ffff75e231 */ /* 0x000fc60000340979 */
[----:B------:R-:W-:Y:S02]  /*15880*/  ISETP.GE.U32.AND P5, PT, R251, R116, PT ;  /* 0x00000074fb00720c */ /* 0x000fe40003fa6070 */
[----:B------:R-:W-:-:S04]  /*15890*/  SHF.R.U32.HI R116, RZ, 0x10, R23 ;  /* 0x00000010ff747819 */ /* 0x000fc80000011617 */
[----:B------:R-:W-:Y:S02]  /*158a0*/  LOP3.LUT R116, R116, 0xff, RZ, 0xc0, !PT ;  /* 0x000000ff74747812 */ /* 0x000fe400078ec0ff */
[----:B------:R-:W-:Y:S02]  /*158b0*/  @!P6 PRMT R121, R117, 0x5410, RZ ;  /* 0x000054107579e816 */ /* 0x000fe400000000ff */
[----:B------:R-:W-:Y:S02]  /*158c0*/  LOP3.LUT R21, R44, 0xffff, RZ, 0xc0, !PT ;  /* 0x0000ffff2c157812 */ /* 0x000fe400078ec0ff */
[----:B------:R-:W-:Y:S01]  /*158d0*/  ISETP.GE.U32.AND P6, PT, R251, R116, PT ;  /* 0x00000074fb00720c */ /* 0x000fe20003fc6070 */
[----:B------:R-:W3:Y:S01]  /*158e0*/  LDL.LU R44, [R1+0x118] ;  /* 0x00011800012c7983 */ /* 0x000ee20000300800 */
[----:B------:R-:W-:-:S03]  /*158f0*/  LOP3.LUT R116, R22, 0xff, RZ, 0xc0, !PT ;  /* 0x000000ff16747812 */ /* 0x000fc600078ec0ff */
[----:B------:R-:W4:Y:S04]  /*15900*/  LDL.LU R22, [R1+0x104] ;  /* 0x0001040001167983 */ /* 0x000f280000300800 */
[----:B------:R-:W4:Y:S01]  /*15910*/  LDL.LU R45, [R1+0x100] ;  /* 0x00010000012d7983 */ /* 0x000f220000300800 */
[----:B------:R-:W-:Y:S01]  /*15920*/  FADD.FTZ R115, R164, R118 ;  /* 0x00000076a4737221 */ /* 0x000fe20000010000 */
[----:B------:R-:W-:Y:S02]  /*15930*/  F2FP.BF16.PACK_AB R118, R231, R244 ;  /* 0x000000f4e776723e */ /* 0x000fe400000010ff */
[----:B------:R-:W-:Y:S01]  /*15940*/  F2FP.BF16.PACK_AB R100, R252, R120 ;  /* 0x00000078fc64723e */ /* 0x000fe200000010ff */
[----:B------:R-:W4:Y:S01]  /*15950*/  LDL.LU.64 R180, [R1+0xe8] ;  /* 0x0000e80001b47983 */ /* 0x000f220000300a00 */
[----:B------:R-:W-:Y:S01]  /*15960*/  PRMT R117, R118, 0x7632, R117 ;  /* 0x0000763276757816 */ /* 0x000fe20000000075 */
[----:B------:R-:W-:-:S02]  /*15970*/  @!P2 HFMA2.BF16_V2 R114, -RZ.H0_H0, RZ.H0_H0, -R118.H0_H0 ;  /* 0x200000ffff72a231 */ /* 0x000fc40000340976 */
[----:B------:R-:W4:Y:S01]  /*15980*/  LDL.LU.64 R178, [R1] ;  /* 0x0000000001b27983 */ /* 0x000f220000300a00 */
[----:B------:R-:W-:Y:S02]  /*15990*/  PRMT R252, R118, 0x5410, R117 ;  /* 0x0000541076fc7816 */ /* 0x000fe40000000075 */
[----:B------:R-:W-:Y:S01]  /*159a0*/  @!P2 PRMT R118, R114, 0x5410, RZ ;  /* 0x000054107276a816 */ /* 0x000fe200000000ff */
[----:B------:R-:W4:Y:S01]  /*159b0*/  LDL.LU R23, [R1+0x110] ;  /* 0x0001100001177983 */ /* 0x000f220000300800 */
[----:B------:R-:W-:-:S03]  /*159c0*/  SHF.R.U32.HI R114, RZ, 0x8, R21 ;  /* 0x00000008ff727819 */ /* 0x000fc60000011615 */
[----:B------:R-:W4:Y:S01]  /*159d0*/  LDL.LU R21, [R1+0xe4] ;  /* 0x0000e40001157983 */ /* 0x000f220000300800 */
[----:B------:R-:W-:Y:S01]  /*159e0*/  MUFU.EX2 R205, R205 ;  /* 0x000000cd00cd7308 */ /* 0x000fe20000000800 */
[----:B------:R-:W-:-:S07]  /*159f0*/  @!P3 HFMA2.BF16_V2 R113, -RZ.H0_H0, RZ.H0_H0, -R117.H0_H0 ;  /* 0x200000ffff71b231 */ /* 0x000fce0000340975 */
[----:B------:R-:W1:Y:S01]  /*15a00*/  MUFU.EX2 R204, R204 ;  /* 0x000000cc00cc7308 */ /* 0x000e620000000800 */
[----:B------:R-:W-:Y:S01]  /*15a10*/  @!P3 PRMT R117, R113, 0x5410, RZ ;  /* 0x000054107175b816 */ /* 0x000fe200000000ff */
[----:B------:R-:W-:Y:S02]  /*15a20*/  FADD.FTZ R113, R217, R119 ;  /* 0x00000077d9717221 */ /* 0x000fe40000010000 */
[----:B------:R-:W-:Y:S02]  /*15a30*/  FADD.FTZ R115, R216, R115 ;  /* 0x00000073d8737221 */ /* 0x000fe40000010000 */
[----:B------:R-:W4:Y:S02]  /*15a40*/  LDL.LU.64 R216, [R1+0x8] ;  /* 0x0000080001d87983 */ /* 0x000f240000300a00 */
[----:B------:R-:W-:Y:S01]  /*15a50*/  MUFU.EX2 R229, R229 ;  /* 0x000000e500e57308 */ /* 0x000fe20000000800 */
[----:B-1----:R-:W-:-:S07]  /*15a60*/  F2FP.BF16.PACK_AB R120, R204, R205 ;  /* 0x000000cdcc78723e */ /* 0x002fce00000010ff */
[----:B------:R-:W1:Y:S01]  /*15a70*/  MUFU.EX2 R223, R223 ;  /* 0x000000df00df7308 */ /* 0x000e620000000800 */
[----:B------:R-:W-:Y:S01]  /*15a80*/  PRMT R119, R120, 0x7632, R119 ;  /* 0x0000763278777816 */ /* 0x000fe20000000077 */
[----:B------:R-:W-:-:S03]  /*15a90*/  @!P6 HFMA2.BF16_V2 R54, -RZ.H0_H0, RZ.H0_H0, -R120.H0_H0 ;  /* 0x200000ffff36e231 */ /* 0x000fc60000340978 */
[----:B------:R-:W-:-:S03]  /*15aa0*/  PRMT R164, R120, 0x5410, R119 ;  /* 0x0000541078a47816 */ /* 0x000fc60000000077 */
[----:B------:R-:W-:Y:S01]  /*15ab0*/  MUFU.EX2 R203, R203 ;  /* 0x000000cb00cb7308 */ /* 0x000fe20000000800 */
[----:B------:R-:W-:Y:S02]  /*15ac0*/  @!P6 PRMT R120, R54, 0x5410, RZ ;  /* 0x000054103678e816 */ /* 0x000fe400000000ff */
[----:B------:R-:W-:Y:S02]  /*15ad0*/  LOP3.LUT R114, R114, 0xffff, RZ, 0xc0, !PT ;  /* 0x0000ffff72727812 */ /* 0x000fe400078ec0ff */
[C---:B------:R-:W-:Y:S02]  /*15ae0*/  ISETP.GE.U32.AND P2, PT, R251.reuse, R116, PT ;  /* 0x00000074fb00720c */ /* 0x040fe40003f46070 */
[----:B------:R-:W-:Y:S01]  /*15af0*/  ISETP.GE.U32.AND P3, PT, R251, R114, PT ;  /* 0x00000072fb00720c */ /* 0x000fe20003f66070 */
[----:B--2---:R-:W2:Y:S01]  /*15b00*/  MUFU.EX2 R54, R27 ;  /* 0x0000001b00367308 */ /* 0x004ea20000000800 */
[----:B-1----:R-:W-:Y:S01]  /*15b10*/  F2FP.BF16.PACK_AB R114, R223, R229 ;  /* 0x000000e5df72723e */ /* 0x002fe200000010ff */
[----:B------:R-:W-:-:S06]  /*15b20*/  @!P5 HFMA2.BF16_V2 R3, -RZ.H0_H0, RZ.H0_H0, -R119.H0_H0 ;  /* 0x200000ffff03d231 */ /* 0x000fcc0000340977 */
[----:B------:R-:W-:Y:S01]  /*15b30*/  MUFU.EX2 R29, R29 ;  /* 0x0000001d001d7308 */ /* 0x000fe20000000800 */
[----:B------:R-:W-:Y:S02]  /*15b40*/  @!P5 PRMT R119, R3, 0x5410, RZ ;  /* 0x000054100377d816 */ /* 0x000fe400000000ff */
[----:B--2---:R-:W-:-:S05]  /*15b50*/  F2FP.BF16.PACK_AB R116, R54, R203 ;  /* 0x000000cb3674723e */ /* 0x004fca00000010ff */
[----:B------:R-:W-:Y:S01]  /*15b60*/  @!P2 HFMA2.BF16_V2 R96, -RZ.H0_H0, RZ.H0_H0, -R116.H0_H0 ;  /* 0x200000ffff60a231 */ /* 0x000fe20000340974 */
[--C-:B---3--:R-:W-:Y:S01]  /*15b70*/  FADD.FTZ R27, R44, R113.reuse ;  /* 0x000000712c1b7221 */ /* 0x108fe20000010000 */
[----:B------:R-:W-:Y:S01]  /*15b80*/  PRMT R113, R114, 0x7632, R113 ;  /* 0x0000763272717816 */ /* 0x000fe20000000071 */
[----:B----4-:R-:W1:Y:S04]  /*15b90*/  MUFU.EX2 R130, R45 ;  /* 0x0000002d00827308 */ /* 0x010e680000000800 */
[----:B------:R-:W-:Y:S01]  /*15ba0*/  @!P3 HFMA2.BF16_V2 R2, -RZ.H0_H0, RZ.H0_H0, -R113.H0_H0 ;  /* 0x200000ffff02b231 */ /* 0x000fe20000340971 */
[--C-:B------:R-:W-:Y:S01]  /*15bb0*/  FADD.FTZ R22, R22, R115.reuse ;  /* 0x0000007316167221 */ /* 0x100fe20000010000 */
[----:B------:R-:W-:Y:S02]  /*15bc0*/  PRMT R115, R116, 0x7632, R115 ;  /* 0x0000763274737816 */ /* 0x000fe40000000073 */
[----:B------:R-:W-:-:S02]  /*15bd0*/  PRMT R3, R114, 0x5410, R113 ;  /* 0x0000541072037816 */ /* 0x000fc40000000071 */
[----:B------:R-:W-:Y:S02]  /*15be0*/  @!P3 PRMT R113, R2, 0x5410, RZ ;  /* 0x000054100271b816 */ /* 0x000fe400000000ff */
[----:B------:R-:W-:Y:S02]  /*15bf0*/  PRMT R2, R116, 0x5410, R115 ;  /* 0x0000541074027816 */ /* 0x000fe40000000073 */
[----:B------:R-:W-:Y:S01]  /*15c00*/  @!P2 PRMT R116, R96, 0x5410, RZ ;  /* 0x000054106074a816 */ /* 0x000fe200000000ff */
[----:B-1----:R-:W-:Y:S01]  /*15c10*/  FADD.FTZ R44, R130, R17 ;  /* 0x00000011822c7221 */ /* 0x002fe20000010000 */
[C---:B------:R-:W-:Y:S01]  /*15c20*/  F2FP.BF16.PACK_AB R96, R29.reuse, R130 ;  /* 0x000000821d60723e */ /* 0x040fe200000010ff */
[----:B------:R-:W2:Y:S02]  /*15c30*/  LDL.LU R45, [R1+0x40] ;  /* 0x00004000012d7983 */ /* 0x000ea40000300800 */
[----:B------:R-:W-:Y:S02]  /*15c40*/  FADD.FTZ R29, R29, R44 ;  /* 0x0000002c1d1d7221 */ /* 0x000fe40000010000 */
[----:B------:R-:W-:-:S02]  /*15c50*/  FADD.FTZ R44, R23, R27 ;  /* 0x0000001b172c7221 */ /* 0x000fc40000010000 */
[----:B------:R-:W-:Y:S02]  /*15c60*/  FADD.FTZ R27, R21, R22 ;  /* 0x00000016151b7221 */ /* 0x000fe40000010000 */
[----:B------:R-:W3:Y:S01]  /*15c70*/  LDL.LU R21, [R1+0x114] ;  /* 0x0001140001157983 */ /* 0x000ee20000300800 */
[----:B------:R-:W-:-:S05]  /*15c80*/  @!P4 HFMA2.BF16_V2 R189, -RZ.H0_H0, RZ.H0_H0, -R114.H0_H0 ;  /* 0x200000ffffbdc231 */ /* 0x000fca0000340972 */
[----:B------:R-:W-:Y:S01]  /*15c90*/  @!P4 PRMT R114, R189, 0x5410, RZ ;  /* 0x00005410bd72c816 */ /* 0x000fe200000000ff */
[----:B------:R-:W-:-:S05]  /*15ca0*/  IMAD R189, R230, -0x326172a9, RZ ;  /* 0xcd9e8d57e6bd7824 */ /* 0x000fca00078e02ff */
[----:B------:R-:W-:Y:S01]  /*15cb0*/  LOP3.LUT R17, R181, UR20, R189, 0x96, !PT ;  /* 0x00000014b5117c12 */ /* 0x000fe2000f8e96bd */
[----:B------:R-:W-:-:S04]  /*15cc0*/  @!P1 HFMA2.BF16_V2 R92, -RZ.H0_H0, RZ.H0_H0, -R115.H0_H0 ;  /* 0x200000ffff5c9231 */ /* 0x000fc80000340973 */
[----:B------:R-:W-:Y:S01]  /*15cd0*/  IMAD.WIDE.U32 R172, R17, -0x2daee0ad, RZ ;  /* 0xd2511f5311ac7825 */ /* 0x000fe200078e00ff */
[----:B------:R-:W-:-:S04]  /*15ce0*/  @!P1 PRMT R115, R92, 0x5410, RZ ;  /* 0x000054105c739816 */ /* 0x000fc800000000ff */
[----:B------:R-:W-:Y:S02]  /*15cf0*/  LOP3.LUT R17, R173, UR17, R216, 0x96, !PT ;  /* 0x00000011ad117c12 */ /* 0x000fe4000f8e96d8 */
[----:B------:R-:W-:-:S03]  /*15d00*/  LOP3.LUT R92, R179, UR18, R180, 0x96, !PT ;  /* 0x00000012b35c7c12 */ /* 0x000fc6000f8e96b4 */
        /* <DEDUP_REMOVED lines=10> */
[----:B------:R-:W-:-:S04]  /*15db0*/  IMAD.WIDE.U32 R172, R17, -0x326172a9, RZ ;  /* 0xcd9e8d5711ac7825 */ /* 0x000fc800078e00ff */
[----:B------:R-:W-:Y:S01]  /*15dc0*/  IMAD.WIDE.U32 R180, R92, -0x326172a9, RZ ;  /* 0xcd9e8d575cb47825 */ /* 0x000fe200078e00ff */
[----:B------:R-:W-:-:S04]  /*15dd0*/  LOP3.LUT R22, R173, UR12, R22, 0x96, !PT ;  /* 0x0000000cad167c12 */ /* 0x000fc8000f8e9616 */
[----:B------:R-:W-:Y:S02]  /*15de0*/  LOP3.LUT R23, R181, UR31, R172, 0x96, !PT ;  /* 0x0000001fb5177c12 */ /* 0x000fe4000f8e96ac */
[----:B------:R-:W4:Y:S01]  /*15df0*/  LDL.LU.64 R172, [R1+0x330] ;  /* 0x0003300001ac7983 */ /* 0x000f220000300a00 */
[----:B---3--:R-:W-:-:S03]  /*15e00*/  FADD.FTZ R21, R21, R44 ;  /* 0x0000002c15157221 */ /* 0x008fc60000010000 */
[----:B------:R-:W3:Y:S01]  /*15e10*/  LDL.LU R44, [R1+0xd4] ;  /* 0x0000d400012c7983 */ /* 0x000ee20000300800 */
[----:B------:R-:W-:-:S04]  /*15e20*/  LOP3.LUT R92, R23, 0xff, RZ, 0xc0, !PT ;  /* 0x000000ff175c7812 */ /* 0x000fc800078ec0ff */
[----:B------:R-:W-:Y:S02]  /*15e30*/  ISETP.GE.U32.AND P5, PT, R251, R92, PT ;  /* 0x0000005cfb00720c */ /* 0x000fe40003fa6070 */
[----:B------:R-:W-:-:S04]  /*15e40*/  LOP3.LUT R92, R23, 0xffff, RZ, 0xc0, !PT ;  /* 0x0000ffff175c7812 */ /* 0x000fc800078ec0ff */
[----:B------:R-:W-:Y:S02]  /*15e50*/  SHF.R.U32.HI R92, RZ, 0x8, R92 ;  /* 0x00000008ff5c7819 */ /* 0x000fe4000001165c */
[--C-:B------:R-:W-:Y:S02]  /*15e60*/  SHF.R.U32.HI R17, RZ, 0x10, R23.reuse ;  /* 0x00000010ff117819 */ /* 0x100fe40000011617 */
[----:B------:R-:W-:Y:S02]  /*15e70*/  LOP3.LUT R92, R92, 0xffff, RZ, 0xc0, !PT ;  /* 0x0000ffff5c5c7812 */ /* 0x000fe400078ec0ff */
[----:B------:R-:W-:Y:S02]  /*15e80*/  SHF.R.U32.HI R23, RZ, 0x18, R23 ;  /* 0x00000018ff177819 */ /* 0x000fe40000011617 */
[----:B------:R-:W-:Y:S02]  /*15e90*/  LOP3.LUT R17, R17, 0xff, RZ, 0xc0, !PT ;  /* 0x000000ff11117812 */ /* 0x000fe400078ec0ff */
[----:B------:R-:W-:-:S02]  /*15ea0*/  ISETP.GE.U32.AND P4, PT, R251, R92, PT ;  /* 0x0000005cfb00720c */ /* 0x000fc40003f86070 */
[C---:B------:R-:W-:Y:S01]  /*15eb0*/  PRMT R43, R182.reuse, 0x7610, R43 ;  /* 0x00007610b62b7816 */ /* 0x040fe2000000002b */
[----:B--2---:R1:W2:Y:S01]  /*15ec0*/  MUFU.EX2 R92, R45 ;  /* 0x0000002d005c7308 */ /* 0x0042a20000000800 */
[C---:B------:R-:W-:Y:S02]  /*15ed0*/  ISETP.GE.U32.AND P6, PT, R251.reuse, R23, PT ;  /* 0x00000017fb00720c */ /* 0x040fe40003fc6070 */
[----:B------:R-:W-:Y:S02]  /*15ee0*/  SHF.R.U32.HI R23, RZ, 0x10, R180 ;  /* 0x00000010ff177819 */ /* 0x000fe400000116b4 */
[----:B------:R-:W-:Y:S01]  /*15ef0*/  ISETP.GE.U32.AND P2, PT, R251, R17, PT ;  /* 0x00000011fb00720c */ /* 0x000fe20003f46070 */
[----:B------:R-:W-:Y:S01]  /*15f00*/  @!P5 HFMA2.BF16_V2 R184, -RZ.H0_H0, RZ.H0_H0, -R43.H0_H0 ;  /* 0x200000ffffb8d231 */ /* 0x000fe2000034092b */
[----:B------:R-:W-:Y:S01]  /*15f10*/  PRMT R42, R182, 0x7632, R42 ;  /* 0x00007632b62a7816 */ /* 0x000fe2000000002a */
[----:B------:R-:W2:Y:S01]  /*15f20*/  MUFU.EX2 R17, R250 ;  /* 0x000000fa00117308 */ /* 0x000ea20000000800 */
[----:B------:R-:W-:Y:S01]  /*15f30*/  LOP3.LUT R182, R23, 0xff, RZ, 0xc0, !PT ;  /* 0x000000ff17b67812 */ /* 0x000fe200078ec0ff */
[----:B------:R-:W-:Y:S01]  /*15f40*/  IMAD.WIDE.U32 R22, R22, -0x2daee0ad, RZ ;  /* 0xd2511f5316167825 */ /* 0x000fe200078e00ff */
[----:B-1----:R-:W-:-:S04]  /*15f50*/  SHF.R.U32.HI R45, RZ, 0x18, R180 ;  /* 0x00000018ff2d7819 */ /* 0x002fc800000116b4 */
[----:B------:R-:W-:Y:S02]  /*15f60*/  ISETP.GE.U32.AND P1, PT, R251, R45, PT ;  /* 0x0000002dfb00720c */ /* 0x000fe40003f26070 */
[----:B------:R-:W-:Y:S02]  /*15f70*/  PRMT R45, R43, 0x5410, R42 ;  /* 0x000054102b2d7816 */ /* 0x000fe4000000002a */
[----:B------:R-:W-:Y:S02]  /*15f80*/  @!P5 PRMT R43, R184, 0x5410, RZ ;  /* 0x00005410b82bd816 */ /* 0x000fe400000000ff */
[----:B------:R-:W-:Y:S02]  /*15f90*/  ISETP.GE.U32.AND P5, PT, R251, R182, PT ;  /* 0x000000b6fb00720c */ /* 0x000fe40003fa6070 */
[----:B------:R-:W-:Y:S02]  /*15fa0*/  LOP3.LUT R182, R23, UR32, R130, 0x96, !PT ;  /* 0x0000002017b67c12 */ /* 0x000fe4000f8e9682 */
[----:B------:R-:W-:-:S02]  /*15fb0*/  PRMT R38, R58, 0x7632, R38 ;  /* 0x000076323a267816 */ /* 0x000fc40000000026 */
[----:B------:R-:W-:Y:S01]  /*15fc0*/  PRMT R39, R58, 0x7610, R39 ;  /* 0x000076103a277816 */ /* 0x000fe20000000027 */
[----:B--2---:R-:W-:Y:S01]  /*15fd0*/  FADD.FTZ R29, R92, R29 ;  /* 0x0000001d5c1d7221 */ /* 0x004fe20000010000 */
[----:B------:R-:W-:Y:S01]  /*15fe0*/  SHF.R.U32.HI R58, RZ, 0x10, R182 ;  /* 0x00000010ff3a7819 */ /* 0x000fe200000116b6 */
[----:B------:R-:W-:Y:S01]  /*15ff0*/  @!P6 HFMA2.BF16_V2 R187, -RZ.H0_H0, RZ.H0_H0, -R38.H0_H0 ;  /* 0x200000ffffbbe231 */ /* 0x000fe20000340926 */
[C---:B------:R-:W-:Y:S01]  /*16000*/  F2FP.BF16.PACK_AB R92, R17.reuse, R92 ;  /* 0x0000005c115c723e */ /* 0x040fe200000010ff */
[----:B------:R-:W-:Y:S01]  /*16010*/  FADD.FTZ R17, R17, R29 ;  /* 0x0000001d11117221 */ /* 0x000fe20000010000 */
[----:B------:R-:W-:Y:S01]  /*16020*/  LOP3.LUT R58, R58, 0xff, RZ, 0xc0, !PT ;  /* 0x000000ff3a3a7812 */ /* 0x000fe200078ec0ff */
[----:B------:R-:W2:Y:S01]  /*16030*/  LDL.LU.64 R130, [R1+0x130] ;  /* 0x0001300001827983 */ /* 0x000ea20000300a00 */
[----:B------:R-:W-:Y:S02]  /*16040*/  PRMT R29, R39, 0x5410, R38 ;  /* 0x00005410271d7816 */ /* 0x000fe40000000026 */
[----:B------:R-:W-:-:S02]  /*16050*/  @!P6 PRMT R38, R187, 0x5410, RZ ;  /* 0x00005410bb26e816 */ /* 0x000fc400000000ff */
[----:B------:R-:W-:Y:S02]  /*16060*/  ISETP.GE.U32.AND P6, PT, R251, R58, PT ;  /* 0x0000003afb00720c */ /* 0x000fe40003fc6070 */
[----:B------:R-:W-:Y:S01]  /*16070*/  LOP3.LUT R58, R182, 0xffff, RZ, 0xc0, !PT ;  /* 0x0000ffffb63a7812 */ /* 0x000fe200078ec0ff */
[----:B------:R-:W-:-:S03]  /*16080*/  @!P2 HFMA2.BF16_V2 R188, -RZ.H0_H0, RZ.H0_H0, -R39.H0_H0 ;  /* 0x200000ffffbca231 */ /* 0x000fc60000340927 */
[----:B------:R-:W-:-:S04]  /*16090*/  SHF.R.U32.HI R58, RZ, 0x8, R58 ;  /* 0x00000008ff3a7819 */ /* 0x000fc8000001163a */
[----:B------:R-:W-:Y:S02]  /*160a0*/  LOP3.LUT R58, R58, 0xffff, RZ, 0xc0, !PT ;  /* 0x0000ffff3a3a7812 */ /* 0x000fe400078ec0ff */
[----:B------:R-:W-:Y:S02]  /*160b0*/  @!P2 PRMT R39, R188, 0x5410, RZ ;  /* 0x00005410bc27a816 */ /* 0x000fe400000000ff */
[----:B------:R-:W-:Y:S01]  /*160c0*/  ISETP.GE.U32.AND P2, PT, R251, R58, PT ;  /* 0x0000003afb00720c */ /* 0x000fe20003f46070 */
[----:B---3--:R-:W-:Y:S02]  /*160d0*/  FADD.FTZ R58, R44, R27 ;  /* 0x0000001b2c3a7221 */ /* 0x008fe40000010000 */
[----:B------:R-:W3:Y:S01]  /*160e0*/  LDL.LU R27, [R1+0xc0] ;  /* 0x0000c000011b7983 */ /* 0x000ee20000300800 */
[----:B------:R-:W-:-:S04]  /*160f0*/  LOP3.LUT R250, R180, 0xff, RZ, 0xc0, !PT ;  /* 0x000000ffb4fa7812 */ /* 0x000fc800078ec0ff */
[----:B------:R-:W-:Y:S02]  /*16100*/  ISETP.GE.U32.AND P3, PT, R251, R250, PT ;  /* 0x000000fafb00720c */ /* 0x000fe40003f66070 */
[----:B------:R-:W-:Y:S01]  /*16110*/  LOP3.LUT R250, R180, 0xffff, RZ, 0xc0, !PT ;  /* 0x0000ffffb4fa7812 */ /* 0x000fe200078ec0ff */
[----:B------:R-:W-:-:S03]  /*16120*/  @!P4 HFMA2.BF16_V2 R186, -RZ.H0_H0, RZ.H0_H0, -R42.H0_H0 ;  /* 0x200000ffffbac231 */ /* 0x000fc6000034092a */
[----:B------:R-:W-:Y:S02]  /*16130*/  SHF.R.U32.HI R250, RZ, 0x8, R250 ;  /* 0x00000008fffa7819 */ /* 0x000fe400000116fa */
[----:B------:R-:W-:Y:S02]  /*16140*/  PRMT R32, R111, 0x7610, R32 ;  /* 0x000076106f207816 */ /* 0x000fe40000000020 */
[----:B------:R-:W-:Y:S02]  /*16150*/  LOP3.LUT R250, R250, 0xffff, RZ, 0xc0, !PT ;  /* 0x0000fffffafa7812 */ /* 0x000fe400078ec0ff */
[----:B------:R-:W-:Y:S01]  /*16160*/  @!P4 PRMT R42, R186, 0x5410, RZ ;  /* 0x00005410ba2ac816 */ /* 0x000fe200000000ff */
[----:B------:R-:W-:Y:S01]  /*16170*/  @!P3 HFMA2.BF16_V2 R185, -RZ.H0_H0, RZ.H0_H0, -R32.H0_H0 ;  /* 0x200000ffffb9b231 */ /* 0x000fe20000340920 */
[----:B------:R-:W-:Y:S02]  /*16180*/  ISETP.GE.U32.AND P4, PT, R251, R250, PT ;  /* 0x000000fafb00720c */ /* 0x000fe40003f86070 */
[----:B------:R-:W-:-:S02]  /*16190*/  PRMT R250, R111, 0x7632, R250 ;  /* 0x000076326ffa7816 */ /* 0x000fc400000000fa */
[----:B------:R-:W-:Y:S02]  /*161a0*/  LOP3.LUT R111, R182, 0xff, RZ, 0xc0, !PT ;  /* 0x000000ffb66f7812 */ /* 0x000fe400078ec0ff */
[----:B------:R-:W-:Y:S02]  /*161b0*/  PRMT R180, R32, 0x5410, R250 ;  /* 0x0000541020b47816 */ /* 0x000fe400000000fa */
[----:B------:R-:W-:Y:S02]  /*161c0*/  @!P3 PRMT R32, R185, 0x5410, RZ ;  /* 0x00005410b920b816 */ /* 0x000fe400000000ff */
[----:B------:R-:W-:Y:S02]  /*161d0*/  ISETP.GE.U32.AND P3, PT, R251, R111, PT ;  /* 0x0000006ffb00720c */ /* 0x000fe40003f66070 */
[----:B------:R-:W-:-:S05]  /*161e0*/  PRMT R111, R112, 0x7632, R111 ;  /* 0x00007632706f7816 */ /* 0x000fca000000006f */
[----:B------:R-:W-:Y:S01]  /*161f0*/  @!P1 HFMA2.BF16_V2 R107, -RZ.H0_H0, RZ.H0_H0, -R111.H0_H0 ;  /* 0x200000ffff6b9231 */ /* 0x000fe2000034096f */
[----:B------:R-:W-:Y:S01]  /*16200*/  PRMT R44, R112, 0x5410, R111 ;  /* 0x00005410702c7816 */ /* 0x000fe2000000006f */
[----:B------:R-:W-:-:S03]  /*16210*/  @!P5 HFMA2.BF16_V2 R109, -RZ.H0_H0, RZ.H0_H0, -R112.H0_H0 ;  /* 0x200000ffff6dd231 */ /* 0x000fc60000340970 */
[----:B------:R-:W-:Y:S02]  /*16220*/  @!P1 PRMT R111, R107, 0x5410, RZ ;  /* 0x000054106b6f9816 */ /* 0x000fe400000000ff */
[----:B------:R-:W-:Y:S02]  /*16230*/  PRMT R107, R108, 0x7632, R107 ;  /* 0x000076326c6b7816 */ /* 0x000fe4000000006b */
[----:B------:R-:W-:-:S03]  /*16240*/  @!P5 PRMT R112, R109, 0x5410, RZ ;  /* 0x000054106d70d816 */ /* 0x000fc600000000ff */
[----:B------:R-:W-:Y:S01]  /*16250*/  @!P2 HFMA2.BF16_V2 R103, -RZ.H0_H0, RZ.H0_H0, -R107.H0_H0 ;  /* 0x200000ffff67a231 */ /* 0x000fe2000034096b */
[----:B------:R-:W-:Y:S02]  /*16260*/  LOP3.LUT R109, R22, 0xffff, RZ, 0xc0, !PT ;  /* 0x0000ffff166d7812 */ /* 0x000fe400078ec0ff */
[----:B------:R-:W-:Y:S02]  /*16270*/  PRMT R23, R108, 0x5410, R107 ;  /* 0x000054106c177816 */ /* 0x000fe4000000006b */
[----:B------:R-:W-:Y:S02]  /*16280*/  @!P2 PRMT R107, R103, 0x5410, RZ ;  /* 0x00005410676ba816 */ /* 0x000fe400000000ff */
[----:B------:R-:W-:Y:S01]  /*16290*/  SHF.R.U32.HI R103, RZ, 0x8, R109 ;  /* 0x00000008ff677819 */ /* 0x000fe2000001166d */
[----:B------:R-:W-:Y:S02]  /*162a0*/  @!P3 HFMA2.BF16_V2 R105, -RZ.H0_H0, RZ.H0_H0, -R108.H0_H0 ;  /* 0x200000ffff69b231 */ /* 0x000fe4000034096c */
[----:B------:R-:W-:Y:S01]  /*162b0*/  @!P4 HFMA2.BF16_V2 R183, -RZ.H0_H0, RZ.H0_H0, -R250.H0_H0 ;  /* 0x200000ffffb7c231 */ /* 0x000fe200003409fa */
[----:B------:R-:W-:-:S02]  /*162c0*/  LOP3.LUT R103, R103, 0xffff, RZ, 0xc0, !PT ;  /* 0x0000ffff67677812 */ /* 0x000fc400078ec0ff */
[----:B------:R-:W-:Y:S02]  /*162d0*/  @!P3 PRMT R108, R105, 0x5410, RZ ;  /* 0x00005410696cb816 */ /* 0x000fe400000000ff */
[----:B------:R-:W-:Y:S02]  /*162e0*/  ISETP.GE.U32.AND P3, PT, R251, R103, PT ;  /* 0x00000067fb00720c */ /* 0x000fe40003f66070 */
[----:B------:R-:W-:Y:S02]  /*162f0*/  @!P4 PRMT R250, R183, 0x5410, RZ ;  /* 0x00005410b7fac816 */ /* 0x000fe400000000ff */
[----:B------:R-:W-:Y:S01]  /*16300*/  LOP3.LUT R183, R22, 0xff, RZ, 0xc0, !PT ;  /* 0x000000ff16b77812 */ /* 0x000fe200078ec0ff */
[----:B------:R-:W-:Y:S01]  /*16310*/  @!P6 HFMA2.BF16_V2 R101, -RZ.H0_H0, RZ.H0_H0, -R110.H0_H0 ;  /* 0x200000ffff65e231 */ /* 0x000fe2000034096e */
[----:B------:R-:W-:Y:S02]  /*16320*/  PRMT R109, R110, 0x7632, R109 ;  /* 0x000076326e6d7816 */ /* 0x000fe4000000006d */
[----:B------:R-:W-:-:S02]  /*16330*/  ISETP.GE.U32.AND P4, PT, R251, R183, PT ;  /* 0x000000b7fb00720c */ /* 0x000fc40003f86070 */
[--C-:B------:R-:W-:Y:S02]  /*16340*/  SHF.R.U32.HI R183, RZ, 0x10, R22.reuse ;  /* 0x00000010ffb77819 */ /* 0x100fe40000011616 */
[----:B------:R-:W-:Y:S02]  /*16350*/  SHF.R.U32.HI R184, RZ, 0x18, R22 ;  /* 0x00000018ffb87819 */ /* 0x000fe40000011616 */
[----:B------:R-:W-:Y:S02]  /*16360*/  PRMT R22, R110, 0x5410, R109 ;  /* 0x000054106e167816 */ /* 0x000fe4000000006d */
[----:B------:R-:W-:Y:S02]  /*16370*/  PRMT R103, R104, 0x7632, R103 ;  /* 0x0000763268677816 */ /* 0x000fe40000000067 */
[----:B------:R-:W-:Y:S02]  /*16380*/  SHF.R.U32.HI R182, RZ, 0x18, R182 ;  /* 0x00000018ffb67819 */ /* 0x000fe400000116b6 */
[----:B------:R-:W-:-:S02]  /*16390*/  @!P6 PRMT R110, R101, 0x5410, RZ ;  /* 0x00005410656ee816 */ /* 0x000fc400000000ff */
[----:B--2---:R-:W-:Y:S02]  /*163a0*/  LOP3.LUT R101, R131, UR20, R189, 0x96, !PT ;  /* 0x0000001483657c12 */ /* 0x004fe4000f8e96bd */
[----:B------:R-:W-:Y:S02]  /*163b0*/  ISETP.GE.U32.AND P1, PT, R251, R184, PT ;  /* 0x000000b8fb00720c */ /* 0x000fe40003f26070 */
[----:B------:R-:W-:Y:S01]  /*163c0*/  LOP3.LUT R183, R183, 0xff, RZ, 0xc0, !PT ;  /* 0x000000ffb7b77812 */ /* 0x000fe200078ec0ff */
[----:B------:R-:W-:Y:S01]  /*163d0*/  @!P3 HFMA2.BF16_V2 R95, -RZ.H0_H0, RZ.H0_H0, -R103.H0_H0 ;  /* 0x200000ffff5fb231 */ /* 0x000fe20000340967 */
[----:B------:R-:W-:Y:S02]  /*163e0*/  ISETP.GE.U32.AND P5, PT, R251, R182, PT ;  /* 0x000000b6fb00720c */ /* 0x000fe40003fa6070 */
[----:B------:R-:W-:Y:S01]  /*163f0*/  LOP3.LUT R182, R179, UR18, R130, 0x96, !PT ;  /* 0x00000012b3b67c12 */ /* 0x000fe2000f8e9682 */
[----:B------:R-:W-:Y:S01]  /*16400*/  IMAD.WIDE.U32 R130, R101, -0x2daee0ad, RZ ;  /* 0xd2511f5365827825 */ /* 0x000fe200078e00ff */
[----:B------:R-:W-:-:S03]  /*16410*/  ISETP.GE.U32.AND P2, PT, R251, R183, PT ;  /* 0x000000b7fb00720c */ /* 0x000fc60003f46070 */
[----:B------:R-:W-:Y:S01]  /*16420*/  FADD.FTZ R183, R26, R21 ;  /* 0x000000151ab77221 */ /* 0x000fe20000010000 */
[----:B------:R-:W-:Y:S02]  /*16430*/  PRMT R26, R104, 0x5410, R103 ;  /* 0x00005410681a7816 */ /* 0x000fe40000000067 */
[----:B------:R-:W-:Y:S02]  /*16440*/  @!P3 PRMT R103, R95, 0x5410, RZ ;  /* 0x000054105f67b816 */ /* 0x000fe400000000ff */
[----:B------:R-:W-:-:S05]  /*16450*/  PRMT R105, R106, 0x7632, R105 ;  /* 0x000076326a697816 */ /* 0x000fca0000000069 */
[----:B------:R-:W-:Y:S01]  /*16460*/  @!P1 HFMA2.BF16_V2 R88, -RZ.H0_H0, RZ.H0_H0, -R105.H0_H0 ;  /* 0x200000ffff589231 */ /* 0x000fe20000340969 */
[----:B------:R-:W-:Y:S01]  /*16470*/  PRMT R21, R106, 0x5410, R105 ;  /* 0x000054106a157816 */ /* 0x000fe20000000069 */
[----:B------:R-:W-:-:S03]  /*16480*/  IMAD.WIDE.U32 R186, R182, -0x2daee0ad, RZ ;  /* 0xd2511f53b6ba7825 */ /* 0x000fc600078e00ff */
[----:B------:R-:W-:Y:S01]  /*16490*/  @!P1 PRMT R105, R88, 0x5410, RZ ;  /* 0x0000541058699816 */ /* 0x000fe200000000ff */
[----:B------:R-:W-:-:S05]  /*164a0*/  @!P2 HFMA2.BF16_V2 R93, -RZ.H0_H0, RZ.H0_H0, -R106.H0_H0 ;  /* 0x200000ffff5da231 */ /* 0x000fca000034096a */
[----:B------:R-:W-:Y:S01]  /*164b0*/  @!P2 PRMT R106, R93, 0x5410, RZ ;  /* 0x000054105d6aa816 */ /* 0x000fe200000000ff */
[----:B------:R-:W-:-:S05]  /*164c0*/  @!P5 HFMA2.BF16_V2 R99, -RZ.H0_H0, RZ.H0_H0, -R109.H0_H0 ;  /* 0x200000ffff63d231 */ /* 0x000fca000034096d */
[----:B------:R-:W-:Y:S01]  /*164d0*/  @!P5 PRMT R109, R99, 0x5410, RZ ;  /* 0x00005410636dd816 */ /* 0x000fe200000000ff */
[----:B------:R-:W-:-:S05]  /*164e0*/  @!P4 HFMA2.BF16_V2 R97, -RZ.H0_H0, RZ.H0_H0, -R104.H0_H0 ;  /* 0x200000ffff61c231 */ /* 0x000fca0000340968 */
[----:B------:R-:W-:Y:S01]  /*164f0*/  @!P4 PRMT R104, R97, 0x5410, RZ ;  /* 0x000054106168c816 */ /* 0x000fe200000000ff */
[----:B------:R-:W-:Y:S02]  /*16500*/  FADD.FTZ R183, R37, R183 ;  /* 0x000000b725b77221 */ /* 0x000fe40000010000 */
[----:B---3--:R-:W-:Y:S01]  /*16510*/  FADD.FTZ R95, R27, R58 ;  /* 0x0000003a1b5f7221 */ /* 0x008fe20000010000 */
[----:B------:R-:W-:-:S05]  /*16520*/  LOP3.LUT R58, R131, UR17, R216, 0x96, !PT ;  /* 0x00000011833a7c12 */ /* 0x000fca000f8e96d8 */
        /* <DEDUP_REMOVED lines=13> */
[----:B------:R-:W-:Y:S01]  /*16600*/  SHF.R.U32.HI R99, RZ, 0x18, R186 ;  /* 0x00000018ff637819 */ /* 0x000fe200000116ba */
[----:B------:R-:W2:Y:S01]  /*16610*/  LDL.LU.64 R130, [R1+0x328] ;  /* 0x0003280001827983 */ /* 0x000ea20000300a00 */
[----:B------:R-:W-:-:S04]  /*16620*/  LOP3.LUT R88, R58, 0xff, RZ, 0xc0, !PT ;  /* 0x000000ff3a587812 */ /* 0x000fc800078ec0ff */
[----:B------:R-:W-:Y:S02]  /*16630*/  ISETP.GE.U32.AND P5, PT, R251, R88, PT ;  /* 0x00000058fb00720c */ /* 0x000fe40003fa6070 */
[----:B------:R-:W-:-:S04]  /*16640*/  LOP3.LUT R88, R58, 0xffff, RZ, 0xc0, !PT ;  /* 0x0000ffff3a587812 */ /* 0x000fc800078ec0ff */
[----:B------:R-:W-:Y:S02]  /*16650*/  SHF.R.U32.HI R88, RZ, 0x8, R88 ;  /* 0x00000008ff587819 */ /* 0x000fe40000011658 */
[--C-:B------:R-:W-:Y:S02]  /*16660*/  SHF.R.U32.HI R97, RZ, 0x10, R58.reuse ;  /* 0x00000010ff617819 */ /* 0x100fe4000001163a */
[----:B------:R-:W-:Y:S02]  /*16670*/  LOP3.LUT R88, R88, 0xffff, RZ, 0xc0, !PT ;  /* 0x0000ffff58587812 */ /* 0x000fe400078ec0ff */
[----:B------:R-:W-:Y:S02]  /*16680*/  SHF.R.U32.HI R58, RZ, 0x18, R58 ;  /* 0x00000018ff3a7819 */ /* 0x000fe4000001163a */
[C---:B------:R-:W-:Y:S02]  /*16690*/  ISETP.GE.U32.AND P2, PT, R251.reuse, R88, PT ;  /* 0x00000058fb00720c */ /* 0x040fe40003f46070 */
[----:B------:R-:W1:Y:S01]  /*166a0*/  MUFU.EX2 R88, R33 ;  /* 0x0000002100587308 */ /* 0x000e620000000800 */
[----:B------:R-:W-:-:S07]  /*166b0*/  ISETP.GE.U32.AND P6, PT, R251, R58, PT ;  /* 0x0000003afb00720c */ /* 0x000fce0003fc6070 */
[----:B------:R-:W3:Y:S01]  /*166c0*/  MUFU.EX2 R58, R28 ;  /* 0x0000001c003a7308 */ /* 0x000ee20000000800 */
[----:B------:R-:W-:Y:S02]  /*166d0*/  ISETP.GE.U32.AND P1, PT, R251, R99, PT ;  /* 0x00000063fb00720c */ /* 0x000fe40003f26070 */
[----:B------:R-:W-:Y:S01]  /*166e0*/  LOP3.LUT R97, R97, 0xff, RZ, 0xc0, !PT ;  /* 0x000000ff61617812 */ /* 0x000fe200078ec0ff */
[----:B-1----:R-:W-:-:S03]  /*166f0*/  FADD.FTZ R99, R88, R17 ;  /* 0x0000001158637221 */ /* 0x002fc60000010000 */
[C---:B------:R-:W-:Y:S02]  /*16700*/  ISETP.GE.U32.AND P4, PT, R251.reuse, R97, PT ;  /* 0x00000061fb00720c */ /* 0x040fe40003f86070 */
[----:B------:R-:W-:Y:S02]  /*16710*/  LOP3.LUT R97, R186, 0xff, RZ, 0xc0, !PT ;  /* 0x000000ffba617812 */ /* 0x000fe400078ec0ff */
[C---:B---3--:R-:W-:Y:S01]  /*16720*/  F2FP.BF16.PACK_AB R88, R58.reuse, R88 ;  /* 0x000000583a58723e */ /* 0x048fe200000010ff */
[--C-:B------:R-:W-:Y:S01]  /*16730*/  FADD.FTZ R58, R58, R99.reuse ;  /* 0x000000633a3a7221 */ /* 0x100fe20000010000 */
[----:B------:R-:W-:Y:S02]  /*16740*/  PRMT R99, R100, 0x7632, R99 ;  /* 0x0000763264637816 */ /* 0x000fe40000000063 */
[----:B------:R-:W-:Y:S02]  /*16750*/  ISETP.GE.U32.AND P3, PT, R251, R97, PT ;  /* 0x00000061fb00720c */ /* 0x000fe40003f66070 */
[----:B------:R-:W-:Y:S01]  /*16760*/  LOP3.LUT R97, R186, 0xffff, RZ, 0xc0, !PT ;  /* 0x0000ffffba617812 */ /* 0x000fe200078ec0ff */
[----:B------:R-:W-:Y:S01]  /*16770*/  @!P2 HFMA2.BF16_V2 R89, -RZ.H0_H0, RZ.H0_H0, -R99.H0_H0 ;  /* 0x200000ffff59a231 */ /* 0x000fe20000340963 */
[----:B------:R-:W-:Y:S01]  /*16780*/  SHF.R.U32.HI R101, RZ, 0x10, R186 ;  /* 0x00000010ff657819 */ /* 0x000fe200000116ba */
[----:B------:R-:W-:Y:S01]  /*16790*/  IMAD.WIDE.U32 R186, R93, -0x2daee0ad, RZ ;  /* 0xd2511f535dba7825 */ /* 0x000fe200078e00ff */
[----:B------:R-:W-:-:S02]  /*167a0*/  PRMT R28, R100, 0x5410, R99 ;  /* 0x00005410641c7816 */ /* 0x000fc40000000063 */
[----:B------:R-:W-:Y:S02]  /*167b0*/  @!P2 PRMT R99, R89, 0x5410, RZ ;  /* 0x000054105963a816 */ /* 0x000fe400000000ff */
[----:B------:R-:W-:Y:S02]  /*167c0*/  LOP3.LUT R89, R187, UR32, R184, 0x96, !PT ;  /* 0x00000020bb597c12 */ /* 0x000fe4000f8e96b8 */
[----:B------:R-:W3:Y:S04]  /*167d0*/  LDL.LU.64 R184, [R1+0x150] ;  /* 0x0001500001b87983 */ /* 0x000ee80000300a00 */
[----:B------:R-:W2:Y:S04]  /*167e0*/  LDL.LU R188, [R1+0xbc] ;  /* 0x0000bc0001bc7983 */ /* 0x000ea80000300800 */
[----:B------:R-:W3:Y:S01]  /*167f0*/  LDL.LU R37, [R1+0x7c] ;  /* 0x00007c0001257983 */ /* 0x000ee20000300800 */
[----:B------:R-:W-:Y:S01]  /*16800*/  SHF.R.U32.HI R97, RZ, 0x8, R97 ;  /* 0x00000008ff617819 */ /* 0x000fe20000011661 */
[----:B------:R-:W-:Y:S01]  /*16810*/  @!P5 HFMA2.BF16_V2 R91, -RZ.H0_H0, RZ.H0_H0, -R100.H0_H0 ;  /* 0x200000ffff5bd231 */ /* 0x000fe20000340964 */
[----:B------:R-:W-:Y:S01]  /*16820*/  FADD.FTZ R182, R25, R95 ;  /* 0x0000005f19b67221 */ /* 0x000fe20000010000 */
[----:B------:R-:W-:Y:S01]  /*16830*/  LOP3.LUT R101, R101, 0xff, RZ, 0xc0, !PT ;  /* 0x000000ff65657812 */ /* 0x000fe200078ec0ff */
[----:B------:R-:W-:Y:S01]  /*16840*/  @!P3 HFMA2.BF16_V2 R84, -RZ.H0_H0, RZ.H0_H0, -R96.H0_H0 ;  /* 0x200000ffff54b231 */ /* 0x000fe20000340960 */
[----:B------:R-:W-:Y:S01]  /*16850*/  LOP3.LUT R97, R97, 0xffff, RZ, 0xc0, !PT ;  /* 0x0000ffff61617812 */ /* 0x000fe200078ec0ff */
[----:B------:R-:W-:Y:S01]  /*16860*/  @!P4 HFMA2.BF16_V2 R85, -RZ.H0_H0, RZ.H0_H0, -R102.H0_H0 ;  /* 0x200000ffff55c231 */ /* 0x000fe20000340966 */
[----:B------:R-:W-:Y:S01]  /*16870*/  PRMT R93, R94, 0x7632, R93 ;  /* 0x000076325e5d7816 */ /* 0x000fe2000000005d */
[----:B------:R-:W-:Y:S01]  /*16880*/  FADD.FTZ R183, R24, R183 ;  /* 0x000000b718b77221 */ /* 0x000fe20000010000 */
[----:B------:R-:W-:Y:S01]  /*16890*/  ISETP.GE.U32.AND P2, PT, R251, R97, PT ;  /* 0x00000061fb00720c */ /* 0x000fe20003f46070 */
[----:B------:R-:W4:Y:S01]  /*168a0*/  LDL.LU R181, [R1+0x13c] ;  /* 0x00013c0001b57983 */ /* 0x000f220000300800 */
[----:B------:R-:W-:-:S02]  /*168b0*/  PRMT R95, R96, 0x7632, R95 ;  /* 0x00007632605f7816 */ /* 0x000fc4000000005f */
[----:B------:R-:W-:Y:S02]  /*168c0*/  @!P5 PRMT R100, R91, 0x5410, RZ ;  /* 0x000054105b64d816 */ /* 0x000fe400000000ff */
[----:B------:R-:W-:Y:S02]  /*168d0*/  ISETP.GE.U32.AND P5, PT, R251, R101, PT ;  /* 0x00000065fb00720c */ /* 0x000fe40003fa6070 */
[----:B------:R-:W-:Y:S02]  /*168e0*/  PRMT R17, R96, 0x5410, R95 ;  /* 0x0000541060117816 */ /* 0x000fe4000000005f */
[----:B------:R-:W-:Y:S02]  /*168f0*/  PRMT R101, R102, 0x7632, R101 ;  /* 0x0000763266657816 */ /* 0x000fe40000000065 */
[----:B------:R-:W-:Y:S02]  /*16900*/  @!P3 PRMT R96, R84, 0x5410, RZ ;  /* 0x000054105460b816 */ /* 0x000fe400000000ff */
[----:B------:R-:W-:Y:S01]  /*16910*/  LOP3.LUT R84, R89, 0xffff, RZ, 0xc0, !PT ;  /* 0x0000ffff59547812 */ /* 0x000fe200078ec0ff */
[----:B------:R-:W-:Y:S01]  /*16920*/  @!P2 HFMA2.BF16_V2 R83, -RZ.H0_H0, RZ.H0_H0, -R95.H0_H0 ;  /* 0x200000ffff53a231 */ /* 0x000fe2000034095f */
[----:B------:R-:W-:-:S02]  /*16930*/  PRMT R27, R102, 0x5410, R101 ;  /* 0x00005410661b7816 */ /* 0x000fc40000000065 */
[----:B------:R-:W-:Y:S02]  /*16940*/  @!P4 PRMT R102, R85, 0x5410, RZ ;  /* 0x000054105566c816 */ /* 0x000fe400000000ff */
[----:B------:R-:W-:Y:S02]  /*16950*/  SHF.R.U32.HI R84, RZ, 0x8, R84 ;  /* 0x00000008ff547819 */ /* 0x000fe40000011654 */
[----:B------:R-:W-:Y:S02]  /*16960*/  LOP3.LUT R85, R186, 0xff, RZ, 0xc0, !PT ;  /* 0x000000ffba557812 */ /* 0x000fe400078ec0ff */
[----:B------:R-:W-:Y:S02]  /*16970*/  @!P2 PRMT R95, R83, 0x5410, RZ ;  /* 0x00005410535fa816 */ /* 0x000fe400000000ff */
[----:B------:R-:W-:Y:S02]  /*16980*/  LOP3.LUT R83, R84, 0xffff, RZ, 0xc0, !PT ;  /* 0x0000ffff54537812 */ /* 0x000fe400078ec0ff */
[----:B------:R-:W-:Y:S01]  /*16990*/  ISETP.GE.U32.AND P4, PT, R251, R85, PT ;  /* 0x00000055fb00720c */ /* 0x000fe20003f86070 */
[----:B------:R-:W-:Y:S01]  /*169a0*/  @!P5 HFMA2.BF16_V2 R82, -RZ.H0_H0, RZ.H0_H0, -R98.H0_H0 ;  /* 0x200000ffff52d231 */ /* 0x000fe20000340962 */
[----:B------:R-:W-:-:S02]  /*169b0*/  LOP3.LUT R85, R89, 0xff, RZ, 0xc0, !PT ;  /* 0x000000ff59557812 */ /* 0x000fc400078ec0ff */
[----:B------:R-:W-:Y:S02]  /*169c0*/  SHF.R.U32.HI R91, RZ, 0x10, R89 ;  /* 0x00000010ff5b7819 */ /* 0x000fe40000011659 */
[----:B------:R-:W-:Y:S01]  /*169d0*/  PRMT R97, R98, 0x7632, R97 ;  /* 0x0000763262617816 */ /* 0x000fe20000000061 */
[----:B------:R-:W-:Y:S01]  /*169e0*/  @!P6 HFMA2.BF16_V2 R87, -RZ.H0_H0, RZ.H0_H0, -R101.H0_H0 ;  /* 0x200000ffff57e231 */ /* 0x000fe20000340965 */
[C---:B------:R-:W-:Y:S02]  /*169f0*/  ISETP.GE.U32.AND P2, PT, R251.reuse, R83, PT ;  /* 0x00000053fb00720c */ /* 0x040fe40003f46070 */
[----:B------:R-:W-:Y:S02]  /*16a00*/  SHF.R.U32.HI R89, RZ, 0x18, R89 ;  /* 0x00000018ff597819 */ /* 0x000fe40000011659 */
[----:B------:R-:W-:Y:S02]  /*16a10*/  ISETP.GE.U32.AND P3, PT, R251, R85, PT ;  /* 0x00000055fb00720c */ /* 0x000fe40003f66070 */
[----:B------:R-:W-:-:S02]  /*16a20*/  LOP3.LUT R91, R91, 0xff, RZ, 0xc0, !PT ;  /* 0x000000ff5b5b7812 */ /* 0x000fc400078ec0ff */
[----:B------:R-:W-:Y:S02]  /*16a30*/  PRMT R25, R98, 0x5410, R97 ;  /* 0x0000541062197816 */ /* 0x000fe40000000061 */
[----:B------:R-:W-:Y:S02]  /*16a40*/  @!P5 PRMT R98, R82, 0x5410, RZ ;  /* 0x000054105262d816 */ /* 0x000fe400000000ff */
[----:B------:R-:W-:Y:S02]  /*16a50*/  ISETP.GE.U32.AND P5, PT, R251, R89, PT ;  /* 0x00000059fb00720c */ /* 0x000fe40003fa6070 */
[----:B------:R-:W-:Y:S02]  /*16a60*/  @!P6 PRMT R101, R87, 0x5410, RZ ;  /* 0x000054105765e816 */ /* 0x000fe400000000ff */
[----:B------:R-:W-:Y:S02]  /*16a70*/  ISETP.GE.U32.AND P6, PT, R251, R91, PT ;  /* 0x0000005bfb00720c */ /* 0x000fe40003fc6070 */
[----:B------:R-:W-:-:S02]  /*16a80*/  PRMT R91, R92, 0x7632, R91 ;  /* 0x000076325c5b7816 */ /* 0x000fc4000000005b */
[----:B------:R-:W-:Y:S02]  /*16a90*/  LOP3.LUT R85, R186, 0xffff, RZ, 0xc0, !PT ;  /* 0x0000ffffba557812 */ /* 0x000fe400078ec0ff */
[----:B------:R-:W-:Y:S01]  /*16aa0*/  SHF.R.U32.HI R84, RZ, 0x10, R186 ;  /* 0x00000010ff547819 */ /* 0x000fe200000116ba */
[----:B------:R-:W-:Y:S01]  /*16ab0*/  @!P2 HFMA2.BF16_V2 R79, -RZ.H0_H0, RZ.H0_H0, -R91.H0_H0 ;  /* 0x200000ffff4fa231 */ /* 0x000fe2000034095b */
[----:B------:R-:W-:Y:S01]  /*16ac0*/  SHF.R.U32.HI R85, RZ, 0x8, R85 ;  /* 0x00000008ff557819 */ /* 0x000fe20000011655 */
[----:B------:R-:W-:Y:S01]  /*16ad0*/  @!P3 HFMA2.BF16_V2 R80, -RZ.H0_H0, RZ.H0_H0, -R92.H0_H0 ;  /* 0x200000ffff50b231 */ /* 0x000fe2000034095c */
[----:B------:R-:W-:Y:S01]  /*16ae0*/  LOP3.LUT R84, R84, 0xff, RZ, 0xc0, !PT ;  /* 0x000000ff54547812 */ /* 0x000fe200078ec0ff */
[----:B------:R-:W-:Y:S01]  /*16af0*/  @!P5 HFMA2.BF16_V2 R77, -RZ.H0_H0, RZ.H0_H0, -R93.H0_H0 ;  /* 0x200000ffff4dd231 */ /* 0x000fe2000034095d */
[----:B------:R-:W-:Y:S02]  /*16b00*/  PRMT R33, R92, 0x5410, R91 ;  /* 0x000054105c217816 */ /* 0x000fe4000000005b */
[----:B------:R-:W-:-:S02]  /*16b10*/  LOP3.LUT R85, R85, 0xffff, RZ, 0xc0, !PT ;  /* 0x0000ffff55557812 */ /* 0x000fc400078ec0ff */
[----:B------:R-:W-:Y:S02]  /*16b20*/  @!P2 PRMT R91, R79, 0x5410, RZ ;  /* 0x000054104f5ba816 */ /* 0x000fe400000000ff */
[C---:B------:R-:W-:Y:S02]  /*16b30*/  ISETP.GE.U32.AND P2, PT, R251.reuse, R84, PT ;  /* 0x00000054fb00720c */ /* 0x040fe40003f46070 */
[----:B------:R-:W-:Y:S01]  /*16b40*/  @!P3 PRMT R92, R80, 0x5410, RZ ;  /* 0x00005410505cb816 */ /* 0x000fe200000000ff */
[----:B------:R-:W-:Y:S01]  /*16b50*/  @!P1 HFMA2.BF16_V2 R81, -RZ.H0_H0, RZ.H0_H0, -R97.H0_H0 ;  /* 0x200000ffff519231 */ /* 0x000fe20000340961 */
[----:B------:R-:W-:Y:S02]  /*16b60*/  ISETP.GE.U32.AND P3, PT, R251, R85, PT ;  /* 0x00000055fb00720c */ /* 0x000fe40003f66070 */
[----:B------:R-:W-:Y:S02]  /*16b70*/  PRMT R24, R94, 0x5410, R93 ;  /* 0x000054105e187816 */ /* 0x000fe4000000005d */
[----:B------:R-:W-:-:S02]  /*16b80*/  @!P5 PRMT R93, R77, 0x5410, RZ ;  /* 0x000054104d5dd816 */ /* 0x000fc400000000ff */
[----:B------:R-:W-:Y:S02]  /*16b90*/  SHF.R.U32.HI R87, RZ, 0x18, R186 ;  /* 0x00000018ff577819 */ /* 0x000fe400000116ba */
[----:B------:R-:W-:Y:S02]  /*16ba0*/  @!P1 PRMT R97, R81, 0x5410, RZ ;  /* 0x0000541051619816 */ /* 0x000fe400000000ff */
[----:B------:R-:W-:Y:S02]  /*16bb0*/  ISETP.GE.U32.AND P1, PT, R251, R87, PT ;  /* 0x00000057fb00720c */ /* 0x000fe40003f26070 */
[----:B------:R-:W-:Y:S01]  /*16bc0*/  PRMT R87, R88, 0x7632, R87 ;  /* 0x0000763258577816 */ /* 0x000fe20000000057 */
[----:B------:R-:W-:-:S04]  /*16bd0*/  @!P4 HFMA2.BF16_V2 R76, -RZ.H0_H0, RZ.H0_H0, -R88.H0_H0 ;  /* 0x200000ffff4cc231 */ /* 0x000fc80000340958 */
[----:B------:R-:W-:Y:S02]  /*16be0*/  @!P3 HFMA2.BF16_V2 R75, -RZ.H0_H0, RZ.H0_H0, -R87.H0_H0 ;  /* 0x200000ffff4bb231 */ /* 0x000fe40000340957 */
[----:B------:R-:W-:Y:S01]  /*16bf0*/  @!P6 HFMA2.BF16_V2 R78, -RZ.H0_H0, RZ.H0_H0, -R94.H0_H0 ;  /* 0x200000ffff4ee231 */ /* 0x000fe2000034095e */
[----:B------:R-:W-:-:S04]  /*16c00*/  PRMT R89, R90, 0x7632, R89 ;  /* 0x000076325a597816 */ /* 0x000fc80000000059 */
[----:B------:R-:W-:Y:S01]  /*16c10*/  @!P6 PRMT R94, R78, 0x5410, RZ ;  /* 0x000054104e5ee816 */ /* 0x000fe200000000ff */
[----:B------:R-:W-:Y:S01]  /*16c20*/  @!P1 HFMA2.BF16_V2 R73, -RZ.H0_H0, RZ.H0_H0, -R89.H0_H0 ;  /* 0x200000ffff499231 */ /* 0x000fe20000340959 */
[----:B------:R-:W-:Y:S01]  /*16c30*/  FADD.FTZ R182, R36, R182 ;  /* 0x000000b624b67221 */ /* 0x000fe20000010000 */
[----:B------:R-:W-:-:S03]  /*16c40*/  PRMT R36, R90, 0x5410, R89 ;  /* 0x000054105a247816 */ /* 0x000fc60000000059 */
[----:B------:R-:W-:Y:S01]  /*16c50*/  @!P1 PRMT R89, R73, 0x5410, RZ ;  /* 0x0000541049599816 */ /* 0x000fe200000000ff */
[----:B--2---:R-:W1:Y:S08]  /*16c60*/  MUFU.EX2 R84, R188 ;  /* 0x000000bc00547308 */ /* 0x004e700000000800 */
[----:B---3--:R2:W3:Y:S01]  /*16c70*/  MUFU.EX2 R77, R37 ;  /* 0x00000025004d7308 */ /* 0x0084e20000000800 */
[----:B------:R-:W-:Y:S01]  /*16c80*/  LOP3.LUT R82, R185, UR20, R189, 0x96, !PT ;  /* 0x00000014b9527c12 */ /* 0x000fe2000f8e96bd */
[----:B-1----:R-:W-:Y:S01]  /*16c90*/  FADD.FTZ R58, R84, R58 ;  /* 0x0000003a543a7221 */ /* 0x002fe20000010000 */
[----:B------:R-:W-:-:S02]  /*16ca0*/  LOP3.LUT R83, R179, UR18, R184, 0x96, !PT ;  /* 0x00000012b3537c12 */ /* 0x000fc4000f8e96b8 */
[----:B--2---:R-:W-:Y:S02]  /*16cb0*/  PRMT R37, R88, 0x5410, R87 ;  /* 0x0000541058257816 */ /* 0x004fe40000000057 */
[----:B------:R-:W-:Y:S01]  /*16cc0*/  @!P3 PRMT R87, R75, 0x5410, RZ ;  /* 0x000054104b57b816 */ /* 0x000fe200000000ff */
[C---:B---3--:R-:W-:Y:S01]  /*16cd0*/  FADD.FTZ R75, R77.reuse, R58 ;  /* 0x0000003a4d4b7221 */ /* 0x048fe20000010000 */
[----:B------:R-:W-:Y:S02]  /*16ce0*/  @!P4 PRMT R88, R76, 0x5410, RZ ;  /* 0x000054104c58c816 */ /* 0x000fe400000000ff */
[----:B------:R-:W-:Y:S01]  /*16cf0*/  F2FP.BF16.PACK_AB R84, R77, R84 ;  /* 0x000000544d54723e */ /* 0x000fe200000010ff */
[----:B------:R-:W-:-:S04]  /*16d00*/  IMAD.WIDE.U32 R76, R82, -0x2daee0ad, RZ ;  /* 0xd2511f53524c7825 */ /* 0x000fc800078e00ff */
[----:B------:R-:W-:Y:S01]  /*16d10*/  IMAD.WIDE.U32 R80, R83, -0x2daee0ad, RZ ;  /* 0xd2511f5353507825 */ /* 0x000fe200078e00ff */
[----:B------:R-:W-:-:S05]  /*16d20*/  LOP3.LUT R58, R77, UR17, R216, 0x96, !PT ;  /* 0x000000114d3a7c12 */ /* 0x000fca000f8e96d8 */
[----:B------:R-:W-:Y:S01]  /*16d30*/  IMAD.WIDE.U32 R78, R58, -0x326172a9, RZ ;  /* 0xcd9e8d573a4e7825 */ /* 0x000fe200078e00ff */
[----:B------:R-:W-:-:S05]  /*16d40*/  LOP3.LUT R58, R81, UR15, R76, 0x96, !PT ;  /* 0x0000000f513a7c12 */ /* 0x000fca000f8e964c */
[----:B------:R-:W-:Y:S01]  /*16d50*/  IMAD.WIDE.U32 R184, R58, -0x326172a9, RZ ;  /* 0xcd9e8d573ab87825 */ /* 0x000fe200078e00ff */
[----:B------:R-:W-:-:S04]  /*16d60*/  LOP3.LUT R73, R79, UR16, R178, 0x96, !PT ;  /* 0x000000104f497c12 */ /* 0x000fc8000f8e96b2 */
[----:B------:R-:W-:Y:S01]  /*16d70*/  LOP3.LUT R78, R185, UR14, R78, 0x96, !PT ;  /* 0x0000000eb94e7c12 */ /* 0x000fe2000f8e964e */
[----:B------:R-:W-:-:S04]  /*16d80*/  IMAD.WIDE.U32 R76, R73, -0x2daee0ad, RZ ;  /* 0xd2511f53494c7825 */ /* 0x000fc800078e00ff */
[----:B------:R-:W-:Y:S01]  /*16d90*/  IMAD.WIDE.U32 R78, R78, -0x2daee0ad, RZ ;  /* 0xd2511f534e4e7825 */ /* 0x000fe200078e00ff */
[----:B------:R-:W-:-:S04]  /*16da0*/  LOP3.LUT R73, R77, UR13, R80, 0x96, !PT ;  /* 0x0000000d4d497c12 */ /* 0x000fc8000f8e9650 */
[----:B------:R-:W-:Y:S01]  /*16db0*/  LOP3.LUT R58, R79, UR11, R76, 0x96, !PT ;  /* 0x0000000b4f3a7c12 */ /* 0x000fe2000f8e964c */
[----:B------:R-:W-:-:S04]  /*16dc0*/  IMAD.WIDE.U32 R76, R73, -0x326172a9, RZ ;  /* 0xcd9e8d57494c7825 */ /* 0x000fc800078e00ff */
[----:B------:R-:W-:-:S05]  /*16dd0*/  IMAD.WIDE.U32 R80, R58, -0x326172a9, RZ ;  /* 0xcd9e8d573a507825 */ /* 0x000fca00078e00ff */
[----:B------:R-:W-:-:S04]  /*16de0*/  LOP3.LUT R58, R81, UR31, R76, 0x96, !PT ;  /* 0x0000001f513a7c12 */ /* 0x000fc8000f8e964c */
[----:B------:R-:W-:-:S04]  /*16df0*/  LOP3.LUT R73, R58, 0xff, RZ, 0xc0, !PT ;  /* 0x000000ff3a497812 */ /* 0x000fc800078ec0ff */
[----:B------:R-:W-:Y:S02]  /*16e00*/  ISETP.GE.U32.AND P6, PT, R251, R73, PT ;  /* 0x00000049fb00720c */ /* 0x000fe40003fc6070 */
[----:B------:R-:W-:-:S04]  /*16e10*/  LOP3.LUT R73, R58, 0xffff, RZ, 0xc0, !PT ;  /* 0x0000ffff3a497812 */ /* 0x000fc800078ec0ff */
[----:B------:R-:W-:Y:S02]  /*16e20*/  SHF.R.U32.HI R73, RZ, 0x8, R73 ;  /* 0x00000008ff497819 */ /* 0x000fe40000011649 */
[----:B------:R-:W-:Y:S02]  /*16e30*/  LOP3.LUT R189, R69, UR20, R189, 0x96, !PT ;  /* 0x0000001445bd7c12 */ /* 0x000fe4000f8e96bd */
[----:B------:R-:W-:Y:S02]  /*16e40*/  LOP3.LUT R76, R73, 0xffff, RZ, 0xc0, !PT ;  /* 0x0000ffff494c7812 */ /* 0x000fe400078ec0ff */
[----:B------:R-:W-:Y:S02]  /*16e50*/  LOP3.LUT R73, R179, UR18, R68, 0x96, !PT ;  /* 0x00000012b3497c12 */ /* 0x000fe4000f8e9644 */
[----:B------:R1:W2:Y:S01]  /*16e60*/  LDL.LU.64 R68, [R1+0x320] ;  /* 0x0003200001447983 */ /* 0x0002a20000300a00 */
[----:B------:R-:W-:Y:S01]  /*16e70*/  @!P2 HFMA2.BF16_V2 R74, -RZ.H0_H0, RZ.H0_H0, -R90.H0_H0 ;  /* 0x200000ffff4aa231 */ /* 0x000fe2000034095a */
[----:B------:R-:W-:-:S02]  /*16e80*/  ISETP.GE.U32.AND P3, PT, R251, R76, PT ;  /* 0x0000004cfb00720c */ /* 0x000fc40003f66070 */
[--C-:B------:R-:W-:Y:S02]  /*16e90*/  SHF.R.U32.HI R76, RZ, 0x10, R58.reuse ;  /* 0x00000010ff4c7819 */ /* 0x100fe4000001163a */
[----:B------:R-:W-:Y:S02]  /*16ea0*/  SHF.R.U32.HI R58, RZ, 0x18, R58 ;  /* 0x00000018ff3a7819 */ /* 0x000fe4000001163a */
[----:B------:R-:W-:Y:S02]  /*16eb0*/  @!P2 PRMT R90, R74, 0x5410, RZ ;  /* 0x000054104a5aa816 */ /* 0x000fe400000000ff */
[----:B------:R-:W-:Y:S02]  /*16ec0*/  ISETP.GE.U32.AND P2, PT, R251, R58, PT ;  /* 0x0000003afb00720c */ /* 0x000fe40003f46070 */
[----:B------:R-:W-:Y:S02]  /*16ed0*/  LOP3.LUT R58, R80, 0xff, RZ, 0xc0, !PT ;  /* 0x000000ff503a7812 */ /* 0x000fe400078ec0ff */
[----:B------:R-:W-:-:S02]  /*16ee0*/  PRMT R83, R84, 0x7632, R83 ;  /* 0x0000763254537816 */ /* 0x000fc40000000053 */
[----:B------:R-:W-:Y:S02]  /*16ef0*/  ISETP.GE.U32.AND P1, PT, R251, R58, PT ;  /* 0x0000003afb00720c */ /* 0x000fe40003f26070 */
[----:B------:R-:W-:Y:S02]  /*16f00*/  LOP3.LUT R58, R80, 0xffff, RZ, 0xc0, !PT ;  /* 0x0000ffff503a7812 */ /* 0x000fe400078ec0ff */
[----:B------:R-:W-:Y:S02]  /*16f10*/  LOP3.LUT R184, R77, UR12, R184, 0x96, !PT ;  /* 0x0000000c4db87c12 */ /* 0x000fe4000f8e96b8 */
[----:B------:R-:W-:Y:S01]  /*16f20*/  SHF.R.U32.HI R58, RZ, 0x8, R58 ;  /* 0x00000008ff3a7819 */ /* 0x000fe2000001163a */
[----:B------:R-:W-:Y:S01]  /*16f30*/  @!P3 HFMA2.BF16_V2 R71, -RZ.H0_H0, RZ.H0_H0, -R83.H0_H0 ;  /* 0x200000ffff47b231 */ /* 0x000fe20000340953 */
[----:B------:R-:W-:Y:S01]  /*16f40*/  LOP3.LUT R76, R76, 0xff, RZ, 0xc0, !PT ;  /* 0x000000ff4c4c7812 */ /* 0x000fe200078ec0ff */
[----:B------:R-:W-:Y:S01]  /*16f50*/  @!P6 HFMA2.BF16_V2 R72, -RZ.H0_H0, RZ.H0_H0, -R84.H0_H0 ;  /* 0x200000ffff48e231 */ /* 0x000fe20000340954 */
[----:B------:R-:W-:Y:S01]  /*16f60*/  LOP3.LUT R58, R58, 0xffff, RZ, 0xc0, !PT ;  /* 0x0000ffff3a3a7812 */ /* 0x000fe200078ec0ff */
[----:B------:R-:W-:Y:S01]  /*16f70*/  IMAD.WIDE.U32 R184, R184, -0x2daee0ad, RZ ;  /* 0xd2511f53b8b87825 */ /* 0x000fe200078e00ff */
[----:B------:R-:W-:-:S03]  /*16f80*/  ISETP.GE.U32.AND P4, PT, R251, R76, PT ;  /* 0x0000004cfb00720c */ /* 0x000fc60003f86070 */
[----:B------:R-:W-:Y:S01]  /*16f90*/  FADD.FTZ R182, R46, R182 ;  /* 0x000000b62eb67221 */ /* 0x000fe20000010000 */
[----:B------:R-:W-:Y:S02]  /*16fa0*/  PRMT R46, R84, 0x5410, R83 ;  /* 0x00005410542e7816 */ /* 0x000fe40000000053 */
[----:B------:R-:W-:Y:S02]  /*16fb0*/  @!P3 PRMT R83, R71, 0x5410, RZ ;  /* 0x000054104753b816 */ /* 0x000fe400000000ff */
[--C-:B------:R-:W-:Y:S02]  /*16fc0*/  SHF.R.U32.HI R77, RZ, 0x18, R80.reuse ;  /* 0x00000018ff4d7819 */ /* 0x100fe40000011650 */
[----:B------:R-:W-:Y:S02]  /*16fd0*/  SHF.R.U32.HI R76, RZ, 0x10, R80 ;  /* 0x00000010ff4c7819 */ /* 0x000fe40000011650 */
[----:B------:R-:W-:Y:S01]  /*16fe0*/  ISETP.GE.U32.AND P3, PT, R251, R58, PT ;  /* 0x0000003afb00720c */ /* 0x000fe20003f66070 */
[----:B------:R3:W1:Y:S01]  /*16ff0*/  MUFU.EX2 R80, R236 ;  /* 0x000000ec00507308 */ /* 0x0006620000000800 */
[----:B------:R-:W-:-:S02]  /*17000*/  @!P6 PRMT R84, R72, 0x5410, RZ ;  /* 0x000054104854e816 */ /* 0x000fc400000000ff */
[----:B------:R-:W-:Y:S02]  /*17010*/  LOP3.LUT R58, R185, UR32, R78, 0x96, !PT ;  /* 0x00000020b93a7c12 */ /* 0x000fe4000f8e964e */
[----:B------:R-:W-:-:S03]  /*17020*/  PRMT R85, R86, 0x7632, R85 ;  /* 0x0000763256557816 */ /* 0x000fc60000000055 */
[----:B------:R-:W1:Y:S01]  /*17030*/  MUFU.EX2 R72, R237 ;  /* 0x000000ed00487308 */ /* 0x000e620000000800 */
[----:B------:R-:W-:Y:S01]  /*17040*/  SHF.R.U32.HI R71, RZ, 0x10, R58 ;  /* 0x00000010ff477819 */ /* 0x000fe2000001163a */
[----:B----4-:R-:W-:Y:S01]  /*17050*/  FADD.FTZ R74, R181, R183 ;  /* 0x000000b7b54a7221 */ /* 0x010fe20000010000 */
[----:B------:R-:W-:Y:S02]  /*17060*/  @!P2 HFMA2.BF16_V2 R70, -RZ.H0_H0, RZ.H0_H0, -R85.H0_H0 ;  /* 0x200000ffff46a231 */ /* 0x000fe40000340955 */
[----:B------:R-:W-:Y:S01]  /*17070*/  LOP3.LUT R71, R71, 0xff, RZ, 0xc0, !PT ;  /* 0x000000ff47477812 */ /* 0x000fe200078ec0ff */
[----:B------:R-:W-:Y:S01]  /*17080*/  FADD.FTZ R74, R30, R74 ;  /* 0x0000004a1e4a7221 */ /* 0x000fe20000010000 */
[----:B------:R-:W-:Y:S01]  /*17090*/  PRMT R30, R86, 0x5410, R85 ;  /* 0x00005410561e7816 */ /* 0x000fe20000000055 */
[----:B------:R-:W4:Y:S01]  /*170a0*/  MUFU.EX2 R82, R243 ;  /* 0x000000f300527308 */ /* 0x000f220000000800 */
[----:B------:R-:W-:Y:S01]  /*170b0*/  @!P2 PRMT R85, R70, 0x5410, RZ ;  /* 0x000054104655a816 */ /* 0x000fe200000000ff */
[----:B---3--:R-:W4:Y:S01]  /*170c0*/  LDL.LU R236, [R1+0x318] ;  /* 0x0003180001ec7983 */ /* 0x008f220000300800 */
[----:B------:R-:W-:Y:S01]  /*170d0*/  ISETP.GE.U32.AND P2, PT, R251, R71, PT ;  /* 0x00000047fb00720c */ /* 0x000fe20003f46070 */
[----:B-1----:R-:W-:-:S04]  /*170e0*/  FADD.FTZ R75, R80, R75 ;  /* 0x0000004b504b7221 */ /* 0x002fc80000010000 */
[----:B------:R1:W1:Y:S01]  /*170f0*/  MUFU.EX2 R71, R34 ;  /* 0x0000002200477308 */ /* 0x0002620000000800 */
[----:B------:R-:W-:Y:S01]  /*17100*/  F2FP.BF16.PACK_AB R80, R72, R80 ;  /* 0x000000504850723e */ /* 0x000fe200000010ff */
[----:B------:R-:W4:Y:S03]  /*17110*/  LDL.LU R237, [R1+0x314] ;  /* 0x0003140001ed7983 */ /* 0x000f260000300800 */
[----:B------:R-:W-:Y:S02]  /*17120*/  PRMT R79, R80, 0x7632, R79 ;  /* 0x00007632504f7816 */ /* 0x000fe4000000004f */
[----:B------:R-:W-:Y:S02]  /*17130*/  ISETP.GE.U32.AND P5, PT, R251, R77, PT ;  /* 0x0000004dfb00720c */ /* 0x000fe40003fa6070 */
[----:B------:R-:W-:Y:S02]  /*17140*/  LOP3.LUT R76, R76, 0xff, RZ, 0xc0, !PT ;  /* 0x000000ff4c4c7812 */ /* 0x000fe400078ec0ff */
[----:B-1----:R-:W-:-:S02]  /*17150*/  PRMT R34, R80, 0x5410, R79 ;  /* 0x0000541050227816 */ /* 0x002fc4000000004f */
[----:B------:R-:W-:Y:S01]  /*17160*/  ISETP.GE.U32.AND P6, PT, R251, R76, PT ;  /* 0x0000004cfb00720c */ /* 0x000fe20003fc6070 */
[----:B------:R-:W-:Y:S01]  /*17170*/  @!P3 HFMA2.BF16_V2 R67, -RZ.H0_H0, RZ.H0_H0, -R79.H0_H0 ;  /* 0x200000ffff43b231 */ /* 0x000fe2000034094f */
[----:B------:R-:W-:Y:S02]  /*17180*/  FADD.FTZ R70, R242, R182 ;  /* 0x000000b6f2467221 */ /* 0x000fe40000010000 */
[----:B------:R-:W-:Y:S01]  /*17190*/  MUFU.EX2 R182, R225 ;  /* 0x000000e100b67308 */ /* 0x000fe20000000800 */
[----:B------:R-:W-:Y:S01]  /*171a0*/  IMAD.WIDE.U32 R186, R189, -0x2daee0ad, RZ ;  /* 0xd2511f53bdba7825 */ /* 0x000fe200078e00ff */
[----:B------:R-:W-:Y:S01]  /*171b0*/  @!P3 PRMT R79, R67, 0x5410, RZ ;  /* 0x00005410434fb816 */ /* 0x000fe200000000ff */
[----:B------:R-:W4:Y:S02]  /*171c0*/  LDL.LU R242, [R1+0x310] ;  /* 0x0003100001f27983 */ /* 0x000f240000300800 */
[----:B------:R-:W-:Y:S01]  /*171d0*/  IMAD.WIDE.U32 R188, R73, -0x2daee0ad, RZ ;  /* 0xd2511f5349bc7825 */ /* 0x000fe200078e00ff */
[----:B------:R-:W-:Y:S01]  /*171e0*/  LOP3.LUT R67, R187, UR17, R216, 0x96, !PT ;  /* 0x00000011bb437c12 */ /* 0x000fe2000f8e96d8 */
[----:B------:R-:W4:Y:S01]  /*171f0*/  LDL.LU R243, [R1+0x30c] ;  /* 0x00030c0001f37983 */ /* 0x000f220000300800 */
[----:B------:R-:W-:Y:S08]  /*17200*/  MUFU.EX2 R183, R215 ;  /* 0x000000d700b77308 */ /* 0x000ff00000000800 */
[----:B------:R-:W-:Y:S08]  /*17210*/  MUFU.EX2 R202, R202 ;  /* 0x000000ca00ca7308 */ /* 0x000ff00000000800 */
[----:B------:R-:W-:Y:S08]  /*17220*/  MUFU.EX2 R194, R194 ;  /* 0x000000c200c27308 */ /* 0x000ff00000000800 */
[----:B------:R-:W-:Y:S01]  /*17230*/  MUFU.EX2 R193, R193 ;  /* 0x000000c100c17308 */ /* 0x000fe20000000800 */
[----:B------:R-:W-:-:S07]  /*17240*/  FADD.FTZ R74, R51, R74 ;  /* 0x0000004a334a7221 */ /* 0x000fce0000010000 */
[----:B------:R-:W-:Y:S01]  /*17250*/  MUFU.EX2 R199, R199 ;  /* 0x000000c700c77308 */ /* 0x000fe20000000800 */
[----:B------:R-:W-:-:S07]  /*17260*/  FADD.FTZ R70, R31, R70 ;  /* 0x000000461f467221 */ /* 0x000fce0000010000 */
[----:B------:R-:W-:Y:S08]  /*17270*/  MUFU.EX2 R198, R198 ;  /* 0x000000c600c67308 */ /* 0x000ff00000000800 */
[----:B------:R-:W-:Y:S08]  /*17280*/  MUFU.EX2 R201, R201 ;  /* 0x000000c900c97308 */ /* 0x000ff00000000800 */
[----:B------:R-:W-:Y:S08]  /*17290*/  MUFU.EX2 R200, R200 ;  /* 0x000000c800c87308 */ /* 0x000ff00000000800 */
[----:B------:R-:W-:Y:S08]  /*172a0*/  MUFU.EX2 R197, R197 ;  /* 0x000000c500c57308 */ /* 0x000ff00000000800 */
[----:B------:R-:W-:Y:S01]  /*172b0*/  MUFU.EX2 R196, R196 ;  /* 0x000000c400c47308 */ /* 0x000fe20000000800 */
[----:B--2---:R-:W-:-:S05]  /*172c0*/  @!P4 HFMA2.BF16_V2 R69, -RZ.H0_H0, RZ.H0_H0, -R86.H0_H0 ;  /* 0x200000ffff45c231 */ /* 0x004fca0000340956 */
[----:B------:R-:W-:Y:S02]  /*172d0*/  @!P4 PRMT R86, R69, 0x5410, RZ ;  /* 0x000054104556c816 */ /* 0x000fe400000000ff */
[----:B------:R-:W-:Y:S01]  /*172e0*/  LOP3.LUT R69, R58, 0xff, RZ, 0xc0, !PT ;  /* 0x000000ff3a457812 */ /* 0x000fe200078ec0ff */
[----:B------:R-:W-:-:S03]  /*172f0*/  @!P1 HFMA2.BF16_V2 R68, -RZ.H0_H0, RZ.H0_H0, -R80.H0_H0 ;  /* 0x200000ffff449231 */ /* 0x000fc60000340950 */
[C---:B------:R-:W-:Y:S02]  /*17300*/  ISETP.GE.U32.AND P4, PT, R251.reuse, R69, PT ;  /* 0x00000045fb00720c */ /* 0x040fe40003f86070 */
[----:B------:R-:W-:Y:S02]  /*17310*/  SHF.R.U32.HI R69, RZ, 0x18, R58 ;  /* 0x00000018ff457819 */ /* 0x000fe4000001163a */
[----:B------:R-:W-:Y:S02]  /*17320*/  LOP3.LUT R58, R58, 0xffff, RZ, 0xc0, !PT ;  /* 0x0000ffff3a3a7812 */ /* 0x000fe400078ec0ff */
[----:B------:R-:W-:Y:S02]  /*17330*/  @!P1 PRMT R80, R68, 0x5410, RZ ;  /* 0x0000541044509816 */ /* 0x000fe400000000ff */
[----:B------:R-:W-:Y:S01]  /*17340*/  ISETP.GE.U32.AND P1, PT, R251, R69, PT ;  /* 0x00000045fb00720c */ /* 0x000fe20003f26070 */
[----:B----4-:R-:W-:Y:S01]  /*17350*/  FADD.FTZ R69, R82, R47 ;  /* 0x0000002f52457221 */ /* 0x010fe20000010000 */
[----:B------:R-:W-:-:S02]  /*17360*/  F2FP.BF16.PACK_AB R82, R71, R82 ;  /* 0x000000524752723e */ /* 0x000fc400000010ff */
[----:B------:R-:W-:Y:S02]  /*17370*/  SHF.R.U32.HI R58, RZ, 0x8, R58 ;  /* 0x00000008ff3a7819 */ /* 0x000fe4000001163a */
[----:B------:R-:W-:Y:S01]  /*17380*/  PRMT R81, R82, 0x7632, R81 ;  /* 0x0000763252517816 */ /* 0x000fe20000000051 */
[----:B------:R1:W-:Y:S01]  /*17390*/  MUFU.EX2 R68, R240 ;  /* 0x000000f000447308 */ /* 0x0003e20000000800 */
[----:B------:R-:W-:-:S03]  /*173a0*/  LOP3.LUT R76, R58, 0xffff, RZ, 0xc0, !PT ;  /* 0x0000ffff3a4c7812 */ /* 0x000fc600078ec0ff */
[----:B------:R-:W-:-:S04]  /*173b0*/  @!P5 HFMA2.BF16_V2 R65, -RZ.H0_H0, RZ.H0_H0, -R81.H0_H0 ;  /* 0x200000ffff41d231 */ /* 0x000fc80000340951 */
[----:B------:R-:W2:Y:S01]  /*173c0*/  MUFU.EX2 R58, R228 ;  /* 0x000000e4003a7308 */ /* 0x000ea20000000800 */
[----:B------:R-:W-:Y:S02]  /*173d0*/  PRMT R47, R82, 0x5410, R81 ;  /* 0x00005410522f7816 */ /* 0x000fe40000000051 */
[----:B------:R-:W-:Y:S01]  /*173e0*/  @!P5 PRMT R81, R65, 0x5410, RZ ;  /* 0x000054104151d816 */ /* 0x000fe200000000ff */
[----:B------:R-:W-:Y:S01]  /*173f0*/  @!P6 HFMA2.BF16_V2 R66, -RZ.H0_H0, RZ.H0_H0, -R82.H0_H0 ;  /* 0x200000ffff42e231 */ /* 0x000fe20000340952 */
[----:B------:R-:W-:-:S03]  /*17400*/  ISETP.GE.U32.AND P3, PT, R251, R76, PT ;  /* 0x0000004cfb00720c */ /* 0x000fc60003f66070 */
[----:B------:R-:W4:Y:S01]  /*17410*/  MUFU.EX2 R65, R226 ;  /* 0x000000e200417308 */ /* 0x000f220000000800 */
[----:B------:R-:W-:Y:S01]  /*17420*/  @!P6 PRMT R82, R66, 0x5410, RZ ;  /* 0x000054104252e816 */ /* 0x000fe200000000ff */
[--C-:B------:R-:W-:Y:S01]  /*17430*/  FADD.FTZ R66, R72, R75.reuse ;  /* 0x0000004b48427221 */ /* 0x100fe20000010000 */
[----:B-1----:R-:W3:Y:S01]  /*17440*/  LDL.LU R240, [R1+0x308] ;  /* 0x0003080001f07983 */ /* 0x002ee20000300800 */
[----:B--2---:R-:W-:Y:S02]  /*17450*/  F2FP.BF16.PACK_AB R76, R58, R68 ;  /* 0x000000443a4c723e */ /* 0x004fe400000010ff */
[----:B------:R-:W-:Y:S02]  /*17460*/  LOP3.LUT R72, R189, UR15, R186, 0x96, !PT ;  /* 0x0000000fbd487c12 */ /* 0x000fe4000f8e96ba */
[----:B------:R-:W-:Y:S01]  /*17470*/  PRMT R75, R76, 0x7632, R75 ;  /* 0x000076324c4b7816 */ /* 0x000fe2000000004b */
[----:B------:R-:W-:Y:S01]  /*17480*/  IMAD.WIDE.U32 R186, R67, -0x326172a9, RZ ;  /* 0xcd9e8d5743ba7825 */ /* 0x000fe200078e00ff */
[----:B----4-:R-:W-:-:S03]  /*17490*/  F2FP.BF16.PACK_AB R78, R182, R65 ;  /* 0x00000041b64e723e */ /* 0x010fc600000010ff */
[----:B------:R-:W-:Y:S01]  /*174a0*/  @!P3 HFMA2.BF16_V2 R63, -RZ.H0_H0, RZ.H0_H0, -R75.H0_H0 ;  /* 0x200000ffff3fb231 */ /* 0x000fe2000034094b */
[----:B------:R-:W-:Y:S01]  /*174b0*/  IMAD.WIDE.U32 R72, R72, -0x326172a9, RZ ;  /* 0xcd9e8d5748487825 */ /* 0x000fe200078e00ff */
[----:B------:R-:W-:Y:S02]  /*174c0*/  PRMT R217, R76, 0x5410, R75 ;  /* 0x000054104cd97816 */ /* 0x000fe4000000004b */
[----:B------:R-:W-:Y:S01]  /*174d0*/  PRMT R77, R78, 0x7632, R77 ;  /* 0x000076324e4d7816 */ /* 0x000fe2000000004d */
[----:B------:R-:W-:Y:S01]  /*174e0*/  @!P2 HFMA2.BF16_V2 R62, -RZ.H0_H0, RZ.H0_H0, -R78.H0_H0 ;  /* 0x200000ffff3ea231 */ /* 0x000fe2000034094e */
[----:B------:R-:W-:Y:S02]  /*174f0*/  @!P3 PRMT R75, R63, 0x5410, RZ ;  /* 0x000054103f4bb816 */ /* 0x000fe400000000ff */
[----:B------:R-:W-:Y:S02]  /*17500*/  LOP3.LUT R63, R187, UR16, R178, 0x96, !PT ;  /* 0x00000010bb3f7c12 */ /* 0x000fe4000f8e96b2 */
[----:B------:R-:W-:-:S02]  /*17510*/  LOP3.LUT R186, R73, UR14, R186, 0x96, !PT ;  /* 0x0000000e49ba7c12 */ /* 0x000fc4000f8e96ba */
[----:B------:R-:W-:Y:S01]  /*17520*/  PRMT R216, R78, 0x5410, R77 ;  /* 0x000054104ed87816 */ /* 0x000fe2000000004d */
[----:B------:R-:W-:Y:S01]  /*17530*/  @!P1 HFMA2.BF16_V2 R61, -RZ.H0_H0, RZ.H0_H0, -R77.H0_H0 ;  /* 0x200000ffff3d9231 */ /* 0x000fe2000034094d */
[----:B------:R-:W-:Y:S01]  /*17540*/  @!P2 PRMT R78, R62, 0x5410, RZ ;  /* 0x000054103e4ea816 */ /* 0x000fe200000000ff */
[----:B------:R-:W-:-:S04]  /*17550*/  IMAD.WIDE.U32 R62, R63, -0x2daee0ad, RZ ;  /* 0xd2511f533f3e7825 */ /* 0x000fc800078e00ff */
[----:B------:R-:W-:Y:S01]  /*17560*/  IMAD.WIDE.U32 R186, R186, -0x2daee0ad, RZ ;  /* 0xd2511f53baba7825 */ /* 0x000fe200078e00ff */
[----:B------:R-:W-:Y:S02]  /*17570*/  @!P1 PRMT R77, R61, 0x5410, RZ ;  /* 0x000054103d4d9816 */ /* 0x000fe400000000ff */
[----:B------:R-:W-:Y:S02]  /*17580*/  LOP3.LUT R63, R63, UR13, R188, 0x96, !PT ;  /* 0x0000000d3f3f7c12 */ /* 0x000fe4000f8e96bc */
[----:B------:R-:W-:Y:S02]  /*17590*/  LOP3.LUT R61, R187, UR11, R62, 0x96, !PT ;  /* 0x0000000bbb3d7c12 */ /* 0x000fe4000f8e963e */
[C---:B------:R-:W-:Y:S01]  /*175a0*/  LOP3.LUT R67, R184.reuse, 0xffff, RZ, 0xc0, !PT ;  /* 0x0000ffffb8437812 */ /* 0x040fe200078ec0ff */
[----:B------:R-:W-:Y:S01]  /*175b0*/  IMAD.WIDE.U32 R178, R63, -0x326172a9, RZ ;  /* 0xcd9e8d573fb27825 */ /* 0x000fe200078e00ff */
[----:B------:R-:W-:Y:S02]  /*175c0*/  LOP3.LUT R62, R184, 0xff, RZ, 0xc0, !PT ;  /* 0x000000ffb83e7812 */ /* 0x000fe400078ec0ff */
[----:B------:R-:W-:Y:S01]  /*175d0*/  SHF.R.U32.HI R67, RZ, 0x8, R67 ;  /* 0x00000008ff437819 */ /* 0x000fe20000011643 */
[----:B------:R-:W-:Y:S01]  /*175e0*/  IMAD.WIDE.U32 R188, R61, -0x326172a9, RZ ;  /* 0xcd9e8d573dbc7825 */ /* 0x000fe200078e00ff */
[----:B------:R-:W-:Y:S01]  /*175f0*/  @!P4 HFMA2.BF16_V2 R64, -RZ.H0_H0, RZ.H0_H0, -R76.H0_H0 ;  /* 0x200000ffff40c231 */ /* 0x000fe2000034094c */
[----:B------:R-:W-:-:S02]  /*17600*/  ISETP.GE.U32.AND P6, PT, R251, R62, PT ;  /* 0x0000003efb00720c */ /* 0x000fc40003fc6070 */
[----:B------:R-:W-:Y:S02]  /*17610*/  LOP3.LUT R67, R67, 0xffff, RZ, 0xc0, !PT ;  /* 0x0000ffff43437812 */ /* 0x000fe400078ec0ff */
[----:B------:R-:W-:Y:S02]  /*17620*/  LOP3.LUT R63, R179, UR12, R72, 0x96, !PT ;  /* 0x0000000cb33f7c12 */ /* 0x000fe4000f8e9648 */
[----:B------:R-:W-:Y:S02]  /*17630*/  SHF.R.U32.HI R62, RZ, 0x10, R184 ;  /* 0x00000010ff3e7819 */ /* 0x000fe400000116b8 */
[----:B------:R-:W-:Y:S02]  /*17640*/  SHF.R.U32.HI R72, RZ, 0x18, R188 ;  /* 0x00000018ff487819 */ /* 0x000fe400000116bc */
[----:B------:R-:W-:Y:S02]  /*17650*/  @!P4 PRMT R76, R64, 0x5410, RZ ;  /* 0x00005410404cc816 */ /* 0x000fe400000000ff */
[----:B------:R-:W-:-:S02]  /*17660*/  SHF.R.U32.HI R184, RZ, 0x18, R184 ;  /* 0x00000018ffb87819 */ /* 0x000fc400000116b8 */
[C---:B------:R-:W-:Y:S02]  /*17670*/  ISETP.GE.U32.AND P4, PT, R251.reuse, R67, PT ;  /* 0x00000043fb00720c */ /* 0x040fe40003f86070 */
[----:B------:R-:W-:Y:S02]  /*17680*/  LOP3.LUT R64, R188, 0xff, RZ, 0xc0, !PT ;  /* 0x000000ffbc407812 */ /* 0x000fe400078ec0ff */
[----:B------:R-:W-:Y:S02]  /*17690*/  SHF.R.U32.HI R73, RZ, 0x10, R188 ;  /* 0x00000010ff497819 */ /* 0x000fe400000116bc */
[C---:B------:R-:W-:Y:S02]  /*176a0*/  ISETP.GE.U32.AND P2, PT, R251.reuse, R72, PT ;  /* 0x00000048fb00720c */ /* 0x040fe40003f46070 */
[C---:B------:R-:W-:Y:S02]  /*176b0*/  ISETP.GE.U32.AND P1, PT, R251.reuse, R184, PT ;  /* 0x000000b8fb00720c */ /* 0x040fe40003f26070 */
[----:B------:R-:W-:Y:S01]  /*176c0*/  F2FP.BF16.PACK_AB R72, R202, R183 ;  /* 0x000000b7ca48723e */ /* 0x000fe200000010ff */
[----:B------:R-:W-:Y:S01]  /*176d0*/  FADD.FTZ R184, R50, R74 ;  /* 0x0000004a32b87221 */ /* 0x000fe20000010000 */
[----:B------:R-:W-:Y:S01]  /*176e0*/  ISETP.GE.U32.AND P5, PT, R251, R64, PT ;  /* 0x00000040fb00720c */ /* 0x000fe20003fa6070 */
[----:B------:R-:W-:Y:S01]  /*176f0*/  FADD.FTZ R69, R71, R69 ;  /* 0x0000004547457221 */ /* 0x000fe20000010000 */
[----:B------:R-:W-:Y:S01]  /*17700*/  LOP3.LUT R73, R73, 0xff, RZ, 0xc0, !PT ;  /* 0x000000ff49497812 */ /* 0x000fe200078ec0ff */
[----:B------:R-:W-:Y:S01]  /*17710*/  @!P6 HFMA2.BF16_V2 R60, -RZ.H0_H0, RZ.H0_H0, -R72.H0_H0 ;  /* 0x200000ffff3ce231 */ /* 0x000fe20000340948 */
[----:B------:R-:W-:-:S02]  /*17720*/  LOP3.LUT R64, R188, 0xffff, RZ, 0xc0, !PT ;  /* 0x0000ffffbc407812 */ /* 0x000fc400078ec0ff */
[----:B------:R-:W-:Y:S02]  /*17730*/  F2FP.BF16.PACK_AB R74, R193, R194 ;  /* 0x000000c2c14a723e */ /* 0x000fe400000010ff */
[----:B------:R-:W-:Y:S02]  /*17740*/  PRMT R71, R72, 0x7632, R71 ;  /* 0x0000763248477816 */ /* 0x000fe40000000047 */
[----:B------:R-:W-:Y:S02]  /*17750*/  ISETP.GE.U32.AND P3, PT, R251, R73, PT ;  /* 0x00000049fb00720c */ /* 0x000fe40003f66070 */
[----:B------:R-:W-:Y:S02]  /*17760*/  LOP3.LUT R62, R62, 0xff, RZ, 0xc0, !PT ;  /* 0x000000ff3e3e7812 */ /* 0x000fe400078ec0ff */
[----:B------:R-:W-:Y:S02]  /*17770*/  SHF.R.U32.HI R64, RZ, 0x8, R64 ;  /* 0x00000008ff407819 */ /* 0x000fe40000011640 */
[----:B------:R-:W-:Y:S01]  /*17780*/  PRMT R73, R74, 0x7632, R73 ;  /* 0x000076324a497816 */ /* 0x000fe20000000049 */
[----:B------:R-:W-:Y:S01]  /*17790*/  @!P4 HFMA2.BF16_V2 R59, -RZ.H0_H0, RZ.H0_H0, -R71.H0_H0 ;  /* 0x200000ffff3bc231 */ /* 0x000fe20000340947 */
[----:B------:R-:W-:-:S02]  /*177a0*/  PRMT R31, R72, 0x5410, R71 ;  /* 0x00005410481f7816 */ /* 0x000fc40000000047 */
[----:B------:R-:W-:Y:S02]  /*177b0*/  @!P6 PRMT R72, R60, 0x5410, RZ ;  /* 0x000054103c48e816 */ /* 0x000fe400000000ff */
[----:B------:R-:W-:Y:S01]  /*177c0*/  ISETP.GE.U32.AND P6, PT, R251, R62, PT ;  /* 0x0000003efb00720c */ /* 0x000fe20003fc6070 */
[----:B------:R-:W-:Y:S01]  /*177d0*/  @!P1 HFMA2.BF16_V2 R56, -RZ.H0_H0, RZ.H0_H0, -R73.H0_H0 ;  /* 0x200000ffff389231 */ /* 0x000fe20000340949 */
[----:B------:R-:W-:Y:S02]  /*177e0*/  LOP3.LUT R64, R64, 0xffff, RZ, 0xc0, !PT ;  /* 0x0000ffff40407812 */ /* 0x000fe400078ec0ff */
[----:B------:R-:W-:Y:S02]  /*177f0*/  LOP3.LUT R61, R189, UR31, R178, 0x96, !PT ;  /* 0x0000001fbd3d7c12 */ /* 0x000fe4000f8e96b2 */
[----:B------:R-:W-:Y:S02]  /*17800*/  @!P4 PRMT R71, R59, 0x5410, RZ ;  /* 0x000054103b47c816 */ /* 0x000fe400000000ff */
[----:B------:R-:W-:-:S02]  /*17810*/  ISETP.GE.U32.AND P4, PT, R251, R64, PT ;  /* 0x00000040fb00720c */ /* 0x000fc40003f86070 */
[----:B------:R-:W-:Y:S02]  /*17820*/  PRMT R228, R74, 0x5410, R73 ;  /* 0x000054104ae47816 */ /* 0x000fe40000000049 */
[----:B------:R-:W-:Y:S01]  /*17830*/  F2FP.BF16.PACK_AB R64, R198, R199 ;  /* 0x000000c7c640723e */ /* 0x000fe200000010ff */
[----:B------:R-:W-:Y:S01]  /*17840*/  IMAD.WIDE.U32 R50, R63, -0x2daee0ad, RZ ;  /* 0xd2511f533f327825 */ /* 0x000fe200078e00ff */
[C---:B------:R-:W-:Y:S02]  /*17850*/  LOP3.LUT R59, R61.reuse, 0xffff, RZ, 0xc0, !PT ;  /* 0x0000ffff3d3b7812 */ /* 0x040fe400078ec0ff */
[----:B------:R-:W-:Y:S02]  /*17860*/  @!P1 PRMT R73, R56, 0x5410, RZ ;  /* 0x0000541038499816 */ /* 0x000fe400000000ff */
[----:B------:R-:W-:Y:S01]  /*17870*/  LOP3.LUT R56, R61, 0xff, RZ, 0xc0, !PT ;  /* 0x000000ff3d387812 */ /* 0x000fe200078ec0ff */
[----:B------:R-:W-:Y:S01]  /*17880*/  @!P5 HFMA2.BF16_V2 R40, -RZ.H0_H0, RZ.H0_H0, -R64.H0_H0 ;  /* 0x200000ffff28d231 */ /* 0x000fe20000340940 */
[----:B------:R-:W-:-:S02]  /*17890*/  SHF.R.U32.HI R59, RZ, 0x8, R59 ;  /* 0x00000008ff3b7819 */ /* 0x000fc4000001163b */
[C---:B------:R-:W-:Y:S01]  /*178a0*/  PRMT R63, R64.reuse, 0x7632, R63 ;  /* 0x00007632403f7816 */ /* 0x040fe2000000003f */
[----:B------:R-:W-:Y:S01]  /*178b0*/  @!P6 HFMA2.BF16_V2 R57, -RZ.H0_H0, RZ.H0_H0, -R74.H0_H0 ;  /* 0x200000ffff39e231 */ /* 0x000fe2000034094a */
[----:B------:R-:W-:Y:S02]  /*178c0*/  ISETP.GE.U32.AND P1, PT, R251, R56, PT ;  /* 0x00000038fb00720c */ /* 0x000fe40003f26070 */
[----:B------:R-:W-:Y:S02]  /*178d0*/  LOP3.LUT R56, R51, UR32, R186, 0x96, !PT ;  /* 0x0000002033387c12 */ /* 0x000fe4000f8e96ba */
[----:B------:R-:W-:Y:S02]  /*178e0*/  LOP3.LUT R59, R59, 0xffff, RZ, 0xc0, !PT ;  /* 0x0000ffff3b3b7812 */ /* 0x000fe400078ec0ff */
[----:B------:R-:W-:Y:S02]  /*178f0*/  PRMT R226, R64, 0x5410, R63 ;  /* 0x0000541040e27816 */ /* 0x000fe4000000003f */
[----:B------:R-:W-:-:S02]  /*17900*/  @!P5 PRMT R64, R40, 0x5410, RZ ;  /* 0x000054102840d816 */ /* 0x000fc400000000ff */
[----:B------:R-:W-:Y:S02]  /*17910*/  LOP3.LUT R40, R56, 0xff, RZ, 0xc0, !PT ;  /* 0x000000ff38287812 */ /* 0x000fe400078ec0ff */
[----:B------:R-:W-:Y:S02]  /*17920*/  @!P6 PRMT R74, R57, 0x5410, RZ ;  /* 0x00005410394ae816 */ /* 0x000fe400000000ff */
[C---:B------:R-:W-:Y:S01]  /*17930*/  ISETP.GE.U32.AND P6, PT, R251.reuse, R59, PT ;  /* 0x0000003bfb00720c */ /* 0x040fe20003fc6070 */
[----:B------:R-:W-:Y:S01]  /*17940*/  FADD.FTZ R62, R68, R66 ;  /* 0x00000042443e7221 */ /* 0x000fe20000010000 */
[----:B------:R-:W-:Y:S02]  /*17950*/  ISETP.GE.U32.AND P5, PT, R251, R40, PT ;  /* 0x00000028fb00720c */ /* 0x000fe40003fa6070 */
[----:B------:R-:W-:Y:S02]  /*17960*/  F2FP.BF16.PACK_AB R68, R200, R201 ;  /* 0x000000c9c844723e */ /* 0x000fe400000010ff */
[----:B------:R-:W-:-:S02]  /*17970*/  LOP3.LUT R59, R56, 0xffff, RZ, 0xc0, !PT ;  /* 0x0000ffff383b7812 */ /* 0x000fc400078ec0ff */
[----:B------:R-:W-:Y:S01]  /*17980*/  PRMT R67, R68, 0x7632, R67 ;  /* 0x0000763244437816 */ /* 0x000fe20000000043 */
[----:B------:R-:W-:Y:S01]  /*17990*/  @!P1 HFMA2.BF16_V2 R55, -RZ.H0_H0, RZ.H0_H0, -R68.H0_H0 ;  /* 0x200000ffff379231 */ /* 0x000fe20000340944 */
[----:B------:R-:W-:Y:S02]  /*179a0*/  F2FP.BF16.PACK_AB R60, R196, R197 ;  /* 0x000000c5c43c723e */ /* 0x000fe400000010ff */
[----:B------:R-:W-:Y:S01]  /*179b0*/  PRMT R225, R68, 0x5410, R67 ;  /* 0x0000541044e17816 */ /* 0x000fe20000000043 */
[----:B------:R-:W-:Y:S01]  /*179c0*/  @!P6 HFMA2.BF16_V2 R41, -RZ.H0_H0, RZ.H0_H0, -R67.H0_H0 ;  /* 0x200000ffff29e231 */ /* 0x000fe20000340943 */
[----:B------:R-:W-:Y:S01]  /*179d0*/  @!P1 PRMT R68, R55, 0x5410, RZ ;  /* 0x0000541037449816 */ /* 0x000fe200000000ff */
[----:B------:R-:W-:Y:S01]  /*179e0*/  @!P5 HFMA2.BF16_V2 R12, -RZ.H0_H0, RZ.H0_H0, -R60.H0_H0 ;  /* 0x200000ffff0cd231 */ /* 0x000fe2000034093c */
[--C-:B------:R-:W-:Y:S02]  /*179f0*/  SHF.R.U32.HI R55, RZ, 0x8, R59.reuse ;  /* 0x00000008ff377819 */ /* 0x100fe4000001163b */
[----:B------:R-:W-:Y:S01]  /*17a00*/  PRMT R59, R60, 0x7632, R59 ;  /* 0x000076323c3b7816 */ /* 0x000fe2000000003b */
[----:B------:R1:W-:Y:S01]  /*17a10*/  MUFU.EX2 R189, R208 ;  /* 0x000000d000bd7308 */ /* 0x0003e20000000800 */
[----:B------:R-:W-:-:S07]  /*17a20*/  @!P6 PRMT R67, R41, 0x5410, RZ ;  /* 0x000054102943e816 */ /* 0x000fce00000000ff */
[----:B------:R2:W-:Y:S01]  /*17a30*/  MUFU.EX2 R41, R241 ;  /* 0x000000f100297308 */ /* 0x0005e20000000800 */
[----:B-1----:R-:W-:-:S07]  /*17a40*/  PRMT R208, R60, 0x5410, R59 ;  /* 0x000054103cd07816 */ /* 0x002fce000000003b */
[----:B------:R1:W-:Y:S01]  /*17a50*/  MUFU.EX2 R186, R238 ;  /* 0x000000ee00ba7308 */ /* 0x0003e20000000800 */
[----:B------:R-:W-:Y:S02]  /*17a60*/  @!P5 PRMT R60, R12, 0x5410, RZ ;  /* 0x000054100c3cd816 */ /* 0x000fe400000000ff */
[----:B------:R-:W-:Y:S01]  /*17a70*/  LOP3.LUT R12, R50, 0xffff, RZ, 0xc0, !PT ;  /* 0x0000ffff320c7812 */ /* 0x000fe200078ec0ff */
[----:B--2---:R-:W3:Y:S04]  /*17a80*/  LDL.LU R241, [R1+0x304] ;  /* 0x0003040001f17983 */ /* 0x004ee80000300800 */
[----:B-1----:R-:W2:Y:S04]  /*17a90*/  LDL.LU R238, [R1+0x300] ;  /* 0x0003000001ee7983 */ /* 0x002ea80000300800 */
[----:B------:R-:W4:Y:S04]  /*17aa0*/  LDL.LU R51, [R1+0xa0] ;  /* 0x0000a00001337983 */ /* 0x000f280000300800 */
[----:B------:R1:W-:Y:S04]  /*17ab0*/  STG.E.U16 [R236.64+-0x100], R239 ;  /* 0xffff00efec007986 */ /* 0x0003e8000c101524 */
[----:B-1----:R-:W2:Y:S01]  /*17ac0*/  LDL.LU R239, [R1+0x2fc] ;  /* 0x0002fc0001ef7983 */ /* 0x002ea20000300800 */
[----:B------:R-:W1:Y:S01]  /*17ad0*/  MUFU.EX2 R190, R190 ;  /* 0x000000be00be7308 */ /* 0x000e620000000800 */
[----:B------:R-:W-:-:S04]  /*17ae0*/  LOP3.LUT R55, R55, 0xffff, RZ, 0xc0, !PT ;  /* 0x0000ffff37377812 */ /* 0x000fc800078ec0ff */
[----:B------:R-:W-:Y:S01]  /*17af0*/  ISETP.GE.U32.AND P1, PT, R251, R55, PT ;  /* 0x00000037fb00720c */ /* 0x000fe20003f26070 */
[----:B------:R-:W-:Y:S01]  /*17b00*/  FADD.FTZ R57, R65, R69 ;  /* 0x0000004541397221 */ /* 0x000fe20000010000 */
[----:B------:R-:W-:Y:S01]  /*17b10*/  @!P4 HFMA2.BF16_V2 R15, -RZ.H0_H0, RZ.H0_H0, -R63.H0_H0 ;  /* 0x200000ffff0fc231 */ /* 0x000fe2000034093f */
[----:B-1----:R-:W-:-:S10]  /*17b20*/  F2FP.BF16.PACK_AB R66, R189, R190 ;  /* 0x000000bebd42723e */ /* 0x002fd400000010ff */
[----:B------:R-:W-:Y:S01]  /*17b30*/  @!P1 HFMA2.BF16_V2 R0, -RZ.H0_H0, RZ.H0_H0, -R59.H0_H0 ;  /* 0x200000ffff009231 */ /* 0x000fe2000034093b */
[----:B------:R-:W-:-:S04]  /*17b40*/  PRMT R65, R66, 0x7632, R65 ;  /* 0x0000763242417816 */ /* 0x000fc80000000041 */
[----:B------:R-:W-:Y:S01]  /*17b50*/  @!P1 PRMT R59, R0, 0x5410, RZ ;  /* 0x00005410003b9816 */ /* 0x000fe200000000ff */
[----:B------:R-:W-:Y:S01]  /*17b60*/  @!P2 HFMA2.BF16_V2 R13, -RZ.H0_H0, RZ.H0_H0, -R65.H0_H0 ;  /* 0x200000ffff0da231 */ /* 0x000fe20000340941 */
[----:B------:R-:W-:Y:S02]  /*17b70*/  LOP3.LUT R0, R50, 0xff, RZ, 0xc0, !PT ;  /* 0x000000ff32007812 */ /* 0x000fe400078ec0ff */
[----:B------:R-:W-:Y:S02]  /*17b80*/  @!P4 PRMT R63, R15, 0x5410, RZ ;  /* 0x000054100f3fc816 */ /* 0x000fe400000000ff */
[----:B------:R-:W-:Y:S02]  /*17b90*/  PRMT R215, R66, 0x5410, R65 ;  /* 0x0000541042d77816 */ /* 0x000fe40000000041 */
[----:B------:R-:W-:Y:S02]  /*17ba0*/  @!P2 PRMT R65, R13, 0x5410, RZ ;  /* 0x000054100d41a816 */ /* 0x000fe400000000ff */
[----:B------:R-:W-:-:S02]  /*17bb0*/  ISETP.GE.U32.AND P4, PT, R251, R0, PT ;  /* 0x00000000fb00720c */ /* 0x000fc40003f86070 */
[--C-:B------:R-:W-:Y:S02]  /*17bc0*/  SHF.R.U32.HI R0, RZ, 0x10, R50.reuse ;  /* 0x00000010ff007819 */ /* 0x100fe40000011632 */
[----:B------:R-:W-:Y:S01]  /*17bd0*/  SHF.R.U32.HI R13, RZ, 0x18, R50 ;  /* 0x00000018ff0d7819 */ /* 0x000fe20000011632 */
[----:B------:R-:W1:Y:S01]  /*17be0*/  MUFU.EX2 R195, R195 ;  /* 0x000000c300c37308 */ /* 0x000e620000000800 */
[----:B------:R-:W-:Y:S01]  /*17bf0*/  SHF.R.U32.HI R12, RZ, 0x8, R12 ;  /* 0x00000008ff0c7819 */ /* 0x000fe2000001160c */
[----:B------:R-:W-:Y:S01]  /*17c00*/  FADD.FTZ R62, R58, R62 ;  /* 0x0000003e3a3e7221 */ /* 0x000fe20000010000 */
[----:B------:R-:W-:Y:S01]  /*17c10*/  @!P3 HFMA2.BF16_V2 R14, -RZ.H0_H0, RZ.H0_H0, -R66.H0_H0 ;  /* 0x200000ffff0eb231 */ /* 0x000fe20000340942 */
[----:B------:R-:W-:-:S04]  /*17c20*/  LOP3.LUT R0, R0, 0xff, RZ, 0xc0, !PT ;  /* 0x000000ff00007812 */ /* 0x000fc800078ec0ff */
[----:B------:R1:W1:Y:S01]  /*17c30*/  MUFU.EX2 R40, R170 ;  /* 0x000000aa00287308 */ /* 0x0002620000000800 */
[----:B------:R-:W-:Y:S01]  /*17c40*/  LOP3.LUT R12, R12, 0xffff, RZ, 0xc0, !PT ;  /* 0x0000ffff0c0c7812 */ /* 0x000fe200078ec0ff */
[----:B------:R-:W-:-:S06]  /*17c50*/  FADD.FTZ R182, R182, R57 ;  /* 0x00000039b6b67221 */ /* 0x000fcc0000010000 */
[----:B------:R-:W-:Y:S01]  /*17c60*/  MUFU.EX2 R188, R224 ;  /* 0x000000e000bc7308 */ /* 0x000fe20000000800 */
[----:B-1----:R-:W-:-:S07]  /*17c70*/  F2FP.BF16.PACK_AB R58, R41, R195 ;  /* 0x000000c3293a723e */ /* 0x002fce00000010ff */
[----:B------:R-:W1:Y:S01]  /*17c80*/  MUFU.EX2 R187, R171 ;  /* 0x000000ab00bb7308 */ /* 0x000e620000000800 */
[----:B------:R-:W-:Y:S01]  /*17c90*/  @!P3 PRMT R66, R14, 0x5410, RZ ;  /* 0x000054100e42b816 */ /* 0x000fe200000000ff */
[----:B------:R-:W-:Y:S01]  /*17ca0*/  @!P4 HFMA2.BF16_V2 R11, -RZ.H0_H0, RZ.H0_H0, -R58.H0_H0 ;  /* 0x200000ffff0bc231 */ /* 0x000fe2000034093a */
[----:B------:R-:W-:Y:S02]  /*17cb0*/  PRMT R57, R58, 0x7632, R57 ;  /* 0x000076323a397816 */ /* 0x000fe40000000039 */
[C---:B------:R-:W-:Y:S02]  /*17cc0*/  ISETP.GE.U32.AND P3, PT, R251.reuse, R12, PT ;  /* 0x0000000cfb00720c */ /* 0x040fe40003f66070 */
[----:B------:R-:W-:Y:S02]  /*17cd0*/  ISETP.GE.U32.AND P2, PT, R251, R0, PT ;  /* 0x00000000fb00720c */ /* 0x000fe40003f46070 */
[----:B------:R-:W-:Y:S02]  /*17ce0*/  SHF.R.U32.HI R12, RZ, 0x18, R56 ;  /* 0x00000018ff0c7819 */ /* 0x000fe40000011638 */
[----:B------:R-:W-:-:S02]  /*17cf0*/  SHF.R.U32.HI R14, RZ, 0x18, R61 ;  /* 0x00000018ff0e7819 */ /* 0x000fc4000001163d */
[----:B------:R-:W-:Y:S01]  /*17d00*/  PRMT R170, R58, 0x5410, R57 ;  /* 0x000054103aaa7816 */ /* 0x000fe20000000039 */
[----:B----4-:R-:W-:Y:S04]  /*17d10*/  STG.E.U16 [R236.64+-0xfe], R51 ;  /* 0xffff0233ec007986 */ /* 0x010fe8000c101524 */
[----:B------:R4:W-:Y:S04]  /*17d20*/  STG.E.U16 [R242.64+-0x100], R213 ;  /* 0xffff00d5f2007986 */ /* 0x0009e8000c101524 */
[----:B------:R1:W-:Y:S04]  /*17d30*/  STG.E.U16 [R242.64+-0xfe], R214 ;  /* 0xffff02d6f2007986 */ /* 0x0003e8000c101524 */
[----:B----4-:R-:W4:Y:S04]  /*17d40*/  LDL.LU R213, [R1+0x2f8] ;  /* 0x0002f80001d57983 */ /* 0x010f280000300800 */
[----:B-1----:R-:W4:Y:S04]  /*17d50*/  LDL.LU R214, [R1+0x2f4] ;  /* 0x0002f40001d67983 */ /* 0x002f280000300800 */
[----:B------:R-:W4:Y:S04]  /*17d60*/  LDL.LU R50, [R1+0x9c] ;  /* 0x00009c0001327983 */ /* 0x000f280000300800 */
[----:B------:R-:W4:Y:S01]  /*17d70*/  LDL.LU R51, [R1+0x94] ;  /* 0x0000940001337983 */ /* 0x000f220000300800 */
[----:B------:R-:W-:-:S02]  /*17d80*/  SHF.R.U32.HI R61, RZ, 0x10, R61 ;  /* 0x00000010ff3d7819 */ /* 0x000fc4000001163d */
[----:B------:R-:W-:Y:S01]  /*17d90*/  @!P4 PRMT R58, R11, 0x5410, RZ ;  /* 0x000054100b3ac816 */ /* 0x000fe200000000ff */
[----:B---3--:R-:W-:Y:S01]  /*17da0*/  STG.E.U16 [R240.64+-0x100], R43 ;  /* 0xffff002bf0007986 */ /* 0x008fe2000c101524 */
[----:B------:R-:W-:-:S03]  /*17db0*/  ISETP.GE.U32.AND P4, PT, R251, R12, PT ;  /* 0x0000000cfb00720c */ /* 0x000fc60003f86070 */
[----:B------:R-:W-:Y:S04]  /*17dc0*/  STG.E.U16 [R240.64+-0xfe], R42 ;  /* 0xffff022af0007986 */ /* 0x000fe8000c101524 */
[----:B--2---:R-:W-:Y:S04]  /*17dd0*/  STG.E.U16 [R238.64+-0x100], R39 ;  /* 0xffff0027ee007986 */ /* 0x004fe8000c101524 */
[----:B------:R-:W-:Y:S01]  /*17de0*/  STG.E.U16 [R238.64+-0xfe], R38 ;  /* 0xffff0226ee007986 */ /* 0x000fe2000c101524 */
[----:B------:R-:W-:-:S03]  /*17df0*/  LOP3.LUT R61, R61, 0xff, RZ, 0xc0, !PT ;  /* 0x000000ff3d3d7812 */ /* 0x000fc600078ec0ff */
[----:B------:R1:W-:Y:S01]  /*17e00*/  STG.E.U16 [R236.64+-0xf0], R169 ;  /* 0xffff10a9ec007986 */ /* 0x0003e2000c101524 */
[----:B------:R-:W-:Y:S01]  /*17e10*/  FADD.FTZ R183, R183, R62 ;  /* 0x0000003eb7b77221 */ /* 0x000fe20000010000 */
[----:B------:R-:W-:Y:S02]  /*17e20*/  F2FP.BF16.PACK_AB R0, R40, R186 ;  /* 0x000000ba2800723e */ /* 0x000fe400000010ff */
[----:B------:R-:W-:Y:S01]  /*17e30*/  F2FP.BF16.PACK_AB R62, R187, R188 ;  /* 0x000000bcbb3e723e */ /* 0x000fe200000010ff */
[----:B------:R-:W-:Y:S01]  /*17e40*/  MUFU.EX2 R192, R192 ;  /* 0x000000c000c07308 */ /* 0x000fe20000000800 */
[----:B------:R-:W-:Y:S02]  /*17e50*/  ISETP.GE.U32.AND P6, PT, R251, R61, PT ;  /* 0x0000003dfb00720c */ /* 0x000fe40003fc6070 */
[----:B------:R-:W-:Y:S01]  /*17e60*/  SHF.R.U32.HI R11, RZ, 0x10, R56 ;  /* 0x00000010ff0b7819 */ /* 0x000fe20000011638 */
[----:B------:R-:W-:Y:S01]  /*17e70*/  @!P2 HFMA2.BF16_V2 R10, -RZ.H0_H0, RZ.H0_H0, -R0.H0_H0 ;  /* 0x200000ffff0aa231 */ /* 0x000fe20000340900 */
[----:B------:R-:W-:-:S03]  /*17e80*/  PRMT R61, R62, 0x7632, R61 ;  /* 0x000076323e3d7816 */ /* 0x000fc6000000003d */
[----:B------:R-:W2:Y:S01]  /*17e90*/  MUFU.EX2 R191, R191 ;  /* 0x000000bf00bf7308 */ /* 0x000ea20000000800 */
[----:B------:R-:W-:Y:S01]  /*17ea0*/  LOP3.LUT R11, R11, 0xff, RZ, 0xc0, !PT ;  /* 0x000000ff0b0b7812 */ /* 0x000fe200078ec0ff */
[----:B------:R-:W-:Y:S01]  /*17eb0*/  @!P4 HFMA2.BF16_V2 R4, -RZ.H0_H0, RZ.H0_H0, -R61.H0_H0 ;  /* 0x200000ffff04c231 */ /* 0x000fe2000034093d */
[----:B-1----:R-:W3:Y:S01]  /*17ec0*/  LDL.LU R169, [R1+0x2f0] ;  /* 0x0002f00001a97983 */ /* 0x002ee20000300800 */
[----:B------:R-:W-:Y:S02]  /*17ed0*/  @P2 PRMT R56, R0, 0x7610, R56 ;  /* 0x0000761000382816 */ /* 0x000fe40000000038 */
[----:B------:R-:W-:Y:S02]  /*17ee0*/  @!P2 PRMT R56, R10, 0x5410, RZ ;  /* 0x000054100a38a816 */ /* 0x000fe400000000ff */
[----:B------:R-:W-:Y:S01]  /*17ef0*/  ISETP.GE.U32.AND P2, PT, R251, R11, PT ;  /* 0x0000000bfb00720c */ /* 0x000fe20003f46070 */
[----:B------:R-:W-:Y:S01]  /*17f00*/  USHF.L.U32 UR7, UR5, 0x2, URZ ;  /* 0x0000000205077899 */ /* 0x000fe2000800063f */
[----:B------:R-:W-:Y:S01]  /*17f10*/  PRMT R171, R62, 0x5410, R61 ;  /* 0x000054103eab7816 */ /* 0x000fe2000000003d */
[----:B------:R-:W-:Y:S01]  /*17f20*/  FADD.FTZ R70, R53, R70 ;  /* 0x0000004635467221 */ /* 0x000fe20000010000 */
[----:B------:R-:W-:Y:S01]  /*17f30*/  @!P4 PRMT R61, R4, 0x5410, RZ ;  /* 0x00005410043dc816 */ /* 0x000fe200000000ff */
[----:B------:R-:W-:Y:S01]  /*17f40*/  IMAD.U32 R4, RZ, RZ, UR29 ;  /* 0x0000001dff047e24 */ /* 0x000fe2000f8e00ff */
[----:B------:R-:W-:Y:S01]  /*17f50*/  ISETP.GE.U32.AND P5, PT, R251, R14, PT ;  /* 0x0000000efb00720c */ /* 0x000fe20003fa6070 */
[----:B------:R-:W-:Y:S01]  /*17f60*/  FADD.FTZ R185, R49, R70 ;  /* 0x0000004631b97221 */ /* 0x000fe20000010000 */
[----:B--2---:R-:W-:-:S02]  /*17f70*/  F2FP.BF16.PACK_AB R70, R191, R192 ;  /* 0x000000c0bf46723e */ /* 0x004fc400000010ff */
[----:B------:R-:W-:Y:S02]  /*17f80*/  LOP3.LUT R4, R233, UR7, R4, 0x96, !PT ;  /* 0x00000007e9047c12 */ /* 0x000fe4000f8e9604 */
[----:B------:R-:W-:Y:S01]  /*17f90*/  PRMT R69, R70, 0x7632, R69 ;  /* 0x0000763246457816 */ /* 0x000fe20000000045 */
[----:B------:R-:W-:Y:S02]  /*17fa0*/  @!P2 HFMA2.BF16_V2 R5, -RZ.H0_H0, RZ.H0_H0, -R62.H0_H0 ;  /* 0x200000ffff05a231 */ /* 0x000fe4000034093e */
[----:B------:R-:W-:Y:S01]  /*17fb0*/  IMAD.WIDE.U32 R10, R4, -0x326172a9, RZ ;  /* 0xcd9e8d57040a7825 */ /* 0x000fe200078e00ff */
[----:B------:R-:W-:Y:S01]  /*17fc0*/  LOP3.LUT R4, R235, UR19, R232, 0x96, !PT ;  /* 0x00000013eb047c12 */ /* 0x000fe2000f8e96e8 */
[----:B------:R-:W-:Y:S01]  /*17fd0*/  @!P6 HFMA2.BF16_V2 R7, -RZ.H0_H0, RZ.H0_H0, -R70.H0_H0 ;  /* 0x200000ffff07e231 */ /* 0x000fe20000340946 */
[----:B------:R-:W-:Y:S01]  /*17fe0*/  @!P2 PRMT R62, R5, 0x5410, RZ ;  /* 0x00005410053ea816 */ /* 0x000fe200000000ff */
[----:B------:R-:W-:Y:S01]  /*17ff0*/  @!P5 HFMA2.BF16_V2 R6, -RZ.H0_H0, RZ.H0_H0, -R69.H0_H0 ;  /* 0x200000ffff06d231 */ /* 0x000fe20000340945 */
[----:B------:R-:W-:Y:S01]  /*18000*/  LOP3.LUT R5, R11, UR20, R166, 0x96, !PT ;  /* 0x000000140b057c12 */ /* 0x000fe2000f8e96a6 */
[----:B------:R-:W-:Y:S01]  /*18010*/  IMAD.WIDE.U32 R38, R4, -0x326172a9, RZ ;  /* 0xcd9e8d5704267825 */ /* 0x000fe200078e00ff */
[----:B------:R-:W-:-:S02]  /*18020*/  PRMT R224, R70, 0x5410, R69 ;  /* 0x0000541046e07816 */ /* 0x000fc40000000045 */
[----:B------:R-:W-:Y:S02]  /*18030*/  @!P6 PRMT R70, R7, 0x5410, RZ ;  /* 0x000054100746e816 */ /* 0x000fe400000000ff */
[----:B------:R-:W-:Y:S01]  /*18040*/  @!P5 PRMT R69, R6, 0x5410, RZ ;  /* 0x000054100645d816 */ /* 0x000fe200000000ff */
[----:B------:R-:W-:Y:S01]  /*18050*/  IMAD.WIDE.U32 R6, R5, -0x2daee0ad, RZ ;  /* 0xd2511f5305067825 */ /* 0x000fe200078e00ff */
[----:B------:R-:W-:Y:S02]  /*18060*/  LOP3.LUT R5, R39, UR18, R10, 0x96, !PT ;  /* 0x0000001227057c12 */ /* 0x000fe4000f8e960a */
[----:B------:R-:W-:Y:S02]  /*18070*/  ISETP.GE.U32.AND P1, PT, R251, R13, PT ;  /* 0x0000000dfb00720c */ /* 0x000fe40003f26070 */
[----:B------:R-:W-:Y:S01]  /*18080*/  LOP3.LUT R4, R7, UR17, R234, 0x96, !PT ;  /* 0x0000001107047c12 */ /* 0x000fe2000f8e96ea */
[----:B------:R-:W-:-:S04]  /*18090*/  IMAD.WIDE.U32 R14, R5, -0x2daee0ad, RZ ;  /* 0xd2511f53050e7825 */ /* 0x000fc800078e00ff */
[----:B------:R-:W-:Y:S01]  /*180a0*/  IMAD.WIDE.U32 R12, R4, -0x326172a9, RZ ;  /* 0xcd9e8d57040c7825 */ /* 0x000fe200078e00ff */
[----:B------:R-:W-:Y:S01]  /*180b0*/  LOP3.LUT R4, R15, UR15, R6, 0x96, !PT ;  /* 0x0000000f0f047c12 */ /* 0x000fe2000f8e9606 */
[----:B------:R-:W-:-:S04]  /*180c0*/  @!P3 HFMA2.BF16_V2 R8, -RZ.H0_H0, RZ.H0_H0, -R57.H0_H0 ;  /* 0x200000ffff08b231 */ /* 0x000fc80000340939 */
[----:B------:R-:W-:Y:S01]  /*180d0*/  IMAD.WIDE.U32 R6, R4, -0x326172a9, RZ ;  /* 0xcd9e8d5704067825 */ /* 0x000fe200078e00ff */
[----:B------:R-:W-:Y:S01]  /*180e0*/  @!P1 HFMA2.BF16_V2 R9, -RZ.H0_H0, RZ.H0_H0, -R0.H1_H1 ;  /* 0x200000ffff099231 */ /* 0x000fe20000360900 */
[----:B------:R-:W-:-:S03]  /*180f0*/  LOP3.LUT R5, R13, UR16, R38, 0x96, !PT ;  /* 0x000000100d057c12 */ /* 0x000fc6000f8e9626 */
[----:B------:R-:W-:Y:S02]  /*18100*/  LOP3.LUT R4, R7, UR14, R12, 0x96, !PT ;  /* 0x0000000e07047c12 */ /* 0x000fe4000f8e960c */
[----:B------:R-:W-:Y:S02]  /*18110*/  @P1 PRMT R55, R0, 0x7632, R55 ;  /* 0x0000763200371816 */ /* 0x000fe40000000037 */
[----:B------:R-:W-:Y:S01]  /*18120*/  @!P1 PRMT R55, R9, 0x5410, RZ ;  /* 0x0000541009379816 */ /* 0x000fe200000000ff */
[----:B------:R-:W-:Y:S01]  /*18130*/  IMAD.WIDE.U32 R42, R4, -0x2daee0ad, RZ ;  /* 0xd2511f53042a7825 */ /* 0x000fe200078e00ff */
[----:B------:R-:W-:-:S03]  /*18140*/  @!P3 PRMT R57, R8, 0x5410, RZ ;  /* 0x000054100839b816 */ /* 0x000fc600000000ff */
[----:B------:R-:W-:-:S05]  /*18150*/  IMAD.WIDE.U32 R8, R5, -0x2daee0ad, RZ ;  /* 0xd2511f5305087825 */ /* 0x000fca00078e00ff */
[----:B------:R-:W-:Y:S02]  /*18160*/  LOP3.LUT R5, R9, UR13, R14, 0x96, !PT ;  /* 0x0000000d09057c12 */ /* 0x000fe4000f8e960e */
[----:B------:R-:W-:-:S03]  /*18170*/  LOP3.LUT R4, R43, UR11, R8, 0x96, !PT ;  /* 0x0000000b2b047c12 */ /* 0x000fc6000f8e9608 */
[----:B------:R-:W-:-:S04]  /*18180*/  IMAD.WIDE.U32 R8, R5, -0x326172a9, RZ ;  /* 0xcd9e8d5705087825 */ /* 0x000fc800078e00ff */
[----:B------:R-:W-:Y:S01]  /*18190*/  IMAD.WIDE.U32 R12, R4, -0x326172a9, RZ ;  /* 0xcd9e8d57040c7825 */ /* 0x000fe200078e00ff */
[----:B------:R-:W-:-:S04]  /*181a0*/  LOP3.LUT R235, R9, UR12, R6, 0x96, !PT ;  /* 0x0000000c09eb7c12 */ /* 0x000fc8000f8e9606 */
[----:B------:R-:W-:Y:S02]  /*181b0*/  LOP3.LUT R7, R13, UR31, R8, 0x96, !PT ;  /* 0x0000001f0d077c12 */ /* 0x000fe4000f8e9608 */
[C---:B------:R-:W-:Y:S02]  /*181c0*/  LOP3.LUT R8, R12.reuse, 0xffff, RZ, 0xc0, !PT ;  /* 0x0000ffff0c087812 */ /* 0x040fe400078ec0ff */
[----:B------:R-:W-:Y:S02]  /*181d0*/  SHF.R.U32.HI R4, RZ, 0x10, R12 ;  /* 0x00000010ff047819 */ /* 0x000fe4000001160c */
[----:B------:R-:W-:Y:S02]  /*181e0*/  LOP3.LUT R6, R12, 0xff, RZ, 0xc0, !PT ;  /* 0x000000ff0c067812 */ /* 0x000fe400078ec0ff */
[----:B------:R-:W-:Y:S02]  /*181f0*/  SHF.R.U32.HI R8, RZ, 0x8, R8 ;  /* 0x00000008ff087819 */ /* 0x000fe40000011608 */
[----:B------:R-:W-:-:S02]  /*18200*/  SHF.R.U32.HI R5, RZ, 0x18, R12 ;  /* 0x00000018ff057819 */ /* 0x000fc4000001160c */
[----:B------:R-:W-:Y:S02]  /*18210*/  LOP3.LUT R4, R4, 0xff, RZ, 0xc0, !PT ;  /* 0x000000ff04047812 */ /* 0x000fe400078ec0ff */
[----:B------:R-:W-:Y:S02]  /*18220*/  PRMT R6, R6, 0x5410, R8 ;  /* 0x0000541006067816 */ /* 0x000fe40000000008 */
[C---:B------:R-:W-:Y:S02]  /*18230*/  LOP3.LUT R8, R7.reuse, 0xffff, RZ, 0xc0, !PT ;  /* 0x0000ffff07087812 */ /* 0x040fe400078ec0ff */
[----:B------:R-:W-:Y:S02]  /*18240*/  PRMT R4, R4, 0x5410, R5 ;  /* 0x0000541004047816 */ /* 0x000fe40000000005 */
[----:B------:R-:W-:Y:S02]  /*18250*/  SHF.R.U32.HI R8, RZ, 0x8, R8 ;  /* 0x00000008ff087819 */ /* 0x000fe40000011608 */
[----:B------:R-:W-:-:S04]  /*18260*/  LOP3.LUT R5, R7, 0xff, RZ, 0xc0, !PT ;  /* 0x000000ff07057812 */ /* 0x000fc800078ec0ff */
[----:B------:R-:W-:Y:S02]  /*18270*/  PRMT R5, R5, 0x5410, R8 ;  /* 0x0000541005057816 */ /* 0x000fe40000000008 */
[----:B------:R-:W-:Y:S02]  /*18280*/  SHF.R.U32.HI R8, RZ, 0x10, R7 ;  /* 0x00000010ff087819 */ /* 0x000fe40000011607 */
[----:B------:R-:W-:Y:S02]  /*18290*/  PRMT R251, R251, 0x7054, R251 ;  /* 0x00007054fbfb7816 */ /* 0x000fe400000000fb */
[----:B------:R-:W-:Y:S02]  /*182a0*/  SHF.R.U32.HI R7, RZ, 0x18, R7 ;  /* 0x00000018ff077819 */ /* 0x000fe40000011607 */
[----:B------:R-:W-:Y:S01]  /*182b0*/  LOP3.LUT R8, R8, 0xff, RZ, 0xc0, !PT ;  /* 0x000000ff08087812 */ /* 0x000fe200078ec0ff */
[----:B------:R-:W-:-:S03]  /*182c0*/  HSET2.LE.AND R4, R4, R251, PT ;  /* 0x000000fb04047233 */ /* 0x000fc60003803000 */
[----:B------:R-:W-:Y:S01]  /*182d0*/  PRMT R7, R8, 0x5410, R7 ;  /* 0x0000541008077816 */ /* 0x000fe20000000007 */
[----:B------:R-:W-:-:S04]  /*182e0*/  HSET2.LE.AND R8, R5, R251, PT ;  /* 0x000000fb05087233 */ /* 0x000fc80003803000 */
[----:B------:R-:W-:Y:S01]  /*182f0*/  HSET2.LE.AND R5, R7, R251, PT ;  /* 0x000000fb07057233 */ /* 0x000fe20003803000 */
[----:B----4-:R-:W-:Y:S02]  /*18300*/  LOP3.LUT R7, R4, R51, RZ, 0xc0, !PT ;  /* 0x0000003304077212 */ /* 0x010fe400078ec0ff */
[----:B------:R-:W-:Y:S02]  /*18310*/  LOP3.LUT R4, R8, R214, RZ, 0xc0, !PT ;  /* 0x000000d608047212 */ /* 0x000fe400078ec0ff */
[----:B------:R-:W2:Y:S01]  /*18320*/  LDL.LU R214, [R1+0x2ec] ;  /* 0x0002ec0001d67983 */ /* 0x000ea20000300800 */
[----:B------:R-:W-:-:S03]  /*18330*/  LOP3.LUT R5, R5, R213, RZ, 0xc0, !PT ;  /* 0x000000d505057212 */ /* 0x000fc600078ec0ff */
[----:B------:R-:W4:Y:S01]  /*18340*/  LDL.LU R213, [R1+0x2e8] ;  /* 0x0002e80001d57983 */ /* 0x000f220000300800 */
[----:B------:R-:W-:-:S04]  /*18350*/  FADD.FTZ R184, R52, R184 ;  /* 0x000000b834b87221 */ /* 0x000fc80000010000 */
[----:B------:R-:W-:Y:S02]  /*18360*/  FADD.FTZ R184, R48, R184 ;  /* 0x000000b830b87221 */ /* 0x000fe40000010000 */
[----:B------:R-:W-:Y:S01]  /*18370*/  IMAD.WIDE.U32 R48, R230, -0x326172a9, RZ ;  /* 0xcd9e8d57e6307825 */ /* 0x000fe200078e00ff */
[----:B------:R-:W-:-:S05]  /*18380*/  HSET2.LE.AND R6, R6, R251, PT ;  /* 0x000000fb06067233 */ /* 0x000fca0003803000 */
[----:B------:R-:W-:Y:S02]  /*18390*/  LOP3.LUT R6, R6, R50, RZ, 0xc0, !PT ;  /* 0x0000003206067212 */ /* 0x000fe400078ec0ff */
[----:B------:R-:W-:Y:S02]  /*183a0*/  LOP3.LUT R9, R11, UR20, R48, 0x96, !PT ;  /* 0x000000140b097c12 */ /* 0x000fe4000f8e9630 */
[----:B---3--:R-:W-:-:S05]  /*183b0*/  LOP3.LUT R8, R49, R169, RZ, 0x3c, !PT ;  /* 0x000000a931087212 */ /* 0x008fca00078e3cff */
[----:B------:R-:W-:-:S05]  /*183c0*/  IMAD.WIDE.U32 R52, R8, -0x2daee0ad, RZ ;  /* 0xd2511f5308347825 */ /* 0x000fca00078e00ff */
[----:B------:R-:W-:-:S05]  /*183d0*/  LOP3.LUT R8, R53, UR19, R232, 0x96, !PT ;  /* 0x0000001335087c12 */ /* 0x000fca000f8e96e8 */
        /* <DEDUP_REMOVED lines=10> */
[----:B------:R-:W-:Y:S02]  /*18480*/  IMAD.MOV.U32 R232, RZ, RZ, R45 ;  /* 0x000000ffffe87224 */ /* 0x000fe400078e002d */
[----:B------:R-:W-:Y:S02]  /*18490*/  IMAD.MOV.U32 R15, RZ, RZ, R44 ;  /* 0x000000ffff0f7224 */ /* 0x000fe400078e002c */
[----:B------:R-:W-:-:S04]  /*184a0*/  IMAD.WIDE.U32 R10, R8, -0x2daee0ad, RZ ;  /* 0xd2511f53080a7825 */ /* 0x000fc800078e00ff */
[----:B------:R-:W-:-:S05]  /*184b0*/  IMAD.WIDE.U32 R44, R9, -0x2daee0ad, RZ ;  /* 0xd2511f53092c7825 */ /* 0x000fca00078e00ff */
[----:B------:R-:W-:-:S05]  /*184c0*/  LOP3.LUT R9, R45, UR11, R10, 0x96, !PT ;  /* 0x0000000b2d097c12 */ /* 0x000fca000f8e960a */
[----:B------:R-:W-:-:S05]  /*184d0*/  IMAD.WIDE.U32 R12, R9, -0x326172a9, RZ ;  /* 0xcd9e8d57090c7825 */ /* 0x000fca00078e00ff */
[C---:B------:R-:W-:Y:S02]  /*184e0*/  LOP3.LUT R10, R12.reuse, 0xffff, RZ, 0xc0, !PT ;  /* 0x0000ffff0c0a7812 */ /* 0x040fe400078ec0ff */
[----:B------:R-:W-:Y:S02]  /*184f0*/  LOP3.LUT R9, R12, 0xff, RZ, 0xc0, !PT ;  /* 0x000000ff0c097812 */ /* 0x000fe400078ec0ff */
[----:B------:R-:W-:-:S04]  /*18500*/  SHF.R.U32.HI R10, RZ, 0x8, R10 ;  /* 0x00000008ff0a7819 */ /* 0x000fc8000001160a */
[----:B------:R-:W-:Y:S02]  /*18510*/  PRMT R9, R9, 0x5410, R10 ;  /* 0x0000541009097816 */ /* 0x000fe4000000000a */
[----:B------:R-:W-:-:S03]  /*18520*/  LOP3.LUT R8, R11, UR13, R14, 0x96, !PT ;  /* 0x0000000d0b087c12 */ /* 0x000fc6000f8e960e */
[----:B------:R-:W-:-:S05]  /*18530*/  HSET2.LE.AND R9, R9, R251, PT ;  /* 0x000000fb09097233 */ /* 0x000fca0003803000 */
[----:B------:R-:W-:Y:S01]  /*18540*/  LOP3.LUT R10, R9, R180, RZ, 0xc0, !PT ;  /* 0x000000b4090a7212 */ /* 0x000fe200078ec0ff */
[----:B------:R-:W-:Y:S01]  /*18550*/  IMAD.WIDE.U32 R180, R8, -0x326172a9, RZ ;  /* 0xcd9e8d5708b47825 */ /* 0x000fe200078e00ff */
[--C-:B------:R-:W-:Y:S02]  /*18560*/  SHF.R.U32.HI R8, RZ, 0x10, R12.reuse ;  /* 0x00000010ff087819 */ /* 0x100fe4000001160c */
[----:B------:R-:W-:Y:S02]  /*18570*/  SHF.R.U32.HI R11, RZ, 0x18, R12 ;  /* 0x00000018ff0b7819 */ /* 0x000fe4000001160c */
[----:B------:R-:W-:-:S04]  /*18580*/  LOP3.LUT R8, R8, 0xff, RZ, 0xc0, !PT ;  /* 0x000000ff08087812 */ /* 0x000fc800078ec0ff */
[----:B------:R-:W-:Y:S02]  /*18590*/  PRMT R8, R8, 0x5410, R11 ;  /* 0x0000541008087816 */ /* 0x000fe4000000000b */
[----:B------:R-:W-:-:S03]  /*185a0*/  LOP3.LUT R9, R13, UR31, R180, 0x96, !PT ;  /* 0x0000001f0d097c12 */ /* 0x000fc6000f8e96b4 */
[----:B------:R-:W-:Y:S01]  /*185b0*/  HSET2.LE.AND R8, R8, R251, PT ;  /* 0x000000fb08087233 */ /* 0x000fe20003803000 */
[----:B------:R-:W-:-:S04]  /*185c0*/  LOP3.LUT R12, R9, 0xffff, RZ, 0xc0, !PT ;  /* 0x0000ffff090c7812 */ /* 0x000fc800078ec0ff */
[----:B------:R-:W-:Y:S02]  /*185d0*/  LOP3.LUT R11, R8, R15, RZ, 0xc0, !PT ;  /* 0x0000000f080b7212 */ /* 0x000fe400078ec0ff */
[----:B------:R-:W-:Y:S02]  /*185e0*/  SHF.R.U32.HI R12, RZ, 0x8, R12 ;  /* 0x00000008ff0c7819 */ /* 0x000fe4000001160c */
[----:B------:R-:W-:-:S04]  /*185f0*/  LOP3.LUT R8, R9, 0xff, RZ, 0xc0, !PT ;  /* 0x000000ff09087812 */ /* 0x000fc800078ec0ff */
[----:B------:R-:W-:Y:S02]  /*18600*/  PRMT R8, R8, 0x5410, R12 ;  /* 0x0000541008087816 */ /* 0x000fe4000000000c */
[--C-:B------:R-:W-:Y:S02]  /*18610*/  SHF.R.U32.HI R12, RZ, 0x10, R9.reuse ;  /* 0x00000010ff0c7819 */ /* 0x100fe40000011609 */
[----:B------:R-:W-:Y:S02]  /*18620*/  SHF.R.U32.HI R9, RZ, 0x18, R9 ;  /* 0x00000018ff097819 */ /* 0x000fe40000011609 */
[----:B------:R-:W-:-:S04]  /*18630*/  LOP3.LUT R12, R12, 0xff, RZ, 0xc0, !PT ;  /* 0x000000ff0c0c7812 */ /* 0x000fc800078ec0ff */
[----:B------:R-:W-:Y:S01]  /*18640*/  PRMT R9, R12, 0x5410, R9 ;  /* 0x000054100c097816 */ /* 0x000fe20000000009 */
[----:B------:R-:W-:-:S04]  /*18650*/  HSET2.LE.AND R8, R8, R251, PT ;  /* 0x000000fb08087233 */ /* 0x000fc80003803000 */
[----:B------:R-:W-:Y:S01]  /*18660*/  HSET2.LE.AND R9, R9, R251, PT ;  /* 0x000000fb09097233 */ /* 0x000fe20003803000 */
[----:B------:R-:W-:-:S04]  /*18670*/  LOP3.LUT R8, R8, R232, RZ, 0xc0, !PT ;  /* 0x000000e808087212 */ /* 0x000fc800078ec0ff */
[----:B------:R-:W-:Y:S01]  /*18680*/  LOP3.LUT R9, R9, R29, RZ, 0xc0, !PT ;  /* 0x0000001d09097212 */ /* 0x000fe200078ec0ff */
[----:B--2---:R-:W1:Y:S02]  /*18690*/  LDSM.16.MT88.4 R12, [R214+0x4000] ;  /* 0x00400000d60c783b */ /* 0x004e640000004200 */
[-C--:B-1----:R-:W-:Y:S08]  /*186a0*/  HMMA.16816.F32.BF16 R144, R4, R12.reuse, R144 ;  /* 0x0000000c0490723c */ /* 0x082ff00000041890 */
[C---:B------:R-:W-:Y:S08]  /*186b0*/  HMMA.16816.F32.BF16 R132, R8.reuse, R12, R132 ;  /* 0x0000000c0884723c */ /* 0x040ff00000041884 */
[-C--:B------:R-:W-:Y:S08]  /*186c0*/  HMMA.16816.F32.BF16 R136, R8, R14.reuse, R136 ;  /* 0x0000000e0888723c */ /* 0x080ff00000041888 */
[C---:B------:R-:W-:Y:S01]  /*186d0*/  HMMA.16816.F32.BF16 R152, R4.reuse, R14, R152 ;  /* 0x0000000e0498723c */ /* 0x040fe20000041898 */
[----:B----4-:R-:W1:Y:S07]  /*186e0*/  LDSM.16.MT88.4 R12, [R213+0x4000] ;  /* 0x00400000d50c783b */ /* 0x010e6e0000004200 */
[-C--:B-1----:R-:W-:Y:S08]  /*186f0*/  HMMA.16816.F32.BF16 R156, R4, R12.reuse, R156 ;  /* 0x0000000c049c723c */ /* 0x082ff0000004189c */
[C---:B------:R-:W-:Y:S07]  /*18700*/  HMMA.16816.F32.BF16 R140, R8.reuse, R12, R140 ;  /* 0x0000000c088c723c */ /* 0x040fee000004188c */
[----:B------:R-:W-:Y:S01]  /*18710*/  IMAD.MOV.U32 R13, RZ, RZ, R181 ;  /* 0x000000ffff0d7224 */ /* 0x000fe200078e00b5 */
[-C--:B------:R-:W-:Y:S07]  /*18720*/  HMMA.16816.F32.BF16 R148, R8, R14.reuse, R148 ;  /* 0x0000000e0894723c */ /* 0x080fee0000041894 */
[----:B------:R-:W-:Y:S01]  /*18730*/  IMAD.MOV.U32 R10, RZ, RZ, R178 ;  /* 0x000000ffff0a7224 */ /* 0x000fe200078e00b2 */
[----:B------:R-:W-:Y:S07]  /*18740*/  HMMA.16816.F32.BF16 R160, R4, R14, R160 ;  /* 0x0000000e04a0723c */ /* 0x000fee00000418a0 */
[----:B------:R-:W-:-:S05]  /*18750*/  LOP3.LUT R4, R13, UR12, R10, 0x96, !PT ;  /* 0x0000000c0d047c12 */ /* 0x000fca000f8e960a */
[----:B------:R-:W-:-:S05]  /*18760*/  IMAD.WIDE.U32 R8, R4, -0x2daee0ad, RZ ;  /* 0xd2511f5304087825 */ /* 0x000fca00078e00ff */
[----:B------:R-:W-:Y:S02]  /*18770*/  SHF.R.U32.HI R4, RZ, 0x10, R8 ;  /* 0x00000010ff047819 */ /* 0x000fe40000011608 */
[----:B------:R-:W-:Y:S02]  /*18780*/  LOP3.LUT R7, R8, 0xffff, RZ, 0xc0, !PT ;  /* 0x0000ffff08077812 */ /* 0x000fe400078ec0ff */
[----:B------:R-:W-:Y:S02]  /*18790*/  LOP3.LUT R6, R9, UR32, R44, 0x96, !PT ;  /* 0x0000002009067c12 */ /* 0x000fe4000f8e962c */
[----:B------:R-:W-:Y:S02]  /*187a0*/  SHF.R.U32.HI R9, RZ, 0x18, R8 ;  /* 0x00000018ff097819 */ /* 0x000fe40000011608 */
[----:B------:R-:W-:Y:S02]  /*187b0*/  LOP3.LUT R4, R4, 0xff, RZ, 0xc0, !PT ;  /* 0x000000ff04047812 */ /* 0x000fe400078ec0ff */
[----:B------:R-:W-:-:S02]  /*187c0*/  SHF.R.U32.HI R7, RZ, 0x8, R7 ;  /* 0x00000008ff077819 */ /* 0x000fc40000011607 */
[----:B------:R-:W-:Y:S02]  /*187d0*/  LOP3.LUT R5, R8, 0xff, RZ, 0xc0, !PT ;  /* 0x000000ff08057812 */ /* 0x000fe400078ec0ff */
[----:B------:R-:W-:Y:S02]  /*187e0*/  PRMT R4, R4, 0x5410, R9 ;  /* 0x0000541004047816 */ /* 0x000fe40000000009 */
[----:B------:R-:W-:-:S03]  /*187f0*/  PRMT R5, R5, 0x5410, R7 ;  /* 0x0000541005057816 */ /* 0x000fc60000000007 */
[--C-:B------:R-:W-:Y:S01]  /*18800*/  HSET2.LE.AND R4, R4, R251.reuse, PT ;  /* 0x000000fb04047233 */ /* 0x100fe20003803000 */
[----:B------:R-:W-:Y:S01]  /*18810*/  IMAD.MOV.U32 R12, RZ, RZ, R180 ;  /* 0x000000ffff0c7224 */ /* 0x000fe200078e00b4 */
[----:B------:R-:W-:Y:S01]  /*18820*/  HSET2.LE.AND R5, R5, R251, PT ;  /* 0x000000fb05057233 */ /* 0x000fe20003803000 */
[----:B------:R-:W2:Y:S01]  /*18830*/  LDL.LU.64 R180, [R1+0x2e0] ;  /* 0x0002e00001b47983 */ /* 0x000ea20000300a00 */
[----:B------:R-:W-:Y:S01]  /*18840*/  IMAD.MOV.U32 R11, RZ, RZ, R179 ;  /* 0x000000ffff0b7224 */ /* 0x000fe200078e00b3 */
[----:B------:R-:W-:Y:S02]  /*18850*/  LOP3.LUT R15, R4, R21, RZ, 0xc0, !PT ;  /* 0x00000015040f7212 */ /* 0x000fe400078ec0ff */
[----:B------:R-:W3:Y:S01]  /*18860*/  LDL.LU.64 R178, [R1+0x2d8] ;  /* 0x0002d80001b27983 */ /* 0x000ee20000300a00 */
[----:B------:R-:W-:-:S03]  /*18870*/  LOP3.LUT R14, R5, R26, RZ, 0xc0, !PT ;  /* 0x0000001a050e7212 */ /* 0x000fc600078ec0ff */
[----:B------:R-:W4:Y:S04]  /*18880*/  LDL.LU R21, [R1+0x6c] ;  /* 0x00006c0001157983 */ /* 0x000f280000300800 */
[----:B------:R-:W2:Y:S04]  /*18890*/  LDL.LU R26, [R1+0x64] ;  /* 0x00006400011a7983 */ /* 0x000ea80000300800 */
[----:B------:R-:W3:Y:S01]  /*188a0*/  LDL.LU R29, [R1+0x60] ;  /* 0x00006000011d7983 */ /* 0x000ee20000300800 */
[C---:B------:R-:W-:Y:S02]  /*188b0*/  LOP3.LUT R8, R6.reuse, 0xffff, RZ, 0xc0, !PT ;  /* 0x0000ffff06087812 */ /* 0x040fe400078ec0ff */
[----:B------:R-:W-:-:S02]  /*188c0*/  LOP3.LUT R7, R6, 0xff, RZ, 0xc0, !PT ;  /* 0x000000ff06077812 */ /* 0x000fc400078ec0ff */
[----:B------:R-:W-:Y:S02]  /*188d0*/  SHF.R.U32.HI R8, RZ, 0x8, R8 ;  /* 0x00000008ff087819 */ /* 0x000fe40000011608 */
[----:B------:R-:W-:Y:S02]  /*188e0*/  SHF.R.U32.HI R13, RZ, 0x10, R6 ;  /* 0x00000010ff0d7819 */ /* 0x000fe40000011606 */
[----:B------:R-:W-:Y:S02]  /*188f0*/  PRMT R7, R7, 0x5410, R8 ;  /* 0x0000541007077816 */ /* 0x000fe40000000008 */
[----:B------:R-:W-:Y:S01]  /*18900*/  SHF.R.U32.HI R6, RZ, 0x18, R6 ;  /* 0x00000018ff067819 */ /* 0x000fe20000011606 */
[----:B------:R-:W1:Y:S01]  /*18910*/  LDSM.16.MT88.4 R8, [R214+0x4400] ;  /* 0x00440000d608783b */ /* 0x000e620000004200 */
[----:B------:R-:W-:Y:S01]  /*18920*/  LOP3.LUT R13, R13, 0xff, RZ, 0xc0, !PT ;  /* 0x000000ff0d0d7812 */ /* 0x000fe200078ec0ff */
[----:B------:R-:W-:-:S03]  /*18930*/  HSET2.LE.AND R7, R7, R251, PT ;  /* 0x000000fb07077233 */ /* 0x000fc60003803000 */
[----:B------:R-:W-:Y:S02]  /*18940*/  PRMT R13, R13, 0x5410, R6 ;  /* 0x000054100d0d7816 */ /* 0x000fe40000000006 */
[----:B------:R-:W-:Y:S02]  /*18950*/  LOP3.LUT R12, R7, R23, RZ, 0xc0, !PT ;  /* 0x00000017070c7212 */ /* 0x000fe400078ec0ff */
[----:B------:R-:W1:Y:S01]  /*18960*/  LDSM.16.MT88.4 R4, [R213+0x4400] ;  /* 0x00440000d504783b */ /* 0x000e620000004200 */
[----:B------:R-:W-:-:S05]  /*18970*/  HSET2.LE.AND R13, R13, R251, PT ;  /* 0x000000fb0d0d7233 */ /* 0x000fca0003803000 */
[----:B------:R-:W-:Y:S01]  /*18980*/  LOP3.LUT R13, R13, R22, RZ, 0xc0, !PT ;  /* 0x000000160d0d7212 */ /* 0x000fe200078ec0ff */
[----:B------:R-:W-:-:S05]  /*18990*/  IMAD.WIDE.U32 R22, R235, -0x2daee0ad, RZ ;  /* 0xd2511f53eb167825 */ /* 0x000fca00078e00ff */
[----:B------:R-:W-:-:S04]  /*189a0*/  LOP3.LUT R232, R22, 0xffff, RZ, 0xc0, !PT ;  /* 0x0000ffff16e87812 */ /* 0x000fc800078ec0ff */
[----:B------:R-:W-:Y:S01]  /*189b0*/  SHF.R.U32.HI R232, RZ, 0x8, R232 ;  /* 0x00000008ffe87819 */ /* 0x000fe200000116e8 */
[C---:B-1----:R-:W-:Y:S08]  /*189c0*/  HMMA.16816.F32.BF16 R132, R12.reuse, R8, R132 ;  /* 0x000000080c84723c */ /* 0x042ff00000041884 */
[C---:B------:R-:W-:Y:S08]  /*189d0*/  HMMA.16816.F32.BF16 R136, R12.reuse, R10, R136 ;  /* 0x0000000a0c88723c */ /* 0x040ff00000041888 */
[C---:B------:R-:W-:Y:S08]  /*189e0*/  HMMA.16816.F32.BF16 R140, R12.reuse, R4, R140 ;  /* 0x000000040c8c723c */ /* 0x040ff0000004188c */
[----:B------:R-:W-:Y:S07]  /*189f0*/  HMMA.16816.F32.BF16 R148, R12, R6, R148 ;  /* 0x000000060c94723c */ /* 0x000fee0000041894 */
[----:B------:R-:W-:-:S02]  /*18a00*/  SHF.R.U32.HI R12, RZ, 0x10, R22 ;  /* 0x00000010ff0c7819 */ /* 0x000fc40000011616 */
[----:B------:R-:W-:Y:S02]  /*18a10*/  LOP3.LUT R15, R23, UR32, R42, 0x96, !PT ;  /* 0x00000020170f7c12 */ /* 0x000fe4000f8e962a */
[----:B------:R-:W-:Y:S02]  /*18a20*/  SHF.R.U32.HI R14, RZ, 0x18, R22 ;  /* 0x00000018ff0e7819 */ /* 0x000fe40000011616 */
[----:B------:R-:W-:Y:S02]  /*18a30*/  LOP3.LUT R12, R12, 0xff, RZ, 0xc0, !PT ;  /* 0x000000ff0c0c7812 */ /* 0x000fe400078ec0ff */
[----:B------:R-:W-:Y:S02]  /*18a40*/  LOP3.LUT R13, R22, 0xff, RZ, 0xc0, !PT ;  /* 0x000000ff160d7812 */ /* 0x000fe400078ec0ff */
[----:B------:R-:W-:Y:S02]  /*18a50*/  LOP3.LUT R235, R15, 0xffff, RZ, 0xc0, !PT ;  /* 0x0000ffff0feb7812 */ /* 0x000fe400078ec0ff */
[----:B------:R-:W-:-:S02]  /*18a60*/  PRMT R12, R12, 0x5410, R14 ;  /* 0x000054100c0c7816 */ /* 0x000fc4000000000e */
[----:B------:R-:W-:Y:S02]  /*18a70*/  PRMT R13, R13, 0x5410, R232 ;  /* 0x000054100d0d7816 */ /* 0x000fe400000000e8 */
[----:B------:R-:W-:Y:S02]  /*18a80*/  SHF.R.U32.HI R14, RZ, 0x10, R15 ;  /* 0x00000010ff0e7819 */ /* 0x000fe4000001160f */
[----:B------:R-:W-:Y:S02]  /*18a90*/  LOP3.LUT R232, R15, 0xff, RZ, 0xc0, !PT ;  /* 0x000000ff0fe87812 */ /* 0x000fe400078ec0ff */
[----:B------:R-:W-:Y:S02]  /*18aa0*/  SHF.R.U32.HI R235, RZ, 0x8, R235 ;  /* 0x00000008ffeb7819 */ /* 0x000fe400000116eb */
[----:B------:R-:W-:Y:S02]  /*18ab0*/  SHF.R.U32.HI R15, RZ, 0x18, R15 ;  /* 0x00000018ff0f7819 */ /* 0x000fe4000001160f */
[----:B------:R-:W-:-:S02]  /*18ac0*/  LOP3.LUT R14, R14, 0xff, RZ, 0xc0, !PT ;  /* 0x000000ff0e0e7812 */ /* 0x000fc400078ec0ff */
[----:B------:R-:W-:Y:S01]  /*18ad0*/  PRMT R232, R232, 0x5410, R235 ;  /* 0x00005410e8e87816 */ /* 0x000fe200000000eb */
[--C-:B------:R-:W-:Y:S01]  /*18ae0*/  HSET2.LE.AND R13, R13, R251.reuse, PT ;  /* 0x000000fb0d0d7233 */ /* 0x100fe20003803000 */
[----:B------:R-:W-:Y:S01]  /*18af0*/  PRMT R15, R14, 0x5410, R15 ;  /* 0x000054100e0f7816 */ /* 0x000fe2000000000f */
[--C-:B------:R-:W-:Y:S02]  /*18b00*/  HSET2.LE.AND R12, R12, R251.reuse, PT ;  /* 0x000000fb0c0c7233 */ /* 0x100fe40003803000 */
[--C-:B------:R-:W-:Y:S01]  /*18b10*/  HSET2.LE.AND R232, R232, R251.reuse, PT ;  /* 0x000000fbe8e87233 */ /* 0x100fe20003803000 */
[----:B----4-:R-:W-:Y:S01]  /*18b20*/  LOP3.LUT R14, R13, R21, RZ, 0xc0, !PT ;  /* 0x000000150d0e7212 */ /* 0x010fe200078ec0ff */
[----:B------:R-:W-:Y:S01]  /*18b30*/  HSET2.LE.AND R13, R15, R251, PT ;  /* 0x000000fb0f0d7233 */ /* 0x000fe20003803000 */
[----:B--2---:R-:W-:Y:S02]  /*18b40*/  LOP3.LUT R15, R12, R26, RZ, 0xc0, !PT ;  /* 0x0000001a0c0f7212 */ /* 0x004fe400078ec0ff */
[----:B---3--:R-:W-:-:S02]  /*18b50*/  LOP3.LUT R12, R232, R29, RZ, 0xc0, !PT ;  /* 0x0000001de80c7212 */ /* 0x008fc400078ec0ff */
[----:B------:R-:W2:Y:S04]  /*18b60*/  LDL.LU R29, [R1+0x44] ;  /* 0x00004400011d7983 */ /* 0x000ea80000300800 */
[----:B------:R-:W3:Y:S01]  /*18b70*/  LDL.LU R26, [R1+0x48] ;  /* 0x00004800011a7983 */ /* 0x000ee20000300800 */
[----:B------:R-:W-:-:S07]  /*18b80*/  LOP3.LUT R13, R13, R20, RZ, 0xc0, !PT ;  /* 0x000000140d0d7212 */ /* 0x000fce00078ec0ff */
[----:B------:R-:W-:Y:S07]  /*18b90*/  HMMA.16816.F32.BF16 R156, R12, R4, R156 ;  /* 0x000000040c9c723c */ /* 0x000fee000004189c */
[----:B------:R-:W-:-:S05]  /*18ba0*/  LOP3.LUT R4, R233, UR6, RZ, 0x3c, !PT ;  /* 0x00000006e9047c12 */ /* 0x000fca000f8e3cff */
[----:B------:R-:W-:Y:S01]  /*18bb0*/  IMAD.WIDE.U32 R44, R4, -0x326172a9, RZ ;  /* 0xcd9e8d57042c7825 */ /* 0x000fe200078e00ff */
[C---:B------:R-:W-:Y:S04]  /*18bc0*/  HMMA.16816.F32.BF16 R144, R12.reuse, R8, R144 ;  /* 0x000000080c90723c */ /* 0x040fe80000041890 */
[----:B------:R-:W-:Y:S02]  /*18bd0*/  LOP3.LUT R5, R45, UR20, R48, 0x96, !PT ;  /* 0x000000142d057c12 */ /* 0x000fe4000f8e9630 */
[----:B------:R-:W-:Y:S02]  /*18be0*/  LOP3.LUT R4, R51, UR18, R44, 0x96, !PT ;  /* 0x0000001233047c12 */ /* 0x000fe4000f8e962c */
        /* <DEDUP_REMOVED lines=12> */
[----:B------:R-:W-:-:S05]  /*18cb0*/  LOP3.LUT R5, R43, UR11, R8, 0x96, !PT ;  /* 0x0000000b2b057c12 */ /* 0x000fca000f8e9608 */
[----:B------:R-:W-:Y:S01]  /*18cc0*/  IMAD.WIDE.U32 R6, R5, -0x326172a9, RZ ;  /* 0xcd9e8d5705067825 */ /* 0x000fe200078e00ff */
[----:B------:R-:W-:Y:S01]  /*18cd0*/  HMMA.16816.F32.BF16 R152, R12, R10, R152 ;  /* 0x0000000a0c98723c */ /* 0x000fe20000041898 */
[----:B------:R-:W1:Y:S02]  /*18ce0*/  LDSM.16.MT88.4 R8, [R214+0x4800] ;  /* 0x00480000d608783b */ /* 0x000e640000004200 */
[----:B------:R-:W-:Y:S01]  /*18cf0*/  IMAD.WIDE.U32 R20, R4, -0x326172a9, RZ ;  /* 0xcd9e8d5704147825 */ /* 0x000fe200078e00ff */
[----:B------:R-:W-:-:S03]  /*18d00*/  LOP3.LUT R5, R6, 0xffff, RZ, 0xc0, !PT ;  /* 0x0000ffff06057812 */ /* 0x000fc600078ec0ff */
[----:B------:R-:W-:Y:S02]  /*18d10*/  LOP3.LUT R14, R6, 0xff, RZ, 0xc0, !PT ;  /* 0x000000ff060e7812 */ /* 0x000fe400078ec0ff */
[----:B------:R-:W-:Y:S02]  /*18d20*/  SHF.R.U32.HI R5, RZ, 0x8, R5 ;  /* 0x00000008ff057819 */ /* 0x000fe40000011605 */
[----:B------:R-:W-:Y:S02]  /*18d30*/  LOP3.LUT R4, R7, UR31, R20, 0x96, !PT ;  /* 0x0000001f07047c12 */ /* 0x000fe4000f8e9614 */
[----:B------:R-:W-:Y:S02]  /*18d40*/  PRMT R14, R14, 0x5410, R5 ;  /* 0x000054100e0e7816 */ /* 0x000fe40000000005 */
[----:B------:R-:W-:Y:S02]  /*18d50*/  LOP3.LUT R5, R4, 0xffff, RZ, 0xc0, !PT ;  /* 0x0000ffff04057812 */ /* 0x000fe400078ec0ff */
[----:B------:R-:W-:-:S02]  /*18d60*/  SHF.R.U32.HI R15, RZ, 0x10, R6 ;  /* 0x00000010ff0f7819 */ /* 0x000fc40000011606 */
[----:B------:R-:W-:Y:S02]  /*18d70*/  SHF.R.U32.HI R13, RZ, 0x10, R4 ;  /* 0x00000010ff0d7819 */ /* 0x000fe40000011604 */
[----:B------:R-:W-:Y:S02]  /*18d80*/  LOP3.LUT R12, R4, 0xff, RZ, 0xc0, !PT ;  /* 0x000000ff040c7812 */ /* 0x000fe400078ec0ff */
[----:B------:R-:W-:Y:S02]  /*18d90*/  SHF.R.U32.HI R6, RZ, 0x18, R6 ;  /* 0x00000018ff067819 */ /* 0x000fe40000011606 */
[----:B------:R-:W-:Y:S02]  /*18da0*/  SHF.R.U32.HI R4, RZ, 0x18, R4 ;  /* 0x00000018ff047819 */ /* 0x000fe40000011604 */
[----:B------:R-:W-:Y:S02]  /*18db0*/  SHF.R.U32.HI R5, RZ, 0x8, R5 ;  /* 0x00000008ff057819 */ /* 0x000fe40000011605 */
[----:B------:R-:W-:-:S02]  /*18dc0*/  LOP3.LUT R15, R15, 0xff, RZ, 0xc0, !PT ;  /* 0x000000ff0f0f7812 */ /* 0x000fc400078ec0ff */
[----:B------:R-:W-:Y:S02]  /*18dd0*/  LOP3.LUT R13, R13, 0xff, RZ, 0xc0, !PT ;  /* 0x000000ff0d0d7812 */ /* 0x000fe400078ec0ff */
[----:B------:R-:W-:Y:S02]  /*18de0*/  PRMT R15, R15, 0x5410, R6 ;  /* 0x000054100f0f7816 */ /* 0x000fe40000000006 */
[----:B------:R-:W-:Y:S02]  /*18df0*/  PRMT R12, R12, 0x5410, R5 ;  /* 0x000054100c0c7816 */ /* 0x000fe40000000005 */
[----:B------:R-:W-:Y:S02]  /*18e00*/  PRMT R13, R13, 0x5410, R4 ;  /* 0x000054100d0d7816 */ /* 0x000fe40000000004 */
[----:B------:R-:W4:Y:S01]  /*18e10*/  LDSM.16.MT88.4 R4, [R213+0x4800] ;  /* 0x00480000d504783b */ /* 0x000f220000004200 */
[--C-:B------:R-:W-:Y:S02]  /*18e20*/  HSET2.LE.AND R14, R14, R251.reuse, PT ;  /* 0x000000fb0e0e7233 */ /* 0x100fe40003803000 */
[----:B------:R-:W-:-:S02]  /*18e30*/  HSET2.LE.AND R15, R15, R251, PT ;  /* 0x000000fb0f0f7233 */ /* 0x000fc40003803000 */
[--C-:B------:R-:W-:Y:S02]  /*18e40*/  HSET2.LE.AND R12, R12, R251.reuse, PT ;  /* 0x000000fb0c0c7233 */ /* 0x100fe40003803000 */
[----:B------:R-:W-:Y:S01]  /*18e50*/  HSET2.LE.AND R13, R13, R251, PT ;  /* 0x000000fb0d0d7233 */ /* 0x000fe20003803000 */
[----:B------:R-:W-:Y:S02]  /*18e60*/  LOP3.LUT R14, R14, R17, RZ, 0xc0, !PT ;  /* 0x000000110e0e7212 */ /* 0x000fe400078ec0ff */
[----:B------:R-:W-:Y:S01]  /*18e70*/  LOP3.LUT R15, R15, R25, RZ, 0xc0, !PT ;  /* 0x000000190f0f7212 */ /* 0x000fe200078ec0ff */
[----:B------:R-:W3:Y:S01]  /*18e80*/  LDL.LU R17, [R1+0x2d0] ;  /* 0x0002d00001117983 */ /* 0x000ee20000300800 */
[----:B------:R-:W-:Y:S02]  /*18e90*/  LOP3.LUT R12, R12, R28, RZ, 0xc0, !PT ;  /* 0x0000001c0c0c7212 */ /* 0x000fe400078ec0ff */
[----:B------:R-:W-:Y:S01]  /*18ea0*/  LOP3.LUT R13, R13, R27, RZ, 0xc0, !PT ;  /* 0x0000001b0d0d7212 */ /* 0x000fe200078ec0ff */
[----:B------:R-:W3:Y:S06]  /*18eb0*/  LDL.LU R25, [R1+0x2cc] ;  /* 0x0002cc0001197983 */ /* 0x000eec0000300800 */
[C---:B-1----:R-:W-:Y:S08]  /*18ec0*/  HMMA.16816.F32.BF16 R132, R12.reuse, R8, R132 ;  /* 0x000000080c84723c */ /* 0x042ff00000041884 */
[C---:B------:R-:W-:Y:S08]  /*18ed0*/  HMMA.16816.F32.BF16 R136, R12.reuse, R10, R136 ;  /* 0x0000000a0c88723c */ /* 0x040ff00000041888 */
[C---:B----4-:R-:W-:Y:S08]  /*18ee0*/  HMMA.16816.F32.BF16 R140, R12.reuse, R4, R140 ;  /* 0x000000040c8c723c */ /* 0x050ff0000004188c */
[----:B------:R-:W-:Y:S07]  /*18ef0*/  HMMA.16816.F32.BF16 R148, R12, R6, R148 ;  /* 0x000000060c94723c */ /* 0x000fee0000041894 */
[----:B------:R-:W-:-:S02]  /*18f00*/  LOP3.LUT R12, R45, UR20, R166, 0x96, !PT ;  /* 0x000000142d0c7c12 */ /* 0x000fc4000f8e96a6 */
[----:B------:R-:W-:-:S03]  /*18f10*/  LOP3.LUT R13, R39, UR18, R44, 0x96, !PT ;  /* 0x00000012270d7c12 */ /* 0x000fc6000f8e962c */
[----:B------:R-:W-:-:S05]  /*18f20*/  IMAD.WIDE.U32 R44, R12, -0x2daee0ad, RZ ;  /* 0xd2511f530c2c7825 */ /* 0x000fca00078e00ff */
[----:B------:R-:W-:Y:S01]  /*18f30*/  LOP3.LUT R12, R45, UR17, R234, 0x96, !PT ;  /* 0x000000112d0c7c12 */ /* 0x000fe2000f8e96ea */
[----:B------:R-:W-:Y:S01]  /*18f40*/  IMAD.WIDE.U32 R14, R13, -0x2daee0ad, RZ ;  /* 0xd2511f530d0e7825 */ /* 0x000fe200078e00ff */
[----:B--2---:R1:W-:Y:S03]  /*18f50*/  STG.E.U16 [R236.64+-0xee], R29 ;  /* 0xffff121dec007986 */ /* 0x0043e6000c101524 */
[----:B-1----:R-:W-:Y:S01]  /*18f60*/  IMAD.WIDE.U32 R28, R12, -0x326172a9, RZ ;  /* 0xcd9e8d570c1c7825 */ /* 0x002fe200078e00ff */
[----:B------:R-:W-:-:S04]  /*18f70*/  LOP3.LUT R12, R15, UR15, R44, 0x96, !PT ;  /* 0x0000000f0f0c7c12 */ /* 0x000fc8000f8e962c */
[----:B------:R-:W-:-:S05]  /*18f80*/  LOP3.LUT R13, R29, UR16, R38, 0x96, !PT ;  /* 0x000000101d0d7c12 */ /* 0x000fca000f8e9626 */
[----:B------:R-:W-:-:S05]  /*18f90*/  IMAD.WIDE.U32 R44, R13, -0x2daee0ad, RZ ;  /* 0xd2511f530d2c7825 */ /* 0x000fca00078e00ff */
[----:B------:R-:W-:Y:S01]  /*18fa0*/  LOP3.LUT R13, R45, UR13, R14, 0x96, !PT ;  /* 0x0000000d2d0d7c12 */ /* 0x000fe2000f8e960e */
[----:B------:R-:W-:-:S05]  /*18fb0*/  IMAD.WIDE.U32 R14, R12, -0x326172a9, RZ ;  /* 0xcd9e8d570c0e7825 */ /* 0x000fca00078e00ff */
[----:B------:R-:W-:-:S05]  /*18fc0*/  LOP3.LUT R12, R15, UR14, R28, 0x96, !PT ;  /* 0x0000000e0f0c7c12 */ /* 0x000fca000f8e961c */
[----:B------:R-:W-:Y:S01]  /*18fd0*/  IMAD.WIDE.U32 R28, R12, -0x2daee0ad, RZ ;  /* 0xd2511f530c1c7825 */ /* 0x000fe200078e00ff */
[----:B---3--:R1:W-:Y:S04]  /*18fe0*/  STG.E.U16 [R242.64+-0xf0], R26 ;  /* 0xffff101af2007986 */ /* 0x0083e8000c101524 */
[----:B------:R-:W-:-:S05]  /*18ff0*/  LOP3.LUT R12, R29, UR11, R44, 0x96, !PT ;  /* 0x0000000b1d0c7c12 */ /* 0x000fca000f8e962c */
[----:B------:R-:W-:-:S04]  /*19000*/  IMAD.WIDE.U32 R44, R12, -0x326172a9, RZ ;  /* 0xcd9e8d570c2c7825 */ /* 0x000fc800078e00ff */
[----:B-1----:R-:W-:-:S04]  /*19010*/  IMAD.WIDE.U32 R26, R13, -0x326172a9, RZ ;  /* 0xcd9e8d570d1a7825 */ /* 0x002fc800078e00ff */
[----:B------:R-:W-:Y:S02]  /*19020*/  IMAD.MOV.U32 R12, RZ, RZ, R26 ;  /* 0x000000ffff0c7224 */ /* 0x000fe400078e001a */
[----:B------:R-:W-:Y:S01]  /*19030*/  IMAD.MOV.U32 R13, RZ, RZ, R27 ;  /* 0x000000ffff0d7224 */ /* 0x000fe200078e001b */
[----:B------:R-:W-:Y:S01]  /*19040*/  LOP3.LUT R235, R44, 0xffff, RZ, 0xc0, !PT ;  /* 0x0000ffff2ceb7812 */ /* 0x000fe200078ec0ff */
[----:B------:R-:W2:Y:S01]  /*19050*/  LDL.LU R27, [R1+0x2c8] ;  /* 0x0002c800011b7983 */ /* 0x000ea20000300800 */
[----:B------:R-:W-:Y:S02]  /*19060*/  LOP3.LUT R15, R45, UR31, R12, 0x96, !PT ;  /* 0x0000001f2d0f7c12 */ /* 0x000fe4000f8e960c */
[----:B------:R-:W-:Y:S02]  /*19070*/  SHF.R.U32.HI R12, RZ, 0x10, R44 ;  /* 0x00000010ff0c7819 */ /* 0x000fe4000001162c */
[----:B------:R-:W-:Y:S02]  /*19080*/  LOP3.LUT R232, R13, UR12, R14, 0x96, !PT ;  /* 0x0000000c0de87c12 */ /* 0x000fe4000f8e960e */
[----:B------:R-:W-:-:S02]  /*19090*/  SHF.R.U32.HI R14, RZ, 0x18, R44 ;  /* 0x00000018ff0e7819 */ /* 0x000fc4000001162c */
[----:B------:R-:W-:Y:S02]  /*190a0*/  LOP3.LUT R12, R12, 0xff, RZ, 0xc0, !PT ;  /* 0x000000ff0c0c7812 */ /* 0x000fe400078ec0ff */
[----:B------:R-:W-:Y:S02]  /*190b0*/  LOP3.LUT R13, R44, 0xff, RZ, 0xc0, !PT ;  /* 0x000000ff2c0d7812 */ /* 0x000fe400078ec0ff */
[----:B------:R-:W-:Y:S01]  /*190c0*/  SHF.R.U32.HI R235, RZ, 0x8, R235 ;  /* 0x00000008ffeb7819 */ /* 0x000fe200000116eb */
[----:B------:R-:W3:Y:S01]  /*190d0*/  LDL.LU.64 R44, [R1+0x2c0] ;  /* 0x0002c000012c7983 */ /* 0x000ee20000300a00 */
[----:B------:R-:W-:Y:S02]  /*190e0*/  PRMT R12, R12, 0x5410, R14 ;  /* 0x000054100c0c7816 */ /* 0x000fe4000000000e */
[----:B------:R-:W-:Y:S02]  /*190f0*/  LOP3.LUT R26, R15, 0xffff, RZ, 0xc0, !PT ;  /* 0x0000ffff0f1a7812 */ /* 0x000fe400078ec0ff */
[----:B------:R-:W-:-:S02]  /*19100*/  SHF.R.U32.HI R14, RZ, 0x10, R15 ;  /* 0x00000010ff0e7819 */ /* 0x000fc4000001160f */
[----:B------:R-:W-:Y:S02]  /*19110*/  PRMT R13, R13, 0x5410, R235 ;  /* 0x000054100d0d7816 */ /* 0x000fe400000000eb */
[----:B------:R-:W-:Y:S02]  /*19120*/  SHF.R.U32.HI R26, RZ, 0x8, R26 ;  /* 0x00000008ff1a7819 */ /* 0x000fe4000001161a */
[----:B------:R-:W-:Y:S02]  /*19130*/  LOP3.LUT R235, R15, 0xff, RZ, 0xc0, !PT ;  /* 0x000000ff0feb7812 */ /* 0x000fe400078ec0ff */
[----:B------:R-:W-:Y:S02]  /*19140*/  LOP3.LUT R14, R14, 0xff, RZ, 0xc0, !PT ;  /* 0x000000ff0e0e7812 */ /* 0x000fe400078ec0ff */
[----:B------:R-:W-:Y:S02]  /*19150*/  SHF.R.U32.HI R15, RZ, 0x18, R15 ;  /* 0x00000018ff0f7819 */ /* 0x000fe4000001160f */
[----:B------:R-:W-:-:S02]  /*19160*/  PRMT R235, R235, 0x5410, R26 ;  /* 0x00005410ebeb7816 */ /* 0x000fc4000000001a */
[----:B------:R-:W4:Y:S01]  /*19170*/  LDL.LU R26, [R1+0x2bc] ;  /* 0x0002bc00011a7983 */ /* 0x000f220000300800 */
[----:B------:R-:W-:-:S03]  /*19180*/  PRMT R15, R14, 0x5410, R15 ;  /* 0x000054100e0f7816 */ /* 0x000fc6000000000f */
[----:B------:R-:W2:Y:S01]  /*19190*/  LDL.LU R14, [R1+0x58] ;  /* 0x00005800010e7983 */ /* 0x000ea20000300800 */
[--C-:B------:R-:W-:Y:S02]  /*191a0*/  HSET2.LE.AND R13, R13, R251.reuse, PT ;  /* 0x000000fb0d0d7233 */ /* 0x100fe40003803000 */
[----:B------:R-:W-:-:S03]  /*191b0*/  HSET2.LE.AND R12, R12, R251, PT ;  /* 0x000000fb0c0c7233 */ /* 0x000fc60003803000 */
[----:B--2---:R-:W-:Y:S01]  /*191c0*/  LOP3.LUT R14, R13, R14, RZ, 0xc0, !PT ;  /* 0x0000000e0d0e7212 */ /* 0x004fe200078ec0ff */
[--C-:B------:R-:W-:Y:S02]  /*191d0*/  HSET2.LE.AND R13, R15, R251.reuse, PT ;  /* 0x000000fb0f0d7233 */ /* 0x100fe40003803000 */
[----:B------:R-:W2:Y:S01]  /*191e0*/  LDL.LU R15, [R1+0x54] ;  /* 0x00005400010f7983 */ /* 0x000ea20000300800 */
[----:B------:R-:W-:Y:S01]  /*191f0*/  HSET2.LE.AND R235, R235, R251, PT ;  /* 0x000000fbebeb7233 */ /* 0x000fe20003803000 */
[----:B--2---:R-:W-:Y:S02]  /*19200*/  LOP3.LUT R15, R12, R15, RZ, 0xc0, !PT ;  /* 0x0000000f0c0f7212 */ /* 0x004fe400078ec0ff */
[----:B------:R-:W2:Y:S01]  /*19210*/  LDL.LU R12, [R1+0x50] ;  /* 0x00005000010c7983 */ /* 0x000ea20000300800 */
[----:B----4-:R-:W-:-:S03]  /*19220*/  LOP3.LUT R13, R13, R26, RZ, 0xc0, !PT ;  /* 0x0000001a0d0d7212 */ /* 0x010fc600078ec0ff */
[----:B------:R-:W4:Y:S01]  /*19230*/  LDL.LU R26, [R1+0x2b8] ;  /* 0x0002b800011a7983 */ /* 0x000f220000300800 */
[----:B--2---:R-:W-:-:S07]  /*19240*/  LOP3.LUT R12, R235, R12, RZ, 0xc0, !PT ;  /* 0x0000000ceb0c7212 */ /* 0x004fce00078ec0ff */
[C---:B------:R-:W-:Y:S07]  /*19250*/  HMMA.16816.F32.BF16 R156, R12.reuse, R4, R156 ;  /* 0x000000040c9c723c */ /* 0x040fee000004189c */
[----:B------:R-:W-:Y:S01]  /*19260*/  LOP3.LUT R4, R21, UR12, R22, 0x96, !PT ;  /* 0x0000000c15047c12 */ /* 0x000fe2000f8e9616 */
[C---:B------:R-:W-:Y:S01]  /*19270*/  HMMA.16816.F32.BF16 R144, R12.reuse, R8, R144 ;  /* 0x000000080c90723c */ /* 0x040fe20000041890 */
[----:B------:R-:W2:Y:S04]  /*19280*/  LDL.LU.64 R22, [R1+0x2b0] ;  /* 0x0002b00001167983 */ /* 0x000ea80000300a00 */
[----:B------:R-:W2:Y:S03]  /*19290*/  LDL.LU R21, [R1+0x2a8] ;  /* 0x0002a80001157983 */ /* 0x000ea60000300800 */
[C---:B------:R-:W-:Y:S01]  /*192a0*/  HMMA.16816.F32.BF16 R152, R12.reuse, R10, R152 ;  /* 0x0000000a0c98723c */ /* 0x040fe20000041898 */
[----:B------:R-:W1:Y:S07]  /*192b0*/  LDSM.16.MT88.4 R8, [R214+0x4c00] ;  /* 0x004c0000d608783b */ /* 0x000e6e0000004200 */
[----:B------:R-:W-:Y:S07]  /*192c0*/  HMMA.16816.F32.BF16 R160, R12, R6, R160 ;  /* 0x000000060ca0723c */ /* 0x000fee00000418a0 */
[----:B------:R-:W-:-:S05]  /*192d0*/  IMAD.WIDE.U32 R14, R4, -0x2daee0ad, RZ ;  /* 0xd2511f53040e7825 */ /* 0x000fca00078e00ff */
[----:B------:R-:W-:Y:S02]  /*192e0*/  LOP3.LUT R4, R14, 0xffff, RZ, 0xc0, !PT ;  /* 0x0000ffff0e047812 */ /* 0x000fe400078ec0ff */
[----:B------:R-:W-:Y:S02]  /*192f0*/  LOP3.LUT R15, R15, UR32, R42, 0x96, !PT ;  /* 0x000000200f0f7c12 */ /* 0x000fe4000f8e962a */
[----:B------:R-:W3:Y:S02]  /*19300*/  LDL.LU.64 R42, [R1+0x2a0] ;  /* 0x0002a000012a7983 */ /* 0x000ee40000300a00 */
[C---:B------:R-:W-:Y:S02]  /*19310*/  LOP3.LUT R20, R15.reuse, 0xffff, RZ, 0xc0, !PT ;  /* 0x0000ffff0f147812 */ /* 0x040fe400078ec0ff */
[----:B------:R-:W-:Y:S02]  /*19320*/  LOP3.LUT R235, R15, 0xff, RZ, 0xc0, !PT ;  /* 0x000000ff0feb7812 */ /* 0x000fe400078ec0ff */
[----:B------:R-:W-:-:S04]  /*19330*/  SHF.R.U32.HI R20, RZ, 0x8, R20 ;  /* 0x00000008ff147819 */ /* 0x000fc80000011614 */
[----:B------:R-:W-:Y:S02]  /*19340*/  PRMT R235, R235, 0x5410, R20 ;  /* 0x00005410ebeb7816 */ /* 0x000fe40000000014 */
[----:B------:R-:W3:Y:S01]  /*19350*/  LDL.LU R20, [R1+0x298] ;  /* 0x0002980001147983 */ /* 0x000ee20000300800 */
[----:B------:R-:W-:Y:S02]  /*19360*/  SHF.R.U32.HI R4, RZ, 0x8, R4 ;  /* 0x00000008ff047819 */ /* 0x000fe40000011604 */
[----:B------:R-:W-:-:S04]  /*19370*/  LOP3.LUT R13, R14, 0xff, RZ, 0xc0, !PT ;  /* 0x000000ff0e0d7812 */ /* 0x000fc800078ec0ff */
[----:B------:R-:W-:Y:S02]  /*19380*/  PRMT R13, R13, 0x5410, R4 ;  /* 0x000054100d0d7816 */ /* 0x000fe40000000004 */
[----:B------:R-:W4:Y:S01]  /*19390*/  LDSM.16.MT88.4 R4, [R213+0x4c00] ;  /* 0x004c0000d504783b */ /* 0x000f220000004200 */
[--C-:B------:R-:W-:Y:S02]  /*193a0*/  SHF.R.U32.HI R12, RZ, 0x10, R14.reuse ;  /* 0x00000010ff0c7819 */ /* 0x100fe4000001160e */
[----:B------:R-:W-:Y:S02]  /*193b0*/  SHF.R.U32.HI R14, RZ, 0x18, R14 ;  /* 0x00000018ff0e7819 */ /* 0x000fe4000001160e */
[----:B------:R-:W-:-:S04]  /*193c0*/  LOP3.LUT R12, R12, 0xff, RZ, 0xc0, !PT ;  /* 0x000000ff0c0c7812 */ /* 0x000fc800078ec0ff */
[----:B------:R-:W-:Y:S02]  /*193d0*/  PRMT R12, R12, 0x5410, R14 ;  /* 0x000054100c0c7816 */ /* 0x000fe4000000000e */
[--C-:B------:R-:W-:Y:S02]  /*193e0*/  SHF.R.U32.HI R14, RZ, 0x10, R15.reuse ;  /* 0x00000010ff0e7819 */ /* 0x100fe4000001160f */
[----:B------:R-:W-:Y:S02]  /*193f0*/  SHF.R.U32.HI R15, RZ, 0x18, R15 ;  /* 0x00000018ff0f7819 */ /* 0x000fe4000001160f */
[----:B------:R-:W-:Y:S01]  /*19400*/  LOP3.LUT R14, R14, 0xff, RZ, 0xc0, !PT ;  /* 0x000000ff0e0e7812 */ /* 0x000fe200078ec0ff */
[----:B------:R-:W-:-:S03]  /*19410*/  HSET2.LE.AND R13, R13, R251, PT ;  /* 0x000000fb0d0d7233 */ /* 0x000fc60003803000 */
[----:B------:R-:W-:Y:S01]  /*19420*/  PRMT R15, R14, 0x5410, R15 ;  /* 0x000054100e0f7816 */ /* 0x000fe2000000000f */
[--C-:B------:R-:W-:Y:S01]  /*19430*/  HSET2.LE.AND R12, R12, R251.reuse, PT ;  /* 0x000000fb0c0c7233 */ /* 0x100fe20003803000 */
[----:B------:R-:W-:Y:S01]  /*19440*/  LOP3.LUT R14, R13, R37, RZ, 0xc0, !PT ;  /* 0x000000250d0e7212 */ /* 0x000fe200078ec0ff */
[--C-:B------:R-:W-:Y:S02]  /*19450*/  HSET2.LE.AND R235, R235, R251.reuse, PT ;  /* 0x000000fbebeb7233 */ /* 0x100fe40003803000 */
[----:B------:R-:W-:Y:S01]  /*19460*/  HSET2.LE.AND R13, R15, R251, PT ;  /* 0x000000fb0f0d7233 */ /* 0x000fe20003803000 */
[----:B------:R-:W-:Y:S02]  /*19470*/  LOP3.LUT R15, R12, R36, RZ, 0xc0, !PT ;  /* 0x000000240c0f7212 */ /* 0x000fe400078ec0ff */
[----:B------:R-:W-:Y:S02]  /*19480*/  LOP3.LUT R12, R235, R33, RZ, 0xc0, !PT ;  /* 0x00000021eb0c7212 */ /* 0x000fe400078ec0ff */
[----:B------:R-:W-:Y:S01]  /*19490*/  LOP3.LUT R13, R13, R24, RZ, 0xc0, !PT ;  /* 0x000000180d0d7212 */ /* 0x000fe200078ec0ff */
[----:B------:R-:W-:-:S06]  /*194a0*/  IMAD.WIDE.U32 R36, R232, -0x2daee0ad, RZ ;  /* 0xd2511f53e8247825 */ /* 0x000fcc00078e00ff */
[----:B-1----:R-:W-:Y:S01]  /*194b0*/  HMMA.16816.F32.BF16 R132, R12, R8, R132 ;  /* 0x000000080c84723c */ /* 0x002fe20000041884 */
[----:B------:R-:W-:-:S07]  /*194c0*/  LOP3.LUT R29, R37, UR32, R28, 0x96, !PT ;  /* 0x00000020251d7c12 */ /* 0x000fce000f8e961c */
[C---:B------:R-:W-:Y:S08]  /*194d0*/  HMMA.16816.F32.BF16 R136, R12.reuse, R10, R136 ;  /* 0x0000000a0c88723c */ /* 0x040ff00000041888 */
[C---:B----4-:R-:W-:Y:S08]  /*194e0*/  HMMA.16816.F32.BF16 R140, R12.reuse, R4, R140 ;  /* 0x000000040c8c723c */ /* 0x050ff0000004188c */
[----:B------:R-:W-:Y:S07]  /*194f0*/  HMMA.16816.F32.BF16 R148, R12, R6, R148 ;  /* 0x000000060c94723c */ /* 0x000fee0000041894 */
[----:B------:R-:W-:-:S02]  /*19500*/  SHF.R.U32.HI R12, RZ, 0x10, R36 ;  /* 0x00000010ff0c7819 */ /* 0x000fc40000011624 */
[----:B------:R-:W-:Y:S02]  /*19510*/  LOP3.LUT R15, R36, 0xffff, RZ, 0xc0, !PT ;  /* 0x0000ffff240f7812 */ /* 0x000fe400078ec0ff */
[----:B------:R-:W-:Y:S02]  /*19520*/  SHF.R.U32.HI R13, RZ, 0x18, R36 ;  /* 0x00000018ff0d7819 */ /* 0x000fe40000011624 */
[----:B------:R-:W-:Y:S02]  /*19530*/  LOP3.LUT R12, R12, 0xff, RZ, 0xc0, !PT ;  /* 0x000000ff0c0c7812 */ /* 0x000fe400078ec0ff */
[----:B------:R-:W-:Y:S02]  /*19540*/  LOP3.LUT R232, R233, UR4, RZ, 0x3c, !PT ;  /* 0x00000004e9e87c12 */ /* 0x000fe4000f8e3cff */
[----:B------:R-:W-:Y:S02]  /*19550*/  LOP3.LUT R14, R36, 0xff, RZ, 0xc0, !PT ;  /* 0x000000ff240e7812 */ /* 0x000fe400078ec0ff */
[----:B------:R-:W-:-:S02]  /*19560*/  SHF.R.U32.HI R15, RZ, 0x8, R15 ;  /* 0x00000008ff0f7819 */ /* 0x000fc4000001160f */
[----:B------:R-:W-:Y:S02]  /*19570*/  PRMT R12, R12, 0x5410, R13 ;  /* 0x000054100c0c7816 */ /* 0x000fe4000000000d */
[C---:B------:R-:W-:Y:S01]  /*19580*/  LOP3.LUT R13, R29.reuse, 0xffff, RZ, 0xc0, !PT ;  /* 0x0000ffff1d0d7812 */ /* 0x040fe200078ec0ff */
[----:B------:R-:W-:Y:S01]  /*19590*/  IMAD.WIDE.U32 R36, R232, -0x326172a9, RZ ;  /* 0xcd9e8d57e8247825 */ /* 0x000fe200078e00ff */
[----:B------:R-:W-:Y:S02]  /*195a0*/  PRMT R14, R14, 0x5410, R15 ;  /* 0x000054100e0e7816 */ /* 0x000fe4000000000f */
[----:B------:R-:W-:Y:S02]  /*195b0*/  SHF.R.U32.HI R13, RZ, 0x8, R13 ;  /* 0x00000008ff0d7819 */ /* 0x000fe4000001160d */
[----:B------:R-:W-:Y:S01]  /*195c0*/  LOP3.LUT R15, R29, 0xff, RZ, 0xc0, !PT ;  /* 0x000000ff1d0f7812 */ /* 0x000fe200078ec0ff */
[----:B------:R-:W-:Y:S01]  /*195d0*/  HSET2.LE.AND R14, R14, R251, PT ;  /* 0x000000fb0e0e7233 */ /* 0x000fe20003803000 */
[----:B------:R-:W-:-:S02]  /*195e0*/  LOP3.LUT R24, R37, UR20, R166, 0x96, !PT ;  /* 0x0000001425187c12 */ /* 0x000fc4000f8e96a6 */
[----:B------:R-:W-:Y:S02]  /*195f0*/  PRMT R15, R15, 0x5410, R13 ;  /* 0x000054100f0f7816 */ /* 0x000fe4000000000d */
[--C-:B------:R-:W-:Y:S01]  /*19600*/  SHF.R.U32.HI R13, RZ, 0x10, R29.reuse ;  /* 0x00000010ff0d7819 */ /* 0x100fe2000001161d */
[----:B------:R-:W-:Y:S01]  /*19610*/  HSET2.LE.AND R12, R12, R251, PT ;  /* 0x000000fb0c0c7233 */ /* 0x000fe20003803000 */
[----:B------:R-:W-:Y:S01]  /*19620*/  LOP3.LUT R14, R14, R25, RZ, 0xc0, !PT ;  /* 0x000000190e0e7212 */ /* 0x000fe200078ec0ff */
[----:B------:R-:W-:Y:S01]  /*19630*/  IMAD.WIDE.U32 R24, R24, -0x2daee0ad, RZ ;  /* 0xd2511f5318187825 */ /* 0x000fe200078e00ff */
[----:B------:R-:W-:Y:S02]  /*19640*/  SHF.R.U32.HI R29, RZ, 0x18, R29 ;  /* 0x00000018ff1d7819 */ /* 0x000fe4000001161d */
[----:B------:R-:W-:-:S04]  /*19650*/  LOP3.LUT R13, R13, 0xff, RZ, 0xc0, !PT ;  /* 0x000000ff0d0d7812 */ /* 0x000fc800078ec0ff */
[----:B------:R-:W-:Y:S02]  /*19660*/  PRMT R13, R13, 0x5410, R29 ;  /* 0x000054100d0d7816 */ /* 0x000fe4000000001d */
[----:B------:R-:W-:Y:S02]  /*19670*/  LOP3.LUT R28, R39, UR18, R36, 0x96, !PT ;  /* 0x00000012271c7c12 */ /* 0x000fe4000f8e9624 */
[----:B------:R-:W-:Y:S01]  /*19680*/  LOP3.LUT R235, R37, UR20, R48, 0x96, !PT ;  /* 0x0000001425eb7c12 */ /* 0x000fe2000f8e9630 */
[----:B------:R-:W-:Y:S01]  /*19690*/  HSET2.LE.AND R13, R13, R251, PT ;  /* 0x000000fb0d0d7233 */ /* 0x000fe20003803000 */
[----:B------:R-:W-:-:S03]  /*196a0*/  LOP3.LUT R232, R51, UR18, R36, 0x96, !PT ;  /* 0x0000001233e87c12 */ /* 0x000fc6000f8e9624 */
[----:B------:R-:W-:Y:S01]  /*196b0*/  IMAD.WIDE.U32 R48, R235, -0x2daee0ad, RZ ;  /* 0xd2511f53eb307825 */ /* 0x000fe200078e00ff */
[----:B------:R-:W-:Y:S02]  /*196c0*/  LOP3.LUT R233, R233, UR8, RZ, 0x3c, !PT ;  /* 0x00000008e9e97c12 */ /* 0x000fe4000f8e3cff */
[----:B--2---:R-:W-:Y:S01]  /*196d0*/  LOP3.LUT R13, R13, R21, RZ, 0xc0, !PT ;  /* 0x000000150d0d7212 */ /* 0x004fe200078ec0ff */
[----:B---3--:R1:W-:Y:S02]  /*196e0*/  STG.E.U16 [R242.64+-0xee], R20 ;  /* 0xffff1214f2007986 */ /* 0x0083e4000c101524 */
[----:B-1----:R-:W-:Y:S01]  /*196f0*/  HSET2.LE.AND R20, R15, R251, PT ;  /* 0x000000fb0f147233 */ /* 0x002fe20003803000 */
[----:B------:R-:W-:Y:S02]  /*19700*/  LOP3.LUT R15, R12, R23, RZ, 0xc0, !PT ;  /* 0x000000170c0f7212 */ /* 0x000fe400078ec0ff */
[----:B------:R-:W-:Y:S02]  /*19710*/  LOP3.LUT R23, R25, UR17, R234, 0x96, !PT ;  /* 0x0000001119177c12 */ /* 0x000fe4000f8e96ea */
[----:B------:R-:W-:-:S03]  /*19720*/  LOP3.LUT R12, R20, R22, RZ, 0xc0, !PT ;  /* 0x00000016140c7212 */ /* 0x000fc600078ec0ff */
[----:B------:R-:W-:-:S04]  /*19730*/  IMAD.WIDE.U32 R36, R23, -0x326172a9, RZ ;  /* 0xcd9e8d5717247825 */ /* 0x000fc800078e00ff */
[----:B------:R-:W-:Y:S01]  /*19740*/  IMAD.WIDE.U32 R22, R28, -0x2daee0ad, RZ ;  /* 0xd2511f531c167825 */ /* 0x000fe200078e00ff */
[----:B------:R-:W-:-:S04]  /*19750*/  LOP3.LUT R21, R37, UR16, R38, 0x96, !PT ;  /* 0x0000001025157c12 */ /* 0x000fc8000f8e9626 */
[----:B------:R-:W-:Y:S01]  /*19760*/  LOP3.LUT R20, R23, UR15, R24, 0x96, !PT ;  /* 0x0000000f17147c12 */ /* 0x000fe2000f8e9618 */
[----:B------:R-:W-:Y:S01]  /*19770*/  IMAD.WIDE.U32 R24, R21, -0x2daee0ad, RZ ;  /* 0xd2511f5315187825 */ /* 0x000fe200078e00ff */
[----:B------:R-:W-:Y:S03]  /*19780*/  HMMA.16816.F32.BF16 R144, R12, R8, R144 ;  /* 0x000000080c90723c */ /* 0x000fe60000041890 */
[----:B------:R-:W-:-:S04]  /*19790*/  IMAD.WIDE.U32 R28, R20, -0x326172a9, RZ ;  /* 0xcd9e8d57141c7825 */ /* 0x000fc800078e00ff */
[----:B------:R-:W-:Y:S01]  /*197a0*/  LOP3.LUT R9, R25, UR13, R22, 0x96, !PT ;  /* 0x0000000d19097c12 */ /* 0x000fe2000f8e9616 */
[----:B------:R-:W-:Y:S01]  /*197b0*/  IMAD.WIDE.U32 R22, R232, -0x2daee0ad, RZ ;  /* 0xd2511f53e8167825 */ /* 0x000fe200078e00ff */
[----:B------:R-:W-:Y:S02]  /*197c0*/  LOP3.LUT R21, R49, UR17, R52, 0x96, !PT ;  /* 0x0000001131157c12 */ /* 0x000fe4000f8e9634 */
[----:B------:R-:W-:Y:S02]  /*197d0*/  LOP3.LUT R8, R29, UR14, R36, 0x96, !PT ;  /* 0x0000000e1d087c12 */ /* 0x000fe4000f8e9624 */
[----:B------:R-:W-:Y:S01]  /*197e0*/  LOP3.LUT R20, R23, UR15, R48, 0x96, !PT ;  /* 0x0000000f17147c12 */ /* 0x000fe2000f8e9630 */
[----:B------:R-:W-:Y:S01]  /*197f0*/  HMMA.16816.F32.BF16 R152, R12, R10, R152 ;  /* 0x0000000a0c98723c */ /* 0x000fe20000041898 */
[----:B------:R1:W-:Y:S03]  /*19800*/  STG.E.U16 [R240.64+-0xf0], R32 ;  /* 0xffff1020f0007986 */ /* 0x0003e6000c101524 */
[----:B------:R-:W-:Y:S01]  /*19810*/  IMAD.WIDE.U32 R36, R20, -0x326172a9, RZ ;  /* 0xcd9e8d5714247825 */ /* 0x000fe200078e00ff */
[----:B------:R-:W2:Y:S03]  /*19820*/  LDL.LU.64 R48, [R1+0x290] ;  /* 0x0002900001307983 */ /* 0x000ea60000300a00 */
[----:B------:R-:W-:-:S04]  /*19830*/  IMAD.WIDE.U32 R10, R21, -0x326172a9, RZ ;  /* 0xcd9e8d57150a7825 */ /* 0x000fc800078e00ff */
[----:B------:R-:W-:Y:S02]  /*19840*/  IMAD.MOV.U32 R20, RZ, RZ, R24 ;  /* 0x000000ffff147224 */ /* 0x000fe400078e0018 */
[----:B------:R-:W-:Y:S02]  /*19850*/  IMAD.MOV.U32 R21, RZ, RZ, R25 ;  /* 0x000000ffff157224 */ /* 0x000fe400078e0019 */
[----:B------:R-:W-:Y:S01]  /*19860*/  IMAD.WIDE.U32 R24, R8, -0x2daee0ad, RZ ;  /* 0xd2511f5308187825 */ /* 0x000fe200078e00ff */
[----:B------:R-:W-:Y:S02]  /*19870*/  LOP3.LUT R11, R11, UR16, R50, 0x96, !PT ;  /* 0x000000100b0b7c12 */ /* 0x000fe4000f8e9632 */
[----:B------:R-:W-:Y:S02]  /*19880*/  LOP3.LUT R10, R37, UR14, R10, 0x96, !PT ;  /* 0x0000000e250a7c12 */ /* 0x000fe4000f8e960a */
[----:B------:R-:W-:Y:S01]  /*19890*/  LOP3.LUT R8, R25, UR11, R20, 0x96, !PT ;  /* 0x0000000b19087c12 */ /* 0x000fe2000f8e9614 */
[----:B------:R-:W-:Y:S01]  /*198a0*/  IMAD.WIDE.U32 R20, R9, -0x326172a9, RZ ;  /* 0xcd9e8d5709147825 */ /* 0x000fe200078e00ff */
[----:B------:R-:W-:Y:S04]  /*198b0*/  HMMA.16816.F32.BF16 R156, R12, R4, R156 ;  /* 0x000000040c9c723c */ /* 0x000fe8000004189c */
[----:B------:R-:W-:Y:S01]  /*198c0*/  LOP3.LUT R232, R21, UR12, R28, 0x96, !PT ;  /* 0x0000000c15e87c12 */ /* 0x000fe2000f8e961c */
[----:B------:R-:W-:-:S04]  /*198d0*/  IMAD.WIDE.U32 R28, R10, -0x2daee0ad, RZ ;  /* 0xd2511f530a1c7825 */ /* 0x000fc800078e00ff */
[----:B------:R-:W-:-:S04]  /*198e0*/  IMAD.WIDE.U32 R4, R11, -0x2daee0ad, RZ ;  /* 0xd2511f530b047825 */ /* 0x000fc800078e00ff */
[----:B------:R-:W-:Y:S01]  /*198f0*/  IMAD.WIDE.U32 R10, R8, -0x326172a9, RZ ;  /* 0xcd9e8d57080a7825 */ /* 0x000fe200078e00ff */
[----:B------:R-:W-:Y:S02]  /*19900*/  LOP3.LUT R8, R5, UR13, R22, 0x96, !PT ;  /* 0x0000000d05087c12 */ /* 0x000fe4000f8e9616 */
[----:B------:R-:W-:Y:S01]  /*19910*/  LOP3.LUT R5, R29, UR11, R4, 0x96, !PT ;  /* 0x0000000b1d057c12 */ /* 0x000fe2000f8e9604 */
[----:B------:R-:W-:Y:S02]  /*19920*/  HMMA.16816.F32.BF16 R160, R12, R6, R160 ;  /* 0x000000060ca0723c */ /* 0x000fe400000418a0 */
[----:B-1----:R-:W-:Y:S01]  /*19930*/  IMAD.WIDE.U32 R32, R8, -0x326172a9, RZ ;  /* 0xcd9e8d5708207825 */ /* 0x002fe200078e00ff */
[----:B------:R-:W-:-:S04]  /*19940*/  LOP3.LUT R4, R11, UR31, R20, 0x96, !PT ;  /* 0x0000001f0b047c12 */ /* 0x000fc8000f8e9614 */
[----:B------:R-:W-:-:S05]  /*19950*/  IMAD.WIDE.U32 R12, R5, -0x326172a9, RZ ;  /* 0xcd9e8d57050c7825 */ /* 0x000fca00078e00ff */
[----:B------:R-:W-:Y:S02]  /*19960*/  LOP3.LUT R20, R13, UR31, R32, 0x96, !PT ;  /* 0x0000001f0d147c12 */ /* 0x000fe4000f8e9620 */
[C---:B------:R-:W-:Y:S02]  /*19970*/  LOP3.LUT R13, R12.reuse, 0xffff, RZ, 0xc0, !PT ;  /* 0x0000ffff0c0d7812 */ /* 0x040fe400078ec0ff */
[--C-:B------:R-:W-:Y:S02]  /*19980*/  SHF.R.U32.HI R15, RZ, 0x10, R12.reuse ;  /* 0x00000010ff0f7819 */ /* 0x100fe4000001160c */
[----:B------:R-:W-:Y:S02]  /*19990*/  LOP3.LUT R14, R12, 0xff, RZ, 0xc0, !PT ;  /* 0x000000ff0c0e7812 */ /* 0x000fe400078ec0ff */
[----:B------:R-:W-:Y:S02]  /*199a0*/  SHF.R.U32.HI R13, RZ, 0x8, R13 ;  /* 0x00000008ff0d7819 */ /* 0x000fe4000001160d */
[----:B------:R-:W-:-:S02]  /*199b0*/  SHF.R.U32.HI R12, RZ, 0x18, R12 ;  /* 0x00000018ff0c7819 */ /* 0x000fc4000001160c */
[----:B------:R-:W-:Y:S02]  /*199c0*/  LOP3.LUT R15, R15, 0xff, RZ, 0xc0, !PT ;  /* 0x000000ff0f0f7812 */ /* 0x000fe400078ec0ff */
[----:B------:R-:W-:Y:S02]  /*199d0*/  LOP3.LUT R8, R10, 0xffff, RZ, 0xc0, !PT ;  /* 0x0000ffff0a087812 */ /* 0x000fe400078ec0ff */
[----:B------:R-:W-:Y:S02]  /*199e0*/  PRMT R14, R14, 0x5410, R13 ;  /* 0x000054100e0e7816 */ /* 0x000fe4000000000d */
[----:B------:R-:W-:Y:S02]  /*199f0*/  LOP3.LUT R21, R20, 0xffff, RZ, 0xc0, !PT ;  /* 0x0000ffff14157812 */ /* 0x000fe400078ec0ff */
[----:B------:R-:W-:Y:S02]  /*19a00*/  SHF.R.U32.HI R13, RZ, 0x10, R20 ;  /* 0x00000010ff0d7819 */ /* 0x000fe40000011614 */
[----:B------:R-:W-:-:S02]  /*19a10*/  PRMT R15, R15, 0x5410, R12 ;  /* 0x000054100f0f7816 */ /* 0x000fc4000000000c */
[----:B------:R-:W-:Y:S02]  /*19a20*/  LOP3.LUT R12, R20, 0xff, RZ, 0xc0, !PT ;  /* 0x000000ff140c7812 */ /* 0x000fe400078ec0ff */
[----:B------:R-:W-:Y:S02]  /*19a30*/  SHF.R.U32.HI R8, RZ, 0x8, R8 ;  /* 0x00000008ff087819 */ /* 0x000fe40000011608 */
[----:B------:R-:W-:Y:S02]  /*19a40*/  SHF.R.U32.HI R20, RZ, 0x18, R20 ;  /* 0x00000018ff147819 */ /* 0x000fe40000011614 */
[----:B------:R-:W-:Y:S02]  /*19a50*/  SHF.R.U32.HI R21, RZ, 0x8, R21 ;  /* 0x00000008ff157819 */ /* 0x000fe40000011615 */
[----:B------:R-:W-:Y:S02]  /*19a60*/  LOP3.LUT R5, R10, 0xff, RZ, 0xc0, !PT ;  /* 0x000000ff0a057812 */ /* 0x000fe400078ec0ff */
[----:B------:R-:W-:-:S02]  /*19a70*/  LOP3.LUT R13, R13, 0xff, RZ, 0xc0, !PT ;  /* 0x000000ff0d0d7812 */ /* 0x000fc400078ec0ff */
[--C-:B------:R-:W-:Y:S02]  /*19a80*/  SHF.R.U32.HI R7, RZ, 0x10, R10.reuse ;  /* 0x00000010ff077819 */ /* 0x100fe4000001160a */
[----:B------:R-:W-:Y:S02]  /*19a90*/  SHF.R.U32.HI R6, RZ, 0x18, R10 ;  /* 0x00000018ff067819 */ /* 0x000fe4000001160a */
[----:B------:R-:W-:Y:S02]  /*19aa0*/  PRMT R5, R5, 0x5410, R8 ;  /* 0x0000541005057816 */ /* 0x000fe40000000008 */
[----:B------:R-:W-:Y:S01]  /*19ab0*/  PRMT R12, R12, 0x5410, R21 ;  /* 0x000054100c0c7816 */ /* 0x000fe20000000015 */
[----:B------:R-:W1:Y:S01]  /*19ac0*/  LDSM.16.MT88.4 R8, [R214+0x5000] ;  /* 0x00500000d608783b */ /* 0x000e620000004200 */
[----:B------:R-:W-:-:S03]  /*19ad0*/  PRMT R13, R13, 0x5410, R20 ;  /* 0x000054100d0d7816 */ /* 0x000fc60000000014 */
[----:B------:R-:W3:Y:S01]  /*19ae0*/  LDSM.16.MT88.4 R20, [R213+0x5000] ;  /* 0x00500000d514783b */ /* 0x000ee20000004200 */
[----:B------:R-:W-:Y:S01]  /*19af0*/  LOP3.LUT R7, R7, 0xff, RZ, 0xc0, !PT ;  /* 0x000000ff07077812 */ /* 0x000fe200078ec0ff */
[--C-:B------:R-:W-:Y:S01]  /*19b00*/  HSET2.LE.AND R13, R13, R251.reuse, PT ;  /* 0x000000fb0d0d7233 */ /* 0x100fe20003803000 */
[C---:B------:R-:W-:Y:S02]  /*19b10*/  LOP3.LUT R235, R4.reuse, 0xffff, RZ, 0xc0, !PT ;  /* 0x0000ffff04eb7812 */ /* 0x040fe400078ec0ff */
[----:B------:R-:W-:Y:S02]  /*19b20*/  PRMT R6, R7, 0x5410, R6 ;  /* 0x0000541007067816 */ /* 0x000fe40000000006 */
[----:B------:R-:W-:Y:S02]  /*19b30*/  SHF.R.U32.HI R235, RZ, 0x8, R235 ;  /* 0x00000008ffeb7819 */ /* 0x000fe400000116eb */
[----:B------:R-:W-:Y:S02]  /*19b40*/  LOP3.LUT R7, R4, 0xff, RZ, 0xc0, !PT ;  /* 0x000000ff04077812 */ /* 0x000fe400078ec0ff */
[----:B------:R-:W-:Y:S01]  /*19b50*/  LOP3.LUT R13, R13, R30, RZ, 0xc0, !PT ;  /* 0x0000001e0d0d7212 */ /* 0x000fe200078ec0ff */
[--C-:B------:R-:W-:Y:S01]  /*19b60*/  HSET2.LE.AND R15, R15, R251.reuse, PT ;  /* 0x000000fb0f0f7233 */ /* 0x100fe20003803000 */
[----:B------:R-:W-:Y:S01]  /*19b70*/  SHF.R.U32.HI R30, RZ, 0x10, R4 ;  /* 0x00000010ff1e7819 */ /* 0x000fe20000011604 */
[----:B------:R-:W-:Y:S01]  /*19b80*/  HSET2.LE.AND R12, R12, R251, PT ;  /* 0x000000fb0c0c7233 */ /* 0x000fe20003803000 */
[----:B------:R-:W-:-:S02]  /*19b90*/  PRMT R7, R7, 0x5410, R235 ;  /* 0x0000541007077816 */ /* 0x000fc400000000eb */
[----:B------:R-:W-:Y:S02]  /*19ba0*/  SHF.R.U32.HI R235, RZ, 0x18, R4 ;  /* 0x00000018ffeb7819 */ /* 0x000fe40000011604 */
[----:B------:R-:W-:Y:S02]  /*19bb0*/  LOP3.LUT R4, R30, 0xff, RZ, 0xc0, !PT ;  /* 0x000000ff1e047812 */ /* 0x000fe400078ec0ff */
[----:B------:R-:W-:Y:S02]  /*19bc0*/  LOP3.LUT R15, R15, R47, RZ, 0xc0, !PT ;  /* 0x0000002f0f0f7212 */ /* 0x000fe400078ec0ff */
[----:B------:R-:W-:Y:S01]  /*19bd0*/  LOP3.LUT R12, R12, R46, RZ, 0xc0, !PT ;  /* 0x0000002e0c0c7212 */ /* 0x000fe200078ec0ff */
[----:B------:R-:W-:Y:S01]  /*19be0*/  IMAD.WIDE.U32 R46, R233, -0x326172a9, RZ ;  /* 0xcd9e8d57e92e7825 */ /* 0x000fe200078e00ff */
[----:B------:R-:W-:Y:S01]  /*19bf0*/  PRMT R4, R4, 0x5410, R235 ;  /* 0x0000541004047816 */ /* 0x000fe200000000eb */
[--C-:B------:R-:W-:Y:S02]  /*19c00*/  HSET2.LE.AND R233, R5, R251.reuse, PT ;  /* 0x000000fb05e97233 */ /* 0x100fe40003803000 */
[----:B------:R-:W-:-:S02]  /*19c10*/  HSET2.LE.AND R5, R6, R251, PT ;  /* 0x000000fb06057233 */ /* 0x000fc40003803000 */
[--C-:B------:R-:W-:Y:S01]  /*19c20*/  HSET2.LE.AND R235, R7, R251.reuse, PT ;  /* 0x000000fb07eb7233 */ /* 0x100fe20003803000 */
[----:B------:R-:W-:Y:S01]  /*19c30*/  IMAD.WIDE.U32 R6, R230, -0x326172a9, RZ ;  /* 0xcd9e8d57e6067825 */ /* 0x000fe200078e00ff */
[--C-:B------:R-:W-:Y:S01]  /*19c40*/  HSET2.LE.AND R14, R14, R251.reuse, PT ;  /* 0x000000fb0e0e7233 */ /* 0x100fe20003803000 */
[C---:B------:R-:W-:Y:S01]  /*19c50*/  LOP3.LUT R166, R47.reuse, UR20, R166, 0x96, !PT ;  /* 0x000000142fa67c12 */ /* 0x040fe2000f8e96a6 */
[----:B------:R-:W-:Y:S01]  /*19c60*/  HSET2.LE.AND R30, R4, R251, PT ;  /* 0x000000fb041e7233 */ /* 0x000fe20003803000 */
[----:B------:R-:W-:Y:S01]  /*19c70*/  IMAD.MOV.U32 R4, RZ, RZ, R235 ;  /* 0x000000ffff047224 */ /* 0x000fe200078e00eb */
[----:B------:R-:W-:Y:S02]  /*19c80*/  LOP3.LUT R235, R47, UR20, R6, 0x96, !PT ;  /* 0x000000142feb7c12 */ /* 0x000fe4000f8e9606 */
[----:B------:R-:W-:Y:S02]  /*19c90*/  LOP3.LUT R14, R14, R34, RZ, 0xc0, !PT ;  /* 0x000000220e0e7212 */ /* 0x000fe400078ec0ff */
[----:B------:R-:W-:Y:S01]  /*19ca0*/  LOP3.LUT R6, R233, R19, RZ, 0xc0, !PT ;  /* 0x00000013e9067212 */ /* 0x000fe200078ec0ff */
[----:B------:R-:W4:Y:S01]  /*19cb0*/  LDL.LU R34, [R1+0x288] ;  /* 0x0002880001227983 */ /* 0x000f220000300800 */
[----:B------:R-:W-:Y:S01]  /*19cc0*/  LOP3.LUT R7, R5, R18, RZ, 0xc0, !PT ;  /* 0x0000001205077212 */ /* 0x000fe200078ec0ff */
[----:B------:R-:W-:Y:S01]  /*19cd0*/  IMAD.WIDE.U32 R18, R166, -0x2daee0ad, RZ ;  /* 0xd2511f53a6127825 */ /* 0x000fe200078e00ff */
[----:B------:R-:W-:-:S02]  /*19ce0*/  LOP3.LUT R4, R4, R17, RZ, 0xc0, !PT ;  /* 0x0000001104047212 */ /* 0x000fc400078ec0ff */
[----:B------:R-:W-:Y:S01]  /*19cf0*/  LOP3.LUT R5, R30, R16, RZ, 0xc0, !PT ;  /* 0x000000101e057212 */ /* 0x000fe200078ec0ff */
[----:B------:R-:W-:Y:S01]  /*19d00*/  IMAD.WIDE.U32 R16, R235, -0x2daee0ad, RZ ;  /* 0xd2511f53eb107825 */ /* 0x000fe200078e00ff */
[----:B------:R-:W-:Y:S01]  /*19d10*/  LOP3.LUT R234, R19, UR17, R234, 0x96, !PT ;  /* 0x0000001113ea7c12 */ /* 0x000fe2000f8e96ea */
[----:B-1----:R-:W-:Y:S02]  /*19d20*/  HMMA.16816.F32.BF16 R132, R12, R8, R132 ;  /* 0x000000080c84723c */ /* 0x002fe40000041884 */
[----:B------:R-:W-:-:S06]  /*19d30*/  IMAD.MOV.U32 R235, RZ, RZ, R39 ;  /* 0x000000ffffeb7224 */ /* 0x000fcc00078e0027 */
[C---:B------:R-:W-:Y:S08]  /*19d40*/  HMMA.16816.F32.BF16 R136, R12.reuse, R10, R136 ;  /* 0x0000000a0c88723c */ /* 0x040ff00000041888 */
[C---:B---3--:R-:W-:Y:S08]  /*19d50*/  HMMA.16816.F32.BF16 R140, R12.reuse, R20, R140 ;  /* 0x000000140c8c723c */ /* 0x048ff0000004188c */
[----:B------:R-:W-:Y:S07]  /*19d60*/  HMMA.16816.F32.BF16 R148, R12, R22, R148 ;  /* 0x000000160c94723c */ /* 0x000fee0000041894 */
[----:B------:R-:W-:-:S02]  /*19d70*/  LOP3.LUT R13, R51, UR18, R46, 0x96, !PT ;  /* 0x00000012330d7c12 */ /* 0x000fc4000f8e962e */
[----:B------:R-:W-:Y:S02]  /*19d80*/  LOP3.LUT R12, R17, UR17, R52, 0x96, !PT ;  /* 0x00000011110c7c12 */ /* 0x000fe4000f8e9634 */
[----:B------:R-:W-:Y:S01]  /*19d90*/  LOP3.LUT R15, R33, UR12, R36, 0x96, !PT ;  /* 0x0000000c210f7c12 */ /* 0x000fe2000f8e9624 */
[----:B------:R-:W-:Y:S01]  /*19da0*/  IMAD.WIDE.U32 R32, R234, -0x326172a9, RZ ;  /* 0xcd9e8d57ea207825 */ /* 0x000fe200078e00ff */
[----:B------:R-:W-:Y:S01]  /*19db0*/  LOP3.LUT R14, R39, UR18, R46, 0x96, !PT ;  /* 0x00000012270e7c12 */ /* 0x000fe2000f8e962e */
[----:B------:R-:W-:Y:S01]  /*19dc0*/  HMMA.16816.F32.BF16 R144, R4, R8, R144 ;  /* 0x000000080490723c */ /* 0x000fe20000041890 */
[----:B------:R-:W3:Y:S01]  /*19dd0*/  LDL.LU.64 R46, [R1+0x280] ;  /* 0x00028000012e7983 */ /* 0x000ee20000300a00 */
[----:B------:R-:W-:Y:S02]  /*19de0*/  IMAD.MOV.U32 R234, RZ, RZ, R38 ;  /* 0x000000ffffea7224 */ /* 0x000fe400078e0026 */
[----:B------:R-:W-:Y:S01]  /*19df0*/  IMAD.WIDE.U32 R36, R13, -0x2daee0ad, RZ ;  /* 0xd2511f530d247825 */ /* 0x000fe200078e00ff */
[----:B------:R-:W2:Y:S03]  /*19e00*/  LDL.LU.64 R52, [R1+0x278] ;  /* 0x0002780001347983 */ /* 0x000ea60000300a00 */
[----:B------:R-:W-:-:S04]  /*19e10*/  IMAD.WIDE.U32 R38, R12, -0x326172a9, RZ ;  /* 0xcd9e8d570c267825 */ /* 0x000fc800078e00ff */
[----:B------:R-:W-:Y:S02]  /*19e20*/  IMAD.MOV.U32 R12, RZ, RZ, R50 ;  /* 0x000000ffff0c7224 */ /* 0x000fe400078e0032 */
[----:B------:R-:W-:Y:S02]  /*19e30*/  IMAD.MOV.U32 R13, RZ, RZ, R51 ;  /* 0x000000ffff0d7224 */ /* 0x000fe400078e0033 */
[----:B------:R-:W-:Y:S02]  /*19e40*/  IMAD.MOV.U32 R8, RZ, RZ, R28 ;  /* 0x000000ffff087224 */ /* 0x000fe400078e001c */
[----:B------:R-:W-:-:S04]  /*19e50*/  IMAD.WIDE.U32 R50, R15, -0x2daee0ad, RZ ;  /* 0xd2511f530f327825 */ /* 0x000fc800078e00ff */
[----:B------:R-:W-:Y:S02]  /*19e60*/  IMAD.MOV.U32 R9, RZ, RZ, R29 ;  /* 0x000000ffff097224 */ /* 0x000fe400078e001d */
[----:B------:R-:W-:Y:S01]  /*19e70*/  IMAD.WIDE.U32 R28, R14, -0x2daee0ad, RZ ;  /* 0xd2511f530e1c7825 */ /* 0x000fe200078e00ff */
[----:B------:R-:W-:Y:S01]  /*19e80*/  LOP3.LUT R8, R51, UR32, R8, 0x96, !PT ;  /* 0x0000002033087c12 */ /* 0x000fe2000f8e9608 */
[----:B------:R-:W-:Y:S01]  /*19e90*/  HMMA.16816.F32.BF16 R152, R4, R10, R152 ;  /* 0x0000000a0498723c */ /* 0x000fe20000041898 */
[----:B------:R-:W-:Y:S02]  /*19ea0*/  SHF.R.U32.HI R19, RZ, 0x10, R50 ;  /* 0x00000010ff137819 */ /* 0x000fe40000011632 */
[----:B------:R-:W-:Y:S02]  /*19eb0*/  LOP3.LUT R233, R29, UR15, R18, 0x96, !PT ;  /* 0x0000000f1de97c12 */ /* 0x000fe4000f8e9612 */
[----:B------:R-:W-:Y:S01]  /*19ec0*/  LOP3.LUT R18, R8, 0xffff, RZ, 0xc0, !PT ;  /* 0x0000ffff08127812 */ /* 0x000fe200078ec0ff */
[----:B------:R-:W-:Y:S01]  /*19ed0*/  IMAD.MOV.U32 R14, RZ, RZ, R234 ;  /* 0x000000ffff0e7224 */ /* 0x000fe200078e00ea */
[----:B------:R-:W-:-:S02]  /*19ee0*/  LOP3.LUT R11, R50, 0xffff, RZ, 0xc0, !PT ;  /* 0x0000ffff320b7812 */ /* 0x000fc400078ec0ff */
[----:B------:R-:W-:Y:S01]  /*19ef0*/  LOP3.LUT R234, R37, UR15, R16, 0x96, !PT ;  /* 0x0000000f25ea7c12 */ /* 0x000fe2000f8e9610 */
[----:B------:R-:W-:Y:S01]  /*19f00*/  HMMA.16816.F32.BF16 R156, R4, R20, R156 ;  /* 0x00000014049c723c */ /* 0x000fe2000004189c */
[----:B------:R-:W-:Y:S02]  /*19f10*/  LOP3.LUT R10, R8, 0xff, RZ, 0xc0, !PT ;  /* 0x000000ff080a7812 */ /* 0x000fe400078ec0ff */
[--C-:B------:R-:W-:Y:S02]  /*19f20*/  SHF.R.U32.HI R9, RZ, 0x10, R8.reuse ;  /* 0x00000010ff097819 */ /* 0x100fe40000011608 */
[----:B------:R-:W-:Y:S02]  /*19f30*/  SHF.R.U32.HI R16, RZ, 0x18, R8 ;  /* 0x00000018ff107819 */ /* 0x000fe40000011608 */
[----:B------:R-:W-:Y:S01]  /*19f40*/  SHF.R.U32.HI R18, RZ, 0x8, R18 ;  /* 0x00000008ff127819 */ /* 0x000fe20000011612 */
[----:B------:R-:W-:Y:S01]  /*19f50*/  IMAD.MOV.U32 R21, RZ, RZ, R19 ;  /* 0x000000ffff157224 */ /* 0x000fe200078e0013 */
[----:B------:R-:W-:-:S02]  /*19f60*/  LOP3.LUT R17, R50, 0xff, RZ, 0xc0, !PT ;  /* 0x000000ff32117812 */ /* 0x000fc400078ec0ff */
[----:B------:R-:W-:Y:S02]  /*19f70*/  SHF.R.U32.HI R8, RZ, 0x8, R11 ;  /* 0x00000008ff087819 */ /* 0x000fe4000001160b */
[----:B------:R-:W-:Y:S02]  /*19f80*/  LOP3.LUT R9, R9, 0xff, RZ, 0xc0, !PT ;  /* 0x000000ff09097812 */ /* 0x000fe400078ec0ff */
[----:B------:R-:W-:Y:S02]  /*19f90*/  PRMT R10, R10, 0x5410, R18 ;  /* 0x000054100a0a7816 */ /* 0x000fe40000000012 */
[----:B------:R-:W-:Y:S01]  /*19fa0*/  PRMT R8, R17, 0x5410, R8 ;  /* 0x0000541011087816 */ /* 0x000fe20000000008 */
[----:B------:R-:W-:Y:S01]  /*19fb0*/  IMAD.MOV.U32 R15, RZ, RZ, R235 ;  /* 0x000000ffff0f7224 */ /* 0x000fe200078e00eb */
[----:B------:R-:W-:Y:S01]  /*19fc0*/  LOP3.LUT R20, R21, 0xff, RZ, 0xc0, !PT ;  /* 0x000000ff15147812 */ /* 0x000fe200078ec0ff */
[----:B------:R-:W-:Y:S01]  /*19fd0*/  IMAD.WIDE.U32 R234, R234, -0x326172a9, RZ ;  /* 0xcd9e8d57eaea7825 */ /* 0x000fe200078e00ff */
[----:B------:R-:W-:Y:S01]  /*19fe0*/  PRMT R9, R9, 0x5410, R16 ;  /* 0x0000541009097816 */ /* 0x000fe20000000010 */
[--C-:B------:R-:W-:Y:S01]  /*19ff0*/  HSET2.LE.AND R21, R10, R251.reuse, PT ;  /* 0x000000fb0a157233 */ /* 0x100fe20003803000 */
[----:B------:R-:W-:Y:S01]  /*1a000*/  LOP3.LUT R30, R39, UR16, R12, 0x96, !PT ;  /* 0x00000010271e7c12 */ /* 0x000fe2000f8e960c */
[--C-:B------:R-:W-:Y:S01]  /*1a010*/  HSET2.LE.AND R10, R8, R251.reuse, PT ;  /* 0x000000fb080a7233 */ /* 0x100fe20003803000 */
[----:B------:R-:W-:Y:S01]  /*1a020*/  IMAD.MOV.U32 R8, RZ, RZ, R20 ;  /* 0x000000ffff087224 */ /* 0x000fe200078e0014 */
[----:B------:R-:W-:Y:S01]  /*1a030*/  SHF.R.U32.HI R11, RZ, 0x18, R50 ;  /* 0x00000018ff0b7819 */ /* 0x000fe20000011632 */
[----:B------:R-:W-:Y:S01]  /*1a040*/  HSET2.LE.AND R9, R9, R251, PT ;  /* 0x000000fb09097233 */ /* 0x000fe20003803000 */
[----:B------:R-:W-:Y:S01]  /*1a050*/  HMMA.16816.F32.BF16 R160, R4, R22, R160 ;  /* 0x0000001604a0723c */ /* 0x000fe200000418a0 */
[----:B------:R-:W-:Y:S01]  /*1a060*/  LOP3.LUT R166, R33, UR16, R14, 0x96, !PT ;  /* 0x0000001021a67c12 */ /* 0x000fe2000f8e960e */
[----:B------:R-:W-:Y:S01]  /*1a070*/  LDSM.16.MT88.4 R16, [R213+0x5400] ;  /* 0x00540000d510783b */ /* 0x000fe20000004200 */
[----:B------:R-:W-:-:S02]  /*1a080*/  LOP3.LUT R20, R235, UR14, R38, 0x96, !PT ;  /* 0x0000000eeb147c12 */ /* 0x000fc4000f8e9626 */
[----:B------:R-:W-:Y:S01]  /*1a090*/  LOP3.LUT R10, R10, R31, RZ, 0xc0, !PT ;  /* 0x0000001f0a0a7212 */ /* 0x000fe200078ec0ff */
[----:B------:R-:W1:Y:S01]  /*1a0a0*/  LDSM.16.MT88.4 R12, [R214+0x5400] ;  /* 0x00540000d60c783b */ /* 0x000e620000004200 */
[----:B------:R-:W-:Y:S02]  /*1a0b0*/  IMAD.MOV.U32 R22, RZ, RZ, R32 ;  /* 0x000000ffff167224 */ /* 0x000fe400078e0020 */
[----:B------:R-:W-:Y:S01]  /*1a0c0*/  IMAD.MOV.U32 R23, RZ, RZ, R33 ;  /* 0x000000ffff177224 */ /* 0x000fe200078e0021 */
[----:B------:R-:W2:Y:S01]  /*1a0d0*/  LDL.LU.64 R50, [R1+0x270] ;  /* 0x0002700001327983 */ /* 0x000ea20000300a00 */
[----:B------:R-:W-:Y:S01]  /*1a0e0*/  IMAD.WIDE.U32 R32, R233, -0x326172a9, RZ ;  /* 0xcd9e8d57e9207825 */ /* 0x000fe200078e00ff */
[----:B------:R-:W-:-:S03]  /*1a0f0*/  PRMT R11, R8, 0x5410, R11 ;  /* 0x00005410080b7816 */ /* 0x000fc6000000000b */
[----:B------:R-:W-:Y:S01]  /*1a100*/  IMAD.WIDE.U32 R4, R30, -0x2daee0ad, RZ ;  /* 0xd2511f531e047825 */ /* 0x000fe200078e00ff */
[----:B------:R-:W-:Y:S01]  /*1a110*/  LOP3.LUT R8, R21, R217, RZ, 0xc0, !PT ;  /* 0x000000d915087212 */ /* 0x000fe200078ec0ff */
[----:B------:R-:W2:Y:S02]  /*1a120*/  LDL.LU.64 R38, [R1+0x268] ;  /* 0x0002680001267983 */ /* 0x000ea40000300a00 */
[----:B------:R-:W-:Y:S01]  /*1a130*/  IMAD.WIDE.U32 R30, R232, -0x2daee0ad, RZ ;  /* 0xd2511f53e81e7825 */ /* 0x000fe200078e00ff */
[----:B------:R-:W-:Y:S02]  /*1a140*/  LOP3.LUT R9, R9, R216, RZ, 0xc0, !PT ;  /* 0x000000d809097212 */ /* 0x000fe400078ec0ff */
[----:B------:R-:W-:Y:S01]  /*1a150*/  LOP3.LUT R232, R33, UR14, R22, 0x96, !PT ;  /* 0x0000000e21e87c12 */ /* 0x000fe2000f8e9616 */
[----:B------:R-:W-:Y:S01]  /*1a160*/  IMAD.WIDE.U32 R216, R20, -0x2daee0ad, RZ ;  /* 0xd2511f5314d87825 */ /* 0x000fe200078e00ff */
[----:B------:R-:W-:Y:S02]  /*1a170*/  LOP3.LUT R22, R30, 0xffff, RZ, 0xc0, !PT ;  /* 0x0000ffff1e167812 */ /* 0x000fe400078ec0ff */
[----:B------:R-:W-:-:S02]  /*1a180*/  LOP3.LUT R21, R5, UR13, R36, 0x96, !PT ;  /* 0x0000000d05157c12 */ /* 0x000fc4000f8e9624 */
[----:B------:R-:W-:Y:S01]  /*1a190*/  LOP3.LUT R5, R31, UR32, R24, 0x96, !PT ;  /* 0x000000201f057c12 */ /* 0x000fe2000f8e9618 */
[----:B------:R-:W-:Y:S01]  /*1a1a0*/  HSET2.LE.AND R11, R11, R251, PT ;  /* 0x000000fb0b0b7233 */ /* 0x000fe20003803000 */
[----:B------:R-:W-:Y:S01]  /*1a1b0*/  LOP3.LUT R20, R217, UR11, R4, 0x96, !PT ;  /* 0x0000000bd9147c12 */ /* 0x000fe2000f8e9604 */
[----:B------:R-:W2:Y:S01]  /*1a1c0*/  LDL.LU.64 R36, [R1+0x260] ;  /* 0x0002600001247983 */ /* 0x000ea20000300a00 */
[----:B------:R-:W-:Y:S02]  /*1a1d0*/  LOP3.LUT R4, R30, 0xff, RZ, 0xc0, !PT ;  /* 0x000000ff1e047812 */ /* 0x000fe400078ec0ff */
[----:B------:R-:W-:Y:S01]  /*1a1e0*/  SHF.R.U32.HI R22, RZ, 0x8, R22 ;  /* 0x00000008ff167819 */ /* 0x000fe20000011616 */
[----:B------:R-:W2:Y:S01]  /*1a1f0*/  LDL.LU.64 R24, [R1+0x258] ;  /* 0x0002580001187983 */ /* 0x000ea20000300a00 */
[----:B------:R-:W-:Y:S02]  /*1a200*/  SHF.R.U32.HI R6, RZ, 0x10, R30 ;  /* 0x00000010ff067819 */ /* 0x000fe4000001161e */
[----:B------:R-:W-:-:S02]  /*1a210*/  LOP3.LUT R233, R5, 0xffff, RZ, 0xc0, !PT ;  /* 0x0000ffff05e97812 */ /* 0x000fc400078ec0ff */
[----:B------:R-:W-:Y:S02]  /*1a220*/  PRMT R4, R4, 0x5410, R22 ;  /* 0x0000541004047816 */ /* 0x000fe40000000016 */
[----:B------:R-:W-:Y:S02]  /*1a230*/  SHF.R.U32.HI R22, RZ, 0x10, R5 ;  /* 0x00000010ff167819 */ /* 0x000fe40000011605 */
[----:B------:R-:W-:Y:S02]  /*1a240*/  SHF.R.U32.HI R7, RZ, 0x18, R30 ;  /* 0x00000018ff077819 */ /* 0x000fe4000001161e */
[----:B------:R-:W-:Y:S02]  /*1a250*/  LOP3.LUT R6, R6, 0xff, RZ, 0xc0, !PT ;  /* 0x000000ff06067812 */ /* 0x000fe400078ec0ff */
[----:B------:R-:W-:Y:S02]  /*1a260*/  LOP3.LUT R23, R5, 0xff, RZ, 0xc0, !PT ;  /* 0x000000ff05177812 */ /* 0x000fe400078ec0ff */
[----:B------:R-:W-:Y:S01]  /*1a270*/  SHF.R.U32.HI R233, RZ, 0x8, R233 ;  /* 0x00000008ffe97819 */ /* 0x000fe200000116e9 */
[----:B------:R-:W-:Y:S01]  /*1a280*/  HSET2.LE.AND R4, R4, R251, PT ;  /* 0x000000fb04047233 */ /* 0x000fe20003803000 */
[----:B------:R-:W-:Y:S01]  /*1a290*/  SHF.R.U32.HI R5, RZ, 0x18, R5 ;  /* 0x00000018ff057819 */ /* 0x000fe20000011605 */
[----:B------:R-:W2:Y:S01]  /*1a2a0*/  LDL.LU.64 R30, [R1+0x250] ;  /* 0x00025000011e7983 */ /* 0x000ea20000300a00 */
[----:B------:R-:W-:-:S02]  /*1a2b0*/  LOP3.LUT R22, R22, 0xff, RZ, 0xc0, !PT ;  /* 0x000000ff16167812 */ /* 0x000fc400078ec0ff */
[----:B------:R-:W-:Y:S02]  /*1a2c0*/  PRMT R6, R6, 0x5410, R7 ;  /* 0x0000541006067816 */ /* 0x000fe40000000007 */
[----:B------:R-:W-:Y:S02]  /*1a2d0*/  PRMT R23, R23, 0x5410, R233 ;  /* 0x0000541017177816 */ /* 0x000fe400000000e9 */
[----:B------:R-:W-:Y:S01]  /*1a2e0*/  PRMT R5, R22, 0x5410, R5 ;  /* 0x0000541016057816 */ /* 0x000fe20000000005 */
[--C-:B------:R-:W-:Y:S02]  /*1a2f0*/  HSET2.LE.AND R7, R6, R251.reuse, PT ;  /* 0x000000fb06077233 */ /* 0x100fe40003803000 */
[--C-:B------:R-:W-:Y:S01]  /*1a300*/  HSET2.LE.AND R23, R23, R251.reuse, PT ;  /* 0x000000fb17177233 */ /* 0x100fe20003803000 */
[----:B------:R-:W-:Y:S01]  /*1a310*/  LOP3.LUT R6, R4, R227, RZ, 0xc0, !PT ;  /* 0x000000e304067212 */ /* 0x000fe200078ec0ff */
[----:B------:R-:W-:Y:S01]  /*1a320*/  HSET2.LE.AND R5, R5, R251, PT ;  /* 0x000000fb05057233 */ /* 0x000fe20003803000 */
[----:B------:R-:W-:-:S02]  /*1a330*/  LOP3.LUT R7, R7, R219, RZ, 0xc0, !PT ;  /* 0x000000db07077212 */ /* 0x000fc400078ec0ff */
[----:B------:R-:W-:Y:S01]  /*1a340*/  LOP3.LUT R4, R23, R218, RZ, 0xc0, !PT ;  /* 0x000000da17047212 */ /* 0x000fe200078ec0ff */
[----:B------:R-:W-:Y:S01]  /*1a350*/  IMAD.WIDE.U32 R218, R21, -0x326172a9, RZ ;  /* 0xcd9e8d5715da7825 */ /* 0x000fe200078e00ff */
[----:B------:R-:W-:Y:S02]  /*1a360*/  LOP3.LUT R11, R11, R228, RZ, 0xc0, !PT ;  /* 0x000000e40b0b7212 */ /* 0x000fe400078ec0ff */
[----:B------:R-:W-:Y:S01]  /*1a370*/  LOP3.LUT R5, R5, R35, RZ, 0xc0, !PT ;  /* 0x0000002305057212 */ /* 0x000fe200078ec0ff */
[----:B------:R-:W-:-:S05]  /*1a380*/  IMAD.WIDE.U32 R20, R20, -0x326172a9, RZ ;  /* 0xcd9e8d5714147825 */ /* 0x000fca00078e00ff */
[----:B------:R-:W-:Y:S01]  /*1a390*/  LOP3.LUT R228, R21, UR31, R218, 0x96, !PT ;  /* 0x0000001f15e47c12 */ /* 0x000fe2000f8e96da */
[----:B-1----:R-:W-:Y:S01]  /*1a3a0*/  HMMA.16816.F32.BF16 R136, R8, R14, R136 ;  /* 0x0000000e0888723c */ /* 0x002fe20000041888 */
[----:B------:R-:W-:-:S07]  /*1a3b0*/  LOP3.LUT R35, R20, 0xff, RZ, 0xc0, !PT ;  /* 0x000000ff14237812 */ /* 0x000fce00078ec0ff */
[----:B------:R-:W-:Y:S01]  /*1a3c0*/  HMMA.16816.F32.BF16 R152, R4, R14, R152 ;  /* 0x0000000e0498723c */ /* 0x000fe20000041898 */
[----:B------:R-:W-:-:S06]  /*1a3d0*/  SHF.R.U32.HI R227, RZ, 0x10, R228 ;  /* 0x00000010ffe37819 */ /* 0x000fcc00000116e4 */
[C---:B------:R-:W-:Y:S01]  /*1a3e0*/  LOP3.LUT R15, R228.reuse, 0xffff, RZ, 0xc0, !PT ;  /* 0x0000ffffe40f7812 */ /* 0x040fe200078ec0ff */
[----:B------:R-:W-:Y:S01]  /*1a3f0*/  HMMA.16816.F32.BF16 R132, R8, R12, R132 ;  /* 0x0000000c0884723c */ /* 0x000fe20000041884 */
[----:B------:R-:W-:Y:S02]  /*1a400*/  LOP3.LUT R14, R228, 0xff, RZ, 0xc0, !PT ;  /* 0x000000ffe40e7812 */ /* 0x000fe400078ec0ff */
[----:B------:R-:W-:-:S05]  /*1a410*/  SHF.R.U32.HI R15, RZ, 0x8, R15 ;  /* 0x00000008ff0f7819 */ /* 0x000fca000001160f */
[----:B------:R-:W-:Y:S01]  /*1a420*/  HMMA.16816.F32.BF16 R144, R4, R12, R144 ;  /* 0x0000000c0490723c */ /* 0x000fe20000041890 */
[----:B------:R-:W-:-:S06]  /*1a430*/  SHF.R.U32.HI R235, RZ, 0x10, R20 ;  /* 0x00000010ffeb7819 */ /* 0x000fcc0000011614 */
[----:B------:R-:W-:-:S04]  /*1a440*/  LOP3.LUT R12, R20, 0xffff, RZ, 0xc0, !PT ;  /* 0x0000ffff140c7812 */ /* 0x000fc800078ec0ff */
[----:B------:R-:W-:Y:S02]  /*1a450*/  SHF.R.U32.HI R12, RZ, 0x8, R12 ;  /* 0x00000008ff0c7819 */ /* 0x000fe4000001160c */
[----:B------:R-:W-:Y:S01]  /*1a460*/  PRMT R14, R14, 0x5410, R15 ;  /* 0x000054100e0e7816 */ /* 0x000fe2000000000f */
[----:B------:R-:W-:Y:S01]  /*1a470*/  IMAD.WIDE.U32 R22, R166, -0x2daee0ad, RZ ;  /* 0xd2511f53a6167825 */ /* 0x000fe200078e00ff */
[----:B------:R-:W-:Y:S02]  /*1a480*/  SHF.R.U32.HI R228, RZ, 0x18, R228 ;  /* 0x00000018ffe47819 */ /* 0x000fe400000116e4 */
[----:B------:R-:W-:Y:S02]  /*1a490*/  LOP3.LUT R227, R227, 0xff, RZ, 0xc0, !PT ;  /* 0x000000ffe3e37812 */ /* 0x000fe400078ec0ff */
[----:B------:R-:W-:Y:S02]  /*1a4a0*/  PRMT R12, R35, 0x5410, R12 ;  /* 0x00005410230c7816 */ /* 0x000fe4000000000c */
[----:B------:R-:W-:-:S02]  /*1a4b0*/  SHF.R.U32.HI R13, RZ, 0x18, R20 ;  /* 0x00000018ff0d7819 */ /* 0x000fc40000011614 */
[----:B------:R-:W-:Y:S01]  /*1a4c0*/  LOP3.LUT R235, R235, 0xff, RZ, 0xc0, !PT ;  /* 0x000000ffebeb7812 */ /* 0x000fe200078ec0ff */
[-C--:B------:R-:W-:Y:S01]  /*1a4d0*/  HMMA.16816.F32.BF16 R140, R8, R16.reuse, R140 ;  /* 0x00000010088c723c */ /* 0x080fe2000004188c */
[--C-:B------:R-:W-:Y:S01]  /*1a4e0*/  HSET2.LE.AND R14, R14, R251.reuse, PT ;  /* 0x000000fb0e0e7233 */ /* 0x100fe20003803000 */
[----:B------:R-:W-:Y:S02]  /*1a4f0*/  PRMT R15, R227, 0x5410, R228 ;  /* 0x00005410e30f7816 */ /* 0x000fe400000000e4 */
[----:B------:R-:W-:Y:S02]  /*1a500*/  PRMT R13, R235, 0x5410, R13 ;  /* 0x00005410eb0d7816 */ /* 0x000fe4000000000d */
[----:B------:R-:W-:Y:S02]  /*1a510*/  LOP3.LUT R166, R23, UR13, R28, 0x96, !PT ;  /* 0x0000000d17a67c12 */ /* 0x000fe4000f8e961c */
[----:B------:R-:W-:Y:S01]  /*1a520*/  HMMA.16816.F32.BF16 R156, R4, R16, R156 ;  /* 0x00000010049c723c */ /* 0x000fe2000004189c */
[--C-:B------:R-:W-:Y:S01]  /*1a530*/  HSET2.LE.AND R15, R15, R251.reuse, PT ;  /* 0x000000fb0f0f7233 */ /* 0x100fe20003803000 */
[----:B------:R-:W2:Y:S04]  /*1a540*/  LDL.LU.64 R28, [R1+0x248] ;  /* 0x00024800011c7983 */ /* 0x000ea80000300a00 */
[----:B------:R-:W2:Y:S01]  /*1a550*/  LDL.LU R35, [R1+0x240] ;  /* 0x0002400001237983 */ /* 0x000ea20000300800 */
[--C-:B------:R-:W-:Y:S01]  /*1a560*/  HSET2.LE.AND R16, R12, R251.reuse, PT ;  /* 0x000000fb0c107233 */ /* 0x100fe20003803000 */
[----:B------:R-:W-:Y:S01]  /*1a570*/  LOP3.LUT R12, R14, R225, RZ, 0xc0, !PT ;  /* 0x000000e10e0c7212 */ /* 0x000fe200078ec0ff */
[----:B------:R-:W-:Y:S01]  /*1a580*/  HSET2.LE.AND R17, R13, R251, PT ;  /* 0x000000fb0d117233 */ /* 0x000fe20003803000 */
[----:B------:R1:W5:Y:S02]  /*1a590*/  LDL.LU R228, [R1+0x23c] ;  /* 0x00023c0001e47983 */ /* 0x0003640000300800 */
[----:B------:R-:W-:Y:S01]  /*1a5a0*/  LOP3.LUT R14, R16, R226, RZ, 0xc0, !PT ;  /* 0x000000e2100e7212 */ /* 0x000fe200078ec0ff */
[----:B------:R-:W-:Y:S01]  /*1a5b0*/  IMAD.WIDE.U32 R226, R166, -0x326172a9, RZ ;  /* 0xcd9e8d57a6e27825 */ /* 0x000fe200078e00ff */
[----:B------:R-:W-:-:S02]  /*1a5c0*/  LOP3.LUT R13, R15, R224, RZ, 0xc0, !PT ;  /* 0x000000e00f0d7212 */ /* 0x000fc400078ec0ff */
[----:B------:R-:W-:Y:S02]  /*1a5d0*/  LOP3.LUT R15, R17, R215, RZ, 0xc0, !PT ;  /* 0x000000d7110f7212 */ /* 0x000fe400078ec0ff */
[----:B------:R1:W5:Y:S01]  /*1a5e0*/  LDL.LU R215, [R1+0x238] ;  /* 0x0002380001d77983 */ /* 0x0003620000300800 */
[----:B------:R-:W-:-:S03]  /*1a5f0*/  LOP3.LUT R16, R227, UR12, R32, 0x96, !PT ;  /* 0x0000000ce3107c12 */ /* 0x000fc6000f8e9620 */
[----:B------:R-:W2:Y:S01]  /*1a600*/  LDL.LU.64 R32, [R1+0x230] ;  /* 0x0002300001207983 */ /* 0x000ea20000300a00 */
[----:B------:R-:W-:-:S05]  /*1a610*/  IMAD.WIDE.U32 R232, R232, -0x2daee0ad, RZ ;  /* 0xd2511f53e8e87825 */ /* 0x000fca00078e00ff */
[----:B------:R-:W-:Y:S01]  /*1a620*/  LOP3.LUT R233, R233, UR11, R22, 0x96, !PT ;  /* 0x0000000be9e97c12 */ /* 0x000fe2000f8e9616 */
[-C--:B------:R-:W-:Y:S01]  /*1a630*/  HMMA.16816.F32.BF16 R148, R8, R18.reuse, R148 ;  /* 0x000000120894723c */ /* 0x080fe20000041894 */
[----:B------:R-:W1:Y:S03]  /*1a640*/  LDSM.16.MT88.4 R8, [R214+0x5800] ;  /* 0x00580000d608783b */ /* 0x000e660000004200 */
[----:B------:R-:W-:Y:S01]  /*1a650*/  IMAD.WIDE.U32 R224, R233, -0x326172a9, RZ ;  /* 0xcd9e8d57e9e07825 */ /* 0x000fe200078e00ff */
[----:B------:R-:W1:Y:S03]  /*1a660*/  LDSM.16.MT88.4 R20, [R213+0x5800] ;  /* 0x00580000d514783b */ /* 0x000e660000004200 */
[----:B------:R-:W-:Y:S07]  /*1a670*/  HMMA.16816.F32.BF16 R160, R4, R18, R160 ;  /* 0x0000001204a0723c */ /* 0x000fee00000418a0 */
[----:B------:R-:W-:-:S02]  /*1a680*/  LOP3.LUT R7, R224, 0xffff, RZ, 0xc0, !PT ;  /* 0x0000ffffe0077812 */ /* 0x000fc400078ec0ff */
[----:B------:R-:W-:Y:S02]  /*1a690*/  LOP3.LUT R5, R225, UR31, R226, 0x96, !PT ;  /* 0x0000001fe1057c12 */ /* 0x000fe4000f8e96e2 */
[----:B------:R-:W-:Y:S01]  /*1a6a0*/  LOP3.LUT R4, R224, 0xff, RZ, 0xc0, !PT ;  /* 0x000000ffe0047812 */ /* 0x000fe200078ec0ff */
[----:B------:R-:W-:Y:S01]  /*1a6b0*/  STG.E.U16 [R240.64+-0xee], R250 ;  /* 0xffff12faf0007986 */ /* 0x000fe2000c101524 */
[----:B------:R-:W-:Y:S02]  /*1a6c0*/  SHF.R.U32.HI R7, RZ, 0x8, R7 ;  /* 0x00000008ff077819 */ /* 0x000fe40000011607 */
[----:B------:R-:W-:Y:S01]  /*1a6d0*/  LOP3.LUT R19, R5, 0xffff, RZ, 0xc0, !PT ;  /* 0x0000ffff05137812 */ /* 0x000fe200078ec0ff */
[----:B------:R-:W-:Y:S01]  /*1a6e0*/  FADD.FTZ R185, R249, R185 ;  /* 0x000000b9f9b97221 */ /* 0x000fe20000010000 */
[----:B------:R-:W-:Y:S01]  /*1a6f0*/  PRMT R4, R4, 0x5410, R7 ;  /* 0x0000541004047816 */ /* 0x000fe20000000007 */
[----:B------:R-:W-:Y:S01]  /*1a700*/  FADD.FTZ R184, R222, R184 ;  /* 0x000000b8deb87221 */ /* 0x000fe20000010000 */
[----:B------:R-:W-:Y:S01]  /*1a710*/  SHF.R.U32.HI R7, RZ, 0x10, R5 ;  /* 0x00000010ff077819 */ /* 0x000fe20000011605 */
[----:B------:R-:W-:Y:S01]  /*1a720*/  FADD.FTZ R182, R194, R182 ;  /* 0x000000b6c2b67221 */ /* 0x000fe20000010000 */
[----:B------:R-:W-:Y:S01]  /*1a730*/  LOP3.LUT R18, R5, 0xff, RZ, 0xc0, !PT ;  /* 0x000000ff05127812 */ /* 0x000fe200078ec0ff */
[----:B------:R-:W-:Y:S01]  /*1a740*/  FADD.FTZ R183, R202, R183 ;  /* 0x000000b7cab77221 */ /* 0x000fe20000010000 */
[----:B------:R-:W-:Y:S01]  /*1a750*/  SHF.R.U32.HI R19, RZ, 0x8, R19 ;  /* 0x00000008ff137819 */ /* 0x000fe20000011613 */
[----:B------:R2:W5:Y:S01]  /*1a760*/  LDL.LU.64 R226, [R1+0x228] ;  /* 0x0002280001e27983 */ /* 0x0005620000300a00 */
[----:B------:R-:W-:-:S02]  /*1a770*/  SHF.R.U32.HI R6, RZ, 0x10, R224 ;  /* 0x00000010ff067819 */ /* 0x000fc400000116e0 */
[----:B------:R-:W-:Y:S02]  /*1a780*/  LOP3.LUT R166, R7, 0xff, RZ, 0xc0, !PT ;  /* 0x000000ff07a67812 */ /* 0x000fe400078ec0ff */
[----:B------:R-:W-:Y:S02]  /*1a790*/  PRMT R7, R18, 0x5410, R19 ;  /* 0x0000541012077816 */ /* 0x000fe40000000013 */
[----:B------:R-:W-:Y:S02]  /*1a7a0*/  SHF.R.U32.HI R17, RZ, 0x18, R224 ;  /* 0x00000018ff117819 */ /* 0x000fe400000116e0 */
[----:B------:R-:W-:Y:S02]  /*1a7b0*/  LOP3.LUT R6, R6, 0xff, RZ, 0xc0, !PT ;  /* 0x000000ff06067812 */ /* 0x000fe400078ec0ff */
[----:B------:R-:W-:Y:S01]  /*1a7c0*/  SHF.R.U32.HI R5, RZ, 0x18, R5 ;  /* 0x00000018ff057819 */ /* 0x000fe20000011605 */
[--C-:B------:R-:W-:Y:S01]  /*1a7d0*/  HSET2.LE.AND R7, R7, R251.reuse, PT ;  /* 0x000000fb07077233 */ /* 0x100fe20003803000 */
[----:B------:R-:W-:Y:S01]  /*1a7e0*/  PRMT R6, R6, 0x5410, R17 ;  /* 0x0000541006067816 */ /* 0x000fe20000000011 */
[--C-:B------:R-:W-:Y:S01]  /*1a7f0*/  HSET2.LE.AND R18, R4, R251.reuse, PT ;  /* 0x000000fb04127233 */ /* 0x100fe20003803000 */
[----:B------:R-:W-:Y:S01]  /*1a800*/  PRMT R5, R166, 0x5410, R5 ;  /* 0x00005410a6057816 */ /* 0x000fe20000000005 */
[----:B-1----:R-:W-:Y:S01]  /*1a810*/  HMMA.16816.F32.BF16 R132, R12, R8, R132 ;  /* 0x000000080c84723c */ /* 0x002fe20000041884 */
[----:B------:R-:W-:Y:S01]  /*1a820*/  LOP3.LUT R4, R7, R212, RZ, 0xc0, !PT ;  /* 0x000000d407047212 */ /* 0x000fe200078ec0ff */
[--C-:B------:R-:W-:Y:S01]  /*1a830*/  HSET2.LE.AND R7, R6, R251.reuse, PT ;  /* 0x000000fb06077233 */ /* 0x100fe20003803000 */
[----:B------:R-:W-:Y:S01]  /*1a840*/  STG.E.U16 [R238.64+-0xf0], R112 ;  /* 0xffff1070ee007986 */ /* 0x000fe2000c101524 */
[----:B------:R-:W-:Y:S01]  /*1a850*/  HSET2.LE.AND R5, R5, R251, PT ;  /* 0x000000fb05057233 */ /* 0x000fe20003803000 */
[----:B------:R-:W-:-:S02]  /*1a860*/  LOP3.LUT R17, R219, UR12, R234, 0x96, !PT ;  /* 0x0000000cdb117c12 */ /* 0x000fc4000f8e96ea */
[----:B------:R-:W-:Y:S01]  /*1a870*/  LOP3.LUT R6, R18, R210, RZ, 0xc0, !PT ;  /* 0x000000d212067212 */ /* 0x000fe200078ec0ff */
[----:B------:R-:W-:Y:S01]  /*1a880*/  HMMA.16816.F32.BF16 R136, R12, R10, R136 ;  /* 0x0000000a0c88723c */ /* 0x000fe20000041888 */
[----:B------:R-:W-:Y:S01]  /*1a890*/  LOP3.LUT R5, R5, R211, RZ, 0xc0, !PT ;  /* 0x000000d305057212 */ /* 0x000fe200078ec0ff */
[----:B------:R-:W-:Y:S01]  /*1a8a0*/  STG.E.U16 [R238.64+-0xee], R111 ;  /* 0xffff126fee007986 */ /* 0x000fe2000c101524 */
[----:B------:R-:W-:Y:S01]  /*1a8b0*/  LOP3.LUT R7, R7, R209, RZ, 0xc0, !PT ;  /* 0x000000d107077212 */ /* 0x000fe200078ec0ff */
[----:B------:R-:W-:Y:S02]  /*1a8c0*/  IMAD.WIDE.U32 R234, R16, -0x2daee0ad, RZ ;  /* 0xd2511f5310ea7825 */ /* 0x000fe400078e00ff */
[----:B------:R1:W5:Y:S02]  /*1a8d0*/  LDL.LU.64 R224, [R1+0x220] ;  /* 0x0002200001e07983 */ /* 0x0003640000300a00 */
[----:B------:R-:W-:Y:S02]  /*1a8e0*/  IMAD.WIDE.U32 R16, R17, -0x2daee0ad, RZ ;  /* 0xd2511f5311107825 */ /* 0x000fe400078e00ff */
[----:B------:R-:W-:Y:S08]  /*1a8f0*/  HMMA.16816.F32.BF16 R144, R4, R8, R144 ;  /* 0x000000080490723c */ /* 0x000ff00000041890 */
[----:B------:R-:W-:Y:S01]  /*1a900*/  HMMA.16816.F32.BF16 R140, R12, R20, R140 ;  /* 0x000000140c8c723c */ /* 0x000fe2000004188c */
[----:B------:R-:W-:-:S07]  /*1a910*/  LOP3.LUT R166, R17, UR32, R216, 0x96, !PT ;  /* 0x0000002011a67c12 */ /* 0x000fce000f8e96d8 */
[----:B------:R-:W-:Y:S01]  /*1a920*/  HMMA.16816.F32.BF16 R148, R12, R22, R148 ;  /* 0x000000160c94723c */ /* 0x000fe20000041894 */
[--C-:B------:R-:W-:Y:S01]  /*1a930*/  SHF.R.U32.HI R8, RZ, 0x10, R16.reuse ;  /* 0x00000010ff087819 */ /* 0x100fe20000011610 */
[----:B------:R-:W1:Y:S01]  /*1a940*/  LDSM.16.MT88.4 R12, [R214+0x5c00] ;  /* 0x005c0000d60c783b */ /* 0x000e620000004200 */
[C---:B------:R-:W-:Y:S02]  /*1a950*/  LOP3.LUT R9, R16.reuse, 0xffff, RZ, 0xc0, !PT ;  /* 0x0000ffff10097812 */ /* 0x040fe400078ec0ff */
[----:B------:R-:W-:Y:S01]  /*1a960*/  LOP3.LUT R17, R16, 0xff, RZ, 0xc0, !PT ;  /* 0x000000ff10117812 */ /* 0x000fe200078ec0ff */
[----:B------:R-:W-:Y:S01]  /*1a970*/  FADD.FTZ R185, R248, R185 ;  /* 0x000000b9f8b97221 */ /* 0x000fe20000010000 */
[----:B------:R-:W-:Y:S01]  /*1a980*/  SHF.R.U32.HI R16, RZ, 0x18, R16 ;  /* 0x00000018ff107819 */ /* 0x000fe20000011610 */
[C---:B------:R-:W-:Y:S01]  /*1a990*/  HMMA.16816.F32.BF16 R152, R4.reuse, R10, R152 ;  /* 0x0000000a0498723c */ /* 0x040fe20000041898 */
[----:B------:R-:W-:Y:S01]  /*1a9a0*/  LOP3.LUT R233, R166, 0xffff, RZ, 0xc0, !PT ;  /* 0x0000ffffa6e97812 */ /* 0x000fe200078ec0ff */
[----:B------:R-:W-:Y:S01]  /*1a9b0*/  FADD.FTZ R184, R221, R184 ;  /* 0x000000b8ddb87221 */ /* 0x000fe20000010000 */
[----:B------:R-:W-:Y:S01]  /*1a9c0*/  LOP3.LUT R209, R8, 0xff, RZ, 0xc0, !PT ;  /* 0x000000ff08d17812 */ /* 0x000fe200078ec0ff */
[----:B------:R-:W-:Y:S01]  /*1a9d0*/  FADD.FTZ R182, R193, R182 ;  /* 0x000000b6c1b67221 */ /* 0x000fe20000010000 */
[----:B------:R-:W-:Y:S01]  /*1a9e0*/  LOP3.LUT R19, R166, 0xff, RZ, 0xc0, !PT ;  /* 0x000000ffa6137812 */ /* 0x000fe200078ec0ff */
[----:B------:R-:W-:Y:S01]  /*1a9f0*/  FADD.FTZ R183, R201, R183 ;  /* 0x000000b7c9b77221 */ /* 0x000fe20000010000 */
[----:B------:R-:W-:Y:S01]  /*1aa00*/  SHF.R.U32.HI R233, RZ, 0x8, R233 ;  /* 0x00000008ffe97819 */ /* 0x000fe200000116e9 */
[----:B------:R-:W-:Y:S01]  /*1aa10*/  HMMA.16816.F32.BF16 R156, R4, R20, R156 ;  /* 0x00000014049c723c */ /* 0x000fe2000004189c */
[----:B------:R-:W-:Y:S01]  /*1aa20*/  PRMT R16, R209, 0x5410, R16 ;  /* 0x00005410d1107816 */ /* 0x000fe20000000010 */
[----:B------:R1:W5:Y:S01]  /*1aa30*/  LDL.LU R212, [R1+0x218] ;  /* 0x0002180001d47983 */ /* 0x0003620000300800 */
[----:B------:R-:W-:-:S03]  /*1aa40*/  SHF.R.U32.HI R210, RZ, 0x8, R9 ;  /* 0x00000008ffd27819 */ /* 0x000fc60000011609 */
[----:B------:R-:W1:Y:S01]  /*1aa50*/  LDSM.16.MT88.4 R8, [R213+0x5c00] ;  /* 0x005c0000d508783b */ /* 0x000e620000004200 */
[----:B------:R-:W-:Y:S01]  /*1aa60*/  PRMT R19, R19, 0x5410, R233 ;  /* 0x0000541013137816 */ /* 0x000fe200000000e9 */
[--C-:B------:R-:W-:Y:S01]  /*1aa70*/  HSET2.LE.AND R16, R16, R251.reuse, PT ;  /* 0x000000fb10107233 */ /* 0x100fe20003803000 */
[----:B------:R-:W-:Y:S01]  /*1aa80*/  LOP3.LUT R232, R235, UR32, R232, 0x96, !PT ;  /* 0x00000020ebe87c12 */ /* 0x000fe2000f8e96e8 */
[----:B------:R-:W-:Y:S01]  /*1aa90*/  HMMA.16816.F32.BF16 R160, R4, R22, R160 ;  /* 0x0000001604a0723c */ /* 0x000fe200000418a0 */
[----:B------:R-:W-:Y:S01]  /*1aaa0*/  FADD.FTZ R185, R247, R185 ;  /* 0x000000b9f7b97221 */ /* 0x000fe20000010000 */
[----:B------:R-:W-:Y:S01]  /*1aab0*/  HSET2.LE.AND R21, R19, R251, PT ;  /* 0x000000fb13157233 */ /* 0x000fe20003803000 */
[----:B------:R-:W-:Y:S01]  /*1aac0*/  LOP3.LUT R19, R16, R0, RZ, 0xc0, !PT ;  /* 0x0000000010137212 */ /* 0x000fe200078ec0ff */
[----:B------:R-:W-:Y:S01]  /*1aad0*/  FADD.FTZ R184, R220, R184 ;  /* 0x000000b8dcb87221 */ /* 0x000fe20000010000 */
[----:B------:R-:W-:Y:S01]  /*1aae0*/  LOP3.LUT R0, R234, 0xffff, RZ, 0xc0, !PT ;  /* 0x0000ffffea007812 */ /* 0x000fe200078ec0ff */
[----:B------:R-:W-:Y:S01]  /*1aaf0*/  FADD.FTZ R182, R192, R182 ;  /* 0x000000b6c0b67221 */ /* 0x000fe20000010000 */
[----:B------:R-:W-:-:S02]  /*1ab00*/  LOP3.LUT R4, R234, 0xff, RZ, 0xc0, !PT ;  /* 0x000000ffea047812 */ /* 0x000fc400078ec0ff */
[----:B------:R-:W-:Y:S01]  /*1ab10*/  SHF.R.U32.HI R18, RZ, 0x10, R166 ;  /* 0x00000010ff127819 */ /* 0x000fe200000116a6 */
[----:B------:R-:W-:Y:S01]  /*1ab20*/  FADD.FTZ R183, R200, R183 ;  /* 0x000000b7c8b77221 */ /* 0x000fe20000010000 */
[----:B------:R-:W-:Y:S01]  /*1ab30*/  SHF.R.U32.HI R0, RZ, 0x8, R0 ;  /* 0x00000008ff007819 */ /* 0x000fe20000011600 */
[----:B------:R1:W5:Y:S01]  /*1ab40*/  LDL.LU.64 R218, [R1+0x210] ;  /* 0x0002100001da7983 */ /* 0x0003620000300a00 */
[----:B------:R-:W-:Y:S02]  /*1ab50*/  LOP3.LUT R5, R232, 0xffff, RZ, 0xc0, !PT ;  /* 0x0000ffffe8057812 */ /* 0x000fe400078ec0ff */
[----:B------:R-:W-:Y:S02]  /*1ab60*/  SHF.R.U32.HI R6, RZ, 0x10, R234 ;  /* 0x00000010ff067819 */ /* 0x000fe400000116ea */
[----:B------:R-:W-:Y:S01]  /*1ab70*/  SHF.R.U32.HI R7, RZ, 0x10, R232 ;  /* 0x00000010ff077819 */ /* 0x000fe200000116e8 */
[----:B------:R-:W-:Y:S01]  /*1ab80*/  FADD.FTZ R185, R246, R185 ;  /* 0x000000b9f6b97221 */ /* 0x000fe20000010000 */
[----:B------:R-:W-:Y:S01]  /*1ab90*/  PRMT R0, R4, 0x5410, R0 ;  /* 0x0000541004007816 */ /* 0x000fe20000000000 */
[----:B------:R-:W-:Y:S01]  /*1aba0*/  FADD.FTZ R184, R207, R184 ;  /* 0x000000b8cfb87221 */ /* 0x000fe20000010000 */
[----:B------:R-:W-:Y:S01]  /*1abb0*/  LOP3.LUT R4, R232, 0xff, RZ, 0xc0, !PT ;  /* 0x000000ffe8047812 */ /* 0x000fe200078ec0ff */
[----:B------:R-:W-:Y:S01]  /*1abc0*/  FADD.FTZ R182, R191, R182 ;  /* 0x000000b6bfb67221 */ /* 0x000fe20000010000 */
[----:B------:R-:W-:-:S02]  /*1abd0*/  SHF.R.U32.HI R5, RZ, 0x8, R5 ;  /* 0x00000008ff057819 */ /* 0x000fc40000011605 */
[----:B------:R-:W-:Y:S02]  /*1abe0*/  SHF.R.U32.HI R166, RZ, 0x18, R166 ;  /* 0x00000018ffa67819 */ /* 0x000fe400000116a6 */
[----:B------:R-:W-:Y:S01]  /*1abf0*/  LOP3.LUT R18, R18, 0xff, RZ, 0xc0, !PT ;  /* 0x000000ff12127812 */ /* 0x000fe200078ec0ff */
[----:B------:R-:W-:Y:S01]  /*1ac00*/  FADD.FTZ R183, R199, R183 ;  /* 0x000000b7c7b77221 */ /* 0x000fe20000010000 */
[----:B------:R-:W-:Y:S01]  /*1ac10*/  SHF.R.U32.HI R234, RZ, 0x18, R234 ;  /* 0x00000018ffea7819 */ /* 0x000fe200000116ea */
[----:B------:R1:W5:Y:S01]  /*1ac20*/  LDL.LU R211, [R1+0x208] ;  /* 0x0002080001d37983 */ /* 0x0003620000300800 */
[----:B------:R-:W-:Y:S02]  /*1ac30*/  LOP3.LUT R6, R6, 0xff, RZ, 0xc0, !PT ;  /* 0x000000ff06067812 */ /* 0x000fe400078ec0ff */
[----:B------:R-:W-:Y:S02]  /*1ac40*/  SHF.R.U32.HI R232, RZ, 0x18, R232 ;  /* 0x00000018ffe87819 */ /* 0x000fe400000116e8 */
[----:B------:R-:W-:-:S02]  /*1ac50*/  LOP3.LUT R7, R7, 0xff, RZ, 0xc0, !PT ;  /* 0x000000ff07077812 */ /* 0x000fc400078ec0ff */
[----:B------:R-:W-:Y:S01]  /*1ac60*/  PRMT R4, R4, 0x5410, R5 ;  /* 0x0000541004047816 */ /* 0x000fe20000000005 */
[--C-:B------:R-:W-:Y:S01]  /*1ac70*/  HSET2.LE.AND R0, R0, R251.reuse, PT ;  /* 0x000000fb00007233 */ /* 0x100fe20003803000 */
[----:B------:R-:W-:Y:S01]  /*1ac80*/  PRMT R6, R6, 0x5410, R234 ;  /* 0x0000541006067816 */ /* 0x000fe200000000ea */
[----:B------:R-:W-:Y:S01]  /*1ac90*/  FADD.FTZ R185, R245, R185 ;  /* 0x000000b9f5b97221 */ /* 0x000fe20000010000 */
[----:B------:R-:W-:Y:S01]  /*1aca0*/  PRMT R5, R7, 0x5410, R232 ;  /* 0x0000541007057816 */ /* 0x000fe200000000e8 */
[--C-:B------:R-:W-:Y:S01]  /*1acb0*/  HSET2.LE.AND R4, R4, R251.reuse, PT ;  /* 0x000000fb04047233 */ /* 0x100fe20003803000 */
[----:B------:R-:W-:Y:S01]  /*1acc0*/  FADD.FTZ R184, R206, R184 ;  /* 0x000000b8ceb87221 */ /* 0x000fe20000010000 */
[--C-:B------:R-:W-:Y:S01]  /*1acd0*/  HSET2.LE.AND R7, R6, R251.reuse, PT ;  /* 0x000000fb06077233 */ /* 0x100fe20003803000 */
[----:B------:R-:W-:Y:S01]  /*1ace0*/  FADD.FTZ R182, R190, R182 ;  /* 0x000000b6beb67221 */ /* 0x000fe20000010000 */
[----:B------:R-:W-:Y:S01]  /*1acf0*/  HSET2.LE.AND R5, R5, R251, PT ;  /* 0x000000fb05057233 */ /* 0x000fe20003803000 */
[----:B------:R-:W-:Y:S01]  /*1ad00*/  PRMT R18, R18, 0x5410, R166 ;  /* 0x0000541012127816 */ /* 0x000fe200000000a6 */
[----:B------:R-:W-:Y:S01]  /*1ad10*/  FADD.FTZ R185, R244, R185 ;  /* 0x000000b9f4b97221 */ /* 0x000fe20000010000 */
[----:B------:R-:W-:Y:S01]  /*1ad20*/  LOP3.LUT R4, R4, R252, RZ, 0xc0, !PT ;  /* 0x000000fc04047212 */ /* 0x000fe200078ec0ff */
[----:B------:R-:W-:Y:S01]  /*1ad30*/  FADD.FTZ R183, R198, R183 ;  /* 0x000000b7c6b77221 */ /* 0x000fe20000010000 */
[----:B------:R-:W-:Y:S01]  /*1ad40*/  LOP3.LUT R5, R5, R164, RZ, 0xc0, !PT ;  /* 0x000000a405057212 */ /* 0x000fe200078ec0ff */
[----:B------:R2:W5:Y:S01]  /*1ad50*/  LDL.LU.64 R216, [R1+0x200] ;  /* 0x0002000001d87983 */ /* 0x0005620000300a00 */
[----:B------:R-:W-:-:S02]  /*1ad60*/  LOP3.LUT R6, R0, R3, RZ, 0xc0, !PT ;  /* 0x0000000300067212 */ /* 0x000fc400078ec0ff */
[----:B------:R-:W-:Y:S01]  /*1ad70*/  LOP3.LUT R7, R7, R2, RZ, 0xc0, !PT ;  /* 0x0000000207077212 */ /* 0x000fe200078ec0ff */
[----:B------:R-:W-:Y:S01]  /*1ad80*/  FADD.FTZ R184, R205, R184 ;  /* 0x000000b8cdb87221 */ /* 0x000fe20000010000 */
[----:B------:R-:W-:Y:S01]  /*1ad90*/  PRMT R17, R17, 0x5410, R210 ;  /* 0x0000541011117816 */ /* 0x000fe200000000d2 */
[----:B------:R-:W-:Y:S01]  /*1ada0*/  FADD.FTZ R182, R189, R182 ;  /* 0x000000b6bdb67221 */ /* 0x000fe20000010000 */
[--C-:B------:R-:W-:Y:S01]  /*1adb0*/  HSET2.LE.AND R20, R18, R251.reuse, PT ;  /* 0x000000fb12147233 */ /* 0x100fe20003803000 */
[----:B------:R-:W-:Y:S01]  /*1adc0*/  FADD.FTZ R185, R231, R185 ;  /* 0x000000b9e7b97221 */ /* 0x000fe20000010000 */
[----:B------:R2:W5:Y:S01]  /*1add0*/  LDL.LU R210, [R1+0x1f8] ;  /* 0x0001f80001d27983 */ /* 0x0005620000300800 */
[----:B------:R-:W-:Y:S01]  /*1ade0*/  HSET2.LE.AND R18, R17, R251, PT ;  /* 0x000000fb11127233 */ /* 0x000fe20003803000 */
[----:B------:R-:W-:Y:S01]  /*1adf0*/  FADD.FTZ R183, R197, R183 ;  /* 0x000000b7c5b77221 */ /* 0x000fe20000010000 */
[C---:B-1----:R-:W-:Y:S01]  /*1ae00*/  HMMA.16816.F32.BF16 R144, R4.reuse, R12, R144 ;  /* 0x0000000c0490723c */ /* 0x042fe20000041890 */
[----:B------:R-:W-:Y:S01]  /*1ae10*/  FADD.FTZ R184, R204, R184 ;  /* 0x000000b8ccb87221 */ /* 0x000fe20000010000 */
[----:B------:R1:W5:Y:S01]  /*1ae20*/  LDL.LU R209, [R1+0x1f4] ;  /* 0x0001f40001d17983 */ /* 0x0003620000300800 */
[----:B------:R-:W-:Y:S01]  /*1ae30*/  FADD.FTZ R182, R188, R182 ;  /* 0x000000b6bcb67221 */ /* 0x000fe20000010000 */
[----:B------:R-:W-:Y:S01]  /*1ae40*/  LOP3.LUT R16, R21, R208, RZ, 0xc0, !PT ;  /* 0x000000d015107212 */ /* 0x000fe200078ec0ff */
[----:B------:R-:W-:Y:S01]  /*1ae50*/  FADD.FTZ R185, R229, R185 ;  /* 0x000000b9e5b97221 */ /* 0x000fe20000010000 */
[----:B------:R1:W5:Y:S02]  /*1ae60*/  LDL.LU R208, [R1+0x1f0] ;  /* 0x0001f00001d07983 */ /* 0x0003640000300800 */
[----:B------:R-:W-:Y:S01]  /*1ae70*/  HMMA.16816.F32.BF16 R152, R4, R14, R152 ;  /* 0x0000000e0498723c */ /* 0x000fe20000041898 */
[----:B------:R-:W-:Y:S01]  /*1ae80*/  LOP3.LUT R17, R20, R171, RZ, 0xc0, !PT ;  /* 0x000000ab14117212 */ /* 0x000fe200078ec0ff */
[----:B------:R-:W-:Y:S01]  /*1ae90*/  FADD.FTZ R183, R196, R183 ;  /* 0x000000b7c4b77221 */ /* 0x000fe20000010000 */
[----:B------:R1:W5:Y:S01]  /*1aea0*/  LDL.LU R171, [R1+0x1ec] ;  /* 0x0001ec0001ab7983 */ /* 0x0003620000300800 */
[----:B------:R-:W-:-:S04]  /*1aeb0*/  FADD.FTZ R184, R203, R184 ;  /* 0x000000b8cbb87221 */ /* 0x000fc80000010000 */
[C---:B------:R-:W-:Y:S01]  /*1aec0*/  HMMA.16816.F32.BF16 R156, R4.reuse, R8, R156 ;  /* 0x00000008049c723c */ /* 0x040fe2000004189c */
[----:B------:R-:W-:Y:S01]  /*1aed0*/  LOP3.LUT R18, R18, R170, RZ, 0xc0, !PT ;  /* 0x000000aa12127212 */ /* 0x000fe200078ec0ff */
[----:B------:R-:W-:Y:S01]  /*1aee0*/  FADD.FTZ R182, R187, R182 ;  /* 0x000000b6bbb67221 */ /* 0x000fe20000010000 */
[----:B------:R1:W5:Y:S05]  /*1aef0*/  LDL.LU R170, [R1+0x1e8] ;  /* 0x0001e80001aa7983 */ /* 0x00036a0000300800 */
[----:B------:R-:W-:Y:S01]  /*1af00*/  HMMA.16816.F32.BF16 R160, R4, R10, R160 ;  /* 0x0000000a04a0723c */ /* 0x000fe200000418a0 */
[----:B------:R-:W-:-:S06]  /*1af10*/  FADD.FTZ R183, R195, R183 ;  /* 0x000000b7c3b77221 */ /* 0x000fcc0000010000 */
[----:B------:R-:W-:Y:S01]  /*1af20*/  IADD3 R4, P1, R236, -0x200, RZ ;  /* 0xfffffe00ec047810 */ /* 0x000fe20007f3e0ff */
[----:B------:R-:W-:Y:S02]  /*1af30*/  FADD.FTZ R5, R223, R185 ;  /* 0x000000b9df057221 */ /* 0x000fe40000010000 */
[----:B------:R-:W-:Y:S02]  /*1af40*/  FADD.FTZ R182, R186, R182 ;  /* 0x000000b6bab67221 */ /* 0x000fe40000010000 */
[----:B------:R1:W-:Y:S01]  /*1af50*/  STL [R1+0x1dc], R4 ;  /* 0x0001dc0401007387 */ /* 0x0003e20000100800 */
[----:B------:R-:W-:-:S03]  /*1af60*/  FADD.FTZ R6, R41, R183 ;  /* 0x000000b729067221 */ /* 0x000fc60000010000 */
[----:B------:R3:W-:Y:S01]  /*1af70*/  STL [R1+0x1d8], R5 ;  /* 0x0001d80501007387 */ /* 0x0007e20000100800 */
[----:B-1----:R-:W-:Y:S02]  /*1af80*/  FADD.FTZ R4, R54, R184 ;  /* 0x000000b836047221 */ /* 0x002fe40000010000 */
[----:B---3--:R-:W-:-:S03]  /*1af90*/  FADD.FTZ R5, R40, R182 ;  /* 0x000000b628057221 */ /* 0x008fc60000010000 */
[----:B------:R1:W-:Y:S04]  /*1afa0*/  STL [R1+0x1d4], R4 ;  /* 0x0001d40401007387 */ /* 0x0003e80000100800 */
[----:B--2---:R2:W-:Y:S04]  /*1afb0*/  STG.E.U16 [R236.64+-0xe0], R33 ;  /* 0xffff2021ec007986 */ /* 0x0045e8000c101524 */
[----:B------:R2:W-:Y:S04]  /*1afc0*/  STG.E.U16 [R236.64+-0xde], R32 ;  /* 0xffff2220ec007986 */ /* 0x0005e8000c101524 */
[----:B------:R2:W-:Y:S04]  /*1afd0*/  STG.E.U16 [R242.64+-0xe0], R35 ;  /* 0xffff2023f2007986 */ /* 0x0005e8000c101524 */
[----:B----4-:R2:W-:Y:S04]  /*1afe0*/  STG.E.U16 [R242.64+-0xde], R34 ;  /* 0xffff2222f2007986 */ /* 0x0105e8000c101524 */
[----:B------:R2:W-:Y:S04]  /*1aff0*/  STG.E.U16 [R240.64+-0xe0], R108 ;  /* 0xffff206cf0007986 */ /* 0x0005e8000c101524 */
        /* <DEDUP_REMOVED lines=88> */
[----:B------:R2:W-:Y:S01]  /*1b580*/  STG.E.U16 [R240.64+-0x2e], R63 ;  /* 0xffffd23ff0007986 */ /* 0x0005e2000c101524 */
[----:B-1----:R-:W-:-:S03]  /*1b590*/  IADD3.X R4, R237, -0x1, RZ, P1, !PT ;  /* 0xffffffffed047810 */ /* 0x002fc60000ffe4ff */
        /* <DEDUP_REMOVED lines=14> */
[----:B------:R2:W-:Y:S04]  /*1b680*/  STL [R1+0x1d0], R6 ;  /* 0x0001d00601007387 */ /* 0x0005e80000100800 */
[----:B------:R2:W-:Y:S04]  /*1b690*/  STG.E.U16 [R240.64+-0x10], R58 ;  /* 0xfffff03af0007986 */ /* 0x0005e8000c101524 */
[----:B------:R2:W-:Y:S04]  /*1b6a0*/  STG.E.U16 [R240.64+-0xe], R57 ;  /* 0xfffff239f0007986 */ /* 0x0005e8000c101524 */
[----:B------:R2:W-:Y:S04]  /*1b6b0*/  STL [R1+0x198], R5 ;  /* 0x0001980501007387 */ /* 0x0005e80000100800 */
[----:B------:R2:W-:Y:S04]  /*1b6c0*/  STG.E.U16 [R238.64+-0x10], R56 ;  /* 0xfffff038ee007986 */ /* 0x0005e8000c101524 */
[----:B------:R2:W-:Y:S04]  /*1b6d0*/  STG.E.U16 [R238.64+-0xe], R55 ;  /* 0xfffff237ee007986 */ /* 0x0005e8000c101524 */
[----:B------:R2:W-:Y:S01]  /*1b6e0*/  STL [R1+0x1e0], R4 ;  /* 0x0001e00401007387 */ /* 0x0005e20000100800 */
[----:B------:R-:W-:Y:S01]  /*1b6f0*/  HMMA.16816.F32.BF16 R132, R16, R12, R132 ;  /* 0x0000000c1084723c */ /* 0x000fe20000041884 */
[----:B------:R-:W-:Y:S01]  /*1b700*/  @UP0 UIADD3 UR26, UR26, -0x3, URZ ;  /* 0xfffffffd1a1a0890 */ /* 0x000fe2000fffe03f */
[----:B------:R-:W-:-:S02]  /*1b710*/  IMAD.MOV.U32 R3, RZ, RZ, R25 ;  /* 0x000000ffff037224 */ /* 0x000fc400078e0019 */
[----:B------:R-:W-:Y:S02]  /*1b720*/  IMAD.MOV.U32 R164, RZ, RZ, R24 ;  /* 0x000000ffffa47224 */ /* 0x000fe400078e0018 */
[----:B------:R-:W-:Y:S02]  /*1b730*/  IMAD.MOV.U32 R0, RZ, RZ, R26 ;  /* 0x000000ffff007224 */ /* 0x000fe400078e001a */
[----:B------:R-:W-:Y:S01]  /*1b740*/  HMMA.16816.F32.BF16 R136, R16, R14, R136 ;  /* 0x0000000e1088723c */ /* 0x000fe20000041888 */
[----:B------:R-:W-:Y:S02]  /*1b750*/  IMAD.MOV.U32 R2, RZ, RZ, R27 ;  /* 0x000000ffff027224 */ /* 0x000fe400078e001b */
[----:B------:R-:W-:Y:S02]  /*1b760*/  @P0 IMAD.MOV.U32 R3, RZ, RZ, R25 ;  /* 0x000000ffff030224 */ /* 0x000fe400078e0019 */
[----:B------:R-:W-:-:S03]  /*1b770*/  @P0 IMAD.MOV.U32 R164, RZ, RZ, R24 ;  /* 0x000000ffffa40224 */ /* 0x000fc600078e0018 */
[----:B------:R-:W-:Y:S01]  /*1b780*/  HMMA.16816.F32.BF16 R140, R16, R8, R140 ;  /* 0x00000008108c723c */ /* 0x000fe2000004188c */
[----:B------:R-:W-:Y:S02]  /*1b790*/  @P0 IMAD.MOV.U32 R0, RZ, RZ, R26 ;  /* 0x000000ffff000224 */ /* 0x000fe400078e001a */
[----:B------:R-:W-:-:S05]  /*1b7a0*/  @P0 IMAD.MOV.U32 R2, RZ, RZ, R27 ;  /* 0x000000ffff020224 */ /* 0x000fca00078e001b */
[----:B------:R-:W-:Y:S01]  /*1b7b0*/  HMMA.16816.F32.BF16 R148, R16, R10, R148 ;  /* 0x0000000a1094723c */ /* 0x000fe20000041894 */
[----:B------:R-:W-:Y:S11]  /*1b7c0*/  @P0 BRA `(.L_x_385) ;  /* 0x0000001000000947 */ /* 0x000ff60003800000 */
.L_x_381:
[----:B--2---:R-:W-:-:S12]  /*1b7d0*/  UIADD3 UR26, UR5, -0x1, URZ ;  /* 0xffffffff051a7890 */ /* 0x004fd8000fffe03f */
.L_x_385:
[----:B--2---:R-:W-:-:S13]  /*1b7e0*/  ISETP.LE.AND P0, PT, RZ, UR26, PT ;  /* 0x0000001aff007c0c */ /* 0x004fda000bf03270 */
[----:B------:R-:W-:Y:S05]  /*1b7f0*/  @!P0 BRA `(.L_x_386) ;  /* 0x0000ada000008947 */ /* 0x000fea0003800000 */
[----:B------:R-:W2:Y:S01]  /*1b800*/  LDL.64 R6, [R1+0x190] ;  /* 0x0001900001067983 */ /* 0x000ea20000100a00 */
[----:B-----5:R-:W-:Y:S01]  /*1b810*/  MOV R168, R3 ;  /* 0x0000000300a87202 */ /* 0x020fe20000000f00 */
[----:B------:R-:W-:Y:S01]  /*1b820*/  IMAD.MOV.U32 R165, RZ, RZ, R2 ;  /* 0x000000ffffa57224 */ /* 0x000fe200078e0002 */
[----:B------:R-:W-:Y:S01]  /*1b830*/  MOV R166, R0 ;  /* 0x0000000000a67202 */ /* 0x000fe20000000f00 */
[----:B------:R-:W-:Y:S01]  /*1b840*/  IMAD.WIDE.U32 R2, R228, -0x326172a9, RZ ;  /* 0xcd9e8d57e4027825 */ /* 0x000fe200078e00ff */
[----:B------:R-:W-:Y:S01]  /*1b850*/  UMOV UR7, 0x6 ;  /* 0x0000000600077882 */ /* 0x000fe20000000000 */
[----:B------:R-:W-:Y:S01]  /*1b860*/  MOV R167, R164 ;  /* 0x000000a400a77202 */ /* 0x000fe20000000f00 */
[----:B------:R-:W-:Y:S01]  /*1b870*/  ULDC.64 UR4, c[0x0][0x1a0] ;  /* 0x0000680000047ab9 */ /* 0x000fe20000000a00 */
[----:B------:R-:W-:Y:S01]  /*1b880*/  IMAD.WIDE.U32 R4, R230, -0x326172a9, RZ ;  /* 0xcd9e8d57e6047825 */ /* 0x000fe200078e00ff */
[----:B------:R1:W-:Y:S01]  /*1b890*/  STL.64 [R1+0x1b8], R2 ;  /* 0x0001b80201007387 */ /* 0x0003e20000100a00 */
[----:B------:R-:W3:Y:S01]  /*1b8a0*/  LDC.U8 R0, c[0x0][0x2d8] ;  /* 0x0000b600ff007b82 */ /* 0x000ee20000000000 */
[----:B------:R-:W-:-:S02]  /*1b8b0*/  USHF.L.U32 UR10, UR4, 0x6, URZ ;  /* 0x00000006040a7899 */ /* 0x000fc4000800063f */
[----:B------:R4:W-:Y:S01]  /*1b8c0*/  STL.64 [R1+0x1a8], R4 ;  /* 0x0001a80401007387 */ /* 0x0009e20000100a00 */
[----:B------:R-:W-:Y:S02]  /*1b8d0*/  USHF.L.U32 UR9, UR4, 0x7, URZ ;  /* 0x0000000704097899 */ /* 0x000fe4000800063f */
[----:B------:R-:W-:Y:S02]  /*1b8e0*/  USHF.L.U32 UR8, UR4, 0x5, URZ ;  /* 0x0000000504087899 */ /* 0x000fe4000800063f */
[----:B------:R-:W-:Y:S02]  /*1b8f0*/  USHF.L.U64.HI UR6, UR4, UR7, UR5 ;  /* 0x0000000704067299 */ /* 0x000fe40008010205 */
[----:B------:R-:W-:Y:S02]  /*1b900*/  UIMAD.WIDE.U32 UR42, UR4, 0x60, URZ ;  /* 0x00000060042a78a5 */ /* 0x000fe4000f8e003f */
[----:B------:R-:W-:Y:S02]  /*1b910*/  UIMAD UR4, UR46, 0x38, UR34 ;  /* 0x000000382e0478a4 */ /* 0x000fe4000f8e0222 */
[----:B------:R-:W-:-:S02]  /*1b920*/  USHF.R.S32.HI UR36, URZ, 0x1f, UR46 ;  /* 0x0000001f3f247899 */ /* 0x000fc4000801142e */
[----:B------:R-:W-:Y:S02]  /*1b930*/  UIADD3 UR4, UR4, 0x1, URZ ;  /* 0x0000000104047890 */ /* 0x000fe4000fffe03f */
[----:B------:R-:W-:Y:S02]  /*1b940*/  USHF.R.S32.HI UR30, URZ, 0x1f, UR34 ;  /* 0x0000001f3f1e7899 */ /* 0x000fe40008011422 */
[----:B------:R-:W-:Y:S02]  /*1b950*/  UIMAD UR33, UR5, 0x60, URZ ;  /* 0x00000060052178a4 */ /* 0x000fe4000f8e023f */
[----:B------:R-:W-:Y:S02]  /*1b960*/  USHF.R.S32.HI UR5, URZ, 0x1f, UR39 ;  /* 0x0000001f3f057899 */ /* 0x000fe40008011427 */
[----:B------:R-:W-:Y:S01]  /*1b970*/  UIMAD.WIDE.U32 UR46, UR46, 0x70, URZ ;  /* 0x000000702e2e78a5 */ /* 0x000fe2000f8e003f */
[-C--:B-1----:R-:W-:Y:S01]  /*1b980*/  LOP3.LUT R2, R3, R169.reuse, RZ, 0x3c, !PT ;  /* 0x000000a903027212 */ /* 0x082fe200078e3cff */
[----:B------:R-:W-:Y:S01]  /*1b990*/  UIMAD UR36, UR36, 0x70, URZ ;  /* 0x00000070242478a4 */ /* 0x000fe2000f8e023f */
[----:B------:R-:W-:Y:S01]  /*1b9a0*/  LOP3.LUT R169, R5, R169, RZ, 0x3c, !PT ;  /* 0x000000a905a97212 */ /* 0x000fe200078e3cff */
[----:B------:R-:W-:Y:S01]  /*1b9b0*/  USHF.R.S32.HI UR37, URZ, 0x1f, UR4 ;  /* 0x0000001f3f257899 */ /* 0x000fe20008011404 */
[----:B----4-:R-:W-:Y:S01]  /*1b9c0*/  IMAD.WIDE.U32 R4, R219, -0x2daee0ad, RZ ;  /* 0xd2511f53db047825 */ /* 0x010fe200078e00ff */
[----:B---3--:R-:W-:Y:S01]  /*1b9d0*/  PRMT R0, R0, 0x7054, R0 ;  /* 0x0000705400007816 */ /* 0x008fe20000000000 */
[----:B------:R-:W-:-:S02]  /*1b9e0*/  USHF.L.U32 UR35, UR34, 0x1, URZ ;  /* 0x0000000122237899 */ /* 0x000fc4000800063f */
[----:B------:R-:W-:Y:S01]  /*1b9f0*/  IMAD.MOV.U32 R3, RZ, RZ, R227 ;  /* 0x000000ffff037224 */ /* 0x000fe200078e00e3 */
[----:B------:R1:W-:Y:S01]  /*1ba00*/  STL.64 [R1+0x1c0], R4 ;  /* 0x0001c00401007387 */ /* 0x0003e20000100a00 */
[----:B------:R-:W-:Y:S02]  /*1ba10*/  USHF.L.U32 UR40, UR39, 0x1, URZ ;  /* 0x0000000127287899 */ /* 0x000fe4000800063f */
[----:B------:R-:W-:Y:S02]  /*1ba20*/  USHF.L.U64.HI UR34, UR34, 0x1, UR30 ;  /* 0x0000000122227899 */ /* 0x000fe4000801021e */
[----:B------:R-:W-:Y:S02]  /*1ba30*/  USHF.L.U64.HI UR39, UR39, 0x1, UR5 ;  /* 0x0000000127277899 */ /* 0x000fe40008010205 */
[----:B------:R-:W-:Y:S02]  /*1ba40*/  UIADD3 UR36, UR47, UR36, URZ ;  /* 0x000000242f247290 */ /* 0x000fe4000fffe03f */
[----:B------:R-:W-:-:S02]  /*1ba50*/  USHF.L.U32 UR38, UR4, 0x1, URZ ;  /* 0x0000000104267899 */ /* 0x000fc4000800063f */
[----:B------:R-:W-:Y:S02]  /*1ba60*/  UIADD3 UR33, UR33, UR43, URZ ;  /* 0x0000002b21217290 */ /* 0x000fe4000fffe03f */
[----:B------:R-:W-:Y:S02]  /*1ba70*/  USHF.L.U64.HI UR37, UR4, 0x1, UR37 ;  /* 0x0000000104257899 */ /* 0x000fe40008010225 */
[----:B------:R-:W-:Y:S02]  /*1ba80*/  ULDC.64 UR44, c[0x0][0x118] ;  /* 0x00004600002c7ab9 */ /* 0x000fe40000000a00 */
[----:B------:R-:W-:Y:S01]  /*1ba90*/  ULDC.U8 UR30, c[0x0][0x2d8] ;  /* 0x0000b600001e7ab9 */ /* 0x000fe20000000000 */
[----:B-1----:R-:W-:Y:S01]  /*1baa0*/  IMAD.WIDE.U32 R4, R169, -0x2daee0ad, RZ ;  /* 0xd2511f53a9047825 */ /* 0x002fe200078e00ff */
[----:B--2---:R-:W-:-:S03]  /*1bab0*/  ISETP.GE.AND P0, PT, R6, c[0x0][0x220], PT ;  /* 0x0000880006007a0c */ /* 0x004fc60003f06270 */
[----:B------:R-:W-:Y:S01]  /*1bac0*/  IMAD.WIDE.U32 R6, R2, -0x2daee0ad, RZ ;  /* 0xd2511f5302067825 */ /* 0x000fe200078e00ff */
[----:B------:R-:W-:-:S04]  /*1bad0*/  MOV R2, R224 ;  /* 0x000000e000027202 */ /* 0x000fc80000000f00 */
[----:B------:R1:W-:Y:S04]  /*1bae0*/  STL.64 [R1+0x1b0], R6 ;  /* 0x0001b00601007387 */ /* 0x0003e80000100a00 */
[----:B------:R1:W-:Y:S04]  /*1baf0*/  STL.64 [R1+0x1c8], R2 ;  /* 0x0001c80201007387 */ /* 0x0003e80000100a00 */
[----:B------:R1:W-:Y:S01]  /*1bb00*/  STL.64 [R1+0x1a0], R4 ;  /* 0x0001a00401007387 */ /* 0x0003e20000100a00 */
[----:B------:R-:W-:Y:S05]  /*1bb10*/  BRA `(.L_x_387) ;  /* 0x000003c000007947 */ /* 0x000fea0003800000 */
.L_x_389:
[----:B------:R-:W2:Y:S01]  /*1bb20*/  LDL.64 R192, [R1+0x180] ;  /* 0x0001800001c07983 */ /* 0x000ea20000100a00 */
[----:B------:R-:W-:Y:S01]  /*1bb30*/  ULDC.64 UR4, c[0x0][0x198] ;  /* 0x0000660000047ab9 */ /* 0x000fe20000000a00 */
[----:B------:R-:W-:Y:S01]  /*1bb40*/  @!P0 IMAD.MOV.U32 R0, RZ, RZ, c[0x0][0x19c] ;  /* 0x00006700ff008624 */ /* 0x000fe200078e00ff */
[----:B------:R-:W-:Y:S01]  /*1bb50*/  UIADD3 UR32, UR26, -0x1, URZ ;  /* 0xffffffff1a207890 */ /* 0x000fe2000fffe03f */
[----:B------:R-:W3:Y:S03]  /*1bb60*/  LDL R189, [R1+0x178] ;  /* 0x0001780001bd7983 */ /* 0x000ee60000100800 */
[----:B------:R-:W-:Y:S01]  /*1bb70*/  USHF.R.S32.HI UR31, URZ, 0x1f, UR32 ;  /* 0x0000001f3f1f7899 */ /* 0x000fe20008011420 */
[----:B------:R-:W4:Y:S01]  /*1bb80*/  LDL.64 R190, [R1+0x188] ;  /* 0x0001880001be7983 */ /* 0x000f220000100a00 */
[----:B------:R-:W-:Y:S02]  /*1bb90*/  UIMAD.WIDE.U32 UR48, UR32, UR4, URZ ;  /* 0x00000004203072a5 */ /* 0x000fe4000f8e003f */
[----:B------:R-:W-:Y:S04]  /*1bba0*/  UIMAD UR31, UR31, UR4, URZ ;  /* 0x000000041f1f72a4 */ /* 0x000fe8000f8e023f */
[----:B------:R-:W-:Y:S01]  /*1bbb0*/  UIMAD UR31, UR32, UR5, UR31 ;  /* 0x00000005201f72a4 */ /* 0x000fe2000f8e021f */
[----:B------:R-:W-:Y:S01]  /*1bbc0*/  IMAD.U32 R2, RZ, RZ, UR48 ;  /* 0x00000030ff027e24 */ /* 0x000fe2000f8e00ff */
[----:B------:R-:W-:Y:S01]  /*1bbd0*/  USHF.L.U32 UR32, UR4, 0x6, URZ ;  /* 0x0000000604207899 */ /* 0x000fe2000800063f */
[----:B------:R-:W-:Y:S01]  /*1bbe0*/  IMAD.U32 R3, RZ, RZ, UR49 ;  /* 0x00000031ff037e24 */ /* 0x000fe2000f8e00ff */
[----:B------:R-:W-:Y:S02]  /*1bbf0*/  UIADD3 UR31, UR49, UR31, URZ ;  /* 0x0000001f311f7290 */ /* 0x000fe4000fffe03f */
[----:B------:R-:W-:Y:S04]  /*1bc00*/  UIMAD.WIDE.U32 UR48, UR4, 0x60, URZ ;  /* 0x00000060043078a5 */ /* 0x000fe8000f8e003f */
[----:B------:R-:W-:Y:S01]  /*1bc10*/  IMAD.U32 R3, RZ, RZ, UR31 ;  /* 0x0000001fff037e24 */ /* 0x000fe2000f8e00ff */
[----:B------:R-:W-:Y:S02]  /*1bc20*/  USHF.L.U64.HI UR31, UR4, UR7, UR5 ;  /* 0x00000007041f7299 */ /* 0x000fe40008010205 */
[----:B------:R-:W-:Y:S04]  /*1bc30*/  UIMAD UR4, UR5, 0x60, URZ ;  /* 0x00000060050478a4 */ /* 0x000fe8000f8e023f */
[----:B------:R-:W-:Y:S01]  /*1bc40*/  UIADD3 UR4, UR4, UR49, URZ ;  /* 0x0000003104047290 */ /* 0x000fe2000fffe03f */
[----:B---3--:R1:W-:Y:S01]  /*1bc50*/  @P0 STS [R189+0x2000], RZ ;  /* 0x002000ffbd000388 */ /* 0x0083e20000000800 */
[C---:B--2---:R-:W-:Y:S03]  /*1bc60*/  LEA R164, P1, R2.reuse, R192, 0x7 ;  /* 0x000000c002a47211 */ /* 0x044fe600078238ff */
[----:B------:R1:W-:Y:S01]  /*1bc70*/  @P0 STS [R189+0x2004], RZ ;  /* 0x002004ffbd000388 */ /* 0x0003e20000000800 */
[----:B----4-:R-:W-:Y:S01]  /*1bc80*/  LEA.HI.X R3, R2, R191, R3, 0x7, P1 ;  /* 0x000000bf02037211 */ /* 0x010fe200008f3c03 */
[----:B------:R-:W-:Y:S01]  /*1bc90*/  @!P0 IMAD.MOV.U32 R2, RZ, RZ, c[0x0][0x198] ;  /* 0x00006600ff028624 */ /* 0x000fe200078e00ff */
[C---:B------:R-:W-:Y:S01]  /*1bca0*/  @!P0 LEA R174, P1, R164.reuse, c[0x0][0x168], 0x1 ;  /* 0x00005a00a4ae8a11 */ /* 0x040fe200078208ff */
[----:B------:R1:W-:Y:S03]  /*1bcb0*/  @P0 STS.64 [R189+0x2008], RZ ;  /* 0x002008ffbd000388 */ /* 0x0003e60000000a00 */
[----:B------:R-:W-:Y:S02]  /*1bcc0*/  @!P0 LEA.HI.X R175, R164, c[0x0][0x16c], R3, 0x1, P1 ;  /* 0x00005b00a4af8a11 */ /* 0x000fe400008f0c03 */
[C---:B------:R-:W-:Y:S03]  /*1bcd0*/  @!P0 LEA R169, P1, R2.reuse, R164, 0x5 ;  /* 0x000000a402a98211 */ /* 0x040fe600078228ff */
[----:B------:R-:W-:Y:S01]  /*1bce0*/  @!PT LDS RZ, [RZ] ;  /* 0x00000000fffff984 */ /* 0x000fe20000000800 */
[----:B------:R-:W-:Y:S01]  /*1bcf0*/  @!PT LDS RZ, [RZ] ;  /* 0x00000000fffff984 */ /* 0x000fe20000000800 */
[----:B------:R-:W-:Y:S01]  /*1bd00*/  @!PT LDS RZ, [RZ] ;  /* 0x00000000fffff984 */ /* 0x000fe20000000800 */
[----:B------:R2:W-:Y:S01]  /*1bd10*/  @!P0 LDGSTS.E.BYPASS.LTC128B.128 [R189+0x2000], [R174.64] ;  /* 0x02000000aebd8fae */ /* 0x0005e2000b901d6c */
[----:B------:R-:W-:Y:S02]  /*1bd20*/  @!P0 LEA.HI.X R0, R2, R3, R0, 0x5, P1 ;  /* 0x0000000302008211 */ /* 0x000fe400008f2c00 */
[C---:B------:R-:W-:Y:S01]  /*1bd30*/  @!P0 IADD3 R2, P2, R164.reuse, UR32, RZ ;  /* 0x00000020a4028c10 */ /* 0x040fe2000ff5e0ff */
[----:B------:R1:W-:Y:S01]  /*1bd40*/  @P0 STS.128 [R189+0x2800], RZ ;  /* 0x002800ffbd000388 */ /* 0x0003e20000000c00 */
[C---:B--2---:R-:W-:Y:S04]  /*1bd50*/  @!P0 LEA R174, P1, R169.reuse, c[0x0][0x168], 0x1 ;  /* 0x00005a00a9ae8a11 */ /* 0x044fe800078208ff */
[----:B------:R-:W-:Y:S02]  /*1bd60*/  @!P0 LEA.HI.X R175, R169, c[0x0][0x16c], R0, 0x1, P1 ;  /* 0x00005b00a9af8a11 */ /* 0x000fe400008f0c00 */
[C---:B------:R-:W-:Y:S02]  /*1bd70*/  @!P0 IADD3.X R0, R3.reuse, UR31, RZ, P2, !PT ;  /* 0x0000001f03008c10 */ /* 0x040fe400097fe4ff */
[----:B------:R-:W-:Y:S01]  /*1bd80*/  @!P0 IADD3 R164, P2, R164, UR48, RZ ;  /* 0x00000030a4a48c10 */ /* 0x000fe2000ff5e0ff */
[----:B------:R-:W-:Y:S01]  /*1bd90*/  @!PT LDS RZ, [RZ] ;  /* 0x00000000fffff984 */ /* 0x000fe20000000800 */
[----:B------:R-:W-:Y:S01]  /*1bda0*/  @!PT LDS RZ, [RZ] ;  /* 0x00000000fffff984 */ /* 0x000fe20000000800 */
[----:B------:R-:W-:Y:S01]  /*1bdb0*/  @!PT LDS RZ, [RZ] ;  /* 0x00000000fffff984 */ /* 0x000fe20000000800 */
[----:B------:R2:W-:Y:S03]  /*1bdc0*/  @!P0 LDGSTS.E.BYPASS.LTC128B.128 [R189+0x2800], [R174.64] ;  /* 0x02800000aebd8fae */ /* 0x0005e6000b901d6c */
[----:B------:R-:W-:Y:S01]  /*1bdd0*/  @!P0 IADD3.X R3, R3, UR4, RZ, P2, !PT ;  /* 0x0000000403038c10 */ /* 0x000fe200097fe4ff */
[----:B------:R1:W-:Y:S01]  /*1bde0*/  @P0 STS.128 [R189+0x3000], RZ ;  /* 0x003000ffbd000388 */ /* 0x0003e20000000c00 */
[C---:B--2---:R-:W-:Y:S04]  /*1bdf0*/  @!P0 LEA R174, P1, R2.reuse, c[0x0][0x168], 0x1 ;  /* 0x00005a0002ae8a11 */ /* 0x044fe800078208ff */
[----:B------:R-:W-:Y:S02]  /*1be00*/  @!P0 LEA.HI.X R175, R2, c[0x0][0x16c], R0, 0x1, P1 ;  /* 0x00005b0002af8a11 */ /* 0x000fe400008f0c00 */
[C---:B------:R-:W-:Y:S03]  /*1be10*/  @!P0 LEA R2, P1, R164.reuse, c[0x0][0x168], 0x1 ;  /* 0x00005a00a4028a11 */ /* 0x040fe600078208ff */
        /* <DEDUP_REMOVED lines=12> */
.L_x_387:
[----:B------:R-:W2:Y:S01]  /*1bee0*/  LDL R18, [R1+0x178] ;  /* 0x0001780001127983 */ /* 0x000ea20000100800 */
[----:B------:R-:W-:Y:S04]  /*1bef0*/  DEPBAR.LE SB0, 0x0 ;  /* 0x000080000000791a */ /* 0x000fe80000000000 */
[----:B------:R-:W-:Y:S01]  /*1bf00*/  USHF.R.S32.HI UR5, URZ, 0x1f, UR26 ;  /* 0x0000001f3f057899 */ /* 0x000fe2000801141a */
[----:B-1----:R-:W3:Y:S01]  /*1bf10*/  LDL.64 R2, [R1+0x1c8] ;  /* 0x0001c80001027983 */ /* 0x002ee20000100a00 */
[----:B------:R-:W-:Y:S01]  /*1bf20*/  UIMAD UR4, UR22, UR26, URZ ;  /* 0x0000001a160472a4 */ /* 0x000fe2000f8e023f */
[----:B------:R-:W-:Y:S01]  /*1bf30*/  IMAD.U32 R8, RZ, RZ, UR9 ;  /* 0x00000009ff087e24 */ /* 0x000fe2000f8e00ff */
[----:B------:R-:W-:Y:S02]  /*1bf40*/  UISETP.GE.AND UP0, UPT, UR26, 0x1, UPT ;  /* 0x000000011a00788c */ /* 0x000fe4000bf06270 */
[----:B------:R-:W-:Y:S01]  /*1bf50*/  UIMAD UR4, UR5, UR9, UR4 ;  /* 0x00000009050472a4 */ /* 0x000fe2000f8e0204 */
[----:B------:R-:W-:Y:S01]  /*1bf60*/  BAR.SYNC.DEFER_BLOCKING 0x0 ;  /* 0x0000000000007b1d */ /* 0x000fe20000010000 */
[----:B---3--:R-:W-:Y:S05]  /*1bf70*/  IMAD.WIDE.U32 R8, R8, UR26, R2 ;  /* 0x0000001a08087c25 */ /* 0x008fea000f8e0002 */
[----:B--2---:R-:W-:Y:S01]  /*1bf80*/  @P0 STS [R18+0x4000], RZ ;  /* 0x004000ff12000388 */ /* 0x004fe20000000800 */
[----:B------:R-:W-:Y:S05]  /*1bf90*/  IADD3 R0, R9, UR4, RZ ;  /* 0x0000000409007c10 */ /* 0x000fea000fffe0ff */
[----:B------:R-:W-:Y:S01]  /*1bfa0*/  @P0 STS [R18+0x4004], RZ ;  /* 0x004004ff12000388 */ /* 0x000fe20000000800 */
[C---:B------:R-:W-:Y:S02]  /*1bfb0*/  @!P0 LEA R16, P4, R8.reuse, c[0x0][0x170], 0x1 ;  /* 0x00005c0008108a11 */ /* 0x040fe400078808ff */
[C---:B------:R-:W-:Y:S02]  /*1bfc0*/  @!P0 IADD3 R3, P3, R8.reuse, UR8, RZ ;  /* 0x0000000808038c10 */ /* 0x040fe4000ff7e0ff */
[----:B------:R-:W-:Y:S01]  /*1bfd0*/  @!P0 LEA.HI.X R17, R8, c[0x0][0x174], R0, 0x1, P4 ;  /* 0x00005d0008118a11 */ /* 0x000fe200020f0c00 */
[----:B------:R-:W-:Y:S01]  /*1bfe0*/  @P0 STS.64 [R18+0x4008], RZ ;  /* 0x004008ff12000388 */ /* 0x000fe20000000a00 */
[----:B------:R-:W-:Y:S02]  /*1bff0*/  @!P0 IADD3.X R2, R0, UR23, RZ, P3, !PT ;  /* 0x0000001700028c10 */ /* 0x000fe40009ffe4ff */
[C---:B------:R-:W-:Y:S02]  /*1c000*/  @!P0 LEA R14, P3, R3.reuse, c[0x0][0x170], 0x1 ;  /* 0x00005c00030e8a11 */ /* 0x040fe400078608ff */
[----:B------:R-:W-:Y:S01]  /*1c010*/  @!P0 IADD3 R5, P2, R8, UR10, RZ ;  /* 0x0000000a08058c10 */ /* 0x000fe2000ff5e0ff */
[----:B------:R-:W-:Y:S01]  /*1c020*/  @!PT LDS RZ, [RZ] ;  /* 0x00000000fffff984 */ /* 0x000fe20000000800 */
[----:B------:R-:W-:Y:S01]  /*1c030*/  @!PT LDS RZ, [RZ] ;  /* 0x00000000fffff984 */ /* 0x000fe20000000800 */
[----:B------:R-:W-:Y:S01]  /*1c040*/  @!PT LDS RZ, [RZ] ;  /* 0x00000000fffff984 */ /* 0x000fe20000000800 */
[----:B------:R1:W-:Y:S01]  /*1c050*/  @!P0 LDGSTS.E.BYPASS.LTC128B.128 [R18+0x4000], [R16.64] ;  /* 0x0400000010128fae */ /* 0x0003e2000b901d6c */
[----:B------:R-:W-:Y:S02]  /*1c060*/  @!P0 LEA.HI.X R15, R3, c[0x0][0x174], R2, 0x1, P3 ;  /* 0x00005d00030f8a11 */ /* 0x000fe400018f0c02 */
[----:B------:R-:W-:Y:S02]  /*1c070*/  @!P0 IADD3.X R4, R0, UR6, RZ, P2, !PT ;  /* 0x0000000600048c10 */ /* 0x000fe400097fe4ff */
[C---:B------:R-:W-:Y:S01]  /*1c080*/  @!P0 LEA R12, P2, R5.reuse, c[0x0][0x170], 0x1 ;  /* 0x00005c00050c8a11 */ /* 0x040fe200078408ff */
[----:B------:R-:W-:Y:S01]  /*1c090*/  @P0 STS.128 [R18+0x4800], RZ ;  /* 0x004800ff12000388 */ /* 0x000fe20000000c00 */
[----:B------:R-:W-:Y:S02]  /*1c0a0*/  @!P0 IADD3 R7, P1, R8, UR42, RZ ;  /* 0x0000002a08078c10 */ /* 0x000fe4000ff3e0ff */
[----:B------:R-:W-:Y:S02]  /*1c0b0*/  @!P0 LEA.HI.X R13, R5, c[0x0][0x174], R4, 0x1, P2 ;  /* 0x00005d00050d8a11 */ /* 0x000fe400010f0c04 */
[----:B------:R-:W-:Y:S01]  /*1c0c0*/  @!P0 IADD3.X R6, R0, UR33, RZ, P1, !PT ;  /* 0x0000002100068c10 */ /* 0x000fe20008ffe4ff */
[----:B------:R-:W-:Y:S01]  /*1c0d0*/  @!PT LDS RZ, [RZ] ;  /* 0x00000000fffff984 */ /* 0x000fe20000000800 */
[----:B------:R-:W-:Y:S01]  /*1c0e0*/  @!PT LDS RZ, [RZ] ;  /* 0x00000000fffff984 */ /* 0x000fe20000000800 */
[----:B------:R-:W-:Y:S01]  /*1c0f0*/  @!PT LDS RZ, [RZ] ;  /* 0x00000000fffff984 */ /* 0x000fe20000000800 */
[----:B------:R1:W-:Y:S01]  /*1c100*/  @!P0 LDGSTS.E.BYPASS.LTC128B.128 [R18+0x4800], [R14.64] ;  /* 0x048000000e128fae */ /* 0x0003e2000b901d6c */
[C---:B------:R-:W-:Y:S04]  /*1c110*/  @!P0 LEA R10, P1, R7.reuse, c[0x0][0x170], 0x1 ;  /* 0x00005c00070a8a11 */ /* 0x040fe800078208ff */
[----:B------:R-:W-:Y:S01]  /*1c120*/  @!P0 LEA.HI.X R11, R7, c[0x0][0x174], R6, 0x1, P1 ;  /* 0x00005d00070b8a11 */ /* 0x000fe200008f0c06 */
[----:B------:R-:W-:Y:S01]  /*1c130*/  @P0 STS.128 [R18+0x5000], RZ ;  /* 0x005000ff12000388 */ /* 0x000fe20000000c00 */
[----:B------:R-:W-:Y:S05]  /*1c140*/  PLOP3.LUT P1, PT, PT, PT, UP0, 0x80, 0x0 ;  /* 0x000000000000781c */ /* 0x000fea0003f2f008 */
        /* <DEDUP_REMOVED lines=10> */
[----:B------:R-:W-:Y:S06]  /*1c1f0*/  LDSM.16.M88.4 R124, [R218+0x1000] ;  /* 0x00100000da7c783b */ /* 0x000fec0000000200 */
[----:B------:R-:W-:Y:S06]  /*1c200*/  LDSM.16.M88.4 R32, [R217+0x2400] ;  /* 0x00240000d920783b */ /* 0x000fec0000000200 */
[----:B------:R-:W2:Y:S06]  /*1c210*/  LDL.LU R2, [R1+0x1e0] ;  /* 0x0001e00001027983 */ /* 0x000eac0000300800 */
[----:B-1----:R-:W1:Y:S06]  /*1c220*/  LDSM.16.M88.4 R16, [R217+0x2000] ;  /* 0x00200000d910783b */ /* 0x002e6c0000000200 */
[----:B------:R-:W3:Y:S06]  /*1c230*/  LDL.LU R0, [R1+0x1dc] ;  /* 0x0001dc0001007983 */ /* 0x000eec0000300800 */
[----:B------:R-:W4:Y:S06]  /*1c240*/  LDSM.16.M88.4 R48, [R217+0x2800] ;  /* 0x00280000d930783b */ /* 0x000f2c0000000200 */
[----:B------:R-:W0:Y:S06]  /*1c250*/  LDGDEPBAR ;  /* 0x00000000000079af */ /* 0x000e2c0000000000 */
[----:B------:R-:W5:Y:S06]  /*1c260*/  LDSM.16.M88.4 R64, [R217+0x2c00] ;  /* 0x002c0000d940783b */ /* 0x000f6c0000000200 */
[----:B------:R-:W4:Y:S06]  /*1c270*/  LDSM.16.M88.4 R80, [R217+0x3000] ;  /* 0x00300000d950783b */ /* 0x000f2c0000000200 */
[----:B------:R-:W4:Y:S01]  /*1c280*/  LDSM.16.M88.4 R96, [R217+0x3400] ;  /* 0x00340000d960783b */ /* 0x000f220000000200 */
[-C--:B-1----:R-:W-:Y:S05]  /*1c290*/  HMMA.16816.F32.BF16 R4, R128, R16.reuse, RZ ;  /* 0x000000108004723c */ /* 0x082fea00000418ff */
[----:B------:R-:W1:Y:S03]  /*1c2a0*/  LDSM.16.M88.4 R112, [R217+0x3800] ;  /* 0x00380000d970783b */ /* 0x000e660000000200 */
[C---:B------:R-:W-:Y:S03]  /*1c2b0*/  HMMA.16816.F32.BF16 R8, R124.reuse, R16, RZ ;  /* 0x000000107c08723c */ /* 0x040fe600000418ff */
[----:B------:R-:W1:Y:S06]  /*1c2c0*/  LDSM.16.M88.4 R172, [R217+0x3c00] ;  /* 0x003c0000d9ac783b */ /* 0x000e6c0000000200 */
[----:B------:R-:W-:Y:S01]  /*1c2d0*/  LDSM.16.M88.4 R176, [R216] ;  /* 0x00000000d8b0783b */ /* 0x000fe20000000200 */
[-C--:B------:R-:W-:Y:S05]  /*1c2e0*/  HMMA.16816.F32.BF16 R12, R124, R18.reuse, RZ ;  /* 0x000000127c0c723c */ /* 0x080fea00000418ff */
[----:B------:R-:W1:Y:S03]  /*1c2f0*/  LDSM.16.M88.4 R180, [R215] ;  /* 0x00000000d7b4783b */ /* 0x000e660000000200 */
[C---:B------:R-:W-:Y:S03]  /*1c300*/  HMMA.16816.F32.BF16 R16, R128.reuse, R18, RZ ;  /* 0x000000128010723c */ /* 0x040fe600000418ff */
[----:B------:R-:W1:Y:S05]  /*1c310*/  LDSM.16.M88.4 R184, [R216+0x1000] ;  /* 0x00100000d8b8783b */ /* 0x000e6a0000000200 */
[-C--:B------:R-:W-:Y:S01]  /*1c320*/  HMMA.16816.F32.BF16 R20, R128, R32.reuse, RZ ;  /* 0x000000208014723c */ /* 0x080fe200000418ff */
[----:B------:R-:W1:Y:S06]  /*1c330*/  LDSM.16.M88.4 R188, [R212] ;  /* 0x00000000d4bc783b */ /* 0x000e6c0000000200 */
[----:B------:R-:W1:Y:S01]  /*1c340*/  LDSM.16.M88.4 R192, [R211] ;  /* 0x00000000d3c0783b */ /* 0x000e620000000200 */
[C---:B------:R-:W-:Y:S05]  /*1c350*/  HMMA.16816.F32.BF16 R24, R124.reuse, R32, RZ ;  /* 0x000000207c18723c */ /* 0x040fea00000418ff */
[----:B------:R-:W1:Y:S03]  /*1c360*/  LDSM.16.M88.4 R196, [R210] ;  /* 0x00000000d2c4783b */ /* 0x000e660000000200 */
[-C--:B------:R-:W-:Y:S03]  /*1c370*/  HMMA.16816.F32.BF16 R28, R124, R34.reuse, RZ ;  /* 0x000000227c1c723c */ /* 0x080fe600000418ff */
[----:B------:R-:W1:Y:S05]  /*1c380*/  LDSM.16.M88.4 R200, [R209] ;  /* 0x00000000d1c8783b */ /* 0x000e6a0000000200 */
[C---:B------:R-:W-:Y:S01]  /*1c390*/  HMMA.16816.F32.BF16 R32, R128.reuse, R34, RZ ;  /* 0x000000228020723c */ /* 0x040fe200000418ff */
[----:B------:R-:W-:Y:S07]  /*1c3a0*/  LDSM.16.M88.4 R204, [R171] ;  /* 0x00000000abcc783b */ /* 0x000fee0000000200 */
        /* <DEDUP_REMOVED lines=29> */
[----:B------:R-:W4:Y:S01]  /*1c580*/  LDSM.16.M88.4 R180, [R170] ;  /* 0x00000000aab4783b */ /* 0x000f220000000200 */
        /* <DEDUP_REMOVED lines=19> */
[C---:B------:R-:W-:Y:S07]  /*1c6c0*/  HMMA.16816.F32.BF16 R88, R184.reuse, R172, R88 ;  /* 0x000000acb858723c */ /* 0x040fee0000041858 */
[----:B---3--:R-:W-:Y:S01]  /*1c6d0*/  IMAD.MOV.U32 R172, RZ, RZ, R0 ;  /* 0x000000ffffac7224 */ /* 0x008fe200078e0000 */
[-C--:B------:R-:W-:Y:S04]  /*1c6e0*/  HMMA.16816.F32.BF16 R92, R184, R174.reuse, R92 ;  /* 0x000000aeb85c723c */ /* 0x080fe8000004185c */
[----:B--2---:R-:W-:Y:S04]  /*1c6f0*/  IMAD.MOV.U32 R173, RZ, RZ, R2 ;  /* 0x000000ffffad7224 */ /* 0x004fe800078e0002 */
[C---:B------:R-:W-:Y:S08]  /*1c700*/  HMMA.16816.F32.BF16 R96, R176.reuse, R174, R96 ;  /* 0x000000aeb060723c */ /* 0x040ff00000041860 */
[-C--:B------:R-:W-:Y:S08]  /*1c710*/  HMMA.16816.F32.BF16 R100, R176, R204.reuse, R100 ;  /* 0x000000ccb064723c */ /* 0x080ff00000041864 */
[C---:B------:R-:W-:Y:S08]  /*1c720*/  HMMA.16816.F32.BF16 R104, R184.reuse, R204, R104 ;  /* 0x000000ccb868723c */ /* 0x040ff00000041868 */
[-C--:B------:R-:W-:Y:S08]  /*1c730*/  HMMA.16816.F32.BF16 R108, R184, R206.reuse, R108 ;  /* 0x000000ceb86c723c */ /* 0x080ff0000004186c */
[C---:B------:R-:W-:Y:S08]  /*1c740*/  HMMA.16816.F32.BF16 R112, R176.reuse, R206, R112 ;  /* 0x000000ceb070723c */ /* 0x040ff00000041870 */
[-C--:B----4-:R-:W-:Y:S08]  /*1c750*/  HMMA.16816.F32.BF16 R116, R176, R180.reuse, R116 ;  /* 0x000000b4b074723c */ /* 0x090ff00000041874 */
[C---:B------:R-:W-:Y:S08]  /*1c760*/  HMMA.16816.F32.BF16 R120, R184.reuse, R180, R120 ;  /* 0x000000b4b878723c */ /* 0x040ff00000041878 */
[-C--:B------:R-:W-:Y:S08]  /*1c770*/  HMMA.16816.F32.BF16 R124, R184, R182.reuse, R124 ;  /* 0x000000b6b87c723c */ /* 0x080ff0000004187c */
[----:B------:R-:W-:Y:S01]  /*1c780*/  HMMA.16816.F32.BF16 R128, R176, R182, R128 ;  /* 0x000000b6b080723c */ /* 0x000fe20000041880 */
[----:B------:R-:W-:-:S07]  /*1c790*/  @P1 BRA `(.L_x_389) ;  /* 0xfffff38000001947 */ /* 0x000fce000383ffff */
.L_x_388:
[----:B------:R-:W-:Y:S01]  /*1c7a0*/  FMNMX.FTZ R169, R4, R167, !PT ;  /* 0x000000a704a97209 */ /* 0x000fe20007810000 */
[----:B------:R2:W-:Y:S01]  /*1c7b0*/  STL.64 [R1+0x1f8], R210 ;  /* 0x0001f8d201007387 */ /* 0x0005e20000100a00 */
[----:B------:R-:W-:Y:S01]  /*1c7c0*/  FMNMX.FTZ R164, R6, R168, !PT ;  /* 0x000000a806a47209 */ /* 0x000fe20007810000 */
[----:B------:R-:W-:Y:S01]  /*1c7d0*/  UIADD3 UR5, UR28, -0x4ab325aa, URZ ;  /* 0xb54cda561c057890 */ /* 0x000fe2000fffe03f */
[----:B------:R-:W-:Y:S01]  /*1c7e0*/  FMNMX.FTZ R169, R5, R169, !PT ;  /* 0x000000a905a97209 */ /* 0x000fe20007810000 */
[----:B------:R-:W-:Y:S01]  /*1c7f0*/  USHF.L.U32 UR32, UR26, 0x2, URZ ;  /* 0x000000021a207899 */ /* 0x000fe2000800063f */
[----:B------:R-:W-:Y:S02]  /*1c800*/  FMNMX.FTZ R164, R7, R164, !PT ;  /* 0x000000a407a47209 */ /* 0x000fe40007810000 */
[----:B------:R-:W-:Y:S01]  /*1c810*/  FMNMX.FTZ R169, R16, R169, !PT ;  /* 0x000000a910a97209 */ /* 0x000fe20007810000 */
[----:B------:R-:W-:Y:S01]  /*1c820*/  ULOP3.LUT UR4, UR32, UR29, URZ, 0x3c, !UPT ;  /* 0x0000001d20047292 */ /* 0x000fe2000f8e3c3f */
[----:B-1----:R-:W-:Y:S01]  /*1c830*/  FMNMX.FTZ R3, R8, R165, !PT ;  /* 0x000000a508037209 */ /* 0x002fe20007810000 */
[----:B------:R-:W-:Y:S01]  /*1c840*/  UIADD3 UR31, UR32, 0x1, URZ ;  /* 0x00000001201f7890 */ /* 0x000fe2000fffe03f */
[----:B------:R-:W-:Y:S02]  /*1c850*/  FMNMX.FTZ R164, R18, R164, !PT ;  /* 0x000000a412a47209 */ /* 0x000fe40007810000 */
[----:B------:R-:W-:Y:S01]  /*1c860*/  FMNMX.FTZ R169, R17, R169, !PT ;  /* 0x000000a911a97209 */ /* 0x000fe20007810000 */
[----:B------:R-:W-:Y:S01]  /*1c870*/  ULOP3.LUT UR31, UR31, UR29, URZ, 0x3c, !UPT ;  /* 0x0000001d1f1f7292 */ /* 0x000fe2000f8e3c3f */
[----:B------:R-:W-:Y:S02]  /*1c880*/  FMNMX.FTZ R3, R9, R3, !PT ;  /* 0x0000000309037209 */ /* 0x000fe40007810000 */
[----:B------:R-:W-:Y:S02]  /*1c890*/  FMNMX.FTZ R164, R19, R164, !PT ;  /* 0x000000a413a47209 */ /* 0x000fe40007810000 */
[----:B------:R-:W-:Y:S02]  /*1c8a0*/  FMNMX.FTZ R169, R20, R169, !PT ;  /* 0x000000a914a97209 */ /* 0x000fe40007810000 */
[----:B------:R-:W-:Y:S02]  /*1c8b0*/  FMNMX.FTZ R3, R12, R3, !PT ;  /* 0x000000030c037209 */ /* 0x000fe40007810000 */
[----:B------:R-:W-:Y:S02]  /*1c8c0*/  FMNMX.FTZ R164, R22, R164, !PT ;  /* 0x000000a416a47209 */ /* 0x000fe40007810000 */
[----:B------:R-:W-:Y:S02]  /*1c8d0*/  FMNMX.FTZ R169, R21, R169, !PT ;  /* 0x000000a915a97209 */ /* 0x000fe40007810000 */
[----:B------:R-:W-:Y:S01]  /*1c8e0*/  FMNMX.FTZ R3, R13, R3, !PT ;  /* 0x000000030d037209 */ /* 0x000fe20007810000 */
[----:B--2---:R-:W2:Y:S01]  /*1c8f0*/  LDL.64 R210, [R1+0x1c0] ;  /* 0x0001c00001d27983 */ /* 0x004ea20000100a00 */
[----:B------:R-:W-:Y:S02]  /*1c900*/  FMNMX.FTZ R164, R23, R164, !PT ;  /* 0x000000a417a47209 */ /* 0x000fe40007810000 */
[----:B------:R-:W-:Y:S02]  /*1c910*/  FMNMX.FTZ R169, R32, R169, !PT ;  /* 0x000000a920a97209 */ /* 0x000fe40007810000 */
[----:B------:R-:W-:Y:S01]  /*1c920*/  FMNMX.FTZ R3, R24, R3, !PT ;  /* 0x0000000318037209 */ /* 0x000fe20007810000 */
[----:B------:R1:W-:Y:S01]  /*1c930*/  STL.64 [R1+0x1f0], R208 ;  /* 0x0001f0d001007387 */ /* 0x0003e20000100a00 */
        /* <DEDUP_REMOVED lines=14> */
[----:B-1----:R-:W3:Y:S01]  /*1ca20*/  LDL.64 R208, [R1+0x1b8] ;  /* 0x0001b80001d07983 */ /* 0x002ee20000100a00 */
        /* <DEDUP_REMOVED lines=18> */
[----:B-1----:R-:W4:Y:S01]  /*1cb50*/  LDL.64 R170, [R1+0x1b0] ;  /* 0x0001b00001aa7983 */ /* 0x002f220000100a00 */
        /* <DEDUP_REMOVED lines=74> */
[----:B------:R-:W-:Y:S01]  /*1d000*/  FMNMX.FTZ R3, R125, R3, !PT ;  /* 0x000000037d037209 */ /* 0x000fe20007810000 */
[----:B------:R-:W1:Y:S01]  /*1d010*/  SHFL.BFLY PT, R176, R164, 0x2, 0x1f ;  /* 0x0c401f00a4b07f89 */ /* 0x000e6200000e0000 */
[----:B------:R-:W-:Y:S04]  /*1d020*/  FMNMX.FTZ R2, R111, R2, !PT ;  /* 0x000000026f027209 */ /* 0x000fe80007810000 */
[----:B------:R-:W-:Y:S03]  /*1d030*/  FMNMX.FTZ R2, R122, R2, !PT ;  /* 0x000000027a027209 */ /* 0x000fe60007810000 */
[----:B------:R-:W1:Y:S01]  /*1d040*/  SHFL.BFLY PT, R175, R3, 0x2, 0x1f ;  /* 0x0c401f0003af7f89 */ /* 0x000e6200000e0000 */
[----:B------:R-:W-:Y:S04]  /*1d050*/  FMNMX.FTZ R2, R123, R2, !PT ;  /* 0x000000027b027209 */ /* 0x000fe80007810000 */
[----:B------:R-:W-:Y:S02]  /*1d060*/  FMNMX.FTZ R2, R126, R2, !PT ;  /* 0x000000027e027209 */ /* 0x000fe40007810000 */
[----:B-1----:R-:W-:Y:S02]  /*1d070*/  FMNMX.FTZ R0, R169, R0, !PT ;  /* 0x00000000a9007209 */ /* 0x002fe40007810000 */
[----:B------:R-:W-:Y:S05]  /*1d080*/  FMNMX.FTZ R2, R127, R2, !PT ;  /* 0x000000027f027209 */ /* 0x000fea0007810000 */
[----:B------:R-:W1:Y:S01]  /*1d090*/  SHFL.BFLY PT, R174, R2, 0x2, 0x1f ;  /* 0x0c401f0002ae7f89 */ /* 0x000e6200000e0000 */
[----:B------:R-:W-:Y:S07]  /*1d0a0*/  FMNMX.FTZ R176, R164, R176, !PT ;  /* 0x000000b0a4b07209 */ /* 0x000fee0007810000 */
[----:B------:R-:W1:Y:S01]  /*1d0b0*/  SHFL.BFLY PT, R164, R0, 0x1, 0x1f ;  /* 0x0c201f0000a47f89 */ /* 0x000e6200000e0000 */
[----:B------:R-:W-:Y:S07]  /*1d0c0*/  FMNMX.FTZ R175, R3, R175, !PT ;  /* 0x000000af03af7209 */ /* 0x000fee0007810000 */
[----:B------:R-:W1:Y:S02]  /*1d0d0*/  SHFL.BFLY PT, R3, R176, 0x1, 0x1f ;  /* 0x0c201f00b0037f89 */ /* 0x000e6400000e0000 */
[----:B-1----:R-:W-:Y:S06]  /*1d0e0*/  FMNMX.FTZ R174, R2, R174, !PT ;  /* 0x000000ae02ae7209 */ /* 0x002fec0007810000 */
[----:B------:R-:W1:Y:S01]  /*1d0f0*/  SHFL.BFLY PT, R2, R175, 0x1, 0x1f ;  /* 0x0c201f00af027f89 */ /* 0x000e6200000e0000 */
[----:B------:R-:W-:Y:S07]  /*1d100*/  FMNMX.FTZ R164, R0, R164, !PT ;  /* 0x000000a400a47209 */ /* 0x000fee0007810000 */
[----:B------:R-:W2:Y:S01]  /*1d110*/  SHFL.BFLY PT, R0, R174, 0x1, 0x1f ;  /* 0x0c201f00ae007f89 */ /* 0x000ea200000e0000 */
[C---:B------:R-:W-:Y:S01]  /*1d120*/  FSETP.NEU.FTZ.AND P2, PT, R164.reuse, -INF , PT ;  /* 0xff800000a400780b */ /* 0x040fe20003f5d000 */
[C---:B------:R-:W-:Y:S02]  /*1d130*/  FMUL.FTZ R178, R164.reuse, c[0x0][0x23c] ;  /* 0x00008f00a4b27a20 */ /* 0x040fe40000410000 */
[----:B------:R-:W-:Y:S01]  /*1d140*/  FADD.FTZ R169, -R164, R167 ;  /* 0x000000a7a4a97221 */ /* 0x000fe20000010100 */
[----:B------:R-:W-:Y:S02]  /*1d150*/  FMNMX.FTZ R3, R176, R3, !PT ;  /* 0x00000003b0037209 */ /* 0x000fe40007810000 */
[----:B------:R-:W-:Y:S01]  /*1d160*/  FSEL R178, R178, RZ, P2 ;  /* 0x000000ffb2b27208 */ /* 0x000fe20001000000 */
[----:B------:R-:W-:Y:S01]  /*1d170*/  FMUL.FTZ R169, R169, c[0x0][0x23c] ;  /* 0x00008f00a9a97a20 */ /* 0x000fe20000410000 */
[C---:B------:R-:W-:Y:S01]  /*1d180*/  FSETP.NEU.FTZ.AND P1, PT, R3.reuse, -INF , PT ;  /* 0xff8000000300780b */ /* 0x040fe20003f3d000 */
[----:B------:R-:W-:Y:S02]  /*1d190*/  FMUL.FTZ R183, R3, c[0x0][0x23c] ;  /* 0x00008f0003b77a20 */ /* 0x000fe40000410000 */
[--C-:B------:R-:W-:Y:S02]  /*1d1a0*/  FFMA.FTZ R177, R48, c[0x0][0x23c], -R178.reuse ;  /* 0x00008f0030b17a23 */ /* 0x100fe400000108b2 */
[--C-:B------:R-:W-:Y:S01]  /*1d1b0*/  FFMA.FTZ R192, R100, c[0x0][0x23c], -R178.reuse ;  /* 0x00008f0064c07a23 */ /* 0x100fe200000108b2 */
[----:B------:R-:W-:Y:S01]  /*1d1c0*/  FSEL R183, R183, RZ, P1 ;  /* 0x000000ffb7b77208 */ /* 0x000fe20000800000 */
[--C-:B------:R-:W-:Y:S01]  /*1d1d0*/  FFMA.FTZ R4, R4, c[0x0][0x23c], -R178.reuse ;  /* 0x00008f0004047a23 */ /* 0x100fe200000108b2 */
[----:B-1----:R-:W-:Y:S01]  /*1d1e0*/  FMNMX.FTZ R2, R175, R2, !PT ;  /* 0x00000002af027209 */ /* 0x002fe20007810000 */
[--C-:B------:R-:W-:Y:S01]  /*1d1f0*/  FFMA.FTZ R198, R68, c[0x0][0x23c], -R178.reuse ;  /* 0x00008f0044c67a23 */ /* 0x100fe200000108b2 */
[----:B------:R-:W-:Y:S01]  /*1d200*/  MUFU.EX2 R169, R169 ;  /* 0x000000a900a97308 */ /* 0x000fe20000000800 */
[--C-:B------:R-:W-:Y:S01]  /*1d210*/  FFMA.FTZ R68, R84, c[0x0][0x23c], -R178.reuse ;  /* 0x00008f0054447a23 */ /* 0x100fe200000108b2 */
[----:B------:R-:W-:Y:S01]  /*1d220*/  FSETP.NEU.FTZ.AND P1, PT, R2, -INF , PT ;  /* 0xff8000000200780b */ /* 0x000fe20003f3d000 */
[--C-:B------:R-:W-:Y:S01]  /*1d230*/  FFMA.FTZ R84, R113, c[0x0][0x23c], -R178.reuse ;  /* 0x00008f0071547a23 */ /* 0x100fe200000108b2 */
[----:B--2---:R-:W-:Y:S01]  /*1d240*/  FMNMX.FTZ R0, R174, R0, !PT ;  /* 0x00000000ae007209 */ /* 0x004fe20007810000 */
[--C-:B------:R-:W-:Y:S02]  /*1d250*/  FFMA.FTZ R6, R6, c[0x0][0x23c], -R183.reuse ;  /* 0x00008f0006067a23 */ /* 0x100fe400000108b7 */
[----:B------:R-:W-:Y:S02]  /*1d260*/  FFMA.FTZ R176, R52, c[0x0][0x23c], -R178 ;  /* 0x00008f0034b07a23 */ /* 0x000fe400000108b2 */
[----:B------:R-:W-:Y:S01]  /*1d270*/  FFMA.FTZ R52, R38, c[0x0][0x23c], -R183 ;  /* 0x00008f0026347a23 */ /* 0x000fe200000108b7 */
[----:B------:R1:W-:Y:S01]  /*1d280*/  MUFU.EX2 R113, R4 ;  /* 0x0000000400717308 */ /* 0x0003e20000000800 */
[----:B------:R-:W-:Y:S02]  /*1d290*/  FADD.FTZ R167, -R3, R168 ;  /* 0x000000a803a77221 */ /* 0x000fe40000010100 */
[----:B------:R-:W-:Y:S02]  /*1d2a0*/  FADD.FTZ R168, -R2, R165 ;  /* 0x000000a502a87221 */ /* 0x000fe40000010100 */
[----:B------:R-:W-:Y:S02]  /*1d2b0*/  FMUL.FTZ R167, R167, c[0x0][0x23c] ;  /* 0x00008f00a7a77a20 */ /* 0x000fe40000410000 */
[----:B------:R-:W-:Y:S02]  /*1d2c0*/  FMUL.FTZ R168, R168, c[0x0][0x23c] ;  /* 0x00008f00a8a87a20 */ /* 0x000fe40000410000 */
[----:B------:R-:W-:Y:S01]  /*1d2d0*/  FADD.FTZ R165, -R0, R166 ;  /* 0x000000a600a57221 */ /* 0x000fe20000010100 */
        /* <DEDUP_REMOVED lines=8> */
[----:B------:R-:W-:Y:S02]  /*1d360*/  FMUL.FTZ R165, R165, c[0x0][0x23c] ;  /* 0x00008f00a5a57a20 */ /* 0x000fe40000410000 */
[----:B-1----:R-:W-:Y:S02]  /*1d370*/  FMUL.FTZ R4, R2, c[0x0][0x23c] ;  /* 0x00008f0002047a20 */ /* 0x002fe40000410000 */
[--C-:B------:R-:W-:Y:S02]  /*1d380*/  FFMA.FTZ R51, R51, c[0x0][0x23c], -R183.reuse ;  /* 0x00008f0033337a23 */ /* 0x100fe400000108b7 */
[--C-:B------:R-:W-:Y:S01]  /*1d390*/  FFMA.FTZ R204, R66, c[0x0][0x23c], -R183.reuse ;  /* 0x00008f0042cc7a23 */ /* 0x100fe200000108b7 */
[----:B------:R-:W1:Y:S01]  /*1d3a0*/  MUFU.EX2 R167, R167 ;  /* 0x000000a700a77308 */ /* 0x000e620000000800 */
[--C-:B------:R-:W-:Y:S02]  /*1d3b0*/  FFMA.FTZ R196, R98, c[0x0][0x23c], -R183.reuse ;  /* 0x00008f0062c47a23 */ /* 0x100fe400000108b7 */
[--C-:B------:R-:W-:Y:S01]  /*1d3c0*/  FFMA.FTZ R5, R5, c[0x0][0x23c], -R178.reuse ;  /* 0x00008f0005057a23 */ /* 0x100fe200000108b2 */
[----:B--2---:R-:W-:Y:S01]  /*1d3d0*/  FSEL R6, R4, RZ, P1 ;  /* 0x000000ff04067208 */ /* 0x004fe20000800000 */
[C---:B------:R-:W-:Y:S01]  /*1d3e0*/  FMUL.FTZ R4, R0.reuse, c[0x0][0x23c] ;  /* 0x00008f0000047a20 */ /* 0x040fe20000410000 */
[----:B------:R-:W-:Y:S01]  /*1d3f0*/  FSETP.NEU.FTZ.AND P1, PT, R0, -INF , PT ;  /* 0xff8000000000780b */ /* 0x000fe20003f3d000 */
[----:B------:R-:W-:Y:S02]  /*1d400*/  FFMA.FTZ R16, R16, c[0x0][0x23c], -R178 ;  /* 0x00008f0010107a23 */ /* 0x000fe400000108b2 */
[--C-:B------:R-:W-:Y:S01]  /*1d410*/  FFMA.FTZ R39, R8, c[0x0][0x23c], -R6.reuse ;  /* 0x00008f0008277a23 */ /* 0x100fe20000010806 */
[----:B------:R-:W-:Y:S01]  /*1d420*/  FSEL R4, R4, RZ, P1 ;  /* 0x000000ff04047208 */ /* 0x000fe20000800000 */
[----:B------:R-:W2:Y:S01]  /*1d430*/  LDL.LU R8, [R1+0x1d4] ;  /* 0x0001d40001087983 */ /* 0x000ea20000300800 */
[----:B------:R-:W-:Y:S01]  /*1d440*/  FFMA.FTZ R188, R25, c[0x0][0x23c], -R6 ;  /* 0x00008f0019bc7a23 */ /* 0x000fe20000010806 */
[----:B------:R-:W-:Y:S01]  /*1d450*/  MUFU.EX2 R165, R165 ;  /* 0x000000a500a57308 */ /* 0x000fe20000000800 */
[----:B---3--:R-:W-:Y:S02]  /*1d460*/  FFMA.FTZ R168, R85, c[0x0][0x23c], -R178 ;  /* 0x00008f0055a87a23 */ /* 0x008fe400000108b2 */
[----:B------:R-:W-:Y:S02]  /*1d470*/  FFMA.FTZ R182, R10, c[0x0][0x23c], -R4 ;  /* 0x00008f000ab67a23 */ /* 0x000fe40000010804 */
[----:B------:R-:W2:Y:S01]  /*1d480*/  LDL.LU R10, [R1+0x1d0] ;  /* 0x0001d000010a7983 */ /* 0x000ea20000300800 */
[----:B------:R-:W-:Y:S02]  /*1d490*/  FFMA.FTZ R85, R112, c[0x0][0x23c], -R178 ;  /* 0x00008f0070557a23 */ /* 0x000fe400000108b2 */
[----:B------:R-:W-:Y:S01]  /*1d4a0*/  FFMA.FTZ R112, R35, c[0x0][0x23c], -R183 ;  /* 0x00008f0023707a23 */ /* 0x000fe200000108b7 */
[----:B------:R-:W2:Y:S01]  /*1d4b0*/  LDL.LU R25, [R1+0x1d8] ;  /* 0x0001d80001197983 */ /* 0x000ea20000300800 */
[----:B------:R-:W-:Y:S01]  /*1d4c0*/  FFMA.FTZ R35, R46, c[0x0][0x23c], -R4 ;  /* 0x00008f002e237a23 */ /* 0x000fe20000010804 */
[----:B------:R-:W-:Y:S01]  /*1d4d0*/  MUFU.EX2 R182, R182 ;  /* 0x000000b600b67308 */ /* 0x000fe20000000800 */
[----:B------:R-:W-:Y:S02]  /*1d4e0*/  FFMA.FTZ R119, R77, c[0x0][0x23c], -R6 ;  /* 0x00008f004d777a23 */ /* 0x000fe40000010806 */
[--C-:B------:R-:W-:Y:S02]  /*1d4f0*/  FFMA.FTZ R77, R63, c[0x0][0x23c], -R4.reuse ;  /* 0x00008f003f4d7a23 */ /* 0x100fe40000010804 */
[--C-:B------:R-:W-:Y:S02]  /*1d500*/  FFMA.FTZ R63, R90, c[0x0][0x23c], -R4.reuse ;  /* 0x00008f005a3f7a23 */ /* 0x100fe40000010804 */
[----:B------:R-:W-:Y:S02]  /*1d510*/  FFMA.FTZ R90, R95, c[0x0][0x23c], -R4 ;  /* 0x00008f005f5a7a23 */ /* 0x000fe40000010804 */
[----:B------:R-:W-:Y:S01]  /*1d520*/  IMAD.MOV.U32 R95, RZ, RZ, R34 ;  /* 0x000000ffff5f7224 */ /* 0x000fe200078e0022 */
[----:B------:R-:W-:Y:S01]  /*1d530*/  MUFU.EX2 R39, R39 ;  /* 0x0000002700277308 */ /* 0x000fe20000000800 */
[C---:B-1----:R-:W-:Y:S02]  /*1d540*/  FMUL.FTZ R34, R167.reuse, R162 ;  /* 0x000000a2a7227220 */ /* 0x042fe40000410000 */
[----:B------:R-:W-:Y:S02]  /*1d550*/  IMAD.MOV.U32 R162, RZ, RZ, R35 ;  /* 0x000000ffffa27224 */ /* 0x000fe400078e0023 */
[----:B------:R-:W-:Y:S02]  /*1d560*/  FMUL.FTZ R35, R167, R163 ;  /* 0x000000a3a7237220 */ /* 0x000fe40000410000 */
[----:B------:R-:W2:Y:S01]  /*1d570*/  LDL.LU R163, [R1+0x198] ;  /* 0x0001980001a37983 */ /* 0x000ea20000300800 */
[----:B------:R-:W-:Y:S02]  /*1d580*/  FFMA.FTZ R9, R9, c[0x0][0x23c], -R6 ;  /* 0x00008f0009097a23 */ /* 0x000fe40000010806 */
[----:B------:R-:W-:Y:S01]  /*1d590*/  FFMA.FTZ R17, R17, c[0x0][0x23c], -R178 ;  /* 0x00008f0011117a23 */ /* 0x000fe200000108b2 */
        /* <DEDUP_REMOVED lines=11> */
[--C-:B------:R-:W-:Y:S01]  /*1d650*/  FFMA.FTZ R99, R60, c[0x0][0x23c], -R6.reuse ;  /* 0x00008f003c637a23 */ /* 0x100fe20000010806 */
[----:B------:R-:W-:Y:S01]  /*1d660*/  MUFU.EX2 R188, R188 ;  /* 0x000000bc00bc7308 */ /* 0x000fe20000000800 */
[----:B------:R-:W-:Y:S02]  /*1d670*/  FFMA.FTZ R203, R73, c[0x0][0x23c], -R6 ;  /* 0x00008f0049cb7a23 */ /* 0x000fe40000010806 */
        /* <DEDUP_REMOVED lines=9> */
[----:B------:R-:W-:Y:S01]  /*1d710*/  FFMA.FTZ R129, R129, c[0x0][0x23c], -R178 ;  /* 0x00008f0081817a23 */ /* 0x000fe200000108b2 */
        /* <DEDUP_REMOVED lines=10> */
[----:B------:R-:W-:Y:S02]  /*1d7c0*/  FFMA.FTZ R73, R59, c[0x0][0x23c], -R4 ;  /* 0x00008f003b497a23 */ /* 0x000fe40000010804 */
[----:B------:R-:W-:Y:S01]  /*1d7d0*/  FFMA.FTZ R175, R37, c[0x0][0x23c], -R178 ;  /* 0x00008f0025af7a23 */ /* 0x000fe200000108b2 */
[----:B------:R-:W-:Y:S01]  /*1d7e0*/  MUFU.EX2 R59, R13 ;  /* 0x0000000d003b7308 */ /* 0x000fe20000000800 */
[--C-:B------:R-:W-:Y:S02]  /*1d7f0*/  FFMA.FTZ R37, R23, c[0x0][0x23c], -R183.reuse ;  /* 0x00008f0017257a23 */ /* 0x100fe400000108b7 */
[----:B------:R-:W-:Y:S02]  /*1d800*/  FFMA.FTZ R23, R47, c[0x0][0x23c], -R4 ;  /* 0x00008f002f177a23 */ /* 0x000fe40000010804 */
        /* <DEDUP_REMOVED lines=21> */
[----:B------:R-:W1:Y:S01]  /*1d960*/  MUFU.EX2 R183, R5 ;  /* 0x0000000500b77308 */ /* 0x000e620000000800 */
[----:B------:R-:W-:Y:S02]  /*1d970*/  FFMA.FTZ R104, R58, c[0x0][0x23c], -R4 ;  /* 0x00008f003a687a23 */ /* 0x000fe40000010804 */
[----:B------:R-:W-:Y:S02]  /*1d980*/  FFMA.FTZ R189, R24, c[0x0][0x23c], -R6 ;  /* 0x00008f0018bd7a23 */ /* 0x000fe40000010806 */
[----:B------:R-:W-:Y:S02]  /*1d990*/  FFMA.FTZ R24, R42, c[0x0][0x23c], -R4 ;  /* 0x00008f002a187a23 */ /* 0x000fe40000010804 */
[----:B------:R-:W-:Y:S02]  /*1d9a0*/  FFMA.FTZ R67, R41, c[0x0][0x23c], -R6 ;  /* 0x00008f0029437a23 */ /* 0x000fe40000010806 */
[----:B------:R-:W-:Y:S01]  /*1d9b0*/  FFMA.FTZ R195, R110, c[0x0][0x23c], -R4 ;  /* 0x00008f006ec37a23 */ /* 0x000fe20000010804 */
[----:B------:R-:W-:Y:S01]  /*1d9c0*/  LOP3.LUT R110, R211, UR4, RZ, 0x3c, !PT ;  /* 0x00000004d36e7c12 */ /* 0x000fe2000f8e3cff */
[----:B------:R-:W1:Y:S01]  /*1d9d0*/  MUFU.EX2 R41, R7 ;  /* 0x0000000700297308 */ /* 0x000e620000000800 */
[--C-:B------:R-:W-:Y:S01]  /*1d9e0*/  FFMA.FTZ R202, R72, c[0x0][0x23c], -R6.reuse ;  /* 0x00008f0048ca7a23 */ /* 0x100fe20000010806 */
[----:B------:R-:W-:Y:S01]  /*1d9f0*/  UIADD3 UR4, UR29, 0x646e171e, URZ ;  /* 0x646e171e1d047890 */ /* 0x000fe2000fffe03f */
[--C-:B------:R-:W-:Y:S02]  /*1da00*/  FFMA.FTZ R72, R105, c[0x0][0x23c], -R6.reuse ;  /* 0x00008f0069487a23 */ /* 0x100fe40000010806 */
[----:B------:R-:W-:Y:S02]  /*1da10*/  FFMA.FTZ R105, R121, c[0x0][0x23c], -R6 ;  /* 0x00008f0079697a23 */ /* 0x000fe40000010806 */
[----:B------:R-:W-:Y:S02]  /*1da20*/  FFMA.FTZ R121, R111, c[0x0][0x23c], -R4 ;  /* 0x00008f006f797a23 */ /* 0x000fe40000010804 */
[----:B------:R-:W-:Y:S01]  /*1da30*/  IMAD.WIDE.U32 R110, R110, -0x326172a9, RZ ;  /* 0xcd9e8d576e6e7825 */ /* 0x000fe200078e00ff */
[----:B------:R1:W-:Y:S03]  /*1da40*/  MUFU.EX2 R42, R17 ;  /* 0x00000011002a7308 */ /* 0x0003e60000000800 */
[--C-:B------:R-:W-:Y:S02]  /*1da50*/  FFMA.FTZ R115, R89, c[0x0][0x23c], -R6.reuse ;  /* 0x00008f0059737a23 */ /* 0x100fe40000010806 */
[----:B------:R-:W-:Y:S02]  /*1da60*/  FFMA.FTZ R89, R92, c[0x0][0x23c], -R6 ;  /* 0x00008f005c597a23 */ /* 0x000fe40000010806 */
[--C-:B------:R-:W-:Y:S02]  /*1da70*/  FFMA.FTZ R92, R78, c[0x0][0x23c], -R4.reuse ;  /* 0x00008f004e5c7a23 */ /* 0x100fe40000010804 */
[--C-:B------:R-:W-:Y:S01]  /*1da80*/  FFMA.FTZ R78, R122, c[0x0][0x23c], -R4.reuse ;  /* 0x00008f007a4e7a23 */ /* 0x100fe20000010804 */
[----:B------:R1:W-:Y:S01]  /*1da90*/  MUFU.EX2 R58, R12 ;  /* 0x0000000c003a7308 */ /* 0x0003e20000000800 */
[----:B------:R-:W-:Y:S01]  /*1daa0*/  FFMA.FTZ R122, R126, c[0x0][0x23c], -R4 ;  /* 0x00008f007e7a7a23 */ /* 0x000fe20000010804 */
[----:B----4-:R-:W-:Y:S01]  /*1dab0*/  LOP3.LUT R126, R171, UR19, R210, 0x96, !PT ;  /* 0x00000013ab7e7c12 */ /* 0x010fe2000f8e96d2 */
[--C-:B------:R-:W-:Y:S02]  /*1dac0*/  FFMA.FTZ R43, R43, c[0x0][0x23c], -R4.reuse ;  /* 0x00008f002b2b7a23 */ /* 0x100fe40000010804 */
[--C-:B------:R-:W-:Y:S02]  /*1dad0*/  FFMA.FTZ R14, R14, c[0x0][0x23c], -R4.reuse ;  /* 0x00008f000e0e7a23 */ /* 0x100fe40000010804 */
[--C-:B------:R-:W-:Y:S02]  /*1dae0*/  FFMA.FTZ R206, R74, c[0x0][0x23c], -R4.reuse ;  /* 0x00008f004ace7a23 */ /* 0x100fe40000010804 */
[--C-:B------:R-:W-:Y:S01]  /*1daf0*/  FFMA.FTZ R207, R75, c[0x0][0x23c], -R4.reuse ;  /* 0x00008f004bcf7a23 */ /* 0x100fe20000010804 */
[----:B------:R4:W2:Y:S01]  /*1db00*/  MUFU.EX2 R74, R14 ;  /* 0x0000000e004a7308 */ /* 0x0008a20000000800 */
[----:B------:R-:W-:Y:S02]  /*1db10*/  FFMA.FTZ R205, R79, c[0x0][0x23c], -R4 ;  /* 0x00008f004fcd7a23 */ /* 0x000fe40000010804 */
[----:B------:R-:W-:Y:S01]  /*1db20*/  IMAD.MOV.U32 R79, RZ, RZ, R43 ;  /* 0x000000ffff4f7224 */ /* 0x000fe200078e002b */
[----:B------:R-:W-:Y:S01]  /*1db30*/  LOP3.LUT R43, R111, UR20, R208, 0x96, !PT ;  /* 0x000000146f2b7c12 */ /* 0x000fe2000f8e96d0 */
[--C-:B------:R-:W-:Y:S02]  /*1db40*/  FFMA.FTZ R75, R106, c[0x0][0x23c], -R4.reuse ;  /* 0x00008f006a4b7a23 */ /* 0x100fe40000010804 */
[----:B------:R-:W-:Y:S02]  /*1db50*/  FFMA.FTZ R106, R127, c[0x0][0x23c], -R4 ;  /* 0x00008f007f6a7a23 */ /* 0x000fe40000010804 */
[----:B------:R-:W-:Y:S01]  /*1db60*/  IMAD.WIDE.U32 R126, R126, -0x326172a9, RZ ;  /* 0xcd9e8d577e7e7825 */ /* 0x000fe200078e00ff */
[----:B------:R-:W-:Y:S03]  /*1db70*/  MUFU.EX2 R189, R189 ;  /* 0x000000bd00bd7308 */ /* 0x000fe60000000800 */
[----:B------:R-:W-:Y:S02]  /*1db80*/  FFMA.FTZ R98, R76, c[0x0][0x23c], -R6 ;  /* 0x00008f004c627a23 */ /* 0x000fe40000010806 */
[----:B------:R-:W-:Y:S02]  /*1db90*/  FFMA.FTZ R76, R62, c[0x0][0x23c], -R4 ;  /* 0x00008f003e4c7a23 */ /* 0x000fe40000010804 */
[----:B------:R-:W-:Y:S02]  /*1dba0*/  IMAD.MOV.U32 R62, RZ, RZ, R24 ;  /* 0x000000ffff3e7224 */ /* 0x000fe400078e0018 */
[----:B------:R-:W-:Y:S01]  /*1dbb0*/  FFMA.FTZ R184, R15, c[0x0][0x23c], -R4 ;  /* 0x00008f000fb87a23 */ /* 0x000fe20000010804 */
[----:B------:R-:W-:Y:S01]  /*1dbc0*/  MUFU.EX2 R200, R200 ;  /* 0x000000c800c87308 */ /* 0x000fe20000000800 */
[----:B-1----:R-:W-:Y:S02]  /*1dbd0*/  FMUL.FTZ R9, R166, R133 ;  /* 0x00000085a6097220 */ /* 0x002fe40000410000 */
[--C-:B------:R-:W-:Y:S01]  /*1dbe0*/  FFMA.FTZ R55, R40, c[0x0][0x23c], -R6.reuse ;  /* 0x00008f0028377a23 */ /* 0x100fe20000010806 */
[----:B------:R-:W-:Y:S01]  /*1dbf0*/  F2FP.BF16.PACK_AB R40, R183, R113 ;  /* 0x00000071b728723e */ /* 0x000fe200000010ff */
[--C-:B------:R-:W-:Y:S02]  /*1dc00*/  FFMA.FTZ R193, R108, c[0x0][0x23c], -R6.reuse ;  /* 0x00008f006cc17a23 */ /* 0x100fe40000010806 */
[----:B------:R-:W-:Y:S02]  /*1dc10*/  FFMA.FTZ R124, R124, c[0x0][0x23c], -R6 ;  /* 0x00008f007c7c7a23 */ /* 0x000fe40000010806 */
[----:B------:R-:W-:Y:S01]  /*1dc20*/  FFMA.FTZ R91, R91, c[0x0][0x23c], -R4 ;  /* 0x00008f005b5b7a23 */ /* 0x000fe20000010804 */
[----:B------:R-:W-:Y:S01]  /*1dc30*/  MUFU.EX2 R204, R204 ;  /* 0x000000cc00cc7308 */ /* 0x000fe20000000800 */
[C---:B------:R-:W-:Y:S02]  /*1dc40*/  FMUL.FTZ R5, R169.reuse, R145 ;  /* 0x00000091a9057220 */ /* 0x040fe40000410000 */
[C---:B------:R-:W-:Y:S02]  /*1dc50*/  FMUL.FTZ R16, R169.reuse, R152 ;  /* 0x00000098a9107220 */ /* 0x040fe40000410000 */
[C---:B------:R-:W-:Y:S02]  /*1dc60*/  FMUL.FTZ R17, R169.reuse, R153 ;  /* 0x00000099a9117220 */ /* 0x040fe40000410000 */
[C---:B------:R-:W-:Y:S02]  /*1dc70*/  FMUL.FTZ R20, R169.reuse, R156 ;  /* 0x0000009ca9147220 */ /* 0x040fe40000410000 */
[C---:B------:R-:W-:Y:S01]  /*1dc80*/  FMUL.FTZ R21, R169.reuse, R157 ;  /* 0x0000009da9157220 */ /* 0x040fe20000410000 */
[----:B------:R-:W-:Y:S01]  /*1dc90*/  MUFU.EX2 R198, R198 ;  /* 0x000000c600c67308 */ /* 0x000fe20000000800 */
[C---:B------:R-:W-:Y:S02]  /*1dca0*/  FMUL.FTZ R32, R169.reuse, R160 ;  /* 0x000000a0a9207220 */ /* 0x040fe40000410000 */
[----:B------:R-:W-:Y:S02]  /*1dcb0*/  IMAD.MOV.U32 R160, RZ, RZ, R22 ;  /* 0x000000ffffa07224 */ /* 0x000fe400078e0016 */
[----:B------:R-:W-:Y:S02]  /*1dcc0*/  FMUL.FTZ R33, R169, R161 ;  /* 0x000000a1a9217220 */ /* 0x000fe40000410000 */
[----:B------:R-:W-:Y:S02]  /*1dcd0*/  IMAD.MOV.U32 R161, RZ, RZ, R23 ;  /* 0x000000ffffa17224 */ /* 0x000fe400078e0017 */
[C---:B------:R-:W-:Y:S01]  /*1dce0*/  FMUL.FTZ R7, R167.reuse, R147 ;  /* 0x00000093a7077220 */ /* 0x040fe20000410000 */
[----:B------:R-:W-:Y:S01]  /*1dcf0*/  MUFU.EX2 R101, R101 ;  /* 0x0000006500657308 */ /* 0x000fe20000000800 */
[C---:B------:R-:W-:Y:S02]  /*1dd00*/  FMUL.FTZ R18, R167.reuse, R154 ;  /* 0x0000009aa7127220 */ /* 0x040fe40000410000 */
[C---:B------:R-:W-:Y:S02]  /*1dd10*/  FMUL.FTZ R19, R167.reuse, R155 ;  /* 0x0000009ba7137220 */ /* 0x040fe40000410000 */
[C---:B------:R-:W-:Y:S02]  /*1dd20*/  FMUL.FTZ R22, R167.reuse, R158 ;  /* 0x0000009ea7167220 */ /* 0x040fe40000410000 */
[----:B------:R-:W-:Y:S02]  /*1dd30*/  FMUL.FTZ R23, R167, R159 ;  /* 0x0000009fa7177220 */ /* 0x000fe40000410000 */
[C---:B------:R-:W-:Y:S01]  /*1dd40*/  FMUL.FTZ R12, R166.reuse, R136 ;  /* 0x00000088a60c7220 */ /* 0x040fe20000410000 */
[----:B------:R-:W-:Y:S01]  /*1dd50*/  MUFU.EX2 R202, R202 ;  /* 0x000000ca00ca7308 */ /* 0x000fe20000000800 */
[C---:B------:R-:W-:Y:S02]  /*1dd60*/  FMUL.FTZ R13, R166.reuse, R137 ;  /* 0x00000089a60d7220 */ /* 0x040fe40000410000 */
[----:B------:R-:W-:Y:S02]  /*1dd70*/  FMUL.FTZ R24, R166, R140 ;  /* 0x0000008ca6187220 */ /* 0x000fe40000410000 */
[----:B------:R-:W-:Y:S02]  /*1dd80*/  FMUL.FTZ R11, R165, R135 ;  /* 0x00000087a50b7220 */ /* 0x000fe40000410000 */
[--C-:B------:R-:W-:Y:S02]  /*1dd90*/  FFMA.FTZ R54, R28, c[0x0][0x23c], -R6.reuse ;  /* 0x00008f001c367a23 */ /* 0x100fe40000010806 */
[C---:B------:R-:W-:Y:S01]  /*1dda0*/  FMUL.FTZ R28, R166.reuse, R148 ;  /* 0x00000094a61c7220 */ /* 0x040fe20000410000 */
[----:B------:R-:W-:Y:S01]  /*1ddb0*/  MUFU.EX2 R203, R203 ;  /* 0x000000cb00cb7308 */ /* 0x000fe20000000800 */
[--C-:B------:R-:W-:Y:S02]  /*1ddc0*/  FFMA.FTZ R50, R29, c[0x0][0x23c], -R6.reuse ;  /* 0x00008f001d327a23 */ /* 0x100fe40000010806 */
[----:B------:R-:W-:Y:S02]  /*1ddd0*/  FMUL.FTZ R29, R166, R149 ;  /* 0x00000095a61d7220 */ /* 0x000fe40000410000 */
[--C-:B------:R-:W-:Y:S02]  /*1dde0*/  FFMA.FTZ R71, R44, c[0x0][0x23c], -R6.reuse ;  /* 0x00008f002c477a23 */ /* 0x100fe40000010806 */
[--C-:B------:R-:W-:Y:S02]  /*1ddf0*/  FFMA.FTZ R45, R45, c[0x0][0x23c], -R6.reuse ;  /* 0x00008f002d2d7a23 */ /* 0x100fe40000010806 */
[--C-:B------:R-:W-:Y:S01]  /*1de00*/  FFMA.FTZ R103, R56, c[0x0][0x23c], -R6.reuse ;  /* 0x00008f0038677a23 */ /* 0x100fe20000010806 */
[----:B------:R-:W-:Y:S01]  /*1de10*/  MUFU.EX2 R206, R206 ;  /* 0x000000ce00ce7308 */ /* 0x000fe20000000800 */
[--C-:B------:R-:W-:Y:S02]  /*1de20*/  FFMA.FTZ R56, R57, c[0x0][0x23c], -R6.reuse ;  /* 0x00008f0039387a23 */ /* 0x100fe40000010806 */
[----:B------:R-:W-:Y:S02]  /*1de30*/  FFMA.FTZ R102, R61, c[0x0][0x23c], -R6 ;  /* 0x00008f003d667a23 */ /* 0x000fe40000010806 */
[----:B------:R-:W-:Y:S02]  /*1de40*/  FFMA.FTZ R61, R26, c[0x0][0x23c], -R4 ;  /* 0x00008f001a3d7a23 */ /* 0x000fe40000010804 */
[----:B------:R-:W-:Y:S02]  /*1de50*/  FFMA.FTZ R125, R125, c[0x0][0x23c], -R6 ;  /* 0x00008f007d7d7a23 */ /* 0x000fe40000010806 */
[--C-:B------:R-:W-:Y:S01]  /*1de60*/  FFMA.FTZ R108, R27, c[0x0][0x23c], -R4.reuse ;  /* 0x00008f001b6c7a23 */ /* 0x100fe20000010804 */
[----:B------:R-:W-:Y:S01]  /*1de70*/  MUFU.EX2 R197, R197 ;  /* 0x000000c500c57308 */ /* 0x000fe20000000800 */
[--C-:B------:R-:W-:Y:S02]  /*1de80*/  FFMA.FTZ R57, R30, c[0x0][0x23c], -R4.reuse ;  /* 0x00008f001e397a23 */ /* 0x100fe40000010804 */
[--C-:B------:R-:W-:Y:S02]  /*1de90*/  FFMA.FTZ R44, R31, c[0x0][0x23c], -R4.reuse ;  /* 0x00008f001f2c7a23 */ /* 0x100fe40000010804 */
[--C-:B------:R-:W-:Y:S02]  /*1dea0*/  FFMA.FTZ R94, R94, c[0x0][0x23c], -R4.reuse ;  /* 0x00008f005e5e7a23 */ /* 0x100fe40000010804 */
[--C-:B------:R-:W-:Y:S02]  /*1deb0*/  FFMA.FTZ R107, R107, c[0x0][0x23c], -R4.reuse ;  /* 0x00008f006b6b7a23 */ /* 0x100fe40000010804 */
[----:B------:R-:W-:Y:S01]  /*1dec0*/  FFMA.FTZ R123, R123, c[0x0][0x23c], -R4 ;  /* 0x00008f007b7b7a23 */ /* 0x000fe20000010804 */
[----:B------:R-:W-:Y:S01]  /*1ded0*/  MUFU.EX2 R108, R108 ;  /* 0x0000006c006c7308 */ /* 0x000fe20000000800 */
[----:B------:R-:W-:Y:S02]  /*1dee0*/  FMUL.FTZ R4, R169, R144 ;  /* 0x00000090a9047220 */ /* 0x000fe40000410000 */
[--C-:B------:R-:W-:Y:S02]  /*1def0*/  FFMA.FTZ R93, R93, c[0x0][0x23c], -R6.reuse ;  /* 0x00008f005d5d7a23 */ /* 0x100fe40000010806 */
[----:B------:R-:W-:Y:S02]  /*1df00*/  FFMA.FTZ R120, R120, c[0x0][0x23c], -R6 ;  /* 0x00008f0078787a23 */ /* 0x000fe40000010806 */
[----:B------:R-:W-:Y:S02]  /*1df10*/  FMUL.FTZ R6, R167, R146 ;  /* 0x00000092a7067220 */ /* 0x000fe40000410000 */
[----:B------:R-:W-:Y:S01]  /*1df20*/  IMAD.MOV.U32 R148, RZ, RZ, R161 ;  /* 0x000000ffff947224 */ /* 0x000fe200078e00a1 */
[----:B------:R-:W-:Y:S01]  /*1df30*/  MUFU.EX2 R207, R207 ;  /* 0x000000cf00cf7308 */ /* 0x000fe20000000800 */
[----:B------:R1:W3:Y:S01]  /*1df40*/  LDL.S16 R161, [R1+0x170] ;  /* 0x0001700001a17983 */ /* 0x0002e20000100600 */
[----:B------:R-:W-:Y:S02]  /*1df50*/  IMAD.MOV.U32 R140, RZ, RZ, R95 ;  /* 0x000000ffff8c7224 */ /* 0x000fe400078e005f */
[----:B------:R-:W-:Y:S02]  /*1df60*/  IMAD.MOV.U32 R149, RZ, RZ, R160 ;  /* 0x000000ffff957224 */ /* 0x000fe400078e00a0 */
[----:B------:R1:W3:Y:S01]  /*1df70*/  LDL.S16 R160, [R1+0x16c] ;  /* 0x00016c0001a07983 */ /* 0x0002e20000100600 */
[C---:B----4-:R-:W-:Y:S02]  /*1df80*/  FMUL.FTZ R14, R165.reuse, R138 ;  /* 0x0000008aa50e7220 */ /* 0x050fe40000410000 */
[C---:B------:R-:W-:Y:S01]  /*1df90*/  FMUL.FTZ R15, R165.reuse, R139 ;  /* 0x0000008ba50f7220 */ /* 0x040fe20000410000 */
[----:B------:R-:W-:Y:S01]  /*1dfa0*/  MUFU.EX2 R205, R205 ;  /* 0x000000cd00cd7308 */ /* 0x000fe20000000800 */
[C---:B------:R-:W-:Y:S02]  /*1dfb0*/  FMUL.FTZ R26, R165.reuse, R142 ;  /* 0x0000008ea51a7220 */ /* 0x040fe40000410000 */
[----:B------:R1:W4:Y:S01]  /*1dfc0*/  LDL.S16 R142, [R1+0x168] ;  /* 0x00016800018e7983 */ /* 0x0003220000100600 */
[----:B------:R-:W-:Y:S02]  /*1dfd0*/  FMUL.FTZ R27, R165, R143 ;  /* 0x0000008fa51b7220 */ /* 0x000fe40000410000 */
[----:B--2---:R-:W-:Y:S02]  /*1dfe0*/  FFMA.FTZ R167, R167, R8, R38 ;  /* 0x00000008a7a77223 */ /* 0x004fe40000010026 */
[C---:B------:R-:W-:Y:S02]  /*1dff0*/  FMUL.FTZ R8, R166.reuse, R132 ;  /* 0x00000084a6087220 */ /* 0x040fe40000410000 */
[----:B------:R-:W-:Y:S01]  /*1e000*/  IMAD.MOV.U32 R132, RZ, RZ, R162 ;  /* 0x000000ffff847224 */ /* 0x000fe200078e00a2 */
[----:B------:R-:W-:Y:S01]  /*1e010*/  MUFU.EX2 R199, R199 ;  /* 0x000000c700c77308 */ /* 0x000fe20000000800 */
[----:B------:R-:W-:Y:S01]  /*1e020*/  IMAD.MOV.U32 R162, RZ, RZ, R62 ;  /* 0x000000ffffa27224 */ /* 0x000fe200078e003e */
[----:B------:R-:W-:Y:S01]  /*1e030*/  LOP3.LUT R62, R127, UR18, R110, 0x96, !PT ;  /* 0x000000127f3e7c12 */ /* 0x000fe2000f8e966e */
[----:B------:R-:W-:Y:S02]  /*1e040*/  FADD.FTZ R167, R41, R167 ;  /* 0x000000a729a77221 */ /* 0x000fe40000010000 */
[----:B------:R-:W-:Y:S02]  /*1e050*/  FFMA.FTZ R169, R169, R25, R113 ;  /* 0x00000019a9a97223 */ /* 0x000fe40000010071 */
[C---:B------:R-:W-:Y:S02]  /*1e060*/  FMUL.FTZ R25, R166.reuse, R141 ;  /* 0x0000008da6197220 */ /* 0x040fe40000410000 */
[----:B------:R-:W-:Y:S01]  /*1e070*/  FFMA.FTZ R166, R166, R10, R39 ;  /* 0x0000000aa6a67223 */ /* 0x000fe20000010027 */
[----:B------:R2:W1:Y:S01]  /*1e080*/  MUFU.EX2 R113, R48 ;  /* 0x0000003000717308 */ /* 0x0004620000000800 */
[----:B------:R-:W-:Y:S02]  /*1e090*/  FMUL.FTZ R10, R165, R134 ;  /* 0x00000086a50a7220 */ /* 0x000fe40000410000 */
[----:B------:R-:W-:Y:S01]  /*1e0a0*/  IMAD.WIDE.U32 R134, R43, -0x2daee0ad, RZ ;  /* 0xd2511f532b867825 */ /* 0x000fe200078e00ff */
[----:B------:R-:W-:Y:S02]  /*1e0b0*/  F2FP.BF16.PACK_AB R43, R41, R38 ;  /* 0x00000026292b723e */ /* 0x000fe400000010ff */
[----:B------:R-:W-:Y:S01]  /*1e0c0*/  F2FP.BF16.PACK_AB R41, R60, R39 ;  /* 0x000000273c29723e */ /* 0x000fe200000010ff */
[----:B------:R-:W-:Y:S01]  /*1e0d0*/  IMAD.WIDE.U32 R136, R62, -0x2daee0ad, RZ ;  /* 0xd2511f533e887825 */ /* 0x000fe200078e00ff */
[----:B------:R-:W-:Y:S02]  /*1e0e0*/  LOP3.LUT R38, R135, UR17, R170, 0x96, !PT ;  /* 0x0000001187267c12 */ /* 0x000fe4000f8e96aa */
[----:B------:R-:W-:Y:S01]  /*1e0f0*/  MUFU.EX2 R196, R196 ;  /* 0x000000c400c47308 */ /* 0x000fe20000000800 */
[----:B------:R-:W-:Y:S01]  /*1e100*/  FADD.FTZ R39, R60, R166 ;  /* 0x000000a63c277221 */ /* 0x000fe20000010000 */
[----:B------:R-:W-:Y:S01]  /*1e110*/  LOP3.LUT R62, R137, UR15, R134, 0x96, !PT ;  /* 0x0000000f893e7c12 */ /* 0x000fe2000f8e9686 */
[----:B------:R-:W-:Y:S01]  /*1e120*/  IMAD.WIDE.U32 R134, R38, -0x326172a9, RZ ;  /* 0xcd9e8d5726867825 */ /* 0x000fe200078e00ff */
[----:B------:R-:W-:Y:S03]  /*1e130*/  F2FP.BF16.PACK_AB R38, R109, R182 ;  /* 0x000000b66d26723e */ /* 0x000fe600000010ff */
[----:B------:R-:W-:Y:S01]  /*1e140*/  FFMA.FTZ R133, R165, R163, R182 ;  /* 0x000000a3a5857223 */ /* 0x000fe200000100b6 */
[----:B------:R-:W-:Y:S01]  /*1e150*/  LOP3.LUT R95, R135, UR16, R126, 0x96, !PT ;  /* 0x00000010875f7c12 */ /* 0x000fe2000f8e967e */
[----:B------:R-:W-:Y:S01]  /*1e160*/  IMAD.MOV.U32 R163, RZ, RZ, R79 ;  /* 0x000000ffffa37224 */ /* 0x000fe200078e004f */
[----:B------:R-:W1:Y:S01]  /*1e170*/  MUFU.EX2 R60, R181 ;  /* 0x000000b5003c7308 */ /* 0x000e620000000800 */
[----:B------:R-:W-:Y:S02]  /*1e180*/  FADD.FTZ R133, R109, R133 ;  /* 0x000000856d857221 */ /* 0x000fe40000010000 */
[----:B------:R-:W-:Y:S04]  /*1e190*/  IMAD.WIDE.U32 R138, R95, -0x2daee0ad, RZ ;  /* 0xd2511f535f8a7825 */ /* 0x000fe800078e00ff */
[----:B------:R-:W-:Y:S02]  /*1e1a0*/  FADD.FTZ R169, R183, R169 ;  /* 0x000000a9b7a97221 */ /* 0x000fe40000010000 */
[----:B------:R-:W-:Y:S01]  /*1e1b0*/  IMAD.MOV.U32 R141, RZ, RZ, R185 ;  /* 0x000000ffff8d7224 */ /* 0x000fe200078e00b9 */
[----:B------:R1:W1:Y:S01]  /*1e1c0*/  MUFU.EX2 R79, R184 ;  /* 0x000000b8004f7308 */ /* 0x0002620000000800 */
[----:B------:R-:W-:Y:S02]  /*1e1d0*/  FADD.FTZ R133, R74, R133 ;  /* 0x000000854a857221 */ /* 0x000fe40000010000 */
[----:B------:R-:W-:Y:S01]  /*1e1e0*/  IMAD.MOV.U32 R166, RZ, RZ, R148 ;  /* 0x000000ffffa67224 */ /* 0x000fe200078e0094 */
[----:B--2---:R-:W-:Y:S01]  /*1e1f0*/  F2FP.BF16.PACK_AB R48, R42, R141 ;  /* 0x0000008d2a30723e */ /* 0x004fe200000010ff */
[C---:B------:R-:W-:Y:S02]  /*1e200*/  FMUL.FTZ R30, R165.reuse, R150 ;  /* 0x00000096a51e7220 */ /* 0x040fe40000410000 */
[----:B------:R-:W-:Y:S02]  /*1e210*/  FMUL.FTZ R31, R165, R151 ;  /* 0x00000097a51f7220 */ /* 0x000fe40000410000 */
[----:B------:R-:W-:Y:S01]  /*1e220*/  FADD.FTZ R39, R58, R39 ;  /* 0x000000273a277221 */ /* 0x000fe20000010000 */
[----:B------:R-:W-:Y:S01]  /*1e230*/  MUFU.EX2 R193, R193 ;  /* 0x000000c100c17308 */ /* 0x000fe20000000800 */
[----:B------:R-:W-:Y:S01]  /*1e240*/  FADD.FTZ R135, R46, R167 ;  /* 0x000000a72e877221 */ /* 0x000fe20000010000 */
[C---:B------:R-:W-:Y:S03]  /*1e250*/  F2FP.BF16.PACK_AB R46, R47.reuse, R46 ;  /* 0x0000002e2f2e723e */ /* 0x040fe600000010ff */
[----:B------:R-:W-:Y:S01]  /*1e260*/  FADD.FTZ R135, R47, R135 ;  /* 0x000000872f877221 */ /* 0x000fe20000010000 */
[C---:B------:R-:W-:Y:S01]  /*1e270*/  F2FP.BF16.PACK_AB R47, R59.reuse, R58 ;  /* 0x0000003a3b2f723e */ /* 0x040fe200000010ff */
[--C-:B------:R-:W-:Y:S01]  /*1e280*/  FADD.FTZ R59, R59, R39.reuse ;  /* 0x000000273b3b7221 */ /* 0x100fe20000010000 */
[----:B------:R-:W-:Y:S01]  /*1e290*/  PRMT R39, R43, 0x7632, R39 ;  /* 0x000076322b277816 */ /* 0x000fe20000000027 */
[----:B-1----:R-:W-:Y:S01]  /*1e2a0*/  FADD.FTZ R135, R113, R135 ;  /* 0x0000008771877221 */ /* 0x002fe20000010000 */
[----:B------:R-:W-:Y:S01]  /*1e2b0*/  MUFU.EX2 R194, R194 ;  /* 0x000000c200c27308 */ /* 0x000fe20000000800 */
[----:B------:R-:W-:Y:S01]  /*1e2c0*/  LOP3.LUT R184, R139, UR13, R136, 0x96, !PT ;  /* 0x0000000d8bb87c12 */ /* 0x000fe2000f8e9688 */
[----:B------:R-:W-:Y:S01]  /*1e2d0*/  IMAD.WIDE.U32 R136, R62, -0x326172a9, RZ ;  /* 0xcd9e8d573e887825 */ /* 0x000fe200078e00ff */
[----:B------:R1:W2:Y:S03]  /*1e2e0*/  LDL.S16 R139, [R1+0x164] ;  /* 0x00016400018b7983 */ /* 0x0002a60000100600 */
[----:B------:R-:W-:Y:S01]  /*1e2f0*/  IMAD.WIDE.U32 R184, R184, -0x326172a9, RZ ;  /* 0xcd9e8d57b8b87825 */ /* 0x000fe200078e00ff */
[----:B------:R-:W-:Y:S03]  /*1e300*/  LOP3.LUT R182, R137, UR14, R134, 0x96, !PT ;  /* 0x0000000e89b67c12 */ /* 0x000fe6000f8e9686 */
[----:B------:R1:W-:Y:S01]  /*1e310*/  MUFU.EX2 R109, R180 ;  /* 0x000000b4006d7308 */ /* 0x0003e20000000800 */
[----:B------:R-:W-:Y:S01]  /*1e320*/  FADD.FTZ R134, R141, R169 ;  /* 0x000000a98d867221 */ /* 0x000fe20000010000 */
[----:B------:R-:W-:Y:S01]  /*1e330*/  LOP3.LUT R62, R185, UR12, R136, 0x96, !PT ;  /* 0x0000000cb93e7c12 */ /* 0x000fe2000f8e9688 */
[----:B------:R-:W-:Y:S04]  /*1e340*/  IMAD.WIDE.U32 R182, R182, -0x2daee0ad, RZ ;  /* 0xd2511f53b6b67825 */ /* 0x000fe800078e00ff */
[----:B------:R-:W-:Y:S03]  /*1e350*/  FADD.FTZ R134, R42, R134 ;  /* 0x000000862a867221 */ /* 0x000fe60000010000 */
[----:B------:R1:W1:Y:S01]  /*1e360*/  MUFU.EX2 R95, R37 ;  /* 0x00000025005f7308 */ /* 0x0002620000000800 */
[----:B------:R-:W-:Y:S02]  /*1e370*/  IMAD.MOV.U32 R141, RZ, RZ, R132 ;  /* 0x000000ffff8d7224 */ /* 0x000fe400078e0084 */
[----:B------:R-:W-:Y:S07]  /*1e380*/  FADD.FTZ R134, R60, R134 ;  /* 0x000000863c867221 */ /* 0x000fee0000010000 */
[----:B------:R-:W-:Y:S01]  /*1e390*/  MUFU.EX2 R117, R117 ;  /* 0x0000007500757308 */ /* 0x000fe20000000800 */
[----:B-1----:R-:W-:Y:S05]  /*1e3a0*/  LOP3.LUT R180, R183, UR11, R138, 0x96, !PT ;  /* 0x0000000bb7b47c12 */ /* 0x002fea000f8e968a */
[----:B------:R-:W-:Y:S04]  /*1e3b0*/  IMAD.WIDE.U32 R180, R180, -0x326172a9, RZ ;  /* 0xcd9e8d57b4b47825 */ /* 0x000fe800078e00ff */
[----:B------:R-:W-:Y:S01]  /*1e3c0*/  MUFU.EX2 R85, R85 ;  /* 0x0000005500557308 */ /* 0x000fe20000000800 */
[----:B------:R-:W-:Y:S04]  /*1e3d0*/  LOP3.LUT R37, R181, UR5, R184, 0x96, !PT ;  /* 0x00000005b5257c12 */ /* 0x000fe8000f8e96b8 */
[C---:B------:R-:W-:Y:S05]  /*1e3e0*/  LOP3.LUT R42, R37.reuse, 0xff, RZ, 0xc0, !PT ;  /* 0x000000ff252a7812 */ /* 0x040fea00078ec0ff */
[----:B------:R-:W-:Y:S01]  /*1e3f0*/  MUFU.EX2 R195, R195 ;  /* 0x000000c300c37308 */ /* 0x000fe20000000800 */
[----:B------:R-:W-:Y:S02]  /*1e400*/  ISETP.LE.U32.AND P4, PT, R42, UR30, PT ;  /* 0x0000001e2a007c0c */ /* 0x000fe4000bf83070 */
[----:B------:R-:W-:Y:S04]  /*1e410*/  LOP3.LUT R42, R37, 0xffff, RZ, 0xc0, !PT ;  /* 0x0000ffff252a7812 */ /* 0x000fe800078ec0ff */
[----:B------:R-:W-:Y:S03]  /*1e420*/  SHF.R.U32.HI R42, RZ, 0x8, R42 ;  /* 0x00000008ff2a7819 */ /* 0x000fe6000001162a */
[----:B------:R-:W-:Y:S01]  /*1e430*/  MUFU.EX2 R190, R190 ;  /* 0x000000be00be7308 */ /* 0x000fe20000000800 */
[----:B------:R-:W-:Y:S04]  /*1e440*/  LOP3.LUT R42, R42, 0xffff, RZ, 0xc0, !PT ;  /* 0x0000ffff2a2a7812 */ /* 0x000fe800078ec0ff */
[----:B------:R-:W-:Y:S02]  /*1e450*/  ISETP.LE.U32.AND P3, PT, R42, UR30, PT ;  /* 0x0000001e2a007c0c */ /* 0x000fe4000bf63070 */
[--C-:B------:R-:W-:Y:S02]  /*1e460*/  SHF.R.U32.HI R42, RZ, 0x10, R37.reuse ;  /* 0x00000010ff2a7819 */ /* 0x100fe40000011625 */
[----:B------:R-:W-:Y:S01]  /*1e470*/  SHF.R.U32.HI R37, RZ, 0x18, R37 ;  /* 0x00000018ff257819 */ /* 0x000fe20000011625 */
[----:B------:R-:W-:Y:S01]  /*1e480*/  MUFU.EX2 R128, R128 ;  /* 0x0000008000807308 */ /* 0x000fe20000000800 */
[----:B------:R-:W-:Y:S02]  /*1e490*/  LOP3.LUT R42, R42, 0xff, RZ, 0xc0, !PT ;  /* 0x000000ff2a2a7812 */ /* 0x000fe400078ec0ff */
[----:B------:R-:W-:Y:S02]  /*1e4a0*/  ISETP.LE.U32.AND P1, PT, R37, UR30, PT ;  /* 0x0000001e25007c0c */ /* 0x000fe4000bf23070 */
[----:B------:R-:W-:Y:S02]  /*1e4b0*/  ISETP.LE.U32.AND P2, PT, R42, UR30, PT ;  /* 0x0000001e2a007c0c */ /* 0x000fe4000bf43070 */
[C---:B------:R-:W-:Y:S02]  /*1e4c0*/  PRMT R37, R40.reuse, 0x7632, R37 ;  /* 0x0000763228257816 */ /* 0x040fe40000000025 */
[C---:B------:R-:W-:Y:S01]  /*1e4d0*/  F2FP.BF16.PACK_AB R42, R79.reuse, R74 ;  /* 0x0000004a4f2a723e */ /* 0x040fe200000010ff */
[----:B------:R-:W-:Y:S01]  /*1e4e0*/  FADD.FTZ R79, R79, R133 ;  /* 0x000000854f4f7221 */ /* 0x000fe20000010000 */
[----:B------:R1:W-:Y:S10]  /*1e4f0*/  MUFU.EX2 R58, R36 ;  /* 0x00000024003a7308 */ /* 0x0003f40000000800 */
[----:B------:R-:W-:Y:S10]  /*1e500*/  MUFU.EX2 R74, R112 ;  /* 0x00000070004a7308 */ /* 0x000ff40000000800 */
[----:B------:R-:W-:Y:S01]  /*1e510*/  MUFU.EX2 R129, R129 ;  /* 0x0000008100817308 */ /* 0x000fe20000000800 */
[----:B-1----:R-:W-:Y:S09]  /*1e520*/  PRMT R36, R40, 0x5410, R37 ;  /* 0x0000541028247816 */ /* 0x002ff20000000025 */
[----:B------:R1:W1:Y:S10]  /*1e530*/  MUFU.EX2 R132, R61 ;  /* 0x0000003d00847308 */ /* 0x0002740000000800 */
[----:B------:R-:W-:Y:S10]  /*1e540*/  MUFU.EX2 R130, R130 ;  /* 0x0000008200827308 */ /* 0x000ff40000000800 */
[----:B------:R-:W-:Y:S01]  /*1e550*/  MUFU.EX2 R131, R131 ;  /* 0x0000008300837308 */ /* 0x000fe20000000800 */
[C---:B-1----:R-:W-:Y:S01]  /*1e560*/  F2FP.BF16.PACK_AB R61, R95.reuse, R113 ;  /* 0x000000715f3d723e */ /* 0x042fe200000010ff */
[----:B------:R-:W-:Y:S02]  /*1e570*/  FADD.FTZ R79, R132, R79 ;  /* 0x0000004f844f7221 */ /* 0x000fe40000010000 */
[----:B------:R-:W-:Y:S06]  /*1e580*/  FADD.FTZ R95, R95, R135 ;  /* 0x000000875f5f7221 */ /* 0x000fec0000010000 */
[----:B------:R1:W-:Y:S10]  /*1e590*/  MUFU.EX2 R135, R50 ;  /* 0x0000003200877308 */ /* 0x0003f40000000800 */
[----:B------:R-:W-:Y:S10]  /*1e5a0*/  MUFU.EX2 R125, R125 ;  /* 0x0000007d007d7308 */ /* 0x000ff40000000800 */
[----:B------:R-:W-:Y:S01]  /*1e5b0*/  MUFU.EX2 R191, R191 ;  /* 0x000000bf00bf7308 */ /* 0x000fe20000000800 */
[----:B-1----:R-:W-:Y:S09]  /*1e5c0*/  F2FP.BF16.PACK_AB R50, R186, R187 ;  /* 0x000000bbba32723e */ /* 0x002ff200000010ff */
[----:B------:R-:W-:Y:S10]  /*1e5d0*/  MUFU.EX2 R89, R89 ;  /* 0x0000005900597308 */ /* 0x000ff40000000800 */
[----:B------:R-:W-:Y:S10]  /*1e5e0*/  MUFU.EX2 R116, R116 ;  /* 0x0000007400747308 */ /* 0x000ff40000000800 */
[----:B------:R-:W-:Y:S10]  /*1e5f0*/  MUFU.EX2 R75, R75 ;  /* 0x0000004b004b7308 */ /* 0x000ff40000000800 */
[----:B------:R-:W-:Y:S10]  /*1e600*/  MUFU.EX2 R121, R121 ;  /* 0x0000007900797308 */ /* 0x000ff40000000800 */
[----:B------:R-:W-:Y:S01]  /*1e610*/  MUFU.EX2 R82, R82 ;  /* 0x0000005200527308 */ /* 0x000fe20000000800 */
[----:B---3--:R-:W-:Y:S09]  /*1e620*/  @!P4 HFMA2.BF16_V2 R161, -RZ.H0_H0, RZ.H0_H0, -R40.H0_H0 ;  /* 0x200000ffffa1c231 */ /* 0x008ff20000340928 */
[----:B------:R-:W-:Y:S01]  /*1e630*/  MUFU.EX2 R123, R123 ;  /* 0x0000007b007b7308 */ /* 0x000fe20000000800 */
[----:B------:R-:W-:Y:S01]  /*1e640*/  PRMT R138, R161, 0x7610, R138 ;  /* 0x00007610a18a7816 */ /* 0x000fe2000000008a */
[----:B------:R-:W-:Y:S01]  /*1e650*/  @!P3 HFMA2.BF16_V2 R160, -RZ.H0_H0, RZ.H0_H0, -R37.H0_H0 ;  /* 0x200000ffffa0b231 */ /* 0x000fe20000340925 */
[----:B------:R-:W-:Y:S02]  /*1e660*/  @!P4 STL.S16 [R1+0x170], R161 ;  /* 0x000170a10100c387 */ /* 0x000fe40000100600 */
[----:B------:R-:W-:Y:S01]  /*1e670*/  @!P4 PRMT R40, R138, 0x5410, RZ ;  /* 0x000054108a28c816 */ /* 0x000fe200000000ff */
[----:B------:R-:W-:Y:S01]  /*1e680*/  IMAD.MOV.U32 R138, RZ, RZ, R149 ;  /* 0x000000ffff8a7224 */ /* 0x000fe200078e0095 */
[----:B------:R-:W-:Y:S01]  /*1e690*/  PRMT R137, R160, 0x7610, R137 ;  /* 0x00007610a0897816 */ /* 0x000fe20000000089 */
[----:B----4-:R-:W-:Y:S01]  /*1e6a0*/  @!P2 HFMA2.BF16_V2 R142, -RZ.H0_H0, RZ.H0_H0, -R43.H0_H0 ;  /* 0x200000ffff8ea231 */ /* 0x010fe2000034092b */
[----:B------:R-:W-:Y:S02]  /*1e6b0*/  @!P3 STL.S16 [R1+0x16c], R160 ;  /* 0x00016ca00100b387 */ /* 0x000fe40000100600 */
[----:B------:R-:W-:Y:S02]  /*1e6c0*/  @!P3 PRMT R37, R137, 0x5410, RZ ;  /* 0x000054108925b816 */ /* 0x000fe400000000ff */
[----:B------:R-:W-:Y:S01]  /*1e6d0*/  PRMT R136, R142, 0x7610, R136 ;  /* 0x000076108e887816 */ /* 0x000fe20000000088 */
[----:B------:R1:W-:Y:S01]  /*1e6e0*/  @!P2 STL.S16 [R1+0x168], R142 ;  /* 0x0001688e0100a387 */ /* 0x0003e20000100600 */
[----:B------:R-:W-:Y:S03]  /*1e6f0*/  IADD3 R112, P3, R172, UR35, RZ ;  /* 0x00000023ac707c10 */ /* 0x000fe6000ff7e0ff */
[----:B------:R3:W-:Y:S01]  /*1e700*/  STG.E.U16 [R172.64+0x2], R37 ;  /* 0x00000225ac007986 */ /* 0x0007e2000c10152c */
[----:B------:R-:W-:Y:S03]  /*1e710*/  IADD3.X R113, R173, UR34, RZ, P3, !PT ;  /* 0x00000022ad717c10 */ /* 0x000fe60009ffe4ff */
[----:B------:R4:W-:Y:S01]  /*1e720*/  STG.E.U16 [R172.64], R40 ;  /* 0x00000028ac007986 */ /* 0x0009e2000c10152c */
[----:B-1----:R-:W-:Y:S02]  /*1e730*/  IMAD.MOV.U32 R142, RZ, RZ, R162 ;  /* 0x000000ffff8e7224 */ /* 0x002fe400078e00a2 */
[----:B---3--:R-:W-:Y:S01]  /*1e740*/  FADD.FTZ R37, R189, R59 ;  /* 0x0000003bbd257221 */ /* 0x008fe20000010000 */
[C---:B------:R-:W-:Y:S02]  /*1e750*/  F2FP.BF16.PACK_AB R59, R188.reuse, R189 ;  /* 0x000000bdbc3b723e */ /* 0x040fe400000010ff */
[----:B----4-:R-:W-:Y:S01]  /*1e760*/  F2FP.BF16.PACK_AB R40, R109, R60 ;  /* 0x0000003c6d28723e */ /* 0x010fe200000010ff */
[----:B------:R-:W-:Y:S01]  /*1e770*/  FADD.FTZ R188, R188, R37 ;  /* 0x00000025bcbc7221 */ /* 0x000fe20000010000 */
[----:B------:R-:W-:Y:S01]  /*1e780*/  PRMT R37, R43, 0x5410, R39 ;  /* 0x000054102b257816 */ /* 0x000fe20000000027 */
[----:B------:R-:W-:Y:S01]  /*1e790*/  FADD.FTZ R109, R109, R134 ;  /* 0x000000866d6d7221 */ /* 0x000fe20000010000 */
[----:B------:R-:W-:Y:S01]  /*1e7a0*/  @!P2 PRMT R43, R136, 0x5410, RZ ;  /* 0x00005410882ba816 */ /* 0x000fe200000000ff */
[----:B------:R-:W-:Y:S01]  /*1e7b0*/  MUFU.EX2 R134, R44 ;  /* 0x0000002c00867308 */ /* 0x000fe20000000800 */
[C---:B------:R-:W-:Y:S01]  /*1e7c0*/  F2FP.BF16.PACK_AB R60, R108.reuse, R132 ;  /* 0x000000846c3c723e */ /* 0x040fe200000010ff */
[----:B------:R-:W-:Y:S02]  /*1e7d0*/  FADD.FTZ R108, R108, R79 ;  /* 0x0000004f6c6c7221 */ /* 0x000fe40000010000 */
[----:B------:R-:W-:Y:S06]  /*1e7e0*/  STG.E.U16 [R112.64], R43 ;  /* 0x0000002b70007986 */ /* 0x000fec000c10152c */
[----:B------:R1:W3:Y:S10]  /*1e7f0*/  MUFU.EX2 R132, R54 ;  /* 0x0000003600847308 */ /* 0x0002f40000000800 */
[----:B------:R4:W4:Y:S01]  /*1e800*/  MUFU.EX2 R79, R57 ;  /* 0x00000039004f7308 */ /* 0x0009220000000800 */
[----:B--2---:R-:W-:Y:S09]  /*1e810*/  @!P1 HFMA2.BF16_V2 R139, -RZ.H0_H0, RZ.H0_H0, -R39.H0_H0 ;  /* 0x200000ffff8b9231 */ /* 0x004ff20000340927 */
[----:B------:R4:W-:Y:S01]  /*1e820*/  MUFU.EX2 R44, R174 ;  /* 0x000000ae002c7308 */ /* 0x0009e20000000800 */
[----:B------:R-:W-:Y:S01]  /*1e830*/  PRMT R169, R139, 0x7610, R169 ;  /* 0x000076108ba97816 */ /* 0x000fe200000000a9 */
[----:B------:R4:W-:Y:S01]  /*1e840*/  @!P1 STL.S16 [R1+0x164], R139 ;  /* 0x0001648b01009387 */ /* 0x0009e20000100600 */
[----:B-1----:R-:W-:Y:S02]  /*1e850*/  FADD.FTZ R54, R187, R109 ;  /* 0x0000006dbb367221 */ /* 0x002fe40000010000 */
[----:B------:R-:W-:Y:S01]  /*1e860*/  @!P1 PRMT R39, R169, 0x5410, RZ ;  /* 0x00005410a9279816 */ /* 0x000fe200000000ff */
[----:B------:R-:W2:Y:S01]  /*1e870*/  LDL.64 R160, [R1+0x1a0] ;  /* 0x0001a00001a07983 */ /* 0x000ea20000100a00 */
[----:B------:R-:W-:Y:S02]  /*1e880*/  FADD.FTZ R54, R186, R54 ;  /* 0x00000036ba367221 */ /* 0x000fe40000010000 */
[----:B---3--:R-:W-:Y:S01]  /*1e890*/  FADD.FTZ R188, R132, R188 ;  /* 0x000000bc84bc7221 */ /* 0x008fe20000010000 */
[C---:B----4-:R-:W-:Y:S02]  /*1e8a0*/  F2FP.BF16.PACK_AB R57, R135.reuse, R132 ;  /* 0x000000848739723e */ /* 0x050fe400000010ff */
[----:B------:R1:W3:Y:S01]  /*1e8b0*/  LDL.S16 R133, [R1+0x174] ;  /* 0x0001740001857983 */ /* 0x0002e20000100600 */
[----:B------:R4:W-:Y:S01]  /*1e8c0*/  MUFU.EX2 R132, R175 ;  /* 0x000000af00847308 */ /* 0x0009e20000000800 */
[----:B------:R-:W-:Y:S02]  /*1e8d0*/  FADD.FTZ R135, R135, R188 ;  /* 0x000000bc87877221 */ /* 0x000fe40000010000 */
[----:B------:R1:W-:Y:S01]  /*1e8e0*/  STG.E.U16 [R112.64+0x2], R39 ;  /* 0x0000022770007986 */ /* 0x0003e2000c10152c */
[----:B------:R-:W-:Y:S02]  /*1e8f0*/  FADD.FTZ R108, R79, R108 ;  /* 0x0000006c4f6c7221 */ /* 0x000fe40000010000 */
[----:B------:R-:W-:Y:S02]  /*1e900*/  IMAD.MOV.U32 R139, RZ, RZ, R141 ;  /* 0x000000ffff8b7224 */ /* 0x000fe400078e008d */
[----:B------:R-:W-:Y:S02]  /*1e910*/  IMAD.MOV.U32 R141, RZ, RZ, R140 ;  /* 0x000000ffff8d7224 */ /* 0x000fe400078e008c */
[----:B------:R-:W-:Y:S02]  /*1e920*/  IMAD.MOV.U32 R140, RZ, RZ, R163 ;  /* 0x000000ffff8c7224 */ /* 0x000fe400078e00a3 */
[----:B------:R-:W3:Y:S01]  /*1e930*/  LDL.64 R162, [R1+0x1a8] ;  /* 0x0001a80001a27983 */ /* 0x000ee20000100a00 */
[----:B------:R-:W-:Y:S10]  /*1e940*/  MUFU.EX2 R139, R139 ;  /* 0x0000008b008b7308 */ /* 0x000ff40000000800 */
[----:B------:R-:W-:Y:S10]  /*1e950*/  MUFU.EX2 R141, R141 ;  /* 0x0000008d008d7308 */ /* 0x000ff40000000800 */
[----:B------:R-:W-:Y:S01]  /*1e960*/  MUFU.EX2 R140, R140 ;  /* 0x0000008c008c7308 */ /* 0x000fe20000000800 */
[----:B--2---:R-:W-:Y:S05]  /*1e970*/  LOP3.LUT R148, R161, UR19, R210, 0x96, !PT ;  /* 0x00000013a1947c12 */ /* 0x004fea000f8e96d2 */
[----:B------:R-:W-:Y:S05]  /*1e980*/  IMAD.WIDE.U32 R148, R148, -0x326172a9, RZ ;  /* 0xcd9e8d5794947825 */ /* 0x000fea00078e00ff */
[----:B------:R-:W-:Y:S02]  /*1e990*/  LOP3.LUT R110, R149, UR18, R110, 0x96, !PT ;  /* 0x00000012956e7c12 */ /* 0x000fe4000f8e966e */
[----:B---3--:R-:W-:Y:S03]  /*1e9a0*/  LOP3.LUT R43, R111, UR20, R162, 0x96, !PT ;  /* 0x000000146f2b7c12 */ /* 0x008fe6000f8e96a2 */
[----:B------:R-:W-:Y:S04]  /*1e9b0*/  IMAD.WIDE.U32 R110, R110, -0x2daee0ad, RZ ;  /* 0xd2511f536e6e7825 */ /* 0x000fe800078e00ff */
[----:B------:R-:W-:Y:S05]  /*1e9c0*/  IMAD.WIDE.U32 R136, R43, -0x2daee0ad, RZ ;  /* 0xd2511f532b887825 */ /* 0x000fea00078e00ff */
[----:B-1----:R-:W-:Y:S02]  /*1e9d0*/  LOP3.LUT R39, R137, UR17, R160, 0x96, !PT ;  /* 0x0000001189277c12 */ /* 0x002fe4000f8e96a0 */
[----:B------:R-:W-:Y:S03]  /*1e9e0*/  LOP3.LUT R43, R111, UR15, R136, 0x96, !PT ;  /* 0x0000000f6f2b7c12 */ /* 0x000fe6000f8e9688 */
[----:B------:R-:W-:Y:S04]  /*1e9f0*/  IMAD.WIDE.U32 R136, R39, -0x326172a9, RZ ;  /* 0xcd9e8d5727887825 */ /* 0x000fe800078e00ff */
[----:B------:R-:W-:Y:S01]  /*1ea00*/  FADD.FTZ R39, R58, R95 ;  /* 0x0000005f3a277221 */ /* 0x000fe20000010000 */
[C---:B------:R-:W-:Y:S03]  /*1ea10*/  F2FP.BF16.PACK_AB R58, R74.reuse, R58 ;  /* 0x0000003a4a3a723e */ /* 0x040fe600000010ff */
[----:B------:R-:W-:Y:S01]  /*1ea20*/  FADD.FTZ R39, R74, R39 ;  /* 0x000000274a277221 */ /* 0x000fe20000010000 */
[----:B------:R-:W-:Y:S02]  /*1ea30*/  LOP3.LUT R74, R137, UR16, R148, 0x96, !PT ;  /* 0x00000010894a7c12 */ /* 0x000fe4000f8e9694 */
[----:B------:R-:W1:Y:S03]  /*1ea40*/  MUFU.EX2 R137, R55 ;  /* 0x0000003700897308 */ /* 0x000e660000000800 */
[----:B------:R-:W-:Y:S05]  /*1ea50*/  IMAD.WIDE.U32 R186, R74, -0x2daee0ad, RZ ;  /* 0xd2511f534aba7825 */ /* 0x000fea00078e00ff */
[----:B------:R-:W-:Y:S01]  /*1ea60*/  LOP3.LUT R188, R187, UR13, R110, 0x96, !PT ;  /* 0x0000000dbbbc7c12 */ /* 0x000fe2000f8e966e */
[----:B------:R-:W-:Y:S01]  /*1ea70*/  IMAD.WIDE.U32 R110, R43, -0x326172a9, RZ ;  /* 0xcd9e8d572b6e7825 */ /* 0x000fe200078e00ff */
[----:B------:R-:W-:Y:S03]  /*1ea80*/  MUFU.EX2 R55, R177 ;  /* 0x000000b100377308 */ /* 0x000fe60000000800 */
[----:B------:R-:W-:Y:S01]  /*1ea90*/  IMAD.WIDE.U32 R188, R188, -0x326172a9, RZ ;  /* 0xcd9e8d57bcbc7825 */ /* 0x000fe200078e00ff */
[----:B------:R-:W-:Y:S04]  /*1eaa0*/  LOP3.LUT R174, R111, UR14, R136, 0x96, !PT ;  /* 0x0000000e6fae7c12 */ /* 0x000fe8000f8e9688 */
[----:B------:R-:W-:Y:S01]  /*1eab0*/  LOP3.LUT R74, R189, UR12, R110, 0x96, !PT ;  /* 0x0000000cbd4a7c12 */ /* 0x000fe2000f8e966e */
[----:B----4-:R-:W-:Y:S01]  /*1eac0*/  IMAD.WIDE.U32 R174, R174, -0x2daee0ad, RZ ;  /* 0xd2511f53aeae7825 */ /* 0x010fe200078e00ff */
[----:B------:R2:W3:Y:S04]  /*1ead0*/  MUFU.EX2 R43, R52 ;  /* 0x00000034002b7308 */ /* 0x0004e80000000800 */
[----:B------:R-:W-:Y:S01]  /*1eae0*/  LOP3.LUT R186, R175, UR11, R186, 0x96, !PT ;  /* 0x0000000bafba7c12 */ /* 0x000fe2000f8e96ba */
[----:B-1----:R-:W-:Y:S04]  /*1eaf0*/  FADD.FTZ R135, R137, R135 ;  /* 0x0000008789877221 */ /* 0x002fe80000010000 */
[----:B------:R-:W-:Y:S05]  /*1eb00*/  IMAD.WIDE.U32 R186, R186, -0x326172a9, RZ ;  /* 0xcd9e8d57baba7825 */ /* 0x000fea00078e00ff */
[----:B------:R-:W-:Y:S02]  /*1eb10*/  LOP3.LUT R95, R187, UR5, R188, 0x96, !PT ;  /* 0x00000005bb5f7c12 */ /* 0x000fe4000f8e96bc */
[C---:B--2---:R-:W-:Y:S01]  /*1eb20*/  F2FP.BF16.PACK_AB R52, R134.reuse, R79 ;  /* 0x0000004f8634723e */ /* 0x044fe200000010ff */
[----:B------:R-:W-:Y:S01]  /*1eb30*/  FADD.FTZ R134, R134, R108 ;  /* 0x0000006c86867221 */ /* 0x000fe20000010000 */
[----:B------:R-:W1:Y:S01]  /*1eb40*/  MUFU.EX2 R79, R138 ;  /* 0x0000008a004f7308 */ /* 0x000e620000000800 */
[----:B------:R-:W-:Y:S01]  /*1eb50*/  FADD.FTZ R108, R44, R54 ;  /* 0x000000362c6c7221 */ /* 0x000fe20000010000 */
[C---:B------:R-:W-:Y:S02]  /*1eb60*/  F2FP.BF16.PACK_AB R54, R132.reuse, R44 ;  /* 0x0000002c8436723e */ /* 0x040fe400000010ff */
[----:B------:R-:W-:Y:S01]  /*1eb70*/  LOP3.LUT R44, R95, 0xff, RZ, 0xc0, !PT ;  /* 0x000000ff5f2c7812 */ /* 0x000fe200078ec0ff */
[----:B------:R-:W-:Y:S01]  /*1eb80*/  FADD.FTZ R132, R132, R108 ;  /* 0x0000006c84847221 */ /* 0x000fe20000010000 */
[----:B------:R-:W-:Y:S02]  /*1eb90*/  IADD3 R108, P1, R112, UR46, RZ ;  /* 0x0000002e706c7c10 */ /* 0x000fe4000ff3e0ff */
[----:B------:R-:W-:Y:S01]  /*1eba0*/  ISETP.LE.U32.AND P2, PT, R44, UR30, PT ;  /* 0x0000001e2c007c0c */ /* 0x000fe2000bf43070 */
[--C-:B---3--:R-:W-:Y:S01]  /*1ebb0*/  FADD.FTZ R44, R43, R39.reuse ;  /* 0x000000272b2c7221 */ /* 0x108fe20000010000 */
[----:B------:R-:W-:Y:S01]  /*1ebc0*/  PRMT R39, R41, 0x7632, R39 ;  /* 0x0000763229277816 */ /* 0x000fe20000000027 */
[----:B------:R-:W-:Y:S01]  /*1ebd0*/  MUFU.EX2 R138, R67 ;  /* 0x00000043008a7308 */ /* 0x000fe20000000800 */
[----:B------:R-:W-:Y:S01]  /*1ebe0*/  IADD3.X R109, R113, UR36, RZ, P1, !PT ;  /* 0x00000024716d7c10 */ /* 0x000fe20008ffe4ff */
[----:B------:R-:W-:Y:S08]  /*1ebf0*/  FADD.FTZ R132, R55, R132 ;  /* 0x0000008437847221 */ /* 0x000ff00000010000 */
[----:B------:R-:W-:Y:S01]  /*1ec00*/  @!P2 HFMA2.BF16_V2 R133, -RZ.H0_H0, RZ.H0_H0, -R41.H0_H0 ;  /* 0x200000ffff85a231 */ /* 0x000fe20000340929 */
[----:B------:R-:W2:Y:S01]  /*1ec10*/  MUFU.EX2 R67, R142 ;  /* 0x0000008e00437308 */ /* 0x000ea20000000800 */
[C---:B-1----:R-:W-:Y:S01]  /*1ec20*/  F2FP.BF16.PACK_AB R43, R79.reuse, R43 ;  /* 0x0000002b4f2b723e */ /* 0x042fe200000010ff */
[----:B------:R-:W-:Y:S02]  /*1ec30*/  FADD.FTZ R79, R79, R44 ;  /* 0x0000002c4f4f7221 */ /* 0x000fe40000010000 */
[----:B------:R-:W-:Y:S01]  /*1ec40*/  PRMT R110, R133, 0x7610, R110 ;  /* 0x00007610856e7816 */ /* 0x000fe2000000006e */
[----:B------:R1:W-:Y:S01]  /*1ec50*/  @!P2 STL.S16 [R1+0x174], R133 ;  /* 0x000174850100a387 */ /* 0x0003e20000100600 */
[----:B------:R-:W-:Y:S01]  /*1ec60*/  PRMT R44, R41, 0x5410, R39 ;  /* 0x00005410292c7816 */ /* 0x000fe20000000027 */
[----:B------:R-:W-:Y:S01]  /*1ec70*/  FADD.FTZ R79, R141, R79 ;  /* 0x0000004f8d4f7221 */ /* 0x000fe20000010000 */
[----:B------:R-:W-:Y:S01]  /*1ec80*/  @!P2 PRMT R41, R110, 0x5410, RZ ;  /* 0x000054106e29a816 */ /* 0x000fe200000000ff */
[----:B------:R3:W4:Y:S01]  /*1ec90*/  LDL.S16 R136, [R1+0x160] ;  /* 0x0001600001887983 */ /* 0x0007220000100600 */
[----:B------:R-:W-:Y:S01]  /*1eca0*/  IADD3 R110, P1, R172, UR38, RZ ;  /* 0x00000026ac6e7c10 */ /* 0x000fe2000ff3e0ff */
[----:B------:R3:W3:Y:S02]  /*1ecb0*/  MUFU.EX2 R142, R49 ;  /* 0x00000031008e7308 */ /* 0x0006e40000000800 */
[----:B------:R3:W-:Y:S01]  /*1ecc0*/  STG.E.U16 [R108.64], R41 ;  /* 0x000000296c007986 */ /* 0x0007e2000c10152c */
[----:B------:R-:W-:Y:S01]  /*1ecd0*/  IADD3.X R111, R173, UR37, RZ, P1, !PT ;  /* 0x00000025ad6f7c10 */ /* 0x000fe20008ffe4ff */
[----:B--2---:R-:W-:Y:S01]  /*1ece0*/  FADD.FTZ R134, R67, R134 ;  /* 0x0000008643867221 */ /* 0x004fe20000010000 */
[C---:B------:R-:W-:Y:S03]  /*1ecf0*/  F2FP.BF16.PACK_AB R67, R140.reuse, R67 ;  /* 0x000000438c43723e */ /* 0x040fe600000010ff */
[----:B------:R-:W-:Y:S01]  /*1ed00*/  FADD.FTZ R140, R140, R134 ;  /* 0x000000868c8c7221 */ /* 0x000fe20000010000 */
[----:B-1----:R-:W-:Y:S03]  /*1ed10*/  LOP3.LUT R133, R180, 0xff, RZ, 0xc0, !PT ;  /* 0x000000ffb4857812 */ /* 0x002fe600078ec0ff */
[----:B------:R-:W-:Y:S01]  /*1ed20*/  FADD.FTZ R140, R139, R140 ;  /* 0x0000008c8b8c7221 */ /* 0x000fe20000010000 */
[----:B---3--:R-:W-:Y:S01]  /*1ed30*/  PRMT R49, R48, 0x7632, R49 ;  /* 0x0000763230317816 */ /* 0x008fe20000000031 */
[C---:B------:R-:W-:Y:S01]  /*1ed40*/  FADD.FTZ R134, R142.reuse, R132 ;  /* 0x000000848e867221 */ /* 0x040fe20000010000 */
[----:B------:R-:W-:Y:S01]  /*1ed50*/  F2FP.BF16.PACK_AB R55, R142, R55 ;  /* 0x000000378e37723e */ /* 0x000fe200000010ff */
[----:B------:R-:W-:Y:S01]  /*1ed60*/  MUFU.EX2 R132, R53 ;  /* 0x0000003500847308 */ /* 0x000fe20000000800 */
[----:B------:R-:W-:Y:S02]  /*1ed70*/  LOP3.LUT R108, R95, 0xffff, RZ, 0xc0, !PT ;  /* 0x0000ffff5f6c7812 */ /* 0x000fe400078ec0ff */
[--C-:B------:R-:W-:Y:S02]  /*1ed80*/  SHF.R.U32.HI R41, RZ, 0x18, R95.reuse ;  /* 0x00000018ff297819 */ /* 0x100fe4000001165f */
[----:B------:R-:W-:Y:S02]  /*1ed90*/  SHF.R.U32.HI R108, RZ, 0x8, R108 ;  /* 0x00000008ff6c7819 */ /* 0x000fe4000001166c */
[----:B------:R-:W-:Y:S02]  /*1eda0*/  SHF.R.U32.HI R95, RZ, 0x10, R95 ;  /* 0x00000010ff5f7819 */ /* 0x000fe4000001165f */
[----:B------:R-:W-:Y:S02]  /*1edb0*/  LOP3.LUT R108, R108, 0xffff, RZ, 0xc0, !PT ;  /* 0x0000ffff6c6c7812 */ /* 0x000fe400078ec0ff */
[----:B------:R-:W-:Y:S02]  /*1edc0*/  LOP3.LUT R95, R95, 0xff, RZ, 0xc0, !PT ;  /* 0x000000ff5f5f7812 */ /* 0x000fe400078ec0ff */
[----:B------:R-:W-:Y:S02]  /*1edd0*/  ISETP.LE.U32.AND P4, PT, R108, UR30, PT ;  /* 0x0000001e6c007c0c */ /* 0x000fe4000bf83070 */
[----:B------:R-:W-:Y:S02]  /*1ede0*/  ISETP.LE.U32.AND P3, PT, R95, UR30, PT ;  /* 0x0000001e5f007c0c */ /* 0x000fe4000bf63070 */
[----:B------:R-:W-:Y:S02]  /*1edf0*/  ISETP.LE.U32.AND P2, PT, R41, UR30, PT ;  /* 0x0000001e29007c0c */ /* 0x000fe4000bf43070 */
[--C-:B------:R-:W-:Y:S02]  /*1ee00*/  SHF.R.U32.HI R108, RZ, 0x10, R180.reuse ;  /* 0x00000010ff6c7819 */ /* 0x100fe400000116b4 */
[----:B------:R-:W-:Y:S02]  /*1ee10*/  SHF.R.U32.HI R109, RZ, 0x18, R180 ;  /* 0x00000018ff6d7819 */ /* 0x000fe400000116b4 */
[----:B------:R-:W-:Y:S02]  /*1ee20*/  LOP3.LUT R108, R108, 0xff, RZ, 0xc0, !PT ;  /* 0x000000ff6c6c7812 */ /* 0x000fe400078ec0ff */
[----:B------:R-:W-:Y:S02]  /*1ee30*/  ISETP.LE.U32.AND P5, PT, R109, UR30, PT ;  /* 0x0000001e6d007c0c */ /* 0x000fe4000bfa3070 */
[----:B------:R-:W-:Y:S02]  /*1ee40*/  ISETP.LE.U32.AND P6, PT, R108, UR30, PT ;  /* 0x0000001e6c007c0c */ /* 0x000fe4000bfc3070 */
[----:B------:R-:W-:Y:S02]  /*1ee50*/  IADD3 R108, P1, R172, UR40, RZ ;  /* 0x00000028ac6c7c10 */ /* 0x000fe4000ff3e0ff */
[----:B------:R-:W-:Y:S02]  /*1ee60*/  LOP3.LUT R41, R180, 0xffff, RZ, 0xc0, !PT ;  /* 0x0000ffffb4297812 */ /* 0x000fe400078ec0ff */
[----:B------:R-:W-:Y:S02]  /*1ee70*/  IADD3.X R109, R173, UR39, RZ, P1, !PT ;  /* 0x00000027ad6d7c10 */ /* 0x000fe40008ffe4ff */
[----:B------:R-:W-:Y:S04]  /*1ee80*/  SHF.R.U32.HI R41, RZ, 0x8, R41 ;  /* 0x00000008ff297819 */ /* 0x000fe80000011629 */
[----:B------:R-:W-:Y:S01]  /*1ee90*/  LOP3.LUT R41, R41, 0xffff, RZ, 0xc0, !PT ;  /* 0x0000ffff29297812 */ /* 0x000fe200078ec0ff */
[----:B----4-:R-:W-:Y:S05]  /*1eea0*/  @!P4 HFMA2.BF16_V2 R136, -RZ.H0_H0, RZ.H0_H0, -R39.H0_H0 ;  /* 0x200000ffff88c231 */ /* 0x010fea0000340927 */
[----:B------:R-:W-:Y:S01]  /*1eeb0*/  PRMT R95, R136, 0x7610, R95 ;  /* 0x00007610885f7816 */ /* 0x000fe2000000005f */
[----:B------:R1:W-:Y:S03]  /*1eec0*/  @!P4 STL.S16 [R1+0x160], R136 ;  /* 0x000160880100c387 */ /* 0x0003e60000100600 */
[----:B------:R-:W-:Y:S01]  /*1eed0*/  @!P4 PRMT R39, R95, 0x5410, RZ ;  /* 0x000054105f27c816 */ /* 0x000fe200000000ff */
[----:B------:R2:W3:Y:S01]  /*1eee0*/  LDL.S16 R177, [R1+0x15c] ;  /* 0x00015c0001b17983 */ /* 0x0004e20000100600 */
[----:B------:R-:W-:Y:S01]  /*1eef0*/  ISETP.LE.U32.AND P4, PT, R41, UR30, PT ;  /* 0x0000001e29007c0c */ /* 0x000fe2000bf83070 */
[----:B------:R4:W2:Y:S01]  /*1ef00*/  MUFU.EX2 R95, R71 ;  /* 0x00000047005f7308 */ /* 0x0008a20000000800 */
[----:B------:R-:W-:Y:S01]  /*1ef10*/  SHF.R.U32.HI R41, RZ, 0x18, R186 ;  /* 0x00000018ff297819 */ /* 0x000fe200000116ba */
[----:B------:R2:W3:Y:S04]  /*1ef20*/  LDL.S16 R169, [R1+0x158] ;  /* 0x0001580001a97983 */ /* 0x0004e80000100600 */
[----:B------:R2:W-:Y:S04]  /*1ef30*/  STG.E.U16 [R110.64], R39 ;  /* 0x000000276e007986 */ /* 0x0005e8000c10152c */
[----:B-1----:R-:W1:Y:S01]  /*1ef40*/  MUFU.EX2 R136, R51 ;  /* 0x0000003300887308 */ /* 0x002e620000000800 */
[C---:B----4-:R-:W-:Y:S01]  /*1ef50*/  F2FP.BF16.PACK_AB R71, R138.reuse, R137 ;  /* 0x000000898a47723e */ /* 0x050fe200000010ff */
[----:B------:R-:W-:Y:S08]  /*1ef60*/  FADD.FTZ R138, R138, R135 ;  /* 0x000000878a8a7221 */ /* 0x000ff00000010000 */
[----:B------:R4:W-:Y:S01]  /*1ef70*/  MUFU.EX2 R135, R45 ;  /* 0x0000002d00877308 */ /* 0x0009e20000000800 */
[----:B--2---:R-:W-:Y:S01]  /*1ef80*/  FADD.FTZ R138, R95, R138 ;  /* 0x0000008a5f8a7221 */ /* 0x004fe20000010000 */
[----:B------:R-:W-:Y:S08]  /*1ef90*/  PRMT R39, R38, 0x7632, R39 ;  /* 0x0000763226277816 */ /* 0x000ff00000000027 */
[----:B------:R2:W-:Y:S01]  /*1efa0*/  MUFU.EX2 R137, R166 ;  /* 0x000000a600897308 */ /* 0x0005e20000000800 */
[----:B-1----:R-:W-:Y:S01]  /*1efb0*/  FADD.FTZ R79, R136, R79 ;  /* 0x0000004f884f7221 */ /* 0x002fe20000010000 */
[----:B----4-:R-:W-:Y:S01]  /*1efc0*/  PRMT R45, R38, 0x5410, R39 ;  /* 0x00005410262d7816 */ /* 0x010fe20000000027 */
[----:B---3--:R-:W-:Y:S02]  /*1efd0*/  @!P3 HFMA2.BF16_V2 R177, -RZ.H0_H0, RZ.H0_H0, -R38.H0_H0 ;  /* 0x200000ffffb1b231 */ /* 0x008fe40000340926 */
[----:B------:R-:W-:Y:S03]  /*1efe0*/  @!P2 HFMA2.BF16_V2 R169, -RZ.H0_H0, RZ.H0_H0, -R39.H0_H0 ;  /* 0x200000ffffa9a231 */ /* 0x000fe60000340927 */
[----:B------:R-:W-:Y:S01]  /*1eff0*/  PRMT R51, R177, 0x7610, R51 ;  /* 0x00007610b1337816 */ /* 0x000fe20000000033 */
[----:B------:R-:W-:Y:S03]  /*1f000*/  @!P3 STL.S16 [R1+0x15c], R177 ;  /* 0x00015cb10100b387 */ /* 0x000fe60000100600 */
[----:B------:R-:W-:Y:S01]  /*1f010*/  @!P3 PRMT R38, R51, 0x5410, RZ ;  /* 0x000054103326b816 */ /* 0x000fe200000000ff */
[----:B------:R1:W-:Y:S01]  /*1f020*/  @!P2 STL.S16 [R1+0x158], R169 ;  /* 0x000158a90100a387 */ /* 0x0003e20000100600 */
[----:B------:R-:W-:Y:S02]  /*1f030*/  PRMT R159, R169, 0x7610, R159 ;  /* 0x00007610a99f7816 */ /* 0x000fe4000000009f */
[----:B------:R-:W-:Y:S01]  /*1f040*/  ISETP.LE.U32.AND P3, PT, R133, UR30, PT ;  /* 0x0000001e85007c0c */ /* 0x000fe2000bf63070 */
[----:B------:R3:W4:Y:S01]  /*1f050*/  LDL.S16 R51, [R1+0x154] ;  /* 0x0001540001337983 */ /* 0x0007220000100600 */
[----:B------:R-:W-:Y:S01]  /*1f060*/  @!P2 PRMT R39, R159, 0x5410, RZ ;  /* 0x000054109f27a816 */ /* 0x000fe200000000ff */
[----:B------:R3:W3:Y:S02]  /*1f070*/  MUFU.EX2 R133, R176 ;  /* 0x000000b000857308 */ /* 0x0006e40000000800 */
[----:B--2---:R2:W2:Y:S04]  /*1f080*/  LDL.S16 R166, [R1+0x144] ;  /* 0x0001440001a67983 */ /* 0x0044a80000100600 */
[----:B------:R3:W-:Y:S04]  /*1f090*/  STG.E.U16 [R108.64], R38 ;  /* 0x000000266c007986 */ /* 0x0007e8000c10152c */
[----:B------:R-:W-:Y:S04]  /*1f0a0*/  STG.E.U16 [R108.64+0x2], R39 ;  /* 0x000002276c007986 */ /* 0x000fe8000c10152c */
[----:B-1----:R1:W2:Y:S01]  /*1f0b0*/  LDL.S16 R169, [R1+0x150] ;  /* 0x0001500001a97983 */ /* 0x0022a20000100600 */
[----:B---3--:R-:W-:Y:S04]  /*1f0c0*/  IMAD.WIDE.U32 R176, R62, -0x2daee0ad, RZ ;  /* 0xd2511f533eb07825 */ /* 0x008fe800078e00ff */
[----:B------:R-:W-:Y:S01]  /*1f0d0*/  FADD.FTZ R134, R133, R134 ;  /* 0x0000008685867221 */ /* 0x000fe20000010000 */
[----:B------:R-:W-:Y:S02]  /*1f0e0*/  LOP3.LUT R62, R177, UR4, R182, 0x96, !PT ;  /* 0x00000004b13e7c12 */ /* 0x000fe4000f8e96b6 */
[----:B------:R-:W-:Y:S02]  /*1f0f0*/  LOP3.LUT R38, R186, 0xff, RZ, 0xc0, !PT ;  /* 0x000000ffba267812 */ /* 0x000fe400078ec0ff */
[----:B------:R-:W-:Y:S02]  /*1f100*/  LOP3.LUT R53, R62, 0xff, RZ, 0xc0, !PT ;  /* 0x000000ff3e357812 */ /* 0x000fe400078ec0ff */
[----:B------:R-:W-:Y:S02]  /*1f110*/  ISETP.LE.U32.AND P1, PT, R38, UR30, PT ;  /* 0x0000001e26007c0c */ /* 0x000fe4000bf23070 */
[----:B------:R-:W-:Y:S04]  /*1f120*/  LOP3.LUT R38, R186, 0xffff, RZ, 0xc0, !PT ;  /* 0x0000ffffba267812 */ /* 0x000fe800078ec0ff */
[----:B------:R-:W-:Y:S04]  /*1f130*/  SHF.R.U32.HI R38, RZ, 0x8, R38 ;  /* 0x00000008ff267819 */ /* 0x000fe80000011626 */
[----:B------:R-:W-:Y:S04]  /*1f140*/  LOP3.LUT R38, R38, 0xffff, RZ, 0xc0, !PT ;  /* 0x0000ffff26267812 */ /* 0x000fe800078ec0ff */
[----:B------:R-:W-:Y:S02]  /*1f150*/  ISETP.LE.U32.AND P2, PT, R38, UR30, PT ;  /* 0x0000001e26007c0c */ /* 0x000fe4000bf43070 */
[----:B------:R-:W-:Y:S01]  /*1f160*/  SHF.R.U32.HI R38, RZ, 0x10, R186 ;  /* 0x00000010ff267819 */ /* 0x000fe200000116ba */
[----:B----4-:R-:W-:Y:S02]  /*1f170*/  @!P3 HFMA2.BF16_V2 R51, -RZ.H0_H0, RZ.H0_H0, -R48.H0_H0 ;  /* 0x200000ffff33b231 */ /* 0x010fe40000340930 */
[----:B--2---:R-:W-:Y:S03]  /*1f180*/  @!P6 HFMA2.BF16_V2 R166, -RZ.H0_H0, RZ.H0_H0, -R46.H0_H0 ;  /* 0x200000ffffa6e231 */ /* 0x004fe6000034092e */
[----:B------:R-:W-:Y:S01]  /*1f190*/  PRMT R158, R51, 0x7610, R158 ;  /* 0x00007610339e7816 */ /* 0x000fe2000000009e */
[----:B------:R2:W-:Y:S01]  /*1f1a0*/  @!P3 STL.S16 [R1+0x154], R51 ;  /* 0x000154330100b387 */ /* 0x0005e20000100600 */
[----:B------:R-:W-:Y:S03]  /*1f1b0*/  PRMT R156, R166, 0x7610, R156 ;  /* 0x00007610a69c7816 */ /* 0x000fe6000000009c */
[----:B------:R1:W3:Y:S01]  /*1f1c0*/  LDL.S16 R159, [R1+0x140] ;  /* 0x00014000019f7983 */ /* 0x0002e20000100600 */
[----:B------:R-:W-:Y:S05]  /*1f1d0*/  @!P4 HFMA2.BF16_V2 R169, -RZ.H0_H0, RZ.H0_H0, -R49.H0_H0 ;  /* 0x200000ffffa9c231 */ /* 0x000fea0000340931 */
[----:B------:R-:W-:Y:S02]  /*1f1e0*/  PRMT R167, R169, 0x7610, R167 ;  /* 0x00007610a9a77816 */ /* 0x000fe400000000a7 */
[----:B--2---:R-:W-:Y:S02]  /*1f1f0*/  LOP3.LUT R51, R38, 0xff, RZ, 0xc0, !PT ;  /* 0x000000ff26337812 */ /* 0x004fe400078ec0ff */
[----:B------:R-:W-:Y:S02]  /*1f200*/  PRMT R38, R48, 0x5410, R49 ;  /* 0x0000541030267816 */ /* 0x000fe40000000031 */
[----:B------:R-:W-:Y:S02]  /*1f210*/  @!P3 PRMT R48, R158, 0x5410, RZ ;  /* 0x000054109e30b816 */ /* 0x000fe400000000ff */
[----:B------:R-:W-:Y:S01]  /*1f220*/  ISETP.LE.U32.AND P3, PT, R51, UR30, PT ;  /* 0x0000001e33007c0c */ /* 0x000fe2000bf63070 */
[----:B------:R1:W2:Y:S01]  /*1f230*/  LDL.S16 R158, [R1+0x13c] ;  /* 0x00013c00019e7983 */ /* 0x0002a20000100600 */
[----:B------:R-:W-:Y:S02]  /*1f240*/  F2FP.BF16.PACK_AB R51, R136, R141 ;  /* 0x0000008d8833723e */ /* 0x000fe400000010ff */
[----:B------:R-:W-:Y:S01]  /*1f250*/  @!P4 PRMT R49, R167, 0x5410, RZ ;  /* 0x00005410a731c816 */ /* 0x000fe200000000ff */
[----:B------:R-:W-:Y:S01]  /*1f260*/  @!P4 STL.S16 [R1+0x150], R169 ;  /* 0x000150a90100c387 */ /* 0x000fe20000100600 */
[----:B------:R-:W-:Y:S01]  /*1f270*/  ISETP.LE.U32.AND P4, PT, R41, UR30, PT ;  /* 0x0000001e29007c0c */ /* 0x000fe2000bf83070 */
[----:B------:R-:W4:Y:S01]  /*1f280*/  MUFU.EX2 R136, R179 ;  /* 0x000000b300887308 */ /* 0x000f220000000800 */
[C---:B------:R-:W-:Y:S01]  /*1f290*/  PRMT R41, R46.reuse, 0x7632, R41 ;  /* 0x000076322e297816 */ /* 0x040fe20000000029 */
[----:B------:R1:W2:Y:S03]  /*1f2a0*/  LDL.S16 R141, [R1+0x138] ;  /* 0x00013800018d7983 */ /* 0x0002a60000100600 */
[----:B------:R-:W-:Y:S01]  /*1f2b0*/  PRMT R39, R46, 0x5410, R41 ;  /* 0x000054102e277816 */ /* 0x000fe20000000029 */
[----:B------:R-:W-:Y:S01]  /*1f2c0*/  @!P6 STL.S16 [R1+0x144], R166 ;  /* 0x000144a60100e387 */ /* 0x000fe20000100600 */
[----:B------:R-:W-:Y:S02]  /*1f2d0*/  @!P6 PRMT R46, R156, 0x5410, RZ ;  /* 0x000054109c2ee816 */ /* 0x000fe400000000ff */
[----:B------:R-:W-:Y:S01]  /*1f2e0*/  ISETP.LE.U32.AND P6, PT, R53, UR30, PT ;  /* 0x0000001e35007c0c */ /* 0x000fe2000bfc3070 */
[----:B------:R1:W2:Y:S01]  /*1f2f0*/  LDL.S16 R156, [R1+0x134] ;  /* 0x00013400019c7983 */ /* 0x0002a20000100600 */
[----:B------:R-:W-:Y:S03]  /*1f300*/  LOP3.LUT R53, R62, 0xffff, RZ, 0xc0, !PT ;  /* 0x0000ffff3e357812 */ /* 0x000fe600078ec0ff */
[----:B------:R1:W-:Y:S04]  /*1f310*/  STG.E.U16 [R172.64+0x12], R49 ;  /* 0x00001231ac007986 */ /* 0x0003e8000c10152c */
[----:B------:R1:W-:Y:S04]  /*1f320*/  STG.E.U16 [R172.64+0x10], R48 ;  /* 0x00001030ac007986 */ /* 0x0003e8000c10152c */
[----:B------:R1:W-:Y:S01]  /*1f330*/  STG.E.U16 [R112.64+0x10], R46 ;  /* 0x0000102e70007986 */ /* 0x0003e2000c10152c */
[----:B----4-:R-:W-:Y:S01]  /*1f340*/  FADD.FTZ R79, R136, R79 ;  /* 0x0000004f884f7221 */ /* 0x010fe20000010000 */
[--C-:B-1----:R-:W-:Y:S02]  /*1f350*/  SHF.R.U32.HI R49, RZ, 0x8, R53.reuse ;  /* 0x00000008ff317819 */ /* 0x102fe40000011635 */
[----:B------:R-:W-:Y:S02]  /*1f360*/  PRMT R53, R47, 0x7632, R53 ;  /* 0x000076322f357816 */ /* 0x000fe40000000035 */
[C---:B------:R-:W-:Y:S01]  /*1f370*/  F2FP.BF16.PACK_AB R48, R135.reuse, R95 ;  /* 0x0000005f8730723e */ /* 0x040fe200000010ff */
[----:B------:R-:W-:Y:S01]  /*1f380*/  FADD.FTZ R95, R135, R138 ;  /* 0x0000008a875f7221 */ /* 0x000fe20000010000 */
[----:B------:R-:W-:Y:S01]  /*1f390*/  LOP3.LUT R49, R49, 0xffff, RZ, 0xc0, !PT ;  /* 0x0000ffff31317812 */ /* 0x000fe200078ec0ff */
[----:B------:R-:W1:Y:S01]  /*1f3a0*/  MUFU.EX2 R138, R103 ;  /* 0x00000067008a7308 */ /* 0x000e620000000800 */
[----:B------:R-:W-:Y:S09]  /*1f3b0*/  PRMT R46, R47, 0x5410, R53 ;  /* 0x000054102f2e7816 */ /* 0x000ff20000000035 */
[----:B------:R4:W-:Y:S01]  /*1f3c0*/  MUFU.EX2 R135, R178 ;  /* 0x000000b200877308 */ /* 0x0009e20000000800 */
[----:B-1----:R-:W-:Y:S02]  /*1f3d0*/  FADD.FTZ R95, R138, R95 ;  /* 0x0000005f8a5f7221 */ /* 0x002fe40000010000 */
[----:B----4-:R-:W-:Y:S07]  /*1f3e0*/  IMAD.WIDE.U32 R178, R74, -0x2daee0ad, RZ ;  /* 0xd2511f534ab27825 */ /* 0x010fee00078e00ff */
[----:B------:R-:W1:Y:S01]  /*1f3f0*/  MUFU.EX2 R74, R104 ;  /* 0x00000068004a7308 */ /* 0x000e620000000800 */
[----:B---3--:R-:W-:Y:S05]  /*1f400*/  @!P5 HFMA2.BF16_V2 R159, -RZ.H0_H0, RZ.H0_H0, -R41.H0_H0 ;  /* 0x200000ffff9fd231 */ /* 0x008fea0000340929 */
[----:B------:R-:W-:Y:S01]  /*1f410*/  PRMT R157, R159, 0x7610, R157 ;  /* 0x000076109f9d7816 */ /* 0x000fe2000000009d */
[----:B------:R-:W-:Y:S03]  /*1f420*/  @!P5 STL.S16 [R1+0x140], R159 ;  /* 0x0001409f0100d387 */ /* 0x000fe60000100600 */
[----:B------:R-:W-:Y:S02]  /*1f430*/  @!P5 PRMT R41, R157, 0x5410, RZ ;  /* 0x000054109d29d816 */ /* 0x000fe400000000ff */
[----:B------:R-:W-:Y:S02]  /*1f440*/  ISETP.LE.U32.AND P5, PT, R49, UR30, PT ;  /* 0x0000001e31007c0c */ /* 0x000fe4000bfa3070 */
[--C-:B------:R-:W-:Y:S01]  /*1f450*/  SHF.R.U32.HI R49, RZ, 0x18, R62.reuse ;  /* 0x00000018ff317819 */ /* 0x100fe2000001163e */
[----:B------:R3:W-:Y:S01]  /*1f460*/  STG.E.U16 [R112.64+0x12], R41 ;  /* 0x0000122970007986 */ /* 0x0007e2000c10152c */
[----:B------:R-:W-:Y:S01]  /*1f470*/  SHF.R.U32.HI R62, RZ, 0x10, R62 ;  /* 0x00000010ff3e7819 */ /* 0x000fe2000001163e */
[----:B--2---:R-:W-:Y:S05]  /*1f480*/  @!P1 HFMA2.BF16_V2 R158, -RZ.H0_H0, RZ.H0_H0, -R47.H0_H0 ;  /* 0x200000ffff9e9231 */ /* 0x004fea000034092f */
[----:B------:R-:W-:Y:S01]  /*1f490*/  PRMT R154, R158, 0x7610, R154 ;  /* 0x000076109e9a7816 */ /* 0x000fe2000000009a */
[----:B------:R2:W-:Y:S01]  /*1f4a0*/  @!P1 STL.S16 [R1+0x13c], R158 ;  /* 0x00013c9e01009387 */ /* 0x0005e20000100600 */
[----:B------:R-:W-:Y:S02]  /*1f4b0*/  @!P2 HFMA2.BF16_V2 R141, -RZ.H0_H0, RZ.H0_H0, -R53.H0_H0 ;  /* 0x200000ffff8da231 */ /* 0x000fe40000340935 */
[----:B------:R-:W-:Y:S01]  /*1f4c0*/  @!P1 PRMT R47, R154, 0x5410, RZ ;  /* 0x000054109a2f9816 */ /* 0x000fe200000000ff */
[----:B------:R4:W4:Y:S01]  /*1f4d0*/  LDL.S16 R157, [R1+0x130] ;  /* 0x00013000019d7983 */ /* 0x0009220000100600 */
[----:B------:R-:W-:Y:S02]  /*1f4e0*/  ISETP.LE.U32.AND P1, PT, R49, UR30, PT ;  /* 0x0000001e31007c0c */ /* 0x000fe4000bf23070 */
[----:B------:R-:W-:Y:S01]  /*1f4f0*/  PRMT R103, R141, 0x7610, R103 ;  /* 0x000076108d677816 */ /* 0x000fe20000000067 */
[----:B------:R2:W-:Y:S01]  /*1f500*/  STG.E.U16 [R110.64+0xe], R47 ;  /* 0x00000e2f6e007986 */ /* 0x0005e2000c10152c */
[----:B---3--:R-:W-:Y:S01]  /*1f510*/  LOP3.LUT R41, R62, 0xff, RZ, 0xc0, !PT ;  /* 0x000000ff3e297812 */ /* 0x008fe200078ec0ff */
[----:B------:R-:W-:Y:S01]  /*1f520*/  @!P3 HFMA2.BF16_V2 R156, -RZ.H0_H0, RZ.H0_H0, -R42.H0_H0 ;  /* 0x200000ffff9cb231 */ /* 0x000fe2000034092a */
[----:B------:R-:W-:Y:S02]  /*1f530*/  @!P2 PRMT R53, R103, 0x5410, RZ ;  /* 0x000054106735a816 */ /* 0x000fe400000000ff */
[----:B------:R-:W-:Y:S02]  /*1f540*/  PRMT R62, R40, 0x7632, R62 ;  /* 0x00007632283e7816 */ /* 0x000fe4000000003e */
[----:B------:R-:W-:Y:S01]  /*1f550*/  PRMT R143, R156, 0x7610, R143 ;  /* 0x000076109c8f7816 */ /* 0x000fe2000000008f */
[----:B------:R-:W-:Y:S01]  /*1f560*/  STG.E.U16 [R110.64+0x10], R53 ;  /* 0x000010356e007986 */ /* 0x000fe2000c10152c */
[----:B------:R-:W-:Y:S02]  /*1f570*/  LOP3.LUT R103, R179, UR4, R174, 0x96, !PT ;  /* 0x00000004b3677c12 */ /* 0x000fe4000f8e96ae */
[C---:B------:R-:W-:Y:S01]  /*1f580*/  F2FP.BF16.PACK_AB R49, R137.reuse, R139 ;  /* 0x0000008b8931723e */ /* 0x040fe200000010ff */
[----:B------:R-:W-:Y:S01]  /*1f590*/  FADD.FTZ R137, R137, R140 ;  /* 0x0000008c89897221 */ /* 0x000fe20000010000 */
[----:B------:R3:W-:Y:S03]  /*1f5a0*/  MUFU.EX2 R139, R73 ;  /* 0x00000049008b7308 */ /* 0x0007e60000000800 */
[----:B-1----:R-:W-:Y:S01]  /*1f5b0*/  FADD.FTZ R137, R74, R137 ;  /* 0x000000894a897221 */ /* 0x002fe20000010000 */
[----:B--2---:R1:W2:Y:S04]  /*1f5c0*/  LDL.S16 R158, [R1+0x12c] ;  /* 0x00012c00019e7983 */ /* 0x0042a80000100600 */
[----:B------:R1:W-:Y:S01]  /*1f5d0*/  @!P2 STL.S16 [R1+0x138], R141 ;  /* 0x0001388d0100a387 */ /* 0x0003e20000100600 */
[----:B------:R-:W-:Y:S02]  /*1f5e0*/  ISETP.LE.U32.AND P2, PT, R41, UR30, PT ;  /* 0x0000001e29007c0c */ /* 0x000fe4000bf43070 */
[C---:B------:R-:W-:Y:S01]  /*1f5f0*/  PRMT R41, R42.reuse, 0x7632, R41 ;  /* 0x000076322a297816 */ /* 0x040fe20000000029 */
[----:B------:R2:W2:Y:S03]  /*1f600*/  LDL.S16 R154, [R1+0x128] ;  /* 0x00012800019a7983 */ /* 0x0004a60000100600 */
[----:B------:R-:W-:Y:S01]  /*1f610*/  PRMT R47, R42, 0x5410, R41 ;  /* 0x000054102a2f7816 */ /* 0x000fe20000000029 */
[----:B------:R1:W-:Y:S01]  /*1f620*/  @!P3 STL.S16 [R1+0x134], R156 ;  /* 0x0001349c0100b387 */ /* 0x0003e20000100600 */
[----:B------:R-:W-:Y:S03]  /*1f630*/  @!P3 PRMT R42, R143, 0x5410, RZ ;  /* 0x000054108f2ab816 */ /* 0x000fe600000000ff */
[----:B------:R2:W2:Y:S01]  /*1f640*/  LDL.S16 R143, [R1+0x120] ;  /* 0x00012000018f7983 */ /* 0x0004a20000100600 */
[C---:B---3--:R-:W-:Y:S01]  /*1f650*/  F2FP.BF16.PACK_AB R73, R135.reuse, R136 ;  /* 0x000000888749723e */ /* 0x048fe200000010ff */
[----:B------:R-:W-:Y:S02]  /*1f660*/  FADD.FTZ R135, R135, R79 ;  /* 0x0000004f87877221 */ /* 0x000fe40000010000 */
[----:B------:R3:W-:Y:S02]  /*1f670*/  STG.E.U16 [R108.64+0x10], R42 ;  /* 0x0000102a6c007986 */ /* 0x0007e4000c10152c */
[----:B------:R-:W-:Y:S01]  /*1f680*/  FADD.FTZ R135, R204, R135 ;  /* 0x00000087cc877221 */ /* 0x000fe20000010000 */
[----:B-1----:R1:W1:Y:S01]  /*1f690*/  MUFU.EX2 R141, R56 ;  /* 0x00000038008d7308 */ /* 0x0022620000000800 */
[----:B------:R2:W2:Y:S01]  /*1f6a0*/  LDL.S16 R156, [R1+0x124] ;  /* 0x00012400019c7983 */ /* 0x0004a20000100600 */
[C---:B---3--:R-:W-:Y:S01]  /*1f6b0*/  F2FP.BF16.PACK_AB R42, R132.reuse, R133 ;  /* 0x00000085842a723e */ /* 0x048fe200000010ff */
[----:B------:R-:W-:Y:S07]  /*1f6c0*/  FADD.FTZ R132, R132, R134 ;  /* 0x0000008684847221 */ /* 0x000fee0000010000 */
[----:B------:R3:W2:Y:S01]  /*1f6d0*/  MUFU.EX2 R133, R100 ;  /* 0x0000006400857308 */ /* 0x0006a20000000800 */
[----:B-1----:R-:W-:Y:S01]  /*1f6e0*/  LOP3.LUT R56, R103, 0xff, RZ, 0xc0, !PT ;  /* 0x000000ff67387812 */ /* 0x002fe200078ec0ff */
[----:B------:R-:W-:Y:S03]  /*1f6f0*/  FADD.FTZ R132, R201, R132 ;  /* 0x00000084c9847221 */ /* 0x000fe60000010000 */
[----:B------:R-:W-:Y:S02]  /*1f700*/  ISETP.LE.U32.AND P3, PT, R56, UR30, PT ;  /* 0x0000001e38007c0c */ /* 0x000fe4000bf63070 */
[----:B------:R-:W-:Y:S03]  /*1f710*/  LOP3.LUT R56, R103, 0xffff, RZ, 0xc0, !PT ;  /* 0x0000ffff67387812 */ /* 0x000fe600078ec0ff */
[----:B------:R-:W-:Y:S01]  /*1f720*/  MUFU.EX2 R134, R99 ;  /* 0x0000006300867308 */ /* 0x000fe20000000800 */
[--C-:B------:R-:W-:Y:S02]  /*1f730*/  SHF.R.U32.HI R53, RZ, 0x8, R56.reuse ;  /* 0x00000008ff357819 */ /* 0x100fe40000011638 */
[----:B------:R-:W-:Y:S02]  /*1f740*/  PRMT R56, R61, 0x7632, R56 ;  /* 0x000076323d387816 */ /* 0x000fe40000000038 */
[----:B------:R-:W-:Y:S01]  /*1f750*/  LOP3.LUT R53, R53, 0xffff, RZ, 0xc0, !PT ;  /* 0x0000ffff35357812 */ /* 0x000fe200078ec0ff */
[----:B----4-:R-:W-:Y:S05]  /*1f760*/  @!P6 HFMA2.BF16_V2 R157, -RZ.H0_H0, RZ.H0_H0, -R40.H0_H0 ;  /* 0x200000ffff9de231 */ /* 0x010fea0000340928 */
[----:B------:R-:W-:Y:S01]  /*1f770*/  PRMT R155, R157, 0x7610, R155 ;  /* 0x000076109d9b7816 */ /* 0x000fe2000000009b */
[----:B--2---:R-:W-:Y:S05]  /*1f780*/  @!P4 HFMA2.BF16_V2 R158, -RZ.H0_H0, RZ.H0_H0, -R41.H0_H0 ;  /* 0x200000ffff9ec231 */ /* 0x004fea0000340929 */
[----:B------:R-:W-:Y:S01]  /*1f790*/  PRMT R104, R158, 0x7610, R104 ;  /* 0x000076109e687816 */ /* 0x000fe20000000068 */
[----:B------:R-:W-:Y:S01]  /*1f7a0*/  @!P4 STL.S16 [R1+0x12c], R158 ;  /* 0x00012c9e0100c387 */ /* 0x000fe20000100600 */
[----:B------:R-:W-:Y:S02]  /*1f7b0*/  @!P5 HFMA2.BF16_V2 R154, -RZ.H0_H0, RZ.H0_H0, -R62.H0_H0 ;  /* 0x200000ffff9ad231 */ /* 0x000fe4000034093e */
[----:B------:R-:W-:Y:S01]  /*1f7c0*/  @!P4 PRMT R41, R104, 0x5410, RZ ;  /* 0x000054106829c816 */ /* 0x000fe200000000ff */
[----:B------:R-:W-:Y:S01]  /*1f7d0*/  @!P6 STL.S16 [R1+0x130], R157 ;  /* 0x0001309d0100e387 */ /* 0x000fe20000100600 */
[----:B------:R-:W-:Y:S02]  /*1f7e0*/  PRMT R104, R40, 0x5410, R62 ;  /* 0x0000541028687816 */ /* 0x000fe4000000003e */
[----:B------:R-:W-:Y:S01]  /*1f7f0*/  @!P6 PRMT R40, R155, 0x5410, RZ ;  /* 0x000054109b28e816 */ /* 0x000fe200000000ff */
[----:B------:R1:W-:Y:S01]  /*1f800*/  STG.E.U16 [R108.64+0x12], R41 ;  /* 0x000012296c007986 */ /* 0x0003e2000c10152c */
[----:B------:R-:W-:Y:S01]  /*1f810*/  PRMT R150, R154, 0x7610, R150 ;  /* 0x000076109a967816 */ /* 0x000fe20000000096 */
[----:B------:R-:W-:Y:S01]  /*1f820*/  @!P1 HFMA2.BF16_V2 R143, -RZ.H0_H0, RZ.H0_H0, -R56.H0_H0 ;  /* 0x200000ffff8f9231 */ /* 0x000fe20000340938 */
[----:B------:R-:W-:Y:S01]  /*1f830*/  ISETP.LE.U32.AND P4, PT, R53, UR30, PT ;  /* 0x0000001e35007c0c */ /* 0x000fe2000bf83070 */
[----:B------:R2:W4:Y:S01]  /*1f840*/  LDL.S16 R155, [R1+0x11c] ;  /* 0x00011c00019b7983 */ /* 0x0005220000100600 */
[----:B------:R-:W-:Y:S02]  /*1f850*/  @!P5 PRMT R62, R150, 0x5410, RZ ;  /* 0x00005410963ed816 */ /* 0x000fe400000000ff */
[--C-:B------:R-:W-:Y:S01]  /*1f860*/  SHF.R.U32.HI R53, RZ, 0x18, R103.reuse ;  /* 0x00000018ff357819 */ /* 0x100fe20000011667 */
[----:B------:R2:W-:Y:S01]  /*1f870*/  @!P5 STL.S16 [R1+0x128], R154 ;  /* 0x0001289a0100d387 */ /* 0x0005e20000100600 */
[----:B------:R-:W-:Y:S02]  /*1f880*/  SHF.R.U32.HI R103, RZ, 0x10, R103 ;  /* 0x00000010ff677819 */ /* 0x000fe40000011667 */
[----:B------:R-:W-:Y:S01]  /*1f890*/  PRMT R142, R143, 0x7610, R142 ;  /* 0x000076108f8e7816 */ /* 0x000fe2000000008e */
[----:B------:R4:W4:Y:S01]  /*1f8a0*/  LDL.S16 R150, [R1+0x108] ;  /* 0x0001080001967983 */ /* 0x0009220000100600 */
[----:B------:R-:W-:Y:S02]  /*1f8b0*/  LOP3.LUT R79, R103, 0xff, RZ, 0xc0, !PT ;  /* 0x000000ff674f7812 */ /* 0x000fe400078ec0ff */
[----:B------:R-:W-:Y:S01]  /*1f8c0*/  PRMT R103, R61, 0x5410, R56 ;  /* 0x000054103d677816 */ /* 0x000fe20000000038 */
[----:B------:R2:W-:Y:S01]  /*1f8d0*/  STG.E.U16 [R172.64+0x20], R40 ;  /* 0x00002028ac007986 */ /* 0x0005e2000c10152c */
[----:B------:R-:W-:Y:S02]  /*1f8e0*/  @!P1 PRMT R56, R142, 0x5410, RZ ;  /* 0x000054108e389816 */ /* 0x000fe400000000ff */
[----:B------:R-:W-:Y:S01]  /*1f8f0*/  ISETP.LE.U32.AND P6, PT, R53, UR30, PT ;  /* 0x0000001e35007c0c */ /* 0x000fe2000bfc3070 */
[----:B------:R-:W-:Y:S01]  /*1f900*/  STG.E.U16 [R172.64+0x22], R62 ;  /* 0x0000223eac007986 */ /* 0x000fe2000c10152c */
[C---:B------:R-:W-:Y:S01]  /*1f910*/  PRMT R53, R59.reuse, 0x7632, R53 ;  /* 0x000076323b357816 */ /* 0x040fe20000000035 */
[----:B------:R-:W-:Y:S02]  /*1f920*/  @!P2 HFMA2.BF16_V2 R156, -RZ.H0_H0, RZ.H0_H0, -R61.H0_H0 ;  /* 0x200000ffff9ca231 */ /* 0x000fe4000034093d */
[----:B------:R2:W-:Y:S01]  /*1f930*/  STG.E.U16 [R112.64+0x22], R56 ;  /* 0x0000223870007986 */ /* 0x0005e2000c10152c */
[----:B---3--:R-:W-:Y:S02]  /*1f940*/  PRMT R100, R59, 0x5410, R53 ;  /* 0x000054103b647816 */ /* 0x008fe40000000035 */
[----:B-1----:R-:W-:Y:S02]  /*1f950*/  LOP3.LUT R41, R176, 0xff, RZ, 0xc0, !PT ;  /* 0x000000ffb0297812 */ /* 0x002fe400078ec0ff */
[----:B------:R-:W-:Y:S02]  /*1f960*/  PRMT R140, R156, 0x7610, R140 ;  /* 0x000076109c8c7816 */ /* 0x000fe4000000008c */
[----:B------:R-:W-:Y:S02]  /*1f970*/  ISETP.LE.U32.AND P5, PT, R41, UR30, PT ;  /* 0x0000001e29007c0c */ /* 0x000fe4000bfa3070 */
[----:B------:R-:W-:Y:S01]  /*1f980*/  @!P2 PRMT R61, R140, 0x5410, RZ ;  /* 0x000054108c3da816 */ /* 0x000fe200000000ff */
[----:B--2---:R1:W2:Y:S01]  /*1f990*/  LDL.S16 R154, [R1+0x118] ;  /* 0x00011800019a7983 */ /* 0x0042a20000100600 */
[----:B------:R-:W-:Y:S03]  /*1f9a0*/  LOP3.LUT R41, R176, 0xffff, RZ, 0xc0, !PT ;  /* 0x0000ffffb0297812 */ /* 0x000fe600078ec0ff */
[----:B------:R-:W-:Y:S01]  /*1f9b0*/  @!P2 STL.S16 [R1+0x124], R156 ;  /* 0x0001249c0100a387 */ /* 0x000fe20000100600 */
[----:B------:R-:W-:Y:S02]  /*1f9c0*/  SHF.R.U32.HI R41, RZ, 0x8, R41 ;  /* 0x00000008ff297819 */ /* 0x000fe40000011629 */
[----:B------:R-:W-:Y:S01]  /*1f9d0*/  ISETP.LE.U32.AND P2, PT, R79, UR30, PT ;  /* 0x0000001e4f007c0c */ /* 0x000fe2000bf43070 */
[----:B------:R3:W-:Y:S01]  /*1f9e0*/  @!P1 STL.S16 [R1+0x120], R143 ;  /* 0x0001208f01009387 */ /* 0x0007e20000100600 */
[----:B------:R-:W-:Y:S02]  /*1f9f0*/  LOP3.LUT R41, R41, 0xffff, RZ, 0xc0, !PT ;  /* 0x0000ffff29297812 */ /* 0x000fe400078ec0ff */
[----:B------:R-:W-:Y:S01]  /*1fa00*/  PRMT R40, R50, 0x7632, R40 ;  /* 0x0000763232287816 */ /* 0x000fe20000000028 */
[----:B------:R1:W2:Y:S01]  /*1fa10*/  LDL.S16 R140, [R1+0x104] ;  /* 0x00010400018c7983 */ /* 0x0002a20000100600 */
[----:B------:R-:W-:Y:S02]  /*1fa20*/  ISETP.LE.U32.AND P1, PT, R41, UR30, PT ;  /* 0x0000001e29007c0c */ /* 0x000fe4000bf23070 */
[--C-:B------:R-:W-:Y:S01]  /*1fa30*/  SHF.R.U32.HI R41, RZ, 0x10, R176.reuse ;  /* 0x00000010ff297819 */ /* 0x100fe200000116b0 */
[----:B------:R1:W2:Y:S01]  /*1fa40*/  LDL.S16 R142, [R1+0xf4] ;  /* 0x0000f400018e7983 */ /* 0x0002a20000100600 */
[C---:B------:R-:W-:Y:S01]  /*1fa50*/  F2FP.BF16.PACK_AB R79, R141.reuse, R138 ;  /* 0x0000008a8d4f723e */ /* 0x040fe200000010ff */
[----:B------:R-:W-:Y:S01]  /*1fa60*/  FADD.FTZ R141, R141, R95 ;  /* 0x0000005f8d8d7221 */ /* 0x000fe20000010000 */
[----:B------:R-:W-:Y:S01]  /*1fa70*/  LOP3.LUT R41, R41, 0xff, RZ, 0xc0, !PT ;  /* 0x000000ff29297812 */ /* 0x000fe200078ec0ff */
[----:B------:R1:W-:Y:S01]  /*1fa80*/  MUFU.EX2 R138, R76 ;  /* 0x0000004c008a7308 */ /* 0x0003e20000000800 */
[----:B------:R-:W-:Y:S01]  /*1fa90*/  SHF.R.U32.HI R95, RZ, 0x18, R176 ;  /* 0x00000018ff5f7819 */ /* 0x000fe200000116b0 */
[----:B------:R-:W-:Y:S01]  /*1faa0*/  STG.E.U16 [R112.64+0x20], R61 ;  /* 0x0000203d70007986 */ /* 0x000fe2000c10152c */
[C---:B------:R-:W-:Y:S01]  /*1fab0*/  F2FP.BF16.PACK_AB R56, R133.reuse, R204 ;  /* 0x000000cc8538723e */ /* 0x040fe200000010ff */
[----:B------:R-:W-:Y:S01]  /*1fac0*/  FADD.FTZ R133, R133, R135 ;  /* 0x0000008785857221 */ /* 0x000fe20000010000 */
[--C-:B------:R-:W-:Y:S01]  /*1fad0*/  SHF.R.U32.HI R62, RZ, 0x18, R178.reuse ;  /* 0x00000018ff3e7819 */ /* 0x100fe200000116b2 */
[----:B---3--:R3:W3:Y:S01]  /*1fae0*/  LDL.S16 R143, [R1+0xf8] ;  /* 0x0000f800018f7983 */ /* 0x0086e20000100600 */
[C---:B-1----:R-:W-:Y:S01]  /*1faf0*/  F2FP.BF16.PACK_AB R76, R139.reuse, R74 ;  /* 0x0000004a8b4c723e */ /* 0x042fe200000010ff */
[----:B------:R-:W-:Y:S02]  /*1fb00*/  FADD.FTZ R74, R139, R137 ;  /* 0x000000898b4a7221 */ /* 0x000fe40000010000 */
[----:B------:R1:W-:Y:S02]  /*1fb10*/  MUFU.EX2 R139, R77 ;  /* 0x0000004d008b7308 */ /* 0x0003e40000000800 */
[----:B-1----:R-:W-:Y:S04]  /*1fb20*/  SHF.R.U32.HI R77, RZ, 0x10, R178 ;  /* 0x00000010ff4d7819 */ /* 0x002fe800000116b2 */
[----:B------:R-:W-:Y:S01]  /*1fb30*/  LOP3.LUT R77, R77, 0xff, RZ, 0xc0, !PT ;  /* 0x000000ff4d4d7812 */ /* 0x000fe200078ec0ff */
[----:B----4-:R-:W-:Y:S05]  /*1fb40*/  @!P3 HFMA2.BF16_V2 R155, -RZ.H0_H0, RZ.H0_H0, -R59.H0_H0 ;  /* 0x200000ffff9bb231 */ /* 0x010fea000034093b */
[----:B------:R-:W-:Y:S01]  /*1fb50*/  PRMT R151, R155, 0x7610, R151 ;  /* 0x000076109b977816 */ /* 0x000fe20000000097 */
[----:B------:R-:W-:Y:S01]  /*1fb60*/  @!P3 STL.S16 [R1+0x11c], R155 ;  /* 0x00011c9b0100b387 */ /* 0x000fe20000100600 */
[----:B------:R-:W-:Y:S02]  /*1fb70*/  @!P2 HFMA2.BF16_V2 R150, -RZ.H0_H0, RZ.H0_H0, -R60.H0_H0 ;  /* 0x200000ffff96a231 */ /* 0x000fe4000034093c */
[----:B------:R-:W-:Y:S02]  /*1fb80*/  @!P3 PRMT R59, R151, 0x5410, RZ ;  /* 0x00005410973bb816 */ /* 0x000fe400000000ff */
[----:B------:R-:W-:Y:S02]  /*1fb90*/  ISETP.LE.U32.AND P3, PT, R41, UR30, PT ;  /* 0x0000001e29007c0c */ /* 0x000fe4000bf63070 */
[----:B------:R-:W-:Y:S01]  /*1fba0*/  PRMT R41, R60, 0x7632, R41 ;  /* 0x000076323c297816 */ /* 0x000fe20000000029 */
[----:B------:R-:W-:Y:S01]  /*1fbb0*/  STG.E.U16 [R110.64+0x1e], R59 ;  /* 0x00001e3b6e007986 */ /* 0x000fe2000c10152c */
[----:B------:R-:W-:Y:S02]  /*1fbc0*/  PRMT R144, R150, 0x7610, R144 ;  /* 0x0000761096907816 */ /* 0x000fe40000000090 */
[----:B------:R-:W-:Y:S02]  /*1fbd0*/  PRMT R99, R60, 0x5410, R41 ;  /* 0x000054103c637816 */ /* 0x000fe40000000029 */
[----:B------:R-:W-:Y:S01]  /*1fbe0*/  @!P2 PRMT R60, R144, 0x5410, RZ ;  /* 0x00005410903ca816 */ /* 0x000fe200000000ff */
[----:B--2---:R-:W-:Y:S05]  /*1fbf0*/  @!P4 HFMA2.BF16_V2 R154, -RZ.H0_H0, RZ.H0_H0, -R53.H0_H0 ;  /* 0x200000ffff9ac231 */ /* 0x004fea0000340935 */
[----:B------:R-:W-:Y:S01]  /*1fc00*/  PRMT R145, R154, 0x7610, R145 ;  /* 0x000076109a917816 */ /* 0x000fe20000000091 */
[----:B------:R-:W-:Y:S03]  /*1fc10*/  @!P4 STL.S16 [R1+0x118], R154 ;  /* 0x0001189a0100c387 */ /* 0x000fe60000100600 */
[----:B------:R-:W-:Y:S01]  /*1fc20*/  @!P4 PRMT R53, R145, 0x5410, RZ ;  /* 0x000054109135c816 */ /* 0x000fe200000000ff */
[----:B------:R-:W-:Y:S01]  /*1fc30*/  @!P2 STL.S16 [R1+0x108], R150 ;  /* 0x000108960100a387 */ /* 0x000fe20000100600 */
[----:B------:R-:W-:Y:S01]  /*1fc40*/  ISETP.LE.U32.AND P4, PT, R95, UR30, PT ;  /* 0x0000001e5f007c0c */ /* 0x000fe2000bf83070 */
[----:B------:R-:W-:Y:S01]  /*1fc50*/  @!P6 HFMA2.BF16_V2 R140, -RZ.H0_H0, RZ.H0_H0, -R41.H0_H0 ;  /* 0x200000ffff8ce231 */ /* 0x000fe20000340929 */
[----:B------:R-:W-:Y:S01]  /*1fc60*/  LOP3.LUT R95, R178, 0xff, RZ, 0xc0, !PT ;  /* 0x000000ffb25f7812 */ /* 0x000fe200078ec0ff */
[----:B------:R1:W-:Y:S01]  /*1fc70*/  STG.E.U16 [R110.64+0x20], R53 ;  /* 0x000020356e007986 */ /* 0x0003e2000c10152c */
[----:B------:R-:W-:Y:S02]  /*1fc80*/  @!P1 HFMA2.BF16_V2 R142, -RZ.H0_H0, RZ.H0_H0, -R40.H0_H0 ;  /* 0x200000ffff8e9231 */ /* 0x000fe40000340928 */
[----:B------:R-:W-:Y:S01]  /*1fc90*/  PRMT R137, R140, 0x7610, R137 ;  /* 0x000076108c897816 */ /* 0x000fe20000000089 */
[----:B------:R2:W-:Y:S01]  /*1fca0*/  @!P6 STL.S16 [R1+0x104], R140 ;  /* 0x0001048c0100e387 */ /* 0x0005e20000100600 */
[----:B------:R-:W-:Y:S02]  /*1fcb0*/  ISETP.LE.U32.AND P2, PT, R95, UR30, PT ;  /* 0x0000001e5f007c0c */ /* 0x000fe4000bf43070 */
[----:B------:R-:W-:Y:S01]  /*1fcc0*/  LOP3.LUT R95, R178, 0xffff, RZ, 0xc0, !PT ;  /* 0x0000ffffb25f7812 */ /* 0x000fe200078ec0ff */
[----:B------:R-:W-:Y:S01]  /*1fcd0*/  STG.E.U16 [R108.64+0x20], R60 ;  /* 0x0000203c6c007986 */ /* 0x000fe2000c10152c */
[----:B------:R-:W-:Y:S02]  /*1fce0*/  @!P6 PRMT R41, R137, 0x5410, RZ ;  /* 0x000054108929e816 */ /* 0x000fe400000000ff */
[----:B------:R-:W-:Y:S03]  /*1fcf0*/  SHF.R.U32.HI R95, RZ, 0x8, R95 ;  /* 0x00000008ff5f7819 */ /* 0x000fe6000001165f */
[----:B------:R4:W-:Y:S01]  /*1fd00*/  STG.E.U16 [R108.64+0x22], R41 ;  /* 0x000022296c007986 */ /* 0x0009e2000c10152c */
[----:B------:R-:W-:Y:S04]  /*1fd10*/  LOP3.LUT R95, R95, 0xffff, RZ, 0xc0, !PT ;  /* 0x0000ffff5f5f7812 */ /* 0x000fe800078ec0ff */
[----:B------:R-:W-:Y:S01]  /*1fd20*/  ISETP.LE.U32.AND P6, PT, R95, UR30, PT ;  /* 0x0000001e5f007c0c */ /* 0x000fe2000bfc3070 */
[----:B---3--:R-:W-:Y:S01]  /*1fd30*/  @!P5 HFMA2.BF16_V2 R143, -RZ.H0_H0, RZ.H0_H0, -R50.H0_H0 ;  /* 0x200000ffff8fd231 */ /* 0x008fe20000340932 */
[----:B------:R-:W-:Y:S04]  /*1fd40*/  PRMT R95, R142, 0x7610, R95 ;  /* 0x000076108e5f7816 */ /* 0x000fe8000000005f */
[----:B------:R-:W-:Y:S01]  /*1fd50*/  PRMT R136, R143, 0x7610, R136 ;  /* 0x000076108f887816 */ /* 0x000fe20000000088 */
[----:B------:R-:W-:Y:S01]  /*1fd60*/  @!P5 STL.S16 [R1+0xf8], R143 ;  /* 0x0000f88f0100d387 */ /* 0x000fe20000100600 */
[----:B-1----:R-:W-:Y:S01]  /*1fd70*/  PRMT R53, R58, 0x7632, R53 ;  /* 0x000076323a357816 */ /* 0x002fe20000000035 */
[----:B--2---:R1:W2:Y:S02]  /*1fd80*/  MUFU.EX2 R140, R102 ;  /* 0x00000066008c7308 */ /* 0x0042a40000000800 */
[----:B------:R2:W-:Y:S04]  /*1fd90*/  @!P1 STL.S16 [R1+0xf4], R142 ;  /* 0x0000f48e01009387 */ /* 0x0005e80000100600 */
[----:B------:R2:W3:Y:S04]  /*1fda0*/  LDL.S16 R155, [R1+0x114] ;  /* 0x00011400019b7983 */ /* 0x0004e80000100600 */
[----:B------:R2:W3:Y:S01]  /*1fdb0*/  LDL.S16 R154, [R1+0x110] ;  /* 0x00011000019a7983 */ /* 0x0004e20000100600 */
[----:B----4-:R-:W-:Y:S03]  /*1fdc0*/  FADD.FTZ R41, R101, R133 ;  /* 0x0000008565297221 */ /* 0x010fe60000010000 */
[----:B------:R4:W4:Y:S04]  /*1fdd0*/  LDL.S16 R145, [R1+0x100] ;  /* 0x0001000001917983 */ /* 0x0009280000100600 */
[----:B------:R3:W4:Y:S01]  /*1fde0*/  LDL.S16 R144, [R1+0xf0] ;  /* 0x0000f00001907983 */ /* 0x0007220000100600 */
[----:B-1----:R-:W-:Y:S02]  /*1fdf0*/  PRMT R102, R50, 0x5410, R40 ;  /* 0x0000541032667816 */ /* 0x002fe40000000028 */
[----:B------:R-:W-:Y:S02]  /*1fe00*/  @!P1 PRMT R40, R95, 0x5410, RZ ;  /* 0x000054105f289816 */ /* 0x000fe400000000ff */
[----:B------:R-:W-:Y:S01]  /*1fe10*/  @!P5 PRMT R50, R136, 0x5410, RZ ;  /* 0x000054108832d816 */ /* 0x000fe200000000ff */
[----:B------:R1:W1:Y:S01]  /*1fe20*/  MUFU.EX2 R95, R64 ;  /* 0x00000040005f7308 */ /* 0x0002620000000800 */
[----:B------:R-:W-:Y:S01]  /*1fe30*/  LOP3.LUT R136, R211, UR31, RZ, 0x3c, !PT ;  /* 0x0000001fd3887c12 */ /* 0x000fe2000f8e3cff */
[----:B------:R-:W-:Y:S01]  /*1fe40*/  STG.E.U16 [R172.64+0x32], R40 ;  /* 0x00003228ac007986 */ /* 0x000fe2000c10152c */
[----:B------:R-:W-:Y:S01]  /*1fe50*/  ISETP.LE.U32.AND P5, PT, R77, UR30, PT ;  /* 0x0000001e4d007c0c */ /* 0x000fe2000bfa3070 */
[----:B------:R-:W-:Y:S01]  /*1fe60*/  UIADD3 UR31, UR32, 0x2, URZ ;  /* 0x00000002201f7890 */ /* 0x000fe2000fffe03f */
[----:B--2---:R-:W-:Y:S01]  /*1fe70*/  F2FP.BF16.PACK_AB R77, R140, R134 ;  /* 0x000000868c4d723e */ /* 0x004fe200000010ff */
[----:B------:R2:W-:Y:S01]  /*1fe80*/  STG.E.U16 [R172.64+0x30], R50 ;  /* 0x00003032ac007986 */ /* 0x0005e2000c10152c */
[----:B------:R-:W-:Y:S01]  /*1fe90*/  ISETP.LE.U32.AND P1, PT, R62, UR30, PT ;  /* 0x0000001e3e007c0c */ /* 0x000fe2000bf23070 */
[----:B------:R-:W-:Y:S01]  /*1fea0*/  IMAD.WIDE.U32 R136, R136, -0x326172a9, RZ ;  /* 0xcd9e8d5788887825 */ /* 0x000fe200078e00ff */
[----:B------:R-:W-:Y:S03]  /*1feb0*/  ULOP3.LUT UR31, UR31, UR29, URZ, 0x3c, !UPT ;  /* 0x0000001d1f1f7292 */ /* 0x000fe6000f8e3c3f */
[----:B------:R-:W-:Y:S01]  /*1fec0*/  FADD.FTZ R62, R138, R74 ;  /* 0x0000004a8a3e7221 */ /* 0x000fe20000010000 */
[----:B------:R-:W-:Y:S02]  /*1fed0*/  LOP3.LUT R61, R137, UR20, R208, 0x96, !PT ;  /* 0x00000014893d7c12 */ /* 0x000fe4000f8e96d0 */
[----:B------:R-:W-:Y:S01]  /*1fee0*/  LOP3.LUT R135, R127, UR18, R136, 0x96, !PT ;  /* 0x000000127f877c12 */ /* 0x000fe2000f8e9688 */
[C---:B------:R-:W-:Y:S01]  /*1fef0*/  FADD.FTZ R62, R139.reuse, R62 ;  /* 0x0000003e8b3e7221 */ /* 0x040fe20000010000 */
[----:B------:R-:W-:Y:S01]  /*1ff00*/  F2FP.BF16.PACK_AB R74, R139, R138 ;  /* 0x0000008a8b4a723e */ /* 0x000fe200000010ff */
[----:B------:R-:W-:Y:S01]  /*1ff10*/  IMAD.WIDE.U32 R142, R61, -0x2daee0ad, RZ ;  /* 0xd2511f533d8e7825 */ /* 0x000fe200078e00ff */
[----:B------:R-:W-:Y:S03]  /*1ff20*/  LOP3.LUT R136, R149, UR18, R136, 0x96, !PT ;  /* 0x0000001295887c12 */ /* 0x000fe6000f8e9688 */
[----:B------:R-:W-:Y:S01]  /*1ff30*/  FADD.FTZ R61, R134, R141 ;  /* 0x0000008d863d7221 */ /* 0x000fe20000010000 */
[----:B------:R-:W-:Y:S01]  /*1ff40*/  LOP3.LUT R134, R143, UR17, R170, 0x96, !PT ;  /* 0x000000118f867c12 */ /* 0x000fe2000f8e96aa */
[----:B------:R-:W-:Y:S01]  /*1ff50*/  MUFU.EX2 R141, R98 ;  /* 0x00000062008d7308 */ /* 0x000fe20000000800 */
[C---:B-1----:R-:W-:Y:S01]  /*1ff60*/  F2FP.BF16.PACK_AB R64, R200.reuse, R201 ;  /* 0x000000c9c840723e */ /* 0x042fe200000010ff */
[----:B------:R-:W-:Y:S02]  /*1ff70*/  FADD.FTZ R200, R200, R132 ;  /* 0x00000084c8c87221 */ /* 0x000fe40000010000 */
[----:B------:R-:W-:Y:S04]  /*1ff80*/  IMAD.WIDE.U32 R158, R135, -0x2daee0ad, RZ ;  /* 0xd2511f53879e7825 */ /* 0x000fe800078e00ff */
[----:B------:R-:W-:Y:S02]  /*1ff90*/  IMAD.WIDE.U32 R134, R134, -0x326172a9, RZ ;  /* 0xcd9e8d5786867825 */ /* 0x000fe400078e00ff */
[----:B------:R1:W1:Y:S02]  /*1ffa0*/  MUFU.EX2 R132, R66 ;  /* 0x0000004200847308 */ /* 0x0002640000000800 */
[----:B------:R-:W-:Y:S01]  /*1ffb0*/  FADD.FTZ R200, R198, R200 ;  /* 0x000000c8c6c87221 */ /* 0x000fe20000010000 */
[----:B------:R-:W-:Y:S01]  /*1ffc0*/  LOP3.LUT R59, R135, UR16, R126, 0x96, !PT ;  /* 0x00000010873b7c12 */ /* 0x000fe2000f8e967e */
[----:B------:R-:W-:Y:S02]  /*1ffd0*/  FADD.FTZ R61, R140, R61 ;  /* 0x0000003d8c3d7221 */ /* 0x000fe40000010000 */
[----:B------:R-:W-:Y:S02]  /*1ffe0*/  FADD.FTZ R133, R95, R200 ;  /* 0x000000c85f857221 */ /* 0x000fe40000010000 */
[----:B------:R-:W-:Y:S02]  /*1fff0*/  FADD.FTZ R61, R202, R61 ;  /* 0x0000003dca3d7221 */ /* 0x000fe40000010000 */
[----:B------:R-:W-:Y:S01]  /*20000*/  FADD.FTZ R133, R197, R133 ;  /* 0x00000085c5857221 */ /* 0x000fe20000010000 */
[----:B------:R1:W1:Y:S01]  /*20010*/  MUFU.EX2 R140, R69 ;  /* 0x00000045008c7308 */ /* 0x0002620000000800 */
[----:B------:R-:W-:Y:S02]  /*20020*/  FADD.FTZ R61, R203, R61 ;  /* 0x0000003dcb3d7221 */ /* 0x000fe40000010000 */
[----:B------:R-:W-:Y:S05]  /*20030*/  IMAD.WIDE.U32 R156, R59, -0x2daee0ad, RZ ;  /* 0xd2511f533b9c7825 */ /* 0x000fea00078e00ff */
[----:B------:R-:W-:Y:S02]  /*20040*/  LOP3.LUT R158, R157, UR13, R158, 0x96, !PT ;  /* 0x0000000d9d9e7c12 */ /* 0x000fe4000f8e969e */
[----:B--2---:R-:W-:Y:S01]  /*20050*/  MUFU.EX2 R50, R92 ;  /* 0x0000005c00327308 */ /* 0x004fe20000000800 */
[----:B-1----:R-:W-:Y:S02]  /*20060*/  LOP3.LUT R66, R159, UR15, R142, 0x96, !PT ;  /* 0x0000000f9f427c12 */ /* 0x002fe4000f8e968e */
[----:B------:R-:W-:Y:S01]  /*20070*/  IMAD.WIDE.U32 R158, R158, -0x326172a9, RZ ;  /* 0xcd9e8d579e9e7825 */ /* 0x000fe200078e00ff */
[----:B------:R-:W-:Y:S02]  /*20080*/  F2FP.BF16.PACK_AB R60, R132, R101 ;  /* 0x00000065843c723e */ /* 0x000fe400000010ff */
[----:B------:R-:W-:Y:S01]  /*20090*/  PRMT R101, R58, 0x5410, R53 ;  /* 0x000054103a657816 */ /* 0x000fe20000000035 */
[----:B------:R-:W-:Y:S01]  /*200a0*/  IMAD.WIDE.U32 R150, R66, -0x326172a9, RZ ;  /* 0xcd9e8d5742967825 */ /* 0x000fe200078e00ff */
[----:B------:R-:W-:Y:S02]  /*200b0*/  F2FP.BF16.PACK_AB R66, R95, R198 ;  /* 0x000000c65f42723e */ /* 0x000fe400000010ff */
[----:B------:R1:W2:Y:S01]  /*200c0*/  MUFU.EX2 R92, R68 ;  /* 0x00000044005c7308 */ /* 0x0002a20000000800 */
[----:B------:R-:W-:Y:S01]  /*200d0*/  FADD.FTZ R95, R132, R41 ;  /* 0x00000029845f7221 */ /* 0x000fe20000010000 */
[----:B------:R-:W-:Y:S02]  /*200e0*/  LOP3.LUT R134, R151, UR14, R134, 0x96, !PT ;  /* 0x0000000e97867c12 */ /* 0x000fe4000f8e9686 */
[----:B------:R-:W-:Y:S02]  /*200f0*/  LOP3.LUT R150, R159, UR12, R150, 0x96, !PT ;  /* 0x0000000c9f967c12 */ /* 0x000fe4000f8e9696 */
[----:B------:R-:W-:Y:S01]  /*20100*/  F2FP.BF16.PACK_AB R69, R207, R206 ;  /* 0x000000cecf45723e */ /* 0x000fe200000010ff */
[----:B------:R-:W-:Y:S03]  /*20110*/  IMAD.WIDE.U32 R134, R134, -0x2daee0ad, RZ ;  /* 0xd2511f5386867825 */ /* 0x000fe600078e00ff */
[----:B------:R2:W2:Y:S02]  /*20120*/  MUFU.EX2 R132, R70 ;  /* 0x0000004600847308 */ /* 0x0004a40000000800 */
[----:B------:R-:W-:Y:S05]  /*20130*/  LOP3.LUT R156, R135, UR11, R156, 0x96, !PT ;  /* 0x0000000b879c7c12 */ /* 0x000fea000f8e969c */
[----:B------:R-:W-:Y:S05]  /*20140*/  IMAD.WIDE.U32 R156, R156, -0x326172a9, RZ ;  /* 0xcd9e8d579c9c7825 */ /* 0x000fea00078e00ff */
[----:B------:R-:W-:Y:S02]  /*20150*/  LOP3.LUT R135, R157, UR5, R158, 0x96, !PT ;  /* 0x000000059d877c12 */ /* 0x000fe4000f8e969e */
[C---:B-1----:R-:W-:Y:S01]  /*20160*/  F2FP.BF16.PACK_AB R68, R140.reuse, R197 ;  /* 0x000000c58c44723e */ /* 0x042fe200000010ff */
[----:B------:R-:W-:Y:S01]  /*20170*/  FADD.FTZ R140, R140, R133 ;  /* 0x000000858c8c7221 */ /* 0x000fe20000010000 */
[----:B------:R-:W-:Y:S01]  /*20180*/  LOP3.LUT R41, R135, 0xff, RZ, 0xc0, !PT ;  /* 0x000000ff87297812 */ /* 0x000fe200078ec0ff */
[----:B------:R-:W-:Y:S02]  /*20190*/  MUFU.EX2 R133, R118 ;  /* 0x0000007600857308 */ /* 0x000fe40000000800 */
[----:B--2---:R-:W-:Y:S01]  /*201a0*/  FADD.FTZ R140, R92, R140 ;  /* 0x0000008c5c8c7221 */ /* 0x004fe20000010000 */
[----:B------:R-:W-:Y:S01]  /*201b0*/  F2FP.BF16.PACK_AB R70, R203, R202 ;  /* 0x000000cacb46723e */ /* 0x000fe200000010ff */
[----:B---3--:R-:W-:Y:S02]  /*201c0*/  @!P3 HFMA2.BF16_V2 R155, -RZ.H0_H0, RZ.H0_H0, -R58.H0_H0 ;  /* 0x200000ffff9bb231 */ /* 0x008fe4000034093a */
[----:B------:R-:W-:Y:S03]  /*201d0*/  @!P4 HFMA2.BF16_V2 R154, -RZ.H0_H0, RZ.H0_H0, -R53.H0_H0 ;  /* 0x200000ffff9ac231 */ /* 0x000fe60000340935 */
[----:B------:R-:W-:Y:S01]  /*201e0*/  PRMT R139, R155, 0x7610, R139 ;  /* 0x000076109b8b7816 */ /* 0x000fe2000000008b */
[----:B------:R-:W-:Y:S01]  /*201f0*/  @!P3 STL.S16 [R1+0x114], R155 ;  /* 0x0001149b0100b387 */ /* 0x000fe20000100600 */
[----:B----4-:R-:W-:Y:S02]  /*20200*/  @!P2 HFMA2.BF16_V2 R145, -RZ.H0_H0, RZ.H0_H0, -R57.H0_H0 ;  /* 0x200000ffff91a231 */ /* 0x010fe40000340939 */
[----:B------:R-:W-:Y:S01]  /*20210*/  @!P3 PRMT R58, R139, 0x5410, RZ ;  /* 0x000054108b3ab816 */ /* 0x000fe200000000ff */
[----:B------:R-:W-:Y:S01]  /*20220*/  @!P4 STL.S16 [R1+0x110], R154 ;  /* 0x0001109a0100c387 */ /* 0x000fe20000100600 */
[----:B------:R-:W-:Y:S01]  /*20230*/  ISETP.LE.U32.AND P3, PT, R41, UR30, PT ;  /* 0x0000001e29007c0c */ /* 0x000fe2000bf63070 */
[----:B------:R-:W1:Y:S01]  /*20240*/  MUFU.EX2 R139, R119 ;  /* 0x00000077008b7308 */ /* 0x000e620000000800 */
[----:B------:R-:W-:Y:S01]  /*20250*/  LOP3.LUT R41, R135, 0xffff, RZ, 0xc0, !PT ;  /* 0x0000ffff87297812 */ /* 0x000fe200078ec0ff */
[----:B------:R-:W-:Y:S01]  /*20260*/  @!P2 STL.S16 [R1+0x100], R145 ;  /* 0x000100910100a387 */ /* 0x000fe20000100600 */
[----:B------:R-:W-:Y:S02]  /*20270*/  PRMT R59, R154, 0x7610, R59 ;  /* 0x000076109a3b7816 */ /* 0x000fe4000000003b */
[----:B------:R-:W-:Y:S01]  /*20280*/  SHF.R.U32.HI R41, RZ, 0x8, R41 ;  /* 0x00000008ff297819 */ /* 0x000fe20000011629 */
[----:B------:R2:W-:Y:S01]  /*20290*/  STG.E.U16 [R112.64+0x30], R58 ;  /* 0x0000303a70007986 */ /* 0x0005e2000c10152c */
[----:B------:R-:W-:Y:S01]  /*202a0*/  @!P4 PRMT R53, R59, 0x5410, RZ ;  /* 0x000054103b35c816 */ /* 0x000fe200000000ff */
[----:B------:R-:W-:Y:S01]  /*202b0*/  FADD.FTZ R59, R206, R62 ;  /* 0x0000003ece3b7221 */ /* 0x000fe20000010000 */
[----:B------:R-:W-:Y:S02]  /*202c0*/  LOP3.LUT R41, R41, 0xffff, RZ, 0xc0, !PT ;  /* 0x0000ffff29297812 */ /* 0x000fe400078ec0ff */
[----:B------:R-:W-:Y:S01]  /*202d0*/  PRMT R138, R145, 0x7610, R138 ;  /* 0x00007610918a7816 */ /* 0x000fe2000000008a */
[----:B------:R1:W-:Y:S01]  /*202e0*/  STG.E.U16 [R112.64+0x32], R53 ;  /* 0x0000323570007986 */ /* 0x0003e2000c10152c */
[----:B------:R-:W-:Y:S01]  /*202f0*/  ISETP.LE.U32.AND P4, PT, R41, UR30, PT ;  /* 0x0000001e29007c0c */ /* 0x000fe2000bf83070 */
[----:B------:R-:W-:Y:S01]  /*20300*/  FADD.FTZ R59, R207, R59 ;  /* 0x0000003bcf3b7221 */ /* 0x000fe20000010000 */
[C---:B------:R-:W-:Y:S02]  /*20310*/  PRMT R41, R57.reuse, 0x7632, R41 ;  /* 0x0000763239297816 */ /* 0x040fe40000000029 */
[----:B------:R-:W-:Y:S01]  /*20320*/  SHF.R.U32.HI R62, RZ, 0x18, R135 ;  /* 0x00000018ff3e7819 */ /* 0x000fe20000011687 */
[----:B------:R-:W-:Y:S01]  /*20330*/  FADD.FTZ R59, R50, R59 ;  /* 0x0000003b323b7221 */ /* 0x000fe20000010000 */
[----:B------:R-:W-:Y:S01]  /*20340*/  PRMT R98, R57, 0x5410, R41 ;  /* 0x0000541039627816 */ /* 0x000fe20000000029 */
[----:B------:R-:W-:Y:S01]  /*20350*/  @!P6 HFMA2.BF16_V2 R144, -RZ.H0_H0, RZ.H0_H0, -R41.H0_H0 ;  /* 0x200000ffff90e231 */ /* 0x000fe20000340929 */
[----:B------:R-:W-:Y:S01]  /*20360*/  @!P2 PRMT R57, R138, 0x5410, RZ ;  /* 0x000054108a39a816 */ /* 0x000fe200000000ff */
[----:B------:R-:W-:Y:S01]  /*20370*/  FADD.FTZ R59, R205, R59 ;  /* 0x0000003bcd3b7221 */ /* 0x000fe20000010000 */
[----:B------:R-:W-:Y:S01]  /*20380*/  ISETP.LE.U32.AND P2, PT, R62, UR30, PT ;  /* 0x0000001e3e007c0c */ /* 0x000fe2000bf43070 */
[----:B------:R3:W4:Y:S01]  /*20390*/  LDL.S16 R138, [R1+0x10c] ;  /* 0x00010c00018a7983 */ /* 0x0007220000100600 */
[----:B------:R-:W-:Y:S02]  /*203a0*/  LOP3.LUT R62, R137, UR20, R162, 0x96, !PT ;  /* 0x00000014893e7c12 */ /* 0x000fe4000f8e96a2 */
[----:B------:R-:W-:Y:S01]  /*203b0*/  PRMT R142, R144, 0x7610, R142 ;  /* 0x00007610908e7816 */ /* 0x000fe2000000008e */
[----:B------:R3:W-:Y:S01]  /*203c0*/  @!P6 STL.S16 [R1+0xf0], R144 ;  /* 0x0000f0900100e387 */ /* 0x0007e20000100600 */
[----:B------:R-:W-:Y:S02]  /*203d0*/  SHF.R.U32.HI R135, RZ, 0x10, R135 ;  /* 0x00000010ff877819 */ /* 0x000fe40000011687 */
[----:B------:R-:W-:Y:S01]  /*203e0*/  @!P6 PRMT R41, R142, 0x5410, RZ ;  /* 0x000054108e29e816 */ /* 0x000fe200000000ff */
[----:B------:R4:W4:Y:S01]  /*203f0*/  LDL.S16 R200, [R1+0xfc] ;  /* 0x0000fc0001c87983 */ /* 0x0009220000100600 */
[----:B------:R-:W-:Y:S01]  /*20400*/  LOP3.LUT R135, R135, 0xff, RZ, 0xc0, !PT ;  /* 0x000000ff87877812 */ /* 0x000fe200078ec0ff */
[----:B------:R-:W-:Y:S01]  /*20410*/  IMAD.WIDE.U32 R142, R136, -0x2daee0ad, RZ ;  /* 0xd2511f53888e7825 */ /* 0x000fe200078e00ff */
[----:B--2---:R-:W-:Y:S01]  /*20420*/  F2FP.BF16.PACK_AB R58, R199, R132 ;  /* 0x00000084c73a723e */ /* 0x004fe200000010ff */
[----:B------:R2:W2:Y:S01]  /*20430*/  LDL.S16 R204, [R1+0xec] ;  /* 0x0000ec0001cc7983 */ /* 0x0004a20000100600 */
[----:B------:R-:W-:Y:S02]  /*20440*/  ISETP.LE.U32.AND P6, PT, R135, UR30, PT ;  /* 0x0000001e87007c0c */ /* 0x000fe4000bfc3070 */
[----:B-1----:R-:W-:Y:S01]  /*20450*/  F2FP.BF16.PACK_AB R53, R139, R141 ;  /* 0x0000008d8b35723e */ /* 0x002fe200000010ff */
[----:B------:R1:W2:Y:S01]  /*20460*/  LDL.S16 R203, [R1+0xe8] ;  /* 0x0000e80001cb7983 */ /* 0x0002a20000100600 */
[----:B------:R1:W-:Y:S03]  /*20470*/  MUFU.EX2 R135, R96 ;  /* 0x0000006000877308 */ /* 0x0003e60000000800 */
[----:B------:R1:W2:Y:S04]  /*20480*/  LDL.S16 R202, [R1+0xe4] ;  /* 0x0000e40001ca7983 */ /* 0x0002a80000100600 */
[----:B------:R-:W-:Y:S04]  /*20490*/  STG.E.U16 [R110.64+0x30], R41 ;  /* 0x000030296e007986 */ /* 0x000fe8000c10152c */
[----:B------:R1:W-:Y:S01]  /*204a0*/  STG.E.U16 [R110.64+0x2e], R57 ;  /* 0x00002e396e007986 */ /* 0x0003e2000c10152c */
[----:B---3--:R-:W-:Y:S05]  /*204b0*/  IMAD.WIDE.U32 R144, R62, -0x2daee0ad, RZ ;  /* 0xd2511f533e907825 */ /* 0x008fea00078e00ff */
[----:B------:R-:W-:Y:S02]  /*204c0*/  LOP3.LUT R119, R145, UR17, R160, 0x96, !PT ;  /* 0x0000001191777c12 */ /* 0x000fe4000f8e96a0 */
[----:B------:R-:W-:Y:S03]  /*204d0*/  LOP3.LUT R62, R143, UR15, R144, 0x96, !PT ;  /* 0x0000000f8f3e7c12 */ /* 0x000fe6000f8e9690 */
[----:B------:R-:W-:Y:S02]  /*204e0*/  IMAD.WIDE.U32 R136, R119, -0x326172a9, RZ ;  /* 0xcd9e8d5777887825 */ /* 0x000fe400078e00ff */
[----:B------:R3:W-:Y:S02]  /*204f0*/  MUFU.EX2 R119, R97 ;  /* 0x0000006100777308 */ /* 0x0007e40000000800 */
[----:B------:R-:W-:Y:S01]  /*20500*/  IMAD.WIDE.U32 R154, R62, -0x326172a9, RZ ;  /* 0xcd9e8d573e9a7825 */ /* 0x000fe200078e00ff */
[----:B------:R-:W-:Y:S03]  /*20510*/  LOP3.LUT R40, R137, UR16, R148, 0x96, !PT ;  /* 0x0000001089287c12 */ /* 0x000fe6000f8e9694 */
[----:B-1----:R-:W-:Y:S01]  /*20520*/  FADD.FTZ R96, R141, R61 ;  /* 0x0000003d8d607221 */ /* 0x002fe20000010000 */
[----:B------:R-:W-:Y:S01]  /*20530*/  LOP3.LUT R136, R155, UR14, R136, 0x96, !PT ;  /* 0x0000000e9b887c12 */ /* 0x000fe2000f8e9688 */
[----:B------:R-:W-:Y:S01]  /*20540*/  IMAD.WIDE.U32 R166, R40, -0x2daee0ad, RZ ;  /* 0xd2511f5328a67825 */ /* 0x000fe200078e00ff */
[----:B------:R-:W-:Y:S01]  /*20550*/  PRMT R40, R52, 0x7632, R40 ;  /* 0x0000763234287816 */ /* 0x000fe20000000028 */
[----:B------:R1:W1:Y:S02]  /*20560*/  MUFU.EX2 R62, R168 ;  /* 0x000000a8003e7308 */ /* 0x0002640000000800 */
[----:B------:R-:W-:Y:S01]  /*20570*/  IMAD.WIDE.U32 R136, R136, -0x2daee0ad, RZ ;  /* 0xd2511f5388887825 */ /* 0x000fe200078e00ff */
[----:B------:R-:W-:Y:S02]  /*20580*/  LOP3.LUT R169, R167, UR13, R142, 0x96, !PT ;  /* 0x0000000da7a97c12 */ /* 0x000fe4000f8e968e */
[----:B------:R-:W-:Y:S01]  /*20590*/  LOP3.LUT R57, R156, 0xff, RZ, 0xc0, !PT ;  /* 0x000000ff9c397812 */ /* 0x000fe200078ec0ff */
[----:B------:R-:W-:Y:S01]  /*205a0*/  FADD.FTZ R118, R139, R96 ;  /* 0x000000608b767221 */ /* 0x000fe20000010000 */
[----:B------:R-:W-:Y:S05]  /*205b0*/  LOP3.LUT R166, R137, UR11, R166, 0x96, !PT ;  /* 0x0000000b89a67c12 */ /* 0x000fea000f8e96a6 */
[----:B------:R-:W-:Y:S01]  /*205c0*/  IMAD.WIDE.U32 R166, R166, -0x326172a9, RZ ;  /* 0xcd9e8d57a6a67825 */ /* 0x000fe200078e00ff */
[----:B---3--:R-:W-:Y:S03]  /*205d0*/  PRMT R97, R52, 0x5410, R40 ;  /* 0x0000541034617816 */ /* 0x008fe60000000028 */
[----:B-1----:R-:W-:Y:S04]  /*205e0*/  IMAD.WIDE.U32 R168, R169, -0x326172a9, RZ ;  /* 0xcd9e8d57a9a87825 */ /* 0x002fe800078e00ff */
[----:B------:R-:W-:Y:S01]  /*205f0*/  FADD.FTZ R140, R62, R140 ;  /* 0x0000008c3e8c7221 */ /* 0x000fe20000010000 */
[----:B------:R-:W-:Y:S03]  /*20600*/  LOP3.LUT R154, R169, UR12, R154, 0x96, !PT ;  /* 0x0000000ca99a7c12 */ /* 0x000fe6000f8e969a */
[----:B------:R-:W-:Y:S01]  /*20610*/  FADD.FTZ R140, R194, R140 ;  /* 0x0000008cc28c7221 */ /* 0x000fe20000010000 */
[----:B----4-:R-:W-:Y:S05]  /*20620*/  @!P5 HFMA2.BF16_V2 R138, -RZ.H0_H0, RZ.H0_H0, -R52.H0_H0 ;  /* 0x200000ffff8ad231 */ /* 0x010fea0000340934 */
[----:B------:R-:W-:Y:S01]  /*20630*/  PRMT R137, R138, 0x7610, R137 ;  /* 0x000076108a897816 */ /* 0x000fe20000000089 */
[----:B------:R1:W-:Y:S01]  /*20640*/  @!P5 STL.S16 [R1+0x10c], R138 ;  /* 0x00010c8a0100d387 */ /* 0x0003e20000100600 */
[----:B------:R-:W-:Y:S02]  /*20650*/  @!P1 HFMA2.BF16_V2 R200, -RZ.H0_H0, RZ.H0_H0, -R40.H0_H0 ;  /* 0x200000ffffc89231 */ /* 0x000fe40000340928 */
[----:B------:R-:W-:Y:S02]  /*20660*/  @!P5 PRMT R52, R137, 0x5410, RZ ;  /* 0x000054108934d816 */ /* 0x000fe400000000ff */
[----:B------:R3:W4:Y:S01]  /*20670*/  LDL.S16 R137, [R1+0xe0] ;  /* 0x0000e00001897983 */ /* 0x0007220000100600 */
[----:B--2---:R-:W-:Y:S01]  /*20680*/  @!P3 HFMA2.BF16_V2 R204, -RZ.H0_H0, RZ.H0_H0, -R54.H0_H0 ;  /* 0x200000ffffccb231 */ /* 0x004fe20000340936 */
[----:B------:R-:W-:Y:S02]  /*20690*/  PRMT R139, R200, 0x7610, R139 ;  /* 0x00007610c88b7816 */ /* 0x000fe4000000008b */
[----:B------:R2:W-:Y:S02]  /*206a0*/  @!P1 STL.S16 [R1+0xfc], R200 ;  /* 0x0000fcc801009387 */ /* 0x0005e40000100600 */
[----:B------:R-:W-:Y:S02]  /*206b0*/  PRMT R197, R204, 0x7610, R197 ;  /* 0x00007610ccc57816 */ /* 0x000fe400000000c5 */
[----:B------:R-:W-:Y:S01]  /*206c0*/  @!P1 PRMT R40, R139, 0x5410, RZ ;  /* 0x000054108b289816 */ /* 0x000fe200000000ff */
[----:B------:R-:W-:Y:S01]  /*206d0*/  STG.E.U16 [R108.64+0x30], R52 ;  /* 0x000030346c007986 */ /* 0x000fe2000c10152c */
[----:B------:R3:W-:Y:S01]  /*206e0*/  MUFU.EX2 R139, R91 ;  /* 0x0000005b008b7308 */ /* 0x0007e20000000800 */
[----:B------:R-:W-:Y:S02]  /*206f0*/  @!P6 HFMA2.BF16_V2 R202, -RZ.H0_H0, RZ.H0_H0, -R43.H0_H0 ;  /* 0x200000ffffcae231 */ /* 0x000fe4000034092b */
[----:B------:R3:W-:Y:S01]  /*20700*/  STG.E.U16 [R108.64+0x32], R40 ;  /* 0x000032286c007986 */ /* 0x0007e2000c10152c */
[----:B-1----:R-:W-:Y:S01]  /*20710*/  FADD.FTZ R138, R132, R95 ;  /* 0x0000005f848a7221 */ /* 0x002fe20000010000 */
[----:B------:R-:W-:Y:S05]  /*20720*/  LOP3.LUT R95, R167, UR5, R168, 0x96, !PT ;  /* 0x00000005a75f7c12 */ /* 0x000fea000f8e96a8 */
[----:B------:R-:W-:Y:S01]  /*20730*/  MUFU.EX2 R132, R115 ;  /* 0x0000007300847308 */ /* 0x000fe20000000800 */
[----:B------:R-:W-:Y:S01]  /*20740*/  FADD.FTZ R138, R199, R138 ;  /* 0x0000008ac78a7221 */ /* 0x000fe20000010000 */
[C---:B------:R-:W-:Y:S02]  /*20750*/  LOP3.LUT R61, R95.reuse, 0xff, RZ, 0xc0, !PT ;  /* 0x000000ff5f3d7812 */ /* 0x040fe400078ec0ff */
[----:B------:R-:W-:Y:S01]  /*20760*/  LOP3.LUT R96, R95, 0xffff, RZ, 0xc0, !PT ;  /* 0x0000ffff5f607812 */ /* 0x000fe200078ec0ff */
[----:B------:R-:W-:Y:S01]  /*20770*/  FADD.FTZ R138, R119, R138 ;  /* 0x0000008a778a7221 */ /* 0x000fe20000010000 */
[----:B------:R-:W-:Y:S01]  /*20780*/  ISETP.LE.U32.AND P5, PT, R61, UR30, PT ;  /* 0x0000001e3d007c0c */ /* 0x000fe2000bfa3070 */
[----:B--2---:R1:W2:Y:S01]  /*20790*/  LDL.S16 R200, [R1+0xdc] ;  /* 0x0000dc0001c87983 */ /* 0x0042a20000100600 */
[----:B------:R-:W-:Y:S02]  /*207a0*/  F2FP.BF16.PACK_AB R61, R205, R50 ;  /* 0x00000032cd3d723e */ /* 0x000fe400000010ff */
[----:B------:R1:W-:Y:S01]  /*207b0*/  MUFU.EX2 R115, R63 ;  /* 0x0000003f00737308 */ /* 0x0003e20000000800 */
[----:B------:R-:W-:Y:S01]  /*207c0*/  PRMT R50, R54, 0x7632, R50 ;  /* 0x0000763236327816 */ /* 0x000fe20000000032 */
[----:B------:R-:W-:Y:S01]  /*207d0*/  @!P3 STL.S16 [R1+0xec], R204 ;  /* 0x0000eccc0100b387 */ /* 0x000fe20000100600 */
[----:B------:R-:W-:Y:S02]  /*207e0*/  SHF.R.U32.HI R96, RZ, 0x8, R96 ;  /* 0x00000008ff607819 */ /* 0x000fe40000011660 */
[----:B------:R-:W-:Y:S01]  /*207f0*/  SHF.R.U32.HI R41, RZ, 0x18, R95 ;  /* 0x00000018ff297819 */ /* 0x000fe2000001165f */
[----:B------:R-:W-:Y:S01]  /*20800*/  @!P4 HFMA2.BF16_V2 R203, -RZ.H0_H0, RZ.H0_H0, -R50.H0_H0 ;  /* 0x200000ffffcbc231 */ /* 0x000fe20000340932 */
[----:B------:R-:W-:Y:S02]  /*20810*/  LOP3.LUT R96, R96, 0xffff, RZ, 0xc0, !PT ;  /* 0x0000ffff60607812 */ /* 0x000fe400078ec0ff */
[----:B---3--:R-:W-:Y:S02]  /*20820*/  PRMT R91, R202, 0x7610, R91 ;  /* 0x00007610ca5b7816 */ /* 0x008fe4000000005b */
[----:B------:R-:W-:Y:S01]  /*20830*/  ISETP.LE.U32.AND P1, PT, R96, UR30, PT ;  /* 0x0000001e60007c0c */ /* 0x000fe2000bf23070 */
[----:B------:R-:W-:Y:S01]  /*20840*/  @!P4 STL.S16 [R1+0xe8], R203 ;  /* 0x0000e8cb0100c387 */ /* 0x000fe20000100600 */
[----:B------:R-:W-:Y:S02]  /*20850*/  PRMT R96, R54, 0x5410, R50 ;  /* 0x0000541036607816 */ /* 0x000fe40000000032 */
[----:B------:R-:W-:Y:S02]  /*20860*/  @!P3 PRMT R54, R197, 0x5410, RZ ;  /* 0x00005410c536b816 */ /* 0x000fe400000000ff */
[----:B------:R-:W-:Y:S01]  /*20870*/  ISETP.LE.U32.AND P3, PT, R41, UR30, PT ;  /* 0x0000001e29007c0c */ /* 0x000fe2000bf63070 */
[----:B------:R3:W3:Y:S01]  /*20880*/  LDL.S16 R197, [R1+0xd8] ;  /* 0x0000d80001c57983 */ /* 0x0006e20000100600 */
[----:B------:R-:W-:Y:S02]  /*20890*/  PRMT R41, R43, 0x7632, R41 ;  /* 0x000076322b297816 */ /* 0x000fe40000000029 */
[----:B------:R-:W-:Y:S01]  /*208a0*/  SHF.R.U32.HI R95, RZ, 0x10, R95 ;  /* 0x00000010ff5f7819 */ /* 0x000fe2000001165f */
[----:B------:R-:W-:Y:S01]  /*208b0*/  @!P6 STL.S16 [R1+0xe4], R202 ;  /* 0x0000e4ca0100e387 */ /* 0x000fe20000100600 */
[----:B------:R-:W-:Y:S02]  /*208c0*/  PRMT R40, R71, 0x7632, R40 ;  /* 0x0000763247287816 */ /* 0x000fe40000000028 */
[----:B------:R-:W-:Y:S01]  /*208d0*/  LOP3.LUT R52, R95, 0xff, RZ, 0xc0, !PT ;  /* 0x000000ff5f347812 */ /* 0x000fe200078ec0ff */
[----:B------:R-:W-:Y:S01]  /*208e0*/  STG.E.U16 [R172.64+0x40], R54 ;  /* 0x00004036ac007986 */ /* 0x000fe2000c10152c */
[----:B------:R-:W-:Y:S02]  /*208f0*/  PRMT R95, R43, 0x5410, R41 ;  /* 0x000054102b5f7816 */ /* 0x000fe40000000029 */
[----:B------:R-:W-:Y:S02]  /*20900*/  @!P6 PRMT R43, R91, 0x5410, RZ ;  /* 0x000054105b2be816 */ /* 0x000fe400000000ff */
[----:B-1----:R-:W-:Y:S01]  /*20910*/  F2FP.BF16.PACK_AB R63, R62, R92 ;  /* 0x0000005c3e3f723e */ /* 0x002fe200000010ff */
[----:B------:R1:W3:Y:S01]  /*20920*/  LDL.S16 R91, [R1+0xc8] ;  /* 0x0000c800015b7983 */ /* 0x0002e20000100600 */
[----:B------:R-:W-:Y:S02]  /*20930*/  PRMT R92, R71, 0x5410, R40 ;  /* 0x00005410475c7816 */ /* 0x000fe40000000028 */
[----:B------:R-:W-:Y:S02]  /*20940*/  ISETP.LE.U32.AND P6, PT, R52, UR30, PT ;  /* 0x0000001e34007c0c */ /* 0x000fe4000bfc3070 */
[----:B------:R-:W-:Y:S02]  /*20950*/  PRMT R201, R203, 0x7610, R201 ;  /* 0x00007610cbc97816 */ /* 0x000fe400000000c9 */
[----:B------:R-:W-:Y:S02]  /*20960*/  PRMT R62, R67, 0x7632, R62 ;  /* 0x00007632433e7816 */ /* 0x000fe4000000003e */
[----:B------:R-:W-:Y:S02]  /*20970*/  @!P4 PRMT R50, R201, 0x5410, RZ ;  /* 0x00005410c932c816 */ /* 0x000fe400000000ff */
[----:B------:R-:W-:Y:S02]  /*20980*/  ISETP.LE.U32.AND P4, PT, R57, UR30, PT ;  /* 0x0000001e39007c0c */ /* 0x000fe4000bf83070 */
[----:B------:R-:W-:Y:S01]  /*20990*/  SHF.R.U32.HI R52, RZ, 0x10, R156 ;  /* 0x00000010ff347819 */ /* 0x000fe2000001169c */
[----:B------:R1:W-:Y:S03]  /*209a0*/  STG.E.U16 [R172.64+0x42], R50 ;  /* 0x00004232ac007986 */ /* 0x0003e6000c10152c */
[----:B------:R-:W-:Y:S01]  /*209b0*/  LOP3.LUT R57, R52, 0xff, RZ, 0xc0, !PT ;  /* 0x000000ff34397812 */ /* 0x000fe200078ec0ff */
[----:B------:R1:W-:Y:S01]  /*209c0*/  STG.E.U16 [R112.64+0x40], R43 ;  /* 0x0000402b70007986 */ /* 0x0003e2000c10152c */
[----:B------:R-:W-:Y:S04]  /*209d0*/  LOP3.LUT R52, R156, 0xffff, RZ, 0xc0, !PT ;  /* 0x0000ffff9c347812 */ /* 0x000fe800078ec0ff */
[----:B------:R-:W-:Y:S04]  /*209e0*/  SHF.R.U32.HI R52, RZ, 0x8, R52 ;  /* 0x00000008ff347819 */ /* 0x000fe80000011634 */
[----:B------:R-:W-:Y:S02]  /*209f0*/  LOP3.LUT R52, R52, 0xffff, RZ, 0xc0, !PT ;  /* 0x0000ffff34347812 */ /* 0x000fe400078ec0ff */
[----:B-1----:R-:W-:Y:S02]  /*20a00*/  PRMT R50, R51, 0x7632, R50 ;  /* 0x0000763233327816 */ /* 0x002fe40000000032 */
[----:B------:R-:W-:Y:S01]  /*20a10*/  PRMT R43, R48, 0x7632, R43 ;  /* 0x00007632302b7816 */ /* 0x000fe2000000002b */
[----:B----4-:R-:W-:Y:S05]  /*20a20*/  @!P2 HFMA2.BF16_V2 R137, -RZ.H0_H0, RZ.H0_H0, -R41.H0_H0 ;  /* 0x200000ffff89a231 */ /* 0x010fea0000340929 */
[----:B------:R-:W-:Y:S01]  /*20a30*/  PRMT R199, R137, 0x7610, R199 ;  /* 0x0000761089c77816 */ /* 0x000fe200000000c7 */
[----:B------:R1:W-:Y:S03]  /*20a40*/  @!P2 STL.S16 [R1+0xe0], R137 ;  /* 0x0000e0890100a387 */ /* 0x0003e60000100600 */
[----:B------:R-:W-:Y:S02]  /*20a50*/  @!P2 PRMT R41, R199, 0x5410, RZ ;  /* 0x00005410c729a816 */ /* 0x000fe400000000ff */
[----:B------:R-:W-:Y:S01]  /*20a60*/  ISETP.LE.U32.AND P2, PT, R57, UR30, PT ;  /* 0x0000001e39007c0c */ /* 0x000fe2000bf43070 */
[----:B------:R4:W4:Y:S04]  /*20a70*/  LDL.S16 R199, [R1+0xc4] ;  /* 0x0000c40001c77983 */ /* 0x0009280000100600 */
[----:B------:R-:W-:Y:S01]  /*20a80*/  STG.E.U16 [R112.64+0x42], R41 ;  /* 0x0000422970007986 */ /* 0x000fe2000c10152c */
[----:B--2---:R-:W-:Y:S01]  /*20a90*/  @!P5 HFMA2.BF16_V2 R200, -RZ.H0_H0, RZ.H0_H0, -R71.H0_H0 ;  /* 0x200000ffffc8d231 */ /* 0x004fe20000340947 */
[----:B-1----:R1:W2:Y:S04]  /*20aa0*/  MUFU.EX2 R137, R65 ;  /* 0x0000004100897308 */ /* 0x0022a80000000800 */
[----:B------:R-:W-:Y:S01]  /*20ab0*/  PRMT R155, R200, 0x7610, R155 ;  /* 0x00007610c89b7816 */ /* 0x000fe2000000009b */
[----:B------:R-:W-:Y:S03]  /*20ac0*/  @!P5 STL.S16 [R1+0xdc], R200 ;  /* 0x0000dcc80100d387 */ /* 0x000fe60000100600 */
[----:B------:R-:W-:Y:S02]  /*20ad0*/  @!P5 PRMT R71, R155, 0x5410, RZ ;  /* 0x000054109b47d816 */ /* 0x000fe400000000ff */
[----:B------:R-:W-:Y:S02]  /*20ae0*/  ISETP.LE.U32.AND P5, PT, R52, UR30, PT ;  /* 0x0000001e34007c0c */ /* 0x000fe4000bfa3070 */
[----:B------:R-:W-:Y:S01]  /*20af0*/  SHF.R.U32.HI R52, RZ, 0x18, R156 ;  /* 0x00000018ff347819 */ /* 0x000fe2000001169c */
[----:B------:R-:W-:Y:S01]  /*20b00*/  STG.E.U16 [R110.64+0x3e], R71 ;  /* 0x00003e476e007986 */ /* 0x000fe2000c10152c */
[----:B---3--:R-:W-:Y:S05]  /*20b10*/  @!P1 HFMA2.BF16_V2 R197, -RZ.H0_H0, RZ.H0_H0, -R40.H0_H0 ;  /* 0x200000ffffc59231 */ /* 0x008fea0000340928 */
[----:B------:R-:W-:Y:S01]  /*20b20*/  PRMT R141, R197, 0x7610, R141 ;  /* 0x00007610c58d7816 */ /* 0x000fe2000000008d */
[----:B------:R3:W-:Y:S01]  /*20b30*/  @!P1 STL.S16 [R1+0xd8], R197 ;  /* 0x0000d8c501009387 */ /* 0x0007e20000100600 */
[C---:B-1----:R-:W-:Y:S01]  /*20b40*/  F2FP.BF16.PACK_AB R65, R135.reuse, R119 ;  /* 0x000000778741723e */ /* 0x042fe200000010ff */
[----:B------:R-:W-:Y:S01]  /*20b50*/  FADD.FTZ R135, R135, R138 ;  /* 0x0000008a87877221 */ /* 0x000fe20000010000 */
[----:B------:R-:W-:Y:S01]  /*20b60*/  @!P1 PRMT R40, R141, 0x5410, RZ ;  /* 0x000054108d289816 */ /* 0x000fe200000000ff */
[----:B------:R1:W4:Y:S01]  /*20b70*/  LDL.S16 R155, [R1+0xbc] ;  /* 0x0000bc00019b7983 */ /* 0x0003220000100600 */
[----:B------:R-:W-:Y:S01]  /*20b80*/  ISETP.LE.U32.AND P1, PT, R52, UR30, PT ;  /* 0x0000001e34007c0c */ /* 0x000fe2000bf23070 */
[----:B------:R-:W-:Y:S01]  /*20b90*/  FADD.FTZ R135, R196, R135 ;  /* 0x00000087c4877221 */ /* 0x000fe20000010000 */
[----:B------:R-:W-:Y:S01]  /*20ba0*/  LOP3.LUT R52, R166, 0xff, RZ, 0xc0, !PT ;  /* 0x000000ffa6347812 */ /* 0x000fe200078ec0ff */
[----:B------:R-:W-:Y:S01]  /*20bb0*/  @!P6 HFMA2.BF16_V2 R91, -RZ.H0_H0, RZ.H0_H0, -R67.H0_H0 ;  /* 0x200000ffff5be231 */ /* 0x000fe20000340943 */
[----:B--2---:R-:W-:Y:S01]  /*20bc0*/  F2FP.BF16.PACK_AB R54, R137, R194 ;  /* 0x000000c28936723e */ /* 0x004fe200000010ff */
[----:B------:R2:W-:Y:S01]  /*20bd0*/  STG.E.U16 [R110.64+0x40], R40 ;  /* 0x000040286e007986 */ /* 0x0005e2000c10152c */
[----:B------:R-:W-:Y:S01]  /*20be0*/  F2FP.BF16.PACK_AB R119, R117, R196 ;  /* 0x000000c47577723e */ /* 0x000fe200000010ff */
[----:B------:R-:W-:Y:S01]  /*20bf0*/  FADD.FTZ R137, R137, R140 ;  /* 0x0000008c89897221 */ /* 0x000fe20000010000 */
[----:B------:R-:W-:Y:S01]  /*20c00*/  PRMT R57, R91, 0x7610, R57 ;  /* 0x000076105b397816 */ /* 0x000fe20000000039 */
[----:B------:R-:W-:Y:S01]  /*20c10*/  FADD.FTZ R135, R117, R135 ;  /* 0x0000008775877221 */ /* 0x000fe20000010000 */
[----:B---3--:R1:W3:Y:S04]  /*20c20*/  LDL.S16 R197, [R1+0xc0] ;  /* 0x0000c00001c57983 */ /* 0x0082e80000100600 */
[----:B------:R1:W-:Y:S04]  /*20c30*/  @!P6 STL.S16 [R1+0xc8], R91 ;  /* 0x0000c85b0100e387 */ /* 0x0003e80000100600 */
[----:B------:R3:W3:Y:S01]  /*20c40*/  LDL.S16 R141, [R1+0xb4] ;  /* 0x0000b400018d7983 */ /* 0x0006e20000100600 */
[----:B--2---:R-:W-:Y:S02]  /*20c50*/  PRMT R40, R42, 0x7632, R40 ;  /* 0x000076322a287816 */ /* 0x004fe40000000028 */
[----:B-1----:R-:W-:Y:S02]  /*20c60*/  PRMT R91, R67, 0x5410, R62 ;  /* 0x00005410435b7816 */ /* 0x002fe4000000003e */
[----:B------:R-:W-:Y:S02]  /*20c70*/  @!P6 PRMT R67, R57, 0x5410, RZ ;  /* 0x000054103943e816 */ /* 0x000fe400000000ff */
[----:B------:R-:W-:Y:S01]  /*20c80*/  ISETP.LE.U32.AND P6, PT, R52, UR30, PT ;  /* 0x0000001e34007c0c */ /* 0x000fe2000bfc3070 */
[----:B------:R-:W-:Y:S01]  /*20c90*/  FADD.FTZ R52, R133, R118 ;  /* 0x0000007685347221 */ /* 0x000fe20000010000 */
[----:B------:R-:W-:Y:S01]  /*20ca0*/  LOP3.LUT R57, R166, 0xffff, RZ, 0xc0, !PT ;  /* 0x0000ffffa6397812 */ /* 0x000fe200078ec0ff */
[----:B------:R1:W-:Y:S03]  /*20cb0*/  STG.E.U16 [R108.64+0x40], R67 ;  /* 0x000040436c007986 */ /* 0x0003e6000c10152c */
[----:B------:R-:W-:Y:S02]  /*20cc0*/  SHF.R.U32.HI R118, RZ, 0x8, R57 ;  /* 0x00000008ff767819 */ /* 0x000fe40000011639 */
[C---:B------:R-:W-:Y:S01]  /*20cd0*/  F2FP.BF16.PACK_AB R57, R132.reuse, R133 ;  /* 0x000000858439723e */ /* 0x040fe200000010ff */
[--C-:B------:R-:W-:Y:S01]  /*20ce0*/  FADD.FTZ R132, R132, R52.reuse ;  /* 0x0000003484847221 */ /* 0x100fe20000010000 */
[----:B------:R-:W-:Y:S01]  /*20cf0*/  PRMT R52, R55, 0x7632, R52 ;  /* 0x0000763237347816 */ /* 0x000fe20000000034 */
[----:B------:R2:W2:Y:S01]  /*20d00*/  MUFU.EX2 R133, R93 ;  /* 0x0000005d00857308 */ /* 0x0004a20000000800 */
[----:B------:R-:W-:Y:S01]  /*20d10*/  LOP3.LUT R118, R118, 0xffff, RZ, 0xc0, !PT ;  /* 0x0000ffff76767812 */ /* 0x000fe200078ec0ff */
[----:B------:R-:W-:Y:S08]  /*20d20*/  FADD.FTZ R132, R89, R132 ;  /* 0x0000008459847221 */ /* 0x000ff00000010000 */
[----:B-1----:R-:W1:Y:S01]  /*20d30*/  MUFU.EX2 R67, R107 ;  /* 0x0000006b00437308 */ /* 0x002e620000000800 */
[----:B--2---:R-:W-:Y:S02]  /*20d40*/  SHF.R.U32.HI R93, RZ, 0x10, R166 ;  /* 0x00000010ff5d7819 */ /* 0x004fe400000116a6 */
[C---:B------:R-:W-:Y:S01]  /*20d50*/  F2FP.BF16.PACK_AB R117, R133.reuse, R89 ;  /* 0x000000598575723e */ /* 0x040fe200000010ff */
[----:B------:R-:W-:Y:S01]  /*20d60*/  FADD.FTZ R133, R133, R132 ;  /* 0x0000008485857221 */ /* 0x000fe20000010000 */
[----:B------:R-:W-:Y:S05]  /*20d70*/  LOP3.LUT R93, R93, 0xff, RZ, 0xc0, !PT ;  /* 0x000000ff5d5d7812 */ /* 0x000fea00078ec0ff */
[----:B------:R-:W-:Y:S01]  /*20d80*/  MUFU.EX2 R132, R87 ;  /* 0x0000005700847308 */ /* 0x000fe20000000800 */
[----:B-1----:R-:W-:Y:S01]  /*20d90*/  F2FP.BF16.PACK_AB R107, R67, R75 ;  /* 0x0000004b436b723e */ /* 0x002fe200000010ff */
[----:B----4-:R-:W-:Y:S05]  /*20da0*/  @!P3 HFMA2.BF16_V2 R199, -RZ.H0_H0, RZ.H0_H0, -R62.H0_H0 ;  /* 0x200000ffffc7b231 */ /* 0x010fea000034093e */
[----:B------:R-:W-:Y:S01]  /*20db0*/  PRMT R198, R199, 0x7610, R198 ;  /* 0x00007610c7c67816 */ /* 0x000fe200000000c6 */
[----:B------:R-:W-:Y:S03]  /*20dc0*/  @!P3 STL.S16 [R1+0xc4], R199 ;  /* 0x0000c4c70100b387 */ /* 0x000fe60000100600 */
[----:B------:R-:W-:Y:S02]  /*20dd0*/  @!P3 PRMT R62, R198, 0x5410, RZ ;  /* 0x00005410c63eb816 */ /* 0x000fe400000000ff */
[----:B------:R-:W-:Y:S01]  /*20de0*/  ISETP.LE.U32.AND P3, PT, R118, UR30, PT ;  /* 0x0000001e76007c0c */ /* 0x000fe2000bf63070 */
[----:B------:R1:W2:Y:S01]  /*20df0*/  LDL.S16 R198, [R1+0xb8] ;  /* 0x0000b80001c67983 */ /* 0x0002a20000100600 */
[----:B------:R-:W-:Y:S01]  /*20e00*/  FADD.FTZ R118, R115, R59 ;  /* 0x0000003b73767221 */ /* 0x000fe20000010000 */
[C---:B------:R-:W-:Y:S02]  /*20e10*/  F2FP.BF16.PACK_AB R59, R139.reuse, R115 ;  /* 0x000000738b3b723e */ /* 0x040fe400000010ff */
[----:B------:R4:W1:Y:S01]  /*20e20*/  MUFU.EX2 R115, R94 ;  /* 0x0000005e00737308 */ /* 0x0008620000000800 */
[----:B------:R-:W-:Y:S01]  /*20e30*/  STG.E.U16 [R108.64+0x42], R62 ;  /* 0x0000423e6c007986 */ /* 0x000fe2000c10152c */
[----:B------:R-:W-:Y:S08]  /*20e40*/  FADD.FTZ R139, R139, R118 ;  /* 0x000000768b8b7221 */ /* 0x000ff00000010000 */
[----:B------:R-:W4:Y:S02]  /*20e50*/  MUFU.EX2 R118, R192 ;  /* 0x000000c000767308 */ /* 0x000f240000000800 */
[----:B----4-:R-:W-:Y:S01]  /*20e60*/  PRMT R94, R55, 0x5410, R52 ;  /* 0x00005410375e7816 */ /* 0x010fe20000000034 */
[----:B-1----:R-:W-:Y:S07]  /*20e70*/  FADD.FTZ R89, R115, R139 ;  /* 0x0000008b73597221 */ /* 0x002fee0000010000 */
[----:B------:R-:W1:Y:S01]  /*20e80*/  MUFU.EX2 R139, R88 ;  /* 0x00000058008b7308 */ /* 0x000e620000000800 */
[----:B------:R-:W-:Y:S01]  /*20e90*/  @!P5 HFMA2.BF16_V2 R155, -RZ.H0_H0, RZ.H0_H0, -R52.H0_H0 ;  /* 0x200000ffff9bd231 */ /* 0x000fe20000340934 */
[----:B------:R-:W-:Y:S01]  /*20ea0*/  FADD.FTZ R137, R118, R137 ;  /* 0x0000008976897221 */ /* 0x000fe20000010000 */
[----:B------:R-:W-:Y:S03]  /*20eb0*/  F2FP.BF16.PACK_AB R118, R191, R118 ;  /* 0x00000076bf76723e */ /* 0x000fe600000010ff */
[----:B------:R-:W-:Y:S01]  /*20ec0*/  PRMT R138, R155, 0x7610, R138 ;  /* 0x000076109b8a7816 */ /* 0x000fe2000000008a */
[----:B------:R-:W-:Y:S03]  /*20ed0*/  FADD.FTZ R191, R191, R137 ;  /* 0x00000089bfbf7221 */ /* 0x000fe60000010000 */
[----:B------:R-:W-:Y:S01]  /*20ee0*/  @!P5 PRMT R52, R138, 0x5410, RZ ;  /* 0x000054108a34d816 */ /* 0x000fe200000000ff */
[----:B------:R-:W-:Y:S01]  /*20ef0*/  FADD.FTZ R191, R85, R191 ;  /* 0x000000bf55bf7221 */ /* 0x000fe20000010000 */
[----:B------:R-:W4:Y:S03]  /*20f00*/  MUFU.EX2 R138, R90 ;  /* 0x0000005a008a7308 */ /* 0x000f260000000800 */
[----:B------:R-:W-:Y:S01]  /*20f10*/  STG.E.U16 [R172.64+0x52], R52 ;  /* 0x00005234ac007986 */ /* 0x000fe2000c10152c */
[----:B-1----:R-:W-:Y:S01]  /*20f20*/  FADD.FTZ R133, R139, R133 ;  /* 0x000000858b857221 */ /* 0x002fe20000010000 */
[----:B---3--:R-:W-:Y:S05]  /*20f30*/  @!P4 HFMA2.BF16_V2 R197, -RZ.H0_H0, RZ.H0_H0, -R55.H0_H0 ;  /* 0x200000ffffc5c231 */ /* 0x008fea0000340937 */
[----:B------:R-:W-:Y:S01]  /*20f40*/  PRMT R151, R197, 0x7610, R151 ;  /* 0x00007610c5977816 */ /* 0x000fe20000000097 */
[----:B------:R1:W-:Y:S01]  /*20f50*/  @!P4 STL.S16 [R1+0xc0], R197 ;  /* 0x0000c0c50100c387 */ /* 0x0003e20000100600 */
[----:B------:R-:W-:Y:S02]  /*20f60*/  @!P2 HFMA2.BF16_V2 R141, -RZ.H0_H0, RZ.H0_H0, -R51.H0_H0 ;  /* 0x200000ffff8da231 */ /* 0x000fe40000340933 */
[----:B------:R-:W-:Y:S01]  /*20f70*/  @!P4 PRMT R55, R151, 0x5410, RZ ;  /* 0x000054109737c816 */ /* 0x000fe200000000ff */
[----:B------:R3:W-:Y:S01]  /*20f80*/  @!P5 STL.S16 [R1+0xbc], R155 ;  /* 0x0000bc9b0100d387 */ /* 0x0007e20000100600 */
[----:B------:R-:W-:Y:S01]  /*20f90*/  ISETP.LE.U32.AND P4, PT, R93, UR30, PT ;  /* 0x0000001e5d007c0c */ /* 0x000fe2000bf83070 */
[----:B------:R-:W-:Y:S01]  /*20fa0*/  IMAD.WIDE.U32 R150, R150, -0x2daee0ad, RZ ;  /* 0xd2511f5396967825 */ /* 0x000fe200078e00ff */
[----:B------:R-:W-:Y:S01]  /*20fb0*/  SHF.R.U32.HI R93, RZ, 0x18, R166 ;  /* 0x00000018ff5d7819 */ /* 0x000fe200000116a6 */
[----:B------:R-:W-:Y:S01]  /*20fc0*/  STG.E.U16 [R172.64+0x50], R55 ;  /* 0x00005037ac007986 */ /* 0x000fe2000c10152c */
[----:B------:R-:W-:Y:S02]  /*20fd0*/  PRMT R143, R141, 0x7610, R143 ;  /* 0x000076108d8f7816 */ /* 0x000fe4000000008f */
[----:B------:R-:W-:Y:S02]  /*20fe0*/  ISETP.LE.U32.AND P5, PT, R93, UR30, PT ;  /* 0x0000001e5d007c0c */ /* 0x000fe4000bfa3070 */
[----:B------:R-:W-:Y:S02]  /*20ff0*/  PRMT R93, R51, 0x5410, R50 ;  /* 0x00005410335d7816 */ /* 0x000fe40000000032 */
[----:B------:R-:W-:Y:S02]  /*21000*/  @!P2 PRMT R51, R143, 0x5410, RZ ;  /* 0x000054108f33a816 */ /* 0x000fe400000000ff */
[C---:B----4-:R-:W-:Y:S01]  /*21010*/  F2FP.BF16.PACK_AB R115, R138.reuse, R115 ;  /* 0x000000738a73723e */ /* 0x050fe200000010ff */
[----:B------:R-:W-:Y:S02]  /*21020*/  FADD.FTZ R138, R138, R89 ;  /* 0x000000598a8a7221 */ /* 0x000fe40000010000 */
[----:B------:R-:W-:Y:S02]  /*21030*/  STG.E.U16 [R112.64+0x50], R51 ;  /* 0x0000503370007986 */ /* 0x000fe4000c10152c */
[----:B------:R-:W-:Y:S02]  /*21040*/  FADD.FTZ R138, R75, R138 ;  /* 0x0000008a4b8a7221 */ /* 0x000fe40000010000 */
[----:B-1----:R1:W4:Y:S02]  /*21050*/  LDL.S16 R197, [R1+0xb0] ;  /* 0x0000b00001c57983 */ /* 0x0023240000100600 */
[----:B------:R-:W-:Y:S02]  /*21060*/  FADD.FTZ R67, R67, R138 ;  /* 0x0000008a43437221 */ /* 0x000fe40000010000 */
[----:B------:R-:W1:Y:S01]  /*21070*/  MUFU.EX2 R138, R86 ;  /* 0x00000056008a7308 */ /* 0x000e620000000800 */
[----:B---3--:R3:W3:Y:S04]  /*21080*/  LDL.S16 R155, [R1+0xac] ;  /* 0x0000ac00019b7983 */ /* 0x0086e80000100600 */
[----:B------:R1:W-:Y:S04]  /*21090*/  @!P2 STL.S16 [R1+0xb4], R141 ;  /* 0x0000b48d0100a387 */ /* 0x0003e80000100600 */
[----:B------:R2:W3:Y:S01]  /*210a0*/  LDL.S16 R143, [R1+0xa4] ;  /* 0x0000a400018f7983 */ /* 0x0004e20000100600 */
[----:B-1----:R-:W-:Y:S04]  /*210b0*/  LOP3.LUT R141, R151, UR4, R134, 0x96, !PT ;  /* 0x00000004978d7c12 */ /* 0x002fe8000f8e9686 */
[----:B------:R-:W-:Y:S04]  /*210c0*/  LOP3.LUT R41, R141, 0xff, RZ, 0xc0, !PT ;  /* 0x000000ff8d297812 */ /* 0x000fe800078ec0ff */
[----:B------:R-:W-:Y:S02]  /*210d0*/  ISETP.LE.U32.AND P2, PT, R41, UR30, PT ;  /* 0x0000001e29007c0c */ /* 0x000fe4000bf43070 */
[----:B------:R-:W-:Y:S04]  /*210e0*/  LOP3.LUT R41, R141, 0xffff, RZ, 0xc0, !PT ;  /* 0x0000ffff8d297812 */ /* 0x000fe800078ec0ff */
[----:B------:R-:W-:Y:S04]  /*210f0*/  SHF.R.U32.HI R41, RZ, 0x8, R41 ;  /* 0x00000008ff297819 */ /* 0x000fe80000011629 */
[----:B------:R-:W-:Y:S01]  /*21100*/  LOP3.LUT R41, R41, 0xffff, RZ, 0xc0, !PT ;  /* 0x0000ffff29297812 */ /* 0x000fe200078ec0ff */
[----:B--2---:R-:W-:Y:S05]  /*21110*/  @!P1 HFMA2.BF16_V2 R198, -RZ.H0_H0, RZ.H0_H0, -R50.H0_H0 ;  /* 0x200000ffffc69231 */ /* 0x004fea0000340932 */
[----:B------:R-:W-:Y:S01]  /*21120*/  PRMT R90, R198, 0x7610, R90 ;  /* 0x00007610c65a7816 */ /* 0x000fe2000000005a */
[----:B------:R-:W-:Y:S03]  /*21130*/  @!P1 STL.S16 [R1+0xb8], R198 ;  /* 0x0000b8c601009387 */ /* 0x000fe60000100600 */
[----:B------:R-:W-:Y:S02]  /*21140*/  @!P1 PRMT R50, R90, 0x5410, RZ ;  /* 0x000054105a329816 */ /* 0x000fe400000000ff */
[----:B------:R-:W-:Y:S02]  /*21150*/  PRMT R90, R48, 0x5410, R43 ;  /* 0x00005410305a7816 */ /* 0x000fe4000000002b */
[----:B------:R-:W-:Y:S01]  /*21160*/  ISETP.LE.U32.AND P1, PT, R41, UR30, PT ;  /* 0x0000001e29007c0c */ /* 0x000fe2000bf23070 */
[----:B------:R1:W-:Y:S01]  /*21170*/  STG.E.U16 [R112.64+0x52], R50 ;  /* 0x0000523270007986 */ /* 0x0003e2000c10152c */
[--C-:B------:R-:W-:Y:S02]  /*21180*/  SHF.R.U32.HI R41, RZ, 0x18, R141.reuse ;  /* 0x00000018ff297819 */ /* 0x100fe4000001168d */
[----:B------:R-:W-:Y:S04]  /*21190*/  SHF.R.U32.HI R141, RZ, 0x10, R141 ;  /* 0x00000010ff8d7819 */ /* 0x000fe8000001168d */
[----:B------:R-:W-:Y:S02]  /*211a0*/  LOP3.LUT R141, R141, 0xff, RZ, 0xc0, !PT ;  /* 0x000000ff8d8d7812 */ /* 0x000fe400078ec0ff */
[----:B-1----:R-:W-:Y:S01]  /*211b0*/  F2FP.BF16.PACK_AB R50, R138, R193 ;  /* 0x000000c18a32723e */ /* 0x002fe200000010ff */
[----:B----4-:R-:W-:Y:S02]  /*211c0*/  @!P6 HFMA2.BF16_V2 R197, -RZ.H0_H0, RZ.H0_H0, -R48.H0_H0 ;  /* 0x200000ffffc5e231 */ /* 0x010fe40000340930 */
[----:B---3--:R-:W-:Y:S03]  /*211d0*/  @!P3 HFMA2.BF16_V2 R155, -RZ.H0_H0, RZ.H0_H0, -R43.H0_H0 ;  /* 0x200000ffff9bb231 */ /* 0x008fe6000034092b */
[----:B------:R-:W-:Y:S01]  /*211e0*/  PRMT R194, R197, 0x7610, R194 ;  /* 0x00007610c5c27816 */ /* 0x000fe200000000c2 */
[----:B------:R1:W-:Y:S03]  /*211f0*/  @!P6 STL.S16 [R1+0xb0], R197 ;  /* 0x0000b0c50100e387 */ /* 0x0003e60000100600 */
[----:B------:R-:W-:Y:S01]  /*21200*/  @!P6 PRMT R48, R194, 0x5410, RZ ;  /* 0x00005410c230e816 */ /* 0x000fe200000000ff */
[----:B------:R2:W3:Y:S01]  /*21210*/  LDL.S16 R196, [R1+0xa8] ;  /* 0x0000a80001c47983 */ /* 0x0004e20000100600 */
[----:B------:R-:W-:Y:S01]  /*21220*/  ISETP.LE.U32.AND P6, PT, R41, UR30, PT ;  /* 0x0000001e29007c0c */ /* 0x000fe2000bfc3070 */
[----:B------:R-:W-:Y:S01]  /*21230*/  @!P4 HFMA2.BF16_V2 R143, -RZ.H0_H0, RZ.H0_H0, -R49.H0_H0 ;  /* 0x200000ffff8fc231 */ /* 0x000fe20000340931 */
[----:B------:R-:W-:Y:S01]  /*21240*/  PRMT R145, R155, 0x7610, R145 ;  /* 0x000076109b917816 */ /* 0x000fe20000000091 */
[----:B------:R2:W4:Y:S01]  /*21250*/  LDL.S16 R194, [R1+0x9c] ;  /* 0x00009c0001c27983 */ /* 0x0005220000100600 */
[----:B------:R-:W-:Y:S02]  /*21260*/  PRMT R41, R49, 0x7632, R41 ;  /* 0x0000763231297816 */ /* 0x000fe40000000029 */
[----:B------:R-:W-:Y:S01]  /*21270*/  @!P3 PRMT R43, R145, 0x5410, RZ ;  /* 0x00005410912bb816 */ /* 0x000fe200000000ff */
[----:B------:R-:W-:Y:S01]  /*21280*/  STG.E.U16 [R110.64+0x4e], R48 ;  /* 0x00004e306e007986 */ /* 0x000fe2000c10152c */
[----:B------:R-:W-:Y:S02]  /*21290*/  PRMT R140, R143, 0x7610, R140 ;  /* 0x000076108f8c7816 */ /* 0x000fe4000000008c */
[----:B------:R-:W-:Y:S01]  /*212a0*/  PRMT R89, R49, 0x5410, R41 ;  /* 0x0000541031597816 */ /* 0x000fe20000000029 */
[----:B------:R2:W-:Y:S01]  /*212b0*/  STG.E.U16 [R110.64+0x50], R43 ;  /* 0x0000502b6e007986 */ /* 0x0005e2000c10152c */
[----:B------:R-:W-:Y:S02]  /*212c0*/  @!P4 PRMT R49, R140, 0x5410, RZ ;  /* 0x000054108c31c816 */ /* 0x000fe400000000ff */
[----:B------:R2:W2:Y:S03]  /*212d0*/  MUFU.EX2 R140, R72 ;  /* 0x00000048008c7308 */ /* 0x0004a60000000800 */
[----:B------:R2:W-:Y:S04]  /*212e0*/  STG.E.U16 [R108.64+0x50], R49 ;  /* 0x000050316c007986 */ /* 0x0005e8000c10152c */
[----:B-1----:R1:W4:Y:S04]  /*212f0*/  LDL.S16 R197, [R1+0xa0] ;  /* 0x0000a00001c57983 */ /* 0x0023280000100600 */
[----:B------:R1:W-:Y:S01]  /*21300*/  @!P3 STL.S16 [R1+0xac], R155 ;  /* 0x0000ac9b0100b387 */ /* 0x0003e20000100600 */
[----:B------:R-:W-:Y:S03]  /*21310*/  ISETP.LE.U32.AND P3, PT, R141, UR30, PT ;  /* 0x0000001e8d007c0c */ /* 0x000fe6000bf63070 */
[----:B------:R1:W-:Y:S04]  /*21320*/  @!P4 STL.S16 [R1+0xa4], R143 ;  /* 0x0000a48f0100c387 */ /* 0x0003e80000100600 */
[----:B------:R3:W4:Y:S01]  /*21330*/  LDL.S16 R145, [R1+0x98] ;  /* 0x0000980001917983 */ /* 0x0007220000100600 */
[----:B--2---:R-:W-:Y:S01]  /*21340*/  PRMT R72, R73, 0x7632, R72 ;  /* 0x0000763249487816 */ /* 0x004fe20000000048 */
[----:B------:R2:W-:Y:S01]  /*21350*/  MUFU.EX2 R43, R78 ;  /* 0x0000004e002b7308 */ /* 0x0005e20000000800 */
[----:B------:R-:W-:Y:S01]  /*21360*/  F2FP.BF16.PACK_AB R49, R190, R82 ;  /* 0x00000052be31723e */ /* 0x000fe200000010ff */
[----:B-1----:R-:W-:Y:S01]  /*21370*/  IMAD.WIDE.U32 R154, R154, -0x2daee0ad, RZ ;  /* 0xd2511f539a9a7825 */ /* 0x002fe200078e00ff */
[----:B------:R1:W4:Y:S04]  /*21380*/  LDL.S16 R143, [R1+0x94] ;  /* 0x00009400018f7983 */ /* 0x0003280000100600 */
[----:B------:R-:W-:Y:S02]  /*21390*/  LOP3.LUT R87, R155, UR4, R136, 0x96, !PT ;  /* 0x000000049b577c12 */ /* 0x000fe4000f8e9688 */
[----:B------:R-:W-:Y:S02]  /*213a0*/  LOP3.LUT R75, R154, 0xff, RZ, 0xc0, !PT ;  /* 0x000000ff9a4b7812 */ /* 0x000fe400078ec0ff */
[C---:B------:R-:W-:Y:S02]  /*213b0*/  LOP3.LUT R88, R87.reuse, 0xff, RZ, 0xc0, !PT ;  /* 0x000000ff57587812 */ /* 0x040fe400078ec0ff */
[----:B------:R-:W-:Y:S02]  /*213c0*/  LOP3.LUT R71, R87, 0xffff, RZ, 0xc0, !PT ;  /* 0x0000ffff57477812 */ /* 0x000fe400078ec0ff */
[----:B------:R-:W-:Y:S02]  /*213d0*/  ISETP.LE.U32.AND P4, PT, R88, UR30, PT ;  /* 0x0000001e58007c0c */ /* 0x000fe4000bf83070 */
[----:B------:R-:W-:Y:S02]  /*213e0*/  SHF.R.U32.HI R71, RZ, 0x8, R71 ;  /* 0x00000008ff477819 */ /* 0x000fe40000011647 */
[----:B------:R-:W-:Y:S02]  /*213f0*/  SHF.R.U32.HI R62, RZ, 0x10, R87 ;  /* 0x00000010ff3e7819 */ /* 0x000fe40000011657 */
[----:B------:R-:W-:Y:S02]  /*21400*/  LOP3.LUT R71, R71, 0xffff, RZ, 0xc0, !PT ;  /* 0x0000ffff47477812 */ /* 0x000fe400078ec0ff */
[----:B------:R-:W-:Y:S02]  /*21410*/  LOP3.LUT R62, R62, 0xff, RZ, 0xc0, !PT ;  /* 0x000000ff3e3e7812 */ /* 0x000fe400078ec0ff */
[----:B--2---:R-:W-:Y:S02]  /*21420*/  PRMT R78, R56, 0x7632, R78 ;  /* 0x00007632384e7816 */ /* 0x004fe4000000004e */
[--C-:B------:R-:W-:Y:S02]  /*21430*/  SHF.R.U32.HI R55, RZ, 0x10, R154.reuse ;  /* 0x00000010ff377819 */ /* 0x100fe4000001169a */
[----:B------:R-:W-:Y:S02]  /*21440*/  SHF.R.U32.HI R52, RZ, 0x18, R154 ;  /* 0x00000018ff347819 */ /* 0x000fe4000001169a */
[----:B------:R-:W-:Y:S01]  /*21450*/  LOP3.LUT R55, R55, 0xff, RZ, 0xc0, !PT ;  /* 0x000000ff37377812 */ /* 0x000fe200078ec0ff */
[----:B---3--:R-:W-:Y:S02]  /*21460*/  @!P2 HFMA2.BF16_V2 R196, -RZ.H0_H0, RZ.H0_H0, -R42.H0_H0 ;  /* 0x200000ffffc4a231 */ /* 0x008fe4000034092a */
[----:B----4-:R-:W-:Y:S03]  /*21470*/  @!P1 HFMA2.BF16_V2 R194, -RZ.H0_H0, RZ.H0_H0, -R40.H0_H0 ;  /* 0x200000ffffc29231 */ /* 0x010fe60000340928 */
[----:B------:R-:W-:Y:S02]  /*21480*/  PRMT R153, R196, 0x7610, R153 ;  /* 0x00007610c4997816 */ /* 0x000fe40000000099 */
[----:B------:R-:W-:Y:S01]  /*21490*/  PRMT R147, R194, 0x7610, R147 ;  /* 0x00007610c2937816 */ /* 0x000fe20000000093 */
[----:B------:R-:W-:Y:S05]  /*214a0*/  @!P5 HFMA2.BF16_V2 R197, -RZ.H0_H0, RZ.H0_H0, -R41.H0_H0 ;  /* 0x200000ffffc5d231 */ /* 0x000fea0000340929 */
[----:B------:R-:W-:Y:S01]  /*214b0*/  PRMT R88, R197, 0x7610, R88 ;  /* 0x00007610c5587816 */ /* 0x000fe20000000058 */
[----:B------:R-:W-:Y:S03]  /*214c0*/  @!P5 STL.S16 [R1+0xa0], R197 ;  /* 0x0000a0c50100d387 */ /* 0x000fe60000100600 */
[----:B------:R-:W-:Y:S01]  /*214d0*/  @!P5 PRMT R41, R88, 0x5410, RZ ;  /* 0x000054105829d816 */ /* 0x000fe200000000ff */
[----:B------:R-:W-:Y:S01]  /*214e0*/  @!P2 STL.S16 [R1+0xa8], R196 ;  /* 0x0000a8c40100a387 */ /* 0x000fe20000100600 */
[----:B------:R-:W-:Y:S01]  /*214f0*/  PRMT R88, R42, 0x5410, R40 ;  /* 0x000054102a587816 */ /* 0x000fe20000000028 */
[----:B------:R-:W-:Y:S01]  /*21500*/  @!P3 HFMA2.BF16_V2 R145, -RZ.H0_H0, RZ.H0_H0, -R73.H0_H0 ;  /* 0x200000ffff91b231 */ /* 0x000fe20000340949 */
[----:B------:R-:W-:Y:S01]  /*21510*/  @!P2 PRMT R42, R153, 0x5410, RZ ;  /* 0x00005410992aa816 */ /* 0x000fe200000000ff */
[----:B------:R2:W-:Y:S01]  /*21520*/  @!P1 STL.S16 [R1+0x9c], R194 ;  /* 0x00009cc201009387 */ /* 0x0005e20000100600 */
[----:B------:R-:W-:Y:S02]  /*21530*/  @!P1 PRMT R40, R147, 0x5410, RZ ;  /* 0x0000541093289816 */ /* 0x000fe400000000ff */
[----:B------:R-:W-:Y:S01]  /*21540*/  ISETP.LE.U32.AND P5, PT, R71, UR30, PT ;  /* 0x0000001e47007c0c */ /* 0x000fe2000bfa3070 */
[----:B------:R1:W3:Y:S01]  /*21550*/  LDL.S16 R153, [R1+0x8c] ;  /* 0x00008c0001997983 */ /* 0x0002e20000100600 */
[----:B------:R-:W-:Y:S02]  /*21560*/  SHF.R.U32.HI R71, RZ, 0x18, R87 ;  /* 0x00000018ff477819 */ /* 0x000fe40000011657 */
[----:B------:R-:W-:Y:S01]  /*21570*/  PRMT R87, R73, 0x5410, R72 ;  /* 0x0000541049577816 */ /* 0x000fe20000000048 */
[----:B------:R-:W-:Y:S01]  /*21580*/  STG.E.U16 [R108.64+0x52], R41 ;  /* 0x000052296c007986 */ /* 0x000fe2000c10152c */
[----:B------:R-:W-:Y:S02]  /*21590*/  ISETP.LE.U32.AND P2, PT, R71, UR30, PT ;  /* 0x0000001e47007c0c */ /* 0x000fe4000bf43070 */
[----:B------:R-:W-:Y:S01]  /*215a0*/  LOP3.LUT R71, R150, 0xff, RZ, 0xc0, !PT ;  /* 0x000000ff96477812 */ /* 0x000fe200078ec0ff */
[----:B------:R-:W-:Y:S03]  /*215b0*/  STG.E.U16 [R172.64+0x60], R42 ;  /* 0x0000602aac007986 */ /* 0x000fe6000c10152c */
[----:B------:R-:W-:Y:S01]  /*215c0*/  ISETP.LE.U32.AND P1, PT, R71, UR30, PT ;  /* 0x0000001e47007c0c */ /* 0x000fe2000bf23070 */
[----:B------:R-:W-:Y:S01]  /*215d0*/  STG.E.U16 [R172.64+0x62], R40 ;  /* 0x00006228ac007986 */ /* 0x000fe2000c10152c */
[----:B------:R-:W-:Y:S01]  /*215e0*/  PRMT R71, R145, 0x7610, R71 ;  /* 0x0000761091477816 */ /* 0x000fe20000000047 */
[----:B------:R-:W-:Y:S03]  /*215f0*/  @!P6 HFMA2.BF16_V2 R143, -RZ.H0_H0, RZ.H0_H0, -R72.H0_H0 ;  /* 0x200000ffff8fe231 */ /* 0x000fe60000340948 */
[----:B------:R-:W-:Y:S01]  /*21600*/  @!P3 PRMT R73, R71, 0x5410, RZ ;  /* 0x000054104749b816 */ /* 0x000fe200000000ff */
[----:B------:R-:W-:Y:S01]  /*21610*/  FADD.FTZ R71, R116, R135 ;  /* 0x0000008774477221 */ /* 0x000fe20000010000 */
[C---:B------:R-:W-:Y:S01]  /*21620*/  F2FP.BF16.PACK_AB R116, R132.reuse, R116 ;  /* 0x000000748474723e */ /* 0x040fe200000010ff */
[----:B------:R4:W1:Y:S01]  /*21630*/  MUFU.EX2 R135, R114 ;  /* 0x0000007200877308 */ /* 0x0008620000000800 */
[----:B------:R-:W-:Y:S01]  /*21640*/  PRMT R137, R143, 0x7610, R137 ;  /* 0x000076108f897816 */ /* 0x000fe20000000089 */
[----:B--2---:R2:W2:Y:S01]  /*21650*/  LDL.S16 R194, [R1+0x90] ;  /* 0x0000900001c27983 */ /* 0x0044a20000100600 */
[----:B------:R-:W-:Y:S02]  /*21660*/  FADD.FTZ R132, R132, R71 ;  /* 0x0000004784847221 */ /* 0x000fe40000010000 */
[----:B------:R-:W-:Y:S01]  /*21670*/  @!P6 PRMT R72, R137, 0x5410, RZ ;  /* 0x000054108948e816 */ /* 0x000fe200000000ff */
[----:B------:R1:W-:Y:S01]  /*21680*/  @!P3 STL.S16 [R1+0x98], R145 ;  /* 0x000098910100b387 */ /* 0x0003e20000100600 */
[----:B------:R-:W-:Y:S02]  /*21690*/  ISETP.LE.U32.AND P3, PT, R62, UR30, PT ;  /* 0x0000001e3e007c0c */ /* 0x000fe4000bf63070 */
[----:B------:R-:W-:Y:S01]  /*216a0*/  SHF.R.U32.HI R62, RZ, 0x10, R150 ;  /* 0x00000010ff3e7819 */ /* 0x000fe20000011696 */
[----:B------:R2:W2:Y:S01]  /*216b0*/  LDL.S16 R147, [R1+0x7c] ;  /* 0x00007c0001937983 */ /* 0x0004a20000100600 */
[----:B------:R1:W1:Y:S02]  /*216c0*/  MUFU.EX2 R137, R84 ;  /* 0x0000005400897308 */ /* 0x0002640000000800 */
[----:B------:R-:W-:Y:S01]  /*216d0*/  LOP3.LUT R71, R62, 0xff, RZ, 0xc0, !PT ;  /* 0x000000ff3e477812 */ /* 0x000fe200078ec0ff */
[----:B------:R1:W-:Y:S01]  /*216e0*/  @!P6 STL.S16 [R1+0x94], R143 ;  /* 0x0000948f0100e387 */ /* 0x0003e20000100600 */
[----:B------:R-:W-:Y:S02]  /*216f0*/  LOP3.LUT R62, R150, 0xffff, RZ, 0xc0, !PT ;  /* 0x0000ffff963e7812 */ /* 0x000fe400078ec0ff */
[----:B------:R-:W-:Y:S01]  /*21700*/  ISETP.LE.U32.AND P6, PT, R71, UR30, PT ;  /* 0x0000001e47007c0c */ /* 0x000fe2000bfc3070 */
[----:B------:R1:W-:Y:S01]  /*21710*/  STG.E.U16 [R112.64+0x62], R72 ;  /* 0x0000624870007986 */ /* 0x0003e2000c10152c */
[----:B------:R-:W-:Y:S02]  /*21720*/  PRMT R71, R79, 0x7632, R71 ;  /* 0x000076324f477816 */ /* 0x000fe40000000047 */
[----:B------:R-:W-:Y:S01]  /*21730*/  SHF.R.U32.HI R62, RZ, 0x8, R62 ;  /* 0x00000008ff3e7819 */ /* 0x000fe2000001163e */
[----:B------:R1:W-:Y:S01]  /*21740*/  STG.E.U16 [R112.64+0x60], R73 ;  /* 0x0000604970007986 */ /* 0x0003e2000c10152c */
[C---:B----4-:R-:W-:Y:S01]  /*21750*/  F2FP.BF16.PACK_AB R114, R140.reuse, R139 ;  /* 0x0000008b8c72723e */ /* 0x050fe200000010ff */
[----:B------:R-:W-:Y:S01]  /*21760*/  FADD.FTZ R140, R140, R133 ;  /* 0x000000858c8c7221 */ /* 0x000fe20000010000 */
[----:B------:R-:W-:Y:S01]  /*21770*/  LOP3.LUT R62, R62, 0xffff, RZ, 0xc0, !PT ;  /* 0x0000ffff3e3e7812 */ /* 0x000fe200078ec0ff */
[----:B------:R4:W2:Y:S01]  /*21780*/  MUFU.EX2 R133, R83 ;  /* 0x0000005300857308 */ /* 0x0008a20000000800 */
[----:B-1----:R-:W-:Y:S02]  /*21790*/  FADD.FTZ R132, R135, R132 ;  /* 0x0000008487847221 */ /* 0x002fe40000010000 */
[----:B------:R-:W-:Y:S01]  /*217a0*/  FADD.FTZ R140, R193, R140 ;  /* 0x0000008cc18c7221 */ /* 0x000fe20000010000 */
[----:B------:R1:W4:Y:S01]  /*217b0*/  LDL.S16 R145, [R1+0x74] ;  /* 0x0000740001917983 */ /* 0x0003220000100600 */
[----:B------:R-:W-:Y:S03]  /*217c0*/  PRMT R84, R79, 0x5410, R71 ;  /* 0x000054104f547816 */ /* 0x000fe60000000047 */
[----:B------:R1:W4:Y:S02]  /*217d0*/  LDL.S16 R143, [R1+0x78] ;  /* 0x00007800018f7983 */ /* 0x0003240000100600 */
[----:B------:R-:W-:Y:S01]  /*217e0*/  MUFU.EX2 R72, R106 ;  /* 0x0000006a00487308 */ /* 0x000fe20000000800 */
[----:B------:R-:W-:Y:S01]  /*217f0*/  PRMT R73, R74, 0x7632, R73 ;  /* 0x000076324a497816 */ /* 0x000fe20000000049 */
[----:B---3--:R-:W-:Y:S05]  /*21800*/  @!P5 HFMA2.BF16_V2 R153, -RZ.H0_H0, RZ.H0_H0, -R71.H0_H0 ;  /* 0x200000ffff99d231 */ /* 0x008fea0000340947 */
[----:B------:R-:W-:Y:S04]  /*21810*/  PRMT R141, R153, 0x7610, R141 ;  /* 0x00007610998d7816 */ /* 0x000fe8000000008d */
[----:B------:R-:W-:Y:S05]  /*21820*/  @!P5 PRMT R71, R141, 0x5410, RZ ;  /* 0x000054108d47d816 */ /* 0x000fea00000000ff */
[----:B------:R3:W-:Y:S01]  /*21830*/  STG.E.U16 [R110.64+0x60], R71 ;  /* 0x000060476e007986 */ /* 0x0007e2000c10152c */
[----:B--2---:R-:W-:Y:S05]  /*21840*/  @!P4 HFMA2.BF16_V2 R194, -RZ.H0_H0, RZ.H0_H0, -R79.H0_H0 ;  /* 0x200000ffffc2c231 */ /* 0x004fea000034094f */
[----:B------:R-:W-:Y:S01]  /*21850*/  PRMT R152, R194, 0x7610, R152 ;  /* 0x00007610c2987816 */ /* 0x000fe20000000098 */
[----:B------:R-:W-:Y:S01]  /*21860*/  @!P4 STL.S16 [R1+0x90], R194 ;  /* 0x000090c20100c387 */ /* 0x000fe20000100600 */
[----:B------:R-:W-:Y:S02]  /*21870*/  @!P3 HFMA2.BF16_V2 R147, -RZ.H0_H0, RZ.H0_H0, -R76.H0_H0 ;  /* 0x200000ffff93b231 */ /* 0x000fe4000034094c */
[----:B------:R-:W-:Y:S01]  /*21880*/  @!P4 PRMT R79, R152, 0x5410, RZ ;  /* 0x00005410984fc816 */ /* 0x000fe200000000ff */
[----:B------:R-:W-:Y:S01]  /*21890*/  @!P5 STL.S16 [R1+0x8c], R153 ;  /* 0x00008c990100d387 */ /* 0x000fe20000100600 */
[----:B------:R-:W-:Y:S02]  /*218a0*/  ISETP.LE.U32.AND P4, PT, R62, UR30, PT ;  /* 0x0000001e3e007c0c */ /* 0x000fe4000bf83070 */
[----:B------:R-:W-:Y:S01]  /*218b0*/  SHF.R.U32.HI R62, RZ, 0x18, R150 ;  /* 0x00000018ff3e7819 */ /* 0x000fe20000011696 */
[----:B------:R1:W2:Y:S01]  /*218c0*/  LDL.S16 R141, [R1+0x6c] ;  /* 0x00006c00018d7983 */ /* 0x0002a20000100600 */
[----:B------:R-:W-:Y:S02]  /*218d0*/  PRMT R146, R147, 0x7610, R146 ;  /* 0x0000761093927816 */ /* 0x000fe40000000092 */
[----:B------:R-:W-:Y:S01]  /*218e0*/  ISETP.LE.U32.AND P5, PT, R62, UR30, PT ;  /* 0x0000001e3e007c0c */ /* 0x000fe2000bfa3070 */
[----:B------:R-:W-:Y:S01]  /*218f0*/  @!P3 STL.S16 [R1+0x7c], R147 ;  /* 0x00007c930100b387 */ /* 0x000fe20000100600 */
[----:B------:R-:W-:Y:S02]  /*21900*/  PRMT R62, R76, 0x7632, R62 ;  /* 0x000076324c3e7816 */ /* 0x000fe4000000003e */
[----:B---3--:R-:W-:Y:S01]  /*21910*/  PRMT R71, R60, 0x7632, R71 ;  /* 0x000076323c477816 */ /* 0x008fe20000000047 */
[----:B------:R-:W-:Y:S01]  /*21920*/  STG.E.U16 [R110.64+0x5e], R79 ;  /* 0x00005e4f6e007986 */ /* 0x000fe2000c10152c */
[----:B----4-:R-:W-:Y:S02]  /*21930*/  PRMT R83, R76, 0x5410, R62 ;  /* 0x000054104c537816 */ /* 0x010fe4000000003e */
[----:B------:R-:W-:Y:S02]  /*21940*/  @!P3 PRMT R76, R146, 0x5410, RZ ;  /* 0x00005410924cb816 */ /* 0x000fe400000000ff */
[----:B------:R-:W-:Y:S02]  /*21950*/  ISETP.LE.U32.AND P3, PT, R75, UR30, PT ;  /* 0x0000001e4b007c0c */ /* 0x000fe4000bf63070 */
[----:B------:R-:W-:Y:S01]  /*21960*/  LOP3.LUT R75, R154, 0xffff, RZ, 0xc0, !PT ;  /* 0x0000ffff9a4b7812 */ /* 0x000fe200078ec0ff */
[----:B------:R-:W-:Y:S01]  /*21970*/  @!P2 HFMA2.BF16_V2 R145, -RZ.H0_H0, RZ.H0_H0, -R62.H0_H0 ;  /* 0x200000ffff91a231 */ /* 0x000fe2000034093e */
[----:B------:R-:W-:Y:S02]  /*21980*/  STG.E.U16 [R108.64+0x60], R76 ;  /* 0x0000604c6c007986 */ /* 0x000fe4000c10152c */
[----:B------:R-:W-:Y:S02]  /*21990*/  SHF.R.U32.HI R75, RZ, 0x8, R75 ;  /* 0x00000008ff4b7819 */ /* 0x000fe4000001164b */
[----:B------:R-:W-:Y:S01]  /*219a0*/  PRMT R144, R145, 0x7610, R144 ;  /* 0x0000761091907816 */ /* 0x000fe20000000090 */
[----:B------:R3:W-:Y:S01]  /*219b0*/  @!P2 STL.S16 [R1+0x74], R145 ;  /* 0x000074910100a387 */ /* 0x0007e20000100600 */
[----:B------:R-:W-:Y:S01]  /*219c0*/  LOP3.LUT R75, R75, 0xffff, RZ, 0xc0, !PT ;  /* 0x0000ffff4b4b7812 */ /* 0x000fe200078ec0ff */
[----:B------:R-:W-:Y:S01]  /*219d0*/  @!P1 HFMA2.BF16_V2 R143, -RZ.H0_H0, RZ.H0_H0, -R64.H0_H0 ;  /* 0x200000ffff8f9231 */ /* 0x000fe20000340940 */
[----:B------:R-:W-:Y:S02]  /*219e0*/  @!P2 PRMT R62, R144, 0x5410, RZ ;  /* 0x00005410903ea816 */ /* 0x000fe400000000ff */
[----:B------:R-:W-:Y:S02]  /*219f0*/  ISETP.LE.U32.AND P2, PT, R75, UR30, PT ;  /* 0x0000001e4b007c0c */ /* 0x000fe4000bf43070 */
[C---:B------:R-:W-:Y:S01]  /*21a00*/  PRMT R75, R64.reuse, 0x7632, R75 ;  /* 0x00007632404b7816 */ /* 0x040fe2000000004b */
[----:B------:R4:W-:Y:S01]  /*21a10*/  @!P1 STL.S16 [R1+0x78], R143 ;  /* 0x0000788f01009387 */ /* 0x0009e20000100600 */
[----:B------:R-:W-:Y:S02]  /*21a20*/  PRMT R142, R143, 0x7610, R142 ;  /* 0x000076108f8e7816 */ /* 0x000fe4000000008e */
[----:B------:R-:W-:Y:S01]  /*21a30*/  PRMT R86, R64, 0x5410, R75 ;  /* 0x0000541040567816 */ /* 0x000fe2000000004b */
[----:B------:R1:W-:Y:S01]  /*21a40*/  STG.E.U16 [R108.64+0x62], R62 ;  /* 0x0000623e6c007986 */ /* 0x0003e2000c10152c */
[----:B------:R-:W-:Y:S02]  /*21a50*/  @!P1 PRMT R64, R142, 0x5410, RZ ;  /* 0x000054108e409816 */ /* 0x000fe400000000ff */
[----:B------:R-:W-:Y:S02]  /*21a60*/  ISETP.LE.U32.AND P1, PT, R55, UR30, PT ;  /* 0x0000001e37007c0c */ /* 0x000fe4000bf23070 */
[----:B------:R-:W-:Y:S01]  /*21a70*/  F2FP.BF16.PACK_AB R55, R137, R85 ;  /* 0x000000558937723e */ /* 0x000fe200000010ff */
[----:B------:R-:W-:Y:S01]  /*21a80*/  FADD.FTZ R85, R133, R132 ;  /* 0x0000008485557221 */ /* 0x000fe20000010000 */
[----:B------:R-:W-:Y:S01]  /*21a90*/  LOP3.LUT R144, R211, UR31, RZ, 0x3c, !PT ;  /* 0x0000001fd3907c12 */ /* 0x000fe2000f8e3cff */
[----:B------:R1:W1:Y:S01]  /*21aa0*/  MUFU.EX2 R132, R81 ;  /* 0x0000005100847308 */ /* 0x0002620000000800 */
[----:B------:R-:W-:Y:S01]  /*21ab0*/  FADD.FTZ R137, R137, R191 ;  /* 0x000000bf89897221 */ /* 0x000fe20000010000 */
[----:B------:R-:W-:Y:S01]  /*21ac0*/  STG.E.U16 [R172.64+0x70], R64 ;  /* 0x00007040ac007986 */ /* 0x000fe2000c10152c */
[----:B------:R-:W-:Y:S01]  /*21ad0*/  FADD.FTZ R85, R82, R85 ;  /* 0x0000005552557221 */ /* 0x000fe20000010000 */
[----:B------:R-:W-:Y:S01]  /*21ae0*/  UIADD3 UR31, UR32, 0x3, URZ ;  /* 0x00000003201f7890 */ /* 0x000fe2000fffe03f */
[----:B---3--:R-:W-:Y:S03]  /*21af0*/  IMAD.WIDE.U32 R144, R144, -0x326172a9, RZ ;  /* 0xcd9e8d5790907825 */ /* 0x008fe600078e00ff */
[----:B------:R-:W-:Y:S02]  /*21b00*/  ULOP3.LUT UR31, UR31, UR29, URZ, 0x3c, !UPT ;  /* 0x0000001d1f1f7292 */ /* 0x000fe4000f8e3c3f */
[----:B------:R-:W-:Y:S05]  /*21b10*/  LOP3.LUT R51, R145, UR20, R208, 0x96, !PT ;  /* 0x0000001491337c12 */ /* 0x000fea000f8e96d0 */
[----:B----4-:R-:W-:Y:S01]  /*21b20*/  IMAD.WIDE.U32 R142, R51, -0x2daee0ad, RZ ;  /* 0xd2511f53338e7825 */ /* 0x010fe200078e00ff */
[----:B------:R-:W-:Y:S02]  /*21b30*/  F2FP.BF16.PACK_AB R51, R121, R195 ;  /* 0x000000c37933723e */ /* 0x000fe400000010ff */
[----:B-1----:R-:W-:Y:S02]  /*21b40*/  PRMT R62, R70, 0x7632, R62 ;  /* 0x00007632463e7816 */ /* 0x002fe4000000003e */
[--C-:B------:R-:W-:Y:S01]  /*21b50*/  LOP3.LUT R81, R127, UR18, R144.reuse, 0x96, !PT ;  /* 0x000000127f517c12 */ /* 0x100fe2000f8e9690 */
[----:B------:R-:W-:Y:S01]  /*21b60*/  FADD.FTZ R137, R132, R137 ;  /* 0x0000008984897221 */ /* 0x000fe20000010000 */
[----:B------:R-:W-:Y:S01]  /*21b70*/  LOP3.LUT R144, R149, UR18, R144, 0x96, !PT ;  /* 0x0000001295907c12 */ /* 0x000fe2000f8e9690 */
[----:B--2---:R-:W-:Y:S05]  /*21b80*/  @!P4 HFMA2.BF16_V2 R141, -RZ.H0_H0, RZ.H0_H0, -R75.H0_H0 ;  /* 0x200000ffff8dc231 */ /* 0x004fea000034094b */
[----:B------:R-:W-:Y:S01]  /*21b90*/  PRMT R139, R141, 0x7610, R139 ;  /* 0x000076108d8b7816 */ /* 0x000fe2000000008b */
[----:B------:R1:W-:Y:S03]  /*21ba0*/  @!P4 STL.S16 [R1+0x6c], R141 ;  /* 0x00006c8d0100c387 */ /* 0x0003e60000100600 */
[----:B------:R-:W-:Y:S01]  /*21bb0*/  @!P4 PRMT R75, R139, 0x5410, RZ ;  /* 0x000054108b4bc816 */ /* 0x000fe200000000ff */
[----:B------:R2:W3:Y:S01]  /*21bc0*/  LDL.S16 R197, [R1+0x88] ;  /* 0x0000880001c57983 */ /* 0x0004e20000100600 */
[----:B------:R-:W-:Y:S02]  /*21bd0*/  ISETP.LE.U32.AND P4, PT, R52, UR30, PT ;  /* 0x0000001e34007c0c */ /* 0x000fe4000bf83070 */
[----:B------:R-:W-:Y:S01]  /*21be0*/  F2FP.BF16.PACK_AB R52, R133, R135 ;  /* 0x000000878534723e */ /* 0x000fe200000010ff */
[----:B------:R2:W4:Y:S01]  /*21bf0*/  LDL.S16 R196, [R1+0x84] ;  /* 0x0000840001c47983 */ /* 0x0005220000100600 */
[----:B------:R-:W-:Y:S02]  /*21c00*/  FADD.FTZ R133, R195, R67 ;  /* 0x00000043c3857221 */ /* 0x000fe40000010000 */
[----:B------:R-:W-:Y:S01]  /*21c10*/  FADD.FTZ R67, R138, R140 ;  /* 0x0000008c8a437221 */ /* 0x000fe20000010000 */
[----:B------:R2:W2:Y:S01]  /*21c20*/  LDL.S16 R194, [R1+0x70] ;  /* 0x0000700001c27983 */ /* 0x0004a20000100600 */
[----:B------:R1:W1:Y:S01]  /*21c30*/  MUFU.EX2 R138, R80 ;  /* 0x00000050008a7308 */ /* 0x0002620000000800 */
[----:B------:R-:W-:Y:S02]  /*21c40*/  FADD.FTZ R133, R121, R133 ;  /* 0x0000008579857221 */ /* 0x000fe40000010000 */
[----:B------:R2:W2:Y:S04]  /*21c50*/  LDL.S16 R139, [R1+0x68] ;  /* 0x00006800018b7983 */ /* 0x0004a80000100600 */
[----:B------:R-:W-:Y:S01]  /*21c60*/  STG.E.U16 [R172.64+0x72], R75 ;  /* 0x0000724bac007986 */ /* 0x000fe2000c10152c */
[----:B-1----:R-:W-:Y:S01]  /*21c70*/  IMAD.WIDE.U32 R140, R81, -0x2daee0ad, RZ ;  /* 0xd2511f53518c7825 */ /* 0x002fe200078e00ff */
[----:B------:R-:W-:Y:S04]  /*21c80*/  LOP3.LUT R81, R143, UR17, R170, 0x96, !PT ;  /* 0x000000118f517c12 */ /* 0x000fe8000f8e96aa */
[----:B------:R-:W-:Y:S01]  /*21c90*/  LOP3.LUT R80, R141, UR15, R142, 0x96, !PT ;  /* 0x0000000f8d507c12 */ /* 0x000fe2000f8e968e */
[----:B------:R-:W-:Y:S02]  /*21ca0*/  IMAD.WIDE.U32 R142, R81, -0x326172a9, RZ ;  /* 0xcd9e8d57518e7825 */ /* 0x000fe400078e00ff */
[----:B------:R1:W-:Y:S02]  /*21cb0*/  MUFU.EX2 R81, R105 ;  /* 0x0000006900517308 */ /* 0x0003e40000000800 */
[----:B------:R-:W-:Y:S01]  /*21cc0*/  IMAD.WIDE.U32 R146, R80, -0x326172a9, RZ ;  /* 0xcd9e8d5750927825 */ /* 0x000fe200078e00ff */
[----:B------:R-:W-:Y:S05]  /*21cd0*/  LOP3.LUT R48, R143, UR16, R126, 0x96, !PT ;  /* 0x000000108f307c12 */ /* 0x000fea000f8e967e */
[----:B------:R-:W-:Y:S01]  /*21ce0*/  IMAD.WIDE.U32 R152, R48, -0x2daee0ad, RZ ;  /* 0xd2511f5330987825 */ /* 0x000fe200078e00ff */
[C---:B------:R-:W-:Y:S01]  /*21cf0*/  F2FP.BF16.PACK_AB R48, R138.reuse, R132 ;  /* 0x000000848a30723e */ /* 0x040fe200000010ff */
[----:B------:R1:W1:Y:S02]  /*21d00*/  MUFU.EX2 R80, R120 ;  /* 0x0000007800507308 */ /* 0x0002640000000800 */
[----:B------:R-:W-:Y:S01]  /*21d10*/  FADD.FTZ R132, R138, R137 ;  /* 0x000000898a847221 */ /* 0x000fe20000010000 */
[----:B------:R-:W-:Y:S03]  /*21d20*/  LOP3.LUT R140, R153, UR13, R140, 0x96, !PT ;  /* 0x0000000d998c7c12 */ /* 0x000fe6000f8e968c */
[----:B------:R-:W-:Y:S02]  /*21d30*/  FADD.FTZ R132, R128, R132 ;  /* 0x0000008480847221 */ /* 0x000fe40000010000 */
[----:B------:R-:W-:Y:S04]  /*21d40*/  IMAD.WIDE.U32 R140, R140, -0x326172a9, RZ ;  /* 0xcd9e8d578c8c7825 */ /* 0x000fe800078e00ff */
[----:B-1----:R-:W-:Y:S01]  /*21d50*/  FADD.FTZ R105, R190, R85 ;  /* 0x00000055be697221 */ /* 0x002fe20000010000 */
[----:B------:R-:W-:Y:S03]  /*21d60*/  PRMT R85, R56, 0x5410, R78 ;  /* 0x0000541038557816 */ /* 0x000fe6000000004e */
[----:B------:R-:W-:Y:S04]  /*21d70*/  FADD.FTZ R105, R130, R105 ;  /* 0x0000006982697221 */ /* 0x000fe80000010000 */
[----:B------:R-:W-:Y:S01]  /*21d80*/  FADD.FTZ R195, R131, R105 ;  /* 0x0000006983c37221 */ /* 0x000fe20000010000 */
[----:B------:R-:W-:Y:S01]  /*21d90*/  LOP3.LUT R120, R147, UR14, R142, 0x96, !PT ;  /* 0x0000000e93787c12 */ /* 0x000fe2000f8e968e */
[----:B------:R-:W-:Y:S04]  /*21da0*/  FADD.FTZ R82, R80, R67 ;  /* 0x0000004350527221 */ /* 0x000fe80000010000 */
[----:B------:R-:W-:Y:S05]  /*21db0*/  IMAD.WIDE.U32 R120, R120, -0x2daee0ad, RZ ;  /* 0xd2511f5378787825 */ /* 0x000fea00078e00ff */
[----:B------:R-:W-:Y:S02]  /*21dc0*/  LOP3.LUT R142, R121, UR11, R152, 0x96, !PT ;  /* 0x0000000b798e7c12 */ /* 0x000fe4000f8e9698 */
[----:B------:R-:W-:Y:S03]  /*21dd0*/  LOP3.LUT R121, R141, UR12, R146, 0x96, !PT ;  /* 0x0000000c8d797c12 */ /* 0x000fe6000f8e9692 */
[----:B------:R-:W-:Y:S05]  /*21de0*/  IMAD.WIDE.U32 R142, R142, -0x326172a9, RZ ;  /* 0xcd9e8d578e8e7825 */ /* 0x000fea00078e00ff */
[----:B------:R-:W-:Y:S02]  /*21df0*/  LOP3.LUT R135, R143, UR5, R140, 0x96, !PT ;  /* 0x000000058f877c12 */ /* 0x000fe4000f8e968c */
[----:B------:R-:W-:Y:S02]  /*21e00*/  LOP3.LUT R79, R142, 0xff, RZ, 0xc0, !PT ;  /* 0x000000ff8e4f7812 */ /* 0x000fe400078ec0ff */
[----:B------:R-:W-:Y:S01]  /*21e10*/  LOP3.LUT R41, R135, 0xff, RZ, 0xc0, !PT ;  /* 0x000000ff87297812 */ /* 0x000fe200078ec0ff */
[----:B---3--:R-:W-:Y:S02]  /*21e20*/  @!P6 HFMA2.BF16_V2 R197, -RZ.H0_H0, RZ.H0_H0, -R56.H0_H0 ;  /* 0x200000ffffc5e231 */ /* 0x008fe40000340938 */
[----:B----4-:R-:W-:Y:S03]  /*21e30*/  @!P5 HFMA2.BF16_V2 R196, -RZ.H0_H0, RZ.H0_H0, -R78.H0_H0 ;  /* 0x200000ffffc4d231 */ /* 0x010fe6000034094e */
[----:B------:R-:W-:Y:S01]  /*21e40*/  PRMT R152, R197, 0x7610, R152 ;  /* 0x00007610c5987816 */ /* 0x000fe20000000098 */
[----:B------:R-:W-:Y:S01]  /*21e50*/  @!P6 STL.S16 [R1+0x88], R197 ;  /* 0x000088c50100e387 */ /* 0x000fe20000100600 */
[----:B--2---:R-:W-:Y:S02]  /*21e60*/  @!P3 HFMA2.BF16_V2 R194, -RZ.H0_H0, RZ.H0_H0, -R77.H0_H0 ;  /* 0x200000ffffc2b231 */ /* 0x004fe4000034094d */
[----:B------:R-:W-:Y:S01]  /*21e70*/  @!P6 PRMT R56, R152, 0x5410, RZ ;  /* 0x000054109838e816 */ /* 0x000fe200000000ff */
[----:B------:R-:W-:Y:S01]  /*21e80*/  @!P5 STL.S16 [R1+0x84], R196 ;  /* 0x000084c40100d387 */ /* 0x000fe20000100600 */
[----:B------:R-:W-:Y:S02]  /*21e90*/  ISETP.LE.U32.AND P6, PT, R41, UR30, PT ;  /* 0x0000001e29007c0c */ /* 0x000fe4000bfc3070 */
[----:B------:R-:W-:Y:S01]  /*21ea0*/  LOP3.LUT R41, R135, 0xffff, RZ, 0xc0, !PT ;  /* 0x0000ffff87297812 */ /* 0x000fe200078ec0ff */
[----:B------:R1:W-:Y:S01]  /*21eb0*/  @!P3 STL.S16 [R1+0x70], R194 ;  /* 0x000070c20100b387 */ /* 0x0003e20000100600 */
[----:B------:R-:W-:Y:S02]  /*21ec0*/  PRMT R147, R196, 0x7610, R147 ;  /* 0x00007610c4937816 */ /* 0x000fe40000000093 */
[----:B------:R-:W-:Y:S01]  /*21ed0*/  SHF.R.U32.HI R67, RZ, 0x8, R41 ;  /* 0x00000008ff437819 */ /* 0x000fe20000011629 */
[----:B------:R2:W3:Y:S01]  /*21ee0*/  LDL.S16 R193, [R1+0x80] ;  /* 0x0000800001c17983 */ /* 0x0004e20000100600 */
[----:B------:R-:W-:Y:S02]  /*21ef0*/  @!P5 PRMT R78, R147, 0x5410, RZ ;  /* 0x00005410934ed816 */ /* 0x000fe400000000ff */
[----:B------:R-:W-:Y:S01]  /*21f00*/  LOP3.LUT R67, R67, 0xffff, RZ, 0xc0, !PT ;  /* 0x0000ffff43437812 */ /* 0x000fe200078ec0ff */
[----:B------:R4:W-:Y:S01]  /*21f10*/  STG.E.U16 [R112.64+0x70], R56 ;  /* 0x0000703870007986 */ /* 0x0009e2000c10152c */
[C---:B------:R-:W-:Y:S01]  /*21f20*/  F2FP.BF16.PACK_AB R41, R81.reuse, R80 ;  /* 0x000000505129723e */ /* 0x040fe200000010ff */
[----:B------:R-:W-:Y:S01]  /*21f30*/  FADD.FTZ R81, R81, R82 ;  /* 0x0000005251517221 */ /* 0x000fe20000010000 */
[----:B------:R-:W-:Y:S01]  /*21f40*/  ISETP.LE.U32.AND P5, PT, R67, UR30, PT ;  /* 0x0000001e43007c0c */ /* 0x000fe2000bfa3070 */
[----:B------:R2:W-:Y:S01]  /*21f50*/  STG.E.U16 [R112.64+0x72], R78 ;  /* 0x0000724e70007986 */ /* 0x0005e2000c10152c */
[----:B------:R-:W-:Y:S01]  /*21f60*/  PRMT R67, R77, 0x7632, R67 ;  /* 0x000076324d437816 */ /* 0x000fe20000000043 */
[----:B------:R-:W-:Y:S01]  /*21f70*/  FADD.FTZ R80, R43, R133 ;  /* 0x000000852b507221 */ /* 0x000fe20000010000 */
[----:B------:R-:W-:Y:S02]  /*21f80*/  PRMT R138, R194, 0x7610, R138 ;  /* 0x00007610c28a7816 */ /* 0x000fe4000000008a */
[----:B------:R-:W-:Y:S01]  /*21f90*/  SHF.R.U32.HI R133, RZ, 0x18, R135 ;  /* 0x00000018ff857819 */ /* 0x000fe20000011687 */
[----:B------:R-:W-:Y:S01]  /*21fa0*/  @!P2 HFMA2.BF16_V2 R139, -RZ.H0_H0, RZ.H0_H0, -R67.H0_H0 ;  /* 0x200000ffff8ba231 */ /* 0x000fe20000340943 */
[----:B------:R-:W-:Y:S01]  /*21fb0*/  PRMT R82, R77, 0x5410, R67 ;  /* 0x000054104d527816 */ /* 0x000fe20000000043 */
[----:B------:R-:W-:Y:S01]  /*21fc0*/  FADD.FTZ R80, R123, R80 ;  /* 0x000000507b507221 */ /* 0x000fe20000010000 */
[----:B------:R-:W-:Y:S02]  /*21fd0*/  @!P3 PRMT R77, R138, 0x5410, RZ ;  /* 0x000054108a4db816 */ /* 0x000fe400000000ff */
[----:B------:R-:W-:Y:S01]  /*21fe0*/  ISETP.LE.U32.AND P3, PT, R133, UR30, PT ;  /* 0x0000001e85007c0c */ /* 0x000fe2000bf63070 */
[----:B------:R2:W-:Y:S01]  /*21ff0*/  @!P2 STL.S16 [R1+0x68], R139 ;  /* 0x0000688b0100a387 */ /* 0x0005e20000100600 */
[----:B------:R-:W-:Y:S02]  /*22000*/  SHF.R.U32.HI R133, RZ, 0x10, R135 ;  /* 0x00000010ff857819 */ /* 0x000fe40000011687 */
[----:B------:R-:W-:Y:S01]  /*22010*/  PRMT R146, R139, 0x7610, R146 ;  /* 0x000076108b927816 */ /* 0x000fe20000000092 */
[----:B-1----:R1:W3:Y:S01]  /*22020*/  LDL.S16 R194, [R1+0x60] ;  /* 0x0000600001c27983 */ /* 0x0022e20000100600 */
[----:B------:R-:W-:Y:S02]  /*22030*/  LOP3.LUT R133, R133, 0xff, RZ, 0xc0, !PT ;  /* 0x000000ff85857812 */ /* 0x000fe400078ec0ff */
[----:B------:R-:W-:Y:S01]  /*22040*/  @!P2 PRMT R67, R146, 0x5410, RZ ;  /* 0x000054109243a816 */ /* 0x000fe200000000ff */
[----:B------:R1:W3:Y:S01]  /*22050*/  LDL.S16 R191, [R1+0x64] ;  /* 0x0000640001bf7983 */ /* 0x0002e20000100600 */
[----:B------:R-:W-:Y:S01]  /*22060*/  ISETP.LE.U32.AND P2, PT, R133, UR30, PT ;  /* 0x0000001e85007c0c */ /* 0x000fe2000bf43070 */
[----:B------:R-:W-:Y:S01]  /*22070*/  IMAD.WIDE.U32 R146, R144, -0x2daee0ad, RZ ;  /* 0xd2511f5390927825 */ /* 0x000fe200078e00ff */
[----:B------:R-:W-:Y:S01]  /*22080*/  F2FP.BF16.PACK_AB R43, R123, R43 ;  /* 0x0000002b7b2b723e */ /* 0x000fe200000010ff */
[----:B------:R1:W-:Y:S01]  /*22090*/  STG.E.U16 [R110.64+0x70], R67 ;  /* 0x000070436e007986 */ /* 0x0003e2000c10152c */
[----:B------:R-:W-:Y:S01]  /*220a0*/  LOP3.LUT R123, R145, UR20, R162, 0x96, !PT ;  /* 0x00000014917b7c12 */ /* 0x000fe2000f8e96a2 */
[----:B------:R-:W1:Y:S01]  /*220b0*/  MUFU.EX2 R133, R124 ;  /* 0x0000007c00857308 */ /* 0x000e620000000800 */
[C---:B----4-:R-:W-:Y:S01]  /*220c0*/  PRMT R56, R68.reuse, 0x7632, R56 ;  /* 0x0000763244387816 */ /* 0x050fe20000000038 */
[----:B------:R4:W-:Y:S03]  /*220d0*/  STG.E.U16 [R110.64+0x6e], R77 ;  /* 0x00006e4d6e007986 */ /* 0x0009e6000c10152c */
[----:B--2---:R-:W-:Y:S05]  /*220e0*/  PRMT R78, R68, 0x5410, R56 ;  /* 0x00005410444e7816 */ /* 0x004fea0000000038 */
[----:B------:R2:W2:Y:S01]  /*220f0*/  MUFU.EX2 R124, R122 ;  /* 0x0000007a007c7308 */ /* 0x0004a20000000800 */
[----:B------:R-:W-:Y:S05]  /*22100*/  IMAD.WIDE.U32 R138, R123, -0x2daee0ad, RZ ;  /* 0xd2511f537b8a7825 */ /* 0x000fea00078e00ff */
[----:B------:R-:W-:Y:S02]  /*22110*/  LOP3.LUT R123, R139, UR17, R160, 0x96, !PT ;  /* 0x000000118b7b7c12 */ /* 0x000fe4000f8e96a0 */
[----:B------:R-:W-:Y:S03]  /*22120*/  LOP3.LUT R42, R147, UR15, R138, 0x96, !PT ;  /* 0x0000000f932a7c12 */ /* 0x000fe6000f8e968a */
[----:B------:R-:W-:Y:S01]  /*22130*/  IMAD.WIDE.U32 R144, R123, -0x326172a9, RZ ;  /* 0xcd9e8d577b907825 */ /* 0x000fe200078e00ff */
[----:B-1----:R-:W-:Y:S03]  /*22140*/  F2FP.BF16.PACK_AB R106, R125, R133 ;  /* 0x000000857d6a723e */ /* 0x002fe600000010ff */
[----:B------:R-:W-:Y:S01]  /*22150*/  IMAD.WIDE.U32 R138, R42, -0x326172a9, RZ ;  /* 0xcd9e8d572a8a7825 */ /* 0x000fe200078e00ff */
[----:B------:R-:W-:Y:S02]  /*22160*/  LOP3.LUT R40, R145, UR16, R148, 0x96, !PT ;  /* 0x0000001091287c12 */ /* 0x000fe4000f8e9694 */
[----:B------:R-:W-:Y:S01]  /*22170*/  F2FP.BF16.PACK_AB R42, R129, R128 ;  /* 0x00000080812a723e */ /* 0x000fe200000010ff */
[----:B------:R-:W-:Y:S01]  /*22180*/  FADD.FTZ R81, R133, R81 ;  /* 0x0000005185517221 */ /* 0x000fe20000010000 */
[----:B------:R-:W-:Y:S01]  /*22190*/  LOP3.LUT R123, R139, UR14, R144, 0x96, !PT ;  /* 0x0000000e8b7b7c12 */ /* 0x000fe2000f8e9690 */
[----:B------:R-:W-:Y:S01]  /*221a0*/  IMAD.WIDE.U32 R152, R40, -0x2daee0ad, RZ ;  /* 0xd2511f5328987825 */ /* 0x000fe200078e00ff */
[----:B------:R-:W-:Y:S02]  /*221b0*/  F2FP.BF16.PACK_AB R40, R131, R130 ;  /* 0x000000828328723e */ /* 0x000fe400000010ff */
[C---:B------:R-:W-:Y:S01]  /*221c0*/  PRMT R67, R58.reuse, 0x7632, R67 ;  /* 0x000076323a437816 */ /* 0x040fe20000000043 */
[----:B--2---:R-:W-:Y:S01]  /*221d0*/  IMAD.WIDE.U32 R122, R123, -0x2daee0ad, RZ ;  /* 0xd2511f537b7a7825 */ /* 0x004fe200078e00ff */
[----:B------:R-:W-:Y:S02]  /*221e0*/  LOP3.LUT R146, R153, UR13, R146, 0x96, !PT ;  /* 0x0000000d99927c12 */ /* 0x000fe4000f8e9692 */
[----:B----4-:R-:W-:Y:S01]  /*221f0*/  PRMT R77, R58, 0x5410, R67 ;  /* 0x000054103a4d7816 */ /* 0x010fe20000000043 */
[----:B------:R-:W-:Y:S01]  /*22200*/  FADD.FTZ R125, R125, R81 ;  /* 0x000000517d7d7221 */ /* 0x000fe20000010000 */
[----:B------:R-:W-:Y:S01]  /*22210*/  LOP3.LUT R144, R123, UR11, R152, 0x96, !PT ;  /* 0x0000000b7b907c12 */ /* 0x000fe2000f8e9698 */
[----:B------:R-:W-:Y:S01]  /*22220*/  FADD.FTZ R123, R129, R132 ;  /* 0x00000084817b7221 */ /* 0x000fe20000010000 */
[----:B------:R-:W-:Y:S01]  /*22230*/  PRMT R81, R74, 0x5410, R73 ;  /* 0x000054104a517816 */ /* 0x000fe20000000049 */
[----:B------:R-:W-:Y:S04]  /*22240*/  IMAD.WIDE.U32 R146, R146, -0x326172a9, RZ ;  /* 0xcd9e8d5792927825 */ /* 0x000fe800078e00ff */
[----:B------:R-:W-:Y:S01]  /*22250*/  IMAD.WIDE.U32 R144, R144, -0x326172a9, RZ ;  /* 0xcd9e8d5790907825 */ /* 0x000fe200078e00ff */
[----:B------:R-:W-:Y:S01]  /*22260*/  LOP3.LUT R138, R147, UR12, R138, 0x96, !PT ;  /* 0x0000000c938a7c12 */ /* 0x000fe2000f8e968a */
[----:B---3--:R-:W-:Y:S05]  /*22270*/  @!P1 HFMA2.BF16_V2 R193, -RZ.H0_H0, RZ.H0_H0, -R74.H0_H0 ;  /* 0x200000ffffc19231 */ /* 0x008fea000034094a */
[----:B------:R-:W-:Y:S01]  /*22280*/  PRMT R192, R193, 0x7610, R192 ;  /* 0x00007610c1c07816 */ /* 0x000fe200000000c0 */
[----:B------:R1:W-:Y:S03]  /*22290*/  @!P1 STL.S16 [R1+0x80], R193 ;  /* 0x000080c101009387 */ /* 0x0003e60000100600 */
[----:B------:R-:W-:Y:S05]  /*222a0*/  @!P1 PRMT R74, R192, 0x5410, RZ ;  /* 0x00005410c04a9816 */ /* 0x000fea00000000ff */
[----:B------:R-:W-:Y:S01]  /*222b0*/  STG.E.U16 [R108.64+0x70], R74 ;  /* 0x0000704a6c007986 */ /* 0x000fe2000c10152c */
[----:B------:R-:W-:Y:S02]  /*222c0*/  @!P4 HFMA2.BF16_V2 R194, -RZ.H0_H0, RZ.H0_H0, -R73.H0_H0 ;  /* 0x200000ffffc2c231 */ /* 0x000fe40000340949 */
[----:B------:R-:W-:Y:S01]  /*222d0*/  @!P6 HFMA2.BF16_V2 R191, -RZ.H0_H0, RZ.H0_H0, -R66.H0_H0 ;  /* 0x200000ffffbfe231 */ /* 0x000fe20000340942 */
[----:B-1----:R1:W2:Y:S04]  /*222e0*/  LDL.S16 R193, [R1+0x5c] ;  /* 0x00005c0001c17983 */ /* 0x0022a80000100600 */
[----:B------:R-:W-:Y:S01]  /*222f0*/  PRMT R190, R191, 0x7610, R190 ;  /* 0x00007610bfbe7816 */ /* 0x000fe200000000be */
[----:B------:R3:W-:Y:S04]  /*22300*/  STL [R1+0x1d8], R123 ;  /* 0x0001d87b01007387 */ /* 0x0007e80000100800 */
[----:B------:R-:W-:Y:S04]  /*22310*/  STL [R1+0x1d4], R195 ;  /* 0x0001d4c301007387 */ /* 0x000fe80000100800 */
[----:B------:R4:W-:Y:S04]  /*22320*/  STL [R1+0x1d0], R125 ;  /* 0x0001d07d01007387 */ /* 0x0009e80000100800 */
[----:B------:R1:W2:Y:S04]  /*22330*/  LDL.S16 R192, [R1+0x58] ;  /* 0x0000580001c07983 */ /* 0x0002a80000100600 */
[----:B------:R1:W2:Y:S01]  /*22340*/  LDL.S16 R133, [R1+0x54] ;  /* 0x0000540001857983 */ /* 0x0002a20000100600 */
[----:B---3--:R-:W-:Y:S04]  /*22350*/  LOP3.LUT R123, R145, UR5, R146, 0x96, !PT ;  /* 0x00000005917b7c12 */ /* 0x008fe8000f8e9692 */
[----:B------:R-:W-:Y:S04]  /*22360*/  LOP3.LUT R105, R123, 0xff, RZ, 0xc0, !PT ;  /* 0x000000ff7b697812 */ /* 0x000fe800078ec0ff */
[----:B------:R-:W-:Y:S01]  /*22370*/  ISETP.LE.U32.AND P1, PT, R105, UR30, PT ;  /* 0x0000001e69007c0c */ /* 0x000fe2000bf23070 */
[----:B----4-:R-:W-:Y:S01]  /*22380*/  FADD.FTZ R125, R124, R80 ;  /* 0x000000507c7d7221 */ /* 0x010fe20000010000 */
[----:B------:R-:W-:Y:S02]  /*22390*/  LOP3.LUT R80, R123, 0xffff, RZ, 0xc0, !PT ;  /* 0x0000ffff7b507812 */ /* 0x000fe400078ec0ff */
[C---:B------:R-:W-:Y:S01]  /*223a0*/  F2FP.BF16.PACK_AB R105, R72.reuse, R124 ;  /* 0x0000007c4869723e */ /* 0x040fe200000010ff */
[----:B------:R-:W-:Y:S01]  /*223b0*/  FADD.FTZ R195, R72, R125 ;  /* 0x0000007d48c37221 */ /* 0x000fe20000010000 */
[----:B------:R-:W-:Y:S02]  /*223c0*/  SHF.R.U32.HI R80, RZ, 0x8, R80 ;  /* 0x00000008ff507819 */ /* 0x000fe40000011650 */
[----:B------:R-:W-:Y:S02]  /*223d0*/  PRMT R72, R66, 0x7632, R72 ;  /* 0x0000763242487816 */ /* 0x000fe40000000048 */
[----:B------:R-:W-:Y:S01]  /*223e0*/  PRMT R124, R194, 0x7610, R124 ;  /* 0x00007610c27c7816 */ /* 0x000fe2000000007c */
[----:B------:R-:W-:Y:S01]  /*223f0*/  STL [R1+0x198], R195 ;  /* 0x000198c301007387 */ /* 0x000fe20000100800 */
[----:B------:R-:W-:Y:S02]  /*22400*/  LOP3.LUT R80, R80, 0xffff, RZ, 0xc0, !PT ;  /* 0x0000ffff50507812 */ /* 0x000fe400078ec0ff */
[----:B------:R-:W-:Y:S01]  /*22410*/  @!P4 PRMT R73, R124, 0x5410, RZ ;  /* 0x000054107c49c816 */ /* 0x000fe200000000ff */
[----:B------:R-:W-:Y:S01]  /*22420*/  @!P4 STL.S16 [R1+0x60], R194 ;  /* 0x000060c20100c387 */ /* 0x000fe20000100600 */
[----:B------:R-:W-:Y:S02]  /*22430*/  ISETP.LE.U32.AND P4, PT, R80, UR30, PT ;  /* 0x0000001e50007c0c */ /* 0x000fe4000bf83070 */
[----:B------:R-:W-:Y:S01]  /*22440*/  PRMT R80, R66, 0x5410, R72 ;  /* 0x0000541042507816 */ /* 0x000fe20000000048 */
[----:B------:R3:W-:Y:S01]  /*22450*/  @!P6 STL.S16 [R1+0x64], R191 ;  /* 0x000064bf0100e387 */ /* 0x0007e20000100600 */
[----:B------:R-:W-:Y:S02]  /*22460*/  @!P6 PRMT R66, R190, 0x5410, RZ ;  /* 0x00005410be42e816 */ /* 0x000fe400000000ff */
[--C-:B------:R-:W-:Y:S01]  /*22470*/  SHF.R.U32.HI R124, RZ, 0x18, R123.reuse ;  /* 0x00000018ff7c7819 */ /* 0x100fe2000001167b */
[----:B------:R1:W4:Y:S01]  /*22480*/  LDL.S16 R190, [R1+0x4c] ;  /* 0x00004c0001be7983 */ /* 0x0003220000100600 */
[----:B------:R-:W-:Y:S02]  /*22490*/  SHF.R.U32.HI R123, RZ, 0x10, R123 ;  /* 0x00000010ff7b7819 */ /* 0x000fe4000001167b */
[----:B------:R-:W-:Y:S01]  /*224a0*/  ISETP.LE.U32.AND P6, PT, R124, UR30, PT ;  /* 0x0000001e7c007c0c */ /* 0x000fe2000bfc3070 */
[----:B------:R-:W-:Y:S01]  /*224b0*/  STG.E.U16 [R108.64+0x72], R73 ;  /* 0x000072496c007986 */ /* 0x000fe2000c10152c */
[----:B------:R-:W-:Y:S03]  /*224c0*/  LOP3.LUT R76, R123, 0xff, RZ, 0xc0, !PT ;  /* 0x000000ff7b4c7812 */ /* 0x000fe600078ec0ff */
[----:B------:R1:W-:Y:S04]  /*224d0*/  STG.E.U16 [R172.64+0x80], R66 ;  /* 0x00008042ac007986 */ /* 0x0003e8000c10152c */
[----:B---3--:R3:W3:Y:S01]  /*224e0*/  LDL.S16 R191, [R1+0x50] ;  /* 0x0000500001bf7983 */ /* 0x0086e20000100600 */
[----:B-1----:R-:W-:Y:S01]  /*224f0*/  PRMT R66, R53, 0x7632, R66 ;  /* 0x0000763235427816 */ /* 0x002fe20000000042 */
[----:B--2---:R-:W-:Y:S05]  /*22500*/  @!P5 HFMA2.BF16_V2 R193, -RZ.H0_H0, RZ.H0_H0, -R72.H0_H0 ;  /* 0x200000ffffc1d231 */ /* 0x004fea0000340948 */
[----:B------:R-:W-:Y:S01]  /*22510*/  PRMT R165, R193, 0x7610, R165 ;  /* 0x00007610c1a57816 */ /* 0x000fe200000000a5 */
[----:B------:R-:W-:Y:S03]  /*22520*/  @!P5 STL.S16 [R1+0x5c], R193 ;  /* 0x00005cc10100d387 */ /* 0x000fe60000100600 */
[----:B------:R-:W-:Y:S02]  /*22530*/  @!P5 PRMT R72, R165, 0x5410, RZ ;  /* 0x00005410a548d816 */ /* 0x000fe400000000ff */
[----:B------:R-:W-:Y:S01]  /*22540*/  ISETP.LE.U32.AND P5, PT, R79, UR30, PT ;  /* 0x0000001e4f007c0c */ /* 0x000fe2000bfa3070 */
[----:B------:R1:W2:Y:S01]  /*22550*/  LDL.S16 R165, [R1+0x48] ;  /* 0x0000480001a57983 */ /* 0x0002a20000100600 */
[----:B------:R-:W-:Y:S01]  /*22560*/  LOP3.LUT R79, R142, 0xffff, RZ, 0xc0, !PT ;  /* 0x0000ffff8e4f7812 */ /* 0x000fe200078ec0ff */
[----:B------:R-:W-:Y:S03]  /*22570*/  @!P2 HFMA2.BF16_V2 R192, -RZ.H0_H0, RZ.H0_H0, -R60.H0_H0 ;  /* 0x200000ffffc0a231 */ /* 0x000fe6000034093c */
[----:B------:R-:W-:Y:S01]  /*22580*/  SHF.R.U32.HI R123, RZ, 0x8, R79 ;  /* 0x00000008ff7b7819 */ /* 0x000fe2000001164f */
[----:B------:R-:W-:Y:S01]  /*22590*/  STG.E.U16 [R172.64+0x82], R72 ;  /* 0x00008248ac007986 */ /* 0x000fe2000c10152c */
[----:B------:R-:W-:Y:S01]  /*225a0*/  PRMT R79, R60, 0x5410, R71 ;  /* 0x000054103c4f7816 */ /* 0x000fe20000000047 */
[----:B------:R-:W-:Y:S01]  /*225b0*/  @!P3 HFMA2.BF16_V2 R133, -RZ.H0_H0, RZ.H0_H0, -R71.H0_H0 ;  /* 0x200000ffff85b231 */ /* 0x000fe20000340947 */
[----:B------:R-:W-:Y:S01]  /*225c0*/  PRMT R130, R192, 0x7610, R130 ;  /* 0x00007610c0827816 */ /* 0x000fe20000000082 */
[----:B------:R-:W-:Y:S03]  /*225d0*/  @!P2 STL.S16 [R1+0x58], R192 ;  /* 0x000058c00100a387 */ /* 0x000fe60000100600 */
[----:B------:R-:W-:Y:S01]  /*225e0*/  @!P2 PRMT R60, R130, 0x5410, RZ ;  /* 0x00005410823ca816 */ /* 0x000fe200000000ff */
[----:B------:R1:W-:Y:S01]  /*225f0*/  @!P3 STL.S16 [R1+0x54], R133 ;  /* 0x000054850100b387 */ /* 0x0003e20000100600 */
[----:B------:R-:W-:Y:S02]  /*22600*/  PRMT R132, R133, 0x7610, R132 ;  /* 0x0000761085847816 */ /* 0x000fe40000000084 */
[----:B------:R-:W-:Y:S01]  /*22610*/  ISETP.LE.U32.AND P2, PT, R76, UR30, PT ;  /* 0x0000001e4c007c0c */ /* 0x000fe2000bf43070 */
[----:B------:R2:W2:Y:S01]  /*22620*/  LDL.S16 R130, [R1+0x3c] ;  /* 0x00003c0001827983 */ /* 0x0004a20000100600 */
[----:B------:R-:W-:Y:S02]  /*22630*/  LOP3.LUT R76, R123, 0xffff, RZ, 0xc0, !PT ;  /* 0x0000ffff7b4c7812 */ /* 0x000fe400078ec0ff */
[----:B------:R-:W-:Y:S01]  /*22640*/  @!P3 PRMT R71, R132, 0x5410, RZ ;  /* 0x000054108447b816 */ /* 0x000fe200000000ff */
[----:B------:R-:W-:Y:S01]  /*22650*/  STG.E.U16 [R112.64+0x80], R60 ;  /* 0x0000803c70007986 */ /* 0x000fe2000c10152c */
[----:B------:R-:W-:Y:S02]  /*22660*/  ISETP.LE.U32.AND P3, PT, R76, UR30, PT ;  /* 0x0000001e4c007c0c */ /* 0x000fe4000bf63070 */
[----:B------:R-:W-:Y:S01]  /*22670*/  SHF.R.U32.HI R76, RZ, 0x10, R142 ;  /* 0x00000010ff4c7819 */ /* 0x000fe2000001168e */
[----:B------:R2:W2:Y:S03]  /*22680*/  LDL.S16 R132, [R1+0x2c] ;  /* 0x00002c0001847983 */ /* 0x0004a60000100600 */
[----:B------:R-:W-:Y:S01]  /*22690*/  LOP3.LUT R64, R76, 0xff, RZ, 0xc0, !PT ;  /* 0x000000ff4c407812 */ /* 0x000fe200078ec0ff */
[----:B------:R-:W-:Y:S01]  /*226a0*/  STG.E.U16 [R112.64+0x82], R71 ;  /* 0x0000824770007986 */ /* 0x000fe2000c10152c */
[----:B------:R-:W-:Y:S03]  /*226b0*/  PRMT R76, R70, 0x5410, R62 ;  /* 0x00005410464c7816 */ /* 0x000fe6000000003e */
[----:B-1----:R1:W2:Y:S01]  /*226c0*/  LDL.S16 R133, [R1+0x30] ;  /* 0x0000300001857983 */ /* 0x0022a20000100600 */
[----:B----4-:R-:W-:Y:S05]  /*226d0*/  @!P4 HFMA2.BF16_V2 R190, -RZ.H0_H0, RZ.H0_H0, -R62.H0_H0 ;  /* 0x200000ffffbec231 */ /* 0x010fea000034093e */
[----:B------:R-:W-:Y:S04]  /*226e0*/  PRMT R152, R190, 0x7610, R152 ;  /* 0x00007610be987816 */ /* 0x000fe80000000098 */
[----:B------:R-:W-:Y:S05]  /*226f0*/  @!P4 PRMT R62, R152, 0x5410, RZ ;  /* 0x00005410983ec816 */ /* 0x000fea00000000ff */
[----:B------:R4:W-:Y:S01]  /*22700*/  STG.E.U16 [R110.64+0x80], R62 ;  /* 0x0000803e6e007986 */ /* 0x0009e2000c10152c */
[----:B---3--:R-:W-:Y:S05]  /*22710*/  @!P1 HFMA2.BF16_V2 R191, -RZ.H0_H0, RZ.H0_H0, -R70.H0_H0 ;  /* 0x200000ffffbf9231 */ /* 0x008fea0000340946 */
[----:B------:R-:W-:Y:S01]  /*22720*/  PRMT R123, R191, 0x7610, R123 ;  /* 0x00007610bf7b7816 */ /* 0x000fe2000000007b */
[----:B------:R-:W-:Y:S03]  /*22730*/  @!P1 STL.S16 [R1+0x50], R191 ;  /* 0x000050bf01009387 */ /* 0x000fe60000100600 */
[----:B------:R-:W-:Y:S01]  /*22740*/  @!P1 PRMT R70, R123, 0x5410, RZ ;  /* 0x000054107b469816 */ /* 0x000fe200000000ff */
[----:B------:R3:W-:Y:S01]  /*22750*/  @!P4 STL.S16 [R1+0x4c], R190 ;  /* 0x00004cbe0100c387 */ /* 0x0007e20000100600 */
[----:B------:R-:W-:Y:S02]  /*22760*/  ISETP.LE.U32.AND P1, PT, R64, UR30, PT ;  /* 0x0000001e40007c0c */ /* 0x000fe4000bf23070 */
[C---:B------:R-:W-:Y:S01]  /*22770*/  PRMT R64, R69.reuse, 0x7632, R64 ;  /* 0x0000763245407816 */ /* 0x040fe20000000040 */
[----:B------:R-:W-:Y:S01]  /*22780*/  STG.E.U16 [R110.64+0x7e], R70 ;  /* 0x00007e466e007986 */ /* 0x000fe2000c10152c */
[----:B------:R-:W-:Y:S02]  /*22790*/  SHF.R.U32.HI R123, RZ, 0x18, R142 ;  /* 0x00000018ff7b7819 */ /* 0x000fe4000001168e */
[----:B------:R-:W-:Y:S02]  /*227a0*/  PRMT R75, R69, 0x5410, R64 ;  /* 0x00005410454b7816 */ /* 0x000fe40000000040 */
[----:B------:R-:W-:Y:S02]  /*227b0*/  ISETP.LE.U32.AND P4, PT, R123, UR30, PT ;  /* 0x0000001e7b007c0c */ /* 0x000fe4000bf83070 */
[C---:B------:R-:W-:Y:S02]  /*227c0*/  LOP3.LUT R123, R144.reuse, 0xff, RZ, 0xc0, !PT ;  /* 0x000000ff907b7812 */ /* 0x040fe400078ec0ff */
[----:B----4-:R-:W-:Y:S01]  /*227d0*/  PRMT R62, R63, 0x7632, R62 ;  /* 0x000076323f3e7816 */ /* 0x010fe2000000003e */
[----:B---3--:R-:W3:Y:S01]  /*227e0*/  LDC.U8 R190, c[0x0][0x2d8] ;  /* 0x0000b600ffbe7b82 */ /* 0x008ee20000000000 */
[----:B--2---:R-:W-:Y:S05]  /*227f0*/  @!P2 HFMA2.BF16_V2 R165, -RZ.H0_H0, RZ.H0_H0, -R69.H0_H0 ;  /* 0x200000ffffa5a231 */ /* 0x004fea0000340945 */
[----:B------:R-:W-:Y:S01]  /*22800*/  PRMT R153, R165, 0x7610, R153 ;  /* 0x00007610a5997816 */ /* 0x000fe20000000099 */
[----:B------:R2:W-:Y:S03]  /*22810*/  @!P2 STL.S16 [R1+0x48], R165 ;  /* 0x000048a50100a387 */ /* 0x0005e60000100600 */
[----:B------:R-:W-:Y:S01]  /*22820*/  @!P2 PRMT R69, R153, 0x5410, RZ ;  /* 0x000054109945a816 */ /* 0x000fe200000000ff */
[----:B------:R1:W4:Y:S01]  /*22830*/  LDL.S16 R152, [R1+0x28] ;  /* 0x0000280001987983 */ /* 0x0003220000100600 */
[----:B------:R-:W-:Y:S02]  /*22840*/  ISETP.LE.U32.AND P2, PT, R123, UR30, PT ;  /* 0x0000001e7b007c0c */ /* 0x000fe4000bf43070 */
[----:B------:R-:W-:Y:S01]  /*22850*/  LOP3.LUT R123, R144, 0xffff, RZ, 0xc0, !PT ;  /* 0x0000ffff907b7812 */ /* 0x000fe200078ec0ff */
[----:B------:R-:W-:Y:S03]  /*22860*/  STG.E.U16 [R108.64+0x80], R69 ;  /* 0x000080456c007986 */ /* 0x000fe6000c10152c */
[----:B------:R-:W-:Y:S01]  /*22870*/  SHF.R.U32.HI R123, RZ, 0x8, R123 ;  /* 0x00000008ff7b7819 */ /* 0x000fe2000001167b */
[----:B------:R-:W-:Y:S03]  /*22880*/  @!P6 HFMA2.BF16_V2 R130, -RZ.H0_H0, RZ.H0_H0, -R64.H0_H0 ;  /* 0x200000ffff82e231 */ /* 0x000fe60000340940 */
[----:B------:R-:W-:Y:S02]  /*22890*/  LOP3.LUT R123, R123, 0xffff, RZ, 0xc0, !PT ;  /* 0x0000ffff7b7b7812 */ /* 0x000fe400078ec0ff */
[----:B------:R-:W-:Y:S01]  /*228a0*/  PRMT R125, R130, 0x7610, R125 ;  /* 0x00007610827d7816 */ /* 0x000fe2000000007d */
[----:B------:R1:W-:Y:S01]  /*228b0*/  @!P6 STL.S16 [R1+0x3c], R130 ;  /* 0x00003c820100e387 */ /* 0x0003e20000100600 */
[----:B------:R-:W-:Y:S02]  /*228c0*/  @!P3 HFMA2.BF16_V2 R132, -RZ.H0_H0, RZ.H0_H0, -R56.H0_H0 ;  /* 0x200000ffff84b231 */ /* 0x000fe40000340938 */
[----:B------:R-:W-:Y:S02]  /*228d0*/  @!P6 PRMT R64, R125, 0x5410, RZ ;  /* 0x000054107d40e816 */ /* 0x000fe400000000ff */
[----:B------:R-:W-:Y:S01]  /*228e0*/  ISETP.LE.U32.AND P6, PT, R123, UR30, PT ;  /* 0x0000001e7b007c0c */ /* 0x000fe2000bfc3070 */
[----:B------:R3:W4:Y:S01]  /*228f0*/  LDL.S16 R125, [R1+0x38] ;  /* 0x00003800017d7983 */ /* 0x0007220000100600 */
[----:B------:R-:W-:Y:S01]  /*22900*/  PRMT R128, R132, 0x7610, R128 ;  /* 0x0000761084807816 */ /* 0x000fe20000000080 */
[----:B--2---:R-:W3:Y:S01]  /*22910*/  LDC.U8 R165, c[0x0][0x2d8] ;  /* 0x0000b600ffa57b82 */ /* 0x004ee20000000000 */
[----:B------:R-:W-:Y:S01]  /*22920*/  SHF.R.U32.HI R123, RZ, 0x10, R144 ;  /* 0x00000010ff7b7819 */ /* 0x000fe20000011690 */
[----:B------:R2:W-:Y:S01]  /*22930*/  STG.E.U16 [R108.64+0x82], R64 ;  /* 0x000082406c007986 */ /* 0x0005e2000c10152c */
[----:B------:R-:W-:Y:S02]  /*22940*/  @!P3 PRMT R56, R128, 0x5410, RZ ;  /* 0x000054108038b816 */ /* 0x000fe400000000ff */
[----:B------:R-:W-:Y:S01]  /*22950*/  LOP3.LUT R123, R123, 0xff, RZ, 0xc0, !PT ;  /* 0x000000ff7b7b7812 */ /* 0x000fe200078ec0ff */
[----:B------:R-:W-:Y:S02]  /*22960*/  @!P5 HFMA2.BF16_V2 R133, -RZ.H0_H0, RZ.H0_H0, -R68.H0_H0 ;  /* 0x200000ffff85d231 */ /* 0x000fe40000340944 */
[----:B------:R-:W-:Y:S03]  /*22970*/  STG.E.U16 [R172.64+0x92], R56 ;  /* 0x00009238ac007986 */ /* 0x000fe6000c10152c */
[----:B------:R-:W-:Y:S04]  /*22980*/  PRMT R129, R133, 0x7610, R129 ;  /* 0x0000761085817816 */ /* 0x000fe80000000081 */
[----:B------:R-:W-:Y:S01]  /*22990*/  @!P5 PRMT R68, R129, 0x5410, RZ ;  /* 0x000054108144d816 */ /* 0x000fe200000000ff */
[----:B-1----:R1:W4:Y:S01]  /*229a0*/  LDL.S16 R130, [R1+0x44] ;  /* 0x0000440001827983 */ /* 0x0023220000100600 */
[----:B------:R-:W-:Y:S03]  /*229b0*/  IMAD.WIDE.U32 R128, R121, -0x2daee0ad, RZ ;  /* 0xd2511f5379807825 */ /* 0x000fe600078e00ff */
[----:B------:R1:W-:Y:S01]  /*229c0*/  @!P5 STL.S16 [R1+0x30], R133 ;  /* 0x000030850100d387 */ /* 0x0003e20000100600 */
[----:B------:R-:W-:Y:S02]  /*229d0*/  ISETP.LE.U32.AND P5, PT, R123, UR30, PT ;  /* 0x0000001e7b007c0c */ /* 0x000fe4000bfa3070 */
[----:B------:R-:W-:Y:S01]  /*229e0*/  LOP3.LUT R121, R129, UR4, R120, 0x96, !PT ;  /* 0x0000000481797c12 */ /* 0x000fe2000f8e9678 */
[----:B------:R3:W-:Y:S01]  /*229f0*/  @!P3 STL.S16 [R1+0x2c], R132 ;  /* 0x00002c840100b387 */ /* 0x0007e20000100600 */
[----:B------:R-:W-:Y:S02]  /*22a00*/  SHF.R.U32.HI R123, RZ, 0x18, R144 ;  /* 0x00000018ff7b7819 */ /* 0x000fe40000011690 */
[C---:B------:R-:W-:Y:S01]  /*22a10*/  LOP3.LUT R74, R121.reuse, 0xff, RZ, 0xc0, !PT ;  /* 0x000000ff794a7812 */ /* 0x040fe200078ec0ff */
[----:B------:R-:W-:Y:S01]  /*22a20*/  STG.E.U16 [R172.64+0x90], R68 ;  /* 0x00009044ac007986 */ /* 0x000fe2000c10152c */
[----:B------:R-:W-:Y:S02]  /*22a30*/  LOP3.LUT R73, R121, 0xffff, RZ, 0xc0, !PT ;  /* 0x0000ffff79497812 */ /* 0x000fe400078ec0ff */
[----:B------:R-:W-:Y:S02]  /*22a40*/  ISETP.LE.U32.AND P3, PT, R123, UR30, PT ;  /* 0x0000001e7b007c0c */ /* 0x000fe4000bf63070 */
[----:B------:R-:W-:Y:S02]  /*22a50*/  SHF.R.U32.HI R73, RZ, 0x8, R73 ;  /* 0x00000008ff497819 */ /* 0x000fe40000011649 */
[--C-:B------:R-:W-:Y:S02]  /*22a60*/  SHF.R.U32.HI R72, RZ, 0x18, R121.reuse ;  /* 0x00000018ff487819 */ /* 0x100fe40000011679 */
[----:B------:R-:W-:Y:S02]  /*22a70*/  LOP3.LUT R73, R73, 0xffff, RZ, 0xc0, !PT ;  /* 0x0000ffff49497812 */ /* 0x000fe400078ec0ff */
[----:B------:R-:W-:Y:S02]  /*22a80*/  SHF.R.U32.HI R121, RZ, 0x10, R121 ;  /* 0x00000010ff797819 */ /* 0x000fe40000011679 */
[----:B------:R-:W-:Y:S02]  /*22a90*/  LOP3.LUT R69, R128, 0xff, RZ, 0xc0, !PT ;  /* 0x000000ff80457812 */ /* 0x000fe400078ec0ff */
[----:B------:R-:W-:Y:S02]  /*22aa0*/  LOP3.LUT R60, R121, 0xff, RZ, 0xc0, !PT ;  /* 0x000000ff793c7812 */ /* 0x000fe400078ec0ff */
[----:B--2---:R-:W-:Y:S01]  /*22ab0*/  PRMT R64, R65, 0x7632, R64 ;  /* 0x0000763241407816 */ /* 0x004fe20000000040 */
[----:B-1----:R1:W2:Y:S01]  /*22ac0*/  LDL.S16 R133, [R1+0x1c] ;  /* 0x00001c0001857983 */ /* 0x0022a20000100600 */
[----:B------:R-:W-:Y:S02]  /*22ad0*/  PRMT R56, R57, 0x7632, R56 ;  /* 0x0000763239387816 */ /* 0x000fe40000000038 */
[----:B---3--:R-:W-:Y:S01]  /*22ae0*/  PRMT R165, R165, 0x7054, R190 ;  /* 0x00007054a5a57816 */ /* 0x008fe200000000be */
[----:B------:R1:W4:Y:S02]  /*22af0*/  LDL.S16 R132, [R1+0x18] ;  /* 0x0000180001847983 */ /* 0x0003240000100600 */
[----:B----4-:R-:W-:Y:S05]  /*22b00*/  @!P1 HFMA2.BF16_V2 R152, -RZ.H0_H0, RZ.H0_H0, -R58.H0_H0 ;  /* 0x200000ffff989231 */ /* 0x010fea000034093a */
[----:B------:R-:W-:Y:S01]  /*22b10*/  PRMT R139, R152, 0x7610, R139 ;  /* 0x00007610988b7816 */ /* 0x000fe2000000008b */
[----:B------:R-:W-:Y:S03]  /*22b20*/  @!P1 STL.S16 [R1+0x28], R152 ;  /* 0x0000289801009387 */ /* 0x000fe60000100600 */
[----:B------:R-:W-:Y:S01]  /*22b30*/  @!P1 PRMT R58, R139, 0x5410, RZ ;  /* 0x000054108b3a9816 */ /* 0x000fe200000000ff */
[----:B------:R-:W-:Y:S01]  /*22b40*/  IMAD.WIDE.U32 R138, R138, -0x2daee0ad, RZ ;  /* 0xd2511f538a8a7825 */ /* 0x000fe200078e00ff */
[----:B------:R-:W-:Y:S03]  /*22b50*/  ISETP.LE.U32.AND P1, PT, R74, UR30, PT ;  /* 0x0000001e4a007c0c */ /* 0x000fe6000bf23070 */
[----:B------:R-:W-:Y:S01]  /*22b60*/  STG.E.U16 [R112.64+0x90], R58 ;  /* 0x0000903a70007986 */ /* 0x000fe2000c10152c */
[----:B------:R-:W-:Y:S04]  /*22b70*/  LOP3.LUT R121, R139, UR4, R122, 0x96, !PT ;  /* 0x000000048b797c12 */ /* 0x000fe8000f8e967a */
[C---:B------:R-:W-:Y:S01]  /*22b80*/  LOP3.LUT R70, R121.reuse, 0xffff, RZ, 0xc0, !PT ;  /* 0x0000ffff79467812 */ /* 0x040fe200078ec0ff */
[----:B------:R-:W-:Y:S01]  /*22b90*/  @!P2 HFMA2.BF16_V2 R125, -RZ.H0_H0, RZ.H0_H0, -R53.H0_H0 ;  /* 0x200000ffff7da231 */ /* 0x000fe20000340935 */
[----:B------:R-:W-:Y:S02]  /*22ba0*/  LOP3.LUT R71, R121, 0xff, RZ, 0xc0, !PT ;  /* 0x000000ff79477812 */ /* 0x000fe400078ec0ff */
[----:B------:R-:W-:Y:S02]  /*22bb0*/  SHF.R.U32.HI R70, RZ, 0x8, R70 ;  /* 0x00000008ff467819 */ /* 0x000fe40000011646 */
[----:B------:R-:W-:Y:S02]  /*22bc0*/  PRMT R124, R125, 0x7610, R124 ;  /* 0x000076107d7c7816 */ /* 0x000fe4000000007c */
[----:B------:R-:W-:Y:S01]  /*22bd0*/  LOP3.LUT R70, R70, 0xffff, RZ, 0xc0, !PT ;  /* 0x0000ffff46467812 */ /* 0x000fe200078ec0ff */
[----:B------:R-:W-:Y:S05]  /*22be0*/  @!P4 HFMA2.BF16_V2 R130, -RZ.H0_H0, RZ.H0_H0, -R67.H0_H0 ;  /* 0x200000ffff82c231 */ /* 0x000fea0000340943 */
[----:B------:R-:W-:Y:S01]  /*22bf0*/  PRMT R74, R130, 0x7610, R74 ;  /* 0x00007610824a7816 */ /* 0x000fe2000000004a */
[----:B------:R4:W-:Y:S03]  /*22c00*/  @!P4 STL.S16 [R1+0x44], R130 ;  /* 0x000044820100c387 */ /* 0x0009e60000100600 */
[----:B------:R-:W-:Y:S01]  /*22c10*/  @!P4 PRMT R67, R74, 0x5410, RZ ;  /* 0x000054104a43c816 */ /* 0x000fe200000000ff */
[----:B------:R1:W-:Y:S01]  /*22c20*/  @!P2 STL.S16 [R1+0x38], R125 ;  /* 0x0000387d0100a387 */ /* 0x0003e20000100600 */
[----:B------:R-:W-:Y:S02]  /*22c30*/  PRMT R74, R53, 0x5410, R66 ;  /* 0x00005410354a7816 */ /* 0x000fe40000000042 */
[----:B------:R-:W-:Y:S01]  /*22c40*/  @!P2 PRMT R53, R124, 0x5410, RZ ;  /* 0x000054107c35a816 */ /* 0x000fe200000000ff */
[----:B------:R-:W-:Y:S01]  /*22c50*/  STG.E.U16 [R112.64+0x92], R67 ;  /* 0x0000924370007986 */ /* 0x000fe2000c10152c */
[----:B------:R-:W-:Y:S02]  /*22c60*/  ISETP.LE.U32.AND P4, PT, R73, UR30, PT ;  /* 0x0000001e49007c0c */ /* 0x000fe4000bf83070 */
[----:B------:R-:W-:Y:S01]  /*22c70*/  ISETP.LE.U32.AND P2, PT, R72, UR30, PT ;  /* 0x0000001e48007c0c */ /* 0x000fe2000bf43070 */
[----:B------:R1:W3:Y:S04]  /*22c80*/  LDL.S16 R124, [R1+0x8] ;  /* 0x00000800017c7983 */ /* 0x0002e80000100600 */
[----:B------:R1:W-:Y:S01]  /*22c90*/  STG.E.U16 [R110.64+0x8e], R53 ;  /* 0x00008e356e007986 */ /* 0x0003e2000c10152c */
[----:B--2---:R-:W-:Y:S03]  /*22ca0*/  @!P6 HFMA2.BF16_V2 R133, -RZ.H0_H0, RZ.H0_H0, -R66.H0_H0 ;  /* 0x200000ffff85e231 */ /* 0x004fe60000340942 */
[----:B----4-:R2:W4:Y:S04]  /*22cb0*/  LDL.S16 R130, [R1+0x14] ;  /* 0x0000140001827983 */ /* 0x0105280000100600 */
[----:B------:R-:W-:Y:S02]  /*22cc0*/  @!P2 HFMA2.BF16_V2 R250, -RZ.H0_H0, RZ.H0_H0, -R64.H0_H0 ;  /* 0x200000fffffaa231 */ /* 0x000fe40000340940 */
[----:B------:R-:W-:Y:S01]  /*22cd0*/  @!P5 HFMA2.BF16_V2 R132, -RZ.H0_H0, RZ.H0_H0, -R61.H0_H0 ;  /* 0x200000ffff84d231 */ /* 0x000fe2000034093d */
[----:B------:R-:W-:Y:S01]  /*22ce0*/  PRMT R73, R133, 0x7610, R73 ;  /* 0x0000761085497816 */ /* 0x000fe20000000049 */
[----:B-1----:R2:W2:Y:S03]  /*22cf0*/  LDL.S16 R125, [R1+0x24] ;  /* 0x00002400017d7983 */ /* 0x0024a60000100600 */
[----:B------:R-:W-:Y:S01]  /*22d00*/  @!P6 PRMT R66, R73, 0x5410, RZ ;  /* 0x000054104942e816 */ /* 0x000fe200000000ff */
[----:B------:R-:W-:Y:S01]  /*22d10*/  @!P6 STL.S16 [R1+0x1c], R133 ;  /* 0x00001c850100e387 */ /* 0x000fe20000100600 */
[----:B------:R-:W-:Y:S02]  /*22d20*/  ISETP.LE.U32.AND P6, PT, R60, UR30, PT ;  /* 0x0000001e3c007c0c */ /* 0x000fe4000bfc3070 */
[C---:B------:R-:W-:Y:S01]  /*22d30*/  PRMT R60, R61.reuse, 0x7632, R60 ;  /* 0x000076323d3c7816 */ /* 0x040fe2000000003c */
[----:B------:R-:W-:Y:S01]  /*22d40*/  @!P5 STL.S16 [R1+0x18], R132 ;  /* 0x000018840100d387 */ /* 0x000fe20000100600 */
[----:B------:R-:W-:Y:S02]  /*22d50*/  PRMT R131, R132, 0x7610, R131 ;  /* 0x0000761084837816 */ /* 0x000fe40000000083 */
[----:B------:R-:W-:Y:S01]  /*22d60*/  PRMT R73, R61, 0x5410, R60 ;  /* 0x000054103d497816 */ /* 0x000fe2000000003c */
[----:B------:R1:W-:Y:S01]  /*22d70*/  STG.E.U16 [R110.64+0x90], R66 ;  /* 0x000090426e007986 */ /* 0x0003e2000c10152c */
[----:B------:R-:W-:Y:S02]  /*22d80*/  @!P5 PRMT R61, R131, 0x5410, RZ ;  /* 0x00005410833dd816 */ /* 0x000fe400000000ff */
[----:B------:R-:W-:Y:S02]  /*22d90*/  ISETP.LE.U32.AND P5, PT, R71, UR30, PT ;  /* 0x0000001e47007c0c */ /* 0x000fe4000bfa3070 */
[----:B------:R-:W-:Y:S01]  /*22da0*/  PRMT R53, R54, 0x7632, R53 ;  /* 0x0000763236357816 */ /* 0x000fe20000000035 */
[----:B------:R-:W-:Y:S01]  /*22db0*/  @!P6 HFMA2.BF16_V2 R251, -RZ.H0_H0, RZ.H0_H0, -R65.H0_H0 ;  /* 0x200000fffffbe231 */ /* 0x000fe20000340941 */
[----:B------:R-:W-:Y:S09]  /*22dc0*/  STG.E.U16 [R108.64+0x90], R61 ;  /* 0x0000903d6c007986 */ /* 0x000ff2000c10152c */
[----:B------:R-:W-:Y:S02]  /*22dd0*/  @!P5 HFMA2.BF16_V2 R244, -RZ.H0_H0, RZ.H0_H0, -R57.H0_H0 ;  /* 0x200000fffff4d231 */ /* 0x000fe40000340939 */
[----:B---3--:R-:W-:Y:S02]  /*22de0*/  @!P4 HFMA2.BF16_V2 R124, -RZ.H0_H0, RZ.H0_H0, -R62.H0_H0 ;  /* 0x200000ffff7cc231 */ /* 0x008fe4000034093e */
[----:B----4-:R-:W-:Y:S05]  /*22df0*/  @!P3 HFMA2.BF16_V2 R130, -RZ.H0_H0, RZ.H0_H0, -R60.H0_H0 ;  /* 0x200000ffff82b231 */ /* 0x010fea000034093c */
[----:B------:R-:W-:Y:S01]  /*22e00*/  PRMT R72, R130, 0x7610, R72 ;  /* 0x0000761082487816 */ /* 0x000fe20000000048 */
[----:B--2---:R-:W-:Y:S01]  /*22e10*/  @!P1 HFMA2.BF16_V2 R125, -RZ.H0_H0, RZ.H0_H0, -R63.H0_H0 ;  /* 0x200000ffff7d9231 */ /* 0x004fe2000034093f */
[----:B------:R-:W-:Y:S02]  /*22e20*/  @!P3 STL.S16 [R1+0x14], R130 ;  /* 0x000014820100b387 */ /* 0x000fe40000100600 */
[----:B------:R-:W-:Y:S02]  /*22e30*/  @!P3 PRMT R60, R72, 0x5410, RZ ;  /* 0x00005410483cb816 */ /* 0x000fe400000000ff */
[----:B------:R-:W-:Y:S01]  /*22e40*/  PRMT R71, R125, 0x7610, R71 ;  /* 0x000076107d477816 */ /* 0x000fe20000000047 */
[----:B------:R-:W-:Y:S01]  /*22e50*/  @!P1 STL.S16 [R1+0x24], R125 ;  /* 0x0000247d01009387 */ /* 0x000fe20000100600 */
[----:B------:R-:W-:Y:S02]  /*22e60*/  ISETP.LE.U32.AND P3, PT, R70, UR30, PT ;  /* 0x0000001e46007c0c */ /* 0x000fe4000bf63070 */
[--C-:B------:R-:W-:Y:S01]  /*22e70*/  SHF.R.U32.HI R70, RZ, 0x18, R121.reuse ;  /* 0x00000018ff467819 */ /* 0x100fe20000011679 */
[----:B------:R-:W-:Y:S01]  /*22e80*/  @!P4 STL.S16 [R1+0x8], R124 ;  /* 0x0000087c0100c387 */ /* 0x000fe20000100600 */
[----:B------:R-:W-:Y:S02]  /*22e90*/  PRMT R72, R63, 0x5410, R62 ;  /* 0x000054103f487816 */ /* 0x000fe4000000003e */
[----:B------:R-:W-:Y:S01]  /*22ea0*/  @!P1 PRMT R63, R71, 0x5410, RZ ;  /* 0x00005410473f9816 */ /* 0x000fe200000000ff */
[----:B------:R-:W-:Y:S01]  /*22eb0*/  STG.E.U16 [R108.64+0x92], R60 ;  /* 0x0000923c6c007986 */ /* 0x000fe2000c10152c */
[----:B------:R-:W-:Y:S02]  /*22ec0*/  ISETP.LE.U32.AND P1, PT, R70, UR30, PT ;  /* 0x0000001e46007c0c */ /* 0x000fe4000bf23070 */
[----:B------:R-:W-:Y:S01]  /*22ed0*/  PRMT R70, R124, 0x7610, R70 ;  /* 0x000076107c467816 */ /* 0x000fe20000000046 */
[----:B------:R-:W-:Y:S01]  /*22ee0*/  STG.E.U16 [R172.64+0xa0], R63 ;  /* 0x0000a03fac007986 */ /* 0x000fe2000c10152c */
[----:B------:R-:W-:Y:S01]  /*22ef0*/  SHF.R.U32.HI R121, RZ, 0x10, R121 ;  /* 0x00000010ff797819 */ /* 0x000fe20000011679 */
[----:B------:R-:W-:Y:S01]  /*22f00*/  @!P3 HFMA2.BF16_V2 R243, -RZ.H0_H0, RZ.H0_H0, -R56.H0_H0 ;  /* 0x200000fffff3b231 */ /* 0x000fe20000340938 */
[----:B------:R-:W-:Y:S02]  /*22f10*/  @!P4 PRMT R62, R70, 0x5410, RZ ;  /* 0x00005410463ec816 */ /* 0x000fe400000000ff */
[----:B------:R-:W-:Y:S02]  /*22f20*/  ISETP.LE.U32.AND P4, PT, R69, UR30, PT ;  /* 0x0000001e45007c0c */ /* 0x000fe4000bf83070 */
[----:B------:R-:W-:Y:S01]  /*22f30*/  LOP3.LUT R69, R128, 0xffff, RZ, 0xc0, !PT ;  /* 0x0000ffff80457812 */ /* 0x000fe200078ec0ff */
[----:B------:R-:W-:Y:S01]  /*22f40*/  STG.E.U16 [R172.64+0xa2], R62 ;  /* 0x0000a23eac007986 */ /* 0x000fe2000c10152c */
[----:B------:R-:W-:Y:S02]  /*22f50*/  LOP3.LUT R68, R121, 0xff, RZ, 0xc0, !PT ;  /* 0x000000ff79447812 */ /* 0x000fe400078ec0ff */
[----:B------:R-:W-:Y:S02]  /*22f60*/  SHF.R.U32.HI R69, RZ, 0x8, R69 ;  /* 0x00000008ff457819 */ /* 0x000fe40000011645 */
[----:B------:R-:W-:Y:S02]  /*22f70*/  PRMT R71, R65, 0x5410, R64 ;  /* 0x0000541041477816 */ /* 0x000fe40000000040 */
[----:B------:R-:W-:Y:S02]  /*22f80*/  @!P6 PRMT R65, R251, 0x5410, RZ ;  /* 0x00005410fb41e816 */ /* 0x000fe400000000ff */
[----:B------:R-:W-:Y:S01]  /*22f90*/  ISETP.LE.U32.AND P6, PT, R68, UR30, PT ;  /* 0x0000001e44007c0c */ /* 0x000fe2000bfc3070 */
[----:B------:R-:W-:Y:S01]  /*22fa0*/  @!P4 HFMA2.BF16_V2 R236, -RZ.H0_H0, RZ.H0_H0, -R54.H0_H0 ;  /* 0x200000ffffecc231 */ /* 0x000fe20000340936 */
[----:B------:R-:W-:Y:S01]  /*22fb0*/  LOP3.LUT R68, R69, 0xffff, RZ, 0xc0, !PT ;  /* 0x0000ffff45447812 */ /* 0x000fe200078ec0ff */
[----:B------:R-:W-:Y:S01]  /*22fc0*/  STG.E.U16 [R112.64+0xa0], R65 ;  /* 0x0000a04170007986 */ /* 0x000fe2000c10152c */
[----:B------:R-:W-:Y:S02]  /*22fd0*/  @!P2 PRMT R64, R250, 0x5410, RZ ;  /* 0x00005410fa40a816 */ /* 0x000fe400000000ff */
[----:B------:R-:W-:Y:S02]  /*22fe0*/  ISETP.LE.U32.AND P2, PT, R68, UR30, PT ;  /* 0x0000001e44007c0c */ /* 0x000fe4000bf43070 */
[--C-:B------:R-:W-:Y:S01]  /*22ff0*/  SHF.R.U32.HI R68, RZ, 0x10, R128.reuse ;  /* 0x00000010ff447819 */ /* 0x100fe20000011680 */
[----:B------:R-:W-:Y:S01]  /*23000*/  STG.E.U16 [R112.64+0xa2], R64 ;  /* 0x0000a24070007986 */ /* 0x000fe2000c10152c */
[----:B------:R-:W-:Y:S02]  /*23010*/  SHF.R.U32.HI R69, RZ, 0x18, R128 ;  /* 0x00000018ff457819 */ /* 0x000fe40000011680 */
[----:B------:R-:W-:Y:S01]  /*23020*/  LOP3.LUT R58, R68, 0xff, RZ, 0xc0, !PT ;  /* 0x000000ff443a7812 */ /* 0x000fe200078ec0ff */
[----:B------:R-:W-:Y:S01]  /*23030*/  @!P6 HFMA2.BF16_V2 R242, -RZ.H0_H0, RZ.H0_H0, -R59.H0_H0 ;  /* 0x200000fffff2e231 */ /* 0x000fe2000034093b */
[----:B------:R-:W-:Y:S02]  /*23040*/  PRMT R68, R57, 0x5410, R56 ;  /* 0x0000541039447816 */ /* 0x000fe40000000038 */
[----:B------:R-:W-:Y:S02]  /*23050*/  @!P5 PRMT R57, R244, 0x5410, RZ ;  /* 0x00005410f439d816 */ /* 0x000fe400000000ff */
[----:B------:R-:W-:Y:S01]  /*23060*/  ISETP.LE.U32.AND P5, PT, R58, UR30, PT ;  /* 0x0000001e3a007c0c */ /* 0x000fe2000bfa3070 */
[----:B------:R-:W-:Y:S01]  /*23070*/  @!P2 HFMA2.BF16_V2 R235, -RZ.H0_H0, RZ.H0_H0, -R53.H0_H0 ;  /* 0x200000ffffeba231 */ /* 0x000fe20000340935 */
[----:B------:R-:W-:Y:S01]  /*23080*/  PRMT R58, R59, 0x7632, R58 ;  /* 0x000076323b3a7816 */ /* 0x000fe2000000003a */
[----:B------:R2:W-:Y:S01]  /*23090*/  STG.E.U16 [R110.64+0x9e], R57 ;  /* 0x00009e396e007986 */ /* 0x0005e2000c10152c */
[----:B------:R-:W-:Y:S02]  /*230a0*/  @!P3 PRMT R56, R243, 0x5410, RZ ;  /* 0x00005410f338b816 */ /* 0x000fe400000000ff */
[----:B------:R-:W-:Y:S01]  /*230b0*/  ISETP.LE.U32.AND P3, PT, R69, UR30, PT ;  /* 0x0000001e45007c0c */ /* 0x000fe2000bf63070 */
[----:B------:R-:W-:Y:S01]  /*230c0*/  @!P1 HFMA2.BF16_V2 R238, -RZ.H0_H0, RZ.H0_H0, -R58.H0_H0 ;  /* 0x200000ffffee9231 */ /* 0x000fe2000034093a */
[----:B------:R-:W-:Y:S01]  /*230d0*/  LOP3.LUT R69, R138, 0xff, RZ, 0xc0, !PT ;  /* 0x000000ff8a457812 */ /* 0x000fe200078ec0ff */
[----:B------:R-:W-:Y:S01]  /*230e0*/  STG.E.U16 [R110.64+0xa0], R56 ;  /* 0x0000a0386e007986 */ /* 0x000fe2000c10152c */
[----:B------:R-:W-:Y:S02]  /*230f0*/  PRMT R67, R59, 0x5410, R58 ;  /* 0x000054103b437816 */ /* 0x000fe4000000003a */
[----:B------:R-:W-:Y:S02]  /*23100*/  @!P6 PRMT R59, R242, 0x5410, RZ ;  /* 0x00005410f23be816 */ /* 0x000fe400000000ff */
[----:B------:R-:W-:Y:S02]  /*23110*/  ISETP.LE.U32.AND P6, PT, R69, UR30, PT ;  /* 0x0000001e45007c0c */ /* 0x000fe4000bfc3070 */
[----:B------:R-:W-:Y:S01]  /*23120*/  LOP3.LUT R69, R138, 0xffff, RZ, 0xc0, !PT ;  /* 0x0000ffff8a457812 */ /* 0x000fe200078ec0ff */
[----:B------:R-:W-:Y:S01]  /*23130*/  STG.E.U16 [R108.64+0xa0], R59 ;  /* 0x0000a03b6c007986 */ /* 0x000fe2000c10152c */
[----:B------:R-:W-:Y:S02]  /*23140*/  @!P1 PRMT R58, R238, 0x5410, RZ ;  /* 0x00005410ee3a9816 */ /* 0x000fe400000000ff */
[----:B------:R-:W-:Y:S02]  /*23150*/  SHF.R.U32.HI R69, RZ, 0x8, R69 ;  /* 0x00000008ff457819 */ /* 0x000fe40000011645 */
[----:B------:R-:W-:Y:S01]  /*23160*/  PRMT R70, R54, 0x5410, R53 ;  /* 0x0000541036467816 */ /* 0x000fe20000000035 */
[----:B------:R-:W-:Y:S01]  /*23170*/  STG.E.U16 [R108.64+0xa2], R58 ;  /* 0x0000a23a6c007986 */ /* 0x000fe2000c10152c */
[----:B------:R-:W-:Y:S02]  /*23180*/  LOP3.LUT R69, R69, 0xffff, RZ, 0xc0, !PT ;  /* 0x0000ffff45457812 */ /* 0x000fe400078ec0ff */
[----:B------:R-:W-:Y:S02]  /*23190*/  @!P4 PRMT R54, R236, 0x5410, RZ ;  /* 0x00005410ec36c816 */ /* 0x000fe400000000ff */
[----:B------:R-:W-:Y:S02]  /*231a0*/  ISETP.LE.U32.AND P1, PT, R69, UR30, PT ;  /* 0x0000001e45007c0c */ /* 0x000fe4000bf23070 */
[--C-:B------:R-:W-:Y:S01]  /*231b0*/  SHF.R.U32.HI R69, RZ, 0x10, R138.reuse ;  /* 0x00000010ff457819 */ /* 0x100fe2000001168a */
[----:B------:R3:W-:Y:S01]  /*231c0*/  STG.E.U16 [R172.64+0xb0], R54 ;  /* 0x0000b036ac007986 */ /* 0x0007e2000c10152c */
[----:B------:R-:W-:Y:S02]  /*231d0*/  @!P2 PRMT R53, R235, 0x5410, RZ ;  /* 0x00005410eb35a816 */ /* 0x000fe400000000ff */
[----:B-1----:R-:W-:Y:S02]  /*231e0*/  LOP3.LUT R66, R69, 0xff, RZ, 0xc0, !PT ;  /* 0x000000ff45427812 */ /* 0x002fe400078ec0ff */
[----:B--2---:R-:W-:Y:S01]  /*231f0*/  PRMT R57, R119, 0x7610, R57 ;  /* 0x0000761077397816 */ /* 0x004fe20000000039 */
[----:B------:R1:W-:Y:S01]  /*23200*/  STG.E.U16 [R172.64+0xb2], R53 ;  /* 0x0000b235ac007986 */ /* 0x0003e2000c10152c */
[----:B------:R-:W-:Y:S02]  /*23210*/  ISETP.LE.U32.AND P4, PT, R66, UR30, PT ;  /* 0x0000001e42007c0c */ /* 0x000fe4000bf83070 */
[----:B------:R-:W-:Y:S04]  /*23220*/  SHF.R.U32.HI R66, RZ, 0x18, R138 ;  /* 0x00000018ff427819 */ /* 0x000fe8000001168a */
[----:B------:R-:W-:Y:S02]  /*23230*/  ISETP.LE.U32.AND P2, PT, R66, UR30, PT ;  /* 0x0000001e42007c0c */ /* 0x000fe4000bf43070 */
[----:B------:R-:W-:Y:S02]  /*23240*/  LOP3.LUT R66, R211, UR31, RZ, 0x3c, !PT ;  /* 0x0000001fd3427c12 */ /* 0x000fe4000f8e3cff */
[----:B------:R2:W5:Y:S03]  /*23250*/  LDL.LU.64 R210, [R1+0x1f8] ;  /* 0x0001f80001d27983 */ /* 0x0005660000300a00 */
[----:B------:R-:W-:Y:S03]  /*23260*/  IMAD.WIDE.U32 R124, R66, -0x326172a9, RZ ;  /* 0xcd9e8d57427c7825 */ /* 0x000fe600078e00ff */
[----:B------:R2:W4:Y:S02]  /*23270*/  LDL.S16 R69, [R1+0x20] ;  /* 0x0000200001457983 */ /* 0x0005240000100600 */
[----:B------:R-:W-:Y:S02]  /*23280*/  LOP3.LUT R60, R125, UR20, R208, 0x96, !PT ;  /* 0x000000147d3c7c12 */ /* 0x000fe4000f8e96d0 */
[----:B---3--:R-:W-:Y:S01]  /*23290*/  PRMT R54, R117, 0x7610, R54 ;  /* 0x0000761075367816 */ /* 0x008fe20000000036 */
[----:B------:R2:W5:Y:S02]  /*232a0*/  LDL.LU.64 R208, [R1+0x1f0] ;  /* 0x0001f00001d07983 */ /* 0x0005640000300a00 */
[----:B------:R-:W-:Y:S01]  /*232b0*/  IMAD.WIDE.U32 R130, R60, -0x2daee0ad, RZ ;  /* 0xd2511f533c827825 */ /* 0x000fe200078e00ff */
[----:B-1----:R-:W-:Y:S04]  /*232c0*/  LOP3.LUT R53, R125, UR20, R162, 0x96, !PT ;  /* 0x000000147d357c12 */ /* 0x002fe8000f8e96a2 */
[----:B------:R-:W-:Y:S02]  /*232d0*/  LOP3.LUT R60, R131, UR17, R170, 0x96, !PT ;  /* 0x00000011833c7c12 */ /* 0x000fe4000f8e96aa */
[----:B------:R2:W5:Y:S03]  /*232e0*/  LDL.LU.64 R170, [R1+0x1e8] ;  /* 0x0001e80001aa7983 */ /* 0x0005660000300a00 */
[----:B------:R-:W-:Y:S01]  /*232f0*/  IMAD.WIDE.U32 R62, R60, -0x326172a9, RZ ;  /* 0xcd9e8d573c3e7825 */ /* 0x000fe200078e00ff */
[----:B------:R-:W-:Y:S02]  /*23300*/  LOP3.LUT R60, R127, UR18, R124, 0x96, !PT ;  /* 0x000000127f3c7c12 */ /* 0x000fe4000f8e967c */
[----:B------:R2:W3:Y:S02]  /*23310*/  LDL.S16 R153, [R1+0x40] ;  /* 0x0000400001997983 */ /* 0x0004e40000100600 */
[----:B------:R-:W-:Y:S01]  /*23320*/  LOP3.LUT R126, R63, UR16, R126, 0x96, !PT ;  /* 0x000000103f7e7c12 */ /* 0x000fe2000f8e967e */
[----:B------:R-:W-:Y:S01]  /*23330*/  IMAD.WIDE.U32 R64, R60, -0x2daee0ad, RZ ;  /* 0xd2511f533c407825 */ /* 0x000fe200078e00ff */
[----:B------:R2:W2:Y:S03]  /*23340*/  LDL.S16 R66, [R1+0x34] ;  /* 0x0000340001427983 */ /* 0x0004a60000100600 */
[----:B------:R-:W-:Y:S01]  /*23350*/  IMAD.WIDE.U32 R132, R126, -0x2daee0ad, RZ ;  /* 0xd2511f537e847825 */ /* 0x000fe200078e00ff */
[----:B------:R-:W-:Y:S01]  /*23360*/  LOP3.LUT R60, R65, UR15, R130, 0x96, !PT ;  /* 0x0000000f413c7c12 */ /* 0x000fe2000f8e9682 */
[----:B------:R1:W2:Y:S03]  /*23370*/  LDL.S16 R152, [R1+0x10] ;  /* 0x0000100001987983 */ /* 0x0002a60000100600 */
[----:B------:R-:W-:Y:S01]  /*23380*/  LOP3.LUT R130, R133, UR13, R64, 0x96, !PT ;  /* 0x0000000d85827c12 */ /* 0x000fe2000f8e9640 */
[----:B------:R-:W-:Y:S04]  /*23390*/  IMAD.WIDE.U32 R60, R60, -0x326172a9, RZ ;  /* 0xcd9e8d573c3c7825 */ /* 0x000fe800078e00ff */
[----:B------:R-:W-:Y:S01]  /*233a0*/  IMAD.WIDE.U32 R130, R130, -0x326172a9, RZ ;  /* 0xcd9e8d5782827825 */ /* 0x000fe200078e00ff */
[----:B------:R-:W-:Y:S04]  /*233b0*/  LOP3.LUT R126, R61, UR14, R62, 0x96, !PT ;  /* 0x0000000e3d7e7c12 */ /* 0x000fe8000f8e963e */
[--C-:B------:R-:W-:Y:S01]  /*233c0*/  LOP3.LUT R121, R131, UR12, R60.reuse, 0x96, !PT ;  /* 0x0000000c83797c12 */ /* 0x100fe2000f8e963c */
[----:B------:R-:W-:Y:S01]  /*233d0*/  IMAD.WIDE.U32 R126, R126, -0x2daee0ad, RZ ;  /* 0xd2511f537e7e7825 */ /* 0x000fe200078e00ff */
[----:B------:R-:W-:Y:S04]  /*233e0*/  PRMT R60, R119, 0x7632, R60 ;  /* 0x00007632773c7816 */ /* 0x000fe8000000003c */
[----:B------:R-:W-:Y:S05]  /*233f0*/  LOP3.LUT R132, R127, UR11, R132, 0x96, !PT ;  /* 0x0000000b7f847c12 */ /* 0x000fea000f8e9684 */
[----:B------:R-:W-:Y:S05]  /*23400*/  IMAD.WIDE.U32 R132, R132, -0x326172a9, RZ ;  /* 0xcd9e8d5784847825 */ /* 0x000fea00078e00ff */
[----:B------:R-:W-:Y:S04]  /*23410*/  LOP3.LUT R61, R133, UR5, R130, 0x96, !PT ;  /* 0x00000005853d7c12 */ /* 0x000fe8000f8e9682 */
[C---:B------:R-:W-:Y:S02]  /*23420*/  LOP3.LUT R58, R61.reuse, 0xffff, RZ, 0xc0, !PT ;  /* 0x0000ffff3d3a7812 */ /* 0x040fe400078ec0ff */
[----:B------:R-:W-:Y:S02]  /*23430*/  LOP3.LUT R56, R61, 0xff, RZ, 0xc0, !PT ;  /* 0x000000ff3d387812 */ /* 0x000fe400078ec0ff */
[----:B------:R-:W-:Y:S04]  /*23440*/  SHF.R.U32.HI R58, RZ, 0x8, R58 ;  /* 0x00000008ff3a7819 */ /* 0x000fe8000001163a */
[----:B------:R-:W-:Y:S01]  /*23450*/  LOP3.LUT R58, R58, 0xffff, RZ, 0xc0, !PT ;  /* 0x0000ffff3a3a7812 */ /* 0x000fe200078ec0ff */
[----:B----4-:R-:W-:Y:S05]  /*23460*/  @!P5 HFMA2.BF16_V2 R69, -RZ.H0_H0, RZ.H0_H0, -R57.H0_H0 ;  /* 0x200000ffff45d231 */ /* 0x010fea0000340939 */
[----:B------:R-:W-:Y:S01]  /*23470*/  PRMT R64, R69, 0x7610, R64 ;  /* 0x0000761045407816 */ /* 0x000fe20000000040 */
[----:B------:R4:W-:Y:S01]  /*23480*/  @!P5 STL.S16 [R1+0x20], R69 ;  /* 0x000020450100d387 */ /* 0x0009e20000100600 */
[----:B---3--:R-:W-:Y:S02]  /*23490*/  @!P3 HFMA2.BF16_V2 R153, -RZ.H0_H0, RZ.H0_H0, -R60.H0_H0 ;  /* 0x200000ffff99b231 */ /* 0x008fe4000034093c */
[----:B--2---:R-:W-:Y:S03]  /*234a0*/  @!P6 HFMA2.BF16_V2 R66, -RZ.H0_H0, RZ.H0_H0, -R54.H0_H0 ;  /* 0x200000ffff42e231 */ /* 0x004fe60000340936 */
[----:B------:R-:W-:Y:S01]  /*234b0*/  PRMT R63, R153, 0x7610, R63 ;  /* 0x00007610993f7816 */ /* 0x000fe2000000003f */
[----:B------:R-:W-:Y:S01]  /*234c0*/  @!P3 STL.S16 [R1+0x40], R153 ;  /* 0x000040990100b387 */ /* 0x000fe20000100600 */
[----:B------:R-:W-:Y:S03]  /*234d0*/  PRMT R62, R66, 0x7610, R62 ;  /* 0x00007610423e7816 */ /* 0x000fe6000000003e */
[----:B------:R2:W-:Y:S01]  /*234e0*/  @!P6 STL.S16 [R1+0x34], R66 ;  /* 0x000034420100e387 */ /* 0x0005e20000100600 */
[----:B----4-:R-:W-:Y:S02]  /*234f0*/  PRMT R69, R57, 0x5410, R60 ;  /* 0x0000541039457816 */ /* 0x010fe4000000003c */
[----:B------:R-:W-:Y:S01]  /*23500*/  @!P5 PRMT R57, R64, 0x5410, RZ ;  /* 0x000054104039d816 */ /* 0x000fe200000000ff */
[----:B------:R1:W3:Y:S01]  /*23510*/  LDL.S16 R65, [R1+0xc] ;  /* 0x00000c0001417983 */ /* 0x0002e20000100600 */
[----:B------:R-:W-:Y:S02]  /*23520*/  ISETP.LE.U32.AND P5, PT, R56, UR30, PT ;  /* 0x0000001e38007c0c */ /* 0x000fe4000bfa3070 */
[----:B------:R-:W-:Y:S01]  /*23530*/  PRMT R56, R117, 0x7632, R56 ;  /* 0x0000763275387816 */ /* 0x000fe20000000038 */
[----:B------:R1:W4:Y:S01]  /*23540*/  LDL.S16 R64, [R1] ;  /* 0x0000000001407983 */ /* 0x0003220000100600 */
[----:B------:R-:W-:Y:S02]  /*23550*/  @!P3 PRMT R60, R63, 0x5410, RZ ;  /* 0x000054103f3cb816 */ /* 0x000fe400000000ff */
[----:B------:R-:W-:Y:S01]  /*23560*/  ISETP.LE.U32.AND P3, PT, R58, UR30, PT ;  /* 0x0000001e3a007c0c */ /* 0x000fe2000bf63070 */
[----:B------:R-:W-:Y:S01]  /*23570*/  @!P1 HFMA2.BF16_V2 R152, -RZ.H0_H0, RZ.H0_H0, -R56.H0_H0 ;  /* 0x200000ffff989231 */ /* 0x000fe20000340938 */
[--C-:B------:R-:W-:Y:S01]  /*23580*/  SHF.R.U32.HI R58, RZ, 0x18, R61.reuse ;  /* 0x00000018ff3a7819 */ /* 0x100fe2000001163d */
[----:B------:R-:W-:Y:S01]  /*23590*/  STG.E.U16 [R112.64+0xb2], R60 ;  /* 0x0000b23c70007986 */ /* 0x000fe2000c10152c */
[----:B------:R-:W-:Y:S02]  /*235a0*/  SHF.R.U32.HI R61, RZ, 0x10, R61 ;  /* 0x00000010ff3d7819 */ /* 0x000fe4000001163d */
[----:B------:R-:W-:Y:S01]  /*235b0*/  PRMT R59, R152, 0x7610, R59 ;  /* 0x00007610983b7816 */ /* 0x000fe2000000003b */
[----:B------:R-:W-:Y:S01]  /*235c0*/  @!P1 STL.S16 [R1+0x10], R152 ;  /* 0x0000109801009387 */ /* 0x000fe20000100600 */
[----:B------:R-:W-:Y:S03]  /*235d0*/  LOP3.LUT R61, R61, 0xff, RZ, 0xc0, !PT ;  /* 0x000000ff3d3d7812 */ /* 0x000fe600078ec0ff */
[----:B------:R1:W-:Y:S01]  /*235e0*/  STG.E.U16 [R112.64+0xb0], R57 ;  /* 0x0000b03970007986 */ /* 0x0003e2000c10152c */
[----:B--2---:R-:W-:Y:S02]  /*235f0*/  PRMT R66, R54, 0x5410, R56 ;  /* 0x0000541036427816 */ /* 0x004fe40000000038 */
[----:B------:R-:W-:Y:S02]  /*23600*/  @!P1 PRMT R56, R59, 0x5410, RZ ;  /* 0x000054103b389816 */ /* 0x000fe400000000ff */
[----:B------:R-:W-:Y:S02]  /*23610*/  ISETP.LE.U32.AND P1, PT, R61, UR30, PT ;  /* 0x0000001e3d007c0c */ /* 0x000fe4000bf23070 */
[----:B------:R-:W-:Y:S01]  /*23620*/  @!P6 PRMT R54, R62, 0x5410, RZ ;  /* 0x000054103e36e816 */ /* 0x000fe200000000ff */
[----:B------:R2:W2:Y:S01]  /*23630*/  LDL.S16 R61, [R1+0x4] ;  /* 0x00000400013d7983 */ /* 0x0004a20000100600 */
[----:B------:R-:W-:Y:S01]  /*23640*/  ISETP.LE.U32.AND P6, PT, R58, UR30, PT ;  /* 0x0000001e3a007c0c */ /* 0x000fe2000bfc3070 */
[----:B------:R-:W-:Y:S01]  /*23650*/  IMAD.WIDE.U32 R62, R53, -0x2daee0ad, RZ ;  /* 0xd2511f53353e7825 */ /* 0x000fe200078e00ff */
[----:B------:R-:W-:Y:S01]  /*23660*/  LOP3.LUT R58, R149, UR18, R124, 0x96, !PT ;  /* 0x00000012953a7c12 */ /* 0x000fe2000f8e967c */
[----:B------:R1:W-:Y:S03]  /*23670*/  STG.E.U16 [R110.64+0xae], R54 ;  /* 0x0000ae366e007986 */ /* 0x0003e6000c10152c */
[----:B------:R-:W-:Y:S01]  /*23680*/  LOP3.LUT R53, R63, UR17, R160, 0x96, !PT ;  /* 0x000000113f357c12 */ /* 0x000fe2000f8e96a0 */
[----:B------:R-:W-:Y:S01]  /*23690*/  IMAD.WIDE.U32 R58, R58, -0x2daee0ad, RZ ;  /* 0xd2511f533a3a7825 */ /* 0x000fe200078e00ff */
[----:B------:R1:W-:Y:S03]  /*236a0*/  STG.E.U16 [R110.64+0xb0], R56 ;  /* 0x0000b0386e007986 */ /* 0x0003e6000c10152c */
[----:B------:R-:W-:Y:S01]  /*236b0*/  IMAD.WIDE.U32 R124, R53, -0x326172a9, RZ ;  /* 0xcd9e8d57357c7825 */ /* 0x000fe200078e00ff */
[----:B------:R-:W-:Y:S04]  /*236c0*/  LOP3.LUT R53, R59, UR15, R62, 0x96, !PT ;  /* 0x0000000f3b357c12 */ /* 0x000fe8000f8e963e */
[----:B------:R-:W-:Y:S01]  /*236d0*/  LOP3.LUT R148, R125, UR16, R148, 0x96, !PT ;  /* 0x000000107d947c12 */ /* 0x000fe2000f8e9694 */
[----:B------:R-:W-:Y:S01]  /*236e0*/  IMAD.WIDE.U32 R62, R53, -0x326172a9, RZ ;  /* 0xcd9e8d57353e7825 */ /* 0x000fe200078e00ff */
[----:B------:R-:W-:Y:S02]  /*236f0*/  PRMT R53, R115, 0x7610, R53 ;  /* 0x0000761073357816 */ /* 0x000fe40000000035 */
[----:B-1----:R-:W-:Y:S01]  /*23700*/  PRMT R57, R118, 0x7610, R57 ;  /* 0x0000761076397816 */ /* 0x002fe20000000039 */
[----:B------:R-:W-:Y:S01]  /*23710*/  IMAD.WIDE.U32 R148, R148, -0x2daee0ad, RZ ;  /* 0xd2511f5394947825 */ /* 0x000fe200078e00ff */
[----:B------:R-:W-:Y:S03]  /*23720*/  LOP3.LUT R124, R63, UR14, R124, 0x96, !PT ;  /* 0x0000000e3f7c7c12 */ /* 0x000fe6000f8e967c */
[----:B------:R-:W-:Y:S01]  /*23730*/  @!P5 HFMA2.BF16_V2 R249, -RZ.H0_H0, RZ.H0_H0, -R57.H0_H0 ;  /* 0x200000fffff9d231 */ /* 0x000fe20000340939 */
[--C-:B------:R-:W-:Y:S01]  /*23740*/  LOP3.LUT R119, R149, UR13, R58.reuse, 0x96, !PT ;  /* 0x0000000d95777c12 */ /* 0x100fe2000f8e963a */
[----:B------:R-:W-:Y:S01]  /*23750*/  IMAD.WIDE.U32 R124, R124, -0x2daee0ad, RZ ;  /* 0xd2511f537c7c7825 */ /* 0x000fe200078e00ff */
[----:B------:R-:W-:Y:S02]  /*23760*/  PRMT R58, R115, 0x7632, R58 ;  /* 0x00007632733a7816 */ /* 0x000fe4000000003a */
[----:B------:R-:W-:Y:S01]  /*23770*/  PRMT R54, R118, 0x7632, R54 ;  /* 0x0000763276367816 */ /* 0x000fe20000000036 */
[----:B------:R-:W-:Y:S01]  /*23780*/  IMAD.WIDE.U32 R118, R119, -0x326172a9, RZ ;  /* 0xcd9e8d5777767825 */ /* 0x000fe200078e00ff */
[----:B------:R-:W-:Y:S02]  /*23790*/  LOP3.LUT R152, R125, UR11, R148, 0x96, !PT ;  /* 0x0000000b7d987c12 */ /* 0x000fe4000f8e9694 */
[----:B------:R-:W-:Y:S01]  /*237a0*/  PRMT R56, R116, 0x7632, R56 ;  /* 0x0000763274387816 */ /* 0x000fe20000000038 */
[----:B------:R-:W-:Y:S01]  /*237b0*/  @!P3 HFMA2.BF16_V2 R248, -RZ.H0_H0, RZ.H0_H0, -R54.H0_H0 ;  /* 0x200000fffff8b231 */ /* 0x000fe20000340936 */
[----:B------:R-:W-:Y:S01]  /*237c0*/  LOP3.LUT R115, R119, UR12, R62, 0x96, !PT ;  /* 0x0000000c77737c12 */ /* 0x000fe2000f8e963e */
[----:B------:R-:W-:Y:S01]  /*237d0*/  IMAD.WIDE.U32 R152, R152, -0x326172a9, RZ ;  /* 0xcd9e8d5798987825 */ /* 0x000fe200078e00ff */
[----:B------:R-:W-:Y:S04]  /*237e0*/  SHF.R.U32.HI R119, RZ, 0x10, R178 ;  /* 0x00000010ff777819 */ /* 0x000fe800000116b2 */
[----:B------:R-:W-:Y:S01]  /*237f0*/  LOP3.LUT R119, R119, 0xff, RZ, 0xc0, !PT ;  /* 0x000000ff77777812 */ /* 0x000fe200078ec0ff */
[----:B---3--:R-:W-:Y:S02]  /*23800*/  @!P4 HFMA2.BF16_V2 R65, -RZ.H0_H0, RZ.H0_H0, -R53.H0_H0 ;  /* 0x200000ffff41c231 */ /* 0x008fe40000340935 */
[----:B----4-:R-:W-:Y:S03]  /*23810*/  @!P2 HFMA2.BF16_V2 R64, -RZ.H0_H0, RZ.H0_H0, -R58.H0_H0 ;  /* 0x200000ffff40a231 */ /* 0x010fe6000034093a */
[----:B------:R-:W-:Y:S01]  /*23820*/  PRMT R60, R65, 0x7610, R60 ;  /* 0x00007610413c7816 */ /* 0x000fe2000000003c */
[----:B------:R1:W-:Y:S01]  /*23830*/  @!P4 STL.S16 [R1+0xc], R65 ;  /* 0x00000c410100c387 */ /* 0x0003e20000100600 */
[----:B------:R-:W-:Y:S03]  /*23840*/  PRMT R59, R64, 0x7610, R59 ;  /* 0x00007610403b7816 */ /* 0x000fe6000000003b */
[----:B------:R3:W-:Y:S01]  /*23850*/  @!P2 STL.S16 [R1], R64 ;  /* 0x000000400100a387 */ /* 0x0007e20000100600 */
[----:B--2---:R-:W-:Y:S01]  /*23860*/  @!P6 HFMA2.BF16_V2 R61, -RZ.H0_H0, RZ.H0_H0, -R56.H0_H0 ;  /* 0x200000ffff3de231 */ /* 0x004fe20000340938 */
[----:B-1----:R-:W-:Y:S02]  /*23870*/  PRMT R65, R53, 0x5410, R58 ;  /* 0x0000541035417816 */ /* 0x002fe4000000003a */
[----:B------:R-:W-:Y:S02]  /*23880*/  @!P4 PRMT R53, R60, 0x5410, RZ ;  /* 0x000054103c35c816 */ /* 0x000fe400000000ff */
[----:B------:R-:W-:Y:S01]  /*23890*/  @!P6 STL.S16 [R1+0x4], R61 ;  /* 0x0000043d0100e387 */ /* 0x000fe20000100600 */
[----:B------:R-:W-:Y:S02]  /*238a0*/  @!P2 PRMT R58, R59, 0x5410, RZ ;  /* 0x000054103b3aa816 */ /* 0x000fe400000000ff */
[----:B---3--:R-:W-:Y:S01]  /*238b0*/  PRMT R64, R57, 0x5410, R54 ;  /* 0x0000541039407816 */ /* 0x008fe20000000036 */
[----:B------:R1:W-:Y:S01]  /*238c0*/  STG.E.U16 [R108.64+0xb0], R53 ;  /* 0x0000b0356c007986 */ /* 0x0003e2000c10152c */
[----:B------:R-:W-:Y:S02]  /*238d0*/  @!P5 PRMT R57, R249, 0x5410, RZ ;  /* 0x00005410f939d816 */ /* 0x000fe400000000ff */
[----:B------:R-:W-:Y:S01]  /*238e0*/  @!P3 PRMT R54, R248, 0x5410, RZ ;  /* 0x00005410f836b816 */ /* 0x000fe200000000ff */
[----:B------:R2:W3:Y:S04]  /*238f0*/  LDL.S16 R191, [R1+0xcc] ;  /* 0x0000cc0001bf7983 */ /* 0x0004e80000100600 */
[----:B------:R4:W-:Y:S04]  /*23900*/  STG.E.U16 [R108.64+0xb2], R58 ;  /* 0x0000b23a6c007986 */ /* 0x0009e8000c10152c */
[----:B------:R2:W-:Y:S04]  /*23910*/  STG.E.U16 [R172.64+0xc0], R57 ;  /* 0x0000c039ac007986 */ /* 0x0005e8000c10152c */
[----:B------:R2:W-:Y:S01]  /*23920*/  STG.E.U16 [R172.64+0xc2], R54 ;  /* 0x0000c236ac007986 */ /* 0x0005e2000c10152c */
[----:B-1----:R-:W-:Y:S01]  /*23930*/  PRMT R53, R116, 0x7610, R53 ;  /* 0x0000761074357816 */ /* 0x002fe20000000035 */
[----:B------:R-:W-:Y:S03]  /*23940*/  IMAD.WIDE.U32 R116, R121, -0x2daee0ad, RZ ;  /* 0xd2511f5379747825 */ /* 0x000fe600078e00ff */
[----:B------:R-:W-:Y:S01]  /*23950*/  PRMT R63, R53, 0x5410, R56 ;  /* 0x00005410353f7816 */ /* 0x000fe20000000038 */
[----:B------:R-:W-:Y:S01]  /*23960*/  @!P1 HFMA2.BF16_V2 R247, -RZ.H0_H0, RZ.H0_H0, -R53.H0_H0 ;  /* 0x200000fffff79231 */ /* 0x000fe20000340935 */
[----:B----4-:R-:W-:Y:S04]  /*23970*/  PRMT R58, R61, 0x7610, R58 ;  /* 0x000076103d3a7816 */ /* 0x010fe8000000003a */
[----:B------:R-:W-:Y:S02]  /*23980*/  @!P1 PRMT R53, R247, 0x5410, RZ ;  /* 0x00005410f7359816 */ /* 0x000fe400000000ff */
[----:B--2---:R-:W-:Y:S01]  /*23990*/  LOP3.LUT R57, R153, UR5, R118, 0x96, !PT ;  /* 0x0000000599397c12 */ /* 0x004fe2000f8e9676 */
[----:B------:R-:W-:Y:S01]  /*239a0*/  UIADD3 UR5, UR29, 0x646e171e, URZ ;  /* 0x646e171e1d057890 */ /* 0x000fe2000fffe03f */
[----:B------:R-:W-:Y:S01]  /*239b0*/  @!P6 PRMT R56, R58, 0x5410, RZ ;  /* 0x000054103a38e816 */ /* 0x000fe200000000ff */
[----:B------:R1:W-:Y:S01]  /*239c0*/  STG.E.U16 [R112.64+0xc0], R53 ;  /* 0x0000c03570007986 */ /* 0x0003e2000c10152c */
[C---:B------:R-:W-:Y:S03]  /*239d0*/  PRMT R54, R114.reuse, 0x7632, R54 ;  /* 0x0000763272367816 */ /* 0x040fe60000000036 */
[----:B------:R-:W-:Y:S01]  /*239e0*/  LOP3.LUT R182, R177, UR5, R182, 0x96, !PT ;  /* 0x00000005b1b67c12 */ /* 0x000fe2000f8e96b6 */
[----:B------:R2:W-:Y:S01]  /*239f0*/  STG.E.U16 [R112.64+0xc2], R56 ;  /* 0x0000c23870007986 */ /* 0x0005e2000c10152c */
[----:B------:R-:W-:Y:S02]  /*23a00*/  LOP3.LUT R174, R179, UR5, R174, 0x96, !PT ;  /* 0x00000005b3ae7c12 */ /* 0x000fe4000f8e96ae */
[----:B------:R-:W-:Y:S02]  /*23a10*/  LOP3.LUT R134, R151, UR5, R134, 0x96, !PT ;  /* 0x0000000597867c12 */ /* 0x000fe4000f8e9686 */
[----:B------:R-:W-:Y:S02]  /*23a20*/  LOP3.LUT R136, R155, UR5, R136, 0x96, !PT ;  /* 0x000000059b887c12 */ /* 0x000fe4000f8e9688 */
[----:B------:R-:W-:Y:S02]  /*23a30*/  LOP3.LUT R120, R129, UR5, R120, 0x96, !PT ;  /* 0x0000000581787c12 */ /* 0x000fe4000f8e9678 */
[----:B------:R-:W-:Y:S02]  /*23a40*/  LOP3.LUT R122, R139, UR5, R122, 0x96, !PT ;  /* 0x000000058b7a7c12 */ /* 0x000fe4000f8e967a */
[----:B-1----:R-:W-:Y:S04]  /*23a50*/  LOP3.LUT R53, R57, 0xff, RZ, 0xc0, !PT ;  /* 0x000000ff39357812 */ /* 0x002fe800078ec0ff */
[----:B------:R-:W-:Y:S02]  /*23a60*/  ISETP.LE.U32.AND P1, PT, R53, UR30, PT ;  /* 0x0000001e35007c0c */ /* 0x000fe4000bf23070 */
[----:B------:R-:W-:Y:S01]  /*23a70*/  PRMT R53, R114, 0x7610, R53 ;  /* 0x0000761072357816 */ /* 0x000fe20000000035 */
[----:B------:R-:W-:Y:S01]  /*23a80*/  IMAD.WIDE.U32 R114, R115, -0x2daee0ad, RZ ;  /* 0xd2511f5373727825 */ /* 0x000fe200078e00ff */
[----:B--2---:R-:W-:Y:S02]  /*23a90*/  PRMT R56, R107, 0x7632, R56 ;  /* 0x000076326b387816 */ /* 0x004fe40000000038 */
[----:B------:R-:W-:Y:S07]  /*23aa0*/  PRMT R60, R53, 0x5410, R54 ;  /* 0x00005410353c7816 */ /* 0x000fee0000000036 */
[----:B------:R-:W-:Y:S05]  /*23ab0*/  @!P1 HFMA2.BF16_V2 R252, -RZ.H0_H0, RZ.H0_H0, -R53.H0_H0 ;  /* 0x200000fffffc9231 */ /* 0x000fea0000340935 */
[----:B------:R-:W-:Y:S05]  /*23ac0*/  @!P1 PRMT R53, R252, 0x5410, RZ ;  /* 0x00005410fc359816 */ /* 0x000fea00000000ff */
[----:B------:R1:W-:Y:S02]  /*23ad0*/  STG.E.U16 [R110.64+0xbe], R53 ;  /* 0x0000be356e007986 */ /* 0x0003e4000c10152c */
[----:B-1----:R-:W-:Y:S04]  /*23ae0*/  LOP3.LUT R53, R57, 0xffff, RZ, 0xc0, !PT ;  /* 0x0000ffff39357812 */ /* 0x002fe800078ec0ff */
[----:B------:R-:W-:Y:S04]  /*23af0*/  SHF.R.U32.HI R53, RZ, 0x8, R53 ;  /* 0x00000008ff357819 */ /* 0x000fe80000011635 */
[----:B------:R-:W-:Y:S04]  /*23b00*/  LOP3.LUT R53, R53, 0xffff, RZ, 0xc0, !PT ;  /* 0x0000ffff35357812 */ /* 0x000fe800078ec0ff */
[----:B------:R-:W-:Y:S02]  /*23b10*/  ISETP.LE.U32.AND P3, PT, R53, UR30, PT ;  /* 0x0000001e35007c0c */ /* 0x000fe4000bf63070 */
[--C-:B------:R-:W-:Y:S02]  /*23b20*/  SHF.R.U32.HI R53, RZ, 0x10, R57.reuse ;  /* 0x00000010ff357819 */ /* 0x100fe40000011639 */
[----:B------:R-:W-:Y:S02]  /*23b30*/  SHF.R.U32.HI R57, RZ, 0x18, R57 ;  /* 0x00000018ff397819 */ /* 0x000fe40000011639 */
[----:B------:R-:W-:Y:S02]  /*23b40*/  LOP3.LUT R53, R53, 0xff, RZ, 0xc0, !PT ;  /* 0x000000ff35357812 */ /* 0x000fe400078ec0ff */
[----:B------:R-:W-:Y:S02]  /*23b50*/  ISETP.LE.U32.AND P1, PT, R57, UR30, PT ;  /* 0x0000001e39007c0c */ /* 0x000fe4000bf23070 */
[----:B------:R-:W-:Y:S02]  /*23b60*/  ISETP.LE.U32.AND P2, PT, R53, UR30, PT ;  /* 0x0000001e35007c0c */ /* 0x000fe4000bf43070 */
[C---:B------:R-:W-:Y:S01]  /*23b70*/  LOP3.LUT R53, R132.reuse, 0xff, RZ, 0xc0, !PT ;  /* 0x000000ff84357812 */ /* 0x040fe200078ec0ff */
[----:B------:R-:W-:Y:S01]  /*23b80*/  @!P3 HFMA2.BF16_V2 R246, -RZ.H0_H0, RZ.H0_H0, -R54.H0_H0 ;  /* 0x200000fffff6b231 */ /* 0x000fe20000340936 */
[----:B------:R-:W-:Y:S02]  /*23b90*/  SHF.R.U32.HI R57, RZ, 0x10, R132 ;  /* 0x00000010ff397819 */ /* 0x000fe40000011684 */
[----:B------:R-:W-:Y:S02]  /*23ba0*/  ISETP.LE.U32.AND P6, PT, R53, UR30, PT ;  /* 0x0000001e35007c0c */ /* 0x000fe4000bfc3070 */
[----:B------:R-:W-:Y:S02]  /*23bb0*/  LOP3.LUT R53, R132, 0xffff, RZ, 0xc0, !PT ;  /* 0x0000ffff84357812 */ /* 0x000fe400078ec0ff */
[----:B------:R-:W-:Y:S01]  /*23bc0*/  @!P3 PRMT R54, R246, 0x5410, RZ ;  /* 0x00005410f636b816 */ /* 0x000fe200000000ff */
[----:B------:R-:W-:Y:S01]  /*23bd0*/  @!P1 HFMA2.BF16_V2 R232, -RZ.H0_H0, RZ.H0_H0, -R56.H0_H0 ;  /* 0x200000ffffe89231 */ /* 0x000fe20000340938 */
[----:B------:R-:W-:Y:S02]  /*23be0*/  SHF.R.U32.HI R53, RZ, 0x8, R53 ;  /* 0x00000008ff357819 */ /* 0x000fe40000011635 */
[----:B------:R-:W-:Y:S01]  /*23bf0*/  LOP3.LUT R57, R57, 0xff, RZ, 0xc0, !PT ;  /* 0x000000ff39397812 */ /* 0x000fe200078ec0ff */
[----:B------:R1:W-:Y:S01]  /*23c00*/  STG.E.U16 [R110.64+0xc0], R54 ;  /* 0x0000c0366e007986 */ /* 0x0003e2000c10152c */
[----:B------:R-:W-:Y:S02]  /*23c10*/  LOP3.LUT R53, R53, 0xffff, RZ, 0xc0, !PT ;  /* 0x0000ffff35357812 */ /* 0x000fe400078ec0ff */
[----:B------:R-:W-:Y:S01]  /*23c20*/  ISETP.LE.U32.AND P4, PT, R57, UR30, PT ;  /* 0x0000001e39007c0c */ /* 0x000fe2000bf83070 */
[----:B------:R-:W-:Y:S01]  /*23c30*/  @!P6 HFMA2.BF16_V2 R241, -RZ.H0_H0, RZ.H0_H0, -R55.H0_H0 ;  /* 0x200000fffff1e231 */ /* 0x000fe20000340937 */
[----:B------:R-:W-:Y:S02]  /*23c40*/  ISETP.LE.U32.AND P5, PT, R53, UR30, PT ;  /* 0x0000001e35007c0c */ /* 0x000fe4000bfa3070 */
[----:B------:R-:W-:Y:S02]  /*23c50*/  PRMT R53, R107, 0x7610, R53 ;  /* 0x000076106b357816 */ /* 0x000fe40000000035 */
[----:B------:R-:W-:Y:S02]  /*23c60*/  LOP3.LUT R107, R178, 0xff, RZ, 0xc0, !PT ;  /* 0x000000ffb26b7812 */ /* 0x000fe400078ec0ff */
[----:B------:R-:W-:Y:S01]  /*23c70*/  PRMT R59, R53, 0x5410, R56 ;  /* 0x00005410353b7816 */ /* 0x000fe20000000038 */
[----:B------:R-:W-:Y:S01]  /*23c80*/  @!P2 HFMA2.BF16_V2 R245, -RZ.H0_H0, RZ.H0_H0, -R53.H0_H0 ;  /* 0x200000fffff5a231 */ /* 0x000fe20000340935 */
[----:B------:R-:W-:Y:S03]  /*23c90*/  @!P1 PRMT R56, R232, 0x5410, RZ ;  /* 0x00005410e8389816 */ /* 0x000fe600000000ff */
[----:B------:R-:W-:Y:S01]  /*23ca0*/  @!P4 HFMA2.BF16_V2 R239, -RZ.H0_H0, RZ.H0_H0, -R52.H0_H0 ;  /* 0x200000ffffefc231 */ /* 0x000fe20000340934 */
[----:B------:R-:W-:Y:S01]  /*23cb0*/  @!P2 PRMT R53, R245, 0x5410, RZ ;  /* 0x00005410f535a816 */ /* 0x000fe200000000ff */
[----:B------:R2:W-:Y:S04]  /*23cc0*/  STG.E.U16 [R108.64+0xc2], R56 ;  /* 0x0000c2386c007986 */ /* 0x0005e8000c10152c */
[----:B------:R4:W-:Y:S01]  /*23cd0*/  STG.E.U16 [R108.64+0xc0], R53 ;  /* 0x0000c0356c007986 */ /* 0x0009e2000c10152c */
[C---:B-1----:R-:W-:Y:S04]  /*23ce0*/  PRMT R54, R55.reuse, 0x7632, R54 ;  /* 0x0000763237367816 */ /* 0x042fe80000000036 */
[----:B------:R-:W-:Y:S01]  /*23cf0*/  PRMT R62, R55, 0x5410, R54 ;  /* 0x00005410373e7816 */ /* 0x000fe20000000036 */
[----:B------:R-:W-:Y:S01]  /*23d00*/  @!P5 HFMA2.BF16_V2 R240, -RZ.H0_H0, RZ.H0_H0, -R54.H0_H0 ;  /* 0x200000fffff0d231 */ /* 0x000fe20000340936 */
[----:B------:R-:W-:Y:S04]  /*23d10*/  @!P6 PRMT R55, R241, 0x5410, RZ ;  /* 0x00005410f137e816 */ /* 0x000fe800000000ff */
[----:B------:R-:W-:Y:S01]  /*23d20*/  @!P5 PRMT R54, R240, 0x5410, RZ ;  /* 0x00005410f036d816 */ /* 0x000fe200000000ff */
[----:B------:R1:W-:Y:S04]  /*23d30*/  STG.E.U16 [R172.64+0xd0], R55 ;  /* 0x0000d037ac007986 */ /* 0x0003e8000c10152c */
[----:B------:R1:W-:Y:S01]  /*23d40*/  STG.E.U16 [R172.64+0xd2], R54 ;  /* 0x0000d236ac007986 */ /* 0x0003e2000c10152c */
[C---:B--2---:R-:W-:Y:S02]  /*23d50*/  PRMT R56, R40.reuse, 0x7632, R56 ;  /* 0x0000763228387816 */ /* 0x044fe40000000038 */
[----:B----4-:R-:W-:Y:S02]  /*23d60*/  SHF.R.U32.HI R53, RZ, 0x18, R132 ;  /* 0x00000018ff357819 */ /* 0x010fe40000011684 */
[----:B------:R-:W-:Y:S02]  /*23d70*/  PRMT R163, R40, 0x5410, R56 ;  /* 0x0000541028a37816 */ /* 0x000fe40000000038 */
[----:B------:R-:W-:Y:S02]  /*23d80*/  ISETP.LE.U32.AND P2, PT, R53, UR30, PT ;  /* 0x0000001e35007c0c */ /* 0x000fe4000bf43070 */
[C---:B------:R-:W-:Y:S04]  /*23d90*/  PRMT R53, R52.reuse, 0x7632, R53 ;  /* 0x0000763234357816 */ /* 0x040fe80000000035 */
[----:B------:R-:W-:Y:S02]  /*23da0*/  PRMT R61, R52, 0x5410, R53 ;  /* 0x00005410343d7816 */ /* 0x000fe40000000035 */
[----:B------:R-:W-:Y:S02]  /*23db0*/  @!P4 PRMT R52, R239, 0x5410, RZ ;  /* 0x00005410ef34c816 */ /* 0x000fe400000000ff */
[C---:B-1----:R-:W-:Y:S03]  /*23dc0*/  LOP3.LUT R55, R152.reuse, 0xff, RZ, 0xc0, !PT ;  /* 0x000000ff98377812 */ /* 0x042fe600078ec0ff */
[----:B------:R1:W-:Y:S01]  /*23dd0*/  STG.E.U16 [R112.64+0xd0], R52 ;  /* 0x0000d03470007986 */ /* 0x0003e2000c10152c */
[----:B------:R-:W-:Y:S01]  /*23de0*/  @!P2 HFMA2.BF16_V2 R234, -RZ.H0_H0, RZ.H0_H0, -R53.H0_H0 ;  /* 0x200000ffffeaa231 */ /* 0x000fe20000340935 */
[----:B------:R-:W-:Y:S02]  /*23df0*/  ISETP.LE.U32.AND P3, PT, R55, UR30, PT ;  /* 0x0000001e37007c0c */ /* 0x000fe4000bf63070 */
[----:B------:R-:W-:Y:S02]  /*23e00*/  LOP3.LUT R55, R152, 0xffff, RZ, 0xc0, !PT ;  /* 0x0000ffff98377812 */ /* 0x000fe400078ec0ff */
[----:B------:R-:W-:Y:S02]  /*23e10*/  @!P2 PRMT R53, R234, 0x5410, RZ ;  /* 0x00005410ea35a816 */ /* 0x000fe400000000ff */
[----:B------:R-:W-:Y:S03]  /*23e20*/  SHF.R.U32.HI R55, RZ, 0x8, R55 ;  /* 0x00000008ff377819 */ /* 0x000fe60000011637 */
[----:B------:R-:W-:Y:S01]  /*23e30*/  STG.E.U16 [R112.64+0xd2], R53 ;  /* 0x0000d23570007986 */ /* 0x000fe2000c10152c */
[----:B------:R-:W-:Y:S03]  /*23e40*/  LOP3.LUT R55, R55, 0xffff, RZ, 0xc0, !PT ;  /* 0x0000ffff37377812 */ /* 0x000fe600078ec0ff */
[----:B------:R-:W-:Y:S01]  /*23e50*/  @!P3 HFMA2.BF16_V2 R237, -RZ.H0_H0, RZ.H0_H0, -R50.H0_H0 ;  /* 0x200000ffffedb231 */ /* 0x000fe20000340932 */
[----:B------:R-:W-:Y:S02]  /*23e60*/  ISETP.LE.U32.AND P1, PT, R55, UR30, PT ;  /* 0x0000001e37007c0c */ /* 0x000fe4000bf23070 */
[----:B------:R-:W-:Y:S04]  /*23e70*/  SHF.R.U32.HI R55, RZ, 0x10, R152 ;  /* 0x00000010ff377819 */ /* 0x000fe80000011698 */
[----:B------:R-:W-:Y:S02]  /*23e80*/  LOP3.LUT R54, R55, 0xff, RZ, 0xc0, !PT ;  /* 0x000000ff37367812 */ /* 0x000fe400078ec0ff */
[----:B-1----:R-:W-:Y:S02]  /*23e90*/  PRMT R52, R50, 0x7632, R52 ;  /* 0x0000763232347816 */ /* 0x002fe40000000034 */
[----:B------:R-:W-:Y:S02]  /*23ea0*/  ISETP.LE.U32.AND P5, PT, R54, UR30, PT ;  /* 0x0000001e36007c0c */ /* 0x000fe4000bfa3070 */
[----:B------:R-:W-:Y:S01]  /*23eb0*/  PRMT R58, R50, 0x5410, R52 ;  /* 0x00005410323a7816 */ /* 0x000fe20000000034 */
[----:B------:R-:W-:Y:S01]  /*23ec0*/  @!P1 HFMA2.BF16_V2 R230, -RZ.H0_H0, RZ.H0_H0, -R52.H0_H0 ;  /* 0x200000ffffe69231 */ /* 0x000fe20000340934 */
[----:B------:R-:W-:Y:S02]  /*23ed0*/  @!P3 PRMT R50, R237, 0x5410, RZ ;  /* 0x00005410ed32b816 */ /* 0x000fe400000000ff */
[----:B------:R-:W-:Y:S02]  /*23ee0*/  SHF.R.U32.HI R54, RZ, 0x18, R152 ;  /* 0x00000018ff367819 */ /* 0x000fe40000011698 */
[----:B------:R-:W-:Y:S01]  /*23ef0*/  @!P1 PRMT R52, R230, 0x5410, RZ ;  /* 0x00005410e6349816 */ /* 0x000fe200000000ff */
[----:B------:R1:W-:Y:S01]  /*23f00*/  STG.E.U16 [R110.64+0xce], R50 ;  /* 0x0000ce326e007986 */ /* 0x0003e2000c10152c */
[----:B------:R-:W-:Y:S02]  /*23f10*/  ISETP.LE.U32.AND P4, PT, R54, UR30, PT ;  /* 0x0000001e36007c0c */ /* 0x000fe4000bf83070 */
[----:B------:R-:W-:Y:S01]  /*23f20*/  SHF.R.U32.HI R54, RZ, 0x10, R186 ;  /* 0x00000010ff367819 */ /* 0x000fe200000116ba */
[----:B------:R2:W-:Y:S01]  /*23f30*/  STG.E.U16 [R110.64+0xd0], R52 ;  /* 0x0000d0346e007986 */ /* 0x0005e2000c10152c */
[----:B------:R-:W-:Y:S02]  /*23f40*/  @!P5 HFMA2.BF16_V2 R229, -RZ.H0_H0, RZ.H0_H0, -R51.H0_H0 ;  /* 0x200000ffffe5d231 */ /* 0x000fe40000340933 */
[----:B------:R-:W-:Y:S02]  /*23f50*/  LOP3.LUT R54, R54, 0xff, RZ, 0xc0, !PT ;  /* 0x000000ff36367812 */ /* 0x000fe400078ec0ff */
[C---:B-1----:R-:W-:Y:S04]  /*23f60*/  PRMT R50, R51.reuse, 0x7632, R50 ;  /* 0x0000763233327816 */ /* 0x042fe80000000032 */
[----:B------:R-:W-:Y:S01]  /*23f70*/  PRMT R57, R51, 0x5410, R50 ;  /* 0x0000541033397816 */ /* 0x000fe20000000032 */
[----:B------:R-:W-:Y:S01]  /*23f80*/  @!P4 HFMA2.BF16_V2 R228, -RZ.H0_H0, RZ.H0_H0, -R50.H0_H0 ;  /* 0x200000ffffe4c231 */ /* 0x000fe20000340932 */
[----:B------:R-:W-:Y:S02]  /*23f90*/  @!P5 PRMT R51, R229, 0x5410, RZ ;  /* 0x00005410e533d816 */ /* 0x000fe400000000ff */
[----:B--2---:R-:W-:Y:S02]  /*23fa0*/  SHF.R.U32.HI R52, RZ, 0x18, R186 ;  /* 0x00000018ff347819 */ /* 0x004fe400000116ba */
[----:B------:R-:W-:Y:S01]  /*23fb0*/  @!P4 PRMT R50, R228, 0x5410, RZ ;  /* 0x00005410e432c816 */ /* 0x000fe200000000ff */
[----:B------:R1:W-:Y:S01]  /*23fc0*/  STG.E.U16 [R108.64+0xd0], R51 ;  /* 0x0000d0336c007986 */ /* 0x0003e2000c10152c */
[----:B------:R-:W-:Y:S03]  /*23fd0*/  PRMT R52, R54, 0x5410, R52 ;  /* 0x0000541036347816 */ /* 0x000fe60000000034 */
[----:B------:R2:W-:Y:S02]  /*23fe0*/  STG.E.U16 [R108.64+0xd2], R50 ;  /* 0x0000d2326c007986 */ /* 0x0005e4000c10152c */
[----:B------:R-:W-:Y:S05]  /*23ff0*/  HSET2.LE.AND R52, R52, R165, PT ;  /* 0x000000a534347233 */ /* 0x000fea0003803000 */
[----:B------:R-:W-:Y:S02]  /*24000*/  LOP3.LUT R47, R52, R47, RZ, 0xc0, !PT ;  /* 0x0000002f342f7212 */ /* 0x000fe400078ec0ff */
[----:B------:R-:W-:Y:S02]  /*24010*/  LOP3.LUT R52, R178, 0xffff, RZ, 0xc0, !PT ;  /* 0x0000ffffb2347812 */ /* 0x000fe400078ec0ff */
[----:B------:R-:W-:Y:S02]  /*24020*/  SHF.R.U32.HI R178, RZ, 0x18, R178 ;  /* 0x00000018ffb27819 */ /* 0x000fe400000116b2 */
[----:B------:R-:W-:Y:S04]  /*24030*/  SHF.R.U32.HI R52, RZ, 0x8, R52 ;  /* 0x00000008ff347819 */ /* 0x000fe80000011634 */
[----:B------:R-:W-:Y:S02]  /*24040*/  PRMT R107, R107, 0x5410, R52 ;  /* 0x000054106b6b7816 */ /* 0x000fe40000000034 */
[C-C-:B-1----:R-:W-:Y:S02]  /*24050*/  LOP3.LUT R51, R117.reuse, UR4, R126.reuse, 0x96, !PT ;  /* 0x0000000475337c12 */ /* 0x142fe4000f8e967e */
[----:B------:R-:W-:Y:S02]  /*24060*/  LOP3.LUT R126, R117, UR5, R126, 0x96, !PT ;  /* 0x00000005757e7c12 */ /* 0x000fe4000f8e967e */
[----:B--2---:R-:W-:Y:S04]  /*24070*/  LOP3.LUT R50, R51, 0xff, RZ, 0xc0, !PT ;  /* 0x000000ff33327812 */ /* 0x004fe800078ec0ff */
[----:B------:R-:W-:Y:S02]  /*24080*/  ISETP.LE.U32.AND P1, PT, R50, UR30, PT ;  /* 0x0000001e32007c0c */ /* 0x000fe4000bf23070 */
[C---:B------:R-:W-:Y:S04]  /*24090*/  PRMT R50, R48.reuse, 0x7632, R50 ;  /* 0x0000763230327816 */ /* 0x040fe80000000032 */
        /* <DEDUP_REMOVED lines=13> */
[C---:B------:R-:W-:Y:S01]  /*24170*/  PRMT R48, R49.reuse, 0x7632, R48 ;  /* 0x0000763231307816 */ /* 0x040fe20000000030 */
[----:B------:R-:W-:Y:S01]  /*24180*/  @!P3 HFMA2.BF16_V2 R231, -RZ.H0_H0, RZ.H0_H0, -R50.H0_H0 ;  /* 0x200000ffffe7b231 */ /* 0x000fe20000340932 */
[----:B------:R-:W-:Y:S02]  /*24190*/  SHF.R.U32.HI R51, RZ, 0x10, R180 ;  /* 0x00000010ff337819 */ /* 0x000fe400000116b4 */
[----:B------:R-:W-:Y:S02]  /*241a0*/  PRMT R161, R49, 0x5410, R48 ;  /* 0x0000541031a17816 */ /* 0x000fe40000000030 */
[----:B------:R-:W-:Y:S02]  /*241b0*/  @!P3 PRMT R50, R231, 0x5410, RZ ;  /* 0x00005410e732b816 */ /* 0x000fe400000000ff */
[----:B------:R-:W-:Y:S01]  /*241c0*/  LOP3.LUT R51, R51, 0xff, RZ, 0xc0, !PT ;  /* 0x000000ff33337812 */ /* 0x000fe200078ec0ff */
[----:B------:R-:W-:Y:S02]  /*241d0*/  @!P1 HFMA2.BF16_V2 R225, -RZ.H0_H0, RZ.H0_H0, -R48.H0_H0 ;  /* 0x200000ffffe19231 */ /* 0x000fe40000340930 */
[----:B------:R-:W-:Y:S01]  /*241e0*/  @!P2 HFMA2.BF16_V2 R227, -RZ.H0_H0, RZ.H0_H0, -R49.H0_H0 ;  /* 0x200000ffffe3a231 */ /* 0x000fe20000340931 */
[----:B------:R-:W-:Y:S02]  /*241f0*/  STG.E.U16 [R172.64+0xe2], R50 ;  /* 0x0000e232ac007986 */ /* 0x000fe4000c10152c */
[----:B------:R-:W-:Y:S02]  /*24200*/  @!P1 PRMT R48, R225, 0x5410, RZ ;  /* 0x00005410e1309816 */ /* 0x000fe400000000ff */
[----:B------:R-:W-:Y:S03]  /*24210*/  @!P2 PRMT R49, R227, 0x5410, RZ ;  /* 0x00005410e331a816 */ /* 0x000fe600000000ff */
[----:B------:R-:W-:Y:S04]  /*24220*/  STG.E.U16 [R112.64+0xe2], R48 ;  /* 0x0000e23070007986 */ /* 0x000fe8000c10152c */
[----:B------:R1:W-:Y:S02]  /*24230*/  STG.E.U16 [R112.64+0xe0], R49 ;  /* 0x0000e03170007986 */ /* 0x0003e4000c10152c */
[C-C-:B-1----:R-:W-:Y:S01]  /*24240*/  LOP3.LUT R49, R115.reuse, UR4, R124.reuse, 0x96, !PT ;  /* 0x0000000473317c12 */ /* 0x142fe2000f8e967c */
[----:B------:R-:W-:Y:S01]  /*24250*/  UIADD3 UR4, UR28, -0x4ab325aa, URZ ;  /* 0xb54cda561c047890 */ /* 0x000fe2000fffe03f */
[----:B------:R-:W-:Y:S02]  /*24260*/  LOP3.LUT R124, R115, UR5, R124, 0x96, !PT ;  /* 0x00000005737c7c12 */ /* 0x000fe4000f8e967c */
[----:B------:R-:W-:Y:S03]  /*24270*/  LOP3.LUT R48, R49, 0xff, RZ, 0xc0, !PT ;  /* 0x000000ff31307812 */ /* 0x000fe600078ec0ff */
[----:B------:R-:W-:Y:S02]  /*24280*/  LOP3.LUT R184, R181, UR4, R184, 0x96, !PT ;  /* 0x00000004b5b87c12 */ /* 0x000fe4000f8e96b8 */
[----:B------:R-:W-:Y:S02]  /*24290*/  ISETP.LE.U32.AND P1, PT, R48, UR30, PT ;  /* 0x0000001e30007c0c */ /* 0x000fe4000bf23070 */
[----:B------:R-:W-:Y:S02]  /*242a0*/  PRMT R48, R41, 0x7632, R48 ;  /* 0x0000763229307816 */ /* 0x000fe40000000030 */
[----:B------:R-:W-:Y:S02]  /*242b0*/  LOP3.LUT R158, R157, UR4, R158, 0x96, !PT ;  /* 0x000000049d9e7c12 */ /* 0x000fe4000f8e969e */
[----:B------:R-:W-:Y:S02]  /*242c0*/  PRMT R148, R41, 0x5410, R48 ;  /* 0x0000541029947816 */ /* 0x000fe40000000030 */
[----:B------:R-:W-:Y:S02]  /*242d0*/  LOP3.LUT R168, R167, UR4, R168, 0x96, !PT ;  /* 0x00000004a7a87c12 */ /* 0x000fe4000f8e96a8 */
[----:B------:R-:W-:Y:S02]  /*242e0*/  LOP3.LUT R140, R143, UR4, R140, 0x96, !PT ;  /* 0x000000048f8c7c12 */ /* 0x000fe4000f8e968c */
[----:B------:R-:W-:Y:S01]  /*242f0*/  LOP3.LUT R146, R145, UR4, R146, 0x96, !PT ;  /* 0x0000000491927c12 */ /* 0x000fe2000f8e9692 */
[----:B------:R-:W-:Y:S01]  /*24300*/  @!P1 HFMA2.BF16_V2 R226, -RZ.H0_H0, RZ.H0_H0, -R41.H0_H0 ;  /* 0x200000ffffe29231 */ /* 0x000fe20000340929 */
[----:B------:R-:W-:Y:S02]  /*24310*/  LOP3.LUT R130, R133, UR4, R130, 0x96, !PT ;  /* 0x0000000485827c12 */ /* 0x000fe4000f8e9682 */
[----:B------:R-:W-:Y:S02]  /*24320*/  LOP3.LUT R118, R153, UR4, R118, 0x96, !PT ;  /* 0x0000000499767c12 */ /* 0x000fe4000f8e9676 */
        /* <DEDUP_REMOVED lines=13> */
[----:B------:R-:W-:Y:S02]  /*24400*/  LOP3.LUT R49, R186, 0xffff, RZ, 0xc0, !PT ;  /* 0x0000ffffba317812 */ /* 0x000fe400078ec0ff */
[----:B------:R-:W-:Y:S02]  /*24410*/  PRMT R149, R43, 0x5410, R41 ;  /* 0x000054102b957816 */ /* 0x000fe40000000029 */
[----:B------:R-:W-:Y:S02]  /*24420*/  @!P3 PRMT R48, R224, 0x5410, RZ ;  /* 0x00005410e030b816 */ /* 0x000fe400000000ff */
[----:B------:R-:W-:Y:S01]  /*24430*/  SHF.R.U32.HI R49, RZ, 0x8, R49 ;  /* 0x00000008ff317819 */ /* 0x000fe20000011631 */
[----:B------:R-:W-:Y:S02]  /*24440*/  @!P1 HFMA2.BF16_V2 R219, -RZ.H0_H0, RZ.H0_H0, -R41.H0_H0 ;  /* 0x200000ffffdb9231 */ /* 0x000fe40000340929 */
[----:B------:R1:W-:Y:S01]  /*24450*/  STG.E.U16 [R110.64+0xe0], R48 ;  /* 0x0000e0306e007986 */ /* 0x0003e2000c10152c */
[----:B------:R-:W-:Y:S02]  /*24460*/  @!P2 HFMA2.BF16_V2 R222, -RZ.H0_H0, RZ.H0_H0, -R43.H0_H0 ;  /* 0x200000ffffdea231 */ /* 0x000fe4000034092b */
[----:B------:R-:W-:Y:S03]  /*24470*/  @!P1 PRMT R41, R219, 0x5410, RZ ;  /* 0x00005410db299816 */ /* 0x000fe600000000ff */
[----:B------:R-:W-:Y:S02]  /*24480*/  @!P2 PRMT R43, R222, 0x5410, RZ ;  /* 0x00005410de2ba816 */ /* 0x000fe400000000ff */
[----:B------:R2:W-:Y:S04]  /*24490*/  STG.E.U16 [R108.64+0xe2], R41 ;  /* 0x0000e2296c007986 */ /* 0x0005e8000c10152c */
[----:B------:R4:W-:Y:S01]  /*244a0*/  STG.E.U16 [R108.64+0xe0], R43 ;  /* 0x0000e02b6c007986 */ /* 0x0009e2000c10152c */
[----:B-1----:R-:W-:Y:S04]  /*244b0*/  LOP3.LUT R48, R186, 0xff, RZ, 0xc0, !PT ;  /* 0x000000ffba307812 */ /* 0x002fe800078ec0ff */
[----:B------:R-:W-:Y:S02]  /*244c0*/  PRMT R48, R48, 0x5410, R49 ;  /* 0x0000541030307816 */ /* 0x000fe40000000031 */
[----:B--2---:R-:W-:Y:S03]  /*244d0*/  LOP3.LUT R41, R116, 0xff, RZ, 0xc0, !PT ;  /* 0x000000ff74297812 */ /* 0x004fe600078ec0ff */
[--C-:B------:R-:W-:Y:S01]  /*244e0*/  HSET2.LE.AND R48, R48, R165.reuse, PT ;  /* 0x000000a530307233 */ /* 0x100fe20003803000 */
[----:B------:R-:W-:Y:S02]  /*244f0*/  ISETP.LE.U32.AND P1, PT, R41, UR30, PT ;  /* 0x0000001e29007c0c */ /* 0x000fe4000bf23070 */
[C---:B------:R-:W-:Y:S02]  /*24500*/  PRMT R41, R42.reuse, 0x7632, R41 ;  /* 0x000076322a297816 */ /* 0x040fe40000000029 */
[----:B----4-:R-:W-:Y:S02]  /*24510*/  LOP3.LUT R43, R187, UR4, R188, 0x96, !PT ;  /* 0x00000004bb2b7c12 */ /* 0x010fe4000f8e96bc */
[----:B------:R-:W-:Y:S02]  /*24520*/  PRMT R162, R42, 0x5410, R41 ;  /* 0x000054102aa27816 */ /* 0x000fe40000000029 */
[--C-:B------:R-:W-:Y:S02]  /*24530*/  SHF.R.U32.HI R49, RZ, 0x10, R43.reuse ;  /* 0x00000010ff317819 */ /* 0x100fe4000001162b */
[C---:B------:R-:W-:Y:S02]  /*24540*/  LOP3.LUT R53, R43.reuse, 0xffff, RZ, 0xc0, !PT ;  /* 0x0000ffff2b357812 */ /* 0x040fe400078ec0ff */
[----:B------:R-:W-:Y:S01]  /*24550*/  LOP3.LUT R50, R43, 0xff, RZ, 0xc0, !PT ;  /* 0x000000ff2b327812 */ /* 0x000fe200078ec0ff */
[----:B------:R-:W-:Y:S01]  /*24560*/  @!P1 HFMA2.BF16_V2 R223, -RZ.H0_H0, RZ.H0_H0, -R42.H0_H0 ;  /* 0x200000ffffdf9231 */ /* 0x000fe2000034092a */
[----:B------:R-:W-:Y:S02]  /*24570*/  SHF.R.U32.HI R43, RZ, 0x18, R43 ;  /* 0x00000018ff2b7819 */ /* 0x000fe4000001162b */
[----:B------:R-:W-:Y:S02]  /*24580*/  LOP3.LUT R49, R49, 0xff, RZ, 0xc0, !PT ;  /* 0x000000ff31317812 */ /* 0x000fe400078ec0ff */
[----:B------:R-:W-:Y:S02]  /*24590*/  @!P1 PRMT R42, R223, 0x5410, RZ ;  /* 0x00005410df2a9816 */ /* 0x000fe400000000ff */
[----:B------:R-:W-:Y:S02]  /*245a0*/  PRMT R49, R49, 0x5410, R43 ;  /* 0x0000541031317816 */ /* 0x000fe4000000002b */
[----:B------:R-:W-:Y:S01]  /*245b0*/  SHF.R.U32.HI R53, RZ, 0x8, R53 ;  /* 0x00000008ff357819 */ /* 0x000fe20000011635 */
[----:B------:R1:W-:Y:S01]  /*245c0*/  STG.E.U16 [R172.64+0xf0], R42 ;  /* 0x0000f02aac007986 */ /* 0x0003e2000c10152c */
[----:B------:R-:W-:Y:S01]  /*245d0*/  LOP3.LUT R46, R48, R46, RZ, 0xc0, !PT ;  /* 0x0000002e302e7212 */ /* 0x000fe200078ec0ff */
[--C-:B------:R-:W-:Y:S01]  /*245e0*/  HSET2.LE.AND R49, R49, R165.reuse, PT ;  /* 0x000000a531317233 */ /* 0x100fe20003803000 */
[----:B------:R-:W-:Y:S02]  /*245f0*/  PRMT R50, R50, 0x5410, R53 ;  /* 0x0000541032327816 */ /* 0x000fe40000000035 */
[----:B------:R-:W-:Y:S02]  /*24600*/  LDSM.16.MT88.4 R52, [R214+0x4400] ;  /* 0x00440000d634783b */ /* 0x000fe40000004200 */
[----:B------:R-:W-:Y:S01]  /*24610*/  LOP3.LUT R45, R49, R45, RZ, 0xc0, !PT ;  /* 0x0000002d312d7212 */ /* 0x000fe200078ec0ff */
[----:B------:R-:W-:Y:S05]  /*24620*/  HSET2.LE.AND R50, R50, R165, PT ;  /* 0x000000a532327233 */ /* 0x000fea0003803000 */
[----:B------:R-:W-:Y:S02]  /*24630*/  LOP3.LUT R44, R50, R44, RZ, 0xc0, !PT ;  /* 0x0000002c322c7212 */ /* 0x000fe400078ec0ff */
[----:B-1----:R-:W-:Y:S04]  /*24640*/  LOP3.LUT R42, R116, 0xffff, RZ, 0xc0, !PT ;  /* 0x0000ffff742a7812 */ /* 0x002fe800078ec0ff */
[----:B------:R-:W-:Y:S04]  /*24650*/  SHF.R.U32.HI R42, RZ, 0x8, R42 ;  /* 0x00000008ff2a7819 */ /* 0x000fe8000001162a */
[----:B------:R-:W-:Y:S04]  /*24660*/  LOP3.LUT R42, R42, 0xffff, RZ, 0xc0, !PT ;  /* 0x0000ffff2a2a7812 */ /* 0x000fe800078ec0ff */
[----:B------:R-:W-:Y:S02]  /*24670*/  ISETP.LE.U32.AND P1, PT, R42, UR30, PT ;  /* 0x0000001e2a007c0c */ /* 0x000fe4000bf23070 */
[----:B------:R-:W-:Y:S11]  /*24680*/  LOP3.LUT R42, R180, 0xff, RZ, 0xc0, !PT ;  /* 0x000000ffb42a7812 */ /* 0x000ff600078ec0ff */
[----:B------:R-:W-:Y:S05]  /*24690*/  @!P1 HFMA2.BF16_V2 R221, -RZ.H0_H0, RZ.H0_H0, -R41.H0_H0 ;  /* 0x200000ffffdd9231 */ /* 0x000fea0000340929 */
[----:B------:R-:W-:Y:S05]  /*246a0*/  @!P1 PRMT R41, R221, 0x5410, RZ ;  /* 0x00005410dd299816 */ /* 0x000fea00000000ff */
[----:B------:R1:W-:Y:S02]  /*246b0*/  STG.E.U16 [R172.64+0xf2], R41 ;  /* 0x0000f229ac007986 */ /* 0x0003e4000c10152c */
[--C-:B-1----:R-:W-:Y:S04]  /*246c0*/  SHF.R.U32.HI R41, RZ, 0x10, R116.reuse ;  /* 0x00000010ff297819 */ /* 0x102fe80000011674 */
[----:B------:R-:W-:Y:S04]  /*246d0*/  LOP3.LUT R41, R41, 0xff, RZ, 0xc0, !PT ;  /* 0x000000ff29297812 */ /* 0x000fe800078ec0ff */
[----:B------:R-:W-:Y:S02]  /*246e0*/  ISETP.LE.U32.AND P1, PT, R41, UR30, PT ;  /* 0x0000001e29007c0c */ /* 0x000fe4000bf23070 */
[----:B------:R-:W-:Y:S04]  /*246f0*/  LOP3.LUT R41, R184, 0xffff, RZ, 0xc0, !PT ;  /* 0x0000ffffb8297812 */ /* 0x000fe800078ec0ff */
[----:B------:R-:W-:Y:S07]  /*24700*/  SHF.R.U32.HI R41, RZ, 0x8, R41 ;  /* 0x00000008ff297819 */ /* 0x000fee0000011629 */
[----:B------:R-:W-:Y:S05]  /*24710*/  @!P1 HFMA2.BF16_V2 R220, -RZ.H0_H0, RZ.H0_H0, -R40.H0_H0 ;  /* 0x200000ffffdc9231 */ /* 0x000fea0000340928 */
[----:B------:R-:W-:Y:S05]  /*24720*/  @!P1 PRMT R40, R220, 0x5410, RZ ;  /* 0x00005410dc289816 */ /* 0x000fea00000000ff */
[----:B------:R1:W-:Y:S02]  /*24730*/  STG.E.U16 [R112.64+0xf0], R40 ;  /* 0x0000f02870007986 */ /* 0x0003e4000c10152c */
[----:B-1----:R-:W-:Y:S04]  /*24740*/  SHF.R.U32.HI R40, RZ, 0x18, R116 ;  /* 0x00000018ff287819 */ /* 0x002fe80000011674 */
[----:B------:R-:W-:Y:S02]  /*24750*/  ISETP.LE.U32.AND P1, PT, R40, UR30, PT ;  /* 0x0000001e28007c0c */ /* 0x000fe4000bf23070 */
[----:B------:R-:W-:Y:S04]  /*24760*/  LOP3.LUT R40, R184, 0xff, RZ, 0xc0, !PT ;  /* 0x000000ffb8287812 */ /* 0x000fe800078ec0ff */
[----:B------:R-:W-:Y:S02]  /*24770*/  PRMT R40, R40, 0x5410, R41 ;  /* 0x0000541028287816 */ /* 0x000fe40000000029 */
[----:B------:R-:W-:Y:S02]  /*24780*/  LOP3.LUT R41, R180, 0xffff, RZ, 0xc0, !PT ;  /* 0x0000ffffb4297812 */ /* 0x000fe400078ec0ff */
[----:B------:R-:W-:Y:S01]  /*24790*/  SHF.R.U32.HI R180, RZ, 0x18, R180 ;  /* 0x00000018ffb47819 */ /* 0x000fe200000116b4 */
[--C-:B------:R-:W-:Y:S01]  /*247a0*/  HSET2.LE.AND R40, R40, R165.reuse, PT ;  /* 0x000000a528287233 */ /* 0x100fe20003803000 */
[----:B------:R-:W-:Y:S01]  /*247b0*/  SHF.R.U32.HI R41, RZ, 0x8, R41 ;  /* 0x00000008ff297819 */ /* 0x000fe20000011629 */
[----:B---3--:R-:W-:Y:S01]  /*247c0*/  @!P1 HFMA2.BF16_V2 R191, -RZ.H0_H0, RZ.H0_H0, -R56.H0_H0 ;  /* 0x200000ffffbf9231 */ /* 0x008fe20000340938 */
[----:B------:R-:W-:Y:S02]  /*247d0*/  PRMT R51, R51, 0x5410, R180 ;  /* 0x0000541033337816 */ /* 0x000fe400000000b4 */
[----:B------:R-:W-:Y:S02]  /*247e0*/  PRMT R42, R42, 0x5410, R41 ;  /* 0x000054102a2a7816 */ /* 0x000fe40000000029 */
[--C-:B------:R-:W-:Y:S01]  /*247f0*/  SHF.R.U32.HI R41, RZ, 0x10, R184.reuse ;  /* 0x00000010ff297819 */ /* 0x100fe200000116b8 */
[----:B------:R-:W-:Y:S01]  /*24800*/  @!P1 STL.S16 [R1+0xcc], R191 ;  /* 0x0000ccbf01009387 */ /* 0x000fe20000100600 */
[----:B------:R-:W-:Y:S01]  /*24810*/  SHF.R.U32.HI R184, RZ, 0x18, R184 ;  /* 0x00000018ffb87819 */ /* 0x000fe200000116b8 */
[--C-:B------:R-:W-:Y:S01]  /*24820*/  HSET2.LE.AND R51, R51, R165.reuse, PT ;  /* 0x000000a533337233 */ /* 0x100fe20003803000 */
[----:B------:R-:W-:Y:S02]  /*24830*/  LOP3.LUT R41, R41, 0xff, RZ, 0xc0, !PT ;  /* 0x000000ff29297812 */ /* 0x000fe400078ec0ff */
[----:B------:R-:W-:Y:S01]  /*24840*/  LOP3.LUT R36, R40, R36, RZ, 0xc0, !PT ;  /* 0x0000002428247212 */ /* 0x000fe200078ec0ff */
[--C-:B------:R-:W-:Y:S01]  /*24850*/  HSET2.LE.AND R40, R42, R165.reuse, PT ;  /* 0x000000a52a287233 */ /* 0x100fe20003803000 */
[----:B------:R-:W-:Y:S02]  /*24860*/  PRMT R41, R41, 0x5410, R184 ;  /* 0x0000541029297816 */ /* 0x000fe400000000b8 */
[----:B------:R-:W-:Y:S02]  /*24870*/  LOP3.LUT R39, R51, R39, RZ, 0xc0, !PT ;  /* 0x0000002733277212 */ /* 0x000fe400078ec0ff */
[----:B------:R-:W-:Y:S01]  /*24880*/  LOP3.LUT R38, R40, R38, RZ, 0xc0, !PT ;  /* 0x0000002628267212 */ /* 0x000fe200078ec0ff */
[--C-:B------:R-:W-:Y:S01]  /*24890*/  HSET2.LE.AND R41, R41, R165.reuse, PT ;  /* 0x000000a529297233 */ /* 0x100fe20003803000 */
[----:B------:R-:W-:Y:S04]  /*248a0*/  LDSM.16.MT88.4 R48, [R213+0x4000] ;  /* 0x00400000d530783b */ /* 0x000fe80000004200 */
[----:B------:R-:W-:Y:S04]  /*248b0*/  LOP3.LUT R37, R41, R37, RZ, 0xc0, !PT ;  /* 0x0000002529257212 */ /* 0x000fe800078ec0ff */
[----:B------:R-:W1:Y:S03]  /*248c0*/  LDSM.16.MT88.4 R40, [R214+0x4000] ;  /* 0x00400000d628783b */ /* 0x000e660000004200 */
[-C--:B-1----:R-:W-:Y:S08]  /*248d0*/  HMMA.16816.F32.BF16 R4, R36, R40.reuse, R4 ;  /* 0x000000282404723c */ /* 0x082ff00000041804 */
[C---:B------:R-:W-:Y:S07]  /*248e0*/  HMMA.16816.F32.BF16 R8, R44.reuse, R40, R8 ;  /* 0x000000282c08723c */ /* 0x040fee0000041808 */
[--C-:B------:R-:W-:Y:S01]  /*248f0*/  SHF.R.U32.HI R40, RZ, 0x10, R176.reuse ;  /* 0x00000010ff287819 */ /* 0x100fe200000116b0 */
[-C--:B------:R-:W-:Y:S01]  /*24900*/  HMMA.16816.F32.BF16 R12, R44, R42.reuse, R12 ;  /* 0x0000002a2c0c723c */ /* 0x080fe2000004180c */
[----:B------:R-:W-:Y:S03]  /*24910*/  LOP3.LUT R41, R176, 0xffff, RZ, 0xc0, !PT ;  /* 0x0000ffffb0297812 */ /* 0x000fe600078ec0ff */
[----:B------:R-:W-:Y:S02]  /*24920*/  LOP3.LUT R40, R40, 0xff, RZ, 0xc0, !PT ;  /* 0x000000ff28287812 */ /* 0x000fe400078ec0ff */
[----:B------:R-:W-:Y:S02]  /*24930*/  SHF.R.U32.HI R41, RZ, 0x8, R41 ;  /* 0x00000008ff297819 */ /* 0x000fe40000011629 */
[C---:B------:R-:W-:Y:S07]  /*24940*/  HMMA.16816.F32.BF16 R16, R36.reuse, R42, R16 ;  /* 0x0000002a2410723c */ /* 0x040fee0000041810 */
[----:B------:R-:W-:Y:S01]  /*24950*/  SHF.R.U32.HI R43, RZ, 0x18, R176 ;  /* 0x00000018ff2b7819 */ /* 0x000fe200000116b0 */
[-C--:B------:R-:W-:Y:S01]  /*24960*/  HMMA.16816.F32.BF16 R20, R36, R48.reuse, R20 ;  /* 0x000000302414723c */ /* 0x080fe20000041814 */
[----:B------:R-:W-:Y:S03]  /*24970*/  LOP3.LUT R42, R176, 0xff, RZ, 0xc0, !PT ;  /* 0x000000ffb02a7812 */ /* 0x000fe600078ec0ff */
[----:B------:R-:W-:Y:S02]  /*24980*/  PRMT R43, R40, 0x5410, R43 ;  /* 0x00005410282b7816 */ /* 0x000fe4000000002b */
[----:B------:R-:W-:Y:S02]  /*24990*/  LOP3.LUT R40, R182, 0xff, RZ, 0xc0, !PT ;  /* 0x000000ffb6287812 */ /* 0x000fe400078ec0ff */
[----:B------:R-:W-:Y:S01]  /*249a0*/  PRMT R42, R42, 0x5410, R41 ;  /* 0x000054102a2a7816 */ /* 0x000fe20000000029 */
[C---:B------:R-:W-:Y:S03]  /*249b0*/  HMMA.16816.F32.BF16 R24, R44.reuse, R48, R24 ;  /* 0x000000302c18723c */ /* 0x040fe60000041818 */
[--C-:B------:R-:W-:Y:S01]  /*249c0*/  SHF.R.U32.HI R41, RZ, 0x10, R182.reuse ;  /* 0x00000010ff297819 */ /* 0x100fe200000116b6 */
[--C-:B------:R-:W-:Y:S02]  /*249d0*/  HSET2.LE.AND R42, R42, R165.reuse, PT ;  /* 0x000000a52a2a7233 */ /* 0x100fe40003803000 */
[--C-:B------:R-:W-:Y:S01]  /*249e0*/  HSET2.LE.AND R43, R43, R165.reuse, PT ;  /* 0x000000a52b2b7233 */ /* 0x100fe20003803000 */
[----:B------:R-:W-:Y:S01]  /*249f0*/  LOP3.LUT R48, R182, 0xffff, RZ, 0xc0, !PT ;  /* 0x0000ffffb6307812 */ /* 0x000fe200078ec0ff */
[-C--:B------:R-:W-:Y:S01]  /*24a00*/  HMMA.16816.F32.BF16 R28, R44, R50.reuse, R28 ;  /* 0x000000322c1c723c */ /* 0x080fe2000004181c */
[----:B------:R-:W-:Y:S01]  /*24a10*/  SHF.R.U32.HI R182, RZ, 0x18, R182 ;  /* 0x00000018ffb67819 */ /* 0x000fe200000116b6 */
[----:B------:R-:W1:Y:S02]  /*24a20*/  LDSM.16.MT88.4 R44, [R213+0x4400] ;  /* 0x00440000d52c783b */ /* 0x000e640000004200 */
[----:B------:R-:W-:Y:S02]  /*24a30*/  SHF.R.U32.HI R48, RZ, 0x8, R48 ;  /* 0x00000008ff307819 */ /* 0x000fe40000011630 */
[----:B------:R-:W-:Y:S02]  /*24a40*/  LOP3.LUT R41, R41, 0xff, RZ, 0xc0, !PT ;  /* 0x000000ff29297812 */ /* 0x000fe400078ec0ff */
[----:B------:R-:W-:Y:S01]  /*24a50*/  PRMT R40, R40, 0x5410, R48 ;  /* 0x0000541028287816 */ /* 0x000fe20000000030 */
[----:B------:R-:W-:Y:S03]  /*24a60*/  HMMA.16816.F32.BF16 R32, R36, R50, R32 ;  /* 0x000000322420723c */ /* 0x000fe60000041820 */
[C---:B------:R-:W-:Y:S01]  /*24a70*/  LOP3.LUT R48, R174.reuse, 0xffff, RZ, 0xc0, !PT ;  /* 0x0000ffffae307812 */ /* 0x040fe200078ec0ff */
[--C-:B------:R-:W-:Y:S01]  /*24a80*/  HSET2.LE.AND R40, R40, R165.reuse, PT ;  /* 0x000000a528287233 */ /* 0x100fe20003803000 */
[----:B------:R-:W-:Y:S02]  /*24a90*/  LOP3.LUT R49, R174, 0xff, RZ, 0xc0, !PT ;  /* 0x000000ffae317812 */ /* 0x000fe400078ec0ff */
[----:B------:R-:W-:Y:S01]  /*24aa0*/  SHF.R.U32.HI R48, RZ, 0x8, R48 ;  /* 0x00000008ff307819 */ /* 0x000fe20000011630 */
[--C-:B------:R-:W-:Y:S01]  /*24ab0*/  HSET2.LE.AND R38, R107, R165.reuse, PT ;  /* 0x000000a56b267233 */ /* 0x100fe20003803000 */
[----:B------:R-:W-:Y:S03]  /*24ac0*/  PRMT R41, R41, 0x5410, R182 ;  /* 0x0000541029297816 */ /* 0x000fe600000000b6 */
[----:B------:R-:W-:Y:S02]  /*24ad0*/  PRMT R48, R49, 0x5410, R48 ;  /* 0x0000541031307816 */ /* 0x000fe40000000030 */
[--C-:B------:R-:W-:Y:S01]  /*24ae0*/  SHF.R.U32.HI R49, RZ, 0x10, R174.reuse ;  /* 0x00000010ff317819 */ /* 0x100fe200000116ae */
[--C-:B------:R-:W-:Y:S01]  /*24af0*/  HSET2.LE.AND R41, R41, R165.reuse, PT ;  /* 0x000000a529297233 */ /* 0x100fe20003803000 */
[----:B------:R-:W-:Y:S01]  /*24b00*/  SHF.R.U32.HI R174, RZ, 0x18, R174 ;  /* 0x00000018ffae7819 */ /* 0x000fe200000116ae */
[--C-:B------:R-:W-:Y:S01]  /*24b10*/  HSET2.LE.AND R36, R48, R165.reuse, PT ;  /* 0x000000a530247233 */ /* 0x100fe20003803000 */
[----:B------:R-:W-:Y:S02]  /*24b20*/  LOP3.LUT R49, R49, 0xff, RZ, 0xc0, !PT ;  /* 0x000000ff31317812 */ /* 0x000fe400078ec0ff */
[----:B------:R-:W-:Y:S02]  /*24b30*/  PRMT R39, R119, 0x5410, R178 ;  /* 0x0000541077277816 */ /* 0x000fe400000000b2 */
[----:B------:R-:W-:Y:S02]  /*24b40*/  PRMT R49, R49, 0x5410, R174 ;  /* 0x0000541031317816 */ /* 0x000fe400000000ae */
[----:B------:R-:W-:Y:S01]  /*24b50*/  LOP3.LUT R40, R40, R104, RZ, 0xc0, !PT ;  /* 0x0000006828287212 */ /* 0x000fe200078ec0ff */
[--C-:B------:R-:W-:Y:S01]  /*24b60*/  HSET2.LE.AND R39, R39, R165.reuse, PT ;  /* 0x000000a527277233 */ /* 0x100fe20003803000 */
[----:B------:R-:W-:Y:S01]  /*24b70*/  LOP3.LUT R41, R41, R103, RZ, 0xc0, !PT ;  /* 0x0000006729297212 */ /* 0x000fe200078ec0ff */
[--C-:B------:R-:W-:Y:S01]  /*24b80*/  HSET2.LE.AND R37, R49, R165.reuse, PT ;  /* 0x000000a531257233 */ /* 0x100fe20003803000 */
[----:B------:R-:W-:Y:S02]  /*24b90*/  LOP3.LUT R42, R42, R102, RZ, 0xc0, !PT ;  /* 0x000000662a2a7212 */ /* 0x000fe400078ec0ff */
[----:B------:R-:W-:Y:S02]  /*24ba0*/  LOP3.LUT R43, R43, R101, RZ, 0xc0, !PT ;  /* 0x000000652b2b7212 */ /* 0x000fe400078ec0ff */
[----:B------:R-:W-:Y:S02]  /*24bb0*/  LOP3.LUT R36, R36, R100, RZ, 0xc0, !PT ;  /* 0x0000006424247212 */ /* 0x000fe400078ec0ff */
[----:B------:R-:W-:Y:S02]  /*24bc0*/  LOP3.LUT R37, R37, R99, RZ, 0xc0, !PT ;  /* 0x0000006325257212 */ /* 0x000fe400078ec0ff */
[----:B------:R-:W-:Y:S01]  /*24bd0*/  LOP3.LUT R38, R38, R98, RZ, 0xc0, !PT ;  /* 0x0000006226267212 */ /* 0x000fe200078ec0ff */
[-C--:B------:R-:W-:Y:S01]  /*24be0*/  HMMA.16816.F32.BF16 R4, R40, R52.reuse, R4 ;  /* 0x000000342804723c */ /* 0x080fe20000041804 */
[----:B------:R-:W-:Y:S02]  /*24bf0*/  LOP3.LUT R39, R39, R97, RZ, 0xc0, !PT ;  /* 0x0000006127277212 */ /* 0x000fe400078ec0ff */
[C---:B------:R-:W-:Y:S02]  /*24c00*/  LOP3.LUT R49, R156.reuse, 0xffff, RZ, 0xc0, !PT ;  /* 0x0000ffff9c317812 */ /* 0x040fe400078ec0ff */
[----:B------:R-:W-:Y:S02]  /*24c10*/  SHF.R.U32.HI R48, RZ, 0x10, R156 ;  /* 0x00000010ff307819 */ /* 0x000fe4000001169c */
[----:B------:R-:W-:Y:S01]  /*24c20*/  LOP3.LUT R97, R156, 0xff, RZ, 0xc0, !PT ;  /* 0x000000ff9c617812 */ /* 0x000fe200078ec0ff */
[C---:B------:R-:W-:Y:S01]  /*24c30*/  HMMA.16816.F32.BF16 R8, R36.reuse, R52, R8 ;  /* 0x000000342408723c */ /* 0x040fe20000041808 */
[----:B------:R-:W-:Y:S03]  /*24c40*/  SHF.R.U32.HI R49, RZ, 0x8, R49 ;  /* 0x00000008ff317819 */ /* 0x000fe60000011631 */
[----:B------:R-:W-:Y:S02]  /*24c50*/  LOP3.LUT R48, R48, 0xff, RZ, 0xc0, !PT ;  /* 0x000000ff30307812 */ /* 0x000fe400078ec0ff */
[----:B------:R-:W-:Y:S02]  /*24c60*/  PRMT R97, R97, 0x5410, R49 ;  /* 0x0000541061617816 */ /* 0x000fe40000000031 */
[----:B------:R-:W-:Y:S01]  /*24c70*/  LOP3.LUT R98, R158, 0xffff, RZ, 0xc0, !PT ;  /* 0x0000ffff9e627812 */ /* 0x000fe200078ec0ff */
[-C--:B------:R-:W-:Y:S03]  /*24c80*/  HMMA.16816.F32.BF16 R12, R36, R54.reuse, R12 ;  /* 0x00000036240c723c */ /* 0x080fe6000004180c */
[----:B------:R-:W-:Y:S02]  /*24c90*/  SHF.R.U32.HI R98, RZ, 0x8, R98 ;  /* 0x00000008ff627819 */ /* 0x000fe40000011662 */
[----:B------:R-:W-:Y:S01]  /*24ca0*/  LOP3.LUT R53, R166, 0xffff, RZ, 0xc0, !PT ;  /* 0x0000ffffa6357812 */ /* 0x000fe200078ec0ff */
[----:B------:R-:W-:Y:S01]  /*24cb0*/  IMAD.MOV.U32 R167, RZ, RZ, R164 ;  /* 0x000000ffffa77224 */ /* 0x000fe200078e00a4 */
[----:B------:R-:W-:Y:S01]  /*24cc0*/  SHF.R.U32.HI R52, RZ, 0x10, R166 ;  /* 0x00000010ff347819 */ /* 0x000fe200000116a6 */
[C---:B------:R-:W-:Y:S01]  /*24cd0*/  HMMA.16816.F32.BF16 R16, R40.reuse, R54, R16 ;  /* 0x000000362810723c */ /* 0x040fe20000041810 */
[C---:B------:R-:W-:Y:S03]  /*24ce0*/  LOP3.LUT R100, R168.reuse, 0xffff, RZ, 0xc0, !PT ;  /* 0x0000ffffa8647812 */ /* 0x040fe600078ec0ff */
[----:B------:R-:W-:Y:S02]  /*24cf0*/  SHF.R.U32.HI R53, RZ, 0x8, R53 ;  /* 0x00000008ff357819 */ /* 0x000fe40000011635 */
[----:B------:R-:W-:Y:S02]  /*24d00*/  LOP3.LUT R99, R168, 0xff, RZ, 0xc0, !PT ;  /* 0x000000ffa8637812 */ /* 0x000fe400078ec0ff */
[----:B------:R-:W-:Y:S01]  /*24d10*/  SHF.R.U32.HI R55, RZ, 0x18, R156 ;  /* 0x00000018ff377819 */ /* 0x000fe2000001169c */
[-C--:B-1----:R-:W-:Y:S03]  /*24d20*/  HMMA.16816.F32.BF16 R20, R40, R44.reuse, R20 ;  /* 0x0000002c2814723c */ /* 0x082fe60000041814 */
[----:B------:R-:W-:Y:S02]  /*24d30*/  PRMT R55, R48, 0x5410, R55 ;  /* 0x0000541030377816 */ /* 0x000fe40000000037 */
[----:B------:R-:W-:Y:S01]  /*24d40*/  LOP3.LUT R54, R166, 0xff, RZ, 0xc0, !PT ;  /* 0x000000ffa6367812 */ /* 0x000fe200078ec0ff */
[----:B------:R-:W1:Y:S01]  /*24d50*/  LDSM.16.MT88.4 R48, [R214+0x4800] ;  /* 0x00480000d630783b */ /* 0x000e620000004200 */
[----:B------:R-:W-:Y:S01]  /*24d60*/  SHF.R.U32.HI R166, RZ, 0x18, R166 ;  /* 0x00000018ffa67819 */ /* 0x000fe200000116a6 */
[C---:B------:R-:W-:Y:S01]  /*24d70*/  HMMA.16816.F32.BF16 R24, R36.reuse, R44, R24 ;  /* 0x0000002c2418723c */ /* 0x040fe20000041818 */
[----:B------:R-:W-:Y:S03]  /*24d80*/  SHF.R.U32.HI R100, RZ, 0x8, R100 ;  /* 0x00000008ff647819 */ /* 0x000fe60000011664 */
[----:B------:R-:W-:Y:S02]  /*24d90*/  LOP3.LUT R52, R52, 0xff, RZ, 0xc0, !PT ;  /* 0x000000ff34347812 */ /* 0x000fe400078ec0ff */
[----:B------:R-:W-:Y:S02]  /*24da0*/  PRMT R53, R54, 0x5410, R53 ;  /* 0x0000541036357816 */ /* 0x000fe40000000035 */
[--C-:B------:R-:W-:Y:S01]  /*24db0*/  SHF.R.U32.HI R44, RZ, 0x10, R158.reuse ;  /* 0x00000010ff2c7819 */ /* 0x100fe2000001169e */
[-C--:B------:R-:W-:Y:S03]  /*24dc0*/  HMMA.16816.F32.BF16 R28, R36, R46.reuse, R28 ;  /* 0x0000002e241c723c */ /* 0x080fe6000004181c */
[----:B------:R-:W-:Y:S02]  /*24dd0*/  LOP3.LUT R45, R158, 0xff, RZ, 0xc0, !PT ;  /* 0x000000ff9e2d7812 */ /* 0x000fe400078ec0ff */
[----:B------:R-:W-:Y:S02]  /*24de0*/  SHF.R.U32.HI R158, RZ, 0x18, R158 ;  /* 0x00000018ff9e7819 */ /* 0x000fe4000001169e */
[----:B------:R-:W-:Y:S01]  /*24df0*/  LOP3.LUT R44, R44, 0xff, RZ, 0xc0, !PT ;  /* 0x000000ff2c2c7812 */ /* 0x000fe200078ec0ff */
[----:B------:R-:W-:Y:S01]  /*24e00*/  HMMA.16816.F32.BF16 R32, R40, R46, R32 ;  /* 0x0000002e2820723c */ /* 0x000fe20000041820 */
[----:B------:R-:W-:Y:S03]  /*24e10*/  PRMT R45, R45, 0x5410, R98 ;  /* 0x000054102d2d7816 */ /* 0x000fe60000000062 */
[----:B------:R-:W-:Y:S01]  /*24e20*/  PRMT R44, R44, 0x5410, R158 ;  /* 0x000054102c2c7816 */ /* 0x000fe2000000009e */
[--C-:B------:R-:W-:Y:S01]  /*24e30*/  HSET2.LE.AND R38, R97, R165.reuse, PT ;  /* 0x000000a561267233 */ /* 0x100fe20003803000 */
[--C-:B------:R-:W-:Y:S01]  /*24e40*/  SHF.R.U32.HI R98, RZ, 0x10, R168.reuse ;  /* 0x00000010ff627819 */ /* 0x100fe200000116a8 */
[--C-:B------:R-:W-:Y:S01]  /*24e50*/  HSET2.LE.AND R36, R45, R165.reuse, PT ;  /* 0x000000a52d247233 */ /* 0x100fe20003803000 */
[----:B------:R-:W-:Y:S01]  /*24e60*/  SHF.R.U32.HI R168, RZ, 0x18, R168 ;  /* 0x00000018ffa87819 */ /* 0x000fe200000116a8 */
[--C-:B------:R-:W-:Y:S02]  /*24e70*/  HSET2.LE.AND R37, R44, R165.reuse, PT ;  /* 0x000000a52c257233 */ /* 0x100fe40003803000 */
[----:B------:R-:W2:Y:S01]  /*24e80*/  LDSM.16.MT88.4 R44, [R213+0x4800] ;  /* 0x00480000d52c783b */ /* 0x000ea20000004200 */
[----:B------:R-:W-:Y:S01]  /*24e90*/  LOP3.LUT R98, R98, 0xff, RZ, 0xc0, !PT ;  /* 0x000000ff62627812 */ /* 0x000fe200078ec0ff */
[--C-:B------:R-:W-:Y:S01]  /*24ea0*/  HSET2.LE.AND R39, R55, R165.reuse, PT ;  /* 0x000000a537277233 */ /* 0x100fe20003803000 */
[----:B------:R-:W-:Y:S01]  /*24eb0*/  PRMT R54, R99, 0x5410, R100 ;  /* 0x0000541063367816 */ /* 0x000fe20000000064 */
[--C-:B------:R-:W-:Y:S01]  /*24ec0*/  HSET2.LE.AND R42, R53, R165.reuse, PT ;  /* 0x000000a5352a7233 */ /* 0x100fe20003803000 */
[----:B------:R-:W-:Y:S01]  /*24ed0*/  PRMT R55, R98, 0x5410, R168 ;  /* 0x0000541062377816 */ /* 0x000fe200000000a8 */
[----:B------:R-:W-:Y:S01]  /*24ee0*/  IMAD.MOV.U32 R168, RZ, RZ, R3 ;  /* 0x000000ffffa87224 */ /* 0x000fe200078e0003 */
[----:B------:R-:W-:Y:S01]  /*24ef0*/  PRMT R43, R52, 0x5410, R166 ;  /* 0x00005410342b7816 */ /* 0x000fe200000000a6 */
[--C-:B------:R-:W-:Y:S01]  /*24f00*/  HSET2.LE.AND R40, R54, R165.reuse, PT ;  /* 0x000000a536287233 */ /* 0x100fe20003803000 */
[----:B------:R-:W-:Y:S01]  /*24f10*/  LOP3.LUT R36, R36, R96, RZ, 0xc0, !PT ;  /* 0x0000006024247212 */ /* 0x000fe200078ec0ff */
[--C-:B------:R-:W-:Y:S01]  /*24f20*/  HSET2.LE.AND R41, R55, R165.reuse, PT ;  /* 0x000000a537297233 */ /* 0x100fe20003803000 */
[----:B------:R-:W-:Y:S01]  /*24f30*/  LOP3.LUT R37, R37, R95, RZ, 0xc0, !PT ;  /* 0x0000005f25257212 */ /* 0x000fe200078ec0ff */
[--C-:B------:R-:W-:Y:S01]  /*24f40*/  HSET2.LE.AND R43, R43, R165.reuse, PT ;  /* 0x000000a52b2b7233 */ /* 0x100fe20003803000 */
[----:B------:R-:W-:Y:S01]  /*24f50*/  LOP3.LUT R38, R38, R94, RZ, 0xc0, !PT ;  /* 0x0000005e26267212 */ /* 0x000fe200078ec0ff */
[----:B------:R-:W-:Y:S01]  /*24f60*/  IMAD.MOV.U32 R166, RZ, RZ, R0 ;  /* 0x000000ffffa67224 */ /* 0x000fe200078e0000 */
[----:B------:R-:W-:Y:S02]  /*24f70*/  LOP3.LUT R39, R39, R93, RZ, 0xc0, !PT ;  /* 0x0000005d27277212 */ /* 0x000fe400078ec0ff */
[----:B------:R-:W-:Y:S02]  /*24f80*/  LOP3.LUT R40, R40, R92, RZ, 0xc0, !PT ;  /* 0x0000005c28287212 */ /* 0x000fe400078ec0ff */
[----:B------:R-:W-:Y:S02]  /*24f90*/  LOP3.LUT R41, R41, R91, RZ, 0xc0, !PT ;  /* 0x0000005b29297212 */ /* 0x000fe400078ec0ff */
[----:B------:R-:W-:Y:S01]  /*24fa0*/  LOP3.LUT R42, R42, R90, RZ, 0xc0, !PT ;  /* 0x0000005a2a2a7212 */ /* 0x000fe200078ec0ff */
[-C--:B-1----:R-:W-:Y:S01]  /*24fb0*/  HMMA.16816.F32.BF16 R4, R36, R48.reuse, R4 ;  /* 0x000000302404723c */ /* 0x082fe20000041804 */
[----:B------:R-:W-:Y:S02]  /*24fc0*/  LOP3.LUT R43, R43, R89, RZ, 0xc0, !PT ;  /* 0x000000592b2b7212 */ /* 0x000fe400078ec0ff */
[----:B------:R-:W-:Y:S02]  /*24fd0*/  LOP3.LUT R54, R150, 0xff, RZ, 0xc0, !PT ;  /* 0x000000ff96367812 */ /* 0x000fe400078ec0ff */
[----:B------:R-:W-:Y:S02]  /*24fe0*/  SHF.R.U32.HI R53, RZ, 0x18, R150 ;  /* 0x00000018ff357819 */ /* 0x000fe40000011696 */
[C---:B------:R-:W-:Y:S01]  /*24ff0*/  LOP3.LUT R52, R154.reuse, 0xffff, RZ, 0xc0, !PT ;  /* 0x0000ffff9a347812 */ /* 0x040fe200078ec0ff */
[C---:B------:R-:W-:Y:S01]  /*25000*/  HMMA.16816.F32.BF16 R8, R40.reuse, R48, R8 ;  /* 0x000000302808723c */ /* 0x040fe20000041808 */
[----:B------:R-:W-:Y:S03]  /*25010*/  LOP3.LUT R90, R154, 0xff, RZ, 0xc0, !PT ;  /* 0x000000ff9a5a7812 */ /* 0x000fe600078ec0ff */
[----:B------:R-:W-:Y:S02]  /*25020*/  SHF.R.U32.HI R52, RZ, 0x8, R52 ;  /* 0x00000008ff347819 */ /* 0x000fe40000011634 */
[----:B------:R-:W-:Y:S02]  /*25030*/  LOP3.LUT R55, R134, 0xffff, RZ, 0xc0, !PT ;  /* 0x0000ffff86377812 */ /* 0x000fe400078ec0ff */
[----:B------:R-:W-:Y:S01]  /*25040*/  LOP3.LUT R48, R150, 0xffff, RZ, 0xc0, !PT ;  /* 0x0000ffff96307812 */ /* 0x000fe200078ec0ff */
[-C--:B------:R-:W-:Y:S03]  /*25050*/  HMMA.16816.F32.BF16 R12, R40, R50.reuse, R12 ;  /* 0x00000032280c723c */ /* 0x080fe6000004180c */
[----:B------:R-:W-:Y:S02]  /*25060*/  SHF.R.U32.HI R49, RZ, 0x10, R150 ;  /* 0x00000010ff317819 */ /* 0x000fe40000011696 */
[----:B------:R-:W-:Y:S02]  /*25070*/  SHF.R.U32.HI R48, RZ, 0x8, R48 ;  /* 0x00000008ff307819 */ /* 0x000fe40000011630 */
[----:B------:R-:W-:Y:S01]  /*25080*/  LOP3.LUT R49, R49, 0xff, RZ, 0xc0, !PT ;  /* 0x000000ff31317812 */ /* 0x000fe200078ec0ff */
[C---:B------:R-:W-:Y:S01]  /*25090*/  HMMA.16816.F32.BF16 R16, R36.reuse, R50, R16 ;  /* 0x000000322410723c */ /* 0x040fe20000041810 */
[----:B------:R-:W-:Y:S03]  /*250a0*/  PRMT R54, R54, 0x5410, R48 ;  /* 0x0000541036367816 */ /* 0x000fe60000000030 */
[----:B------:R-:W-:Y:S02]  /*250b0*/  PRMT R53, R49, 0x5410, R53 ;  /* 0x0000541031357816 */ /* 0x000fe40000000035 */
[----:B------:R-:W-:Y:S01]  /*250c0*/  SHF.R.U32.HI R91, RZ, 0x10, R134 ;  /* 0x00000010ff5b7819 */ /* 0x000fe20000011686 */
[----:B------:R-:W1:Y:S01]  /*250d0*/  LDSM.16.MT88.4 R48, [R214+0x4c00] ;  /* 0x004c0000d630783b */ /* 0x000e620000004200 */
[----:B------:R-:W-:Y:S01]  /*250e0*/  PRMT R90, R90, 0x5410, R52 ;  /* 0x000054105a5a7816 */ /* 0x000fe20000000034 */
[-C--:B--2---:R-:W-:Y:S03]  /*250f0*/  HMMA.16816.F32.BF16 R20, R36, R44.reuse, R20 ;  /* 0x0000002c2414723c */ /* 0x084fe60000041814 */
[----:B------:R-:W-:Y:S02]  /*25100*/  LOP3.LUT R52, R134, 0xff, RZ, 0xc0, !PT ;  /* 0x000000ff86347812 */ /* 0x000fe400078ec0ff */
[----:B------:R-:W-:Y:S02]  /*25110*/  SHF.R.U32.HI R55, RZ, 0x8, R55 ;  /* 0x00000008ff377819 */ /* 0x000fe40000011637 */
[----:B------:R-:W-:Y:S01]  /*25120*/  SHF.R.U32.HI R134, RZ, 0x18, R134 ;  /* 0x00000018ff867819 */ /* 0x000fe20000011686 */
[C---:B------:R-:W-:Y:S01]  /*25130*/  HMMA.16816.F32.BF16 R24, R40.reuse, R44, R24 ;  /* 0x0000002c2818723c */ /* 0x040fe20000041818 */
[----:B------:R-:W-:Y:S03]  /*25140*/  LOP3.LUT R94, R91, 0xff, RZ, 0xc0, !PT ;  /* 0x000000ff5b5e7812 */ /* 0x000fe600078ec0ff */
[----:B------:R-:W-:Y:S02]  /*25150*/  PRMT R52, R52, 0x5410, R55 ;  /* 0x0000541034347816 */ /* 0x000fe40000000037 */
[----:B------:R-:W-:Y:S01]  /*25160*/  SHF.R.U32.HI R89, RZ, 0x10, R154 ;  /* 0x00000010ff597819 */ /* 0x000fe2000001169a */
[--C-:B------:R-:W-:Y:S01]  /*25170*/  HSET2.LE.AND R44, R54, R165.reuse, PT ;  /* 0x000000a5362c7233 */ /* 0x100fe20003803000 */
[----:B------:R-:W-:Y:S01]  /*25180*/  LOP3.LUT R92, R136, 0xffff, RZ, 0xc0, !PT ;  /* 0x0000ffff885c7812 */ /* 0x000fe200078ec0ff */
[-C--:B------:R-:W-:Y:S03]  /*25190*/  HMMA.16816.F32.BF16 R28, R40, R46.reuse, R28 ;  /* 0x0000002e281c723c */ /* 0x080fe6000004181c */
[----:B------:R-:W-:Y:S01]  /*251a0*/  SHF.R.U32.HI R95, RZ, 0x10, R136 ;  /* 0x00000010ff5f7819 */ /* 0x000fe20000011688 */
[--C-:B------:R-:W-:Y:S01]  /*251b0*/  HSET2.LE.AND R52, R52, R165.reuse, PT ;  /* 0x000000a534347233 */ /* 0x100fe20003803000 */
[----:B------:R-:W-:Y:S02]  /*251c0*/  PRMT R45, R94, 0x5410, R134 ;  /* 0x000054105e2d7816 */ /* 0x000fe40000000086 */
[----:B------:R-:W-:Y:S01]  /*251d0*/  SHF.R.U32.HI R154, RZ, 0x18, R154 ;  /* 0x00000018ff9a7819 */ /* 0x000fe2000001169a */
[----:B------:R-:W-:Y:S01]  /*251e0*/  HMMA.16816.F32.BF16 R32, R36, R46, R32 ;  /* 0x0000002e2420723c */ /* 0x000fe20000041820 */
[----:B------:R-:W-:Y:S03]  /*251f0*/  LOP3.LUT R93, R136, 0xff, RZ, 0xc0, !PT ;  /* 0x000000ff885d7812 */ /* 0x000fe600078ec0ff */
[----:B------:R-:W-:Y:S01]  /*25200*/  SHF.R.U32.HI R136, RZ, 0x18, R136 ;  /* 0x00000018ff887819 */ /* 0x000fe20000011688 */
[--C-:B------:R-:W-:Y:S01]  /*25210*/  HSET2.LE.AND R43, R53, R165.reuse, PT ;  /* 0x000000a5352b7233 */ /* 0x100fe20003803000 */
[----:B------:R-:W-:Y:S01]  /*25220*/  SHF.R.U32.HI R92, RZ, 0x8, R92 ;  /* 0x00000008ff5c7819 */ /* 0x000fe2000001165c */
[--C-:B------:R-:W-:Y:S01]  /*25230*/  HSET2.LE.AND R45, R45, R165.reuse, PT ;  /* 0x000000a52d2d7233 */ /* 0x100fe20003803000 */
[----:B------:R-:W-:Y:S01]  /*25240*/  LOP3.LUT R91, R95, 0xff, RZ, 0xc0, !PT ;  /* 0x000000ff5f5b7812 */ /* 0x000fe200078ec0ff */
[--C-:B------:R-:W-:Y:S03]  /*25250*/  HSET2.LE.AND R38, R90, R165.reuse, PT ;  /* 0x000000a55a267233 */ /* 0x100fe60003803000 */
[----:B------:R-:W-:Y:S02]  /*25260*/  LOP3.LUT R89, R89, 0xff, RZ, 0xc0, !PT ;  /* 0x000000ff59597812 */ /* 0x000fe400078ec0ff */
[----:B------:R-:W-:Y:S02]  /*25270*/  LOP3.LUT R40, R52, R88, RZ, 0xc0, !PT ;  /* 0x0000005834287212 */ /* 0x000fe400078ec0ff */
[----:B------:R-:W-:Y:S01]  /*25280*/  PRMT R92, R93, 0x5410, R92 ;  /* 0x000054105d5c7816 */ /* 0x000fe2000000005c */
[----:B------:R-:W2:Y:S01]  /*25290*/  LDSM.16.MT88.4 R52, [R213+0x4c00] ;  /* 0x004c0000d534783b */ /* 0x000ea20000004200 */
[----:B------:R-:W-:Y:S02]  /*252a0*/  PRMT R91, R91, 0x5410, R136 ;  /* 0x000054105b5b7816 */ /* 0x000fe40000000088 */
[----:B------:R-:W-:Y:S01]  /*252b0*/  PRMT R39, R89, 0x5410, R154 ;  /* 0x0000541059277816 */ /* 0x000fe2000000009a */
[--C-:B------:R-:W-:Y:S01]  /*252c0*/  HSET2.LE.AND R36, R92, R165.reuse, PT ;  /* 0x000000a55c247233 */ /* 0x100fe20003803000 */
[----:B------:R-:W-:Y:S01]  /*252d0*/  LOP3.LUT R41, R45, R87, RZ, 0xc0, !PT ;  /* 0x000000572d297212 */ /* 0x000fe200078ec0ff */
[--C-:B------:R-:W-:Y:S01]  /*252e0*/  HSET2.LE.AND R37, R91, R165.reuse, PT ;  /* 0x000000a55b257233 */ /* 0x100fe20003803000 */
[----:B------:R-:W-:Y:S01]  /*252f0*/  LOP3.LUT R42, R44, R86, RZ, 0xc0, !PT ;  /* 0x000000562c2a7212 */ /* 0x000fe200078ec0ff */
[--C-:B------:R-:W-:Y:S01]  /*25300*/  HSET2.LE.AND R39, R39, R165.reuse, PT ;  /* 0x000000a527277233 */ /* 0x100fe20003803000 */
[----:B------:R-:W-:Y:S02]  /*25310*/  LOP3.LUT R43, R43, R85, RZ, 0xc0, !PT ;  /* 0x000000552b2b7212 */ /* 0x000fe400078ec0ff */
[----:B------:R-:W-:Y:S02]  /*25320*/  LOP3.LUT R36, R36, R84, RZ, 0xc0, !PT ;  /* 0x0000005424247212 */ /* 0x000fe400078ec0ff */
[----:B------:R-:W-:Y:S02]  /*25330*/  LOP3.LUT R37, R37, R83, RZ, 0xc0, !PT ;  /* 0x0000005325257212 */ /* 0x000fe400078ec0ff */
[----:B------:R-:W-:Y:S01]  /*25340*/  LOP3.LUT R38, R38, R82, RZ, 0xc0, !PT ;  /* 0x0000005226267212 */ /* 0x000fe200078ec0ff */
[-C--:B-1----:R-:W-:Y:S01]  /*25350*/  HMMA.16816.F32.BF16 R4, R40, R48.reuse, R4 ;  /* 0x000000302804723c */ /* 0x082fe20000041804 */
[----:B------:R-:W-:Y:S02]  /*25360*/  LOP3.LUT R39, R39, R81, RZ, 0xc0, !PT ;  /* 0x0000005127277212 */ /* 0x000fe400078ec0ff */
[C---:B------:R-:W-:Y:S02]  /*25370*/  LOP3.LUT R44, R142.reuse, 0xffff, RZ, 0xc0, !PT ;  /* 0x0000ffff8e2c7812 */ /* 0x040fe400078ec0ff */
[--C-:B------:R-:W-:Y:S02]  /*25380*/  SHF.R.U32.HI R45, RZ, 0x10, R142.reuse ;  /* 0x00000010ff2d7819 */ /* 0x100fe4000001168e */
[----:B------:R-:W-:Y:S01]  /*25390*/  LOP3.LUT R84, R142, 0xff, RZ, 0xc0, !PT ;  /* 0x000000ff8e547812 */ /* 0x000fe200078ec0ff */
[C---:B------:R-:W-:Y:S01]  /*253a0*/  HMMA.16816.F32.BF16 R8, R36.reuse, R48, R8 ;  /* 0x000000302408723c */ /* 0x040fe20000041808 */
[----:B------:R-:W-:Y:S03]  /*253b0*/  SHF.R.U32.HI R83, RZ, 0x18, R142 ;  /* 0x00000018ff537819 */ /* 0x000fe6000001168e */
[----:B------:R-:W-:Y:S02]  /*253c0*/  SHF.R.U32.HI R44, RZ, 0x8, R44 ;  /* 0x00000008ff2c7819 */ /* 0x000fe4000001162c */
[----:B------:R-:W-:Y:S02]  /*253d0*/  LOP3.LUT R45, R45, 0xff, RZ, 0xc0, !PT ;  /* 0x000000ff2d2d7812 */ /* 0x000fe400078ec0ff */
[----:B------:R-:W-:Y:S01]  /*253e0*/  PRMT R84, R84, 0x5410, R44 ;  /* 0x0000541054547816 */ /* 0x000fe2000000002c */
[-C--:B------:R-:W-:Y:S03]  /*253f0*/  HMMA.16816.F32.BF16 R12, R36, R50.reuse, R12 ;  /* 0x00000032240c723c */ /* 0x080fe6000004180c */
[----:B------:R-:W-:Y:S02]  /*25400*/  PRMT R83, R45, 0x5410, R83 ;  /* 0x000054102d537816 */ /* 0x000fe40000000053 */
[C---:B------:R-:W-:Y:S01]  /*25410*/  LOP3.LUT R48, R144.reuse, 0xffff, RZ, 0xc0, !PT ;  /* 0x0000ffff90307812 */ /* 0x040fe200078ec0ff */
[----:B------:R-:W1:Y:S01]  /*25420*/  LDSM.16.MT88.4 R44, [R214+0x5000] ;  /* 0x00500000d62c783b */ /* 0x000e620000004200 */
[----:B------:R-:W-:Y:S01]  /*25430*/  LOP3.LUT R81, R144, 0xff, RZ, 0xc0, !PT ;  /* 0x000000ff90517812 */ /* 0x000fe200078ec0ff */
[C---:B------:R-:W-:Y:S01]  /*25440*/  HMMA.16816.F32.BF16 R16, R40.reuse, R50, R16 ;  /* 0x000000322810723c */ /* 0x040fe20000041810 */
[----:B------:R-:W-:Y:S03]  /*25450*/  SHF.R.U32.HI R48, RZ, 0x8, R48 ;  /* 0x00000008ff307819 */ /* 0x000fe60000011630 */
[C---:B------:R-:W-:Y:S02]  /*25460*/  LOP3.LUT R49, R140.reuse, 0xffff, RZ, 0xc0, !PT ;  /* 0x0000ffff8c317812 */ /* 0x040fe400078ec0ff */
[----:B------:R-:W-:Y:S02]  /*25470*/  PRMT R81, R81, 0x5410, R48 ;  /* 0x0000541051517816 */ /* 0x000fe40000000030 */
[--C-:B------:R-:W-:Y:S01]  /*25480*/  SHF.R.U32.HI R48, RZ, 0x10, R140.reuse ;  /* 0x00000010ff307819 */ /* 0x100fe2000001168c */
[-C--:B--2---:R-:W-:Y:S03]  /*25490*/  HMMA.16816.F32.BF16 R20, R40, R52.reuse, R20 ;  /* 0x000000342814723c */ /* 0x084fe60000041814 */
[----:B------:R-:W-:Y:S02]  /*254a0*/  LOP3.LUT R85, R140, 0xff, RZ, 0xc0, !PT ;  /* 0x000000ff8c557812 */ /* 0x000fe400078ec0ff */
[----:B------:R-:W-:Y:S02]  /*254b0*/  SHF.R.U32.HI R140, RZ, 0x18, R140 ;  /* 0x00000018ff8c7819 */ /* 0x000fe4000001168c */
[----:B------:R-:W-:Y:S01]  /*254c0*/  SHF.R.U32.HI R49, RZ, 0x8, R49 ;  /* 0x00000008ff317819 */ /* 0x000fe20000011631 */
[C---:B------:R-:W-:Y:S01]  /*254d0*/  HMMA.16816.F32.BF16 R24, R36.reuse, R52, R24 ;  /* 0x000000342418723c */ /* 0x040fe20000041818 */
[----:B------:R-:W-:Y:S03]  /*254e0*/  LOP3.LUT R48, R48, 0xff, RZ, 0xc0, !PT ;  /* 0x000000ff30307812 */ /* 0x000fe600078ec0ff */
[----:B------:R-:W-:Y:S02]  /*254f0*/  SHF.R.U32.HI R82, RZ, 0x10, R144 ;  /* 0x00000010ff527819 */ /* 0x000fe40000011690 */
[----:B------:R-:W-:Y:S02]  /*25500*/  LOP3.LUT R87, R146, 0xffff, RZ, 0xc0, !PT ;  /* 0x0000ffff92577812 */ /* 0x000fe400078ec0ff */
[----:B------:R-:W-:Y:S01]  /*25510*/  PRMT R85, R85, 0x5410, R49 ;  /* 0x0000541055557816 */ /* 0x000fe20000000031 */
[-C--:B------:R-:W-:Y:S03]  /*25520*/  HMMA.16816.F32.BF16 R28, R36, R54.reuse, R28 ;  /* 0x00000036241c723c */ /* 0x080fe6000004181c */
[----:B------:R-:W-:Y:S02]  /*25530*/  PRMT R53, R48, 0x5410, R140 ;  /* 0x0000541030357816 */ /* 0x000fe4000000008c */
[----:B------:R-:W-:Y:S01]  /*25540*/  SHF.R.U32.HI R86, RZ, 0x10, R146 ;  /* 0x00000010ff567819 */ /* 0x000fe20000011692 */
[----:B------:R-:W2:Y:S01]  /*25550*/  LDSM.16.MT88.4 R48, [R213+0x5000] ;  /* 0x00500000d530783b */ /* 0x000ea20000004200 */
        /* <DEDUP_REMOVED lines=9> */
[----:B------:R-:W-:Y:S01]  /*255f0*/  LOP3.LUT R82, R82, 0xff, RZ, 0xc0, !PT ;  /* 0x000000ff52527812 */ /* 0x000fe200078ec0ff */
[--C-:B------:R-:W-:Y:S01]  /*25600*/  HSET2.LE.AND R39, R83, R165.reuse, PT ;  /* 0x000000a553277233 */ /* 0x100fe20003803000 */
[----:B------:R-:W-:Y:S01]  /*25610*/  PRMT R52, R52, 0x5410, R87 ;  /* 0x0000541034347816 */ /* 0x000fe20000000057 */
[--C-:B------:R-:W-:Y:S01]  /*25620*/  HSET2.LE.AND R42, R81, R165.reuse, PT ;  /* 0x000000a5512a7233 */ /* 0x100fe20003803000 */
        /* <DEDUP_REMOVED lines=12> */
[-C--:B-1----:R-:W-:Y:S01]  /*256f0*/  HMMA.16816.F32.BF16 R4, R36, R44.reuse, R4 ;  /* 0x0000002c2404723c */ /* 0x082fe20000041804 */
[----:B------:R-:W-:Y:S02]  /*25700*/  LOP3.LUT R43, R43, R73, RZ, 0xc0, !PT ;  /* 0x000000492b2b7212 */ /* 0x000fe400078ec0ff */
[----:B------:R-:W-:Y:S02]  /*25710*/  LOP3.LUT R74, R128, 0xff, RZ, 0xc0, !PT ;  /* 0x000000ff804a7812 */ /* 0x000fe400078ec0ff */
[----:B------:R-:W-:Y:S02]  /*25720*/  LOP3.LUT R54, R138, 0xffff, RZ, 0xc0, !PT ;  /* 0x0000ffff8a367812 */ /* 0x000fe400078ec0ff */
[----:B------:R-:W-:Y:S01]  /*25730*/  SHF.R.U32.HI R52, RZ, 0x10, R128 ;  /* 0x00000010ff347819 */ /* 0x000fe20000011680 */
[C---:B------:R-:W-:Y:S01]  /*25740*/  HMMA.16816.F32.BF16 R8, R40.reuse, R44, R8 ;  /* 0x0000002c2808723c */ /* 0x040fe20000041808 */
[----:B------:R-:W-:Y:S03]  /*25750*/  SHF.R.U32.HI R76, RZ, 0x10, R120 ;  /* 0x00000010ff4c7819 */ /* 0x000fe60000011678 */
[----:B------:R-:W-:Y:S02]  /*25760*/  SHF.R.U32.HI R75, RZ, 0x18, R128 ;  /* 0x00000018ff4b7819 */ /* 0x000fe40000011680 */
[----:B------:R-:W-:Y:S02]  /*25770*/  LOP3.LUT R55, R52, 0xff, RZ, 0xc0, !PT ;  /* 0x000000ff34377812 */ /* 0x000fe400078ec0ff */
[----:B------:R-:W-:Y:S01]  /*25780*/  LOP3.LUT R44, R128, 0xffff, RZ, 0xc0, !PT ;  /* 0x0000ffff802c7812 */ /* 0x000fe200078ec0ff */
[-C--:B------:R-:W-:Y:S03]  /*25790*/  HMMA.16816.F32.BF16 R12, R40, R46.reuse, R12 ;  /* 0x0000002e280c723c */ /* 0x080fe6000004180c */
[----:B------:R-:W-:Y:S02]  /*257a0*/  SHF.R.U32.HI R44, RZ, 0x8, R44 ;  /* 0x00000008ff2c7819 */ /* 0x000fe4000001162c */
[----:B------:R-:W-:Y:S02]  /*257b0*/  LOP3.LUT R77, R120, 0xff, RZ, 0xc0, !PT ;  /* 0x000000ff784d7812 */ /* 0x000fe400078ec0ff */
[----:B------:R-:W-:Y:S01]  /*257c0*/  PRMT R74, R74, 0x5410, R44 ;  /* 0x000054104a4a7816 */ /* 0x000fe2000000002c */
[C---:B------:R-:W-:Y:S01]  /*257d0*/  HMMA.16816.F32.BF16 R16, R36.reuse, R46, R16 ;  /* 0x0000002e2410723c */ /* 0x040fe20000041810 */
[----:B------:R-:W-:Y:S01]  /*257e0*/  LOP3.LUT R76, R76, 0xff, RZ, 0xc0, !PT ;  /* 0x000000ff4c4c7812 */ /* 0x000fe200078ec0ff */
[----:B------:R-:W1:Y:S02]  /*257f0*/  LDSM.16.MT88.4 R44, [R214+0x5400] ;  /* 0x00540000d62c783b */ /* 0x000e640000004200 */
[----:B------:R-:W-:Y:S02]  /*25800*/  LOP3.LUT R52, R122, 0xffff, RZ, 0xc0, !PT ;  /* 0x0000ffff7a347812 */ /* 0x000fe400078ec0ff */
[----:B------:R-:W-:Y:S02]  /*25810*/  SHF.R.U32.HI R73, RZ, 0x10, R138 ;  /* 0x00000010ff497819 */ /* 0x000fe4000001168a */
[----:B------:R-:W-:Y:S01]  /*25820*/  PRMT R75, R55, 0x5410, R75 ;  /* 0x00005410374b7816 */ /* 0x000fe2000000004b */
[-C--:B--2---:R-:W-:Y:S03]  /*25830*/  HMMA.16816.F32.BF16 R20, R36, R48.reuse, R20 ;  /* 0x000000302414723c */ /* 0x084fe60000041814 */
[----:B------:R-:W-:Y:S02]  /*25840*/  SHF.R.U32.HI R78, RZ, 0x10, R122 ;  /* 0x00000010ff4e7819 */ /* 0x000fe4000001167a */
[----:B------:R-:W-:Y:S02]  /*25850*/  LOP3.LUT R53, R138, 0xff, RZ, 0xc0, !PT ;  /* 0x000000ff8a357812 */ /* 0x000fe400078ec0ff */
[----:B------:R-:W-:Y:S01]  /*25860*/  SHF.R.U32.HI R52, RZ, 0x8, R52 ;  /* 0x00000008ff347819 */ /* 0x000fe20000011634 */
[C---:B------:R-:W-:Y:S01]  /*25870*/  HMMA.16816.F32.BF16 R24, R40.reuse, R48, R24 ;  /* 0x000000302818723c */ /* 0x040fe20000041818 */
[----:B------:R-:W-:Y:S03]  /*25880*/  SHF.R.U32.HI R138, RZ, 0x18, R138 ;  /* 0x00000018ff8a7819 */ /* 0x000fe6000001168a */
[----:B------:R-:W-:Y:S02]  /*25890*/  LOP3.LUT R78, R78, 0xff, RZ, 0xc0, !PT ;  /* 0x000000ff4e4e7812 */ /* 0x000fe400078ec0ff */
[----:B------:R-:W-:Y:S02]  /*258a0*/  LOP3.LUT R73, R73, 0xff, RZ, 0xc0, !PT ;  /* 0x000000ff49497812 */ /* 0x000fe400078ec0ff */
[----:B------:R-:W-:Y:S01]  /*258b0*/  SHF.R.U32.HI R48, RZ, 0x8, R54 ;  /* 0x00000008ff307819 */ /* 0x000fe20000011636 */
[-C--:B------:R-:W-:Y:S03]  /*258c0*/  HMMA.16816.F32.BF16 R28, R40, R50.reuse, R28 ;  /* 0x00000032281c723c */ /* 0x080fe6000004181c */
[----:B------:R-:W-:Y:S02]  /*258d0*/  LOP3.LUT R54, R120, 0xffff, RZ, 0xc0, !PT ;  /* 0x0000ffff78367812 */ /* 0x000fe400078ec0ff */
[----:B------:R-:W-:Y:S02]  /*258e0*/  SHF.R.U32.HI R120, RZ, 0x18, R120 ;  /* 0x00000018ff787819 */ /* 0x000fe40000011678 */
[----:B------:R-:W-:Y:S01]  /*258f0*/  SHF.R.U32.HI R54, RZ, 0x8, R54 ;  /* 0x00000008ff367819 */ /* 0x000fe20000011636 */
[----:B------:R-:W-:Y:S01]  /*25900*/  HMMA.16816.F32.BF16 R32, R36, R50, R32 ;  /* 0x000000322420723c */ /* 0x000fe20000041820 */
[----:B------:R-:W-:Y:S03]  /*25910*/  PRMT R76, R76, 0x5410, R120 ;  /* 0x000054104c4c7816 */ /* 0x000fe60000000078 */
[----:B------:R-:W-:Y:S01]  /*25920*/  PRMT R77, R77, 0x5410, R54 ;  /* 0x000054104d4d7816 */ /* 0x000fe20000000036 */
[--C-:B------:R-:W-:Y:S01]  /*25930*/  HSET2.LE.AND R42, R74, R165.reuse, PT ;  /* 0x000000a54a2a7233 */ /* 0x100fe20003803000 */
[----:B------:R-:W-:Y:S01]  /*25940*/  LOP3.LUT R49, R122, 0xff, RZ, 0xc0, !PT ;  /* 0x000000ff7a317812 */ /* 0x000fe200078ec0ff */
[--C-:B------:R-:W-:Y:S01]  /*25950*/  HSET2.LE.AND R41, R76, R165.reuse, PT ;  /* 0x000000a54c297233 */ /* 0x100fe20003803000 */
[----:B------:R-:W-:Y:S01]  /*25960*/  SHF.R.U32.HI R122, RZ, 0x18, R122 ;  /* 0x00000018ff7a7819 */ /* 0x000fe2000001167a */
[--C-:B------:R-:W-:Y:S03]  /*25970*/  HSET2.LE.AND R40, R77, R165.reuse, PT ;  /* 0x000000a54d287233 */ /* 0x100fe60003803000 */
[----:B------:R-:W-:Y:S01]  /*25980*/  PRMT R48, R53, 0x5410, R48 ;  /* 0x0000541035307816 */ /* 0x000fe20000000030 */
[--C-:B------:R-:W-:Y:S01]  /*25990*/  HSET2.LE.AND R43, R75, R165.reuse, PT ;  /* 0x000000a54b2b7233 */ /* 0x100fe20003803000 */
[----:B------:R-:W-:Y:S02]  /*259a0*/  PRMT R49, R49, 0x5410, R52 ;  /* 0x0000541031317816 */ /* 0x000fe40000000034 */
[----:B------:R-:W-:Y:S01]  /*259b0*/  PRMT R74, R78, 0x5410, R122 ;  /* 0x000054104e4a7816 */ /* 0x000fe2000000007a */
[----:B------:R-:W2:Y:S01]  /*259c0*/  LDSM.16.MT88.4 R52, [R213+0x5400] ;  /* 0x00540000d534783b */ /* 0x000ea20000004200 */
[----:B------:R-:W-:Y:S01]  /*259d0*/  PRMT R39, R73, 0x5410, R138 ;  /* 0x0000541049277816 */ /* 0x000fe2000000008a */
[--C-:B------:R-:W-:Y:S01]  /*259e0*/  HSET2.LE.AND R36, R49, R165.reuse, PT ;  /* 0x000000a531247233 */ /* 0x100fe20003803000 */
[----:B------:R-:W-:Y:S01]  /*259f0*/  LOP3.LUT R40, R40, R72, RZ, 0xc0, !PT ;  /* 0x0000004828287212 */ /* 0x000fe200078ec0ff */
        /* <DEDUP_REMOVED lines=11> */
[----:B------:R-:W-:Y:S02]  /*25ab0*/  SHF.R.U32.HI R51, RZ, 0x18, R132 ;  /* 0x00000018ff337819 */ /* 0x000fe40000011684 */
[----:B------:R-:W-:Y:S02]  /*25ac0*/  LOP3.LUT R65, R132, 0xff, RZ, 0xc0, !PT ;  /* 0x000000ff84417812 */ /* 0x000fe400078ec0ff */
[----:B------:R-:W-:Y:S01]  /*25ad0*/  SHF.R.U32.HI R48, RZ, 0x18, R152 ;  /* 0x00000018ff307819 */ /* 0x000fe20000011698 */
[C---:B------:R-:W-:Y:S01]  /*25ae0*/  HMMA.16816.F32.BF16 R8, R36.reuse, R44, R8 ;  /* 0x0000002c2408723c */ /* 0x040fe20000041808 */
[----:B------:R-:W-:Y:S03]  /*25af0*/  LOP3.LUT R49, R152, 0xff, RZ, 0xc0, !PT ;  /* 0x000000ff98317812 */ /* 0x000fe600078ec0ff */
[----:B------:R-:W-:Y:S02]  /*25b00*/  LOP3.LUT R150, R114, 0xff, RZ, 0xc0, !PT ;  /* 0x000000ff72967812 */ /* 0x000fe400078ec0ff */
[----:B------:R-:W-:Y:S02]  /*25b10*/  SHF.R.U32.HI R151, RZ, 0x10, R114 ;  /* 0x00000010ff977819 */ /* 0x000fe40000011672 */
[----:B------:R-:W-:Y:S01]  /*25b20*/  SHF.R.U32.HI R45, RZ, 0x10, R132 ;  /* 0x00000010ff2d7819 */ /* 0x000fe20000011684 */
[-C--:B------:R-:W-:Y:S03]  /*25b30*/  HMMA.16816.F32.BF16 R12, R36, R46.reuse, R12 ;  /* 0x0000002e240c723c */ /* 0x080fe6000004180c */
[----:B------:R-:W-:Y:S02]  /*25b40*/  LOP3.LUT R44, R132, 0xffff, RZ, 0xc0, !PT ;  /* 0x0000ffff842c7812 */ /* 0x000fe400078ec0ff */
[----:B------:R-:W-:Y:S02]  /*25b50*/  LOP3.LUT R50, R45, 0xff, RZ, 0xc0, !PT ;  /* 0x000000ff2d327812 */ /* 0x000fe400078ec0ff */
[----:B------:R-:W-:Y:S01]  /*25b60*/  SHF.R.U32.HI R44, RZ, 0x8, R44 ;  /* 0x00000008ff2c7819 */ /* 0x000fe2000001162c */
[C---:B------:R-:W-:Y:S01]  /*25b70*/  HMMA.16816.F32.BF16 R16, R40.reuse, R46, R16 ;  /* 0x0000002e2810723c */ /* 0x040fe20000041810 */
[----:B------:R-:W-:Y:S03]  /*25b80*/  PRMT R51, R50, 0x5410, R51 ;  /* 0x0000541032337816 */ /* 0x000fe60000000033 */
[----:B------:R-:W-:Y:S02]  /*25b90*/  PRMT R65, R65, 0x5410, R44 ;  /* 0x0000541041417816 */ /* 0x000fe4000000002c */
[----:B------:R-:W-:Y:S02]  /*25ba0*/  LOP3.LUT R50, R118, 0xff, RZ, 0xc0, !PT ;  /* 0x000000ff76327812 */ /* 0x000fe400078ec0ff */
[----:B------:R-:W-:Y:S01]  /*25bb0*/  SHF.R.U32.HI R47, RZ, 0x10, R152 ;  /* 0x00000010ff2f7819 */ /* 0x000fe20000011698 */
[-C--:B--2---:R-:W-:Y:S03]  /*25bc0*/  HMMA.16816.F32.BF16 R20, R40, R52.reuse, R20 ;  /* 0x000000342814723c */ /* 0x084fe60000041814 */
[----:B------:R-:W-:Y:S02]  /*25bd0*/  LOP3.LUT R66, R47, 0xff, RZ, 0xc0, !PT ;  /* 0x000000ff2f427812 */ /* 0x000fe400078ec0ff */
[----:B------:R-:W-:Y:S02]  /*25be0*/  LOP3.LUT R46, R152, 0xffff, RZ, 0xc0, !PT ;  /* 0x0000ffff982e7812 */ /* 0x000fe400078ec0ff */
[----:B------:R-:W-:Y:S01]  /*25bf0*/  PRMT R48, R66, 0x5410, R48 ;  /* 0x0000541042307816 */ /* 0x000fe20000000030 */
[C---:B------:R-:W-:Y:S01]  /*25c00*/  HMMA.16816.F32.BF16 R24, R36.reuse, R52, R24 ;  /* 0x000000342418723c */ /* 0x040fe20000041818 */
[C---:B------:R-:W-:Y:S01]  /*25c10*/  LOP3.LUT R66, R130.reuse, 0xffff, RZ, 0xc0, !PT ;  /* 0x0000ffff82427812 */ /* 0x040fe200078ec0ff */
[----:B------:R-:W-:Y:S02]  /*25c20*/  LDSM.16.MT88.4 R152, [R214+0x5c00] ;  /* 0x005c0000d698783b */ /* 0x000fe40000004200 */
[----:B------:R-:W-:Y:S02]  /*25c30*/  SHF.R.U32.HI R67, RZ, 0x8, R46 ;  /* 0x00000008ff437819 */ /* 0x000fe4000001162e */
[----:B------:R-:W-:Y:S02]  /*25c40*/  SHF.R.U32.HI R66, RZ, 0x8, R66 ;  /* 0x00000008ff427819 */ /* 0x000fe40000011642 */
[----:B------:R-:W-:Y:S01]  /*25c50*/  LOP3.LUT R53, R130, 0xff, RZ, 0xc0, !PT ;  /* 0x000000ff82357812 */ /* 0x000fe200078ec0ff */
[-C--:B------:R-:W-:Y:S01]  /*25c60*/  HMMA.16816.F32.BF16 R28, R36, R54.reuse, R28 ;  /* 0x00000036241c723c */ /* 0x080fe2000004181c */
[----:B------:R-:W1:Y:S02]  /*25c70*/  LDSM.16.MT88.4 R44, [R214+0x5800] ;  /* 0x00580000d62c783b */ /* 0x000e640000004200 */
[----:B------:R-:W-:Y:S02]  /*25c80*/  PRMT R53, R53, 0x5410, R66 ;  /* 0x0000541035357816 */ /* 0x000fe40000000042 */
[--C-:B------:R-:W-:Y:S02]  /*25c90*/  SHF.R.U32.HI R66, RZ, 0x10, R118.reuse ;  /* 0x00000010ff427819 */ /* 0x100fe40000011676 */
[----:B------:R-:W-:Y:S01]  /*25ca0*/  PRMT R49, R49, 0x5410, R67 ;  /* 0x0000541031317816 */ /* 0x000fe20000000043 */
[--C-:B------:R-:W-:Y:S01]  /*25cb0*/  HSET2.LE.AND R39, R51, R165.reuse, PT ;  /* 0x000000a533277233 */ /* 0x100fe20003803000 */
[----:B------:R-:W-:Y:S01]  /*25cc0*/  LOP3.LUT R67, R118, 0xffff, RZ, 0xc0, !PT ;  /* 0x0000ffff76437812 */ /* 0x000fe200078ec0ff */
[----:B------:R-:W-:Y:S02]  /*25cd0*/  HMMA.16816.F32.BF16 R32, R40, R54, R32 ;  /* 0x000000362820723c */ /* 0x000fe40000041820 */
[----:B------:R-:W-:Y:S01]  /*25ce0*/  SHF.R.U32.HI R118, RZ, 0x18, R118 ;  /* 0x00000018ff767819 */ /* 0x000fe20000011676 */
[--C-:B------:R-:W-:Y:S01]  /*25cf0*/  HSET2.LE.AND R38, R65, R165.reuse, PT ;  /* 0x000000a541267233 */ /* 0x100fe20003803000 */
[----:B------:R-:W-:Y:S01]  /*25d00*/  LOP3.LUT R39, R39, R61, RZ, 0xc0, !PT ;  /* 0x0000003d27277212 */ /* 0x000fe200078ec0ff */
[--C-:B------:R-:W-:Y:S01]  /*25d10*/  HSET2.LE.AND R36, R53, R165.reuse, PT ;  /* 0x000000a535247233 */ /* 0x100fe20003803000 */
[----:B------:R-:W-:Y:S01]  /*25d20*/  PRMT R61, R191, 0x7610, R61 ;  /* 0x00007610bf3d7816 */ /* 0x000fe2000000003d */
[--C-:B------:R-:W-:Y:S01]  /*25d30*/  HSET2.LE.AND R42, R49, R165.reuse, PT ;  /* 0x000000a5312a7233 */ /* 0x100fe20003803000 */
[----:B------:R-:W-:Y:S01]  /*25d40*/  LOP3.LUT R38, R38, R62, RZ, 0xc0, !PT ;  /* 0x0000003e26267212 */ /* 0x000fe200078ec0ff */
[--C-:B------:R-:W-:Y:S01]  /*25d50*/  HSET2.LE.AND R43, R48, R165.reuse, PT ;  /* 0x000000a5302b7233 */ /* 0x100fe20003803000 */
[----:B------:R2:W3:Y:S02]  /*25d60*/  LDL.S16 R62, [R1+0xd4] ;  /* 0x0000d400013e7983 */ /* 0x0004e40000100600 */
[----:B------:R-:W-:Y:S02]  /*25d70*/  @!P1 PRMT R56, R61, 0x5410, RZ ;  /* 0x000054103d389816 */ /* 0x000fe400000000ff */
[----:B------:R-:W-:Y:S01]  /*25d80*/  LOP3.LUT R66, R66, 0xff, RZ, 0xc0, !PT ;  /* 0x000000ff42427812 */ /* 0x000fe200078ec0ff */
[----:B------:R2:W4:Y:S01]  /*25d90*/  LDL.S16 R61, [R1+0xd0] ;  /* 0x0000d000013d7983 */ /* 0x0005220000100600 */
[----:B------:R-:W-:Y:S02]  /*25da0*/  LOP3.LUT R42, R42, R58, RZ, 0xc0, !PT ;  /* 0x0000003a2a2a7212 */ /* 0x000fe400078ec0ff */
[----:B------:R-:W-:Y:S01]  /*25db0*/  PRMT R51, R66, 0x5410, R118 ;  /* 0x0000541042337816 */ /* 0x000fe20000000076 */
[----:B------:R2:W2:Y:S01]  /*25dc0*/  LDL.S16 R58, [R1+0x148] ;  /* 0x00014800013a7983 */ /* 0x0004a20000100600 */
[--C-:B------:R-:W-:Y:S02]  /*25dd0*/  SHF.R.U32.HI R52, RZ, 0x10, R130.reuse ;  /* 0x00000010ff347819 */ /* 0x100fe40000011682 */
[----:B------:R-:W-:Y:S01]  /*25de0*/  SHF.R.U32.HI R130, RZ, 0x18, R130 ;  /* 0x00000018ff827819 */ /* 0x000fe20000011682 */
[--C-:B------:R-:W-:Y:S01]  /*25df0*/  HSET2.LE.AND R41, R51, R165.reuse, PT ;  /* 0x000000a533297233 */ /* 0x100fe20003803000 */
[----:B------:R-:W-:Y:S01]  /*25e00*/  LOP3.LUT R52, R52, 0xff, RZ, 0xc0, !PT ;  /* 0x000000ff34347812 */ /* 0x000fe200078ec0ff */
[----:B------:R1:W-:Y:S01]  /*25e10*/  STG.E.U16 [R112.64+0xf2], R56 ;  /* 0x0000f23870007986 */ /* 0x0003e2000c10152c */
[----:B------:R-:W-:Y:S02]  /*25e20*/  SHF.R.U32.HI R67, RZ, 0x8, R67 ;  /* 0x00000008ff437819 */ /* 0x000fe40000011643 */
[----:B------:R-:W-:Y:S02]  /*25e30*/  LOP3.LUT R41, R41, R59, RZ, 0xc0, !PT ;  /* 0x0000003b29297212 */ /* 0x000fe400078ec0ff */
[----:B------:R-:W-:Y:S01]  /*25e40*/  PRMT R52, R52, 0x5410, R130 ;  /* 0x0000541034347816 */ /* 0x000fe20000000082 */
[----:B------:R2:W2:Y:S01]  /*25e50*/  LDL.S16 R59, [R1+0x14c] ;  /* 0x00014c00013b7983 */ /* 0x0004a20000100600 */
[----:B------:R-:W-:Y:S02]  /*25e60*/  PRMT R50, R50, 0x5410, R67 ;  /* 0x0000541032327816 */ /* 0x000fe40000000043 */
[----:B------:R-:W-:Y:S01]  /*25e70*/  LOP3.LUT R36, R36, R64, RZ, 0xc0, !PT ;  /* 0x0000004024247212 */ /* 0x000fe200078ec0ff */
[--C-:B------:R-:W-:Y:S01]  /*25e80*/  HSET2.LE.AND R37, R52, R165.reuse, PT ;  /* 0x000000a534257233 */ /* 0x100fe20003803000 */
[----:B------:R-:W-:Y:S01]  /*25e90*/  LOP3.LUT R43, R43, R57, RZ, 0xc0, !PT ;  /* 0x000000392b2b7212 */ /* 0x000fe200078ec0ff */
[--C-:B------:R-:W-:Y:S01]  /*25ea0*/  HSET2.LE.AND R40, R50, R165.reuse, PT ;  /* 0x000000a532287233 */ /* 0x100fe20003803000 */
[----:B------:R-:W-:Y:S01]  /*25eb0*/  LOP3.LUT R57, R126, 0xffff, RZ, 0xc0, !PT ;  /* 0x0000ffff7e397812 */ /* 0x000fe200078ec0ff */
[----:B------:R-:W1:Y:S01]  /*25ec0*/  LDSM.16.MT88.4 R48, [R213+0x5800] ;  /* 0x00580000d530783b */ /* 0x000e620000004200 */
[----:B------:R-:W-:Y:S02]  /*25ed0*/  LOP3.LUT R37, R37, R63, RZ, 0xc0, !PT ;  /* 0x0000003f25257212 */ /* 0x000fe400078ec0ff */
[----:B------:R-:W-:Y:S02]  /*25ee0*/  LOP3.LUT R40, R40, R60, RZ, 0xc0, !PT ;  /* 0x0000003c28287212 */ /* 0x000fe400078ec0ff */
[----:B------:R-:W-:Y:S02]  /*25ef0*/  SHF.R.U32.HI R57, RZ, 0x8, R57 ;  /* 0x00000008ff397819 */ /* 0x000fe40000011639 */
[----:B------:R-:W-:Y:S01]  /*25f00*/  LOP3.LUT R151, R151, 0xff, RZ, 0xc0, !PT ;  /* 0x000000ff97977812 */ /* 0x000fe200078ec0ff */
[-C--:B-1----:R-:W-:Y:S01]  /*25f10*/  HMMA.16816.F32.BF16 R4, R36, R44.reuse, R4 ;  /* 0x0000002c2404723c */ /* 0x082fe20000041804 */
[----:B------:R-:W-:Y:S02]  /*25f20*/  LOP3.LUT R54, R116, 0xffff, RZ, 0xc0, !PT ;  /* 0x0000ffff74367812 */ /* 0x000fe400078ec0ff */
[--C-:B------:R-:W-:Y:S02]  /*25f30*/  SHF.R.U32.HI R55, RZ, 0x10, R116.reuse ;  /* 0x00000010ff377819 */ /* 0x100fe40000011674 */
[----:B------:R-:W-:Y:S02]  /*25f40*/  LOP3.LUT R56, R114, 0xff, RZ, 0xc0, !PT ;  /* 0x000000ff72387812 */ /* 0x000fe400078ec0ff */
[----:B------:R-:W-:Y:S01]  /*25f50*/  LOP3.LUT R55, R55, 0xff, RZ, 0xc0, !PT ;  /* 0x000000ff37377812 */ /* 0x000fe200078ec0ff */
[C---:B------:R-:W-:Y:S01]  /*25f60*/  HMMA.16816.F32.BF16 R8, R40.reuse, R44, R8 ;  /* 0x0000002c2808723c */ /* 0x040fe20000041808 */
[----:B------:R-:W-:Y:S02]  /*25f70*/  LOP3.LUT R53, R116, 0xff, RZ, 0xc0, !PT ;  /* 0x000000ff74357812 */ /* 0x000fe400078ec0ff */
[----:B------:R-:W-:Y:S02]  /*25f80*/  ISETP.LE.U32.AND P2, PT, R56, UR30, PT ;  /* 0x0000001e38007c0c */ /* 0x000fe4000bf43070 */
[----:B------:R-:W-:Y:S02]  /*25f90*/  SHF.R.U32.HI R52, RZ, 0x18, R116 ;  /* 0x00000018ff347819 */ /* 0x000fe40000011674 */
[----:B------:R-:W-:Y:S01]  /*25fa0*/  LOP3.LUT R44, R114, 0xffff, RZ, 0xc0, !PT ;  /* 0x0000ffff722c7812 */ /* 0x000fe200078ec0ff */
[-C--:B------:R-:W-:Y:S01]  /*25fb0*/  HMMA.16816.F32.BF16 R12, R40, R46.reuse, R12 ;  /* 0x0000002e280c723c */ /* 0x080fe2000004180c */
[----:B------:R-:W-:Y:S03]  /*25fc0*/  SHF.R.U32.HI R54, RZ, 0x8, R54 ;  /* 0x00000008ff367819 */ /* 0x000fe60000011636 */
[----:B------:R-:W-:Y:S02]  /*25fd0*/  SHF.R.U32.HI R44, RZ, 0x8, R44 ;  /* 0x00000008ff2c7819 */ /* 0x000fe4000001162c */
[----:B------:R-:W-:Y:S02]  /*25fe0*/  SHF.R.U32.HI R56, RZ, 0x18, R126 ;  /* 0x00000018ff387819 */ /* 0x000fe4000001167e */
[C---:B------:R-:W-:Y:S01]  /*25ff0*/  HMMA.16816.F32.BF16 R16, R36.reuse, R46, R16 ;  /* 0x0000002e2410723c */ /* 0x040fe20000041810 */
[----:B------:R-:W-:Y:S03]  /*26000*/  PRMT R150, R150, 0x5410, R44 ;  /* 0x0000541096967816 */ /* 0x000fe6000000002c */
[----:B------:R-:W-:Y:S02]  /*26010*/  LOP3.LUT R44, R126, 0xff, RZ, 0xc0, !PT ;  /* 0x000000ff7e2c7812 */ /* 0x000fe400078ec0ff */
[----:B------:R-:W-:Y:S01]  /*26020*/  LOP3.LUT R45, R114, 0xffff, RZ, 0xc0, !PT ;  /* 0x0000ffff722d7812 */ /* 0x000fe200078ec0ff */
[--C-:B------:R-:W-:Y:S01]  /*26030*/  HSET2.LE.AND R150, R150, R165.reuse, PT ;  /* 0x000000a596967233 */ /* 0x100fe20003803000 */
[----:B------:R-:W-:Y:S01]  /*26040*/  SHF.R.U32.HI R47, RZ, 0x10, R126 ;  /* 0x00000010ff2f7819 */ /* 0x000fe2000001167e */
[-C--:B------:R-:W-:Y:S03]  /*26050*/  HMMA.16816.F32.BF16 R20, R36, R48.reuse, R20 ;  /* 0x000000302414723c */ /* 0x080fe60000041814 */
[----:B------:R-:W-:Y:S02]  /*26060*/  PRMT R44, R44, 0x5410, R57 ;  /* 0x000054102c2c7816 */ /* 0x000fe40000000039 */
[----:B------:R-:W-:Y:S02]  /*26070*/  LOP3.LUT R47, R47, 0xff, RZ, 0xc0, !PT ;  /* 0x000000ff2f2f7812 */ /* 0x000fe400078ec0ff */
[----:B------:R-:W-:Y:S01]  /*26080*/  PRMT R53, R53, 0x5410, R54 ;  /* 0x0000541035357816 */ /* 0x000fe20000000036 */
[C---:B------:R-:W-:Y:S01]  /*26090*/  HMMA.16816.F32.BF16 R24, R40.reuse, R48, R24 ;  /* 0x000000302818723c */ /* 0x040fe20000041818 */
[----:B------:R-:W-:Y:S03]  /*260a0*/  PRMT R52, R55, 0x5410, R52 ;  /* 0x0000541037347816 */ /* 0x000fe60000000034 */
[----:B------:R-:W-:Y:S01]  /*260b0*/  PRMT R56, R47, 0x5410, R56 ;  /* 0x000054102f387816 */ /* 0x000fe20000000038 */
[--C-:B------:R-:W-:Y:S01]  /*260c0*/  HSET2.LE.AND R53, R53, R165.reuse, PT ;  /* 0x000000a535357233 */ /* 0x100fe20003803000 */
[----:B------:R-:W-:Y:S01]  /*260d0*/  SHF.R.U32.HI R45, RZ, 0x8, R45 ;  /* 0x00000008ff2d7819 */ /* 0x000fe2000001162d */
[--C-:B------:R-:W-:Y:S01]  /*260e0*/  HSET2.LE.AND R48, R44, R165.reuse, PT ;  /* 0x000000a52c307233 */ /* 0x100fe20003803000 */
[----:B------:R-:W-:Y:S01]  /*260f0*/  SHF.R.U32.HI R46, RZ, 0x18, R114 ;  /* 0x00000018ff2e7819 */ /* 0x000fe20000011672 */
[-C--:B------:R-:W-:Y:S01]  /*26100*/  HMMA.16816.F32.BF16 R28, R40, R50.reuse, R28 ;  /* 0x00000032281c723c */ /* 0x080fe2000004181c */
[----:B------:R-:W1:Y:S02]  /*26110*/  LDSM.16.MT88.4 R40, [R213+0x5c00] ;  /* 0x005c0000d528783b */ /* 0x000e640000004200 */
[----:B------:R-:W-:Y:S01]  /*26120*/  LOP3.LUT R160, R48, R160, RZ, 0xc0, !PT ;  /* 0x000000a030a07212 */ /* 0x000fe200078ec0ff */
[--C-:B------:R-:W-:Y:S01]  /*26130*/  HSET2.LE.AND R48, R56, R165.reuse, PT ;  /* 0x000000a538307233 */ /* 0x100fe20003803000 */
[----:B------:R-:W-:Y:S01]  /*26140*/  LOP3.LUT R45, R45, 0xffff, RZ, 0xc0, !PT ;  /* 0x0000ffff2d2d7812 */ /* 0x000fe200078ec0ff */
[--C-:B------:R-:W-:Y:S01]  /*26150*/  HSET2.LE.AND R52, R52, R165.reuse, PT ;  /* 0x000000a534347233 */ /* 0x100fe20003803000 */
[----:B------:R-:W-:Y:S01]  /*26160*/  LOP3.LUT R162, R53, R162, RZ, 0xc0, !PT ;  /* 0x000000a235a27212 */ /* 0x000fe200078ec0ff */
[----:B------:R-:W-:Y:S01]  /*26170*/  HMMA.16816.F32.BF16 R32, R36, R50, R32 ;  /* 0x000000322420723c */ /* 0x000fe20000041820 */
[----:B------:R-:W-:Y:S03]  /*26180*/  ISETP.LE.U32.AND P1, PT, R45, UR30, PT ;  /* 0x0000001e2d007c0c */ /* 0x000fe6000bf23070 */
[----:B------:R-:W-:Y:S02]  /*26190*/  LOP3.LUT R161, R48, R161, RZ, 0xc0, !PT ;  /* 0x000000a130a17212 */ /* 0x000fe400078ec0ff */
[----:B------:R-:W-:Y:S02]  /*261a0*/  LOP3.LUT R163, R52, R163, RZ, 0xc0, !PT ;  /* 0x000000a334a37212 */ /* 0x000fe400078ec0ff */
[----:B------:R-:W-:Y:S04]  /*261b0*/  LOP3.LUT R45, R124, 0xffff, RZ, 0xc0, !PT ;  /* 0x0000ffff7c2d7812 */ /* 0x000fe800078ec0ff */
[----:B------:R-:W-:Y:S01]  /*261c0*/  SHF.R.U32.HI R54, RZ, 0x10, R124 ;  /* 0x00000010ff367819 */ /* 0x000fe2000001167c */
[-C--:B------:R-:W-:Y:S01]  /*261d0*/  HMMA.16816.F32.BF16 R144, R160, R152.reuse, R4 ;  /* 0x00000098a090723c */ /* 0x080fe20000041804 */
[--C-:B------:R-:W-:Y:S02]  /*261e0*/  PRMT R151, R151, 0x5410, R46.reuse ;  /* 0x0000541097977816 */ /* 0x100fe4000000002e */
[C---:B------:R-:W-:Y:S02]  /*261f0*/  PRMT R47, R106.reuse, 0x7610, R47 ;  /* 0x000076106a2f7816 */ /* 0x040fe4000000002f */
[----:B------:R-:W-:Y:S01]  /*26200*/  PRMT R46, R106, 0x7632, R46 ;  /* 0x000076326a2e7816 */ /* 0x000fe2000000002e */
[--C-:B------:R-:W-:Y:S01]  /*26210*/  HSET2.LE.AND R151, R151, R165.reuse, PT ;  /* 0x000000a597977233 */ /* 0x100fe20003803000 */
[----:B------:R-:W-:Y:S02]  /*26220*/  LOP3.LUT R55, R124, 0xff, RZ, 0xc0, !PT ;  /* 0x000000ff7c377812 */ /* 0x000fe400078ec0ff */
[----:B------:R-:W-:Y:S03]  /*26230*/  SHF.R.U32.HI R124, RZ, 0x18, R124 ;  /* 0x00000018ff7c7819 */ /* 0x000fe6000001167c */
[----:B------:R-:W-:Y:S02]  /*26240*/  SHF.R.U32.HI R45, RZ, 0x8, R45 ;  /* 0x00000008ff2d7819 */ /* 0x000fe4000001162d */
[----:B------:R-:W-:Y:S02]  /*26250*/  LOP3.LUT R54, R54, 0xff, RZ, 0xc0, !PT ;  /* 0x000000ff36367812 */ /* 0x000fe400078ec0ff */
[----:B------:R-:W-:Y:S02]  /*26260*/  SHF.R.U32.HI R4, RZ, 0x10, R114 ;  /* 0x00000010ff047819 */ /* 0x000fe40000011672 */
[--C-:B------:R-:W-:Y:S02]  /*26270*/  PRMT R55, R55, 0x5410, R45.reuse ;  /* 0x0000541037377816 */ /* 0x100fe4000000002d */
[----:B------:R-:W-:Y:S02]  /*26280*/  PRMT R54, R54, 0x5410, R124 ;  /* 0x0000541036367816 */ /* 0x000fe4000000007c */
[C---:B------:R-:W-:Y:S01]  /*26290*/  PRMT R45, R105.reuse, 0x7610, R45 ;  /* 0x00007610692d7816 */ /* 0x040fe2000000002d */
[--C-:B------:R-:W-:Y:S01]  /*262a0*/  HSET2.LE.AND R49, R55, R165.reuse, PT ;  /* 0x000000a537317233 */ /* 0x100fe20003803000 */
[----:B------:R-:W-:Y:S01]  /*262b0*/  PRMT R44, R105, 0x7632, R44 ;  /* 0x00007632692c7816 */ /* 0x000fe2000000002c */
[----:B------:R-:W-:Y:S01]  /*262c0*/  HSET2.LE.AND R48, R54, R165, PT ;  /* 0x000000a536307233 */ /* 0x000fe20003803000 */
[----:B------:R-:W-:Y:S01]  /*262d0*/  PRMT R36, R47, 0x5410, R46 ;  /* 0x000054102f247816 */ /* 0x000fe2000000002e */
[----:B------:R-:W-:Y:S01]  /*262e0*/  IMAD.MOV.U32 R165, RZ, RZ, R2 ;  /* 0x000000ffffa57224 */ /* 0x000fe200078e0002 */
[----:B------:R-:W-:Y:S02]  /*262f0*/  LOP3.LUT R4, R4, 0xff, RZ, 0xc0, !PT ;  /* 0x000000ff04047812 */ /* 0x000fe400078ec0ff */
[----:B------:R-:W-:Y:S02]  /*26300*/  SHF.R.U32.HI R114, RZ, 0x18, R114 ;  /* 0x00000018ff727819 */ /* 0x000fe40000011672 */
[----:B------:R-:W-:Y:S02]  /*26310*/  LOP3.LUT R150, R150, R36, RZ, 0xc0, !PT ;  /* 0x0000002496967212 */ /* 0x000fe400078ec0ff */
[----:B------:R-:W-:Y:S02]  /*26320*/  PRMT R36, R45, 0x5410, R44 ;  /* 0x000054102d247816 */ /* 0x000fe4000000002c */
[----:B------:R-:W-:Y:S02]  /*26330*/  LOP3.LUT R148, R49, R148, RZ, 0xc0, !PT ;  /* 0x0000009431947212 */ /* 0x000fe400078ec0ff */
[----:B------:R-:W-:Y:S02]  /*26340*/  LOP3.LUT R149, R48, R149, RZ, 0xc0, !PT ;  /* 0x0000009530957212 */ /* 0x000fe400078ec0ff */
[----:B------:R-:W-:Y:S07]  /*26350*/  LOP3.LUT R151, R151, R36, RZ, 0xc0, !PT ;  /* 0x0000002497977212 */ /* 0x000fee00078ec0ff */
[C---:B------:R-:W-:Y:S08]  /*26360*/  HMMA.16816.F32.BF16 R132, R148.reuse, R152, R8 ;  /* 0x000000989484723c */ /* 0x040ff00000041808 */
[-C--:B------:R-:W-:Y:S08]  /*26370*/  HMMA.16816.F32.BF16 R136, R148, R154.reuse, R12 ;  /* 0x0000009a9488723c */ /* 0x080ff0000004180c */
[C---:B------:R-:W-:Y:S08]  /*26380*/  HMMA.16816.F32.BF16 R152, R160.reuse, R154, R16 ;  /* 0x0000009aa098723c */ /* 0x040ff00000041810 */
[-C--:B-1----:R-:W-:Y:S08]  /*26390*/  HMMA.16816.F32.BF16 R156, R160, R40.reuse, R20 ;  /* 0x00000028a09c723c */ /* 0x082ff00000041814 */
[C---:B------:R-:W-:Y:S08]  /*263a0*/  HMMA.16816.F32.BF16 R140, R148.reuse, R40, R24 ;  /* 0x00000028948c723c */ /* 0x040ff00000041818 */
[-C--:B------:R-:W-:Y:S08]  /*263b0*/  HMMA.16816.F32.BF16 R148, R148, R42.reuse, R28 ;  /* 0x0000002a9494723c */ /* 0x080ff0000004181c */
[----:B------:R-:W-:Y:S01]  /*263c0*/  HMMA.16816.F32.BF16 R160, R160, R42, R32 ;  /* 0x0000002aa0a0723c */ /* 0x000fe20000041820 */
[----:B---3--:R-:W-:Y:S05]  /*263d0*/  @!P2 HFMA2.BF16_V2 R62, -RZ.H0_H0, RZ.H0_H0, -R47.H0_H0 ;  /* 0x200000ffff3ea231 */ /* 0x008fea000034092f */
[----:B------:R-:W-:Y:S01]  /*263e0*/  @!P2 STL.S16 [R1+0xd4], R62 ;  /* 0x0000d43e0100a387 */ /* 0x000fe20000100600 */
[----:B----4-:R-:W-:Y:S01]  /*263f0*/  @!P1 HFMA2.BF16_V2 R61, -RZ.H0_H0, RZ.H0_H0, -R46.H0_H0 ;  /* 0x200000ffff3d9231 */ /* 0x010fe2000034092e */
[----:B------:R-:W-:Y:S04]  /*26400*/  PRMT R60, R62, 0x7610, R60 ;  /* 0x000076103e3c7816 */ /* 0x000fe8000000003c */
[----:B------:R-:W-:Y:S01]  /*26410*/  @!P1 STL.S16 [R1+0xd0], R61 ;  /* 0x0000d03d01009387 */ /* 0x000fe20000100600 */
[----:B------:R-:W-:Y:S02]  /*26420*/  PRMT R57, R61, 0x7610, R57 ;  /* 0x000076103d397816 */ /* 0x000fe40000000039 */
[----:B------:R-:W-:Y:S02]  /*26430*/  @!P2 PRMT R47, R60, 0x5410, RZ ;  /* 0x000054103c2fa816 */ /* 0x000fe400000000ff */
[----:B------:R-:W-:Y:S02]  /*26440*/  @!P1 PRMT R46, R57, 0x5410, RZ ;  /* 0x00005410392e9816 */ /* 0x000fe400000000ff */
[----:B------:R-:W-:Y:S01]  /*26450*/  ISETP.LE.U32.AND P2, PT, R4, UR30, PT ;  /* 0x0000001e04007c0c */ /* 0x000fe2000bf43070 */
[----:B------:R-:W-:Y:S01]  /*26460*/  STG.E.U16 [R110.64+0xee], R47 ;  /* 0x0000ee2f6e007986 */ /* 0x000fe2000c10152c */
[----:B------:R-:W-:Y:S03]  /*26470*/  ISETP.LE.U32.AND P1, PT, R114, UR30, PT ;  /* 0x0000001e72007c0c */ /* 0x000fe6000bf23070 */
[----:B------:R-:W-:Y:S08]  /*26480*/  STG.E.U16 [R110.64+0xf0], R46 ;  /* 0x0000f02e6e007986 */ /* 0x000ff0000c10152c */
[----:B--2---:R-:W-:Y:S02]  /*26490*/  @!P2 HFMA2.BF16_V2 R59, -RZ.H0_H0, RZ.H0_H0, -R45.H0_H0 ;  /* 0x200000ffff3ba231 */ /* 0x004fe4000034092d */
[----:B------:R-:W-:Y:S03]  /*264a0*/  @!P1 HFMA2.BF16_V2 R58, -RZ.H0_H0, RZ.H0_H0, -R44.H0_H0 ;  /* 0x200000ffff3a9231 */ /* 0x000fe6000034092c */
[----:B------:R-:W-:Y:S01]  /*264b0*/  @!P2 STL.S16 [R1+0x14c], R59 ;  /* 0x00014c3b0100a387 */ /* 0x000fe20000100600 */
[----:B------:R-:W-:Y:S02]  /*264c0*/  PRMT R5, R59, 0x7610, R5 ;  /* 0x000076103b057816 */ /* 0x000fe40000000005 */
[----:B------:R-:W-:Y:S01]  /*264d0*/  PRMT R4, R58, 0x7610, R4 ;  /* 0x000076103a047816 */ /* 0x000fe20000000004 */
[----:B------:R-:W-:Y:S01]  /*264e0*/  @!P1 STL.S16 [R1+0x148], R58 ;  /* 0x0001483a01009387 */ /* 0x000fe20000100600 */
[----:B------:R-:W-:Y:S02]  /*264f0*/  @!P2 PRMT R45, R5, 0x5410, RZ ;  /* 0x00005410052da816 */ /* 0x000fe400000000ff */
[----:B------:R-:W-:Y:S02]  /*26500*/  @!P1 PRMT R44, R4, 0x5410, RZ ;  /* 0x00005410042c9816 */ /* 0x000fe400000000ff */
[----:B------:R-:W-:Y:S01]  /*26510*/  IADD3 R4, P1, R172, -0x100, RZ ;  /* 0xffffff00ac047810 */ /* 0x000fe20007f3e0ff */
[----:B------:R-:W-:Y:S01]  /*26520*/  STG.E.U16 [R108.64+0xf0], R45 ;  /* 0x0000f02d6c007986 */ /* 0x000fe2000c10152c */
[----:B------:R-:W-:Y:S01]  /*26530*/  ISETP.LT.AND P2, PT, RZ, UR26, PT ;  /* 0x0000001aff007c0c */ /* 0x000fe2000bf41270 */
[----:B------:R-:W-:Y:S02]  /*26540*/  UIADD3 UR26, UR26, -0x1, URZ ;  /* 0xffffffff1a1a7890 */ /* 0x000fe4000fffe03f */
[----:B------:R1:W-:Y:S04]  /*26550*/  STL [R1+0x1dc], R4 ;  /* 0x0001dc0401007387 */ /* 0x0003e80000100800 */
[----:B------:R2:W-:Y:S01]  /*26560*/  STG.E.U16 [R108.64+0xf2], R44 ;  /* 0x0000f22c6c007986 */ /* 0x0005e2000c10152c */
[----:B-1----:R-:W-:Y:S05]  /*26570*/  IADD3.X R4, R173, -0x1, RZ, P1, !PT ;  /* 0xffffffffad047810 */ /* 0x002fea0000ffe4ff */
[----:B------:R2:W-:Y:S02]  /*26580*/  STL [R1+0x1e0], R4 ;  /* 0x0001e00401007387 */ /* 0x0005e40000100800 */
[----:B--2--5:R-:W-:-:S05]  /*26590*/  @P2 BRA `(.L_x_387) ;  /* 0xffff594000002947 */ /* 0x024fca000383ffff */
.L_x_386:
[----:B------:R-:W2:Y:S01]  /*265a0*/  LDL.LU R11, [R1+0x1d8] ;  /* 0x0001d800010b7983 */ /* 0x000ea20000300800 */
[----:B------:R-:W-:-:S02]  /*265b0*/  MOV R15, 0x3f800000 ;  /* 0x3f800000000f7802 */ /* 0x000fc40000000f00 */
[----:B------:R-:W-:Y:S01]  /*265c0*/  MOV R16, 0x3f800000 ;  /* 0x3f80000000107802 */ /* 0x000fe20000000f00 */
[----:B------:R-:W3:Y:S01]  /*265d0*/  LDL.LU R9, [R1+0x1d4] ;  /* 0x0001d40001097983 */ /* 0x000ee20000300800 */
[----:B------:R-:W-:Y:S02]  /*265e0*/  MOV R13, 0x3f800000 ;  /* 0x3f800000000d7802 */ /* 0x000fe40000000f00 */
[----:B------:R-:W-:Y:S01]  /*265f0*/  MOV R14, 0x3f800000 ;  /* 0x3f800000000e7802 */ /* 0x000fe20000000f00 */
[----:B------:R-:W4:Y:S01]  /*26600*/  LDL.LU R8, [R1+0x1d0] ;  /* 0x0001d00001087983 */ /* 0x000f220000300800 */
[----:B------:R-:W1:Y:S01]  /*26610*/  S2UR UR6, SR_CTAID.Y ;  /* 0x00000000000679c3 */ /* 0x000e620000002600 */
[----:B------:R-:W-:Y:S02]  /*26620*/  UISETP.NE.AND UP0, UPT, UR24, -0x1, UPT ;  /* 0xffffffff1800788c */ /* 0x000fe4000bf05270 */
[----:B------:R-:W4:Y:S01]  /*26630*/  LDL.LU R5, [R1+0x198] ;  /* 0x0001980001057983 */ /* 0x000f220000300800 */
[----:B------:R-:W-:-:S03]  /*26640*/  ULDC.64 UR4, c[0x0][0x1e8] ;  /* 0x00007a0000047ab9 */ /* 0x000fc60000000a00 */
[----:B------:R-:W4:Y:S05]  /*26650*/  LDL.LU R24, [R1+0x178] ;  /* 0x0001780001187983 */ /* 0x000f2a0000300800 */
[----:B------:R-:W-:-:S04]  /*26660*/  @UP0 UIMAD.WIDE.U32 UR8, UR24, UR4, URZ ;  /* 0x00000004180802a5 */ /* 0x000fc8000f8e003f */
[----:B------:R-:W-:-:S03]  /*26670*/  @UP0 UIMAD UR7, UR24, UR5, UR9 ;  /* 0x00000005180702a4 */ /* 0x000fc6000f8e0209 */
[----:B------:R-:W-:Y:S02]  /*26680*/  ULDC.64 UR4, c[0x0][0x1e0] ;  /* 0x0000780000047ab9 */ /* 0x000fe40000000a00 */
[----:B-1----:R-:W-:Y:S02]  /*26690*/  @!UP0 USHF.R.S32.HI UR12, URZ, 0x1f, UR6 ;  /* 0x0000001f3f0c8899 */ /* 0x002fe40008011406 */
[----:B------:R-:W-:Y:S02]  /*266a0*/  @!UP0 UIMAD.WIDE.U32 UR18, UR6, UR4, URZ ;  /* 0x00000004061282a5 */ /* 0x000fe4000f8e003f */
[----:B------:R-:W-:-:S03]  /*266b0*/  @!UP0 UIMAD UR12, UR12, UR4, URZ ;  /* 0x000000040c0c82a4 */ /* 0x000fc6000f8e023f */
[----:B------:R-:W-:Y:S01]  /*266c0*/  ULDC.U8 UR4, c[0x0][0x329] ;  /* 0x0000ca4000047ab9 */ /* 0x000fe20000000000 */
[----:B------:R-:W1:Y:S01]  /*266d0*/  S2UR UR10, SR_CTAID.X ;  /* 0x00000000000a79c3 */ /* 0x000e620000002500 */
[----:B------:R-:W-:Y:S02]  /*266e0*/  UISETP.NE.AND UP1, UPT, UR4, URZ, UPT ;  /* 0x0000003f0400728c */ /* 0x000fe4000bf25270 */
[----:B------:R-:W-:-:S03]  /*266f0*/  @!UP0 UIMAD UR12, UR6, UR5, UR12 ;  /* 0x00000005060c82a4 */ /* 0x000fc6000f8e020c */
[----:B------:R-:W-:Y:S02]  /*26700*/  ULDC.U8 UR5, c[0x0][0x328] ;  /* 0x0000ca0000057ab9 */ /* 0x000fe40000000000 */
[----:B------:R-:W-:Y:S01]  /*26710*/  UISETP.NE.AND UP2, UPT, UR5, URZ, UPT ;  /* 0x0000003f0500728c */ /* 0x000fe2000bf45270 */
[----:B------:R-:W1:Y:S01]  /*26720*/  S2UR UR11, SR_CTAID.Z ;  /* 0x00000000000b79c3 */ /* 0x000e620000002700 */
[----:B------:R-:W-:Y:S02]  /*26730*/  ULDC UR9, c[0x0][0x214] ;  /* 0x0000850000097ab9 */ /* 0x000fe40000000800 */
[----:B------:R-:W-:Y:S02]  /*26740*/  UISETP.NE.OR UP3, UPT, UR4, URZ, !UP2 ;  /* 0x0000003f0400728c */ /* 0x000fe4000d765670 */
[----:B------:R-:W-:Y:S02]  /*26750*/  @UP1 ULDC UR13, c[0x0][0x210] ;  /* 0x00008400000d1ab9 */ /* 0x000fe40000000800 */
[----:B------:R-:W-:-:S02]  /*26760*/  ULDC UR5, c[0x0][0x234] ;  /* 0x00008d0000057ab9 */ /* 0x000fc40000000800 */
[----:B------:R-:W-:Y:S02]  /*26770*/  @UP1 UIMAD UR13, UR13, UR9, URZ ;  /* 0x000000090d0d12a4 */ /* 0x000fe4000f8e023f */
[----:B------:R-:W-:Y:S02]  /*26780*/  @!UP1 USEL UR13, UR9, UR5, !UP2 ;  /* 0x00000005090d9287 */ /* 0x000fe4000d000000 */
[----:B------:R-:W-:Y:S02]  /*26790*/  ULDC UR4, c[0x0][0x1c0] ;  /* 0x0000700000047ab9 */ /* 0x000fe40000000800 */
[----:B------:R-:W-:Y:S02]  /*267a0*/  @UP1 UMOV UR14, 0x1 ;  /* 0x00000001000e1882 */ /* 0x000fe40000000000 */
[----:B------:R-:W-:Y:S02]  /*267b0*/  @!UP1 UIMAD UR14, UR13, UR4, URZ ;  /* 0x000000040d0e92a4 */ /* 0x000fe4000f8e023f */
[----:B------:R-:W-:-:S02]  /*267c0*/  @!UP3 UIMAD UR16, UR6, UR9, URZ ;  /* 0x000000090610b2a4 */ /* 0x000fc4000f8e023f */
[----:B------:R-:W-:Y:S02]  /*267d0*/  @UP1 ULDC UR15, c[0x0][0x210] ;  /* 0x00008400000f1ab9 */ /* 0x000fe40000000800 */
[----:B------:R-:W-:Y:S02]  /*267e0*/  UIMAD UR5, UR6, UR14, URZ ;  /* 0x0000000e060572a4 */ /* 0x000fe4000f8e023f */
[----:B------:R-:W-:Y:S02]  /*267f0*/  @!UP1 UMOV UR15, 0x1 ;  /* 0x00000001000f9882 */ /* 0x000fe40000000000 */
[----:B------:R-:W-:Y:S02]  /*26800*/  @!UP3 USEL UR16, UR16, UR24, !UP0 ;  /* 0x000000181010b287 */ /* 0x000fe4000c000000 */
[----:B-1----:R-:W-:Y:S02]  /*26810*/  UIMAD UR4, UR10, UR15, URZ ;  /* 0x0000000f0a0472a4 */ /* 0x002fe4000f8e023f */
[----:B------:R-:W-:-:S02]  /*26820*/  USEL UR5, UR5, URZ, UP3 ;  /* 0x0000003f05057287 */ /* 0x000fc40009800000 */
[----:B------:R-:W-:Y:S02]  /*26830*/  USHF.L.U32 UR4, UR4, 0x7, URZ ;  /* 0x0000000704047899 */ /* 0x000fe4000800063f */
[----:B------:R-:W-:Y:S02]  /*26840*/  UIMAD UR13, UR11, UR13, UR5 ;  /* 0x0000000d0b0d72a4 */ /* 0x000fe4000f8e0205 */
[----:B------:R-:W-:Y:S02]  /*26850*/  UMOV UR22, URZ ;  /* 0x0000003f00167c82 */ /* 0x000fe40008000000 */
[----:B------:R-:W-:Y:S02]  /*26860*/  @!UP3 UMOV UR22, UR16 ;  /* 0x000000100016bc82 */ /* 0x000fe40008000000 */
[----:B------:R-:W-:Y:S02]  /*26870*/  UMOV UR23, URZ ;  /* 0x0000003f00177c82 */ /* 0x000fe40008000000 */
[----:B------:R-:W-:-:S02]  /*26880*/  USHF.R.S32.HI UR5, URZ, 0x1f, UR4 ;  /* 0x0000001f3f057899 */ /* 0x000fc40008011404 */
[----:B------:R-:W-:Y:S02]  /*26890*/  @!UP3 USHF.R.S32.HI UR23, URZ, 0x1f, UR16 ;  /* 0x0000001f3f17b899 */ /* 0x000fe40008011410 */
[----:B------:R-:W-:Y:S02]  /*268a0*/  USHF.R.S32.HI UR6, URZ, 0x1f, UR13 ;  /* 0x0000001f3f067899 */ /* 0x000fe4000801140d */
[----:B------:R-:W-:Y:S01]  /*268b0*/  UIADD3 UR4, UP2, UP1, UR4, UR22, UR13 ;  /* 0x0000001604047290 */ /* 0x000fe2000f95e00d */
[----:B------:R-:W-:Y:S01]  /*268c0*/  BSSY B0, `(.L_x_390) ;  /* 0x00000ba000007945 */ /* 0x000fe20003800000 */
[----:B------:R-:W-:Y:S01]  /*268d0*/  @!UP0 UIADD3 UR7, UR19, UR12, URZ ;  /* 0x0000000c13078290 */ /* 0x000fe2000fffe03f */
[----:B--2---:R-:W1:Y:S04]  /*268e0*/  SHFL.BFLY PT, R7, R11, 0x2, 0x1f ;  /* 0x0c401f000b077f89 */ /* 0x004e6800000e0000 */
[----:B---3--:R-:W2:Y:S04]  /*268f0*/  SHFL.BFLY PT, R6, R9, 0x2, 0x1f ;  /* 0x0c401f0009067f89 */ /* 0x008ea800000e0000 */
[----:B----4-:R-:W3:Y:S04]  /*26900*/  SHFL.BFLY PT, R10, R8, 0x2, 0x1f ;  /* 0x0c401f00080a7f89 */ /* 0x010ee800000e0000 */
[----:B------:R-:W4:Y:S01]  /*26910*/  SHFL.BFLY PT, R4, R5, 0x2, 0x1f ;  /* 0x0c401f0005047f89 */ /* 0x000f2200000e0000 */
[----:B-1----:R-:W-:-:S02]  /*26920*/  FADD.FTZ R7, R7, R11 ;  /* 0x0000000b07077221 */ /* 0x002fc40000010000 */
[----:B--2---:R-:W-:-:S03]  /*26930*/  FADD.FTZ R6, R6, R9 ;  /* 0x0000000906067221 */ /* 0x004fc60000010000 */
[----:B------:R-:W1:Y:S01]  /*26940*/  SHFL.BFLY PT, R12, R7, 0x1, 0x1f ;  /* 0x0c201f00070c7f89 */ /* 0x000e6200000e0000 */
[----:B---3--:R-:W-:-:S03]  /*26950*/  FADD.FTZ R10, R10, R8 ;  /* 0x000000080a0a7221 */ /* 0x008fc60000010000 */
[----:B------:R-:W2:Y:S01]  /*26960*/  SHFL.BFLY PT, R11, R6, 0x1, 0x1f ;  /* 0x0c201f00060b7f89 */ /* 0x000ea200000e0000 */
[----:B----4-:R-:W-:-:S03]  /*26970*/  FADD.FTZ R4, R4, R5 ;  /* 0x0000000504047221 */ /* 0x010fc60000010000 */
[----:B------:R-:W3:Y:S04]  /*26980*/  S2R R8, SR_TID.X ;  /* 0x0000000000087919 */ /* 0x000ee80000002100 */
[----:B------:R-:W4:Y:S04]  /*26990*/  SHFL.BFLY PT, R5, R10, 0x1, 0x1f ;  /* 0x0c201f000a057f89 */ /* 0x000f2800000e0000 */
[----:B------:R-:W3:Y:S01]  /*269a0*/  SHFL.BFLY PT, R9, R4, 0x1, 0x1f ;  /* 0x0c201f0004097f89 */ /* 0x000ee200000e0000 */
[----:B-1----:R-:W-:Y:S02]  /*269b0*/  FADD.FTZ R12, R7, R12 ;  /* 0x0000000c070c7221 */ /* 0x002fe40000010000 */
[----:B--2---:R-:W-:-:S02]  /*269c0*/  FADD.FTZ R11, R6, R11 ;  /* 0x0000000b060b7221 */ /* 0x004fc40000010000 */
[----:B----4-:R-:W-:Y:S01]  /*269d0*/  FADD.FTZ R10, R10, R5 ;  /* 0x000000050a0a7221 */ /* 0x010fe20000010000 */
[----:B---3--:R-:W-:-:S04]  /*269e0*/  SHF.R.S32.HI R5, RZ, 0x1f, R8 ;  /* 0x0000001fff057819 */ /* 0x008fc80000011408 */
[CC--:B------:R-:W-:Y:S02]  /*269f0*/  LEA.HI R7, R5.reuse, R8.reuse, RZ, 0x2 ;  /* 0x0000000805077211 */ /* 0x0c0fe400078f10ff */
[----:B------:R-:W-:Y:S02]  /*26a00*/  LEA.HI R5, R5, R8, RZ, 0x5 ;  /* 0x0000000805057211 */ /* 0x000fe400078f28ff */
[----:B------:R-:W-:Y:S01]  /*26a10*/  LOP3.LUT R6, R7, 0xfffffffc, RZ, 0xc0, !PT ;  /* 0xfffffffc07067812 */ /* 0x000fe200078ec0ff */
[----:B------:R-:W-:Y:S01]  /*26a20*/  FADD.FTZ R9, R4, R9 ;  /* 0x0000000904097221 */ /* 0x000fe20000010000 */
[----:B------:R-:W-:-:S03]  /*26a30*/  SHF.R.S32.HI R4, RZ, 0x5, R5 ;  /* 0x00000005ff047819 */ /* 0x000fc60000011405 */
[----:B------:R-:W-:-:S05]  /*26a40*/  IMAD.IADD R6, R8, 0x1, -R6 ;  /* 0x0000000108067824 */ /* 0x000fca00078e0a06 */
[----:B------:R-:W-:Y:S02]  /*26a50*/  LEA R4, R4, R6, 0x8 ;  /* 0x0000000604047211 */ /* 0x000fe400078e40ff */
[----:B------:R-:W-:-:S04]  /*26a60*/  SHF.R.S32.HI R6, RZ, 0x2, R7 ;  /* 0x00000002ff067819 */ /* 0x000fc80000011407 */
[----:B------:R-:W-:-:S04]  /*26a70*/  SHF.R.S32.HI R17, RZ, 0x1f, R6 ;  /* 0x0000001fff117819 */ /* 0x000fc80000011406 */
[----:B------:R-:W-:-:S04]  /*26a80*/  LEA.HI R17, R17, R6, RZ, 0x3 ;  /* 0x0000000611117211 */ /* 0x000fc800078f18ff */
[----:B------:R-:W-:Y:S02]  /*26a90*/  LOP3.LUT R17, R17, 0xfffffff8, RZ, 0xc0, !PT ;  /* 0xfffffff811117812 */ /* 0x000fe400078ec0ff */
[----:B------:R-:W-:Y:S02]  /*26aa0*/  FSETP.NE.FTZ.AND P4, PT, R12, RZ, PT ;  /* 0x000000ff0c00720b */ /* 0x000fe40003f95000 */
[----:B------:R-:W-:Y:S01]  /*26ab0*/  FSETP.NE.FTZ.AND P3, PT, R11, RZ, PT ;  /* 0x000000ff0b00720b */ /* 0x000fe20003f75000 */
[----:B------:R-:W-:Y:S01]  /*26ac0*/  IMAD.IADD R17, R6, 0x1, -R17 ;  /* 0x0000000106117824 */ /* 0x000fe200078e0a11 */
[----:B------:R-:W-:Y:S02]  /*26ad0*/  FSETP.NE.FTZ.AND P2, PT, R10, RZ, PT ;  /* 0x000000ff0a00720b */ /* 0x000fe40003f55000 */
[----:B------:R-:W-:Y:S02]  /*26ae0*/  FSETP.NE.FTZ.AND P1, PT, R9, RZ, PT ;  /* 0x000000ff0900720b */ /* 0x000fe40003f35000 */
[----:B------:R-:W-:-:S04]  /*26af0*/  LEA.HI R18, R17, R17, RZ, 0x1 ;  /* 0x0000001111127211 */ /* 0x000fc800078f08ff */
[----:B------:R-:W-:Y:S02]  /*26b00*/  SHF.R.S32.HI R19, RZ, 0x1, R18 ;  /* 0x00000001ff137819 */ /* 0x000fe40000011412 */
[----:B------:R-:W-:Y:S01]  /*26b10*/  LOP3.LUT R18, R18, 0x3fffffe, RZ, 0xc0, !PT ;  /* 0x03fffffe12127812 */ /* 0x000fe200078ec0ff */
[----:B------:R-:W1:Y:S01]  /*26b20*/  @P4 MUFU.RCP R15, R12 ;  /* 0x0000000c000f4308 */ /* 0x000e620000001000 */
[----:B------:R-:W-:Y:S02]  /*26b30*/  SHF.L.U32 R20, R19, 0x6, RZ ;  /* 0x0000000613147819 */ /* 0x000fe400000006ff */
[----:B------:R-:W-:Y:S02]  /*26b40*/  IADD3 R18, R17, -R18, RZ ;  /* 0x8000001211127210 */ /* 0x000fe40007ffe0ff */
[----:B------:R-:W-:-:S03]  /*26b50*/  LOP3.LUT R20, R20, 0xc0, RZ, 0xc0, !PT ;  /* 0x000000c014147812 */ /* 0x000fc600078ec0ff */
[----:B------:R-:W2:Y:S01]  /*26b60*/  @P3 MUFU.RCP R16, R11 ;  /* 0x0000000b00103308 */ /* 0x000ea20000001000 */
[----:B------:R-:W-:Y:S01]  /*26b70*/  IMAD R4, R18, 0x10, R4 ;  /* 0x0000001012047824 */ /* 0x000fe200078e0204 */
[----:B------:R-:W-:-:S06]  /*26b80*/  LEA.HI R20, R20, R20, RZ, 0x1d ;  /* 0x0000001414147211 */ /* 0x000fcc00078fe8ff */
[----:B------:R-:W3:Y:S01]  /*26b90*/  @P2 MUFU.RCP R13, R10 ;  /* 0x0000000a000d2308 */ /* 0x000ee20000001000 */
[----:B------:R-:W-:-:S07]  /*26ba0*/  LOP3.LUT R17, R19, 0x1, RZ, 0xc0, !PT ;  /* 0x0000000113117812 */ /* 0x000fce00078ec0ff */
[----:B------:R-:W4:Y:S01]  /*26bb0*/  @P1 MUFU.RCP R14, R9 ;  /* 0x00000009000e1308 */ /* 0x000f220000001000 */
[----:B------:R-:W-:Y:S02]  /*26bc0*/  LEA R20, R4, R20, 0x1 ;  /* 0x0000001404147211 */ /* 0x000fe400078e08ff */
[----:B------:R-:W-:Y:S02]  /*26bd0*/  ISETP.NE.U32.AND P0, PT, R17, 0x1, PT ;  /* 0x000000011100780c */ /* 0x000fe40003f05070 */
[----:B------:R-:W-:Y:S01]  /*26be0*/  MOV R4, 0xfffffff0 ;  /* 0xfffffff000047802 */ /* 0x000fe20000000f00 */
[----:B-1----:R-:W-:Y:S02]  /*26bf0*/  FMUL.FTZ R15, R15, c[0x0][0x2dc] ;  /* 0x0000b7000f0f7a20 */ /* 0x002fe40000410000 */
[----:B--2---:R-:W-:Y:S01]  /*26c00*/  FMUL.FTZ R16, R16, c[0x0][0x2dc] ;  /* 0x0000b70010107a20 */ /* 0x004fe20000410000 */
[----:B------:R-:W-:Y:S01]  /*26c10*/  SEL R4, R4, 0x10, !P0 ;  /* 0x0000001004047807 */ /* 0x000fe20004000000 */
[----:B---3--:R-:W-:Y:S01]  /*26c20*/  FMUL.FTZ R13, R13, c[0x0][0x2dc] ;  /* 0x0000b7000d0d7a20 */ /* 0x008fe20000410000 */
[----:B------:R-:W-:Y:S01]  /*26c30*/  LOP3.LUT P0, RZ, R19, 0x2, RZ, 0xc0, !PT ;  /* 0x0000000213ff7812 */ /* 0x000fe2000780c0ff */
[----:B------:R-:W-:-:S02]  /*26c40*/  FMUL.FTZ R144, R15, R144 ;  /* 0x000000900f907220 */ /* 0x000fc40000410000 */
[C---:B------:R-:W-:Y:S02]  /*26c50*/  FMUL.FTZ R145, R15.reuse, R145 ;  /* 0x000000910f917220 */ /* 0x040fe40000410000 */
[----:B----4-:R-:W-:Y:S02]  /*26c60*/  FMUL.FTZ R14, R14, c[0x0][0x2dc] ;  /* 0x0000b7000e0e7a20 */ /* 0x010fe40000410000 */
[C---:B------:R-:W-:Y:S02]  /*26c70*/  FMUL.FTZ R146, R16.reuse, R146 ;  /* 0x0000009210927220 */ /* 0x040fe40000410000 */
[----:B------:R-:W-:Y:S02]  /*26c80*/  FMUL.FTZ R147, R16, R147 ;  /* 0x0000009310937220 */ /* 0x000fe40000410000 */
[C---:B------:R-:W-:Y:S02]  /*26c90*/  FMUL.FTZ R152, R15.reuse, R152 ;  /* 0x000000980f987220 */ /* 0x040fe40000410000 */
[----:B------:R-:W-:-:S02]  /*26ca0*/  FMUL.FTZ R153, R15, R153 ;  /* 0x000000990f997220 */ /* 0x000fc40000410000 */
[C---:B------:R-:W-:Y:S02]  /*26cb0*/  FMUL.FTZ R154, R16.reuse, R154 ;  /* 0x0000009a109a7220 */ /* 0x040fe40000410000 */
[----:B------:R-:W-:Y:S02]  /*26cc0*/  FMUL.FTZ R155, R16, R155 ;  /* 0x0000009b109b7220 */ /* 0x000fe40000410000 */
[----:B------:R-:W-:Y:S02]  /*26cd0*/  IMAD.SHL.U32 R20, R20, 0x2, RZ ;  /* 0x0000000214147824 */ /* 0x000fe400078e00ff */
[C---:B------:R-:W-:Y:S02]  /*26ce0*/  FMUL.FTZ R132, R13.reuse, R132 ;  /* 0x000000840d847220 */ /* 0x040fe40000410000 */
[----:B------:R-:W-:Y:S02]  /*26cf0*/  FMUL.FTZ R133, R13, R133 ;  /* 0x000000850d857220 */ /* 0x000fe40000410000 */
[----:B------:R-:W-:-:S02]  /*26d00*/  FMUL.FTZ R134, R14, R134 ;  /* 0x000000860e867220 */ /* 0x000fc40000410000 */
[C---:B------:R-:W-:Y:S02]  /*26d10*/  FMUL.FTZ R135, R14.reuse, R135 ;  /* 0x000000870e877220 */ /* 0x040fe40000410000 */
[C---:B------:R-:W-:Y:S02]  /*26d20*/  FMUL.FTZ R136, R13.reuse, R136 ;  /* 0x000000880d887220 */ /* 0x040fe40000410000 */
[----:B------:R-:W-:Y:S02]  /*26d30*/  FMUL.FTZ R137, R13, R137 ;  /* 0x000000890d897220 */ /* 0x000fe40000410000 */
[C---:B------:R-:W-:Y:S02]  /*26d40*/  FMUL.FTZ R138, R14.reuse, R138 ;  /* 0x0000008a0e8a7220 */ /* 0x040fe40000410000 */
[----:B------:R-:W-:Y:S01]  /*26d50*/  FMUL.FTZ R139, R14, R139 ;  /* 0x0000008b0e8b7220 */ /* 0x000fe20000410000 */
[----:B------:R-:W-:Y:S02]  /*26d60*/  F2FP.BF16.PACK_AB R144, R145, R144 ;  /* 0x000000909190723e */ /* 0x000fe400000010ff */
[----:B------:R-:W-:-:S02]  /*26d70*/  F2FP.BF16.PACK_AB R146, R147, R146 ;  /* 0x000000929392723e */ /* 0x000fc400000010ff */
[----:B------:R-:W-:Y:S02]  /*26d80*/  F2FP.BF16.PACK_AB R152, R153, R152 ;  /* 0x000000989998723e */ /* 0x000fe400000010ff */
[----:B------:R-:W-:Y:S02]  /*26d90*/  F2FP.BF16.PACK_AB R154, R155, R154 ;  /* 0x0000009a9b9a723e */ /* 0x000fe400000010ff */
[----:B------:R-:W-:Y:S01]  /*26da0*/  IADD3 R17, R20, R4, RZ ;  /* 0x0000000414117210 */ /* 0x000fe20007ffe0ff */
[----:B------:R-:W-:Y:S01]  /*26db0*/  FMUL.FTZ R156, R15, R156 ;  /* 0x0000009c0f9c7220 */ /* 0x000fe20000410000 */
[----:B------:R-:W-:Y:S01]  /*26dc0*/  F2FP.BF16.PACK_AB R132, R133, R132 ;  /* 0x000000848584723e */ /* 0x000fe200000010ff */
[----:B------:R-:W-:Y:S01]  /*26dd0*/  FMUL.FTZ R157, R15, R157 ;  /* 0x0000009d0f9d7220 */ /* 0x000fe20000410000 */
[----:B------:R-:W-:Y:S01]  /*26de0*/  F2FP.BF16.PACK_AB R134, R135, R134 ;  /* 0x000000868786723e */ /* 0x000fe200000010ff */
[----:B------:R-:W-:Y:S01]  /*26df0*/  FMUL.FTZ R160, R15, R160 ;  /* 0x000000a00fa07220 */ /* 0x000fe20000410000 */
[----:B------:R-:W-:Y:S01]  /*26e00*/  F2FP.BF16.PACK_AB R136, R137, R136 ;  /* 0x000000888988723e */ /* 0x000fe200000010ff */
[C---:B------:R-:W-:Y:S01]  /*26e10*/  FMUL.FTZ R158, R16.reuse, R158 ;  /* 0x0000009e109e7220 */ /* 0x040fe20000410000 */
[----:B------:R-:W-:Y:S01]  /*26e20*/  F2FP.BF16.PACK_AB R138, R139, R138 ;  /* 0x0000008a8b8a723e */ /* 0x000fe200000010ff */
[----:B------:R-:W-:Y:S01]  /*26e30*/  FMUL.FTZ R159, R16, R159 ;  /* 0x0000009f109f7220 */ /* 0x000fe20000410000 */
[----:B------:R-:W-:Y:S01]  /*26e40*/  IADD3 R18, R20, 0x20, RZ ;  /* 0x0000002014127810 */ /* 0x000fe20007ffe0ff */
[----:B------:R-:W-:Y:S01]  /*26e50*/  FMUL.FTZ R162, R16, R162 ;  /* 0x000000a210a27220 */ /* 0x000fe20000410000 */
[----:B------:R-:W-:Y:S01]  /*26e60*/  STS [R20], R144 ;  /* 0x0000009014007388 */ /* 0x000fe20000000800 */
[----:B------:R-:W-:Y:S01]  /*26e70*/  FMUL.FTZ R15, R15, R161 ;  /* 0x000000a10f0f7220 */ /* 0x000fe20000410000 */
[----:B------:R-:W-:Y:S01]  /*26e80*/  @P0 IADD3 R18, R20, -0x20, RZ ;  /* 0xffffffe014120810 */ /* 0x000fe20007ffe0ff */
[----:B------:R-:W-:Y:S01]  /*26e90*/  FMUL.FTZ R16, R16, R163 ;  /* 0x000000a310107220 */ /* 0x000fe20000410000 */
[----:B------:R-:W-:Y:S01]  /*26ea0*/  STS [R20+0x200], R146 ;  /* 0x0002009214007388 */ /* 0x000fe20000000800 */
[----:B------:R-:W-:-:S02]  /*26eb0*/  FMUL.FTZ R140, R13, R140 ;  /* 0x0000008c0d8c7220 */ /* 0x000fc40000410000 */
[C---:B------:R-:W-:Y:S01]  /*26ec0*/  FMUL.FTZ R141, R13.reuse, R141 ;  /* 0x0000008d0d8d7220 */ /* 0x040fe20000410000 */
[----:B------:R-:W-:Y:S01]  /*26ed0*/  STS [R17], R152 ;  /* 0x0000009811007388 */ /* 0x000fe20000000800 */
[C---:B------:R-:W-:Y:S02]  /*26ee0*/  FMUL.FTZ R148, R13.reuse, R148 ;  /* 0x000000940d947220 */ /* 0x040fe40000410000 */
[C---:B------:R-:W-:Y:S01]  /*26ef0*/  FMUL.FTZ R142, R14.reuse, R142 ;  /* 0x0000008e0e8e7220 */ /* 0x040fe20000410000 */
[----:B------:R-:W-:Y:S01]  /*26f00*/  STS [R17+0x200], R154 ;  /* 0x0002009a11007388 */ /* 0x000fe20000000800 */
[C---:B------:R-:W-:Y:S02]  /*26f10*/  FMUL.FTZ R143, R14.reuse, R143 ;  /* 0x0000008f0e8f7220 */ /* 0x040fe40000410000 */
[----:B------:R-:W-:Y:S01]  /*26f20*/  FMUL.FTZ R150, R14, R150 ;  /* 0x000000960e967220 */ /* 0x000fe20000410000 */
[----:B------:R-:W-:Y:S01]  /*26f30*/  STS [R20+0x1000], R132 ;  /* 0x0010008414007388 */ /* 0x000fe20000000800 */
[----:B------:R-:W-:-:S02]  /*26f40*/  FMUL.FTZ R13, R13, R149 ;  /* 0x000000950d0d7220 */ /* 0x000fc40000410000 */
[----:B------:R-:W-:Y:S01]  /*26f50*/  FMUL.FTZ R14, R14, R151 ;  /* 0x000000970e0e7220 */ /* 0x000fe20000410000 */
[----:B------:R-:W-:Y:S01]  /*26f60*/  STS [R20+0x1200], R134 ;  /* 0x0012008614007388 */ /* 0x000fe20000000800 */
[----:B------:R-:W-:Y:S02]  /*26f70*/  F2FP.BF16.PACK_AB R156, R157, R156 ;  /* 0x0000009c9d9c723e */ /* 0x000fe400000010ff */
[----:B------:R-:W-:Y:S01]  /*26f80*/  F2FP.BF16.PACK_AB R158, R159, R158 ;  /* 0x0000009e9f9e723e */ /* 0x000fe200000010ff */
[----:B------:R-:W-:Y:S01]  /*26f90*/  STS [R17+0x1000], R136 ;  /* 0x0010008811007388 */ /* 0x000fe20000000800 */
[----:B------:R-:W-:Y:S02]  /*26fa0*/  F2FP.BF16.PACK_AB R15, R15, R160 ;  /* 0x000000a00f0f723e */ /* 0x000fe400000010ff */
[----:B------:R-:W-:Y:S01]  /*26fb0*/  F2FP.BF16.PACK_AB R16, R16, R162 ;  /* 0x000000a21010723e */ /* 0x000fe200000010ff */
[----:B------:R1:W-:Y:S01]  /*26fc0*/  STS [R17+0x1200], R138 ;  /* 0x0012008a11007388 */ /* 0x0003e20000000800 */
[----:B------:R-:W-:-:S02]  /*26fd0*/  F2FP.BF16.PACK_AB R140, R141, R140 ;  /* 0x0000008c8d8c723e */ /* 0x000fc400000010ff */
[----:B------:R-:W-:Y:S02]  /*26fe0*/  F2FP.BF16.PACK_AB R142, R143, R142 ;  /* 0x0000008e8f8e723e */ /* 0x000fe400000010ff */
[----:B------:R-:W-:Y:S02]  /*26ff0*/  F2FP.BF16.PACK_AB R13, R13, R148 ;  /* 0x000000940d0d723e */ /* 0x000fe400000010ff */
[----:B------:R-:W-:Y:S01]  /*27000*/  F2FP.BF16.PACK_AB R14, R14, R150 ;  /* 0x000000960e0e723e */ /* 0x000fe200000010ff */
[----:B------:R2:W-:Y:S04]  /*27010*/  STS [R18], R156 ;  /* 0x0000009c12007388 */ /* 0x0005e80000000800 */
[----:B------:R2:W-:Y:S01]  /*27020*/  STS [R18+0x200], R158 ;  /* 0x0002009e12007388 */ /* 0x0005e20000000800 */
[----:B-1----:R-:W-:-:S05]  /*27030*/  IADD3 R17, R4, R18, RZ ;  /* 0x0000001204117210 */ /* 0x002fca0007ffe0ff */
[----:B------:R2:W-:Y:S04]  /*27040*/  STS [R17], R15 ;  /* 0x0000000f11007388 */ /* 0x0005e80000000800 */
[----:B------:R2:W-:Y:S04]  /*27050*/  STS [R17+0x200], R16 ;  /* 0x0002001011007388 */ /* 0x0005e80000000800 */
[----:B------:R2:W-:Y:S04]  /*27060*/  STS [R18+0x1000], R140 ;  /* 0x0010008c12007388 */ /* 0x0005e80000000800 */
[----:B------:R2:W-:Y:S04]  /*27070*/  STS [R18+0x1200], R142 ;  /* 0x0012008e12007388 */ /* 0x0005e80000000800 */
[----:B------:R2:W-:Y:S04]  /*27080*/  STS [R17+0x1000], R13 ;  /* 0x0010000d11007388 */ /* 0x0005e80000000800 */
[----:B------:R2:W-:Y:S04]  /*27090*/  STS [R17+0x1200], R14 ;  /* 0x0012000e11007388 */ /* 0x0005e80000000800 */
[----:B------:R-:W-:Y:S06]  /*270a0*/  BAR.SYNC.DEFER_BLOCKING 0x0 ;  /* 0x0000000000007b1d */ /* 0x000fec0000010000 */
[----:B------:R1:W3:Y:S01]  /*270b0*/  @P4 MUFU.LG2 R4, R12 ;  /* 0x0000000c00044308 */ /* 0x0002e20000000c00 */
[----:B------:R-:W-:Y:S01]  /*270c0*/  LOP3.LUT R5, R5, 0xffffffe0, RZ, 0xc0, !PT ;  /* 0xffffffe005057812 */ /* 0x000fe200078ec0ff */
[----:B------:R2:W4:Y:S04]  /*270d0*/  LDS.128 R20, [R24] ;  /* 0x0000000018147984 */ /* 0x0005280000000c00 */
[----:B------:R2:W2:Y:S04]  /*270e0*/  LDS.128 R16, [R24+0x800] ;  /* 0x0008000018107984 */ /* 0x0004a80000000c00 */
[----:B-1----:R1:W1:Y:S04]  /*270f0*/  LDS.128 R12, [R24+0x1000] ;  /* 0x00100000180c7984 */ /* 0x0022680000000c00 */
[----:B------:R-:W1:Y:S01]  /*27100*/  LDS.128 R24, [R24+0x1800] ;  /* 0x0018000018187984 */ /* 0x000e620000000c00 */
[----:B------:R-:W3:Y:S01]  /*27110*/  @P3 MUFU.LG2 R11, R11 ;  /* 0x0000000b000b3308 */ /* 0x000ee20000000c00 */
[----:B------:R-:W-:-:S07]  /*27120*/  IADD3 R5, R8, -R5, RZ ;  /* 0x8000000508057210 */ /* 0x000fce0007ffe0ff */
[----:B------:R-:W4:Y:S01]  /*27130*/  @P2 MUFU.LG2 R10, R10 ;  /* 0x0000000a000a2308 */ /* 0x000f220000000c00 */
[----:B------:R-:W-:-:S07]  /*27140*/  LOP3.LUT P0, RZ, R5, 0x3, RZ, 0xc0, !PT ;  /* 0x0000000305ff7812 */ /* 0x000fce000780c0ff */
[----:B------:R-:W2:Y:S01]  /*27150*/  @P1 MUFU.LG2 R9, R9 ;  /* 0x0000000900091308 */ /* 0x000ea20000000c00 */
[----:B---3--:R-:W-:Y:S01]  /*27160*/  @P4 FMUL.FTZ R4, R4, 0.69314718246459960938 ;  /* 0x3f31721804044820 */ /* 0x008fe20000410000 */
[----:B------:R-:W-:Y:S01]  /*27170*/  UIADD3.X UR5, UR5, UR23, UR6, UP2, UP1 ;  /* 0x0000001705057290 */ /* 0x000fe200097e2406 */
[----:B------:R-:W-:Y:S01]  /*27180*/  @P3 FMUL.FTZ R11, R11, 0.69314718246459960938 ;  /* 0x3f3172180b0b3820 */ /* 0x000fe20000410000 */
[----:B------:R-:W-:Y:S01]  /*27190*/  ULDC.64 UR12, c[0x0][0x118] ;  /* 0x00004600000c7ab9 */ /* 0x000fe20000000a00 */
[----:B------:R-:W-:Y:S01]  /*271a0*/  IMAD.MOV.U32 R8, RZ, RZ, 0x7f800000 ;  /* 0x7f800000ff087424 */ /* 0x000fe200078e00ff */
[----:B------:R-:W-:Y:S01]  /*271b0*/  @!UP0 UMOV UR8, UR18 ;  /* 0x0000001200088c82 */ /* 0x000fe20008000000 */
[----:B----4-:R-:W-:Y:S01]  /*271c0*/  @P2 FMUL.FTZ R10, R10, 0.69314718246459960938 ;  /* 0x3f3172180a0a2820 */ /* 0x010fe20000410000 */
[----:B------:R-:W-:Y:S01]  /*271d0*/  MOV R28, 0x7f800000 ;  /* 0x7f800000001c7802 */ /* 0x000fe20000000f00 */
[----:B-----5:R-:W-:Y:S01]  /*271e0*/  @P4 FFMA.FTZ R8, R164, c[0x0][0x238], R4 ;  /* 0x00008e00a4084a23 */ /* 0x020fe20000010004 */
[----:B------:R-:W-:Y:S01]  /*271f0*/  MOV R4, 0x7f800000 ;  /* 0x7f80000000047802 */ /* 0x000fe20000000f00 */
[----:B------:R-:W-:Y:S01]  /*27200*/  @P3 FFMA.FTZ R28, R3, c[0x0][0x238], R11 ;  /* 0x00008e00031c3a23 */ /* 0x000fe2000001000b */
[----:B------:R-:W-:Y:S01]  /*27210*/  MOV R5, 0x7f800000 ;  /* 0x7f80000000057802 */ /* 0x000fe20000000f00 */
[----:B--2---:R-:W-:-:S02]  /*27220*/  @P1 FMUL.FTZ R9, R9, 0.69314718246459960938 ;  /* 0x3f31721809091820 */ /* 0x004fc40000410000 */
[----:B------:R-:W-:Y:S02]  /*27230*/  @P2 FFMA.FTZ R4, R2, c[0x0][0x238], R10 ;  /* 0x00008e0002042a23 */ /* 0x000fe4000001000a */
[----:B------:R-:W-:Y:S01]  /*27240*/  @P1 FFMA.FTZ R5, R0, c[0x0][0x238], R9 ;  /* 0x00008e0000051a23 */ /* 0x000fe20000010009 */
[----:B------:R-:W-:Y:S05]  /*27250*/  @P0 BRA `(.L_x_391) ;  /* 0x0000020000000947 */ /* 0x000fea0003800000 */
[----:B------:R-:W2:Y:S02]  /*27260*/  LDL.LU R29, [R1+0x17c] ;  /* 0x00017c00011d7983 */ /* 0x000ea40000300800 */
[C---:B--2---:R-:W-:Y:S02]  /*27270*/  ISETP.GE.AND P6, PT, R29.reuse, UR21, PT ;  /* 0x000000151d007c0c */ /* 0x044fe4000bfc6270 */
[C---:B------:R-:W-:Y:S02]  /*27280*/  IADD3 R11, R29.reuse, 0x8, RZ ;  /* 0x000000081d0b7810 */ /* 0x040fe40007ffe0ff */
[----:B------:R-:W-:Y:S02]  /*27290*/  IADD3 R2, R29, 0x40, RZ ;  /* 0x000000401d027810 */ /* 0x000fe40007ffe0ff */
[----:B------:R-:W-:-:S02]  /*272a0*/  ISETP.GE.AND P5, PT, R11, UR21, PT ;  /* 0x000000150b007c0c */ /* 0x000fc4000bfa6270 */
[C---:B------:R-:W-:Y:S02]  /*272b0*/  IADD3 R0, R29.reuse, 0x48, RZ ;  /* 0x000000481d007810 */ /* 0x040fe40007ffe0ff */
[----:B------:R-:W-:Y:S02]  /*272c0*/  ISETP.GE.AND P4, PT, R2, UR21, PT ;  /* 0x0000001502007c0c */ /* 0x000fe4000bf86270 */
        /* <DEDUP_REMOVED lines=25> */
.L_x_391:
[----:B------:R-:W-:Y:S05]  /*27460*/  BSYNC B0 ;  /* 0x0000000000007941 */ /* 0x000fea0003800000 */
.L_x_390:
[----:B--2---:R-:W2:Y:S01]  /*27470*/  LDL.LU.64 R28, [R1+0x190] ;  /* 0x00019000011c7983 */ /* 0x004ea20000300a00 */
[----:B------:R-:W-:Y:S01]  /*27480*/  UIMAD UR10, UR10, -0x80, UR27 ;  /* 0xffffff800a0a78a4 */ /* 0x000fe2000f8e021b */
[----:B------:R-:W-:Y:S01]  /*27490*/  BSSY B0, `(.L_x_392) ;  /* 0x0000020000007945 */ /* 0x000fe20003800000 */
[----:B------:R-:W-:Y:S01]  /*274a0*/  USHF.R.S32.HI UR6, URZ, 0x1f, UR11 ;  /* 0x0000001f3f067899 */ /* 0x000fe2000801140b */
[----:B------:R-:W3:Y:S01]  /*274b0*/  S2R R4, SR_TID.X ;  /* 0x0000000000047919 */ /* 0x000ee20000002100 */
[----:B------:R-:W-:Y:S02]  /*274c0*/  ULDC.64 UR4, c[0x0][0x1f0] ;  /* 0x00007c0000047ab9 */ /* 0x000fe40000000a00 */
[----:B------:R-:W-:Y:S01]  /*274d0*/  UIMAD UR4, UR6, UR4, URZ ;  /* 0x00000004060472a4 */ /* 0x000fe2000f8e023f */
[----:B------:R-:W4:Y:S03]  /*274e0*/  S2R R0, SR_CTAID.Z ;  /* 0x0000000000007919 */ /* 0x000f260000002700 */
[----:B------:R-:W-:Y:S01]  /*274f0*/  UIMAD UR4, UR11, UR5, UR4 ;  /* 0x000000050b0472a4 */ /* 0x000fe2000f8e0204 */
[----:B---3--:R-:W-:-:S04]  /*27500*/  SHF.R.S32.HI R3, RZ, 0x1f, R4 ;  /* 0x0000001fff037819 */ /* 0x008fc80000011404 */
[----:B------:R-:W-:-:S04]  /*27510*/  LEA.HI R3, R3, R4, RZ, 0x2 ;  /* 0x0000000403037211 */ /* 0x000fc800078f10ff */
[----:B------:R-:W-:Y:S02]  /*27520*/  LOP3.LUT R2, R3, 0xfffffffc, RZ, 0xc0, !PT ;  /* 0xfffffffc03027812 */ /* 0x000fe400078ec0ff */
[----:B------:R-:W-:-:S03]  /*27530*/  SHF.R.S32.HI R8, RZ, 0x2, R3 ;  /* 0x00000002ff087819 */ /* 0x000fc60000011403 */
[----:B------:R-:W-:Y:S01]  /*27540*/  IMAD.IADD R2, R4, 0x1, -R2 ;  /* 0x0000000104027824 */ /* 0x000fe200078e0a02 */
[----:B------:R-:W-:-:S03]  /*27550*/  SHF.R.S32.HI R9, RZ, 0x1f, R8 ;  /* 0x0000001fff097819 */ /* 0x000fc60000011408 */
[----:B------:R-:W-:-:S05]  /*27560*/  IMAD.SHL.U32 R2, R2, 0x8, RZ ;  /* 0x0000000802027824 */ /* 0x000fca00078e00ff */
[----:B------:R-:W-:Y:S02]  /*27570*/  SHF.R.S32.HI R2, RZ, 0x1f, R2 ;  /* 0x0000001fff027819 */ /* 0x000fe40000011402 */
[C---:B--2---:R-:W-:Y:S02]  /*27580*/  IADD3 R4, P0, R28.reuse, UR8, RZ ;  /* 0x000000081c047c10 */ /* 0x044fe4000ff1e0ff */
[----:B------:R-:W-:Y:S02]  /*27590*/  ISETP.GE.AND P1, PT, R28, c[0x0][0x220], PT ;  /* 0x000088001c007a0c */ /* 0x000fe40003f26270 */
        /* <DEDUP_REMOVED lines=14> */
[----:B------:R2:W-:Y:S02]  /*27680*/  STG.E.128 [R28.64], R20 ;  /* 0x000000141c007986 */ /* 0x0005e4000c101d0c */
.L_x_393:
[----:B------:R-:W-:Y:S05]  /*27690*/  BSYNC B0 ;  /* 0x0000000000007941 */ /* 0x000fea0003800000 */
.L_x_392:
[----:B------:R-:W-:Y:S01]  /*276a0*/  LEA.HI.SX32 R0, R7, 0x20, 0x1e ;  /* 0x0000002007007811 */ /* 0x000fe200078ff2ff */
[----:B------:R-:W-:Y:S03]  /*276b0*/  BSSY B0, `(.L_x_394) ;  /* 0x000000e000007945 */ /* 0x000fe60003800000 */
        /* <DEDUP_REMOVED lines=13> */
.L_x_395:
[----:B------:R-:W-:Y:S05]  /*27790*/  BSYNC B0 ;  /* 0x0000000000007941 */ /* 0x000fea0003800000 */
.L_x_394:
[----:B------:R-:W-:Y:S01]  /*277a0*/  LEA.HI.SX32 R0, R7, 0x40, 0x1e ;  /* 0x0000004007007811 */ /* 0x000fe200078ff2ff */
        /* <DEDUP_REMOVED lines=14> */
.L_x_397:
[----:B------:R-:W-:Y:S05]  /*27890*/  BSYNC B0 ;  /* 0x0000000000007941 */ /* 0x000fea0003800000 */
.L_x_396:
[----:B------:R-:W-:-:S04]  /*278a0*/  LEA.HI.SX32 R7, R7, 0x60, 0x1e ;  /* 0x0000006007077811 */ /* 0x000fc800078ff2ff */
[----:B------:R-:W-:-:S13]  /*278b0*/  ISETP.GE.OR P1, PT, R7, UR10, P1 ;  /* 0x0000000a07007c0c */ /* 0x000fda0008f26670 */
[----:B------:R-:W-:Y:S05]  /*278c0*/  @P1 EXIT ;  /* 0x000000000000194d */ /* 0x000fea0003800000 */
[----:B------:R-:W-:Y:S01]  /*278d0*/  IADD3 R0, P0, R8, 0x60, RZ ;  /* 0x0000006008007810 */ /* 0x000fe20007f1e0ff */
[----:B-12---:R-:W-:Y:S01]  /*278e0*/  IMAD.MOV.U32 R2, RZ, RZ, R4 ;  /* 0x000000ffff027224 */ /* 0x006fe200078e0004 */
        /* <DEDUP_REMOVED lines=8> */
[----:B------:R-:W-:Y:S01]  /*27970*/  STG.E.128 [R4.64], R24 ;  /* 0x0000001804007986 */ /* 0x000fe2000c101d0c */
[----:B------:R-:W-:Y:S05]  /*27980*/  EXIT ;  /* 0x000000000000794d */ /* 0x000fea0003800000 */
.L_x_351:
[----:B------:R-:W1:Y:S01]  /*27990*/  S2R R6, SR_TID.X ;  /* 0x0000000000067919 */ /* 0x000e620000002100 */
[----:B------:R-:W-:Y:S01]  /*279a0*/  USHF.R.S32.HI UR10, URZ, 0x1f, UR8 ;  /* 0x0000001f3f0a7899 */ /* 0x000fe20008011408 */
[----:B------:R-:W-:Y:S01]  /*279b0*/  IMAD.U32 R14, RZ, RZ, UR25 ;  /* 0x00000019ff0e7e24 */ /* 0x000fe2000f8e00ff */
[----:B------:R-:W-:Y:S01]  /*279c0*/  UISETP.NE.AND UP3, UPT, UR24, -0x1, UPT ;  /* 0xffffffff1800788c */ /* 0x000fe2000bf65270 */
[----:B------:R-:W2:Y:S01]  /*279d0*/  S2R R10, SR_CTAID.Z ;  /* 0x00000000000a7919 */ /* 0x000ea20000002700 */
[----:B------:R-:W-:Y:S01]  /*279e0*/  ULDC.64 UR4, c[0x0][0x1f0] ;  /* 0x00007c0000047ab9 */ /* 0x000fe20000000a00 */
[----:B------:R-:W-:Y:S01]  /*279f0*/  BSSY B0, `(.L_x_398) ;  /* 0x0000045000007945 */ /* 0x000fe20003800000 */
[----:B------:R-:W-:Y:S02]  /*27a00*/  UIMAD UR4, UR10, UR4, URZ ;  /* 0x000000040a0472a4 */ /* 0x000fe4000f8e023f */
[----:B------:R-:W-:-:S02]  /*27a10*/  ULDC.64 UR6, c[0x0][0x1e8] ;  /* 0x00007a0000067ab9 */ /* 0x000fc40000000a00 */
[----:B------:R-:W-:Y:S02]  /*27a20*/  ULDC.U8 UR10, c[0x0][0x329] ;  /* 0x0000ca40000a7ab9 */ /* 0x000fe40000000000 */
[----:B------:R-:W-:Y:S02]  /*27a30*/  UISETP.NE.AND UP2, UPT, UR10, URZ, UPT ;  /* 0x0000003f0a00728c */ /* 0x000fe4000bf45270 */
[----:B------:R-:W-:Y:S02]  /*27a40*/  @UP3 UIMAD.WIDE.U32 UR12, UR24, UR6, URZ ;  /* 0x00000006180c32a5 */ /* 0x000fe4000f8e003f */
[----:B------:R-:W-:Y:S02]  /*27a50*/  @!UP3 USHF.R.S32.HI UR15, URZ, 0x1f, UR9 ;  /* 0x0000001f3f0fb899 */ /* 0x000fe40008011409 */
[----:B------:R-:W-:Y:S02]  /*27a60*/  UIMAD UR6, UR8, UR5, UR4 ;  /* 0x00000005080672a4 */ /* 0x000fe4000f8e0204 */
[----:B------:R-:W-:-:S02]  /*27a70*/  ULDC.U8 UR14, c[0x0][0x328] ;  /* 0x0000ca00000e7ab9 */ /* 0x000fc40000000000 */
[----:B------:R-:W-:Y:S01]  /*27a80*/  ULDC.64 UR4, c[0x0][0x1e0] ;  /* 0x0000780000047ab9 */ /* 0x000fe20000000a00 */
[----:B-1----:R-:W-:Y:S01]  /*27a90*/  LEA.HI R8, R15, R6, RZ, 0x2 ;  /* 0x000000060f087211 */ /* 0x002fe200078f10ff */
[----:B------:R-:W-:Y:S02]  /*27aa0*/  UISETP.NE.AND UP4, UPT, UR14, URZ, UPT ;  /* 0x0000003f0e00728c */ /* 0x000fe4000bf85270 */
[----:B------:R-:W-:Y:S01]  /*27ab0*/  @!UP3 UIMAD UR15, UR15, UR4, URZ ;  /* 0x000000040f0fb2a4 */ /* 0x000fe2000f8e023f */
[----:B------:R-:W-:Y:S01]  /*27ac0*/  LOP3.LUT R0, R8, 0xfffffffc, RZ, 0xc0, !PT ;  /* 0xfffffffc08007812 */ /* 0x000fe200078ec0ff */
[----:B------:R-:W-:Y:S01]  /*27ad0*/  @UP3 UIMAD UR7, UR24, UR7, UR13 ;  /* 0x00000007180732a4 */ /* 0x000fe2000f8e020d */
[----:B------:R-:W-:Y:S01]  /*27ae0*/  SHF.R.S32.HI R8, RZ, 0x2, R8 ;  /* 0x00000002ff087819 */ /* 0x000fe20000011408 */
[----:B------:R-:W-:Y:S02]  /*27af0*/  @UP3 UMOV UR18, UR12 ;  /* 0x0000000c00123c82 */ /* 0x000fe40008000000 */
[----:B------:R-:W-:Y:S01]  /*27b00*/  UISETP.EQ.AND UP4, UPT, UR10, URZ, UP4 ;  /* 0x0000003f0a00728c */ /* 0x000fe2000a782270 */
[----:B------:R-:W-:Y:S01]  /*27b10*/  IMAD.IADD R6, R6, 0x1, -R0 ;  /* 0x0000000106067824 */ /* 0x000fe200078e0a00 */
[----:B------:R-:W-:Y:S01]  /*27b20*/  @!UP2 UISETP.NE.AND UP1, UPT, UR14, URZ, UPT ;  /* 0x0000003f0e00a28c */ /* 0x000fe2000bf25270 */
[----:B------:R-:W-:Y:S01]  /*27b30*/  SHF.R.S32.HI R9, RZ, 0x1f, R8 ;  /* 0x0000001fff097819 */ /* 0x000fe20000011408 */
[----:B------:R-:W-:Y:S01]  /*27b40*/  @!UP3 UIMAD UR15, UR9, UR5, UR15 ;  /* 0x00000005090fb2a4 */ /* 0x000fe2000f8e020f */
[----:B------:R-:W-:Y:S01]  /*27b50*/  IMAD.SHL.U32 R0, R6, 0x8, RZ ;  /* 0x0000000806007824 */ /* 0x000fe200078e00ff */
[----:B------:R-:W-:-:S02]  /*27b60*/  ULDC UR13, c[0x0][0x214] ;  /* 0x00008500000d7ab9 */ /* 0x000fc40000000800 */
[----:B------:R-:W-:Y:S01]  /*27b70*/  @UP2 ULDC UR12, c[0x0][0x210] ;  /* 0x00008400000c2ab9 */ /* 0x000fe20000000800 */
[----:B------:R-:W-:Y:S01]  /*27b80*/  IMAD.WIDE R14, R14, 0x80, R8 ;  /* 0x000000800e0e7825 */ /* 0x000fe200078e0208 */
[----:B------:R-:W-:Y:S01]  /*27b90*/  @!UP3 UIMAD.WIDE.U32 UR16, UR9, UR4, URZ ;  /* 0x000000040910b2a5 */ /* 0x000fe2000f8e003f */
[----:B------:R-:W-:Y:S01]  /*27ba0*/  ISETP.GE.AND P1, PT, R0, c[0x0][0x220], PT ;  /* 0x0000880000007a0c */ /* 0x000fe20003f26270 */
[----:B------:R-:W-:Y:S02]  /*27bb0*/  ULDC UR5, c[0x0][0x234] ;  /* 0x00008d0000057ab9 */ /* 0x000fe40000000800 */
[----:B------:R-:W-:Y:S02]  /*27bc0*/  @UP2 UIMAD UR12, UR12, UR13, URZ ;  /* 0x0000000d0c0c22a4 */ /* 0x000fe4000f8e023f */
[----:B------:R-:W-:Y:S02]  /*27bd0*/  UISETP.NE.OR UP0, UPT, UR24, -0x1, !UP4 ;  /* 0xffffffff1800788c */ /* 0x000fe4000e705670 */
[----:B------:R-:W-:-:S02]  /*27be0*/  @!UP2 USEL UR12, UR13, UR5, !UP1 ;  /* 0x000000050d0ca287 */ /* 0x000fc4000c800000 */
[----:B------:R-:W-:Y:S02]  /*27bf0*/  ULDC UR4, c[0x0][0x1c0] ;  /* 0x0000700000047ab9 */ /* 0x000fe40000000800 */
[----:B------:R-:W-:Y:S02]  /*27c00*/  @UP2 UMOV UR19, 0x1 ;  /* 0x0000000100132882 */ /* 0x000fe40000000000 */
        /* <DEDUP_REMOVED lines=13> */
[----:B--2---:R-:W-:Y:S01]  /*27ce0*/  IMAD.WIDE.U32 R10, R10, c[0x0][0x1f0], R2 ;  /* 0x00007c000a0a7a25 */ /* 0x004fe200078e0002 */
[----:B------:R-:W-:-:S02]  /*27cf0*/  UIMAD UR11, UR11, UR20, URZ ;  /* 0x000000140b0b72a4 */ /* 0x000fc4000f8e023f */
[----:B------:R-:W-:Y:S02]  /*27d00*/  UIMAD UR19, UR8, UR12, UR19 ;  /* 0x0000000c081372a4 */ /* 0x000fe4000f8e0213 */
[----:B------:R-:W-:Y:S01]  /*27d10*/  @!UP4 UMOV UR22, URZ ;  /* 0x0000003f0016cc82 */ /* 0x000fe20008000000 */
[----:B------:R-:W-:Y:S01]  /*27d20*/  IADD3 R13, R11, UR6, RZ ;  /* 0x000000060b0d7c10 */ /* 0x000fe2000fffe0ff */
[----:B------:R-:W-:Y:S02]  /*27d30*/  @UP4 UMOV UR22, UR24 ;  /* 0x0000001800164c82 */ /* 0x000fe40008000000 */
[----:B------:R-:W-:Y:S02]  /*27d40*/  @!UP4 UMOV UR23, URZ ;  /* 0x0000003f0017cc82 */ /* 0x000fe40008000000 */
[----:B------:R-:W-:Y:S02]  /*27d50*/  USHF.R.S32.HI UR4, URZ, 0x1f, UR11 ;  /* 0x0000001f3f047899 */ /* 0x000fe4000801140b */
[----:B------:R-:W-:-:S02]  /*27d60*/  @UP4 USHF.R.S32.HI UR23, URZ, 0x1f, UR24 ;  /* 0x0000001f3f174899 */ /* 0x000fc40008011418 */
[----:B------:R-:W-:Y:S02]  /*27d70*/  USHF.R.S32.HI UR5, URZ, 0x1f, UR19 ;  /* 0x0000001f3f057899 */ /* 0x000fe40008011413 */
[----:B------:R-:W-:Y:S02]  /*27d80*/  UIADD3 UR11, UP1, UP0, UR11, UR22, UR19 ;  /* 0x000000160b0b7290 */ /* 0x000fe4000f83e013 */
[----:B------:R-:W-:Y:S02]  /*27d90*/  ULDC.64 UR6, c[0x0][0x118] ;  /* 0x0000460000067ab9 */ /* 0x000fe40000000a00 */
        /* <DEDUP_REMOVED lines=10> */
.L_x_399:
[----:B------:R-:W-:Y:S05]  /*27e40*/  BSYNC B0 ;  /* 0x0000000000007941 */ /* 0x000fea0003800000 */
.L_x_398:
        /* <DEDUP_REMOVED lines=16> */
.L_x_401:
[----:B------:R-:W-:Y:S05]  /*27f50*/  BSYNC B0 ;  /* 0x0000000000007941 */ /* 0x000fea0003800000 */
.L_x_400:
        /* <DEDUP_REMOVED lines=16> */
.L_x_403:
[----:B------:R-:W-:Y:S05]  /*28060*/  BSYNC B0 ;  /* 0x0000000000007941 */ /* 0x000fea0003800000 */
.L_x_402:
        /* <DEDUP_REMOVED lines=15> */
.L_x_405:
[----:B------:R-:W-:Y:S05]  /*28160*/  BSYNC B0 ;  /* 0x0000000000007941 */ /* 0x000fea0003800000 */
.L_x_404:
[C---:B------:R-:W-:Y:S02]  /*28170*/  ISETP.NE.OR P6, PT, R6.reuse, RZ, P6 ;  /* 0x000000ff0600720c */ /* 0x040fe400037c5670 */
[C---:B------:R-:W-:Y:S02]  /*28180*/  ISETP.NE.OR P5, PT, R6.reuse, RZ, P5 ;  /* 0x000000ff0600720c */ /* 0x040fe40002fa5670 */
[C---:B------:R-:W-:Y:S02]  /*28190*/  ISETP.NE.OR P4, PT, R6.reuse, RZ, P4 ;  /* 0x000000ff0600720c */ /* 0x040fe40002785670 */
[----:B------:R-:W-:-:S07]  /*281a0*/  ISETP.NE.OR P0, PT, R6, RZ, P0 ;  /* 0x000000ff0600720c */ /* 0x000fce0000705670 */
[----:B------:R-:W-:Y:S02]  /*281b0*/  @!P6 IMAD R8, R8, UR20, RZ ;  /* 0x000000140808ec24 */ /* 0x000fe4000f8e02ff */
[----:B------:R-:W-:Y:S02]  /*281c0*/  @!P5 IMAD R0, R5, UR20, RZ ;  /* 0x000000140500dc24 */ /* 0x000fe4000f8e02ff */
[----:B------:R-:W-:Y:S01]  /*281d0*/  @!P4 IMAD R4, R4, UR20, RZ ;  /* 0x000000140404cc24 */ /* 0x000fe2000f8e02ff */
[----:B------:R-:W-:Y:S02]  /*281e0*/  @!P6 IADD3 R7, P1, R8, UR11, RZ ;  /* 0x0000000b0807ec10 */ /* 0x000fe4000ff3e0ff */
        /* <DEDUP_REMOVED lines=26> */
.L_x_406:
        /* <DEDUP_REMOVED lines=15> */
.L_x_618:


//--------------------- .text._ZN5flash16flash_fwd_kernelI23Flash_fwd_kernel_traitsILi32ELi128ELi128ELi4ELb0ELb0EN7cutlass10bfloat16_tE19Flash_kernel_traitsILi32ELi128ELi128ELi4ES3_EELb0ELb1ELb0ELb0ELb0ELb0ELb1ELb0EEEvNS_16Flash_fwd_paramsE --------------------------
	.section	.text._ZN5flash16flash_fwd_kernelI23Flash_fwd_kernel_traitsILi32ELi128ELi128ELi4ELb0ELb0EN7cutlass10bfloat16_tE19Flash_kernel_traitsILi32ELi128ELi128ELi4ES3_EELb0ELb1ELb0ELb0ELb0ELb0ELb1ELb0EEEvNS_16Flash_fwd_paramsE,"ax",@progbits
	.sectioninfo	@"SHI_REGISTERS=255"
	.align	128
        .global         _ZN5flash16flash_fwd_kernelI23Flash_fwd_kernel_traitsILi32ELi128ELi128ELi4ELb0ELb0EN7cutlass10bfloat16_tE19Flash_kernel_traitsILi32ELi128ELi128ELi4ES3_EELb0ELb1ELb0ELb0ELb0ELb0ELb1ELb0EEEvNS_16Flash_fwd_paramsE
        .type           _ZN5flash16flash_fwd_kernelI23Flash_fwd_kernel_traitsILi32ELi128ELi128ELi4ELb0ELb0EN7cutlass10bfloat16_tE19Flash_kernel_traitsILi32ELi128ELi128ELi4ES3_EELb0ELb1ELb0ELb0ELb0ELb0ELb1ELb0EEEvNS_16Flash_fwd_paramsE,@function
        .size           _ZN5flash16flash_fwd_kernelI23Flash_fwd_kernel_traitsILi32ELi128ELi128ELi4ELb0ELb0EN7cutlass10bfloat16_tE19Flash_kernel_traitsILi32ELi128ELi128ELi4ES3_EELb0ELb1ELb0ELb0ELb0ELb0ELb1ELb0EEEvNS_16Flash_fwd_paramsE,(.L_x_619 - _ZN5flash16flash_fwd_kernelI23Flash_fwd_kernel_traitsILi32ELi128ELi128ELi4ELb0ELb0EN7cutlass10bfloat16_tE19Flash_kernel_traitsILi32ELi128ELi128ELi4ES3_EELb0ELb1ELb0ELb0ELb0ELb0ELb1ELb0EEEvNS_16Flash_fwd_paramsE)
        .other          _ZN5flash16flash_fwd_kernelI23Flash_fwd_kernel_traitsILi32ELi128ELi128ELi4ELb0ELb0EN7cutlass10bfloat16_tE19Flash_kernel_traitsILi32ELi128ELi128ELi4ES3_EELb0ELb1ELb0ELb0ELb0ELb0ELb1ELb0EEEvNS_16Flash_fwd_paramsE,@"STO_CUDA_ENTRY STV_DEFAULT"
_ZN5flash16flash_fwd_kernelI23Flash_fwd_kernel_traitsILi32ELi128ELi128ELi4ELb0ELb0EN7cutlass10bfloat16_tE19Flash_kernel_traitsILi32ELi128ELi128ELi4ES3_EELb0ELb1ELb0ELb0ELb0ELb0ELb1ELb0EEEvNS_16Flash_fwd_paramsE:
.text._ZN5flash16flash_fwd_kernelI23Flash_fwd_kernel_traitsILi32ELi128ELi128ELi4ELb0ELb0EN7cutlass10bfloat16_tE19Flash_kernel_traitsILi32ELi128ELi128ELi4ES3_EELb0ELb1ELb0ELb0ELb0ELb0ELb1ELb0EEEvNS_16Flash_fwd_paramsE:
        /* <DEDUP_REMOVED lines=28> */
[----:B------:R-:W-:Y:S01]  /*01c0*/  @!P2 IMAD.MOV.U32 R31, RZ, RZ, c[0x0][0x214] ;  /* 0x00008500ff1fa624 */ /* 0x000fe200078e00ff */
[----:B------:R3:W-:Y:S04]  /*01d0*/  STL [R1+0x30], R9 ;  /* 0x0000300901007387 */ /* 0x0007e80000100800 */
[----:B------:R3:W-:Y:S05]  /*01e0*/  STL [R1+0x38], R31 ;  /* 0x0000381f01007387 */ /* 0x0007ea0000100800 */
[----:B------:R-:W-:Y:S05]  /*01f0*/  @!P0 BRA `(.L_x_407) ;  /* 0x0000004000008947 */ /* 0x000fea0003800000 */
[----:B----4-:R-:W2:Y:S02]  /*0200*/  @P3 LDG.E R0, [R4.64+0x4] ;  /* 0x0000040804003981 */ /* 0x010ea4000c1e1900 */
[----:B--2--5:R-:W-:-:S06]  /*0210*/  @P3 IADD3 R0, R0, -R8, RZ ;  /* 0x8000000800003210 */ /* 0x024fcc0007ffe0ff */
[----:B------:R1:W5:Y:S01]  /*0220*/  @!P3 LDG.E R0, [R4.64] ;  /* 0x000000080400b981 */ /* 0x000362000c1e1900 */
[----:B------:R-:W-:Y:S05]  /*0230*/  BRA `(.L_x_408) ;  /* 0x0000001000007947 */ /* 0x000fea0003800000 */
.L_x_407:
[----:B----4-:R-:W-:Y:S02]  /*0240*/  MOV R0, c[0x0][0x218] ;  /* 0x0000860000007a02 */ /* 0x010fe40000000f00 */
.L_x_408:
        /* <DEDUP_REMOVED lines=30> */
[----:B------:R-:W-:Y:S02]  /*0430*/  @!P1 IMAD R6, R4, c[0x0][0x178], RZ ;  /* 0x00005e0004069a24 */ /* 0x000fe400078e02ff */
[----:B------:R-:W-:Y:S01]  /*0440*/  @P1 IMAD R10, R9, c[0x0][0x194], R3 ;  /* 0x00006500090a1a24 */ /* 0x000fe200078e0203 */
[----:B------:R-:W-:Y:S01]  /*0450*/  @P1 MOV R9, R2 ;  /* 0x0000000200091202 */ /* 0x000fe20000000f00 */
        /* <DEDUP_REMOVED lines=19> */
.L_x_410:
        /* <DEDUP_REMOVED lines=42> */
.L_x_411:
[----:B------:R-:W-:Y:S01]  /*0830*/  SHF.R.S32.HI R22, RZ, 0x1f, R28 ;  /* 0x0000001fff167819 */ /* 0x000fe2000001141c */
[----:B------:R-:W-:Y:S01]  /*0840*/  IMAD.IADD R30, R31, 0x1, -R29 ;  /* 0x000000011f1e7824 */ /* 0x000fe200078e0a1d */
[----:B------:R-:W-:Y:S01]  /*0850*/  BSSY B0, `(.L_x_412) ;  /* 0x0000033000007945 */ /* 0x000fe20003800000 */
[----:B------:R-:W-:Y:S01]  /*0860*/  IMAD R6, R6, c[0x0][0x1a8], RZ ;  /* 0x00006a0006067a24 */ /* 0x000fe200078e02ff */
[CC--:B------:R-:W-:Y:S02]  /*0870*/  LEA.HI R4, R22.reuse, R28.reuse, RZ, 0x2 ;  /* 0x0000001c16047211 */ /* 0x0c0fe400078f10ff */
[----:B------:R-:W-:Y:S01]  /*0880*/  LEA.HI R27, R22, R28, RZ, 0x3 ;  /* 0x0000001c161b7211 */ /* 0x000fe200078f18ff */
[----:B------:R-:W-:Y:S01]  /*0890*/  IMAD R6, R13, c[0x0][0x1ac], R6 ;  /* 0x00006b000d067a24 */ /* 0x000fe200078e0206 */
[----:B------:R-:W-:-:S02]  /*08a0*/  LOP3.LUT R3, R4, 0xfffffffc, RZ, 0xc0, !PT ;  /* 0xfffffffc04037812 */ /* 0x000fc400078ec0ff */
[----:B------:R-:W-:Y:S02]  /*08b0*/  SHF.R.S32.HI R25, RZ, 0x3, R27 ;  /* 0x00000003ff197819 */ /* 0x000fe4000001141b */
[----:B------:R-:W-:Y:S01]  /*08c0*/  SHF.R.S32.HI R2, RZ, 0x2, R4 ;  /* 0x00000002ff027819 */ /* 0x000fe20000011404 */
[----:B------:R-:W-:Y:S01]  /*08d0*/  IMAD.IADD R3, R28, 0x1, -R3 ;  /* 0x000000011c037824 */ /* 0x000fe200078e0a03 */
[----:B------:R-:W-:Y:S01]  /*08e0*/  LEA.HI R26, R22, R28, RZ, 0x5 ;  /* 0x0000001c161a7211 */ /* 0x000fe200078f28ff */
[----:B------:R-:W-:Y:S01]  /*08f0*/  IMAD.SHL.U32 R0, R25, 0x40, RZ ;  /* 0x0000004019007824 */ /* 0x000fe200078e00ff */
[----:B------:R-:W-:Y:S01]  /*0900*/  LEA.HI R4, R4, R2, RZ, 0x1 ;  /* 0x0000000204047211 */ /* 0x000fe200078f08ff */
[----:B------:R-:W-:Y:S01]  /*0910*/  IMAD.SHL.U32 R206, R3, 0x8, RZ ;  /* 0x0000000803ce7824 */ /* 0x000fe200078e00ff */
[----:B------:R-:W-:Y:S02]  /*0920*/  SHF.R.S32.HI R20, RZ, 0x5, R26 ;  /* 0x00000005ff147819 */ /* 0x000fe4000001141a */
[----:B------:R-:W-:-:S02]  /*0930*/  LOP3.LUT R0, R0, 0xc0, RZ, 0xc0, !PT ;  /* 0x000000c000007812 */ /* 0x000fc400078ec0ff */
[--C-:B------:R-:W-:Y:S02]  /*0940*/  SHF.R.S32.HI R207, RZ, 0x1f, R206.reuse ;  /* 0x0000001fffcf7819 */ /* 0x100fe400000114ce */
[----:B------:R-:W-:Y:S02]  /*0950*/  IADD3 R8, P0, R206, R9, RZ ;  /* 0x00000009ce087210 */ /* 0x000fe40007f1e0ff */
[----:B------:R-:W-:Y:S01]  /*0960*/  LOP3.LUT R4, R4, 0x7fffffe, RZ, 0xc0, !PT ;  /* 0x07fffffe04047812 */ /* 0x000fe200078ec0ff */
[----:B------:R1:W-:Y:S01]  /*0970*/  STL.64 [R1+0x18], R206 ;  /* 0x000018ce01007387 */ /* 0x0003e20000100a00 */
[----:B------:R-:W-:Y:S01]  /*0980*/  LOP3.LUT R3, R0, 0x18, R206, 0xf8, !PT ;  /* 0x0000001800037812 */ /* 0x000fe200078ef8ce */
[----:B------:R-:W-:Y:S01]  /*0990*/  IMAD.X R9, R207, 0x1, R10, P0 ;  /* 0x00000001cf097824 */ /* 0x000fe200000e060a */
[C---:B------:R-:W-:Y:S01]  /*09a0*/  ISETP.GE.AND P0, PT, R2.reuse, R30, PT ;  /* 0x0000001e0200720c */ /* 0x040fe20003f06270 */
[----:B------:R1:W-:Y:S01]  /*09b0*/  STL [R1+0x34], R30 ;  /* 0x0000341e01007387 */ /* 0x0003e20000100800 */
[----:B------:R-:W-:Y:S01]  /*09c0*/  SHF.R.U32.HI R0, RZ, 0x3, R0 ;  /* 0x00000003ff007819 */ /* 0x000fe20000011600 */
[----:B------:R-:W-:Y:S01]  /*09d0*/  IMAD.IADD R4, R2, 0x1, -R4 ;  /* 0x0000000102047824 */ /* 0x000fe200078e0a04 */
[----:B------:R-:W-:Y:S01]  /*09e0*/  SHF.R.S32.HI R16, RZ, 0x1f, R14 ;  /* 0x0000001fff107819 */ /* 0x000fe2000001140e */
[----:B------:R-:W-:Y:S01]  /*09f0*/  IMAD.WIDE.U32 R8, R13, c[0x0][0x1a8], R8 ;  /* 0x00006a000d087a25 */ /* 0x000fe200078e0008 */
[----:B------:R-:W-:-:S02]  /*0a00*/  LOP3.LUT R0, R3, R0, RZ, 0x3c, !PT ;  /* 0x0000000003007212 */ /* 0x000fc400078e3cff */
[----:B------:R-:W-:Y:S01]  /*0a10*/  SHF.R.S32.HI R3, RZ, 0x1f, R2 ;  /* 0x0000001fff037819 */ /* 0x000fe20000011402 */
[----:B------:R-:W-:Y:S02]  /*0a20*/  IMAD R4, R20, 0x8, R4 ;  /* 0x0000000814047824 */ /* 0x000fe400078e0204 */
[----:B------:R-:W-:Y:S02]  /*0a30*/  IMAD.IADD R7, R9, 0x1, R6 ;  /* 0x0000000109077824 */ /* 0x000fe400078e0206 */
[----:B------:R-:W-:Y:S02]  /*0a40*/  IMAD.U32 R0, R4, 0x20, R0 ;  /* 0x0000002004007824 */ /* 0x000fe400078e0000 */
        /* <DEDUP_REMOVED lines=19> */
.L_x_413:
[----:B------:R-:W-:Y:S05]  /*0b80*/  BSYNC B0 ;  /* 0x0000000000007941 */ /* 0x000fea0003800000 */
.L_x_412:
        /* <DEDUP_REMOVED lines=10> */
[----:B---3--:R-:W-:Y:S02]  /*0c30*/  IMAD R12, R10, c[0x0][0x190], RZ ;  /* 0x000064000a0c7a24 */ /* 0x008fe400078e02ff */
        /* <DEDUP_REMOVED lines=10> */
.L_x_415:
[----:B------:R-:W-:Y:S05]  /*0ce0*/  BSYNC B0 ;  /* 0x0000000000007941 */ /* 0x000fea0003800000 */
.L_x_414:
        /* <DEDUP_REMOVED lines=21> */
.L_x_417:
[----:B------:R-:W-:Y:S05]  /*0e40*/  BSYNC B0 ;  /* 0x0000000000007941 */ /* 0x000fea0003800000 */
.L_x_416:
[----:B------:R-:W-:Y:S01]  /*0e50*/  IADD3 R18, R2, 0x60, RZ ;  /* 0x0000006002127810 */ /* 0x000fe20007ffe0ff */
[----:B------:R-:W-:Y:S01]  /*0e60*/  IMAD.MOV.U32 R200, RZ, RZ, c[0x0][0x198] ;  /* 0x00006600ffc87624 */ /* 0x000fe200078e00ff */
[----:B------:R-:W-:Y:S02]  /*0e70*/  BSSY B0, `(.L_x_418) ;  /* 0x0000016000007945 */ /* 0x000fe40003800000 */
[----:B------:R-:W-:Y:S01]  /*0e80*/  ISETP.GE.AND P0, PT, R18, R30, PT ;  /* 0x0000001e1200720c */ /* 0x000fe20003f06270 */
[----:B-1----:R-:W-:Y:S02]  /*0e90*/  IMAD.MOV.U32 R30, RZ, RZ, 0x7 ;  /* 0x00000007ff1e7424 */ /* 0x002fe400078e00ff */
        /* <DEDUP_REMOVED lines=19> */
.L_x_419:
[----:B------:R-:W-:Y:S05]  /*0fd0*/  BSYNC B0 ;  /* 0x0000000000007941 */ /* 0x000fea0003800000 */
.L_x_418:
        /* <DEDUP_REMOVED lines=12> */
[----:B------:R-:W-:Y:S01]  /*10a0*/  IMAD R10, R16, c[0x0][0x1b0], RZ ;  /* 0x00006c00100a7a24 */ /* 0x000fe200078e02ff */
[----:B------:R-:W-:Y:S01]  /*10b0*/  IADD3.X R7, R24, R7, R8, P1, !PT ;  /* 0x0000000718077210 */ /* 0x000fe20000ffe408 */
[----:B---3--:R-:W-:Y:S01]  /*10c0*/  IMAD.IADD R13, R28, 0x1, -R9 ;  /* 0x000000011c0d7824 */ /* 0x008fe200078e0a09 */
[----:B------:R-:W-:Y:S01]  /*10d0*/  IADD3.X R5, R17, R5, R0, P0, !PT ;  /* 0x0000000511057210 */ /* 0x000fe200007fe400 */
[C---:B------:R-:W-:Y:S02]  /*10e0*/  IMAD R10, R14.reuse, c[0x0][0x1b4], R10 ;  /* 0x00006d000e0a7a24 */ /* 0x040fe400078e020a */
[----:B------:R-:W-:Y:S01]  /*10f0*/  IMAD.WIDE.U32 R34, R14, c[0x0][0x1b0], R6 ;  /* 0x00006c000e227a25 */ /* 0x000fe200078e0006 */
[----:B------:R-:W-:-:S03]  /*1100*/  LEA.HI R15, R13, R13, RZ, 0x1 ;  /* 0x0000000d0d0f7211 */ /* 0x000fc600078f08ff */
[----:B------:R-:W-:Y:S01]  /*1110*/  IMAD.WIDE.U32 R32, R14, c[0x0][0x1b8], R4 ;  /* 0x00006e000e207a25 */ /* 0x000fe200078e0004 */
[----:B------:R-:W-:Y:S01]  /*1120*/  IADD3 R205, R35, R10, RZ ;  /* 0x0000000a23cd7210 */ /* 0x000fe20007ffe0ff */
[----:B------:R1:W-:Y:S01]  /*1130*/  STL.64 [R1+0x28], R34 ;  /* 0x0000282201007387 */ /* 0x0003e20000100a00 */
[----:B------:R-:W-:Y:S01]  /*1140*/  MOV R204, R34 ;  /* 0x0000002200cc7202 */ /* 0x000fe20000000f00 */
[----:B------:R-:W-:Y:S01]  /*1150*/  IMAD R12, R120, -0x80, R68 ;  /* 0xffffff80780c7824 */ /* 0x000fe200078e0244 */
[--C-:B------:R-:W-:Y:S01]  /*1160*/  SHF.R.S32.HI R0, RZ, 0x1, R15.reuse ;  /* 0x00000001ff007819 */ /* 0x100fe2000001140f */
[----:B------:R1:W-:Y:S01]  /*1170*/  STL.64 [R1+0x40], R32 ;  /* 0x0000402001007387 */ /* 0x0003e20000100a00 */
[----:B------:R-:W-:Y:S01]  /*1180*/  SHF.R.S32.HI R8, RZ, 0x1f, R15 ;  /* 0x0000001fff087819 */ /* 0x000fe2000001140f */
[----:B------:R-:W-:Y:S01]  /*1190*/  IMAD R9, R16, c[0x0][0x1b8], RZ ;  /* 0x00006e0010097a24 */ /* 0x000fe200078e02ff */
[----:B------:R-:W-:Y:S01]  /*11a0*/  ISETP.GE.AND P0, PT, R2, R12, PT ;  /* 0x0000000c0200720c */ /* 0x000fe20003f06270 */
[----:B------:R1:W-:Y:S01]  /*11b0*/  STL.64 [R1+0x20], R204 ;  /* 0x000020cc01007387 */ /* 0x0003e20000100a00 */
[----:B------:R-:W-:Y:S01]  /*11c0*/  LEA.HI R8, R8, R0, RZ, 0x2 ;  /* 0x0000000008087211 */ /* 0x000fe200078f10ff */
[----:B------:R-:W-:Y:S01]  /*11d0*/  IMAD R9, R14, c[0x0][0x1bc], R9 ;  /* 0x00006f000e097a24 */ /* 0x000fe200078e0209 */
[----:B------:R-:W-:Y:S01]  /*11e0*/  SHF.R.S32.HI R16, RZ, 0x1f, R120 ;  /* 0x0000001fff107819 */ /* 0x000fe20000011478 */
[----:B------:R-:W-:Y:S01]  /*11f0*/  IMAD.MOV.U32 R5, RZ, RZ, 0x10 ;  /* 0x00000010ff057424 */ /* 0x000fe200078e00ff */
[----:B------:R-:W-:Y:S01]  /*1200*/  LOP3.LUT R8, R8, 0xfffffffc, RZ, 0xc0, !PT ;  /* 0xfffffffc08087812 */ /* 0x000fe200078ec0ff */
[----:B------:R-:W-:Y:S01]  /*1210*/  IMAD.WIDE.U32 R6, R120, R201, R204 ;  /* 0x000000c978067225 */ /* 0x000fe200078e00cc */
[----:B------:R-:W-:-:S02]  /*1220*/  LOP3.LUT R4, R26, 0xffffffe0, RZ, 0xc0, !PT ;  /* 0xffffffe01a047812 */ /* 0x000fc400078ec0ff */
[----:B------:R-:W-:Y:S01]  /*1230*/  IADD3 R251, R33, R9, RZ ;  /* 0x0000000921fb7210 */ /* 0x000fe20007ffe0ff */
[----:B------:R-:W-:Y:S02]  /*1240*/  IMAD.IADD R17, R0, 0x1, -R8 ;  /* 0x0000000100117824 */ /* 0x000fe400078e0a08 */
[----:B------:R-:W-:Y:S02]  /*1250*/  IMAD R0, R11, R120, RZ ;  /* 0x000000780b007224 */ /* 0x000fe400078e02ff */
[----:B------:R-:W-:Y:S01]  /*1260*/  IMAD.IADD R14, R28, 0x1, -R4 ;  /* 0x000000011c0e7824 */ /* 0x000fe200078e0a04 */
[----:B------:R-:W-:Y:S01]  /*1270*/  LOP3.LUT P1, RZ, R17, 0x2, RZ, 0xc0, !PT ;  /* 0x0000000211ff7812 */ /* 0x000fe2000782c0ff */
[----:B------:R-:W-:-:S03]  /*1280*/  IMAD R0, R16, R201, R0 ;  /* 0x000000c910007224 */ /* 0x000fc600078e0200 */
        /* <DEDUP_REMOVED lines=14> */
.L_x_421:
[----:B------:R-:W-:Y:S05]  /*1370*/  BSYNC B0 ;  /* 0x0000000000007941 */ /* 0x000fea0003800000 */
.L_x_420:
        /* <DEDUP_REMOVED lines=18> */
.L_x_423:
[----:B------:R-:W-:Y:S05]  /*14a0*/  BSYNC B0 ;  /* 0x0000000000007941 */ /* 0x000fea0003800000 */
.L_x_422:
        /* <DEDUP_REMOVED lines=15> */
.L_x_425:
[----:B------:R-:W-:Y:S05]  /*15a0*/  BSYNC B0 ;  /* 0x0000000000007941 */ /* 0x000fea0003800000 */
.L_x_424:
        /* <DEDUP_REMOVED lines=20> */
.L_x_427:
[----:B------:R-:W-:Y:S05]  /*16f0*/  BSYNC B0 ;  /* 0x0000000000007941 */ /* 0x000fea0003800000 */
.L_x_426:
[----:B------:R-:W0:Y:S01]  /*1700*/  LDGDEPBAR ;  /* 0x00000000000079af */ /* 0x000e220000000000 */
[----:B------:R-:W-:Y:S01]  /*1710*/  ISETP.GE.AND P0, PT, R2, R12, PT ;  /* 0x0000000c0200720c */ /* 0x000fe20003f06270 */
[----:B------:R-:W-:Y:S01]  /*1720*/  IMAD.MOV.U32 R250, RZ, RZ, R32 ;  /* 0x000000fffffa7224 */ /* 0x000fe200078e0020 */
[----:B------:R-:W-:Y:S01]  /*1730*/  LOP3.LUT R0, R15, 0x7fffffe, RZ, 0xc0, !PT ;  /* 0x07fffffe0f007812 */ /* 0x000fe200078ec0ff */
[----:B------:R-:W-:Y:S01]  /*1740*/  IMAD R15, R20, 0x10, R29 ;  /* 0x00000010140f7824 */ /* 0x000fe200078e021d */
[----:B------:R-:W-:Y:S01]  /*1750*/  LOP3.LUT R2, R27, 0xfffffff8, RZ, 0xc0, !PT ;  /* 0xfffffff81b027812 */ /* 0x000fe200078ec0ff */
[----:B------:R-:W-:Y:S01]  /*1760*/  BSSY B0, `(.L_x_428) ;  /* 0x0000040000007945 */ /* 0x000fe20003800000 */
[----:B------:R-:W-:Y:S01]  /*1770*/  SHF.R.S32.HI R3, RZ, 0x1f, R13 ;  /* 0x0000001fff037819 */ /* 0x000fe2000001140d */
[----:B------:R-:W-:Y:S01]  /*1780*/  IMAD.IADD R10, R13, 0x1, -R0 ;  /* 0x000000010d0a7824 */ /* 0x000fe200078e0a00 */
[----:B------:R-:W-:Y:S01]  /*1790*/  SHF.R.S32.HI R9, RZ, 0x4, R22 ;  /* 0x00000004ff097819 */ /* 0x000fe20000011416 */
[----:B------:R-:W-:Y:S01]  /*17a0*/  IMAD.IADD R0, R28, 0x1, -R2 ;  /* 0x000000011c007824 */ /* 0x000fe200078e0a02 */
[----:B------:R-:W-:Y:S01]  /*17b0*/  LEA.HI R8, R3, R13, RZ, 0x3 ;  /* 0x0000000d03087211 */ /* 0x000fe200078f18ff */
[----:B------:R-:W-:Y:S01]  /*17c0*/  IMAD R2, R11, R120, RZ ;  /* 0x000000780b027224 */ /* 0x000fe200078e02ff */
[----:B------:R-:W-:Y:S01]  /*17d0*/  LEA.HI R3, R22, R9, RZ, 0x1 ;  /* 0x0000000916037211 */ /* 0x000fe200078f08ff */
[----:B------:R-:W-:Y:S01]  /*17e0*/  IMAD.SHL.U32 R28, R28, 0x2, RZ ;  /* 0x000000021c1c7824 */ /* 0x000fe200078e00ff */
[----:B-1----:R-:W-:Y:S01]  /*17f0*/  LEA.HI R6, R0, R0, RZ, 0x1 ;  /* 0x0000000000067211 */ /* 0x002fe200078f08ff */
[----:B------:R-:W-:Y:S01]  /*1800*/  IMAD R13, R16, R24, R2 ;  /* 0x00000018100d7224 */ /* 0x000fe200078e0202 */
[----:B------:R-:W-:-:S02]  /*1810*/  LOP3.LUT R3, R3, 0xfffffffe, RZ, 0xc0, !PT ;  /* 0xfffffffe03037812 */ /* 0x000fc400078ec0ff */
[----:B------:R-:W-:Y:S02]  /*1820*/  LOP3.LUT R7, R6, 0x7fffffe, RZ, 0xc0, !PT ;  /* 0x07fffffe06077812 */ /* 0x000fe400078ec0ff */
        /* <DEDUP_REMOVED lines=18> */
[----:B------:R-:W-:Y:S01]  /*1950*/  IMAD.SHL.U32 R0, R16, 0x40, RZ ;  /* 0x0000004010007824 */ /* 0x000fe200078e00ff */
[----:B------:R-:W-:Y:S02]  /*1960*/  LOP3.LUT R2, R3, 0xffffff00, RZ, 0xc0, !PT ;  /* 0xffffff0003027812 */ /* 0x000fe400078ec0ff */
[----:B------:R-:W-:Y:S02]  /*1970*/  IADD3 R8, R15, 0x1, R22 ;  /* 0x000000010f087810 */ /* 0x000fe40007ffe016 */
[----:B------:R-:W-:Y:S01]  /*1980*/  LOP3.LUT R0, R0, 0xc0, RZ, 0xc0, !PT ;  /* 0x000000c000007812 */ /* 0x000fe200078ec0ff */
[--C-:B------:R-:W-:Y:S01]  /*1990*/  IMAD R3, R20, 0x200, R2.reuse ;  /* 0x0000020014037824 */ /* 0x100fe200078e0202 */
[----:B------:R-:W-:Y:S01]  /*19a0*/  LOP3.LUT R5, R6, R5, RZ, 0x3c, !PT ;  /* 0x0000000506057212 */ /* 0x000fe200078e3cff */
[----:B------:R1:W-:Y:S01]  /*19b0*/  @P0 STS [R197+0x4000], RZ ;  /* 0x004000ffc5000388 */ /* 0x0003e20000000800 */
[----:B------:R-:W-:Y:S01]  /*19c0*/  IMAD R9, R10, 0x20, R2 ;  /* 0x000000200a097824 */ /* 0x000fe200078e0202 */
[----:B------:R-:W-:Y:S01]  /*19d0*/  LOP3.LUT R2, R0, 0x8, R7, 0xf8, !PT ;  /* 0x0000000800027812 */ /* 0x000fe200078ef807 */
[----:B------:R-:W-:Y:S01]  /*19e0*/  IMAD R3, R10, 0x20, R3 ;  /* 0x000000200a037824 */ /* 0x000fe200078e0203 */
[----:B------:R1:W-:Y:S01]  /*19f0*/  @P0 STS [R197+0x4004], RZ ;  /* 0x004004ffc5000388 */ /* 0x0003e20000000800 */
[----:B------:R-:W-:Y:S01]  /*1a00*/  SHF.R.U32.HI R0, RZ, 0x3, R0 ;  /* 0x00000003ff007819 */ /* 0x000fe20000011600 */
[----:B------:R-:W-:Y:S01]  /*1a10*/  IMAD.WIDE.U32 R6, R120, R24, R250 ;  /* 0x0000001878067225 */ /* 0x000fe200078e00fa */
[----:B------:R-:W-:Y:S01]  /*1a20*/  IADD3 R8, R68, R8, -R31 ;  /* 0x0000000844087210 */ /* 0x000fe20007ffe81f */
[----:B------:R1:W-:Y:S01]  /*1a30*/  @P0 STS.64 [R197+0x4008], RZ ;  /* 0x004008ffc5000388 */ /* 0x0003e20000000a00 */
[----:B------:R-:W-:Y:S01]  /*1a40*/  LOP3.LUT R0, R2, R0, RZ, 0x3c, !PT ;  /* 0x0000000002007212 */ /* 0x000fe200078e3cff */
[C---:B------:R-:W-:Y:S01]  /*1a50*/  IMAD.IADD R2, R5.reuse, 0x1, R3 ;  /* 0x0000000105027824 */ /* 0x040fe200078e0203 */
[----:B------:R-:W-:Y:S01]  /*1a60*/  IADD3 R69, R8, c[0x0][0x2e8], RZ ;  /* 0x0000ba0008457a10 */ /* 0x000fe20007ffe0ff */
[----:B------:R-:W-:-:S02]  /*1a70*/  IMAD.IADD R5, R5, 0x1, R9 ;  /* 0x0000000105057824 */ /* 0x000fc400078e0209 */
        /* <DEDUP_REMOVED lines=14> */
.L_x_429:
[----:B------:R-:W-:Y:S05]  /*1b60*/  BSYNC B0 ;  /* 0x0000000000007941 */ /* 0x000fea0003800000 */
.L_x_428:
[----:B------:R-:W-:Y:S01]  /*1b70*/  ISETP.GE.AND P0, PT, R21, R12, PT ;  /* 0x0000000c1500720c */ /* 0x000fe20003f06270 */
[----:B------:R-:W-:Y:S01]  /*1b80*/  BSSY B0, `(.L_x_430) ;  /* 0x0000010000007945 */ /* 0x000fe20003800000 */
[C---:B------:R-:W-:Y:S01]  /*1b90*/  SHF.L.U64.HI R249, R248.reuse, R23, c[0x0][0x1a4] ;  /* 0x00006900f8f97619 */ /* 0x040fe20000010217 */
[----:B------:R-:W-:-:S10]  /*1ba0*/  IMAD.SHL.U32 R3, R248, 0x20, RZ ;  /* 0x00000020f8037824 */ /* 0x000fd400078e00ff */
[----:B------:R1:W-:Y:S01]  /*1bb0*/  @P0 STS.128 [R197+0x4800], RZ ;  /* 0x004800ffc5000388 */ /* 0x0003e20000000c00 */
[----:B------:R-:W-:Y:S05]  /*1bc0*/  @P0 BRA `(.L_x_431) ;  /* 0x000000b000000947 */ /* 0x000fea0003800000 */
[----:B------:R-:W-:-:S13]  /*1bd0*/  ISETP.GE.AND P0, PT, R206, c[0x0][0x220], PT ;  /* 0x00008800ce007a0c */ /* 0x000fda0003f06270 */
[----:B------:R1:W-:Y:S01]  /*1be0*/  @P0 STS.128 [R197+0x4800], RZ ;  /* 0x004800ffc5000388 */ /* 0x0003e20000000c00 */
[----:B------:R-:W-:Y:S05]  /*1bf0*/  @P0 BRA `(.L_x_431) ;  /* 0x0000008000000947 */ /* 0x000fea0003800000 */
[----:B------:R-:W-:-:S05]  /*1c00*/  IADD3 R3, P0, R3, R6, RZ ;  /* 0x0000000603037210 */ /* 0x000fca0007f1e0ff */
[----:B-1----:R-:W-:Y:S01]  /*1c10*/  IMAD.X R11, R249, 0x1, R9, P0 ;  /* 0x00000001f90b7824 */ /* 0x002fe200000e0609 */
[----:B------:R-:W-:-:S04]  /*1c20*/  LEA R10, P0, R3, c[0x0][0x170], 0x1 ;  /* 0x00005c00030a7a11 */ /* 0x000fc800078008ff */
[----:B------:R-:W-:-:S05]  /*1c30*/  LEA.HI.X R11, R3, c[0x0][0x174], R11, 0x1, P0 ;  /* 0x00005d00030b7a11 */ /* 0x000fca00000f0c0b */
[----:B------:R-:W-:Y:S01]  /*1c40*/  @!PT LDS RZ, [RZ] ;  /* 0x00000000fffff984 */ /* 0x000fe20000000800 */
[----:B------:R-:W-:Y:S01]  /*1c50*/  @!PT LDS RZ, [RZ] ;  /* 0x00000000fffff984 */ /* 0x000fe20000000800 */
[----:B------:R-:W-:Y:S01]  /*1c60*/  @!PT LDS RZ, [RZ] ;  /* 0x00000000fffff984 */ /* 0x000fe20000000800 */
[----:B------:R1:W-:Y:S04]  /*1c70*/  LDGSTS.E.BYPASS.LTC128B.128 [R197+0x4800], [R10.64] ;  /* 0x048000000ac57fae */ /* 0x0003e8000b901d48 */
.L_x_431:
[----:B------:R-:W-:Y:S05]  /*1c80*/  BSYNC B0 ;  /* 0x0000000000007941 */ /* 0x000fea0003800000 */
.L_x_430:
        /* <DEDUP_REMOVED lines=16> */
.L_x_433:
[----:B------:R-:W-:Y:S05]  /*1d90*/  BSYNC B0 ;  /* 0x0000000000007941 */ /* 0x000fea0003800000 */
.L_x_432:
        /* <DEDUP_REMOVED lines=18> */
.L_x_435:
[----:B------:R-:W-:Y:S05]  /*1ec0*/  BSYNC B0 ;  /* 0x0000000000007941 */ /* 0x000fea0003800000 */
.L_x_434:
[----:B------:R-:W-:Y:S01]  /*1ed0*/  IMAD.SHL.U32 R187, R2, 0x2, RZ ;  /* 0x0000000202bb7824 */ /* 0x000fe200078e00ff */
[----:B------:R-:W-:Y:S01]  /*1ee0*/  LOP3.LUT P0, RZ, R16, 0x2, RZ, 0xc0, !PT ;  /* 0x0000000210ff7812 */ /* 0x000fe2000780c0ff */
[----:B------:R-:W-:Y:S01]  /*1ef0*/  IMAD.SHL.U32 R184, R0, 0x2, RZ ;  /* 0x0000000200b87824 */ /* 0x000fe200078e00ff */
[C---:B-1----:R-:W-:Y:S01]  /*1f00*/  IADD3 R6, R69.reuse, 0x48, RZ ;  /* 0x0000004845067810 */ /* 0x042fe20007ffe0ff */
[----:B------:R-:W-:Y:S01]  /*1f10*/  IMAD R188, R4, 0x2, R187 ;  /* 0x0000000204bc7824 */ /* 0x000fe200078e02bb */
[----:B------:R-:W-:Y:S01]  /*1f20*/  LDSM.16.M88.4 R12, [R187] ;  /* 0x00000000bb0c783b */ /* 0x000fe20000000200 */
[----:B------:R-:W-:Y:S02]  /*1f30*/  IADD3 R3, R69, 0x40, RZ ;  /* 0x0000004045037810 */ /* 0x000fe40007ffe0ff */
[C---:B------:R-:W-:Y:S01]  /*1f40*/  IADD3 R0, R184.reuse, 0x2000, RZ ;  /* 0x00002000b8007810 */ /* 0x040fe20007ffe0ff */
[----:B------:R-:W1:Y:S01]  /*1f50*/  LDSM.16.M88.4 R52, [R184+0x2000] ;  /* 0x00200000b834783b */ /* 0x000e620000000200 */
[----:B------:R-:W-:-:S02]  /*1f60*/  IADD3 R189, R184, 0x2020, RZ ;  /* 0x00002020b8bd7810 */ /* 0x000fc40007ffe0ff */
[C---:B------:R-:W-:Y:S01]  /*1f70*/  IMNMX R7, R69.reuse, R68, PT ;  /* 0x0000004445077217 */ /* 0x040fe20003800200 */
[----:B------:R-:W5:Y:S01]  /*1f80*/  LDSM.16.M88.4 R8, [R187+0x1000] ;  /* 0x00100000bb08783b */ /* 0x000f620000000200 */
[----:B------:R-:W-:Y:S02]  /*1f90*/  @P0 IADD3 R189, R0, -0x20, RZ ;  /* 0xffffffe000bd0810 */ /* 0x000fe40007ffe0ff */
[----:B------:R-:W-:Y:S01]  /*1fa0*/  IADD3 R2, R69, 0x8, RZ ;  /* 0x0000000845027810 */ /* 0x000fe20007ffe0ff */
[----:B------:R-:W-:Y:S01]  /*1fb0*/  LDSM.16.M88.4 R20, [R188] ;  /* 0x00000000bc14783b */ /* 0x000fe20000000200 */
[C---:B------:R-:W-:Y:S02]  /*1fc0*/  IADD3 R196, R189.reuse, 0x400, RZ ;  /* 0x00000400bdc47810 */ /* 0x040fe40007ffe0ff */
[C---:B------:R-:W-:Y:S01]  /*1fd0*/  IADD3 R195, R189.reuse, 0x800, RZ ;  /* 0x00000800bdc37810 */ /* 0x040fe20007ffe0ff */
[----:B------:R-:W-:Y:S01]  /*1fe0*/  LDSM.16.M88.4 R60, [R189] ;  /* 0x00000000bd3c783b */ /* 0x000fe20000000200 */
[----:B------:R-:W-:-:S03]  /*1ff0*/  IADD3 R194, R189, 0xc00, RZ ;  /* 0x00000c00bdc27810 */ /* 0x000fc60007ffe0ff */
[----:B------:R-:W-:Y:S04]  /*2000*/  LDSM.16.M88.4 R16, [R188+0x1000] ;  /* 0x00100000bc10783b */ /* 0x000fe80000000200 */
[----:B------:R-:W2:Y:S04]  /*2010*/  LDSM.16.M88.4 R76, [R184+0x2400] ;  /* 0x00240000b84c783b */ /* 0x000ea80000000200 */
[----:B------:R-:W3:Y:S04]  /*2020*/  LDSM.16.M88.4 R96, [R189+0x400] ;  /* 0x00040000bd60783b */ /* 0x000ee80000000200 */
[----:B------:R-:W4:Y:S04]  /*2030*/  LDSM.16.M88.4 R80, [R184+0x2800] ;  /* 0x00280000b850783b */ /* 0x000f280000000200 */
[----:B------:R-:W-:Y:S04]  /*2040*/  LDSM.16.M88.4 R108, [R189+0x800] ;  /* 0x00080000bd6c783b */ /* 0x000fe80000000200 */
[----:B------:R-:W-:Y:S01]  /*2050*/  LDSM.16.M88.4 R72, [R184+0x2c00] ;  /* 0x002c0000b848783b */ /* 0x000fe20000000200 */
[-C--:B-1----:R-:W-:Y:S03]  /*2060*/  HMMA.16816.F32.BF16 R24, R12, R52.reuse, RZ ;  /* 0x000000340c18723c */ /* 0x082fe600000418ff */
[----:B------:R-:W-:Y:S04]  /*2070*/  LDSM.16.M88.4 R104, [R189+0xc00] ;  /* 0x000c0000bd68783b */ /* 0x000fe80000000200 */
[----:B------:R-:W-:Y:S01]  /*2080*/  LDSM.16.M88.4 R64, [R184+0x3000] ;  /* 0x00300000b840783b */ /* 0x000fe20000000200 */
[C---:B-----5:R-:W-:Y:S03]  /*2090*/  HMMA.16816.F32.BF16 R28, R8.reuse, R52, RZ ;  /* 0x00000034081c723c */ /* 0x060fe600000418ff */
[----:B------:R-:W-:Y:S04]  /*20a0*/  LDSM.16.M88.4 R92, [R189+0x1000] ;  /* 0x00100000bd5c783b */ /* 0x000fe80000000200 */
[----:B------:R-:W-:Y:S04]  /*20b0*/  LDSM.16.M88.4 R56, [R184+0x3400] ;  /* 0x00340000b838783b */ /* 0x000fe80000000200 */
[----:B------:R-:W-:Y:S01]  /*20c0*/  LDSM.16.M88.4 R88, [R189+0x1400] ;  /* 0x00140000bd58783b */ /* 0x000fe20000000200 */
[----:B--2---:R-:W-:Y:S03]  /*20d0*/  HMMA.16816.F32.BF16 R32, R8, R76, RZ ;  /* 0x0000004c0820723c */ /* 0x004fe600000418ff */
[----:B------:R-:W1:Y:S04]  /*20e0*/  LDSM.16.M88.4 R48, [R184+0x3800] ;  /* 0x00380000b830783b */ /* 0x000e680000000200 */
[----:B------:R-:W-:Y:S01]  /*20f0*/  LDSM.16.M88.4 R100, [R189+0x1800] ;  /* 0x00180000bd64783b */ /* 0x000fe20000000200 */
[-C--:B------:R-:W-:Y:S03]  /*2100*/  HMMA.16816.F32.BF16 R24, R20, R60.reuse, R24 ;  /* 0x0000003c1418723c */ /* 0x080fe60000041818 */
[----:B------:R-:W2:Y:S04]  /*2110*/  LDSM.16.M88.4 R44, [R184+0x3c00] ;  /* 0x003c0000b82c783b */ /* 0x000ea80000000200 */
[----:B------:R-:W5:Y:S01]  /*2120*/  LDSM.16.M88.4 R84, [R189+0x1c00] ;  /* 0x001c0000bd54783b */ /* 0x000f620000000200 */
[----:B------:R-:W-:Y:S03]  /*2130*/  HMMA.16816.F32.BF16 R36, R16, R60, R28 ;  /* 0x0000003c1024723c */ /* 0x000fe6000004181c */
[----:B------:R-:W0:Y:S05]  /*2140*/  LDGDEPBAR ;  /* 0x00000000000079af */ /* 0x000e2a0000000000 */
[----:B------:R-:W-:Y:S08]  /*2150*/  HMMA.16816.F32.BF16 R28, R12, R76, RZ ;  /* 0x0000004c0c1c723c */ /* 0x000ff000000418ff */
[----:B------:R-:W-:Y:S01]  /*2160*/  FMUL.FTZ R0, R24, c[0x0][0x2ec] ;  /* 0x0000bb0018007a20 */ /* 0x000fe20000410000 */
[----:B---3--:R-:W-:Y:S03]  /*2170*/  HMMA.16816.F32.BF16 R40, R16, R96, R32 ;  /* 0x000000601028723c */ /* 0x008fe60000041820 */
[----:B------:R3:W-:Y:S05]  /*2180*/  MUFU.TANH R193, R0 ;  /* 0x0000000000c17308 */ /* 0x0007ea0000002400 */
[----:B----4-:R-:W-:Y:S01]  /*2190*/  HMMA.16816.F32.BF16 R32, R8, R80, RZ ;  /* 0x000000500820723c */ /* 0x010fe200000418ff */
[----:B------:R-:W-:-:S07]  /*21a0*/  DEPBAR.LE SB0, 0x0 ;  /* 0x000080000000791a */ /* 0x000fce0000000000 */
[----:B-1----:R-:W-:Y:S01]  /*21b0*/  HMMA.16816.F32.BF16 R112, R8, R50, RZ ;  /* 0x000000320870723c */ /* 0x002fe200000418ff */
[----:B---3--:R-:W-:-:S04]  /*21c0*/  FMUL.FTZ R0, R25, c[0x0][0x2ec] ;  /* 0x0000bb0019007a20 */ /* 0x008fc80000410000 */
[----:B------:R1:W3:Y:S03]  /*21d0*/  MUFU.TANH R123, R0 ;  /* 0x00000000007b7308 */ /* 0x0002e60000002400 */
[----:B--2---:R-:W-:Y:S08]  /*21e0*/  HMMA.16816.F32.BF16 R116, R8, R46, RZ ;  /* 0x0000002e0874723c */ /* 0x004ff000000418ff */
[----:B------:R-:W-:Y:S01]  /*21f0*/  HMMA.16816.F32.BF16 R32, R16, R108, R32 ;  /* 0x0000006c1020723c */ /* 0x000fe20000041820 */
[----:B-1----:R-:W-:-:S04]  /*2200*/  FMUL.FTZ R0, R26, c[0x0][0x2ec] ;  /* 0x0000bb001a007a20 */ /* 0x002fc80000410000 */
[----:B------:R1:W-:Y:S02]  /*2210*/  MUFU.TANH R192, R0 ;  /* 0x0000000000c07308 */ /* 0x0003e40000002400 */
[----:B-1----:R-:W-:Y:S02]  /*2220*/  FMUL.FTZ R0, R27, c[0x0][0x2ec] ;  /* 0x0000bb001b007a20 */ /* 0x002fe40000410000 */
[----:B------:R-:W-:Y:S04]  /*2230*/  HMMA.16816.F32.BF16 R24, R20, R96, R28 ;  /* 0x000000601418723c */ /* 0x000fe8000004181c */
[----:B------:R1:W2:Y:S04]  /*2240*/  MUFU.TANH R128, R0 ;  /* 0x0000000000807308 */ /* 0x0002a80000002400 */
[----:B------:R-:W-:Y:S01]  /*2250*/  HMMA.16816.F32.BF16 R28, R12, R80, RZ ;  /* 0x000000500c1c723c */ /* 0x000fe200000418ff */
[----:B-1----:R-:W-:-:S04]  /*2260*/  FMUL.FTZ R0, R36, c[0x0][0x2ec] ;  /* 0x0000bb0024007a20 */ /* 0x002fc80000410000 */
[----:B------:R1:W-:Y:S02]  /*2270*/  MUFU.TANH R199, R0 ;  /* 0x0000000000c77308 */ /* 0x0003e40000002400 */
[----:B-1----:R-:W-:-:S06]  /*2280*/  FMUL.FTZ R0, R37, c[0x0][0x2ec] ;  /* 0x0000bb0025007a20 */ /* 0x002fcc0000410000 */
[----:B------:R1:W4:Y:S02]  /*2290*/  MUFU.TANH R121, R0 ;  /* 0x0000000000797308 */ /* 0x0003240000002400 */
[----:B-1----:R-:W-:-:S06]  /*22a0*/  FMUL.FTZ R0, R38, c[0x0][0x2ec] ;  /* 0x0000bb0026007a20 */ /* 0x002fcc0000410000 */
[----:B------:R1:W-:Y:S02]  /*22b0*/  MUFU.TANH R198, R0 ;  /* 0x0000000000c67308 */ /* 0x0003e40000002400 */
[----:B-1----:R-:W-:-:S06]  /*22c0*/  FMUL.FTZ R0, R39, c[0x0][0x2ec] ;  /* 0x0000bb0027007a20 */ /* 0x002fcc0000410000 */
[----:B------:R1:W1:Y:S02]  /*22d0*/  MUFU.TANH R70, R0 ;  /* 0x0000000000467308 */ /* 0x0002640000002400 */
        /* <DEDUP_REMOVED lines=43> */
[----:B------:R-:W-:Y:S08]  /*2590*/  HMMA.16816.F32.BF16 R36, R16, R92, R32 ;  /* 0x0000005c1024723c */ /* 0x000ff00000041820 */
[----:B------:R-:W-:Y:S01]  /*25a0*/  HMMA.16816.F32.BF16 R32, R8, R56, RZ ;  /* 0x000000380820723c */ /* 0x000fe200000418ff */
        /* <DEDUP_REMOVED lines=42> */
[----:B-----5:R-:W-:Y:S01]  /*2850*/  HMMA.16816.F32.BF16 R36, R20, R84, R36 ;  /* 0x000000541424723c */ /* 0x020fe20000041824 */
        /* <DEDUP_REMOVED lines=13> */
[----:B------:R1:W-:Y:S01]  /*2930*/  MUFU.TANH R190, R39 ;  /* 0x0000002700be7308 */ /* 0x0003e20000002400 */
[----:B------:R-:W-:Y:S07]  /*2940*/  HMMA.16816.F32.BF16 R24, R20, R100, R28 ;  /* 0x000000641418723c */ /* 0x000fee000004181c */
[----:B------:R5:W-:Y:S01]  /*2950*/  MUFU.TANH R175, R0 ;  /* 0x0000000000af7308 */ /* 0x000be20000002400 */
[C---:B------:R-:W-:Y:S08]  /*2960*/  HMMA.16816.F32.BF16 R28, R8.reuse, R44, RZ ;  /* 0x0000002c081c723c */ /* 0x040ff000000418ff */
[----:B-1----:R-:W-:Y:S01]  /*2970*/  HMMA.16816.F32.BF16 R36, R8, R82, RZ ;  /* 0x000000520824723c */ /* 0x002fe200000418ff */
[----:B-----5:R-:W-:-:S04]  /*2980*/  FMUL.FTZ R0, R40, c[0x0][0x2ec] ;  /* 0x0000bb0028007a20 */ /* 0x020fc80000410000 */
        /* <DEDUP_REMOVED lines=15> */
[----:B------:R-:W-:-:S04]  /*2a80*/  FMUL.FTZ R40, R40, c[0x0][0x2ec] ;  /* 0x0000bb0028287a20 */ /* 0x000fc80000410000 */
[----:B------:R-:W-:Y:S01]  /*2a90*/  MUFU.TANH R45, R40 ;  /* 0x00000028002d7308 */ /* 0x000fe20000002400 */
[----:B-1----:R-:W-:-:S07]  /*2aa0*/  FMUL.FTZ R0, R26, c[0x0][0x2ec] ;  /* 0x0000bb001a007a20 */ /* 0x002fce0000410000 */
[----:B------:R1:W-:Y:S02]  /*2ab0*/  MUFU.TANH R177, R0 ;  /* 0x0000000000b17308 */ /* 0x0003e40000002400 */
[----:B-1----:R-:W-:Y:S02]  /*2ac0*/  FMUL.FTZ R0, R27, c[0x0][0x2ec] ;  /* 0x0000bb001b007a20 */ /* 0x002fe40000410000 */
[----:B------:R-:W-:Y:S04]  /*2ad0*/  HMMA.16816.F32.BF16 R24, R16, R84, R28 ;  /* 0x000000541018723c */ /* 0x000fe8000004181c */
[----:B------:R1:W-:Y:S04]  /*2ae0*/  MUFU.TANH R186, R0 ;  /* 0x0000000000ba7308 */ /* 0x0003e80000002400 */
[----:B------:R-:W-:Y:S08]  /*2af0*/  HMMA.16816.F32.BF16 R28, R12, R54, RZ ;  /* 0x000000360c1c723c */ /* 0x000ff000000418ff */
[----:B------:R-:W-:Y:S01]  /*2b00*/  HMMA.16816.F32.BF16 R52, R8, R66, RZ ;  /* 0x000000420834723c */ /* 0x000fe200000418ff */
[----:B-1----:R-:W-:-:S04]  /*2b10*/  FMUL.FTZ R0, R32, c[0x0][0x2ec] ;  /* 0x0000bb0020007a20 */ /* 0x002fc80000410000 */
[----:B------:R1:W-:Y:S03]  /*2b20*/  MUFU.TANH R171, R0 ;  /* 0x0000000000ab7308 */ /* 0x0003e60000002400 */
[----:B------:R-:W-:Y:S01]  /*2b30*/  FMUL.FTZ R24, R24, c[0x0][0x2ec] ;  /* 0x0000bb0018187a20 */ /* 0x000fe20000410000 */
[----:B------:R-:W-:Y:S01]  /*2b40*/  HMMA.16816.F32.BF16 R64, R12, R66, RZ ;  /* 0x000000420c40723c */ /* 0x000fe200000418ff */
[----:B------:R-:W-:Y:S02]  /*2b50*/  FMUL.FTZ R25, R25, c[0x0][0x2ec] ;  /* 0x0000bb0019197a20 */ /* 0x000fe40000410000 */
[----:B------:R-:W-:Y:S02]  /*2b60*/  FMUL.FTZ R26, R26, c[0x0][0x2ec] ;  /* 0x0000bb001a1a7a20 */ /* 0x000fe40000410000 */
[----:B------:R-:W-:Y:S01]  /*2b70*/  FMUL.FTZ R27, R27, c[0x0][0x2ec] ;  /* 0x0000bb001b1b7a20 */ /* 0x000fe20000410000 */
[----:B------:R-:W-:Y:S02]  /*2b80*/  MUFU.TANH R178, R24 ;  /* 0x0000001800b27308 */ /* 0x000fe40000002400 */
[----:B------:R-:W-:Y:S01]  /*2b90*/  HMMA.16816.F32.BF16 R60, R20, R62, R28 ;  /* 0x0000003e143c723c */ /* 0x000fe2000004181c */
[----:B-1----:R-:W-:-:S05]  /*2ba0*/  FMUL.FTZ R0, R33, c[0x0][0x2ec] ;  /* 0x0000bb0021007a20 */ /* 0x002fca0000410000 */
[----:B------:R-:W-:Y:S02]  /*2bb0*/  MUFU.TANH R181, R25 ;  /* 0x0000001900b57308 */ /* 0x000fe40000002400 */
[----:B------:R-:W-:Y:S06]  /*2bc0*/  HMMA.16816.F32.BF16 R28, R16, R110, R36 ;  /* 0x0000006e101c723c */ /* 0x000fec0000041824 */
[----:B------:R1:W-:Y:S02]  /*2bd0*/  MUFU.TANH R180, R0 ;  /* 0x0000000000b47308 */ /* 0x0003e40000002400 */
[-C--:B------:R-:W-:Y:S06]  /*2be0*/  HMMA.16816.F32.BF16 R36, R8, R58.reuse, RZ ;  /* 0x0000003a0824723c */ /* 0x080fec00000418ff */
[----:B------:R-:W-:Y:S02]  /*2bf0*/  MUFU.TANH R174, R26 ;  /* 0x0000001a00ae7308 */ /* 0x000fe40000002400 */
[----:B------:R-:W-:Y:S01]  /*2c00*/  HMMA.16816.F32.BF16 R56, R12, R58, RZ ;  /* 0x0000003a0c38723c */ /* 0x000fe200000418ff */
[----:B-1----:R-:W-:-:S05]  /*2c10*/  FMUL.FTZ R0, R34, c[0x0][0x2ec] ;  /* 0x0000bb0022007a20 */ /* 0x002fca0000410000 */
[----:B------:R1:W-:Y:S08]  /*2c20*/  MUFU.TANH R179, R27 ;  /* 0x0000001b00b37308 */ /* 0x0003f00000002400 */
[----:B------:R5:W-:Y:S01]  /*2c30*/  MUFU.TANH R167, R0 ;  /* 0x0000000000a77308 */ /* 0x000be20000002400 */
[----:B-1----:R-:W-:Y:S01]  /*2c40*/  HMMA.16816.F32.BF16 R24, R8, R74, RZ ;  /* 0x0000004a0818723c */ /* 0x002fe200000418ff */
[----:B-----5:R-:W-:-:S07]  /*2c50*/  FMUL.FTZ R0, R35, c[0x0][0x2ec] ;  /* 0x0000bb0023007a20 */ /* 0x020fce0000410000 */
[----:B------:R-:W-:Y:S01]  /*2c60*/  HMMA.16816.F32.BF16 R72, R12, R74, RZ ;  /* 0x0000004a0c48723c */ /* 0x000fe200000418ff */
[----:B------:R1:W-:Y:S07]  /*2c70*/  MUFU.TANH R176, R0 ;  /* 0x0000000000b07308 */ /* 0x0003ee0000002400 */
[----:B------:R-:W-:Y:S08]  /*2c80*/  HMMA.16816.F32.BF16 R32, R8, R78, RZ ;  /* 0x0000004e0820723c */ /* 0x000ff000000418ff */
[----:B------:R-:W-:Y:S01]  /*2c90*/  HMMA.16816.F32.BF16 R8, R16, R106, R24 ;  /* 0x0000006a1008723c */ /* 0x000fe20000041818 */
[----:B-1----:R-:W-:-:S04]  /*2ca0*/  FMUL.FTZ R0, R41, c[0x0][0x2ec] ;  /* 0x0000bb0029007a20 */ /* 0x002fc80000410000 */
[----:B------:R1:W-:Y:S03]  /*2cb0*/  MUFU.TANH R44, R0 ;  /* 0x00000000002c7308 */ /* 0x0003e60000002400 */
[----:B------:R-:W-:Y:S08]  /*2cc0*/  HMMA.16816.F32.BF16 R24, R12, R78, RZ ;  /* 0x0000004e0c18723c */ /* 0x000ff000000418ff */
[----:B------:R-:W-:Y:S01]  /*2cd0*/  HMMA.16816.F32.BF16 R32, R16, R98, R32 ;  /* 0x000000621020723c */ /* 0x000fe20000041820 */
[----:B-1----:R-:W-:-:S07]  /*2ce0*/  FMUL.FTZ R0, R42, c[0x0][0x2ec] ;  /* 0x0000bb002a007a20 */ /* 0x002fce0000410000 */
[----:B------:R-:W-:Y:S01]  /*2cf0*/  HMMA.16816.F32.BF16 R76, R12, R50, RZ ;  /* 0x000000320c4c723c */ /* 0x000fe200000418ff */
[----:B------:R-:W-:Y:S01]  /*2d00*/  FMUL.FTZ R11, R11, c[0x0][0x2ec] ;  /* 0x0000bb000b0b7a20 */ /* 0x000fe20000410000 */
[----:B------:R1:W-:Y:S06]  /*2d10*/  MUFU.TANH R40, R0 ;  /* 0x0000000000287308 */ /* 0x0003ec0000002400 */
[----:B------:R-:W-:Y:S02]  /*2d20*/  HMMA.16816.F32.BF16 R24, R20, R98, R24 ;  /* 0x000000621418723c */ /* 0x000fe40000041818 */
[----:B------:R5:W-:Y:S01]  /*2d30*/  MUFU.TANH R135, R11 ;  /* 0x0000000b00877308 */ /* 0x000be20000002400 */
[----:B-1----:R-:W-:-:S07]  /*2d40*/  FMUL.FTZ R0, R43, c[0x0][0x2ec] ;  /* 0x0000bb002b007a20 */ /* 0x002fce0000410000 */
[----:B------:R1:W-:Y:S01]  /*2d50*/  MUFU.TANH R41, R0 ;  /* 0x0000000000297308 */ /* 0x0003e20000002400 */
[----:B-----5:R-:W-:Y:S02]  /*2d60*/  FMUL.FTZ R11, R60, c[0x0][0x2ec] ;  /* 0x0000bb003c0b7a20 */ /* 0x020fe40000410000 */
[----:B-1----:R-:W-:-:S05]  /*2d70*/  FMUL.FTZ R0, R32, c[0x0][0x2ec] ;  /* 0x0000bb0020007a20 */ /* 0x002fca0000410000 */
[----:B------:R1:W-:Y:S02]  /*2d80*/  MUFU.TANH R48, R0 ;  /* 0x0000000000307308 */ /* 0x0003e40000002400 */
[----:B-1----:R-:W-:-:S06]  /*2d90*/  FMUL.FTZ R0, R33, c[0x0][0x2ec] ;  /* 0x0000bb0021007a20 */ /* 0x002fcc0000410000 */
[----:B------:R1:W-:Y:S02]  /*2da0*/  MUFU.TANH R49, R0 ;  /* 0x0000000000317308 */ /* 0x0003e40000002400 */
[----:B-1----:R-:W-:-:S06]  /*2db0*/  FMUL.FTZ R0, R34, c[0x0][0x2ec] ;  /* 0x0000bb0022007a20 */ /* 0x002fcc0000410000 */
[----:B------:R1:W-:Y:S02]  /*2dc0*/  MUFU.TANH R43, R0 ;  /* 0x00000000002b7308 */ /* 0x0003e40000002400 */
[----:B-1----:R-:W-:Y:S02]  /*2dd0*/  FMUL.FTZ R0, R35, c[0x0][0x2ec] ;  /* 0x0000bb0023007a20 */ /* 0x002fe40000410000 */
[C---:B------:R-:W-:Y:S04]  /*2de0*/  HMMA.16816.F32.BF16 R32, R12.reuse, R82, RZ ;  /* 0x000000520c20723c */ /* 0x040fe800000418ff */
[----:B------:R1:W-:Y:S04]  /*2df0*/  MUFU.TANH R42, R0 ;  /* 0x00000000002a7308 */ /* 0x0003e80000002400 */
[----:B------:R-:W-:Y:S04]  /*2e00*/  HMMA.16816.F32.BF16 R80, R12, R46, RZ ;  /* 0x0000002e0c50723c */ /* 0x000fe800000418ff */
[----:B------:R-:W5:Y:S01]  /*2e10*/  MUFU.TANH R14, R11 ;  /* 0x0000000b000e7308 */ /* 0x000f620000002400 */
[----:B-1----:R-:W-:-:S07]  /*2e20*/  FMUL.FTZ R0, R28, c[0x0][0x2ec] ;  /* 0x0000bb001c007a20 */ /* 0x002fce0000410000 */
[----:B------:R1:W-:Y:S02]  /*2e30*/  MUFU.TANH R129, R0 ;  /* 0x0000000000817308 */ /* 0x0003e40000002400 */
[----:B-1----:R-:W-:-:S06]  /*2e40*/  FMUL.FTZ R0, R29, c[0x0][0x2ec] ;  /* 0x0000bb001d007a20 */ /* 0x002fcc0000410000 */
[----:B------:R1:W-:Y:S02]  /*2e50*/  MUFU.TANH R133, R0 ;  /* 0x0000000000857308 */ /* 0x0003e40000002400 */
[----:B-1----:R-:W-:-:S06]  /*2e60*/  FMUL.FTZ R0, R30, c[0x0][0x2ec] ;  /* 0x0000bb001e007a20 */ /* 0x002fcc0000410000 */
[----:B------:R1:W-:Y:S02]  /*2e70*/  MUFU.TANH R71, R0 ;  /* 0x0000000000477308 */ /* 0x0003e40000002400 */
[----:B-1----:R-:W-:Y:S02]  /*2e80*/  FMUL.FTZ R0, R31, c[0x0][0x2ec] ;  /* 0x0000bb001f007a20 */ /* 0x002fe40000410000 */
[----:B------:R-:W-:Y:S04]  /*2e90*/  HMMA.16816.F32.BF16 R28, R16, R94, R52 ;  /* 0x0000005e101c723c */ /* 0x000fe80000041834 */
[----:B------:R1:W-:Y:S02]  /*2ea0*/  MUFU.TANH R122, R0 ;  /* 0x00000000007a7308 */ /* 0x0003e40000002400 */
[----:B-1----:R-:W-:Y:S01]  /*2eb0*/  FMUL.FTZ R0, R8, c[0x0][0x2ec] ;  /* 0x0000bb0008007a20 */ /* 0x002fe20000410000 */
[----:B------:R-:W-:-:S05]  /*2ec0*/  IMNMX R8, R2, R68, PT ;  /* 0x0000004402087217 */ /* 0x000fca0003800200 */
[----:B------:R1:W-:Y:S02]  /*2ed0*/  MUFU.TANH R137, R0 ;  /* 0x0000000000897308 */ /* 0x0003e40000002400 */
[----:B-1----:R-:W-:Y:S01]  /*2ee0*/  FMUL.FTZ R0, R9, c[0x0][0x2ec] ;  /* 0x0000bb0009007a20 */ /* 0x002fe20000410000 */
[----:B------:R-:W-:Y:S01]  /*2ef0*/  IMNMX R9, R6, R68, PT ;  /* 0x0000004406097217 */ /* 0x000fe20003800200 */
[----:B------:R-:W-:-:S04]  /*2f00*/  FMUL.FTZ R6, R62, c[0x0][0x2ec] ;  /* 0x0000bb003e067a20 */ /* 0x000fc80000410000 */
[----:B------:R1:W-:Y:S08]  /*2f10*/  MUFU.TANH R138, R0 ;  /* 0x00000000008a7308 */ /* 0x0003f00000002400 */
[----:B------:R2:W2:Y:S01]  /*2f20*/  MUFU.TANH R13, R6 ;  /* 0x00000006000d7308 */ /* 0x0004a20000002400 */
[----:B-1----:R-:W-:Y:S01]  /*2f30*/  FMUL.FTZ R0, R10, c[0x0][0x2ec] ;  /* 0x0000bb000a007a20 */ /* 0x002fe20000410000 */
[----:B------:R-:W-:-:S06]  /*2f40*/  IMNMX R10, R3, R68, PT ;  /* 0x00000044030a7217 */ /* 0x000fcc0003800200 */
[----:B------:R1:W-:Y:S01]  /*2f50*/  MUFU.TANH R136, R0 ;  /* 0x0000000000887308 */ /* 0x0003e20000002400 */
[----:B--2---:R-:W-:-:S07]  /*2f60*/  FMUL.FTZ R6, R63, c[0x0][0x2ec] ;  /* 0x0000bb003f067a20 */ /* 0x004fce0000410000 */
[----:B------:R2:W2:Y:S01]  /*2f70*/  MUFU.TANH R12, R6 ;  /* 0x00000006000c7308 */ /* 0x0004a20000002400 */
[----:B-1----:R-:W-:-:S05]  /*2f80*/  IMAD R0, R120, 0x80, R130 ;  /* 0x0000008078007824 */ /* 0x002fca00078e0282 */
[C---:B------:R-:W-:Y:S02]  /*2f90*/  IADD3 R3, R0.reuse, 0x1, RZ ;  /* 0x0000000100037810 */ /* 0x040fe40007ffe0ff */
[----:B------:R-:W-:Y:S01]  /*2fa0*/  IADD3 R2, R0, 0x8, RZ ;  /* 0x0000000800027810 */ /* 0x000fe20007ffe0ff */
[----:B--2---:R-:W-:Y:S01]  /*2fb0*/  FMUL.FTZ R6, R29, c[0x0][0x2ec] ;  /* 0x0000bb001d067a20 */ /* 0x004fe20000410000 */
[C---:B------:R-:W-:Y:S02]  /*2fc0*/  ISETP.GE.AND P3, PT, R3.reuse, R7, PT ;  /* 0x000000070300720c */ /* 0x040fe40003f66270 */
[----:B------:R-:W-:Y:S01]  /*2fd0*/  ISETP.GE.AND P1, PT, R3, R8, PT ;  /* 0x000000080300720c */ /* 0x000fe20003f26270 */
[----:B------:R1:W-:Y:S01]  /*2fe0*/  MUFU.TANH R130, R6 ;  /* 0x0000000600827308 */ /* 0x0003e20000002400 */
[----:B---3--:R-:W-:Y:S02]  /*2ff0*/  FSEL R62, R123, -INF , !P3 ;  /* 0xff8000007b3e7808 */ /* 0x008fe40005800000 */
[----:B------:R-:W-:-:S02]  /*3000*/  ISETP.GE.AND P0, PT, R3, R10, PT ;  /* 0x0000000a0300720c */ /* 0x000fc40003f06270 */
[----:B------:R-:W-:Y:S02]  /*3010*/  ISETP.GE.AND P4, PT, R3, R9, PT ;  /* 0x000000090300720c */ /* 0x000fe40003f86270 */
[C---:B------:R-:W-:Y:S02]  /*3020*/  ISETP.GE.AND P2, PT, R2.reuse, R7, PT ;  /* 0x000000070200720c */ /* 0x040fe40003f46270 */
[C---:B------:R-:W-:Y:S02]  /*3030*/  ISETP.GE.AND P6, PT, R2.reuse, R8, PT ;  /* 0x000000080200720c */ /* 0x040fe40003fc6270 */
[C---:B------:R-:W-:Y:S02]  /*3040*/  ISETP.GE.AND P5, PT, R2.reuse, R10, PT ;  /* 0x0000000a0200720c */ /* 0x040fe40003fa6270 */
[----:B------:R-:W-:Y:S01]  /*3050*/  ISETP.GE.AND P3, PT, R2, R9, PT ;  /* 0x000000090200720c */ /* 0x000fe20003f66270 */
[----:B------:R-:W-:Y:S01]  /*3060*/  FMUL.FTZ R2, R61, c[0x0][0x2ec] ;  /* 0x0000bb003d027a20 */ /* 0x000fe20000410000 */
[----:B------:R-:W-:Y:S01]  /*3070*/  IADD3 R3, R0, 0x9, RZ ;  /* 0x0000000900037810 */ /* 0x000fe20007ffe0ff */
[----:B-1----:R-:W-:Y:S01]  /*3080*/  FMUL.FTZ R6, R24, c[0x0][0x2ec] ;  /* 0x0000bb0018067a20 */ /* 0x002fe20000410000 */
[----:B------:R-:W-:Y:S01]  /*3090*/  FSEL R85, R128, -INF , !P1 ;  /* 0xff80000080557808 */ /* 0x000fe20004800000 */
[----:B------:R1:W2:Y:S01]  /*30a0*/  MUFU.TANH R11, R2 ;  /* 0x00000002000b7308 */ /* 0x0002a20000002400 */
[----:B----4-:R-:W-:-:S02]  /*30b0*/  FSEL R100, R121, -INF , !P0 ;  /* 0xff80000079647808 */ /* 0x010fc40004000000 */
[----:B------:R-:W-:Y:S02]  /*30c0*/  FSEL R108, R70, -INF , !P4 ;  /* 0xff800000466c7808 */ /* 0x000fe40006000000 */
[----:B-----5:R-:W-:Y:S02]  /*30d0*/  FSEL R61, R14, -INF , !P2 ;  /* 0xff8000000e3d7808 */ /* 0x020fe40005000000 */
[C---:B------:R-:W-:Y:S01]  /*30e0*/  ISETP.GE.AND P1, PT, R3.reuse, R7, PT ;  /* 0x000000070300720c */ /* 0x040fe20003f26270 */
[----:B------:R-:W3:Y:S01]  /*30f0*/  MUFU.TANH R6, R6 ;  /* 0x0000000600067308 */ /* 0x000ee20000002400 */
[C---:B------:R-:W-:Y:S02]  /*3100*/  ISETP.GE.AND P0, PT, R3.reuse, R8, PT ;  /* 0x000000080300720c */ /* 0x040fe40003f06270 */
[C---:B------:R-:W-:Y:S02]  /*3110*/  ISETP.GE.AND P4, PT, R3.reuse, R10, PT ;  /* 0x0000000a0300720c */ /* 0x040fe40003f86270 */
[----:B------:R-:W-:Y:S01]  /*3120*/  ISETP.GE.AND P2, PT, R3, R9, PT ;  /* 0x000000090300720c */ /* 0x000fe20003f46270 */
[----:B------:R-:W-:Y:S01]  /*3130*/  FMUL.FTZ R3, R28, c[0x0][0x2ec] ;  /* 0x0000bb001c037a20 */ /* 0x000fe20000410000 */
[----:B------:R-:W-:-:S02]  /*3140*/  FSEL R97, R13, -INF , !P6 ;  /* 0xff8000000d617808 */ /* 0x000fc40007000000 */
[----:B-1----:R-:W-:Y:S01]  /*3150*/  IADD3 R2, R0, 0x10, RZ ;  /* 0x0000001000027810 */ /* 0x002fe20007ffe0ff */
[----:B------:R1:W-:Y:S01]  /*3160*/  MUFU.TANH R128, R3 ;  /* 0x0000000300807308 */ /* 0x0003e20000002400 */
[----:B------:R-:W-:Y:S02]  /*3170*/  FSEL R96, R12, -INF , !P0 ;  /* 0xff8000000c607808 */ /* 0x000fe40004000000 */
[----:B------:R-:W-:Y:S01]  /*3180*/  ISETP.GE.AND P6, PT, R2, R7, PT ;  /* 0x000000070200720c */ /* 0x000fe20003fc6270 */
[----:B------:R-:W-:Y:S01]  /*3190*/  HMMA.16816.F32.BF16 R12, R20, R110, R32 ;  /* 0x0000006e140c723c */ /* 0x000fe20000041820 */
[----:B------:R-:W-:Y:S02]  /*31a0*/  FSEL R101, R44, -INF , !P4 ;  /* 0xff8000002c657808 */ /* 0x000fe40006000000 */
[----:B------:R-:W-:Y:S02]  /*31b0*/  FSEL R121, R41, -INF , !P2 ;  /* 0xff80000029797808 */ /* 0x000fe40005000000 */
[----:B------:R-:W-:-:S02]  /*31c0*/  FSEL R55, R134, -INF , !P6 ;  /* 0xff80000086377808 */ /* 0x000fc40007000000 */
[----:B------:R-:W-:Y:S02]  /*31d0*/  FSEL R105, R45, -INF , !P5 ;  /* 0xff8000002d697808 */ /* 0x000fe40006800000 */
[----:B------:R-:W-:Y:S02]  /*31e0*/  FSEL R123, R40, -INF , !P3 ;  /* 0xff800000287b7808 */ /* 0x000fe40005800000 */
[----:B--2---:R-:W-:Y:S01]  /*31f0*/  FSEL R60, R11, -INF , !P1 ;  /* 0xff8000000b3c7808 */ /* 0x004fe20004800000 */
[----:B------:R-:W-:Y:S01]  /*3200*/  FMUL.FTZ R11, R30, c[0x0][0x2ec] ;  /* 0x0000bb001e0b7a20 */ /* 0x000fe20000410000 */
[----:B-1----:R-:W-:Y:S02]  /*3210*/  IADD3 R3, R0, 0x11, RZ ;  /* 0x0000001100037810 */ /* 0x002fe40007ffe0ff */
[----:B------:R-:W-:Y:S01]  /*3220*/  ISETP.GE.AND P5, PT, R2, R8, PT ;  /* 0x000000080200720c */ /* 0x000fe20003fa6270 */
[----:B------:R-:W-:Y:S01]  /*3230*/  MUFU.TANH R35, R11 ;  /* 0x0000000b00237308 */ /* 0x000fe20000002400 */
[----:B------:R-:W-:Y:S01]  /*3240*/  BAR.SYNC.DEFER_BLOCKING 0x0 ;  /* 0x0000000000007b1d */ /* 0x000fe20000010000 */
[----:B------:R-:W-:-:S02]  /*3250*/  ISETP.GE.AND P0, PT, R3, R7, PT ;  /* 0x000000070300720c */ /* 0x000fc40003f06270 */
[C---:B------:R-:W-:Y:S02]  /*3260*/  ISETP.GE.AND P4, PT, R3.reuse, R8, PT ;  /* 0x000000080300720c */ /* 0x040fe40003f86270 */
[CC--:B------:R-:W-:Y:S02]  /*3270*/  ISETP.GE.AND P2, PT, R3.reuse, R10.reuse, PT ;  /* 0x0000000a0300720c */ /* 0x0c0fe40003f46270 */
[-C--:B------:R-:W-:Y:S01]  /*3280*/  ISETP.GE.AND P6, PT, R3, R9.reuse, PT ;  /* 0x000000090300720c */ /* 0x080fe20003fc6270 */
[----:B------:R-:W-:Y:S01]  /*3290*/  FMUL.FTZ R3, R26, c[0x0][0x2ec] ;  /* 0x0000bb001a037a20 */ /* 0x000fe20000410000 */
[C---:B------:R-:W-:Y:S02]  /*32a0*/  ISETP.GE.AND P3, PT, R2.reuse, R10, PT ;  /* 0x0000000a0200720c */ /* 0x040fe40003f66270 */
[----:B------:R-:W-:Y:S01]  /*32b0*/  ISETP.GE.AND P1, PT, R2, R9, PT ;  /* 0x000000090200720c */ /* 0x000fe20003f26270 */
[----:B------:R1:W2:Y:S01]  /*32c0*/  MUFU.TANH R26, R3 ;  /* 0x00000003001a7308 */ /* 0x0002a20000002400 */
[----:B------:R-:W-:-:S02]  /*32d0*/  IADD3 R2, R0, 0x18, RZ ;  /* 0x0000001800027810 */ /* 0x000fc40007ffe0ff */
[----:B------:R-:W-:Y:S02]  /*32e0*/  FSEL R93, R127, -INF , !P5 ;  /* 0xff8000007f5d7808 */ /* 0x000fe40006800000 */
[----:B------:R-:W-:Y:S02]  /*32f0*/  FSEL R109, R125, -INF , !P3 ;  /* 0xff8000007d6d7808 */ /* 0x000fe40005800000 */
[----:B------:R-:W-:Y:S02]  /*3300*/  FSEL R124, R124, -INF , !P1 ;  /* 0xff8000007c7c7808 */ /* 0x000fe40004800000 */
[----:B------:R-:W-:Y:S02]  /*3310*/  FSEL R54, R140, -INF , !P0 ;  /* 0xff8000008c367808 */ /* 0x000fe40004000000 */
[C---:B------:R-:W-:Y:S02]  /*3320*/  ISETP.GE.AND P5, PT, R2.reuse, R7, PT ;  /* 0x000000070200720c */ /* 0x040fe40003fa6270 */
[----:B------:R-:W-:-:S02]  /*3330*/  ISETP.GE.AND P3, PT, R2, R8, PT ;  /* 0x000000080200720c */ /* 0x000fc40003f66270 */
[C---:B------:R-:W-:Y:S01]  /*3340*/  ISETP.GE.AND P1, PT, R2.reuse, R10, PT ;  /* 0x0000000a0200720c */ /* 0x040fe20003f26270 */
[----:B-1----:R-:W-:Y:S01]  /*3350*/  FMUL.FTZ R3, R25, c[0x0][0x2ec] ;  /* 0x0000bb0019037a20 */ /* 0x002fe20000410000 */
[----:B------:R-:W-:Y:S02]  /*3360*/  ISETP.GE.AND P0, PT, R2, R9, PT ;  /* 0x000000090200720c */ /* 0x000fe40003f06270 */
[----:B------:R-:W-:Y:S01]  /*3370*/  IADD3 R2, R0, 0x19, RZ ;  /* 0x0000001900027810 */ /* 0x000fe20007ffe0ff */
[----:B------:R1:W4:Y:S01]  /*3380*/  MUFU.TANH R25, R3 ;  /* 0x0000000300197308 */ /* 0x0003220000002400 */
[----:B------:R-:W-:Y:S02]  /*3390*/  FSEL R92, R143, -INF , !P4 ;  /* 0xff8000008f5c7808 */ /* 0x000fe40006000000 */
[----:B------:R-:W-:Y:S02]  /*33a0*/  ISETP.GE.AND P4, PT, R2, R7, PT ;  /* 0x000000070200720c */ /* 0x000fe40003f86270 */
[----:B---3--:R-:W-:Y:S01]  /*33b0*/  FSEL R53, R6, -INF , !P5 ;  /* 0xff80000006357808 */ /* 0x008fe20006800000 */
[----:B------:R-:W-:Y:S01]  /*33c0*/  FMUL.FTZ R6, R31, c[0x0][0x2ec] ;  /* 0x0000bb001f067a20 */ /* 0x000fe20000410000 */
[----:B------:R-:W-:Y:S01]  /*33d0*/  FSEL R110, R126, -INF , !P6 ;  /* 0xff8000007e6e7808 */ /* 0x000fe20007000000 */
[----:B------:R-:W-:Y:S01]  /*33e0*/  HMMA.16816.F32.BF16 R28, R16, R90, R36 ;  /* 0x0000005a101c723c */ /* 0x000fe20000041824 */
[----:B--2---:R-:W-:Y:S01]  /*33f0*/  FSEL R88, R26, -INF , !P3 ;  /* 0xff8000001a587808 */ /* 0x004fe20005800000 */
[----:B------:R2:W-:Y:S01]  /*3400*/  MUFU.TANH R70, R6 ;  /* 0x0000000600467308 */ /* 0x0005e20000002400 */
[----:B------:R-:W-:-:S02]  /*3410*/  FSEL R99, R48, -INF , !P1 ;  /* 0xff80000030637808 */ /* 0x000fc40004800000 */
[----:B------:R-:W-:Y:S02]  /*3420*/  FSEL R126, R43, -INF , !P0 ;  /* 0xff8000002b7e7808 */ /* 0x000fe40004000000 */
[----:B------:R-:W-:Y:S01]  /*3430*/  FSEL R104, R131, -INF , !P2 ;  /* 0xff80000083687808 */ /* 0x000fe20005000000 */
[----:B-1----:R-:W-:Y:S01]  /*3440*/  FMUL.FTZ R3, R27, c[0x0][0x2ec] ;  /* 0x0000bb001b037a20 */ /* 0x002fe20000410000 */
[----:B----4-:R-:W-:Y:S02]  /*3450*/  FSEL R52, R25, -INF , !P4 ;  /* 0xff80000019347808 */ /* 0x010fe40006000000 */
[C---:B------:R-:W-:Y:S01]  /*3460*/  ISETP.GE.AND P2, PT, R2.reuse, R8, PT ;  /* 0x000000080200720c */ /* 0x040fe20003f46270 */
[----:B------:R1:W3:Y:S01]  /*3470*/  MUFU.TANH R24, R3 ;  /* 0x0000000300187308 */ /* 0x0002e20000002400 */
[C---:B------:R-:W-:Y:S02]  /*3480*/  ISETP.GE.AND P6, PT, R2.reuse, R10, PT ;  /* 0x0000000a0200720c */ /* 0x040fe40003fc6270 */
[----:B------:R-:W-:-:S02]  /*3490*/  ISETP.GE.AND P5, PT, R2, R9, PT ;  /* 0x000000090200720c */ /* 0x000fc40003fa6270 */
[----:B------:R-:W-:Y:S01]  /*34a0*/  IADD3 R2, R0, 0x21, RZ ;  /* 0x0000002100027810 */ /* 0x000fe20007ffe0ff */
[----:B--2---:R-:W-:Y:S01]  /*34b0*/  FMUL.FTZ R6, R15, c[0x0][0x2ec] ;  /* 0x0000bb000f067a20 */ /* 0x004fe20000410000 */
[----:B------:R-:W-:Y:S02]  /*34c0*/  FSEL R98, R49, -INF , !P6 ;  /* 0xff80000031627808 */ /* 0x000fe40007000000 */
[----:B------:R-:W-:Y:S02]  /*34d0*/  FSEL R111, R42, -INF , !P5 ;  /* 0xff8000002a6f7808 */ /* 0x000fe40006800000 */
[C---:B------:R-:W-:Y:S02]  /*34e0*/  ISETP.GE.AND P6, PT, R2.reuse, R8, PT ;  /* 0x000000080200720c */ /* 0x040fe40003fc6270 */
[----:B------:R-:W-:Y:S02]  /*34f0*/  ISETP.GE.AND P5, PT, R2, R10, PT ;  /* 0x0000000a0200720c */ /* 0x000fe40003fa6270 */
[----:B-1----:R-:W-:-:S02]  /*3500*/  IADD3 R3, R0, 0x20, RZ ;  /* 0x0000002000037810 */ /* 0x002fc40007ffe0ff */
[----:B---3--:R-:W-:Y:S02]  /*3510*/  FSEL R89, R24, -INF , !P2 ;  /* 0xff80000018597808 */ /* 0x008fe40005000000 */
[C---:B------:R-:W-:Y:S01]  /*3520*/  ISETP.GE.AND P3, PT, R3.reuse, R7, PT ;  /* 0x000000070300720c */ /* 0x040fe20003f66270 */
[----:B------:R-:W-:Y:S01]  /*3530*/  HMMA.16816.F32.BF16 R24, R20, R106, R72 ;  /* 0x0000006a1418723c */ /* 0x000fe20000041848 */
[C---:B------:R-:W-:Y:S02]  /*3540*/  ISETP.GE.AND P1, PT, R3.reuse, R8, PT ;  /* 0x000000080300720c */ /* 0x040fe40003f26270 */
[C---:B------:R-:W-:Y:S02]  /*3550*/  ISETP.GE.AND P0, PT, R3.reuse, R10, PT ;  /* 0x0000000a0300720c */ /* 0x040fe40003f06270 */
[----:B------:R-:W-:Y:S01]  /*3560*/  ISETP.GE.AND P4, PT, R3, R9, PT ;  /* 0x000000090300720c */ /* 0x000fe20003f86270 */
[----:B------:R-:W-:Y:S01]  /*3570*/  FMUL.FTZ R3, R12, c[0x0][0x2ec] ;  /* 0x0000bb000c037a20 */ /* 0x000fe20000410000 */
[----:B------:R-:W-:Y:S01]  /*3580*/  FSEL R51, R141, -INF , !P3 ;  /* 0xff8000008d337808 */ /* 0x000fe20005800000 */
[----:B------:R1:W-:Y:S01]  /*3590*/  MUFU.TANH R12, R6 ;  /* 0x00000006000c7308 */ /* 0x0003e20000002400 */
[----:B------:R-:W-:-:S02]  /*35a0*/  ISETP.GE.AND P2, PT, R2, R7, PT ;  /* 0x000000070200720c */ /* 0x000fc40003f46270 */
[----:B------:R-:W-:Y:S02]  /*35b0*/  ISETP.GE.AND P3, PT, R2, R9, PT ;  /* 0x000000090200720c */ /* 0x000fe40003f66270 */
[----:B------:R-:W-:Y:S02]  /*35c0*/  IADD3 R2, R0, 0x28, RZ ;  /* 0x0000002800027810 */ /* 0x000fe40007ffe0ff */
[----:B------:R-:W-:Y:S01]  /*35d0*/  FSEL R84, R146, -INF , !P1 ;  /* 0xff80000092547808 */ /* 0x000fe20004800000 */
[----:B------:R2:W3:Y:S01]  /*35e0*/  MUFU.TANH R32, R3 ;  /* 0x0000000300207308 */ /* 0x0004e20000002400 */
[----:B------:R-:W-:Y:S02]  /*35f0*/  FSEL R127, R139, -INF , !P0 ;  /* 0xff8000008b7f7808 */ /* 0x000fe40004000000 */
[----:B------:R-:W-:Y:S02]  /*3600*/  FSEL R132, R132, -INF , !P4 ;  /* 0xff80000084847808 */ /* 0x000fe40006000000 */
[----:B------:R-:W-:-:S02]  /*3610*/  FSEL R50, R149, -INF , !P2 ;  /* 0xff80000095327808 */ /* 0x000fc40005000000 */
[C---:B------:R-:W-:Y:S01]  /*3620*/  ISETP.GE.AND P1, PT, R2.reuse, R7, PT ;  /* 0x000000070200720c */ /* 0x040fe20003f26270 */
[----:B-1----:R-:W-:Y:S01]  /*3630*/  FMUL.FTZ R6, R29, c[0x0][0x2ec] ;  /* 0x0000bb001d067a20 */ /* 0x002fe20000410000 */
[C---:B------:R-:W-:Y:S02]  /*3640*/  ISETP.GE.AND P0, PT, R2.reuse, R8, PT ;  /* 0x000000080200720c */ /* 0x040fe40003f06270 */
[C---:B------:R-:W-:Y:S01]  /*3650*/  ISETP.GE.AND P4, PT, R2.reuse, R10, PT ;  /* 0x0000000a0200720c */ /* 0x040fe20003f86270 */
[----:B------:R1:W-:Y:S01]  /*3660*/  MUFU.TANH R38, R6 ;  /* 0x0000000600267308 */ /* 0x0003e20000002400 */
[----:B------:R-:W-:Y:S01]  /*3670*/  ISETP.GE.AND P2, PT, R2, R9, PT ;  /* 0x000000090200720c */ /* 0x000fe20003f46270 */
[----:B------:R-:W-:Y:S01]  /*3680*/  FMUL.FTZ R2, R13, c[0x0][0x2ec] ;  /* 0x0000bb000d027a20 */ /* 0x000fe20000410000 */
[----:B------:R-:W-:Y:S01]  /*3690*/  FSEL R74, R154, -INF , !P6 ;  /* 0xff8000009a4a7808 */ /* 0x000fe20007000000 */
[----:B--2---:R-:W-:Y:S01]  /*36a0*/  FMUL.FTZ R3, R14, c[0x0][0x2ec] ;  /* 0x0000bb000e037a20 */ /* 0x004fe20000410000 */
[----:B------:R-:W-:-:S02]  /*36b0*/  FSEL R125, R148, -INF , !P5 ;  /* 0xff800000947d7808 */ /* 0x000fc40006800000 */
[----:B------:R-:W-:Y:S01]  /*36c0*/  FSEL R131, R145, -INF , !P3 ;  /* 0xff80000091837808 */ /* 0x000fe20005800000 */
[----:B------:R2:W4:Y:S01]  /*36d0*/  MUFU.TANH R14, R3 ;  /* 0x00000003000e7308 */ /* 0x0005220000002400 */
[----:B---3--:R-:W-:Y:S02]  /*36e0*/  FSEL R49, R32, -INF , !P1 ;  /* 0xff80000020317808 */ /* 0x008fe40004800000 */
[----:B------:R-:W-:Y:S02]  /*36f0*/  FSEL R107, R129, -INF , !P4 ;  /* 0xff800000816b7808 */ /* 0x000fe40006000000 */
[----:B------:R-:W-:-:S03]  /*3700*/  FSEL R134, R71, -INF , !P2 ;  /* 0xff80000047867808 */ /* 0x000fc60005000000 */
[----:B------:R3:W5:Y:S01]  /*3710*/  MUFU.TANH R11, R2 ;  /* 0x00000002000b7308 */ /* 0x0007620000002400 */
[----:B-1----:R-:W-:Y:S01]  /*3720*/  FMUL.FTZ R6, R24, c[0x0][0x2ec] ;  /* 0x0000bb0018067a20 */ /* 0x002fe20000410000 */
[----:B--2---:R-:W-:-:S06]  /*3730*/  IADD3 R3, R0, 0x29, RZ ;  /* 0x0000002900037810 */ /* 0x004fcc0007ffe0ff */
[----:B------:R-:W1:Y:S01]  /*3740*/  MUFU.TANH R6, R6 ;  /* 0x0000000600067308 */ /* 0x000e620000002400 */
[----:B----4-:R-:W-:Y:S02]  /*3750*/  FSEL R73, R14, -INF , !P0 ;  /* 0xff8000000e497808 */ /* 0x010fe40004000000 */
[C---:B------:R-:W-:Y:S02]  /*3760*/  ISETP.GE.AND P6, PT, R3.reuse, R7, PT ;  /* 0x000000070300720c */ /* 0x040fe40003fc6270 */
[C---:B------:R-:W-:Y:S02]  /*3770*/  ISETP.GE.AND P5, PT, R3.reuse, R8, PT ;  /* 0x000000080300720c */ /* 0x040fe40003fa6270 */
[C---:B------:R-:W-:Y:S02]  /*3780*/  ISETP.GE.AND P3, PT, R3.reuse, R10, PT ;  /* 0x0000000a0300720c */ /* 0x040fe40003f66270 */
[----:B------:R-:W-:Y:S01]  /*3790*/  ISETP.GE.AND P1, PT, R3, R9, PT ;  /* 0x000000090300720c */ /* 0x000fe20003f26270 */
[----:B------:R-:W-:Y:S01]  /*37a0*/  FMUL.FTZ R3, R28, c[0x0][0x2ec] ;  /* 0x0000bb001c037a20 */ /* 0x000fe20000410000 */
[----:B---3--:R-:W-:-:S02]  /*37b0*/  IADD3 R2, R0, 0x30, RZ ;  /* 0x0000003000027810 */ /* 0x008fc40007ffe0ff */
[----:B------:R-:W-:Y:S01]  /*37c0*/  FSEL R72, R12, -INF , !P5 ;  /* 0xff8000000c487808 */ /* 0x000fe20006800000 */
[----:B------:R2:W-:Y:S01]  /*37d0*/  MUFU.TANH R68, R3 ;  /* 0x0000000300447308 */ /* 0x0005e20000002400 */
[----:B------:R-:W-:Y:S01]  /*37e0*/  ISETP.GE.AND P0, PT, R2, R7, PT ;  /* 0x000000070200720c */ /* 0x000fe20003f06270 */
[----:B------:R-:W-:Y:S01]  /*37f0*/  HMMA.16816.F32.BF16 R12, R20, R94, R64 ;  /* 0x0000005e140c723c */ /* 0x000fe20000041840 */
[----:B------:R-:W-:Y:S02]  /*3800*/  FSEL R106, R133, -INF , !P3 ;  /* 0xff800000856a7808 */ /* 0x000fe40005800000 */
[----:B------:R-:W-:Y:S02]  /*3810*/  FSEL R122, R122, -INF , !P1 ;  /* 0xff8000007a7a7808 */ /* 0x000fe40004800000 */
[----:B------:R-:W-:Y:S02]  /*3820*/  FSEL R47, R153, -INF , !P0 ;  /* 0xff800000992f7808 */ /* 0x000fe40004000000 */
[----:B-----5:R-:W-:Y:S01]  /*3830*/  FSEL R48, R11, -INF , !P6 ;  /* 0xff8000000b307808 */ /* 0x020fe20007000000 */
[----:B------:R-:W-:Y:S01]  /*3840*/  FMUL.FTZ R11, R30, c[0x0][0x2ec] ;  /* 0x0000bb001e0b7a20 */ /* 0x000fe20000410000 */
[----:B------:R-:W-:-:S02]  /*3850*/  ISETP.GE.AND P4, PT, R2, R8, PT ;  /* 0x000000080200720c */ /* 0x000fc40003f86270 */
[C---:B------:R-:W-:Y:S01]  /*3860*/  ISETP.GE.AND P2, PT, R2.reuse, R10, PT ;  /* 0x0000000a0200720c */ /* 0x040fe20003f46270 */
[----:B------:R-:W-:Y:S01]  /*3870*/  MUFU.TANH R34, R11 ;  /* 0x0000000b00227308 */ /* 0x000fe20000002400 */
[----:B------:R-:W-:Y:S02]  /*3880*/  ISETP.GE.AND P6, PT, R2, R9, PT ;  /* 0x000000090200720c */ /* 0x000fe40003fc6270 */
[C---:B--2---:R-:W-:Y:S02]  /*3890*/  IADD3 R3, R0.reuse, 0x31, RZ ;  /* 0x0000003100037810 */ /* 0x044fe40007ffe0ff */
[----:B------:R-:W-:Y:S02]  /*38a0*/  IADD3 R2, R0, 0x38, RZ ;  /* 0x0000003800027810 */ /* 0x000fe40007ffe0ff */
[C---:B------:R-:W-:Y:S02]  /*38b0*/  ISETP.GE.AND P5, PT, R3.reuse, R7, PT ;  /* 0x000000070300720c */ /* 0x040fe40003fa6270 */
[----:B------:R-:W-:-:S02]  /*38c0*/  ISETP.GE.AND P3, PT, R3, R8, PT ;  /* 0x000000080300720c */ /* 0x000fc40003f66270 */
[C---:B------:R-:W-:Y:S02]  /*38d0*/  ISETP.GE.AND P1, PT, R3.reuse, R10, PT ;  /* 0x0000000a0300720c */ /* 0x040fe40003f26270 */
[----:B------:R-:W-:Y:S01]  /*38e0*/  ISETP.GE.AND P0, PT, R3, R9, PT ;  /* 0x000000090300720c */ /* 0x000fe20003f06270 */
[----:B------:R-:W-:Y:S01]  /*38f0*/  FMUL.FTZ R3, R26, c[0x0][0x2ec] ;  /* 0x0000bb001a037a20 */ /* 0x000fe20000410000 */
[----:B------:R-:W-:Y:S02]  /*3900*/  FSEL R71, R150, -INF , !P4 ;  /* 0xff80000096477808 */ /* 0x000fe40006000000 */
[----:B------:R-:W-:Y:S01]  /*3910*/  FSEL R133, R144, -INF , !P2 ;  /* 0xff80000090857808 */ /* 0x000fe20005000000 */
[----:B------:R2:W3:Y:S01]  /*3920*/  MUFU.TANH R26, R3 ;  /* 0x00000003001a7308 */ /* 0x0004e20000002400 */
[----:B------:R-:W-:Y:S02]  /*3930*/  FSEL R142, R142, -INF , !P6 ;  /* 0xff8000008e8e7808 */ /* 0x000fe40007000000 */
[----:B------:R-:W-:-:S02]  /*3940*/  FSEL R46, R157, -INF , !P5 ;  /* 0xff8000009d2e7808 */ /* 0x000fc40006800000 */
[C---:B------:R-:W-:Y:S02]  /*3950*/  ISETP.GE.AND P4, PT, R2.reuse, R7, PT ;  /* 0x000000070200720c */ /* 0x040fe40003f86270 */
[C---:B------:R-:W-:Y:S02]  /*3960*/  ISETP.GE.AND P2, PT, R2.reuse, R8, PT ;  /* 0x000000080200720c */ /* 0x040fe40003f46270 */
[C---:B------:R-:W-:Y:S02]  /*3970*/  ISETP.GE.AND P6, PT, R2.reuse, R10, PT ;  /* 0x0000000a0200720c */ /* 0x040fe40003fc6270 */
[----:B------:R-:W-:Y:S02]  /*3980*/  ISETP.GE.AND P5, PT, R2, R9, PT ;  /* 0x000000090200720c */ /* 0x000fe40003fa6270 */
[----:B------:R-:W-:Y:S02]  /*3990*/  IADD3 R2, R0, 0x39, RZ ;  /* 0x0000003900027810 */ /* 0x000fe40007ffe0ff */
[----:B------:R-:W-:Y:S01]  /*39a0*/  FSEL R69, R160, -INF , !P3 ;  /* 0xff800000a0457808 */ /* 0x000fe20005800000 */
[----:B--2---:R-:W-:Y:S01]  /*39b0*/  FMUL.FTZ R3, R25, c[0x0][0x2ec] ;  /* 0x0000bb0019037a20 */ /* 0x004fe20000410000 */
[----:B------:R-:W-:-:S02]  /*39c0*/  ISETP.GE.AND P3, PT, R2, R7, PT ;  /* 0x000000070200720c */ /* 0x000fc40003f66270 */
[----:B-1----:R-:W-:Y:S01]  /*39d0*/  FSEL R45, R6, -INF , !P4 ;  /* 0xff800000062d7808 */ /* 0x002fe20006000000 */
[----:B------:R1:W2:Y:S01]  /*39e0*/  MUFU.TANH R25, R3 ;  /* 0x0000000300197308 */ /* 0x0002a20000002400 */
[----:B------:R-:W-:Y:S01]  /*39f0*/  FMUL.FTZ R6, R31, c[0x0][0x2ec] ;  /* 0x0000bb001f067a20 */ /* 0x000fe20000410000 */
[----:B---3--:R-:W-:Y:S01]  /*3a00*/  FSEL R67, R26, -INF , !P2 ;  /* 0xff8000001a437808 */ /* 0x008fe20005000000 */
[C---:B------:R-:W-:Y:S01]  /*3a10*/  HMMA.16816.F32.BF16 R28, R16.reuse, R102, R112 ;  /* 0x00000066101c723c */ /* 0x040fe20000041870 */
[----:B------:R-:W-:Y:S02]  /*3a20*/  FSEL R94, R137, -INF , !P6 ;  /* 0xff800000895e7808 */ /* 0x000fe40007000000 */
[----:B------:R-:W-:Y:S02]  /*3a30*/  FSEL R141, R136, -INF , !P5 ;  /* 0xff800000888d7808 */ /* 0x000fe40006800000 */
[----:B------:R-:W-:Y:S01]  /*3a40*/  FSEL R129, R152, -INF , !P1 ;  /* 0xff80000098817808 */ /* 0x000fe20004800000 */
[----:B------:R3:W-:Y:S01]  /*3a50*/  MUFU.TANH R33, R6 ;  /* 0x0000000600217308 */ /* 0x0007e20000002400 */
[----:B------:R-:W-:Y:S01]  /*3a60*/  ISETP.GE.AND P1, PT, R2, R8, PT ;  /* 0x000000080200720c */ /* 0x000fe20003f26270 */
[----:B------:R-:W-:Y:S01]  /*3a70*/  HMMA.16816.F32.BF16 R16, R16, R86, R116 ;  /* 0x000000561010723c */ /* 0x000fe20000041874 */
[----:B------:R-:W-:-:S02]  /*3a80*/  FSEL R140, R147, -INF , !P0 ;  /* 0xff800000938c7808 */ /* 0x000fc40004000000 */
[C---:B------:R-:W-:Y:S01]  /*3a90*/  ISETP.GE.AND P0, PT, R2.reuse, R10, PT ;  /* 0x0000000a0200720c */ /* 0x040fe20003f06270 */
[----:B-1----:R-:W-:Y:S01]  /*3aa0*/  FMUL.FTZ R3, R27, c[0x0][0x2ec] ;  /* 0x0000bb001b037a20 */ /* 0x002fe20000410000 */
[----:B--2---:R-:W-:Y:S02]  /*3ab0*/  FSEL R44, R25, -INF , !P3 ;  /* 0xff800000192c7808 */ /* 0x004fe40005800000 */
[----:B------:R-:W-:Y:S01]  /*3ac0*/  ISETP.GE.AND P4, PT, R2, R9, PT ;  /* 0x000000090200720c */ /* 0x000fe20003f86270 */
[----:B------:R1:W2:Y:S01]  /*3ad0*/  MUFU.TANH R24, R3 ;  /* 0x0000000300187308 */ /* 0x0002a20000002400 */
[----:B------:R-:W-:Y:S02]  /*3ae0*/  IADD3 R2, R0, 0x41, RZ ;  /* 0x0000004100027810 */ /* 0x000fe40007ffe0ff */
[----:B------:R-:W-:Y:S02]  /*3af0*/  FSEL R95, R138, -INF , !P0 ;  /* 0xff8000008a5f7808 */ /* 0x000fe40004000000 */
[----:B------:R-:W-:Y:S01]  /*3b00*/  FSEL R135, R135, -INF , !P4 ;  /* 0xff80000087877808 */ /* 0x000fe20006000000 */
[----:B---3--:R-:W-:Y:S01]  /*3b10*/  FMUL.FTZ R6, R15, c[0x0][0x2ec] ;  /* 0x0000bb000f067a20 */ /* 0x008fe20000410000 */
[----:B------:R-:W-:-:S02]  /*3b20*/  ISETP.GE.AND P0, PT, R2, R8, PT ;  /* 0x000000080200720c */ /* 0x000fc40003f06270 */
[----:B------:R-:W-:Y:S02]  /*3b30*/  ISETP.GE.AND P4, PT, R2, R10, PT ;  /* 0x0000000a0200720c */ /* 0x000fe40003f86270 */
[----:B------:R-:W-:-:S05]  /*3b40*/  FSEL R64, R170, -INF , !P0 ;  /* 0xff800000aa407808 */ /* 0x000fca0004000000 */
[----:B------:R-:W-:Y:S01]  /*3b50*/  FMUL.FTZ R16, R16, c[0x0][0x2ec] ;  /* 0x0000bb0010107a20 */ /* 0x000fe20000410000 */
[----:B-1----:R-:W-:Y:S01]  /*3b60*/  IADD3 R3, R0, 0x40, RZ ;  /* 0x0000004000037810 */ /* 0x002fe20007ffe0ff */
[----:B------:R-:W-:Y:S01]  /*3b70*/  FMUL.FTZ R17, R17, c[0x0][0x2ec] ;  /* 0x0000bb0011117a20 */ /* 0x000fe20000410000 */
[----:B--2---:R-:W-:Y:S02]  /*3b80*/  FSEL R66, R24, -INF , !P1 ;  /* 0xff80000018427808 */ /* 0x004fe40004800000 */
[C---:B------:R-:W-:Y:S01]  /*3b90*/  ISETP.GE.AND P2, PT, R3.reuse, R7, PT ;  /* 0x000000070300720c */ /* 0x040fe20003f46270 */
[----:B------:R-:W-:Y:S01]  /*3ba0*/  HMMA.16816.F32.BF16 R24, R20, R90, R56 ;  /* 0x0000005a1418723c */ /* 0x000fe20000041838 */
[C---:B------:R-:W-:Y:S01]  /*3bb0*/  ISETP.GE.AND P6, PT, R3.reuse, R8, PT ;  /* 0x000000080300720c */ /* 0x040fe20003fc6270 */
[----:B------:R-:W-:Y:S01]  /*3bc0*/  MUFU.TANH R16, R16 ;  /* 0x0000001000107308 */ /* 0x000fe20000002400 */
[C---:B------:R-:W-:Y:S02]  /*3bd0*/  ISETP.GE.AND P5, PT, R3.reuse, R10, PT ;  /* 0x0000000a0300720c */ /* 0x040fe40003fa6270 */
[----:B------:R-:W-:Y:S01]  /*3be0*/  ISETP.GE.AND P3, PT, R3, R9, PT ;  /* 0x000000090300720c */ /* 0x000fe20003f66270 */
[----:B------:R-:W-:Y:S01]  /*3bf0*/  FMUL.FTZ R3, R12, c[0x0][0x2ec] ;  /* 0x0000bb000c037a20 */ /* 0x000fe20000410000 */
[----:B------:R-:W-:-:S02]  /*3c00*/  FSEL R43, R158, -INF , !P2 ;  /* 0xff8000009e2b7808 */ /* 0x000fc40005000000 */
[C---:B------:R-:W-:Y:S01]  /*3c10*/  ISETP.GE.AND P1, PT, R2.reuse, R7, PT ;  /* 0x000000070200720c */ /* 0x040fe20003f26270 */
[----:B------:R1:W2:Y:S01]  /*3c20*/  MUFU.TANH R32, R3 ;  /* 0x0000000300207308 */ /* 0x0002a20000002400 */
[----:B------:R-:W-:Y:S02]  /*3c30*/  ISETP.GE.AND P2, PT, R2, R9, PT ;  /* 0x000000090200720c */ /* 0x000fe40003f46270 */
[----:B------:R-:W-:Y:S02]  /*3c40*/  IADD3 R2, R0, 0x48, RZ ;  /* 0x0000004800027810 */ /* 0x000fe40007ffe0ff */
[----:B------:R-:W-:Y:S02]  /*3c50*/  FSEL R65, R162, -INF , !P6 ;  /* 0xff800000a2417808 */ /* 0x000fe40007000000 */
[----:B------:R-:W-:Y:S01]  /*3c60*/  FSEL R112, R155, -INF , !P5 ;  /* 0xff8000009b707808 */ /* 0x000fe20006800000 */
[----:B------:R3:W-:Y:S01]  /*3c70*/  MUFU.TANH R12, R6 ;  /* 0x00000006000c7308 */ /* 0x0007e20000002400 */
[----:B------:R-:W-:-:S02]  /*3c80*/  FSEL R115, R151, -INF , !P3 ;  /* 0xff80000097737808 */ /* 0x000fc40005800000 */
[----:B------:R-:W-:Y:S02]  /*3c90*/  FSEL R42, R164, -INF , !P1 ;  /* 0xff800000a42a7808 */ /* 0x000fe40004800000 */
[C---:B------:R-:W-:Y:S02]  /*3ca0*/  ISETP.GE.AND P6, PT, R2.reuse, R7, PT ;  /* 0x000000070200720c */ /* 0x040fe40003fc6270 */
[----:B------:R-:W-:Y:S01]  /*3cb0*/  ISETP.GE.AND P5, PT, R2, R8, PT ;  /* 0x000000080200720c */ /* 0x000fe20003fa6270 */
[----:B-1----:R-:W-:Y:S01]  /*3cc0*/  FMUL.FTZ R3, R14, c[0x0][0x2ec] ;  /* 0x0000bb000e037a20 */ /* 0x002fe20000410000 */
[C---:B------:R-:W-:Y:S01]  /*3cd0*/  ISETP.GE.AND P3, PT, R2.reuse, R10, PT ;  /* 0x0000000a0200720c */ /* 0x040fe20003f66270 */
[----:B------:R-:W-:Y:S01]  /*3ce0*/  MUFU.TANH R17, R17 ;  /* 0x0000001100117308 */ /* 0x000fe20000002400 */
[----:B------:R-:W-:Y:S01]  /*3cf0*/  ISETP.GE.AND P1, PT, R2, R9, PT ;  /* 0x000000090200720c */ /* 0x000fe20003f26270 */
[----:B------:R-:W-:Y:S01]  /*3d00*/  FMUL.FTZ R2, R13, c[0x0][0x2ec] ;  /* 0x0000bb000d027a20 */ /* 0x000fe20000410000 */
[----:B------:R-:W-:-:S02]  /*3d10*/  FSEL R90, R163, -INF , !P4 ;  /* 0xff800000a35a7808 */ /* 0x000fc40006000000 */
[----:B------:R-:W-:Y:S01]  /*3d20*/  FSEL R113, R156, -INF , !P2 ;  /* 0xff8000009c717808 */ /* 0x000fe20005000000 */
[----:B---3--:R-:W-:Y:S01]  /*3d30*/  FMUL.FTZ R6, R29, c[0x0][0x2ec] ;  /* 0x0000bb001d067a20 */ /* 0x008fe20000410000 */
[----:B--2---:R-:W-:Y:S01]  /*3d40*/  FSEL R41, R32, -INF , !P6 ;  /* 0xff80000020297808 */ /* 0x004fe20007000000 */
[----:B------:R1:W2:Y:S01]  /*3d50*/  MUFU.TANH R14, R3 ;  /* 0x00000003000e7308 */ /* 0x0002a20000002400 */
[----:B------:R-:W-:Y:S02]  /*3d60*/  FSEL R128, R128, -INF , !P3 ;  /* 0xff80000080807808 */ /* 0x000fe40005800000 */
[----:B------:R-:W-:-:S05]  /*3d70*/  FSEL R114, R35, -INF , !P1 ;  /* 0xff80000023727808 */ /* 0x000fca0004800000 */
[----:B------:R3:W4:Y:S01]  /*3d80*/  MUFU.TANH R11, R2 ;  /* 0x00000002000b7308 */ /* 0x0007220000002400 */
[----:B-1----:R-:W-:-:S07]  /*3d90*/  IADD3 R3, R0, 0x49, RZ ;  /* 0x0000004900037810 */ /* 0x002fce0007ffe0ff */
[----:B------:R1:W-:Y:S01]  /*3da0*/  MUFU.TANH R37, R6 ;  /* 0x0000000600257308 */ /* 0x0003e20000002400 */
[----:B--2---:R-:W-:Y:S02]  /*3db0*/  FSEL R63, R14, -INF , !P5 ;  /* 0xff8000000e3f7808 */ /* 0x004fe40006800000 */
        /* <DEDUP_REMOVED lines=9> */
[----:B-1----:R-:W-:Y:S01]  /*3e50*/  FMUL.FTZ R6, R24, c[0x0][0x2ec] ;  /* 0x0000bb0018067a20 */ /* 0x002fe20000410000 */
[----:B------:R-:W-:Y:S01]  /*3e60*/  FSEL R130, R130, -INF , !P2 ;  /* 0xff80000082827808 */ /* 0x000fe20005000000 */
[C---:B------:R-:W-:Y:S01]  /*3e70*/  HMMA.16816.F32.BF16 R12, R20.reuse, R102, R76 ;  /* 0x00000066140c723c */ /* 0x040fe2000004184c */
[----:B------:R-:W-:Y:S02]  /*3e80*/  FSEL R143, R70, -INF , !P6 ;  /* 0xff800000468f7808 */ /* 0x000fe40007000000 */
[----:B------:R-:W-:Y:S01]  /*3e90*/  FSEL R39, R169, -INF , !P5 ;  /* 0xff800000a9277808 */ /* 0x000fe20006800000 */
[----:B------:R-:W1:Y:S01]  /*3ea0*/  MUFU.TANH R6, R6 ;  /* 0x0000000600067308 */ /* 0x000e620000002400 */
[----:B----4-:R-:W-:Y:S01]  /*3eb0*/  FSEL R40, R11, -INF , !P0 ;  /* 0xff8000000b287808 */ /* 0x010fe20004000000 */
[----:B------:R-:W-:Y:S01]  /*3ec0*/  FMUL.FTZ R11, R30, c[0x0][0x2ec] ;  /* 0x0000bb001e0b7a20 */ /* 0x000fe20000410000 */
[C---:B------:R-:W-:Y:S01]  /*3ed0*/  ISETP.GE.AND P3, PT, R2.reuse, R8, PT ;  /* 0x000000080200720c */ /* 0x040fe20003f66270 */
[----:B------:R-:W-:Y:S01]  /*3ee0*/  HMMA.16816.F32.BF16 R20, R20, R86, R80 ;  /* 0x000000561414723c */ /* 0x000fe20000041850 */
[----:B------:R-:W-:-:S02]  /*3ef0*/  ISETP.GE.AND P1, PT, R2, R10, PT ;  /* 0x0000000a0200720c */ /* 0x000fc40003f26270 */
[----:B------:R-:W-:Y:S02]  /*3f00*/  ISETP.GE.AND P0, PT, R2, R9, PT ;  /* 0x000000090200720c */ /* 0x000fe40003f06270 */
[C---:B--2---:R-:W-:Y:S02]  /*3f10*/  IADD3 R3, R0.reuse, 0x51, RZ ;  /* 0x0000005100037810 */ /* 0x044fe40007ffe0ff */
[----:B------:R-:W-:Y:S02]  /*3f20*/  IADD3 R2, R0, 0x58, RZ ;  /* 0x0000005800027810 */ /* 0x000fe40007ffe0ff */
[C---:B------:R-:W-:Y:S02]  /*3f30*/  ISETP.GE.AND P4, PT, R3.reuse, R7, PT ;  /* 0x000000070300720c */ /* 0x040fe40003f86270 */
[C---:B------:R-:W-:Y:S02]  /*3f40*/  ISETP.GE.AND P2, PT, R3.reuse, R8, PT ;  /* 0x000000080300720c */ /* 0x040fe40003f46270 */
[----:B------:R-:W-:-:S02]  /*3f50*/  ISETP.GE.AND P6, PT, R3, R10, PT ;  /* 0x0000000a0300720c */ /* 0x000fc40003fc6270 */
[----:B------:R-:W-:Y:S01]  /*3f60*/  ISETP.GE.AND P5, PT, R3, R9, PT ;  /* 0x000000090300720c */ /* 0x000fe20003fa6270 */
[----:B------:R-:W-:Y:S01]  /*3f70*/  FMUL.FTZ R3, R26, c[0x0][0x2ec] ;  /* 0x0000bb001a037a20 */ /* 0x000fe20000410000 */
[----:B------:R-:W-:Y:S01]  /*3f80*/  FSEL R58, R166, -INF , !P3 ;  /* 0xff800000a63a7808 */ /* 0x000fe20005800000 */
[----:B------:R-:W-:Y:S01]  /*3f90*/  FMUL.FTZ R15, R15, c[0x0][0x2ec] ;  /* 0x0000bb000f0f7a20 */ /* 0x000fe20000410000 */
[----:B------:R-:W-:Y:S01]  /*3fa0*/  FSEL R144, R161, -INF , !P1 ;  /* 0xff800000a1907808 */ /* 0x000fe20004800000 */
[----:B------:R2:W3:Y:S01]  /*3fb0*/  MUFU.TANH R26, R3 ;  /* 0x00000003001a7308 */ /* 0x0004e20000002400 */
[----:B------:R-:W-:Y:S02]  /*3fc0*/  FSEL R150, R159, -INF , !P0 ;  /* 0xff8000009f967808 */ /* 0x000fe40004000000 */
[----:B------:R-:W-:Y:S01]  /*3fd0*/  FSEL R36, R172, -INF , !P4 ;  /* 0xff800000ac247808 */ /* 0x000fe20006000000 */
[----:B------:R-:W-:Y:S01]  /*3fe0*/  FMUL.FTZ R22, R22, c[0x0][0x2ec] ;  /* 0x0000bb0016167a20 */ /* 0x000fe20000410000 */
[----:B------:R-:W-:Y:S01]  /*3ff0*/  ISETP.GE.AND P3, PT, R2, R7, PT ;  /* 0x000000070200720c */ /* 0x000fe20003f66270 */
[----:B------:R-:W-:Y:S01]  /*4000*/  FMUL.FTZ R20, R20, c[0x0][0x2ec] ;  /* 0x0000bb0014147a20 */ /* 0x000fe20000410000 */
[C---:B------:R-:W-:Y:S01]  /*4010*/  ISETP.GE.AND P1, PT, R2.reuse, R8, PT ;  /* 0x000000080200720c */ /* 0x040fe20003f26270 */
[----:B------:R-:W-:Y:S01]  /*4020*/  MUFU.TANH R15, R15 ;  /* 0x0000000f000f7308 */ /* 0x000fe20000002400 */
[C---:B------:R-:W-:Y:S01]  /*4030*/  ISETP.GE.AND P0, PT, R2.reuse, R10, PT ;  /* 0x0000000a0200720c */ /* 0x040fe20003f06270 */
[----:B------:R-:W-:Y:S01]  /*4040*/  FMUL.FTZ R21, R21, c[0x0][0x2ec] ;  /* 0x0000bb0015157a20 */ /* 0x000fe20000410000 */
[----:B------:R-:W-:Y:S01]  /*4050*/  ISETP.GE.AND P4, PT, R2, R9, PT ;  /* 0x000000090200720c */ /* 0x000fe20003f86270 */
[----:B------:R-:W-:Y:S01]  /*4060*/  FMUL.FTZ R23, R23, c[0x0][0x2ec] ;  /* 0x0000bb0017177a20 */ /* 0x000fe20000410000 */
[----:B------:R-:W-:-:S02]  /*4070*/  IADD3 R2, R0, 0x59, RZ ;  /* 0x0000005900027810 */ /* 0x000fc40007ffe0ff */
[----:B------:R-:W-:Y:S01]  /*4080*/  FSEL R57, R175, -INF , !P2 ;  /* 0xff800000af397808 */ /* 0x000fe20005000000 */
[----:B--2---:R-:W-:Y:S01]  /*4090*/  FMUL.FTZ R3, R25, c[0x0][0x2ec] ;  /* 0x0000bb0019037a20 */ /* 0x004fe20000410000 */
[----:B------:R-:W-:Y:S01]  /*40a0*/  FSEL R103, R168, -INF , !P6 ;  /* 0xff800000a8677808 */ /* 0x000fe20007000000 */
[----:B------:R-:W-:Y:S01]  /*40b0*/  MUFU.TANH R22, R22 ;  /* 0x0000001600167308 */ /* 0x000fe20000002400 */
[----:B------:R-:W-:Y:S02]  /*40c0*/  FSEL R149, R165, -INF , !P5 ;  /* 0xff800000a5957808 */ /* 0x000fe40006800000 */
[----:B-1----:R-:W-:Y:S01]  /*40d0*/  FSEL R35, R6, -INF , !P3 ;  /* 0xff80000006237808 */ /* 0x002fe20005800000 */
[----:B------:R-:W-:Y:S01]  /*40e0*/  FMUL.FTZ R6, R31, c[0x0][0x2ec] ;  /* 0x0000bb001f067a20 */ /* 0x000fe20000410000 */
[----:B---3--:R-:W-:Y:S02]  /*40f0*/  FSEL R56, R26, -INF , !P1 ;  /* 0xff8000001a387808 */ /* 0x008fe40004800000 */
[C---:B------:R-:W-:Y:S01]  /*4100*/  ISETP.GE.AND P2, PT, R2.reuse, R7, PT ;  /* 0x000000070200720c */ /* 0x040fe20003f46270 */
[----:B------:R1:W2:Y:S01]  /*4110*/  MUFU.TANH R25, R3 ;  /* 0x0000000300197308 */ /* 0x0002a20000002400 */
[----:B------:R-:W-:-:S02]  /*4120*/  ISETP.GE.AND P6, PT, R2, R8, PT ;  /* 0x000000080200720c */ /* 0x000fc40003fc6270 */
[C---:B------:R-:W-:Y:S02]  /*4130*/  ISETP.GE.AND P5, PT, R2.reuse, R10, PT ;  /* 0x0000000a0200720c */ /* 0x040fe40003fa6270 */
[----:B------:R-:W-:Y:S02]  /*4140*/  ISETP.GE.AND P3, PT, R2, R9, PT ;  /* 0x000000090200720c */ /* 0x000fe40003f66270 */
[----:B------:R-:W-:Y:S01]  /*4150*/  IADD3 R2, R0, 0x61, RZ ;  /* 0x0000006100027810 */ /* 0x000fe20007ffe0ff */
[----:B------:R-:W-:Y:S01]  /*4160*/  MUFU.TANH R26, R11 ;  /* 0x0000000b001a7308 */ /* 0x000fe20000002400 */
[----:B------:R-:W-:Y:S02]  /*4170*/  FSEL R102, R68, -INF , !P0 ;  /* 0xff80000044667808 */ /* 0x000fe40004000000 */
[----:B------:R-:W-:Y:S02]  /*4180*/  FSEL R148, R34, -INF , !P4 ;  /* 0xff80000022947808 */ /* 0x000fe40006000000 */
[----:B------:R-:W-:-:S02]  /*4190*/  FSEL R91, R38, -INF , !P5 ;  /* 0xff800000265b7808 */ /* 0x000fc40006800000 */
[----:B------:R-:W-:Y:S01]  /*41a0*/  FSEL R151, R33, -INF , !P3 ;  /* 0xff80000021977808 */ /* 0x000fe20005800000 */
[----:B-1----:R-:W-:Y:S01]  /*41b0*/  FMUL.FTZ R3, R27, c[0x0][0x2ec] ;  /* 0x0000bb001b037a20 */ /* 0x002fe20000410000 */
[----:B--2---:R-:W-:Y:S01]  /*41c0*/  FSEL R31, R25, -INF , !P2 ;  /* 0xff800000191f7808 */ /* 0x004fe20005000000 */
[----:B------:R-:W-:Y:S01]  /*41d0*/  MUFU.TANH R20, R20 ;  /* 0x0000001400147308 */ /* 0x000fe20000002400 */
[C---:B------:R-:W-:Y:S02]  /*41e0*/  ISETP.GE.AND P5, PT, R2.reuse, R8, PT ;  /* 0x000000080200720c */ /* 0x040fe40003fa6270 */
[----:B------:R-:W-:Y:S02]  /*41f0*/  ISETP.GE.AND P3, PT, R2, R10, PT ;  /* 0x0000000a0200720c */ /* 0x000fe40003f66270 */
[----:B------:R-:W-:Y:S02]  /*4200*/  FSEL R77, R186, -INF , !P5 ;  /* 0xff800000ba4d7808 */ /* 0x000fe40006800000 */
[----:B------:R-:W-:Y:S01]  /*4210*/  FSEL R82, R180, -INF , !P3 ;  /* 0xff800000b4527808 */ /* 0x000fe20005800000 */
[----:B------:R1:W2:Y:S08]  /*4220*/  MUFU.TANH R24, R3 ;  /* 0x0000000300187308 */ /* 0x0002b00000002400 */
[----:B------:R-:W-:Y:S01]  /*4230*/  MUFU.TANH R21, R21 ;  /* 0x0000001500157308 */ /* 0x000fe20000002400 */
[----:B-1----:R-:W-:-:S07]  /*4240*/  IADD3 R3, R0, 0x60, RZ ;  /* 0x0000006000037810 */ /* 0x002fce0007ffe0ff */
[----:B------:R-:W-:Y:S01]  /*4250*/  MUFU.TANH R23, R23 ;  /* 0x0000001700177308 */ /* 0x000fe20000002400 */
[----:B--2---:R-:W-:Y:S02]  /*4260*/  FSEL R75, R24, -INF , !P6 ;  /* 0xff800000184b7808 */ /* 0x004fe40007000000 */
[C---:B------:R-:W-:Y:S02]  /*4270*/  ISETP.GE.AND P1, PT, R3.reuse, R7, PT ;  /* 0x000000070300720c */ /* 0x040fe40003f26270 */
[----:B------:R-:W-:Y:S02]  /*4280*/  ISETP.GE.AND P0, PT, R3, R8, PT ;  /* 0x000000080300720c */ /* 0x000fe40003f06270 */
[----:B------:R-:W-:Y:S01]  /*4290*/  FSEL R30, R173, -INF , !P1 ;  /* 0xff800000ad1e7808 */ /* 0x000fe20004800000 */
[----:B------:R-:W-:Y:S01]  /*42a0*/  MUFU.TANH R24, R6 ;  /* 0x0000000600187308 */ /* 0x000fe20000002400 */
[C---:B------:R-:W-:Y:S02]  /*42b0*/  ISETP.GE.AND P4, PT, R3.reuse, R10, PT ;  /* 0x0000000a0300720c */ /* 0x040fe40003f86270 */
[----:B------:R-:W-:Y:S01]  /*42c0*/  ISETP.GE.AND P2, PT, R3, R9, PT ;  /* 0x000000090300720c */ /* 0x000fe20003f46270 */
[----:B------:R-:W-:Y:S01]  /*42d0*/  FMUL.FTZ R3, R12, c[0x0][0x2ec] ;  /* 0x0000bb000c037a20 */ /* 0x000fe20000410000 */
[----:B------:R-:W-:-:S02]  /*42e0*/  ISETP.GE.AND P6, PT, R2, R7, PT ;  /* 0x000000070200720c */ /* 0x000fc40003fc6270 */
[----:B------:R-:W-:Y:S01]  /*42f0*/  ISETP.GE.AND P1, PT, R2, R9, PT ;  /* 0x000000090200720c */ /* 0x000fe20003f26270 */
[----:B------:R1:W2:Y:S01]  /*4300*/  MUFU.TANH R12, R3 ;  /* 0x00000003000c7308 */ /* 0x0002a20000002400 */
[----:B------:R-:W-:Y:S02]  /*4310*/  IADD3 R2, R0, 0x68, RZ ;  /* 0x0000006800027810 */ /* 0x000fe40007ffe0ff */
[----:B------:R-:W-:Y:S02]  /*4320*/  FSEL R76, R177, -INF , !P0 ;  /* 0xff800000b14c7808 */ /* 0x000fe40004000000 */
[----:B------:R-:W-:Y:S02]  /*4330*/  FSEL R116, R171, -INF , !P4 ;  /* 0xff800000ab747808 */ /* 0x000fe40006000000 */
[----:B------:R-:W-:Y:S02]  /*4340*/  FSEL R119, R167, -INF , !P2 ;  /* 0xff800000a7777808 */ /* 0x000fe40005000000 */
[----:B------:R-:W-:-:S02]  /*4350*/  FSEL R29, R182, -INF , !P6 ;  /* 0xff800000b61d7808 */ /* 0x000fc40007000000 */
[C---:B------:R-:W-:Y:S02]  /*4360*/  ISETP.GE.AND P0, PT, R2.reuse, R7, PT ;  /* 0x000000070200720c */ /* 0x040fe40003f06270 */
[C---:B------:R-:W-:Y:S02]  /*4370*/  ISETP.GE.AND P4, PT, R2.reuse, R8, PT ;  /* 0x000000080200720c */ /* 0x040fe40003f86270 */
[----:B------:R-:W-:Y:S01]  /*4380*/  ISETP.GE.AND P2, PT, R2, R10, PT ;  /* 0x0000000a0200720c */ /* 0x000fe20003f46270 */
[----:B-1----:R-:W-:Y:S01]  /*4390*/  FMUL.FTZ R3, R14, c[0x0][0x2ec] ;  /* 0x0000bb000e037a20 */ /* 0x002fe20000410000 */
[----:B------:R-:W-:Y:S01]  /*43a0*/  ISETP.GE.AND P6, PT, R2, R9, PT ;  /* 0x000000090200720c */ /* 0x000fe20003fc6270 */
[----:B------:R-:W-:Y:S01]  /*43b0*/  FMUL.FTZ R2, R13, c[0x0][0x2ec] ;  /* 0x0000bb000d027a20 */ /* 0x000fe20000410000 */
[----:B------:R-:W-:Y:S01]  /*43c0*/  FSEL R83, R176, -INF , !P1 ;  /* 0xff800000b0537808 */ /* 0x000fe20004800000 */
[----:B------:R1:W3:Y:S01]  /*43d0*/  MUFU.TANH R11, R3 ;  /* 0x00000003000b7308 */ /* 0x0002e20000002400 */
[----:B--2---:R-:W-:-:S02]  /*43e0*/  FSEL R28, R12, -INF , !P0 ;  /* 0xff8000000c1c7808 */ /* 0x004fc40004000000 */
[----:B------:R-:W-:Y:S02]  /*43f0*/  FSEL R81, R32, -INF , !P2 ;  /* 0xff80000020517808 */ /* 0x000fe40005000000 */
[----:B------:R-:W-:-:S03]  /*4400*/  FSEL R86, R26, -INF , !P6 ;  /* 0xff8000001a567808 */ /* 0x000fc60007000000 */
[----:B------:R2:W4:Y:S01]  /*4410*/  MUFU.TANH R6, R2 ;  /* 0x0000000200067308 */ /* 0x0005220000002400 */
[----:B-1----:R-:W-:Y:S02]  /*4420*/  IADD3 R3, R0, 0x69, RZ ;  /* 0x0000006900037810 */ /* 0x002fe40007ffe0ff */
[----:B---3--:R-:W-:Y:S02]  /*4430*/  FSEL R78, R11, -INF , !P4 ;  /* 0xff8000000b4e7808 */ /* 0x008fe40006000000 */
[C---:B------:R-:W-:Y:S02]  /*4440*/  ISETP.GE.AND P5, PT, R3.reuse, R7, PT ;  /* 0x000000070300720c */ /* 0x040fe40003fa6270 */
[C---:B------:R-:W-:Y:S02]  /*4450*/  ISETP.GE.AND P3, PT, R3.reuse, R8, PT ;  /* 0x000000080300720c */ /* 0x040fe40003f66270 */
[C---:B------:R-:W-:Y:S02]  /*4460*/  ISETP.GE.AND P1, PT, R3.reuse, R10, PT ;  /* 0x0000000a0300720c */ /* 0x040fe40003f26270 */
[----:B------:R-:W-:-:S02]  /*4470*/  ISETP.GE.AND P0, PT, R3, R9, PT ;  /* 0x000000090300720c */ /* 0x000fc40003f06270 */
[C---:B--2---:R-:W-:Y:S02]  /*4480*/  IADD3 R2, R0.reuse, 0x70, RZ ;  /* 0x0000007000027810 */ /* 0x044fe40007ffe0ff */
[----:B------:R-:W-:Y:S02]  /*4490*/  IADD3 R3, R0, 0x71, RZ ;  /* 0x0000007100037810 */ /* 0x000fe40007ffe0ff */
[----:B----4-:R-:W-:Y:S02]  /*44a0*/  FSEL R27, R6, -INF , !P5 ;  /* 0xff800000061b7808 */ /* 0x010fe40006800000 */
[----:B------:R-:W-:Y:S02]  /*44b0*/  FSEL R79, R15, -INF , !P3 ;  /* 0xff8000000f4f7808 */ /* 0x000fe40005800000 */
[C---:B------:R-:W-:Y:S02]  /*44c0*/  ISETP.GE.AND P4, PT, R2.reuse, R7, PT ;  /* 0x000000070200720c */ /* 0x040fe40003f86270 */
[----:B------:R-:W-:-:S02]  /*44d0*/  ISETP.GE.AND P2, PT, R2, R8, PT ;  /* 0x000000080200720c */ /* 0x000fc40003f46270 */
[C---:B------:R-:W-:Y:S02]  /*44e0*/  ISETP.GE.AND P6, PT, R2.reuse, R10, PT ;  /* 0x0000000a0200720c */ /* 0x040fe40003fc6270 */
[----:B------:R-:W-:Y:S02]  /*44f0*/  ISETP.GE.AND P5, PT, R2, R9, PT ;  /* 0x000000090200720c */ /* 0x000fe40003fa6270 */
        /* <DEDUP_REMOVED lines=9> */
[----:B------:R-:W-:Y:S01]  /*4590*/  ISETP.GE.AND P3, PT, R2, R9, PT ;  /* 0x000000090200720c */ /* 0x000fe20003f66270 */
[----:B------:R-:W-:Y:S01]  /*45a0*/  FMUL.FTZ R2, R18, c[0x0][0x2ec] ;  /* 0x0000bb0012027a20 */ /* 0x000fe20000410000 */
[----:B------:R-:W-:-:S02]  /*45b0*/  FSEL R87, R24, -INF , !P0 ;  /* 0xff80000018577808 */ /* 0x000fc40004000000 */
[----:B------:R-:W-:Y:S02]  /*45c0*/  FSEL R80, R37, -INF , !P1 ;  /* 0xff80000025507808 */ /* 0x000fe40004800000 */
[----:B------:R-:W-:Y:S02]  /*45d0*/  ISETP.GE.AND P0, PT, R3, R10, PT ;  /* 0x0000000a0300720c */ /* 0x000fe40003f06270 */
[----:B------:R-:W-:Y:S02]  /*45e0*/  FSEL R26, R185, -INF , !P4 ;  /* 0xff800000b91a7808 */ /* 0x000fe40006000000 */
[C---:B------:R-:W-:Y:S02]  /*45f0*/  ISETP.GE.AND P1, PT, R3.reuse, R8, PT ;  /* 0x000000080300720c */ /* 0x040fe40003f26270 */
[----:B------:R-:W-:Y:S02]  /*4600*/  ISETP.GE.AND P4, PT, R3, R9, PT ;  /* 0x000000090300720c */ /* 0x000fe40003f86270 */
[----:B------:R1:W2:Y:S01]  /*4610*/  MUFU.TANH R3, R2 ;  /* 0x0000000200037308 */ /* 0x0002a20000002400 */
[----:B------:R-:W-:-:S02]  /*4620*/  FSEL R117, R181, -INF , !P0 ;  /* 0xff800000b5757808 */ /* 0x000fc40004000000 */
[----:B------:R-:W-:Y:S02]  /*4630*/  ISETP.GE.AND P0, PT, R0, R8, PT ;  /* 0x000000080000720c */ /* 0x000fe40003f06270 */
[----:B------:R-:W-:Y:S02]  /*4640*/  FSEL R160, R22, -INF , !P6 ;  /* 0xff80000016a07808 */ /* 0x000fe40007000000 */
[----:B------:R-:W-:Y:S02]  /*4650*/  FSEL R22, R192, -INF , !P0 ;  /* 0xff800000c0167808 */ /* 0x000fe40004000000 */
[----:B------:R-:W-:Y:S02]  /*4660*/  ISETP.GE.AND P0, PT, R224, 0x2, PT ;  /* 0x00000002e000780c */ /* 0x000fe40003f06270 */
[----:B------:R-:W-:Y:S02]  /*4670*/  FSEL R162, R190, -INF , !P1 ;  /* 0xff800000bea27808 */ /* 0x000fe40004800000 */
[----:B------:R-:W-:-:S02]  /*4680*/  FSEL R165, R179, -INF , !P4 ;  /* 0xff800000b3a57808 */ /* 0x000fc40006000000 */
[----:B------:R-:W-:Y:S01]  /*4690*/  FSEL R24, R20, -INF , !P2 ;  /* 0xff80000014187808 */ /* 0x000fe20005000000 */
[----:B-1----:R-:W-:Y:S01]  /*46a0*/  FMUL.FTZ R2, R19, c[0x0][0x2ec] ;  /* 0x0000bb0013027a20 */ /* 0x002fe20000410000 */
[C---:B------:R-:W-:Y:S02]  /*46b0*/  ISETP.GE.AND P1, PT, R0.reuse, R7, PT ;  /* 0x000000070000720c */ /* 0x040fe40003f26270 */
[C---:B------:R-:W-:Y:S02]  /*46c0*/  ISETP.GE.AND P4, PT, R0.reuse, R10, PT ;  /* 0x0000000a0000720c */ /* 0x040fe40003f86270 */
[C---:B------:R-:W-:Y:S01]  /*46d0*/  ISETP.GE.AND P2, PT, R0.reuse, R9, PT ;  /* 0x000000090000720c */ /* 0x040fe20003f46270 */
[----:B------:R-:W1:Y:S01]  /*46e0*/  MUFU.TANH R2, R2 ;  /* 0x0000000200027308 */ /* 0x000e620000002400 */
[----:B------:R-:W-:Y:S02]  /*46f0*/  IADD3 R0, R0, 0x79, RZ ;  /* 0x0000007900007810 */ /* 0x000fe40007ffe0ff */
[----:B------:R-:W-:-:S02]  /*4700*/  FSEL R152, R16, -INF , !P5 ;  /* 0xff80000010987808 */ /* 0x000fc40006800000 */
[----:B--2---:R-:W-:Y:S02]  /*4710*/  FSEL R161, R3, -INF , !P3 ;  /* 0xff80000003a17808 */ /* 0x004fe40005800000 */
[----:B------:R-:W-:Y:S02]  /*4720*/  FSEL R20, R193, -INF , !P1 ;  /* 0xff800000c1147808 */ /* 0x000fe40004800000 */
[C---:B------:R-:W-:Y:S02]  /*4730*/  ISETP.GE.AND P6, PT, R0.reuse, R7, PT ;  /* 0x000000070000720c */ /* 0x040fe40003fc6270 */
[C---:B------:R-:W-:Y:S02]  /*4740*/  ISETP.GE.AND P5, PT, R0.reuse, R8, PT ;  /* 0x000000080000720c */ /* 0x040fe40003fa6270 */
[C---:B------:R-:W-:Y:S02]  /*4750*/  ISETP.GE.AND P3, PT, R0.reuse, R10, PT ;  /* 0x0000000a0000720c */ /* 0x040fe40003f66270 */
[----:B------:R-:W-:-:S02]  /*4760*/  ISETP.GE.AND P1, PT, R0, R9, PT ;  /* 0x000000090000720c */ /* 0x000fc40003f26270 */
[C---:B------:R-:W-:Y:S02]  /*4770*/  IADD3 R193, R189.reuse, 0x1000, RZ ;  /* 0x00001000bdc17810 */ /* 0x040fe40007ffe0ff */
[C---:B------:R-:W-:Y:S02]  /*4780*/  IADD3 R192, R189.reuse, 0x1400, RZ ;  /* 0x00001400bdc07810 */ /* 0x040fe40007ffe0ff */
[C---:B------:R-:W-:Y:S02]  /*4790*/  IADD3 R191, R189.reuse, 0x1800, RZ ;  /* 0x00001800bdbf7810 */ /* 0x040fe40007ffe0ff */
[----:B------:R-:W-:Y:S02]  /*47a0*/  IADD3 R190, R189, 0x1c00, RZ ;  /* 0x00001c00bdbe7810 */ /* 0x000fe40007ffe0ff */
[----:B------:R-:W-:Y:S02]  /*47b0*/  FSEL R32, R199, -INF , !P4 ;  /* 0xff800000c7207808 */ /* 0x000fe40006000000 */
[----:B------:R-:W-:-:S02]  /*47c0*/  FSEL R33, R198, -INF , !P2 ;  /* 0xff800000c6217808 */ /* 0x000fc40005000000 */
[----:B------:R-:W-:Y:S02]  /*47d0*/  FSEL R21, R21, -INF , !P6 ;  /* 0xff80000015157808 */ /* 0x000fe40007000000 */
[----:B------:R-:W-:Y:S02]  /*47e0*/  FSEL R154, R23, -INF , !P5 ;  /* 0xff800000179a7808 */ /* 0x000fe40006800000 */
[----:B------:R-:W-:Y:S02]  /*47f0*/  FSEL R118, R17, -INF , !P3 ;  /* 0xff80000011767808 */ /* 0x000fe40005800000 */
[----:B-1----:R-:W-:Y:S01]  /*4800*/  FSEL R155, R2, -INF , !P1 ;  /* 0xff800000029b7808 */ /* 0x002fe20004800000 */
        /* <DEDUP_REMOVED lines=50> */
.L_x_438:
[----:B------:R-:W-:Y:S05]  /*4b30*/  BSYNC B0 ;  /* 0x0000000000007941 */ /* 0x000fea0003800000 */
.L_x_437:
[----:B------:R-:W0:Y:S02]  /*4b40*/  LDGDEPBAR ;  /* 0x00000000000079af */ /* 0x000e240000000000 */
.L_x_436:
        /* <DEDUP_REMOVED lines=83> */
[----:B------:R3:W-:Y:S01]  /*5080*/  MUFU.EX2 R247, R3 ;  /* 0x0000000300f77308 */ /* 0x0007e20000000800 */
[----:B--2---:R-:W-:-:S07]  /*5090*/  FFMA.FTZ R2, R62, c[0x0][0x23c], -R0 ;  /* 0x00008f003e027a23 */ /* 0x004fce0000010800 */
[----:B------:R2:W4:Y:S01]  /*50a0*/  MUFU.EX2 R215, R2 ;  /* 0x0000000200d77308 */ /* 0x0005220000000800 */
[----:B---3--:R-:W-:-:S07]  /*50b0*/  FFMA.FTZ R3, R25, c[0x0][0x23c], -R0 ;  /* 0x00008f0019037a23 */ /* 0x008fce0000010800 */
[----:B------:R-:W3:Y:S01]  /*50c0*/  MUFU.EX2 R246, R3 ;  /* 0x0000000300f67308 */ /* 0x000ee20000000800 */
[----:B--2---:R-:W-:Y:S01]  /*50d0*/  FFMA.FTZ R2, R61, c[0x0][0x23c], -R0 ;  /* 0x00008f003d027a23 */ /* 0x004fe20000010800 */
[----:B-1--4-:R-:W-:-:S06]  /*50e0*/  F2FP.BF16.PACK_AB R16, R215, R216 ;  /* 0x000000d8d710723e */ /* 0x012fcc00000010ff */
[----:B------:R1:W-:Y:S01]  /*50f0*/  MUFU.EX2 R217, R2 ;  /* 0x0000000200d97308 */ /* 0x0003e20000000800 */
[----:B---3--:R-:W-:Y:S01]  /*5100*/  F2FP.BF16.PACK_AB R164, R246, R247 ;  /* 0x000000f7f6a4723e */ /* 0x008fe200000010ff */
[----:B-1----:R-:W-:-:S06]  /*5110*/  FFMA.FTZ R2, R60, c[0x0][0x23c], -R0 ;  /* 0x00008f003c027a23 */ /* 0x002fcc0000010800 */
[----:B------:R1:W2:Y:S02]  /*5120*/  MUFU.EX2 R218, R2 ;  /* 0x0000000200da7308 */ /* 0x0002a40000000800 */
[----:B-1----:R-:W-:Y:S01]  /*5130*/  FFMA.FTZ R2, R55, c[0x0][0x23c], -R0 ;  /* 0x00008f0037027a23 */ /* 0x002fe20000010800 */
[----:B--2---:R-:W-:-:S05]  /*5140*/  F2FP.BF16.PACK_AB R18, R218, R217 ;  /* 0x000000d9da12723e */ /* 0x004fca00000010ff */
        /* <DEDUP_REMOVED lines=66> */
[----:B--2---:R-:W-:Y:S01]  /*5570*/  FMNMX.FTZ R0, R121, R2, !PT ;  /* 0x0000000279007209 */ /* 0x004fe20007810000 */
[----:B------:R-:W-:Y:S01]  /*5580*/  FFMA.FTZ R2, R22, c[0x0][0x23c], -R6 ;  /* 0x00008f0016027a23 */ /* 0x000fe20000010806 */
[----:B------:R-:W-:Y:S01]  /*5590*/  FMNMX.FTZ R36, R129, R36, !PT ;  /* 0x0000002481247209 */ /* 0x000fe20007810000 */
[----:B------:R-:W-:Y:S01]  /*55a0*/  LDSM.16.MT88.4 R20, [R186+0x4000] ;  /* 0x00400000ba14783b */ /* 0x000fe20000004200 */
        /* <DEDUP_REMOVED lines=37> */
[----:B------:R1:W3:Y:S01]  /*5800*/  MUFU.EX2 R182, R2 ;  /* 0x0000000200b67308 */ /* 0x0002e20000000800 */
        /* <DEDUP_REMOVED lines=42> */
[----:B------:R-:W-:Y:S01]  /*5ab0*/  HMMA.16816.F32.BF16 R68, R16, R26, RZ ;  /* 0x0000001a1044723c */ /* 0x000fe200000418ff */
[----:B------:R2:W-:Y:S02]  /*5ac0*/  MUFU.EX2 R198, R2 ;  /* 0x0000000200c67308 */ /* 0x0005e40000000800 */
[----:B--2---:R-:W-:-:S06]  /*5ad0*/  FFMA.FTZ R2, R67, c[0x0][0x23c], -R6 ;  /* 0x00008f0043027a23 */ /* 0x004fcc0000010806 */
[----:B------:R2:W-:Y:S01]  /*5ae0*/  MUFU.EX2 R202, R2 ;  /* 0x0000000200ca7308 */ /* 0x0005e20000000800 */
[----:B-1----:R-:W-:Y:S01]  /*5af0*/  FMNMX.FTZ R0, R0, R3, !PT ;  /* 0x0000000300007209 */ /* 0x002fe20007810000 */
[----:B------:R-:W-:-:S04]  /*5b00*/  FFMA.FTZ R3, R57, c[0x0][0x23c], -R6 ;  /* 0x00008f0039037a23 */ /* 0x000fc80000010806 */
[----:B------:R-:W1:Y:S02]  /*5b10*/  SHFL.BFLY PT, R12, R0, 0x1, 0x1f ;  /* 0x0c201f00000c7f89 */ /* 0x000e6400000e0000 */
[----:B------:R3:W-:Y:S01]  /*5b20*/  MUFU.EX2 R213, R3 ;  /* 0x0000000300d57308 */ /* 0x0007e20000000800 */
[----:B--2---:R-:W-:-:S07]  /*5b30*/  FFMA.FTZ R2, R66, c[0x0][0x23c], -R6 ;  /* 0x00008f0042027a23 */ /* 0x004fce0000010806 */
[----:B------:R2:W-:Y:S01]  /*5b40*/  MUFU.EX2 R201, R2 ;  /* 0x0000000200c97308 */ /* 0x0005e20000000800 */
[----:B---3--:R-:W-:-:S07]  /*5b50*/  FFMA.FTZ R3, R56, c[0x0][0x23c], -R6 ;  /* 0x00008f0038037a23 */ /* 0x008fce0000010806 */
[----:B------:R-:W-:Y:S01]  /*5b60*/  MUFU.EX2 R214, R3 ;  /* 0x0000000300d67308 */ /* 0x000fe20000000800 */
[----:B--2---:R-:W-:-:S07]  /*5b70*/  FFMA.FTZ R2, R65, c[0x0][0x23c], -R6 ;  /* 0x00008f0041027a23 */ /* 0x004fce0000010806 */
[----:B------:R2:W-:Y:S02]  /*5b80*/  MUFU.EX2 R206, R2 ;  /* 0x0000000200ce7308 */ /* 0x0005e40000000800 */
[----:B--2---:R-:W-:-:S06]  /*5b90*/  FFMA.FTZ R2, R64, c[0x0][0x23c], -R6 ;  /* 0x00008f0040027a23 */ /* 0x004fcc0000010806 */
[----:B------:R2:W-:Y:S02]  /*5ba0*/  MUFU.EX2 R209, R2 ;  /* 0x0000000200d17308 */ /* 0x0005e40000000800 */
[--C-:B--2---:R-:W-:Y:S02]  /*5bb0*/  FFMA.FTZ R2, R63, c[0x0][0x23c], -R6.reuse ;  /* 0x00008f003f027a23 */ /* 0x104fe40000010806 */
[----:B------:R-:W-:Y:S04]  /*5bc0*/  HMMA.16816.F32.BF16 R60, R16, R20, RZ ;  /* 0x00000014103c723c */ /* 0x000fe800000418ff */
[----:B------:R2:W-:Y:S02]  /*5bd0*/  MUFU.EX2 R212, R2 ;  /* 0x0000000200d47308 */ /* 0x0005e40000000800 */
[----:B--2---:R-:W-:-:S06]  /*5be0*/  FFMA.FTZ R2, R59, c[0x0][0x23c], -R6 ;  /* 0x00008f003b027a23 */ /* 0x004fcc0000010806 */
[----:B------:R2:W-:Y:S02]  /*5bf0*/  MUFU.EX2 R211, R2 ;  /* 0x0000000200d37308 */ /* 0x0005e40000000800 */
[----:B--2---:R-:W-:Y:S02]  /*5c00*/  FFMA.FTZ R2, R58, c[0x0][0x23c], -R6 ;  /* 0x00008f003a027a23 */ /* 0x004fe40000010806 */
[----:B------:R-:W-:Y:S04]  /*5c10*/  HMMA.16816.F32.BF16 R56, R16, R24, RZ ;  /* 0x000000181038723c */ /* 0x000fe800000418ff */
[----:B------:R2:W-:Y:S02]  /*5c20*/  MUFU.EX2 R210, R2 ;  /* 0x0000000200d27308 */ /* 0x0005e40000000800 */
[----:B--2---:R-:W-:-:S05]  /*5c30*/  FMUL.FTZ R2, R36, c[0x0][0x23c] ;  /* 0x00008f0024027a20 */ /* 0x004fca0000410000 */
[----:B------:R-:W-:-:S05]  /*5c40*/  FSEL R2, R2, RZ, P1 ;  /* 0x000000ff02027208 */ /* 0x000fca0000800000 */
[--C-:B------:R-:W-:Y:S02]  /*5c50*/  FFMA.FTZ R3, R32, c[0x0][0x23c], -R2.reuse ;  /* 0x00008f0020037a23 */ /* 0x100fe40000010802 */
[--C-:B------:R-:W-:Y:S02]  /*5c60*/  FFMA.FTZ R11, R105, c[0x0][0x23c], -R2.reuse ;  /* 0x00008f00690b7a23 */ /* 0x100fe40000010802 */
[----:B------:R1:W-:Y:S08]  /*5c70*/  MUFU.EX2 R169, R3 ;  /* 0x0000000300a97308 */ /* 0x0003f00000000800 */
[----:B------:R2:W-:Y:S01]  /*5c80*/  MUFU.EX2 R168, R11 ;  /* 0x0000000b00a87308 */ /* 0x0005e20000000800 */
[----:B-1----:R-:W-:Y:S01]  /*5c90*/  FMNMX.FTZ R3, R0, R12, !PT ;  /* 0x0000000c00037209 */ /* 0x002fe20007810000 */
[----:B------:R-:W-:-:S03]  /*5ca0*/  FFMA.FTZ R0, R100, c[0x0][0x23c], -R2 ;  /* 0x00008f0064007a23 */ /* 0x000fc60000010802 */
[----:B------:R-:W-:-:S03]  /*5cb0*/  FSETP.NEU.FTZ.AND P1, PT, R3, -INF , PT ;  /* 0xff8000000300780b */ /* 0x000fc60003f3d000 */
[----:B------:R1:W3:Y:S01]  /*5cc0*/  MUFU.EX2 R167, R0 ;  /* 0x0000000000a77308 */ /* 0x0002e20000000800 */
[----:B--2---:R-:W-:-:S07]  /*5cd0*/  FFMA.FTZ R11, R101, c[0x0][0x23c], -R2 ;  /* 0x00008f00650b7a23 */ /* 0x004fce0000010802 */
[----:B------:R-:W2:Y:S01]  /*5ce0*/  MUFU.EX2 R171, R11 ;  /* 0x0000000b00ab7308 */ /* 0x000ea20000000800 */
[----:B-1----:R-:W-:Y:S01]  /*5cf0*/  FMUL.FTZ R0, R3, c[0x0][0x23c] ;  /* 0x00008f0003007a20 */ /* 0x002fe20000410000 */
[----:B---3--:R-:W-:-:S04]  /*5d00*/  F2FP.BF16.PACK_AB R12, R167, R169 ;  /* 0x000000a9a70c723e */ /* 0x008fc800000010ff */
[----:B------:R-:W-:Y:S02]  /*5d10*/  FSEL R0, R0, RZ, P1 ;  /* 0x000000ff00007208 */ /* 0x000fe40000800000 */
[----:B--2---:R-:W-:-:S03]  /*5d20*/  F2FP.BF16.PACK_AB R14, R171, R168 ;  /* 0x000000a8ab0e723e */ /* 0x004fc600000010ff */
[--C-:B------:R-:W-:Y:S02]  /*5d30*/  FFMA.FTZ R4, R108, c[0x0][0x23c], -R0.reuse ;  /* 0x00008f006c047a23 */ /* 0x100fe40000010800 */
[--C-:B------:R-:W-:Y:S02]  /*5d40*/  FFMA.FTZ R11, R33, c[0x0][0x23c], -R0.reuse ;  /* 0x00008f00210b7a23 */ /* 0x100fe40000010800 */
[----:B------:R1:W-:Y:S01]  /*5d50*/  MUFU.EX2 R105, R4 ;  /* 0x0000000400697308 */ /* 0x0003e20000000800 */
[----:B------:R-:W2:Y:S07]  /*5d60*/  LDSM.16.MT88.4 R32, [R185+0x4400] ;  /* 0x00440000b920783b */ /* 0x000eae0000004200 */
[----:B------:R-:W3:Y:S01]  /*5d70*/  MUFU.EX2 R166, R11 ;  /* 0x0000000b00a67308 */ /* 0x000ee20000000800 */
[----:B-1----:R-:W-:-:S07]  /*5d80*/  FFMA.FTZ R4, R123, c[0x0][0x23c], -R0 ;  /* 0x00008f007b047a23 */ /* 0x002fce0000010800 */
[----:B------:R1:W-:Y:S01]  /*5d90*/  MUFU.EX2 R108, R4 ;  /* 0x00000004006c7308 */ /* 0x0003e20000000800 */
[----:B---3--:R-:W-:Y:S01]  /*5da0*/  F2FP.BF16.PACK_AB R13, R105, R166 ;  /* 0x000000a6690d723e */ /* 0x008fe200000010ff */
[----:B------:R-:W-:Y:S02]  /*5db0*/  FFMA.FTZ R11, R162, c[0x0][0x23c], -R6 ;  /* 0x00008f00a20b7a23 */ /* 0x000fe40000010806 */
[----:B-1----:R-:W-:-:S04]  /*5dc0*/  FFMA.FTZ R4, R121, c[0x0][0x23c], -R0 ;  /* 0x00008f0079047a23 */ /* 0x002fc80000010800 */
[----:B------:R1:W3:Y:S02]  /*5dd0*/  MUFU.EX2 R123, R4 ;  /* 0x00000004007b7308 */ /* 0x0002e40000000800 */
[----:B-1----:R-:W-:Y:S01]  /*5de0*/  FFMA.FTZ R4, R109, c[0x0][0x23c], -R2 ;  /* 0x00008f006d047a23 */ /* 0x002fe20000010802 */
[----:B---3--:R-:W-:-:S05]  /*5df0*/  F2FP.BF16.PACK_AB R15, R123, R108 ;  /* 0x0000006c7b0f723e */ /* 0x008fca00000010ff */
[----:B------:R1:W-:Y:S02]  /*5e00*/  MUFU.EX2 R170, R4 ;  /* 0x0000000400aa7308 */ /* 0x0003e40000000800 */
[C---:B------:R-:W-:Y:S08]  /*5e10*/  HMMA.16816.F32.BF16 R52, R12.reuse, R24, RZ ;  /* 0x000000180c34723c */ /* 0x040ff000000418ff */
[----:B------:R-:W-:Y:S01]  /*5e20*/  HMMA.16816.F32.BF16 R44, R12, R20, RZ ;  /* 0x000000140c2c723c */ /* 0x000fe200000418ff */
[----:B-1----:R-:W-:-:S04]  /*5e30*/  FFMA.FTZ R4, R104, c[0x0][0x23c], -R2 ;  /* 0x00008f0068047a23 */ /* 0x002fc80000010802 */
[----:B------:R1:W3:Y:S03]  /*5e40*/  MUFU.EX2 R174, R4 ;  /* 0x0000000400ae7308 */ /* 0x0002e60000000800 */
[C---:B------:R-:W-:Y:S08]  /*5e50*/  HMMA.16816.F32.BF16 R48, R12.reuse, R26, RZ ;  /* 0x0000001a0c30723c */ /* 0x040ff000000418ff */
[----:B------:R-:W-:Y:S01]  /*5e60*/  HMMA.16816.F32.BF16 R40, R12, R22, RZ ;  /* 0x000000160c28723c */ /* 0x000fe200000418ff */
[----:B-1----:R-:W-:-:S07]  /*5e70*/  FFMA.FTZ R4, R99, c[0x0][0x23c], -R2 ;  /* 0x00008f0063047a23 */ /* 0x002fce0000010802 */
[----:B------:R-:W-:Y:S01]  /*5e80*/  HMMA.16816.F32.BF16 R24, R16, R22, RZ ;  /* 0x000000161018723c */ /* 0x000fe200000418ff */
[----:B------:R-:W1:Y:S01]  /*5e90*/  LDSM.16.MT88.4 R16, [R185+0x4800] ;  /* 0x00480000b910783b */ /* 0x000e620000004200 */
        /* <DEDUP_REMOVED lines=18> */
[C---:B--2---:R-:W-:Y:S08]  /*5fc0*/  HMMA.16816.F32.BF16 R136, R12.reuse, R32, R52 ;  /* 0x000000200c88723c */ /* 0x044ff00000041834 */
[----:B------:R-:W-:Y:S01]  /*5fd0*/  HMMA.16816.F32.BF16 R64, R12, R28, R44 ;  /* 0x0000001c0c40723c */ /* 0x000fe2000004182c */
[----:B---3--:R-:W-:-:S04]  /*5fe0*/  FFMA.FTZ R4, R127, c[0x0][0x23c], -R2 ;  /* 0x00008f007f047a23 */ /* 0x008fc80000010802 */
        /* <DEDUP_REMOVED lines=12> */
[----:B------:R2:W-:Y:S07]  /*60b0*/  MUFU.EX2 R111, R4 ;  /* 0x00000004006f7308 */ /* 0x0005ee0000000800 */
[C---:B------:R-:W-:Y:S01]  /*60c0*/  HMMA.16816.F32.BF16 R56, R12.reuse, R30, R24 ;  /* 0x0000001e0c38723c */ /* 0x040fe20000041818 */
[----:B------:R-:W5:Y:S04]  /*60d0*/  LDSM.16.MT88.4 R24, [R185+0x4c00] ;  /* 0x004c0000b918783b */ /* 0x000f680000004200 */
[----:B------:R-:W1:Y:S03]  /*60e0*/  LDSM.16.MT88.4 R28, [R186+0x4c00] ;  /* 0x004c0000ba1c783b */ /* 0x000e660000004200 */
[----:B------:R-:W-:Y:S01]  /*60f0*/  HMMA.16816.F32.BF16 R44, R12, R34, R68 ;  /* 0x000000220c2c723c */ /* 0x000fe20000041844 */
[----:B--2---:R-:W-:-:S04]  /*6100*/  FFMA.FTZ R4, R106, c[0x0][0x23c], -R2 ;  /* 0x00008f006a047a23 */ /* 0x004fc80000010802 */
[----:B------:R2:W2:Y:S02]  /*6110*/  MUFU.EX2 R110, R4 ;  /* 0x00000004006e7308 */ /* 0x0004a40000000800 */
[----:B---3--:R-:W-:Y:S01]  /*6120*/  F2FP.BF16.PACK_AB R12, R125, R124 ;  /* 0x0000007c7d0c723e */ /* 0x008fe200000010ff */
[----:B--2---:R-:W-:Y:S01]  /*6130*/  FFMA.FTZ R4, R132, c[0x0][0x23c], -R0 ;  /* 0x00008f0084047a23 */ /* 0x004fe20000010800 */
[----:B------:R-:W-:-:S04]  /*6140*/  F2FP.BF16.PACK_AB R14, R110, R111 ;  /* 0x0000006f6e0e723e */ /* 0x000fc800000010ff */
        /* <DEDUP_REMOVED lines=12> */
[----:B----4-:R-:W-:Y:S01]  /*6210*/  HMMA.16816.F32.BF16 R64, R12, R20, R64 ;  /* 0x000000140c40723c */ /* 0x010fe20000041840 */
        /* <DEDUP_REMOVED lines=15> */
[----:B------:R-:W-:Y:S07]  /*6310*/  LDSM.16.MT88.4 R16, [R186+0x5000] ;  /* 0x00500000ba10783b */ /* 0x000fee0000004200 */
[----:B------:R-:W-:Y:S01]  /*6320*/  HMMA.16816.F32.BF16 R44, R12, R22, R56 ;  /* 0x000000160c2c723c */ /* 0x000fe20000041838 */
[----:B------:R-:W3:Y:S01]  /*6330*/  LDSM.16.MT88.4 R20, [R185+0x5000] ;  /* 0x00500000b914783b */ /* 0x000ee20000004200 */
[----:B-1----:R-:W-:-:S04]  /*6340*/  FFMA.FTZ R4, R95, c[0x0][0x23c], -R2 ;  /* 0x00008f005f047a23 */ /* 0x002fc80000010802 */
[----:B------:R1:W4:Y:S01]  /*6350*/  MUFU.EX2 R97, R4 ;  /* 0x0000000400617308 */ /* 0x0003220000000800 */
[----:B--2---:R-:W-:Y:S01]  /*6360*/  F2FP.BF16.PACK_AB R12, R100, R101 ;  /* 0x00000065640c723e */ /* 0x004fe200000010ff */
[----:B-1----:R-:W-:Y:S01]  /*6370*/  FFMA.FTZ R4, R142, c[0x0][0x23c], -R0 ;  /* 0x00008f008e047a23 */ /* 0x002fe20000010800 */
[----:B----4-:R-:W-:-:S05]  /*6380*/  F2FP.BF16.PACK_AB R14, R97, R98 ;  /* 0x00000062610e723e */ /* 0x010fca00000010ff */
        /* <DEDUP_REMOVED lines=31> */
[----:B----4-:R-:W-:-:S04]  /*6580*/  FFMA.FTZ R4, R130, c[0x0][0x23c], -R2 ;  /* 0x00008f0082047a23 */ /* 0x010fc80000010802 */
[----:B------:R4:W3:Y:S01]  /*6590*/  MUFU.EX2 R88, R4 ;  /* 0x0000000400587308 */ /* 0x0008e20000000800 */
[----:B--2---:R-:W-:Y:S01]  /*65a0*/  F2FP.BF16.PACK_AB R12, R90, R92 ;  /* 0x0000005c5a0c723e */ /* 0x004fe200000010ff */
[----:B----4-:R-:W-:Y:S01]  /*65b0*/  FFMA.FTZ R4, R115, c[0x0][0x23c], -R0 ;  /* 0x00008f0073047a23 */ /* 0x010fe20000010800 */
[----:B---3--:R-:W-:-:S05]  /*65c0*/  F2FP.BF16.PACK_AB R14, R88, R89 ;  /* 0x00000059580e723e */ /* 0x008fca00000010ff */
        /* <DEDUP_REMOVED lines=42> */
[----:B---3--:R-:W-:Y:S02]  /*6870*/  FFMA.FTZ R4, R151, c[0x0][0x23c], -R0 ;  /* 0x00008f0097047a23 */ /* 0x008fe40000010800 */
[----:B------:R-:W3:Y:S04]  /*6880*/  LDSM.16.MT88.4 R148, [R185+0x5c00] ;  /* 0x005c0000b994783b */ /* 0x000ee80000004200 */
[----:B------:R4:W1:Y:S02]  /*6890*/  MUFU.EX2 R67, R4 ;  /* 0x0000000400437308 */ /* 0x0008640000000800 */
[----:B----4-:R-:W-:Y:S01]  /*68a0*/  FFMA.FTZ R4, R79, c[0x0][0x23c], -R6 ;  /* 0x00008f004f047a23 */ /* 0x010fe20000010806 */
[----:B-1----:R-:W-:-:S05]  /*68b0*/  F2FP.BF16.PACK_AB R15, R67, R68 ;  /* 0x00000044430f723e */ /* 0x002fca00000010ff */
[----:B------:R1:W-:Y:S02]  /*68c0*/  MUFU.EX2 R70, R4 ;  /* 0x0000000400467308 */ /* 0x0003e40000000800 */
[C---:B------:R-:W-:Y:S08]  /*68d0*/  HMMA.16816.F32.BF16 R136, R12.reuse, R24, R136 ;  /* 0x000000180c88723c */ /* 0x040ff00000041888 */
        /* <DEDUP_REMOVED lines=8> */
[----:B------:R1:W4:Y:S01]  /*6960*/  MUFU.EX2 R65, R4 ;  /* 0x0000000400417308 */ /* 0x0003220000000800 */
        /* <DEDUP_REMOVED lines=11> */
[----:B------:R-:W5:Y:S01]  /*6a20*/  LDSM.16.MT88.4 R32, [R186+0x5c00] ;  /* 0x005c0000ba20783b */ /* 0x000f620000004200 */
[----:B-1----:R-:W-:-:S04]  /*6a30*/  FFMA.FTZ R4, R80, c[0x0][0x23c], -R2 ;  /* 0x00008f0050047a23 */ /* 0x002fc80000010802 */
[----:B------:R1:W1:Y:S01]  /*6a40*/  MUFU.EX2 R63, R4 ;  /* 0x00000004003f7308 */ /* 0x0002620000000800 */
[----:B----4-:R-:W-:Y:S01]  /*6a50*/  F2FP.BF16.PACK_AB R12, R65, R66 ;  /* 0x00000042410c723e */ /* 0x010fe200000010ff */
[----:B-1----:R-:W-:Y:S01]  /*6a60*/  FFMA.FTZ R4, R119, c[0x0][0x23c], -R0 ;  /* 0x00008f0077047a23 */ /* 0x002fe20000010800 */
[----:B------:R-:W-:-:S05]  /*6a70*/  F2FP.BF16.PACK_AB R14, R63, R64 ;  /* 0x000000403f0e723e */ /* 0x000fca00000010ff */
        /* <DEDUP_REMOVED lines=11> */
[C---:B--2---:R-:W-:Y:S08]  /*6b30*/  HMMA.16816.F32.BF16 R136, R12.reuse, R20, R136 ;  /* 0x000000140c88723c */ /* 0x044ff00000041888 */
[----:B------:R-:W-:Y:S01]  /*6b40*/  HMMA.16816.F32.BF16 R144, R12, R22, R144 ;  /* 0x000000160c90723c */ /* 0x000fe20000041890 */
[----:B-1----:R-:W-:-:S04]  /*6b50*/  FFMA.FTZ R4, R117, c[0x0][0x23c], -R2 ;  /* 0x00008f0075047a23 */ /* 0x002fc80000010802 */
[----:B------:R1:W2:Y:S03]  /*6b60*/  MUFU.EX2 R57, R4 ;  /* 0x0000000400397308 */ /* 0x0002a60000000800 */
        /* <DEDUP_REMOVED lines=8> */
[----:B------:R-:W-:Y:S02]  /*6bf0*/  F2FP.BF16.PACK_AB R15, R70, R78 ;  /* 0x0000004e460f723e */ /* 0x000fe400000010ff */
[----:B--2---:R-:W-:-:S03]  /*6c00*/  F2FP.BF16.PACK_AB R160, R57, R58 ;  /* 0x0000003a39a0723e */ /* 0x004fc600000010ff */
[----:B------:R2:W4:Y:S02]  /*6c10*/  MUFU.EX2 R39, R2 ;  /* 0x0000000200277308 */ /* 0x0005240000000800 */
[----:B------:R-:W-:Y:S01]  /*6c20*/  HMMA.16816.F32.BF16 R140, R12, R20, R52 ;  /* 0x000000140c8c723c */ /* 0x000fe20000041834 */
[----:B-1----:R-:W-:-:S06]  /*6c30*/  FFMA.FTZ R4, R161, c[0x0][0x23c], -R0 ;  /* 0x00008f00a1047a23 */ /* 0x002fcc0000010800 */
[----:B------:R-:W-:Y:S01]  /*6c40*/  FADD.FTZ R20, R180, R178 ;  /* 0x000000b2b4147221 */ /* 0x000fe20000010000 */
[----:B------:R-:W-:Y:S01]  /*6c50*/  HMMA.16816.F32.BF16 R48, R12, R16, R48 ;  /* 0x000000100c30723c */ /* 0x000fe20000041830 */
[----:B------:R1:W-:Y:S01]  /*6c60*/  MUFU.EX2 R25, R4 ;  /* 0x0000000400197308 */ /* 0x0003e20000000800 */
[----:B--2---:R-:W-:Y:S01]  /*6c70*/  FFMA.FTZ R2, R163, c[0x0][0x23c], -R0 ;  /* 0x00008f00a3027a23 */ /* 0x004fe20000010800 */
[----:B----4-:R-:W-:-:S05]  /*6c80*/  F2FP.BF16.PACK_AB R162, R39, R56 ;  /* 0x0000003827a2723e */ /* 0x010fca00000010ff */
[C---:B------:R-:W-:Y:S01]  /*6c90*/  HMMA.16816.F32.BF16 R44, R12.reuse, R22, R44 ;  /* 0x000000160c2c723c */ /* 0x040fe2000004182c */
[----:B------:R2:W-:Y:S07]  /*6ca0*/  MUFU.EX2 R27, R2 ;  /* 0x00000002001b7308 */ /* 0x0005ee0000000800 */
[----:B------:R-:W-:Y:S01]  /*6cb0*/  HMMA.16816.F32.BF16 R28, R12, R18, R28 ;  /* 0x000000120c1c723c */ /* 0x000fe2000004181c */
[----:B-1----:R-:W-:Y:S01]  /*6cc0*/  FADD.FTZ R4, R216, R215 ;  /* 0x000000d7d8047221 */ /* 0x002fe20000010000 */
[----:B------:R1:W-:Y:S01]  /*6cd0*/  MUFU.EX2 R16, R5 ;  /* 0x0000000500107308 */ /* 0x0003e20000000800 */
[----:B--2---:R-:W-:-:S07]  /*6ce0*/  FFMA.FTZ R2, R165, c[0x0][0x23c], -R0 ;  /* 0x00008f00a5027a23 */ /* 0x004fce0000010800 */
[----:B------:R2:W-:Y:S01]  /*6cf0*/  MUFU.EX2 R13, R6 ;  /* 0x00000006000d7308 */ /* 0x0005e20000000800 */
[----:B------:R-:W-:-:S07]  /*6d00*/  FFMA.FTZ R0, R155, c[0x0][0x23c], -R0 ;  /* 0x00008f009b007a23 */ /* 0x000fce0000010800 */
[----:B------:R4:W3:Y:S01]  /*6d10*/  MUFU.EX2 R26, R2 ;  /* 0x00000002001a7308 */ /* 0x0008e20000000800 */
[----:B-1----:R-:W-:Y:S02]  /*6d20*/  FADD.FTZ R5, R217, R4 ;  /* 0x00000004d9057221 */ /* 0x002fe40000010000 */
[----:B------:R-:W-:Y:S02]  /*6d30*/  FADD.FTZ R4, R179, R20 ;  /* 0x00000014b3047221 */ /* 0x000fe40000010000 */
[----:B------:R-:W-:Y:S02]  /*6d40*/  FADD.FTZ R5, R218, R5 ;  /* 0x00000005da057221 */ /* 0x000fe40000010000 */
[----:B------:R-:W-:Y:S01]  /*6d50*/  FADD.FTZ R4, R182, R4 ;  /* 0x00000004b6047221 */ /* 0x000fe20000010000 */
[----:B------:R-:W1:Y:S01]  /*6d60*/  MUFU.EX2 R21, R0 ;  /* 0x0000000000157308 */ /* 0x000e620000000800 */
[----:B--2---:R-:W-:Y:S02]  /*6d70*/  FADD.FTZ R6, R219, R5 ;  /* 0x00000005db067221 */ /* 0x004fe40000010000 */
[----:B------:R-:W-:-:S02]  /*6d80*/  FADD.FTZ R5, R181, R4 ;  /* 0x00000004b5057221 */ /* 0x000fc40000010000 */
[----:B------:R-:W-:Y:S02]  /*6d90*/  FADD.FTZ R4, R220, R6 ;  /* 0x00000006dc047221 */ /* 0x000fe40000010000 */
[----:B------:R-:W-:Y:S01]  /*6da0*/  FADD.FTZ R5, R183, R5 ;  /* 0x00000005b7057221 */ /* 0x000fe20000010000 */
[----:B------:R-:W2:Y:S01]  /*6db0*/  MUFU.EX2 R14, R11 ;  /* 0x0000000b000e7308 */ /* 0x000ea20000000800 */
[----:B----4-:R-:W-:Y:S01]  /*6dc0*/  FADD.FTZ R2, R169, R167 ;  /* 0x000000a7a9027221 */ /* 0x010fe20000010000 */
[----:B---3--:R-:W-:Y:S01]  /*6dd0*/  F2FP.BF16.PACK_AB R161, R26, R27 ;  /* 0x0000001b1aa1723e */ /* 0x008fe200000010ff */
[----:B------:R-:W-:Y:S01]  /*6de0*/  FADD.FTZ R4, R222, R4 ;  /* 0x00000004de047221 */ /* 0x000fe20000010000 */
[----:B------:R-:W-:Y:S01]  /*6df0*/  F2FP.BF16.PACK_AB R167, R13, R24 ;  /* 0x000000180da7723e */ /* 0x000fe200000010ff */
[----:B------:R-:W-:Y:S02]  /*6e00*/  FADD.FTZ R2, R168, R2 ;  /* 0x00000002a8027221 */ /* 0x000fe40000010000 */
[----:B------:R-:W-:Y:S01]  /*6e10*/  FADD.FTZ R5, R205, R5 ;  /* 0x00000005cd057221 */ /* 0x000fe20000010000 */
[----:B-1----:R-:W-:Y:S01]  /*6e20*/  F2FP.BF16.PACK_AB R163, R21, R25 ;  /* 0x0000001915a3723e */ /* 0x002fe200000010ff */
[----:B------:R-:W-:Y:S01]  /*6e30*/  FADD.FTZ R0, R166, R105 ;  /* 0x00000069a6007221 */ /* 0x000fe20000010000 */
[----:B------:R-:W-:Y:S01]  /*6e40*/  F2FP.BF16.PACK_AB R166, R240, R244 ;  /* 0x000000f4f0a6723e */ /* 0x000fe200000010ff */
[----:B------:R-:W-:-:S02]  /*6e50*/  FADD.FTZ R2, R171, R2 ;  /* 0x00000002ab027221 */ /* 0x000fc40000010000 */
[----:B------:R-:W-:Y:S02]  /*6e60*/  FADD.FTZ R0, R108, R0 ;  /* 0x000000006c007221 */ /* 0x000fe40000010000 */
[----:B------:R-:W-:Y:S01]  /*6e70*/  FADD.FTZ R2, R170, R2 ;  /* 0x00000002aa027221 */ /* 0x000fe20000010000 */
[----:B--2---:R-:W-:Y:S01]  /*6e80*/  F2FP.BF16.PACK_AB R165, R14, R16 ;  /* 0x000000100ea5723e */ /* 0x004fe200000010ff */
        /* <DEDUP_REMOVED lines=16> */
[----:B-----5:R-:W-:Y:S01]  /*6f90*/  HMMA.16816.F32.BF16 R156, R160, R32, R156 ;  /* 0x00000020a09c723c */ /* 0x020fe2000004189c */
        /* <DEDUP_REMOVED lines=98> */
[----:B------:R-:W-:-:S03]  /*75c0*/  MOV R0, R120 ;  /* 0x0000007800007202 */ /* 0x000fc60000000f00 */
[----:B------:R1:W-:Y:S04]  /*75d0*/  STL [R1], R252 ;  /* 0x000000fc01007387 */ /* 0x0003e80000100800 */
[----:B------:R1:W-:Y:S04]  /*75e0*/  STL [R1+0x8], R4 ;  /* 0x0000080401007387 */ /* 0x0003e80000100800 */
[----:B------:R1:W-:Y:S01]  /*75f0*/  STL [R1+0xc], R2 ;  /* 0x00000c0201007387 */ /* 0x0003e20000100800 */
[----:B------:R-:W-:Y:S05]  /*7600*/  @!P0 BRA `(.L_x_439) ;  /* 0x0000614000008947 */ /* 0x000fea0003800000 */
[----:B------:R-:W2:Y:S01]  /*7610*/  LDL.64 R132, [R1+0x18] ;  /* 0x0000180001847983 */ /* 0x000ea20000100a00 */
[----:B------:R-:W-:Y:S01]  /*7620*/  IMAD.MOV.U32 R127, RZ, RZ, 0x7 ;  /* 0x00000007ff7f7424 */ /* 0x000fe200078e00ff */
[----:B-1----:R-:W-:Y:S01]  /*7630*/  IADD3 R4, R224, -0x2, RZ ;  /* 0xfffffffee0047810 */ /* 0x002fe20007ffe0ff */
[----:B------:R-:W-:-:S04]  /*7640*/  DEPBAR.LE SB0, 0x0 ;  /* 0x000080000000791a */ /* 0x000fc80000000000 */
[----:B------:R-:W-:Y:S02]  /*7650*/  SHF.L.U64.HI R127, R248, R127, c[0x0][0x1a4] ;  /* 0x00006900f87f7619 */ /* 0x000fe4000001027f */
[----:B------:R-:W-:Y:S02]  /*7660*/  SHF.R.S32.HI R0, RZ, 0x1f, R4 ;  /* 0x0000001fff007819 */ /* 0x000fe40000011404 */
[----:B------:R-:W-:Y:S01]  /*7670*/  IADD3 R225, R224, -0x2, RZ ;  /* 0xfffffffee0e17810 */ /* 0x000fe20007ffe0ff */
[----:B------:R-:W-:Y:S02]  /*7680*/  IMAD R6, R127, R4, RZ ;  /* 0x000000047f067224 */ /* 0x000fe400078e02ff */
[----:B------:R-:W-:Y:S01]  /*7690*/  IMAD.SHL.U32 R127, R248, 0x20, RZ ;  /* 0x00000020f87f7824 */ /* 0x000fe200078e00ff */
[----:B------:R-:W-:Y:S01]  /*76a0*/  BAR.SYNC.DEFER_BLOCKING 0x0 ;  /* 0x0000000000007b1d */ /* 0x000fe20000010000 */
[----:B--2---:R-:W-:Y:S01]  /*76b0*/  ISETP.GE.AND P0, PT, R132, c[0x0][0x220], PT ;  /* 0x0000880084007a0c */ /* 0x004fe20003f06270 */
[----:B------:R-:W-:-:S04]  /*76c0*/  IMAD.SHL.U32 R132, R248, 0x80, RZ ;  /* 0x00000080f8847824 */ /* 0x000fc800078e00ff */
[----:B------:R-:W-:-:S04]  /*76d0*/  IMAD.WIDE.U32 R4, R4, R132, R250 ;  /* 0x0000008404047225 */ /* 0x000fc800078e00fa */
[----:B------:R-:W-:-:S04]  /*76e0*/  IMAD R6, R0, R132, R6 ;  /* 0x0000008400067224 */ /* 0x000fc800078e0206 */
[-C--:B------:R-:W-:Y:S01]  /*76f0*/  @!P0 IADD3 R0, P4, R127, R4.reuse, RZ ;  /* 0x000000047f008210 */ /* 0x080fe20007f9e0ff */
[----:B------:R-:W-:Y:S01]  /*7700*/  IMAD.IADD R5, R5, 0x1, R6 ;  /* 0x0000000105057824 */ /* 0x000fe200078e0206 */
[----:B------:R-:W-:Y:S01]  /*7710*/  @!P0 LEA R2, P2, R248, R4, 0x6 ;  /* 0x00000004f8028211 */ /* 0x000fe200078430ff */
[----:B------:R-:W-:Y:S01]  /*7720*/  @!P0 IMAD.MOV.U32 R11, RZ, RZ, c[0x0][0x1a4] ;  /* 0x00006900ff0b8624 */ /* 0x000fe200078e00ff */
[----:B------:R-:W-:Y:S01]  /*7730*/  @!P0 LEA R18, P5, R4, c[0x0][0x170], 0x1 ;  /* 0x00005c0004128a11 */ /* 0x000fe200078a08ff */
[----:B------:R-:W-:Y:S01]  /*7740*/  @!P0 IMAD.X R6, R249, 0x1, R5, P4 ;  /* 0x00000001f9068824 */ /* 0x000fe200020e0605 */
[----:B------:R-:W-:Y:S01]  /*7750*/  @!P0 LEA R16, P3, R0, c[0x0][0x170], 0x1 ;  /* 0x00005c0000108a11 */ /* 0x000fe200078608ff */
[----:B------:R-:W-:Y:S01]  /*7760*/  @!P0 IMAD.MOV.U32 R12, RZ, RZ, c[0x0][0x1a4] ;  /* 0x00006900ff0c8624 */ /* 0x000fe200078e00ff */
[----:B------:R-:W-:Y:S01]  /*7770*/  @!P0 LEA.HI.X R11, R248, R5, R11, 0x6, P2 ;  /* 0x00000005f80b8211 */ /* 0x000fe200010f340b */
[----:B------:R-:W-:Y:S01]  /*7780*/  @P0 STS [R197+0x4000], RZ ;  /* 0x004000ffc5000388 */ /* 0x000fe20000000800 */
[--C-:B------:R-:W-:Y:S01]  /*7790*/  @!P0 LEA.HI.X R19, R4, c[0x0][0x174], R5.reuse, 0x1, P5 ;  /* 0x00005d0004138a11 */ /* 0x100fe200028f0c05 */
[----:B------:R-:W-:Y:S01]  /*77a0*/  @!P0 IMAD.WIDE.U32 R4, R248, 0x60, R4 ;  /* 0x00000060f8048825 */ /* 0x000fe200078e0004 */
[----:B------:R-:W-:Y:S01]  /*77b0*/  @!P0 LEA.HI.X R17, R0, c[0x0][0x174], R6, 0x1, P3 ;  /* 0x00005d0000118a11 */ /* 0x000fe200018f0c06 */
[----:B------:R-:W-:Y:S01]  /*77c0*/  @P0 STS [R197+0x4004], RZ ;  /* 0x004004ffc5000388 */ /* 0x000fe20000000800 */
[----:B------:R-:W-:Y:S01]  /*77d0*/  @!P0 LEA R14, P1, R2, c[0x0][0x170], 0x1 ;  /* 0x00005c00020e8a11 */ /* 0x000fe200078208ff */
[----:B------:R-:W-:-:S02]  /*77e0*/  @!P0 IMAD R0, R12, 0x60, RZ ;  /* 0x000000600c008824 */ /* 0x000fc400078e02ff */
[----:B------:R-:W-:Y:S01]  /*77f0*/  @P0 STS.64 [R197+0x4008], RZ ;  /* 0x004008ffc5000388 */ /* 0x000fe20000000a00 */
[----:B------:R-:W-:Y:S01]  /*7800*/  @!P0 LEA.HI.X R15, R2, c[0x0][0x174], R11, 0x1, P1 ;  /* 0x00005d00020f8a11 */ /* 0x000fe200008f0c0b */
[----:B------:R-:W-:Y:S01]  /*7810*/  @!P0 IMAD.IADD R0, R0, 0x1, R5 ;  /* 0x0000000100008824 */ /* 0x000fe200078e0205 */
[C---:B------:R-:W-:Y:S01]  /*7820*/  @!P0 LEA R12, P1, R4.reuse, c[0x0][0x170], 0x1 ;  /* 0x00005c00040c8a11 */ /* 0x040fe200078208ff */
        /* <DEDUP_REMOVED lines=21> */
[----:B------:R-:W3:Y:S04]  /*7980*/  LDSM.16.M88.4 R40, [R184+0x2000] ;  /* 0x00200000b828783b */ /* 0x000ee80000000200 */
[----:B------:R-:W4:Y:S04]  /*7990*/  LDSM.16.M88.4 R20, [R187+0x1000] ;  /* 0x00100000bb14783b */ /* 0x000f280000000200 */
[----:B-1----:R-:W-:Y:S04]  /*79a0*/  LDSM.16.M88.4 R16, [R188] ;  /* 0x00000000bc10783b */ /* 0x002fe80000000200 */
[----:B------:R-:W-:Y:S04]  /*79b0*/  LDSM.16.M88.4 R64, [R189] ;  /* 0x00000000bd40783b */ /* 0x000fe80000000200 */
[----:B------:R-:W1:Y:S04]  /*79c0*/  LDSM.16.M88.4 R76, [R184+0x2400] ;  /* 0x00240000b84c783b */ /* 0x000e680000000200 */
[----:B--2---:R-:W2:Y:S04]  /*79d0*/  LDSM.16.M88.4 R12, [R188+0x1000] ;  /* 0x00100000bc0c783b */ /* 0x004ea80000000200 */
[----:B------:R-:W5:Y:S04]  /*79e0*/  LDSM.16.M88.4 R72, [R196] ;  /* 0x00000000c448783b */ /* 0x000f680000000200 */
[----:B------:R-:W2:Y:S04]  /*79f0*/  LDSM.16.M88.4 R108, [R184+0x2800] ;  /* 0x00280000b86c783b */ /* 0x000ea80000000200 */
[----:B------:R-:W-:Y:S04]  /*7a00*/  LDSM.16.M88.4 R100, [R195] ;  /* 0x00000000c364783b */ /* 0x000fe80000000200 */
[----:B------:R-:W-:Y:S01]  /*7a10*/  LDSM.16.M88.4 R84, [R184+0x2c00] ;  /* 0x002c0000b854783b */ /* 0x000fe20000000200 */
[-C--:B---3--:R-:W-:Y:S03]  /*7a20*/  HMMA.16816.F32.BF16 R28, R24, R40.reuse, RZ ;  /* 0x00000028181c723c */ /* 0x088fe600000418ff */
[----:B------:R-:W-:Y:S04]  /*7a30*/  LDSM.16.M88.4 R92, [R194] ;  /* 0x00000000c25c783b */ /* 0x000fe80000000200 */
[----:B------:R-:W-:Y:S01]  /*7a40*/  LDSM.16.M88.4 R68, [R193] ;  /* 0x00000000c144783b */ /* 0x000fe20000000200 */
[C---:B----4-:R-:W-:Y:S03]  /*7a50*/  HMMA.16816.F32.BF16 R32, R20.reuse, R40, RZ ;  /* 0x000000281420723c */ /* 0x050fe600000418ff */
[----:B------:R-:W3:Y:S04]  /*7a60*/  LDSM.16.M88.4 R104, [R184+0x3800] ;  /* 0x00380000b868783b */ /* 0x000ee80000000200 */
[----:B------:R-:W-:Y:S01]  /*7a70*/  LDSM.16.M88.4 R88, [R184+0x3c00] ;  /* 0x003c0000b858783b */ /* 0x000fe20000000200 */
[----:B-1----:R-:W-:Y:S03]  /*7a80*/  HMMA.16816.F32.BF16 R44, R20, R76, RZ ;  /* 0x0000004c142c723c */ /* 0x002fe600000418ff */
[----:B------:R-:W-:Y:S04]  /*7a90*/  LDSM.16.M88.4 R96, [R191] ;  /* 0x00000000bf60783b */ /* 0x000fe80000000200 */
[----:B------:R-:W1:Y:S01]  /*7aa0*/  S2R R2, SR_TID.X ;  /* 0x0000000000027919 */ /* 0x000e620000002100 */
[-C--:B------:R-:W-:Y:S03]  /*7ab0*/  HMMA.16816.F32.BF16 R28, R16, R64.reuse, R28 ;  /* 0x00000040101c723c */ /* 0x080fe6000004181c */
[----:B------:R-:W0:Y:S05]  /*7ac0*/  LDGDEPBAR ;  /* 0x00000000000079af */ /* 0x000e2a0000000000 */
[----:B--2---:R-:W-:Y:S08]  /*7ad0*/  HMMA.16816.F32.BF16 R52, R12, R64, R32 ;  /* 0x000000400c34723c */ /* 0x004ff00000041820 */
[----:B------:R-:W-:Y:S01]  /*7ae0*/  HMMA.16816.F32.BF16 R32, R24, R76, RZ ;  /* 0x0000004c1820723c */ /* 0x000fe200000418ff */
[----:B-1----:R-:W-:-:S07]  /*7af0*/  IMAD.SHL.U32 R2, R2, 0x2, RZ ;  /* 0x0000000202027824 */ /* 0x002fce00078e00ff */
[----:B------:R-:W-:Y:S01]  /*7b00*/  FMUL.FTZ R28, R28, c[0x0][0x2ec] ;  /* 0x0000bb001c1c7a20 */ /* 0x000fe20000410000 */
[----:B-----5:R-:W-:Y:S01]  /*7b10*/  HMMA.16816.F32.BF16 R48, R12, R72, R44 ;  /* 0x000000480c30723c */ /* 0x020fe2000004182c */
[----:B------:R-:W-:Y:S01]  /*7b20*/  FMUL.FTZ R29, R29, c[0x0][0x2ec] ;  /* 0x0000bb001d1d7a20 */ /* 0x000fe20000410000 */
[----:B------:R-:W-:Y:S01]  /*7b30*/  LOP3.LUT R2, R2, 0x6, RZ, 0xc0, !PT ;  /* 0x0000000602027812 */ /* 0x000fe200078ec0ff */
[----:B------:R-:W-:Y:S01]  /*7b40*/  FMUL.FTZ R30, R30, c[0x0][0x2ec] ;  /* 0x0000bb001e1e7a20 */ /* 0x000fe20000410000 */
[----:B------:R-:W1:Y:S01]  /*7b50*/  MUFU.TANH R206, R28 ;  /* 0x0000001c00ce7308 */ /* 0x000e620000002400 */
[----:B------:R-:W-:Y:S02]  /*7b60*/  FMUL.FTZ R31, R31, c[0x0][0x2ec] ;  /* 0x0000bb001f1f7a20 */ /* 0x000fe40000410000 */
[----:B------:R-:W-:Y:S01]  /*7b70*/  FMUL.FTZ R52, R52, c[0x0][0x2ec] ;  /* 0x0000bb0034347a20 */ /* 0x000fe20000410000 */
[----:B------:R-:W-:Y:S01]  /*7b80*/  HMMA.16816.F32.BF16 R44, R20, R108, RZ ;  /* 0x0000006c142c723c */ /* 0x000fe200000418ff */
[----:B------:R-:W-:-:S02]  /*7b90*/  FMUL.FTZ R53, R53, c[0x0][0x2ec] ;  /* 0x0000bb0035357a20 */ /* 0x000fc40000410000 */
[----:B------:R-:W-:Y:S01]  /*7ba0*/  FMUL.FTZ R54, R54, c[0x0][0x2ec] ;  /* 0x0000bb0036367a20 */ /* 0x000fe20000410000 */
[----:B------:R-:W-:Y:S01]  /*7bb0*/  MUFU.TANH R205, R29 ;  /* 0x0000001d00cd7308 */ /* 0x000fe20000002400 */
[----:B------:R-:W-:-:S03]  /*7bc0*/  FMUL.FTZ R55, R55, c[0x0][0x2ec] ;  /* 0x0000bb0037377a20 */ /* 0x000fc60000410000 */
[----:B---3--:R-:W-:Y:S04]  /*7bd0*/  HMMA.16816.F32.BF16 R80, R20, R104, RZ ;  /* 0x000000681450723c */ /* 0x008fe800000418ff */
[----:B------:R-:W-:Y:S04]  /*7be0*/  MUFU.TANH R222, R30 ;  /* 0x0000001e00de7308 */ /* 0x000fe80000002400 */
[----:B------:R-:W-:Y:S02]  /*7bf0*/  FMUL.FTZ R48, R48, c[0x0][0x2ec] ;  /* 0x0000bb0030307a20 */ /* 0x000fe40000410000 */
[----:B------:R-:W-:-:S02]  /*7c00*/  FMUL.FTZ R49, R49, c[0x0][0x2ec] ;  /* 0x0000bb0031317a20 */ /* 0x000fc40000410000 */
[----:B------:R2:W-:Y:S01]  /*7c10*/  MUFU.TANH R221, R31 ;  /* 0x0000001f00dd7308 */ /* 0x0005e20000002400 */
[----:B------:R-:W-:Y:S02]  /*7c20*/  FMUL.FTZ R50, R50, c[0x0][0x2ec] ;  /* 0x0000bb0032327a20 */ /* 0x000fe40000410000 */
[----:B------:R-:W-:-:S05]  /*7c30*/  FMUL.FTZ R51, R51, c[0x0][0x2ec] ;  /* 0x0000bb0033337a20 */ /* 0x000fca0000410000 */
[----:B------:R-:W-:Y:S01]  /*7c40*/  MUFU.TANH R244, R48 ;  /* 0x0000003000f47308 */ /* 0x000fe20000002400 */
[----:B--2---:R-:W-:Y:S07]  /*7c50*/  HMMA.16816.F32.BF16 R28, R16, R72, R32 ;  /* 0x00000048101c723c */ /* 0x004fee0000041820 */
[----:B------:R-:W-:Y:S01]  /*7c60*/  MUFU.TANH R245, R49 ;  /* 0x0000003100f57308 */ /* 0x000fe20000002400 */
[----:B------:R-:W-:Y:S07]  /*7c70*/  HMMA.16816.F32.BF16 R32, R24, R108, RZ ;  /* 0x0000006c1820723c */ /* 0x000fee00000418ff */
[----:B------:R-:W-:Y:S08]  /*7c80*/  MUFU.TANH R243, R50 ;  /* 0x0000003200f37308 */ /* 0x000ff00000002400 */
[----:B------:R2:W-:Y:S01]  /*7c90*/  MUFU.TANH R240, R51 ;  /* 0x0000003300f07308 */ /* 0x0005e20000002400 */
[----:B------:R-:W-:-:S07]  /*7ca0*/  FMUL.FTZ R28, R28, c[0x0][0x2ec] ;  /* 0x0000bb001c1c7a20 */ /* 0x000fce0000410000 */
[----:B------:R-:W-:Y:S01]  /*7cb0*/  MUFU.TANH R248, R52 ;  /* 0x0000003400f87308 */ /* 0x000fe20000002400 */
[----:B------:R-:W-:Y:S02]  /*7cc0*/  FMUL.FTZ R29, R29, c[0x0][0x2ec] ;  /* 0x0000bb001d1d7a20 */ /* 0x000fe40000410000 */
[----:B------:R-:W-:Y:S02]  /*7cd0*/  FMUL.FTZ R30, R30, c[0x0][0x2ec] ;  /* 0x0000bb001e1e7a20 */ /* 0x000fe40000410000 */
[----:B------:R-:W-:-:S03]  /*7ce0*/  FMUL.FTZ R31, R31, c[0x0][0x2ec] ;  /* 0x0000bb001f1f7a20 */ /* 0x000fc60000410000 */
[----:B------:R-:W-:Y:S01]  /*7cf0*/  MUFU.TANH R202, R28 ;  /* 0x0000001c00ca7308 */ /* 0x000fe20000002400 */
[----:B--2---:R-:W-:Y:S07]  /*7d00*/  HMMA.16816.F32.BF16 R48, R24, R84, RZ ;  /* 0x000000541830723c */ /* 0x004fee00000418ff */
[----:B------:R-:W-:Y:S08]  /*7d10*/  MUFU.TANH R201, R29 ;  /* 0x0000001d00c97308 */ /* 0x000ff00000002400 */
[----:B------:R-:W-:Y:S08]  /*7d20*/  MUFU.TANH R216, R30 ;  /* 0x0000001e00d87308 */ /* 0x000ff00000002400 */
[----:B------:R2:W-:Y:S01]  /*7d30*/  MUFU.TANH R215, R31 ;  /* 0x0000001f00d77308 */ /* 0x0005e20000002400 */
[C---:B------:R-:W-:Y:S07]  /*7d40*/  HMMA.16816.F32.BF16 R48, R16.reuse, R92, R48 ;  /* 0x0000005c1030723c */ /* 0x040fee0000041830 */
[----:B------:R-:W-:Y:S01]  /*7d50*/  MUFU.TANH R249, R53 ;  /* 0x0000003500f97308 */ /* 0x000fe20000002400 */
[----:B--2---:R-:W-:Y:S01]  /*7d60*/  HMMA.16816.F32.BF16 R28, R16, R100, R32 ;  /* 0x00000064101c723c */ /* 0x004fe20000041820 */
[----:B------:R-:W2:Y:S06]  /*7d70*/  LDSM.16.M88.4 R32, [R184+0x3000] ;  /* 0x00300000b820783b */ /* 0x000eac0000000200 */
[----:B------:R-:W-:Y:S09]  /*7d80*/  MUFU.TANH R247, R54 ;  /* 0x0000003600f77308 */ /* 0x000ff20000002400 */
[----:B------:R-:W-:Y:S01]  /*7d90*/  FMUL.FTZ R48, R48, c[0x0][0x2ec] ;  /* 0x0000bb0030307a20 */ /* 0x000fe20000410000 */
[----:B------:R3:W-:Y:S01]  /*7da0*/  MUFU.TANH R246, R55 ;  /* 0x0000003700f67308 */ /* 0x0007e20000002400 */
[----:B------:R-:W-:-:S02]  /*7db0*/  FMUL.FTZ R49, R49, c[0x0][0x2ec] ;  /* 0x0000bb0031317a20 */ /* 0x000fc40000410000 */
[----:B------:R-:W-:Y:S02]  /*7dc0*/  FMUL.FTZ R50, R50, c[0x0][0x2ec] ;  /* 0x0000bb0032327a20 */ /* 0x000fe40000410000 */
[----:B------:R-:W-:-:S03]  /*7dd0*/  FMUL.FTZ R51, R51, c[0x0][0x2ec] ;  /* 0x0000bb0033337a20 */ /* 0x000fc60000410000 */
[----:B------:R-:W-:Y:S01]  /*7de0*/  MUFU.TANH R180, R48 ;  /* 0x0000003000b47308 */ /* 0x000fe20000002400 */
[----:B------:R-:W-:Y:S01]  /*7df0*/  FMUL.FTZ R28, R28, c[0x0][0x2ec] ;  /* 0x0000bb001c1c7a20 */ /* 0x000fe20000410000 */
[----:B---3--:R-:W-:Y:S01]  /*7e00*/  HMMA.16816.F32.BF16 R52, R12, R100, R44 ;  /* 0x000000640c34723c */ /* 0x008fe2000004182c */
[----:B------:R-:W-:-:S05]  /*7e10*/  FMUL.FTZ R29, R29, c[0x0][0x2ec] ;  /* 0x0000bb001d1d7a20 */ /* 0x000fca0000410000 */
[----:B------:R-:W-:Y:S01]  /*7e20*/  MUFU.TANH R198, R28 ;  /* 0x0000001c00c67308 */ /* 0x000fe20000002400 */
[----:B------:R-:W-:Y:S02]  /*7e30*/  FMUL.FTZ R30, R30, c[0x0][0x2ec] ;  /* 0x0000bb001e1e7a20 */ /* 0x000fe40000410000 */
[----:B------:R-:W-:Y:S01]  /*7e40*/  FMUL.FTZ R31, R31, c[0x0][0x2ec] ;  /* 0x0000bb001f1f7a20 */ /* 0x000fe20000410000 */
[----:B------:R-:W-:Y:S04]  /*7e50*/  HMMA.16816.F32.BF16 R44, R20, R84, RZ ;  /* 0x00000054142c723c */ /* 0x000fe800000418ff */
[----:B------:R-:W-:Y:S08]  /*7e60*/  MUFU.TANH R183, R29 ;  /* 0x0000001d00b77308 */ /* 0x000ff00000002400 */
[----:B------:R-:W-:Y:S02]  /*7e70*/  MUFU.TANH R210, R30 ;  /* 0x0000001e00d27308 */ /* 0x000fe40000002400 */
[----:B------:R-:W-:-:S06]  /*7e80*/  FMUL.FTZ R52, R52, c[0x0][0x2ec] ;  /* 0x0000bb0034347a20 */ /* 0x000fcc0000410000 */
[----:B------:R2:W-:Y:S01]  /*7e90*/  MUFU.TANH R208, R31 ;  /* 0x0000001f00d07308 */ /* 0x0005e20000002400 */
[----:B------:R-:W-:Y:S02]  /*7ea0*/  FMUL.FTZ R53, R53, c[0x0][0x2ec] ;  /* 0x0000bb0035357a20 */ /* 0x000fe40000410000 */
[----:B------:R-:W-:Y:S02]  /*7eb0*/  FMUL.FTZ R54, R54, c[0x0][0x2ec] ;  /* 0x0000bb0036367a20 */ /* 0x000fe40000410000 */
[----:B------:R-:W-:Y:S01]  /*7ec0*/  FMUL.FTZ R55, R55, c[0x0][0x2ec] ;  /* 0x0000bb0037377a20 */ /* 0x000fe20000410000 */
[----:B------:R-:W-:Y:S01]  /*7ed0*/  HMMA.16816.F32.BF16 R56, R12, R92, R44 ;  /* 0x0000005c0c38723c */ /* 0x000fe2000004182c */
[----:B------:R-:W3:Y:S01]  /*7ee0*/  LDSM.16.M88.4 R44, [R184+0x3400] ;  /* 0x00340000b82c783b */ /* 0x000ee20000000200 */
[----:B------:R-:W-:Y:S06]  /*7ef0*/  MUFU.TANH R241, R52 ;  /* 0x0000003400f17308 */ /* 0x000fec0000002400 */
[----:B--2---:R-:W-:Y:S02]  /*7f00*/  HMMA.16816.F32.BF16 R28, R24, R32, RZ ;  /* 0x00000020181c723c */ /* 0x004fe400000418ff */
[----:B------:R-:W-:Y:S08]  /*7f10*/  MUFU.TANH R242, R53 ;  /* 0x0000003500f27308 */ /* 0x000ff00000002400 */
[----:B------:R-:W-:Y:S06]  /*7f20*/  MUFU.TANH R239, R54 ;  /* 0x0000003600ef7308 */ /* 0x000fec0000002400 */
[----:B------:R-:W-:-:S02]  /*7f30*/  FMUL.FTZ R56, R56, c[0x0][0x2ec] ;  /* 0x0000bb0038387a20 */ /* 0x000fc40000410000 */
[----:B------:R-:W-:Y:S01]  /*7f40*/  FMUL.FTZ R57, R57, c[0x0][0x2ec] ;  /* 0x0000bb0039397a20 */ /* 0x000fe20000410000 */
[----:B------:R2:W-:Y:S01]  /*7f50*/  MUFU.TANH R237, R55 ;  /* 0x0000003700ed7308 */ /* 0x0005e20000002400 */
[----:B------:R-:W-:Y:S02]  /*7f60*/  FMUL.FTZ R58, R58, c[0x0][0x2ec] ;  /* 0x0000bb003a3a7a20 */ /* 0x000fe40000410000 */
[----:B------:R-:W-:-:S05]  /*7f70*/  FMUL.FTZ R59, R59, c[0x0][0x2ec] ;  /* 0x0000bb003b3b7a20 */ /* 0x000fca0000410000 */
[----:B------:R-:W-:Y:S01]  /*7f80*/  MUFU.TANH R179, R49 ;  /* 0x0000003100b37308 */ /* 0x000fe20000002400 */
[----:B--2---:R-:W-:Y:S07]  /*7f90*/  HMMA.16816.F32.BF16 R52, R20, R32, RZ ;  /* 0x000000201434723c */ /* 0x004fee00000418ff */
[----:B------:R-:W-:Y:S08]  /*7fa0*/  MUFU.TANH R204, R50 ;  /* 0x0000003200cc7308 */ /* 0x000ff00000002400 */
[----:B------:R2:W-:Y:S08]  /*7fb0*/  MUFU.TANH R203, R51 ;  /* 0x0000003300cb7308 */ /* 0x0005f00000002400 */
[----:B------:R-:W-:Y:S01]  /*7fc0*/  MUFU.TANH R236, R56 ;  /* 0x0000003800ec7308 */ /* 0x000fe20000002400 */
[-C--:B------:R-:W-:Y:S07]  /*7fd0*/  HMMA.16816.F32.BF16 R60, R12, R68.reuse, R52 ;  /* 0x000000440c3c723c */ /* 0x080fee0000041834 */
[----:B------:R-:W-:Y:S01]  /*7fe0*/  MUFU.TANH R238, R57 ;  /* 0x0000003900ee7308 */ /* 0x000fe20000002400 */
[----:B--2---:R-:W-:Y:S01]  /*7ff0*/  HMMA.16816.F32.BF16 R48, R16, R68, R28 ;  /* 0x000000441030723c */ /* 0x004fe2000004181c */
[----:B------:R-:W2:Y:S06]  /*8000*/  LDSM.16.M88.4 R28, [R192] ;  /* 0x00000000c01c783b */ /* 0x000eac0000000200 */
[----:B------:R-:W-:Y:S01]  /*8010*/  MUFU.TANH R235, R58 ;  /* 0x0000003a00eb7308 */ /* 0x000fe20000002400 */
[----:B---3--:R-:W-:Y:S07]  /*8020*/  HMMA.16816.F32.BF16 R52, R24, R44, RZ ;  /* 0x0000002c1834723c */ /* 0x008fee00000418ff */
[----:B------:R3:W-:Y:S01]  /*8030*/  MUFU.TANH R234, R59 ;  /* 0x0000003b00ea7308 */ /* 0x0007e20000002400 */
[----:B------:R-:W-:-:S02]  /*8040*/  FMUL.FTZ R60, R60, c[0x0][0x2ec] ;  /* 0x0000bb003c3c7a20 */ /* 0x000fc40000410000 */
[----:B------:R-:W-:Y:S02]  /*8050*/  FMUL.FTZ R61, R61, c[0x0][0x2ec] ;  /* 0x0000bb003d3d7a20 */ /* 0x000fe40000410000 */
[----:B------:R-:W-:-:S03]  /*8060*/  FMUL.FTZ R62, R62, c[0x0][0x2ec] ;  /* 0x0000bb003e3e7a20 */ /* 0x000fc60000410000 */
[----:B------:R-:W-:Y:S01]  /*8070*/  MUFU.TANH R232, R60 ;  /* 0x0000003c00e87308 */ /* 0x000fe20000002400 */
[----:B------:R-:W-:Y:S02]  /*8080*/  FMUL.FTZ R63, R63, c[0x0][0x2ec] ;  /* 0x0000bb003f3f7a20 */ /* 0x000fe40000410000 */
[----:B------:R-:W-:Y:S01]  /*8090*/  FMUL.FTZ R48, R48, c[0x0][0x2ec] ;  /* 0x0000bb0030307a20 */ /* 0x000fe20000410000 */
[----:B---3--:R-:W-:Y:S01]  /*80a0*/  HMMA.16816.F32.BF16 R56, R20, R44, RZ ;  /* 0x0000002c1438723c */ /* 0x008fe200000418ff */
[----:B------:R-:W-:Y:S02]  /*80b0*/  FMUL.FTZ R49, R49, c[0x0][0x2ec] ;  /* 0x0000bb0031317a20 */ /* 0x000fe40000410000 */
[----:B------:R-:W-:Y:S01]  /*80c0*/  FMUL.FTZ R50, R50, c[0x0][0x2ec] ;  /* 0x0000bb0032327a20 */ /* 0x000fe20000410000 */
[----:B------:R-:W-:Y:S01]  /*80d0*/  MUFU.TANH R233, R61 ;  /* 0x0000003d00e97308 */ /* 0x000fe20000002400 */
[----:B------:R-:W-:-:S07]  /*80e0*/  FMUL.FTZ R51, R51, c[0x0][0x2ec] ;  /* 0x0000bb0033337a20 */ /* 0x000fce0000410000 */
[----:B------:R-:W-:Y:S08]  /*80f0*/  MUFU.TANH R230, R62 ;  /* 0x0000003e00e67308 */ /* 0x000ff00000002400 */
[----:B------:R3:W-:Y:S04]  /*8100*/  MUFU.TANH R231, R63 ;  /* 0x0000003f00e77308 */ /* 0x0007e80000002400 */
[----:B--2---:R-:W-:Y:S04]  /*8110*/  HMMA.16816.F32.BF16 R112, R12, R28, R56 ;  /* 0x0000001c0c70723c */ /* 0x004fe80000041838 */
[----:B------:R-:W-:Y:S04]  /*8120*/  MUFU.TANH R177, R48 ;  /* 0x0000003000b17308 */ /* 0x000fe80000002400 */
[----:B------:R-:W-:Y:S04]  /*8130*/  HMMA.16816.F32.BF16 R56, R24, R88, RZ ;  /* 0x000000581838723c */ /* 0x000fe800000418ff */
[----:B------:R-:W-:Y:S01]  /*8140*/  MUFU.TANH R176, R49 ;  /* 0x0000003100b07308 */ /* 0x000fe20000002400 */
[----:B---3--:R-:W2:Y:S01]  /*8150*/  LDSM.16.M88.4 R60, [R190] ;  /* 0x00000000be3c783b */ /* 0x008ea20000000200 */
[----:B------:R-:W-:-:S06]  /*8160*/  DEPBAR.LE SB0, 0x0 ;  /* 0x000080000000791a */ /* 0x000fcc0000000000 */
[----:B------:R-:W-:Y:S04]  /*8170*/  MUFU.TANH R200, R50 ;  /* 0x0000003200c87308 */ /* 0x000fe80000002400 */
[----:B------:R-:W-:Y:S02]  /*8180*/  FMUL.FTZ R112, R112, c[0x0][0x2ec] ;  /* 0x0000bb0070707a20 */ /* 0x000fe40000410000 */
[----:B------:R-:W-:Y:S02]  /*8190*/  FMUL.FTZ R113, R113, c[0x0][0x2ec] ;  /* 0x0000bb0071717a20 */ /* 0x000fe40000410000 */
[----:B------:R3:W-:Y:S01]  /*81a0*/  MUFU.TANH R199, R51 ;  /* 0x0000003300c77308 */ /* 0x0007e20000002400 */
[----:B------:R-:W-:Y:S02]  /*81b0*/  FMUL.FTZ R114, R114, c[0x0][0x2ec] ;  /* 0x0000bb0072727a20 */ /* 0x000fe40000410000 */
[----:B------:R-:W-:-:S05]  /*81c0*/  FMUL.FTZ R115, R115, c[0x0][0x2ec] ;  /* 0x0000bb0073737a20 */ /* 0x000fca0000410000 */
[----:B------:R-:W-:Y:S01]  /*81d0*/  MUFU.TANH R228, R112 ;  /* 0x0000007000e47308 */ /* 0x000fe20000002400 */
[----:B---3--:R-:W-:Y:S07]  /*81e0*/  HMMA.16816.F32.BF16 R48, R16, R28, R52 ;  /* 0x0000001c1030723c */ /* 0x008fee0000041834 */
[----:B------:R-:W-:Y:S01]  /*81f0*/  MUFU.TANH R229, R113 ;  /* 0x0000007100e57308 */ /* 0x000fe20000002400 */
[----:B------:R-:W-:Y:S07]  /*8200*/  HMMA.16816.F32.BF16 R52, R24, R104, RZ ;  /* 0x000000681834723c */ /* 0x000fee00000418ff */
[----:B------:R-:W-:Y:S08]  /*8210*/  MUFU.TANH R226, R114 ;  /* 0x0000007200e27308 */ /* 0x000ff00000002400 */
[----:B------:R3:W-:Y:S01]  /*8220*/  MUFU.TANH R227, R115 ;  /* 0x0000007300e37308 */ /* 0x0007e20000002400 */
[----:B------:R-:W-:-:S02]  /*8230*/  FMUL.FTZ R48, R48, c[0x0][0x2ec] ;  /* 0x0000bb0030307a20 */ /* 0x000fc40000410000 */
[----:B------:R-:W-:Y:S02]  /*8240*/  FMUL.FTZ R49, R49, c[0x0][0x2ec] ;  /* 0x0000bb0031317a20 */ /* 0x000fe40000410000 */
[----:B------:R-:W-:-:S03]  /*8250*/  FMUL.FTZ R50, R50, c[0x0][0x2ec] ;  /* 0x0000bb0032327a20 */ /* 0x000fc60000410000 */
[----:B------:R-:W-:Y:S01]  /*8260*/  MUFU.TANH R174, R48 ;  /* 0x0000003000ae7308 */ /* 0x000fe20000002400 */
[----:B------:R-:W-:Y:S01]  /*8270*/  FMUL.FTZ R51, R51, c[0x0][0x2ec] ;  /* 0x0000bb0033337a20 */ /* 0x000fe20000410000 */
[----:B---3--:R-:W-:Y:S06]  /*8280*/  HMMA.16816.F32.BF16 R112, R12, R96, R80 ;  /* 0x000000600c70723c */ /* 0x008fec0000041850 */
[----:B------:R-:W-:Y:S02]  /*8290*/  MUFU.TANH R100, R49 ;  /* 0x0000003100647308 */ /* 0x000fe40000002400 */
[----:B--2---:R-:W-:Y:S06]  /*82a0*/  HMMA.16816.F32.BF16 R80, R16, R60, R56 ;  /* 0x0000003c1050723c */ /* 0x004fec0000041838 */
[----:B------:R-:W-:Y:S02]  /*82b0*/  MUFU.TANH R182, R50 ;  /* 0x0000003200b67308 */ /* 0x000fe40000002400 */
[----:B------:R-:W-:Y:S06]  /*82c0*/  HMMA.16816.F32.BF16 R56, R20, R42, RZ ;  /* 0x0000002a1438723c */ /* 0x000fec00000418ff */
[----:B------:R2:W-:Y:S02]  /*82d0*/  MUFU.TANH R181, R51 ;  /* 0x0000003300b57308 */ /* 0x0005e40000002400 */
[----:B------:R-:W-:-:S02]  /*82e0*/  FMUL.FTZ R112, R112, c[0x0][0x2ec] ;  /* 0x0000bb0070707a20 */ /* 0x000fc40000410000 */
[----:B------:R-:W-:Y:S02]  /*82f0*/  FMUL.FTZ R113, R113, c[0x0][0x2ec] ;  /* 0x0000bb0071717a20 */ /* 0x000fe40000410000 */
[----:B------:R-:W-:Y:S02]  /*8300*/  FMUL.FTZ R114, R114, c[0x0][0x2ec] ;  /* 0x0000bb0072727a20 */ /* 0x000fe40000410000 */
[----:B------:R-:W-:Y:S01]  /*8310*/  MUFU.TANH R213, R112 ;  /* 0x0000007000d57308 */ /* 0x000fe20000002400 */
[----:B------:R-:W-:Y:S02]  /*8320*/  FMUL.FTZ R115, R115, c[0x0][0x2ec] ;  /* 0x0000bb0073737a20 */ /* 0x000fe40000410000 */
[----:B------:R-:W-:Y:S02]  /*8330*/  FMUL.FTZ R0, R81, c[0x0][0x2ec] ;  /* 0x0000bb0051007a20 */ /* 0x000fe40000410000 */
[----:B------:R-:W-:Y:S01]  /*8340*/  FMUL.FTZ R80, R80, c[0x0][0x2ec] ;  /* 0x0000bb0050507a20 */ /* 0x000fe20000410000 */
[----:B--2---:R-:W-:Y:S02]  /*8350*/  HMMA.16816.F32.BF16 R48, R16, R96, R52 ;  /* 0x000000601030723c */ /* 0x004fe40000041834 */
[----:B------:R2:W-:Y:S06]  /*8360*/  MUFU.TANH R101, R0 ;  /* 0x0000000000657308 */ /* 0x0005ec0000002400 */
[----:B------:R-:W-:Y:S02]  /*8370*/  HMMA.16816.F32.BF16 R52, R20, R88, RZ ;  /* 0x000000581434723c */ /* 0x000fe400000418ff */
[----:B------:R-:W-:Y:S06]  /*8380*/  MUFU.TANH R214, R113 ;  /* 0x0000007100d67308 */ /* 0x000fec0000002400 */
[----:B------:R-:W-:Y:S01]  /*8390*/  HMMA.16816.F32.BF16 R120, R12, R66, R56 ;  /* 0x000000420c78723c */ /* 0x000fe20000041838 */
[----:B--2---:R-:W-:Y:S01]  /*83a0*/  FMUL.FTZ R0, R82, c[0x0][0x2ec] ;  /* 0x0000bb0052007a20 */ /* 0x004fe20000410000 */
[----:B------:R-:W-:Y:S06]  /*83b0*/  MUFU.TANH R211, R114 ;  /* 0x0000007200d37308 */ /* 0x000fec0000002400 */
[----:B------:R-:W-:Y:S01]  /*83c0*/  FMUL.FTZ R48, R48, c[0x0][0x2ec] ;  /* 0x0000bb0030307a20 */ /* 0x000fe20000410000 */
[----:B------:R-:W-:Y:S01]  /*83d0*/  HMMA.16816.F32.BF16 R56, R24, R86, RZ ;  /* 0x000000561838723c */ /* 0x000fe200000418ff */
[----:B------:R-:W-:Y:S01]  /*83e0*/  FMUL.FTZ R49, R49, c[0x0][0x2ec] ;  /* 0x0000bb0031317a20 */ /* 0x000fe20000410000 */
[----:B------:R2:W-:Y:S01]  /*83f0*/  MUFU.TANH R219, R0 ;  /* 0x0000000000db7308 */ /* 0x0005e20000002400 */
[----:B------:R-:W-:-:S02]  /*8400*/  FMUL.FTZ R50, R50, c[0x0][0x2ec] ;  /* 0x0000bb0032327a20 */ /* 0x000fc40000410000 */
[----:B------:R-:W-:-:S03]  /*8410*/  FMUL.FTZ R51, R51, c[0x0][0x2ec] ;  /* 0x0000bb0033337a20 */ /* 0x000fc60000410000 */
[----:B------:R-:W-:Y:S02]  /*8420*/  HMMA.16816.F32.BF16 R116, R12, R60, R52 ;  /* 0x0000003c0c74723c */ /* 0x000fe40000041834 */
[----:B------:R-:W-:Y:S06]  /*8430*/  MUFU.TANH R92, R48 ;  /* 0x00000030005c7308 */ /* 0x000fec0000002400 */
[----:B------:R-:W-:Y:S02]  /*8440*/  HMMA.16816.F32.BF16 R52, R24, R42, RZ ;  /* 0x0000002a1834723c */ /* 0x000fe400000418ff */
[----:B------:R-:W-:Y:S01]  /*8450*/  MUFU.TANH R93, R49 ;  /* 0x00000031005d7308 */ /* 0x000fe20000002400 */
[----:B--2---:R-:W-:-:S05]  /*8460*/  FMUL.FTZ R0, R83, c[0x0][0x2ec] ;  /* 0x0000bb0053007a20 */ /* 0x004fca0000410000 */
[-C--:B------:R-:W-:Y:S02]  /*8470*/  HMMA.16816.F32.BF16 R40, R24, R78.reuse, RZ ;  /* 0x0000004e1828723c */ /* 0x080fe400000418ff */
[----:B------:R-:W-:Y:S08]  /*8480*/  MUFU.TANH R175, R50 ;  /* 0x0000003200af7308 */ /* 0x000ff00000002400 */
[----:B------:R2:W-:Y:S08]  /*8490*/  MUFU.TANH R178, R51 ;  /* 0x0000003300b27308 */ /* 0x0005f00000002400 */
[----:B------:R3:W-:Y:S01]  /*84a0*/  MUFU.TANH R220, R0 ;  /* 0x0000000000dc7308 */ /* 0x0007e20000002400 */
[----:B--2---:R-:W-:Y:S07]  /*84b0*/  HMMA.16816.F32.BF16 R48, R20, R78, RZ ;  /* 0x0000004e1430723c */ /* 0x004fee00000418ff */
[----:B------:R2:W-:Y:S01]  /*84c0*/  MUFU.TANH R212, R115 ;  /* 0x0000007300d47308 */ /* 0x0005e20000002400 */
[----:B---3--:R-:W-:Y:S01]  /*84d0*/  FMUL.FTZ R0, R116, c[0x0][0x2ec] ;  /* 0x0000bb0074007a20 */ /* 0x008fe20000410000 */
[----:B------:R-:W-:Y:S06]  /*84e0*/  HMMA.16816.F32.BF16 R76, R16, R66, R52 ;  /* 0x00000042104c723c */ /* 0x000fec0000041834 */
[----:B------:R-:W-:Y:S02]  /*84f0*/  MUFU.TANH R97, R80 ;  /* 0x0000005000617308 */ /* 0x000fe40000002400 */
[----:B------:R-:W-:Y:S06]  /*8500*/  HMMA.16816.F32.BF16 R64, R24, R110, RZ ;  /* 0x0000006e1840723c */ /* 0x000fec00000418ff */
[----:B------:R3:W-:Y:S02]  /*8510*/  MUFU.TANH R209, R0 ;  /* 0x0000000000d17308 */ /* 0x0007e40000002400 */
[-C--:B------:R-:W-:Y:S08]  /*8520*/  HMMA.16816.F32.BF16 R132, R12, R74.reuse, R48 ;  /* 0x0000004a0c84723c */ /* 0x080ff00000041830 */
[----:B--2---:R-:W-:Y:S01]  /*8530*/  HMMA.16816.F32.BF16 R112, R16, R74, R40 ;  /* 0x0000004a1070723c */ /* 0x004fe20000041828 */
[----:B---3--:R-:W-:-:S04]  /*8540*/  FMUL.FTZ R0, R117, c[0x0][0x2ec] ;  /* 0x0000bb0075007a20 */ /* 0x008fc80000410000 */
[----:B------:R2:W-:Y:S03]  /*8550*/  MUFU.TANH R207, R0 ;  /* 0x0000000000cf7308 */ /* 0x0005e60000002400 */
[----:B------:R-:W-:Y:S08]  /*8560*/  HMMA.16816.F32.BF16 R72, R20, R110, RZ ;  /* 0x0000006e1448723c */ /* 0x000ff000000418ff */
[----:B------:R-:W-:Y:S01]  /*8570*/  HMMA.16816.F32.BF16 R108, R16, R94, R56 ;  /* 0x0000005e106c723c */ /* 0x000fe20000041838 */
[----:B------:R-:W-:-:S02]  /*8580*/  FMUL.FTZ R134, R134, c[0x0][0x2ec] ;  /* 0x0000bb0086867a20 */ /* 0x000fc40000410000 */
[----:B------:R-:W-:Y:S02]  /*8590*/  FMUL.FTZ R135, R135, c[0x0][0x2ec] ;  /* 0x0000bb0087877a20 */ /* 0x000fe40000410000 */
[----:B--2---:R-:W-:Y:S02]  /*85a0*/  FMUL.FTZ R0, R118, c[0x0][0x2ec] ;  /* 0x0000bb0076007a20 */ /* 0x004fe40000410000 */
[----:B------:R-:W-:Y:S01]  /*85b0*/  MUFU.TANH R134, R134 ;  /* 0x0000008600867308 */ /* 0x000fe20000002400 */
[C---:B------:R-:W-:Y:S07]  /*85c0*/  HMMA.16816.F32.BF16 R52, R24.reuse, R34, RZ ;  /* 0x000000221834723c */ /* 0x040fee00000418ff */
[----:B------:R2:W-:Y:S01]  /*85d0*/  MUFU.TANH R218, R0 ;  /* 0x0000000000da7308 */ /* 0x0005e20000002400 */
[C---:B------:R-:W-:Y:S07]  /*85e0*/  HMMA.16816.F32.BF16 R48, R24.reuse, R46, RZ ;  /* 0x0000002e1830723c */ /* 0x040fee00000418ff */
[----:B------:R-:W-:Y:S01]  /*85f0*/  MUFU.TANH R135, R135 ;  /* 0x0000008700877308 */ /* 0x000fe20000002400 */
[----:B------:R-:W-:Y:S01]  /*8600*/  HMMA.16816.F32.BF16 R40, R24, R106, RZ ;  /* 0x0000006a1828723c */ /* 0x000fe200000418ff */
[----:B------:R-:W-:-:S02]  /*8610*/  FMUL.FTZ R109, R109, c[0x0][0x2ec] ;  /* 0x0000bb006d6d7a20 */ /* 0x000fc40000410000 */
[----:B------:R-:W-:Y:S02]  /*8620*/  FMUL.FTZ R111, R111, c[0x0][0x2ec] ;  /* 0x0000bb006f6f7a20 */ /* 0x000fe40000410000 */
[----:B------:R-:W-:Y:S02]  /*8630*/  FMUL.FTZ R110, R110, c[0x0][0x2ec] ;  /* 0x0000bb006e6e7a20 */ /* 0x000fe40000410000 */
[----:B--2---:R-:W-:Y:S01]  /*8640*/  FMUL.FTZ R0, R119, c[0x0][0x2ec] ;  /* 0x0000bb0077007a20 */ /* 0x004fe20000410000 */
[----:B------:R-:W-:Y:S01]  /*8650*/  HMMA.16816.F32.BF16 R24, R24, R90, RZ ;  /* 0x0000005a1818723c */ /* 0x000fe200000418ff */
[----:B------:R-:W-:Y:S07]  /*8660*/  MUFU.TANH R81, R109 ;  /* 0x0000006d00517308 */ /* 0x000fee0000002400 */
[C---:B------:R-:W-:Y:S01]  /*8670*/  HMMA.16816.F32.BF16 R64, R16.reuse, R102, R64 ;  /* 0x000000661040723c */ /* 0x040fe20000041840 */
[----:B------:R2:W-:Y:S07]  /*8680*/  MUFU.TANH R217, R0 ;  /* 0x0000000000d97308 */ /* 0x0005ee0000002400 */
[C---:B------:R-:W-:Y:S08]  /*8690*/  HMMA.16816.F32.BF16 R128, R16.reuse, R70, R52 ;  /* 0x000000461080723c */ /* 0x040ff00000041834 */
[----:B------:R-:W-:Y:S01]  /*86a0*/  HMMA.16816.F32.BF16 R124, R16, R30, R48 ;  /* 0x0000001e107c723c */ /* 0x000fe20000041830 */
[----:B--2---:R-:W-:-:S04]  /*86b0*/  FMUL.FTZ R0, R120, c[0x0][0x2ec] ;  /* 0x0000bb0078007a20 */ /* 0x004fc80000410000 */
[----:B------:R2:W-:Y:S03]  /*86c0*/  MUFU.TANH R173, R0 ;  /* 0x0000000000ad7308 */ /* 0x0005e60000002400 */
[----:B------:R-:W-:Y:S01]  /*86d0*/  HMMA.16816.F32.BF16 R116, R16, R62, R24 ;  /* 0x0000003e1074723c */ /* 0x000fe20000041818 */
[----:B------:R-:W-:-:S07]  /*86e0*/  FMUL.FTZ R4, R66, c[0x0][0x2ec] ;  /* 0x0000bb0042047a20 */ /* 0x000fce0000410000 */
[C---:B------:R-:W-:Y:S01]  /*86f0*/  HMMA.16816.F32.BF16 R44, R20.reuse, R46, RZ ;  /* 0x0000002e142c723c */ /* 0x040fe200000418ff */
[----:B------:R-:W-:Y:S02]  /*8700*/  FMUL.FTZ R128, R128, c[0x0][0x2ec] ;  /* 0x0000bb0080807a20 */ /* 0x000fe40000410000 */
[----:B------:R-:W-:Y:S02]  /*8710*/  FMUL.FTZ R129, R129, c[0x0][0x2ec] ;  /* 0x0000bb0081817a20 */ /* 0x000fe40000410000 */
[----:B--2---:R-:W-:Y:S01]  /*8720*/  FMUL.FTZ R0, R121, c[0x0][0x2ec] ;  /* 0x0000bb0079007a20 */ /* 0x004fe20000410000 */
[----:B------:R-:W-:Y:S01]  /*8730*/  MUFU.TANH R84, R128 ;  /* 0x0000008000547308 */ /* 0x000fe20000002400 */
[----:B------:R-:W-:Y:S01]  /*8740*/  FMUL.FTZ R130, R130, c[0x0][0x2ec] ;  /* 0x0000bb0082827a20 */ /* 0x000fe20000410000 */
[----:B------:R-:W-:Y:S01]  /*8750*/  HMMA.16816.F32.BF16 R32, R20, R34, RZ ;  /* 0x000000221420723c */ /* 0x000fe200000418ff */
[----:B------:R-:W-:Y:S02]  /*8760*/  FMUL.FTZ R124, R124, c[0x0][0x2ec] ;  /* 0x0000bb007c7c7a20 */ /* 0x000fe40000410000 */
[----:B------:R-:W-:-:S02]  /*8770*/  FMUL.FTZ R89, R125, c[0x0][0x2ec] ;  /* 0x0000bb007d597a20 */ /* 0x000fc40000410000 */
[----:B------:R-:W-:Y:S01]  /*8780*/  FMUL.FTZ R126, R126, c[0x0][0x2ec] ;  /* 0x0000bb007e7e7a20 */ /* 0x000fe20000410000 */
[----:B------:R2:W-:Y:S02]  /*8790*/  MUFU.TANH R172, R0 ;  /* 0x0000000000ac7308 */ /* 0x0005e40000002400 */
[----:B------:R-:W-:Y:S01]  /*87a0*/  HMMA.16816.F32.BF16 R72, R12, R102, R72 ;  /* 0x000000660c48723c */ /* 0x000fe20000041848 */
[----:B------:R-:W-:-:S05]  /*87b0*/  FMUL.FTZ R118, R118, c[0x0][0x2ec] ;  /* 0x0000bb0076767a20 */ /* 0x000fca0000410000 */
[----:B------:R-:W-:Y:S01]  /*87c0*/  MUFU.TANH R85, R129 ;  /* 0x0000008100557308 */ /* 0x000fe20000002400 */
[----:B------:R-:W-:Y:S01]  /*87d0*/  FMUL.FTZ R102, R117, c[0x0][0x2ec] ;  /* 0x0000bb0075667a20 */ /* 0x000fe20000410000 */
[----:B------:R-:W-:Y:S01]  /*87e0*/  HMMA.16816.F32.BF16 R48, R12, R30, R44 ;  /* 0x0000001e0c30723c */ /* 0x000fe2000004182c */
[----:B--2---:R-:W-:-:S05]  /*87f0*/  FMUL.FTZ R0, R122, c[0x0][0x2ec] ;  /* 0x0000bb007a007a20 */ /* 0x004fca0000410000 */
[----:B------:R-:W-:Y:S01]  /*8800*/  MUFU.TANH R88, R124 ;  /* 0x0000007c00587308 */ /* 0x000fe20000002400 */
[----:B------:R-:W-:Y:S01]  /*8810*/  FMUL.FTZ R30, R67, c[0x0][0x2ec] ;  /* 0x0000bb00431e7a20 */ /* 0x000fe20000410000 */
[----:B------:R-:W-:Y:S06]  /*8820*/  HMMA.16816.F32.BF16 R68, R12, R70, R32 ;  /* 0x000000460c44723c */ /* 0x000fec0000041820 */
[----:B------:R2:W-:Y:S02]  /*8830*/  MUFU.TANH R169, R0 ;  /* 0x0000000000a97308 */ /* 0x0005e40000002400 */
[----:B------:R-:W-:-:S02]  /*8840*/  FMUL.FTZ R73, R73, c[0x0][0x2ec] ;  /* 0x0000bb0049497a20 */ /* 0x000fc40000410000 */
[----:B------:R-:W-:Y:S02]  /*8850*/  FMUL.FTZ R72, R72, c[0x0][0x2ec] ;  /* 0x0000bb0048487a20 */ /* 0x000fe40000410000 */
[----:B------:R-:W-:Y:S02]  /*8860*/  FMUL.FTZ R74, R74, c[0x0][0x2ec] ;  /* 0x0000bb004a4a7a20 */ /* 0x000fe40000410000 */
[----:B------:R-:W-:Y:S01]  /*8870*/  FMUL.FTZ R75, R75, c[0x0][0x2ec] ;  /* 0x0000bb004b4b7a20 */ /* 0x000fe20000410000 */
[----:B------:R-:W-:Y:S01]  /*8880*/  MUFU.TANH R89, R89 ;  /* 0x0000005900597308 */ /* 0x000fe20000002400 */
[----:B------:R-:W-:Y:S02]  /*8890*/  FMUL.FTZ R49, R49, c[0x0][0x2ec] ;  /* 0x0000bb0031317a20 */ /* 0x000fe40000410000 */
[----:B------:R-:W-:Y:S02]  /*88a0*/  FMUL.FTZ R48, R48, c[0x0][0x2ec] ;  /* 0x0000bb0030307a20 */ /* 0x000fe40000410000 */
[----:B------:R-:W-:-:S02]  /*88b0*/  FMUL.FTZ R50, R50, c[0x0][0x2ec] ;  /* 0x0000bb0032327a20 */ /* 0x000fc40000410000 */
[----:B------:R-:W-:Y:S01]  /*88c0*/  FMUL.FTZ R51, R51, c[0x0][0x2ec] ;  /* 0x0000bb0033337a20 */ /* 0x000fe20000410000 */
[----:B------:R-:W-:Y:S01]  /*88d0*/  MUFU.TANH R102, R102 ;  /* 0x0000006600667308 */ /* 0x000fe20000002400 */
[----:B--2---:R-:W-:Y:S02]  /*88e0*/  FMUL.FTZ R0, R123, c[0x0][0x2ec] ;  /* 0x0000bb007b007a20 */ /* 0x004fe40000410000 */
[----:B------:R-:W-:Y:S01]  /*88f0*/  HMMA.16816.F32.BF16 R120, R16, R98, R40 ;  /* 0x000000621078723c */ /* 0x000fe20000041828 */
[----:B------:R-:W-:Y:S02]  /*8900*/  FMUL.FTZ R68, R68, c[0x0][0x2ec] ;  /* 0x0000bb0044447a20 */ /* 0x000fe40000410000 */
[----:B------:R-:W-:Y:S02]  /*8910*/  FMUL.FTZ R69, R69, c[0x0][0x2ec] ;  /* 0x0000bb0045457a20 */ /* 0x000fe40000410000 */
[----:B------:R2:W-:Y:S01]  /*8920*/  MUFU.TANH R168, R0 ;  /* 0x0000000000a87308 */ /* 0x0005e20000002400 */
[----:B------:R-:W-:-:S02]  /*8930*/  FMUL.FTZ R70, R70, c[0x0][0x2ec] ;  /* 0x0000bb0046467a20 */ /* 0x000fc40000410000 */
[----:B------:R-:W-:Y:S01]  /*8940*/  HMMA.16816.F32.BF16 R16, R20, R86, RZ ;  /* 0x000000561410723c */ /* 0x000fe200000418ff */
[----:B------:R-:W-:-:S04]  /*8950*/  FMUL.FTZ R71, R71, c[0x0][0x2ec] ;  /* 0x0000bb0047477a20 */ /* 0x000fc80000410000 */
[----:B------:R-:W-:Y:S01]  /*8960*/  MUFU.TANH R130, R130 ;  /* 0x0000008200827308 */ /* 0x000fe20000002400 */
[----:B--2---:R-:W-:-:S07]  /*8970*/  FMUL.FTZ R0, R132, c[0x0][0x2ec] ;  /* 0x0000bb0084007a20 */ /* 0x004fce0000410000 */
[----:B------:R-:W-:Y:S01]  /*8980*/  MUFU.TANH R118, R118 ;  /* 0x0000007600767308 */ /* 0x000fe20000002400 */
[----:B------:R-:W-:Y:S02]  /*8990*/  FMUL.FTZ R132, R119, c[0x0][0x2ec] ;  /* 0x0000bb0077847a20 */ /* 0x000fe40000410000 */
[----:B------:R-:W-:Y:S02]  /*89a0*/  FMUL.FTZ R96, R121, c[0x0][0x2ec] ;  /* 0x0000bb0079607a20 */ /* 0x000fe40000410000 */
[----:B------:R-:W-:Y:S02]  /*89b0*/  FMUL.FTZ R125, R122, c[0x0][0x2ec] ;  /* 0x0000bb007a7d7a20 */ /* 0x000fe40000410000 */
[----:B------:R-:W-:Y:S01]  /*89c0*/  FMUL.FTZ R124, R123, c[0x0][0x2ec] ;  /* 0x0000bb007b7c7a20 */ /* 0x000fe20000410000 */
[----:B------:R2:W-:Y:S03]  /*89d0*/  MUFU.TANH R171, R0 ;  /* 0x0000000000ab7308 */ /* 0x0005e60000002400 */
[----:B------:R-:W-:Y:S05]  /*89e0*/  HMMA.16816.F32.BF16 R52, R12, R94, R16 ;  /* 0x0000005e0c34723c */ /* 0x000fea0000041810 */
[----:B------:R-:W-:Y:S02]  /*89f0*/  MUFU.TANH R96, R96 ;  /* 0x0000006000607308 */ /* 0x000fe40000002400 */
[----:B------:R-:W-:-:S02]  /*8a00*/  FMUL.FTZ R94, R120, c[0x0][0x2ec] ;  /* 0x0000bb00785e7a20 */ /* 0x000fc40000410000 */
[----:B------:R-:W-:Y:S02]  /*8a10*/  FMUL.FTZ R120, R127, c[0x0][0x2ec] ;  /* 0x0000bb007f787a20 */ /* 0x000fe40000410000 */
[----:B--2---:R-:W-:Y:S02]  /*8a20*/  FMUL.FTZ R0, R133, c[0x0][0x2ec] ;  /* 0x0000bb0085007a20 */ /* 0x004fe40000410000 */
[----:B------:R-:W-:Y:S08]  /*8a30*/  MUFU.TANH R94, R94 ;  /* 0x0000005e005e7308 */ /* 0x000ff00000002400 */
[----:B------:R2:W-:Y:S03]  /*8a40*/  MUFU.TANH R170, R0 ;  /* 0x0000000000aa7308 */ /* 0x0005e60000002400 */
[----:B------:R-:W-:-:S02]  /*8a50*/  FMUL.FTZ R52, R52, c[0x0][0x2ec] ;  /* 0x0000bb0034347a20 */ /* 0x000fc40000410000 */
[----:B------:R-:W-:Y:S02]  /*8a60*/  FMUL.FTZ R53, R53, c[0x0][0x2ec] ;  /* 0x0000bb0035357a20 */ /* 0x000fe40000410000 */
[----:B------:R-:W-:Y:S02]  /*8a70*/  FMUL.FTZ R54, R54, c[0x0][0x2ec] ;  /* 0x0000bb0036367a20 */ /* 0x000fe40000410000 */
[----:B------:R-:W-:Y:S01]  /*8a80*/  FMUL.FTZ R55, R55, c[0x0][0x2ec] ;  /* 0x0000bb0037377a20 */ /* 0x000fe20000410000 */
[----:B------:R-:W-:Y:S01]  /*8a90*/  MUFU.TANH R121, R111 ;  /* 0x0000006f00797308 */ /* 0x000fe20000002400 */
[----:B--2---:R-:W-:-:S07]  /*8aa0*/  FMUL.FTZ R0, R76, c[0x0][0x2ec] ;  /* 0x0000bb004c007a20 */ /* 0x004fce0000410000 */
[----:B------:R-:W-:Y:S08]  /*8ab0*/  MUFU.TANH R133, R110 ;  /* 0x0000006e00857308 */ /* 0x000ff00000002400 */
[----:B------:R2:W-:Y:S08]  /*8ac0*/  MUFU.TANH R58, R0 ;  /* 0x00000000003a7308 */ /* 0x0005f00000002400 */
[----:B------:R-:W-:Y:S01]  /*8ad0*/  MUFU.TANH R122, R126 ;  /* 0x0000007e007a7308 */ /* 0x000fe20000002400 */
[----:B--2---:R-:W-:-:S07]  /*8ae0*/  FMUL.FTZ R0, R77, c[0x0][0x2ec] ;  /* 0x0000bb004d007a20 */ /* 0x004fce0000410000 */
[----:B------:R-:W-:Y:S08]  /*8af0*/  MUFU.TANH R120, R120 ;  /* 0x0000007800787308 */ /* 0x000ff00000002400 */
[----:B------:R2:W3:Y:S08]  /*8b00*/  MUFU.TANH R59, R0 ;  /* 0x00000000003b7308 */ /* 0x0004f00000002400 */
[----:B------:R-:W-:Y:S01]  /*8b10*/  MUFU.TANH R125, R125 ;  /* 0x0000007d007d7308 */ /* 0x000fe20000002400 */
[----:B--2---:R-:W-:-:S07]  /*8b20*/  FMUL.FTZ R0, R78, c[0x0][0x2ec] ;  /* 0x0000bb004e007a20 */ /* 0x004fce0000410000 */
[----:B------:R-:W-:Y:S08]  /*8b30*/  MUFU.TANH R124, R124 ;  /* 0x0000007c007c7308 */ /* 0x000ff00000002400 */
[----:B------:R2:W-:Y:S08]  /*8b40*/  MUFU.TANH R104, R0 ;  /* 0x0000000000687308 */ /* 0x0005f00000002400 */
[----:B------:R-:W-:Y:S01]  /*8b50*/  MUFU.TANH R49, R49 ;  /* 0x0000003100317308 */ /* 0x000fe20000002400 */
[----:B--2---:R-:W-:-:S07]  /*8b60*/  FMUL.FTZ R0, R79, c[0x0][0x2ec] ;  /* 0x0000bb004f007a20 */ /* 0x004fce0000410000 */
[----:B------:R-:W-:Y:S08]  /*8b70*/  MUFU.TANH R54, R54 ;  /* 0x0000003600367308 */ /* 0x000ff00000002400 */
[----:B------:R2:W-:Y:S08]  /*8b80*/  MUFU.TANH R105, R0 ;  /* 0x0000000000697308 */ /* 0x0005f00000002400 */
[----:B------:R-:W-:Y:S01]  /*8b90*/  MUFU.TANH R55, R55 ;  /* 0x0000003700377308 */ /* 0x000fe20000002400 */
[----:B--2---:R-:W-:-:S07]  /*8ba0*/  FMUL.FTZ R0, R112, c[0x0][0x2ec] ;  /* 0x0000bb0070007a20 */ /* 0x004fce0000410000 */
[----:B------:R-:W-:Y:S08]  /*8bb0*/  MUFU.TANH R68, R68 ;  /* 0x0000004400447308 */ /* 0x000ff00000002400 */
[----:B------:R2:W4:Y:S08]  /*8bc0*/  MUFU.TANH R79, R0 ;  /* 0x00000000004f7308 */ /* 0x0005300000002400 */
[----:B------:R-:W-:Y:S01]  /*8bd0*/  MUFU.TANH R69, R69 ;  /* 0x0000004500457308 */ /* 0x000fe20000002400 */
[----:B--2---:R-:W-:-:S07]  /*8be0*/  FMUL.FTZ R0, R113, c[0x0][0x2ec] ;  /* 0x0000bb0071007a20 */ /* 0x004fce0000410000 */
[----:B------:R-:W-:Y:S08]  /*8bf0*/  MUFU.TANH R70, R70 ;  /* 0x0000004600467308 */ /* 0x000ff00000002400 */
[----:B------:R2:W5:Y:S08]  /*8c00*/  MUFU.TANH R78, R0 ;  /* 0x00000000004e7308 */ /* 0x0005700000002400 */
        /* <DEDUP_REMOVED lines=8> */
[----:B------:R1:W-:Y:S01]  /*8c90*/  MUFU.TANH R115, R30 ;  /* 0x0000001e00737308 */ /* 0x0003e20000002400 */
[----:B--2---:R-:W-:-:S07]  /*8ca0*/  FMUL.FTZ R0, R64, c[0x0][0x2ec] ;  /* 0x0000bb0040007a20 */ /* 0x004fce0000410000 */
[----:B------:R-:W-:Y:S01]  /*8cb0*/  MUFU.TANH R51, R51 ;  /* 0x0000003300337308 */ /* 0x000fe20000002400 */
[----:B-1----:R-:W-:-:S07]  /*8cc0*/  FMUL.FTZ R30, R108, c[0x0][0x2ec] ;  /* 0x0000bb006c1e7a20 */ /* 0x002fce0000410000 */
[----:B------:R1:W2:Y:S08]  /*8cd0*/  MUFU.TANH R76, R0 ;  /* 0x00000000004c7308 */ /* 0x0002b00000002400 */
[----:B------:R-:W-:Y:S01]  /*8ce0*/  MUFU.TANH R80, R30 ;  /* 0x0000001e00507308 */ /* 0x000fe20000002400 */
[----:B-1----:R-:W-:Y:S02]  /*8cf0*/  IMAD R0, R225, 0x80, R2 ;  /* 0x00000080e1007824 */ /* 0x002fe400078e0202 */
[----:B------:R-:W-:-:S03]  /*8d00*/  FMUL.FTZ R2, R65, c[0x0][0x2ec] ;  /* 0x0000bb0041027a20 */ /* 0x000fc60000410000 */
[CC--:B------:R-:W-:Y:S02]  /*8d10*/  ISETP.GE.AND P1, PT, R0.reuse, R7.reuse, PT ;  /* 0x000000070000720c */ /* 0x0c0fe40003f26270 */
[----:B------:R1:W1:Y:S01]  /*8d20*/  MUFU.TANH R77, R2 ;  /* 0x00000002004d7308 */ /* 0x0002620000002400 */
[C---:B------:R-:W-:Y:S02]  /*8d30*/  IADD3 R27, R0.reuse, 0x9, RZ ;  /* 0x00000009001b7810 */ /* 0x040fe40007ffe0ff */
[----:B------:R-:W-:Y:S02]  /*8d40*/  IADD3 R29, R0, 0x1, RZ ;  /* 0x00000001001d7810 */ /* 0x000fe40007ffe0ff */
[----:B------:R-:W-:Y:S02]  /*8d50*/  FSEL R56, R206, -INF , !P1 ;  /* 0xff800000ce387808 */ /* 0x000fe40004800000 */
[----:B------:R-:W-:Y:S02]  /*8d60*/  ISETP.GE.AND P1, PT, R27, R7, PT ;  /* 0x000000071b00720c */ /* 0x000fe40003f26270 */
[----:B------:R-:W-:-:S02]  /*8d70*/  IADD3 R24, R0, 0x18, RZ ;  /* 0x0000001800187810 */ /* 0x000fc40007ffe0ff */
[-C--:B------:R-:W-:Y:S02]  /*8d80*/  ISETP.GE.AND P4, PT, R29, R7.reuse, PT ;  /* 0x000000071d00720c */ /* 0x080fe40003f86270 */
[C---:B------:R-:W-:Y:S02]  /*8d90*/  IADD3 R26, R0.reuse, 0x10, RZ ;  /* 0x00000010001a7810 */ /* 0x040fe40007ffe0ff */
[----:B------:R-:W-:Y:S02]  /*8da0*/  IADD3 R28, R0, 0x8, RZ ;  /* 0x00000008001c7810 */ /* 0x000fe40007ffe0ff */
[----:B---3--:R-:W-:Y:S02]  /*8db0*/  FSEL R59, R59, -INF , !P1 ;  /* 0xff8000003b3b7808 */ /* 0x008fe40004800000 */
[----:B------:R-:W-:Y:S02]  /*8dc0*/  FSEL R57, R205, -INF , !P4 ;  /* 0xff800000cd397808 */ /* 0x000fe40006000000 */
[----:B------:R-:W-:-:S02]  /*8dd0*/  ISETP.GE.AND P1, PT, R24, R7, PT ;  /* 0x000000071800720c */ /* 0x000fc40003f26270 */
[----:B------:R-:W-:Y:S02]  /*8de0*/  IADD3 R17, R0, 0x21, RZ ;  /* 0x0000002100117810 */ /* 0x000fe40007ffe0ff */
[-C--:B------:R-:W-:Y:S02]  /*8df0*/  ISETP.GE.AND P4, PT, R26, R7.reuse, PT ;  /* 0x000000071a00720c */ /* 0x080fe40003f86270 */
[----:B------:R-:W-:Y:S02]  /*8e00*/  IADD3 R19, R0, 0x19, RZ ;  /* 0x0000001900137810 */ /* 0x000fe40007ffe0ff */
[----:B------:R-:W-:Y:S02]  /*8e10*/  ISETP.GE.AND P2, PT, R28, R7, PT ;  /* 0x000000071c00720c */ /* 0x000fe40003f46270 */
[----:B------:R-:W-:Y:S02]  /*8e20*/  IADD3 R25, R0, 0x11, RZ ;  /* 0x0000001100197810 */ /* 0x000fe40007ffe0ff */
[----:B----4-:R-:W-:-:S02]  /*8e30*/  FSEL R64, R79, -INF , !P1 ;  /* 0xff8000004f407808 */ /* 0x010fc40004800000 */
[----:B------:R-:W-:Y:S02]  /*8e40*/  FSEL R60, R202, -INF , !P4 ;  /* 0xff800000ca3c7808 */ /* 0x000fe40006000000 */
[-C--:B------:R-:W-:Y:S02]  /*8e50*/  ISETP.GE.AND P1, PT, R17, R7.reuse, PT ;  /* 0x000000071100720c */ /* 0x080fe40003f26270 */
[----:B------:R-:W-:Y:S02]  /*8e60*/  IADD3 R6, R0, 0x30, RZ ;  /* 0x0000003000067810 */ /* 0x000fe40007ffe0ff */
[----:B------:R-:W-:Y:S02]  /*8e70*/  FSEL R58, R58, -INF , !P2 ;  /* 0xff8000003a3a7808 */ /* 0x000fe40005000000 */
[----:B------:R-:W-:Y:S02]  /*8e80*/  ISETP.GE.AND P4, PT, R19, R7, PT ;  /* 0x000000071300720c */ /* 0x000fe40003f86270 */
[----:B------:R-:W-:-:S02]  /*8e90*/  IADD3 R16, R0, 0x28, RZ ;  /* 0x0000002800107810 */ /* 0x000fc40007ffe0ff */
[-C--:B------:R-:W-:Y:S02]  /*8ea0*/  ISETP.GE.AND P2, PT, R25, R7.reuse, PT ;  /* 0x000000071900720c */ /* 0x080fe40003f46270 */
[----:B------:R-:W-:Y:S02]  /*8eb0*/  IADD3 R18, R0, 0x20, RZ ;  /* 0x0000002000127810 */ /* 0x000fe40007ffe0ff */
[----:B------:R-:W-:Y:S02]  /*8ec0*/  FSEL R67, R183, -INF , !P1 ;  /* 0xff800000b7437808 */ /* 0x000fe40004800000 */
[----:B-----5:R-:W-:Y:S02]  /*8ed0*/  FSEL R65, R78, -INF , !P4 ;  /* 0xff8000004e417808 */ /* 0x020fe40006000000 */
[----:B------:R-:W-:Y:S02]  /*8ee0*/  ISETP.GE.AND P1, PT, R6, R7, PT ;  /* 0x000000070600720c */ /* 0x000fe40003f26270 */
[----:B-1----:R-:W-:-:S02]  /*8ef0*/  IADD3 R2, R0, 0x39, RZ ;  /* 0x0000003900027810 */ /* 0x002fc40007ffe0ff */
[----:B------:R-:W-:Y:S02]  /*8f00*/  FSEL R61, R201, -INF , !P2 ;  /* 0xff800000c93d7808 */ /* 0x000fe40005000000 */
[-C--:B------:R-:W-:Y:S02]  /*8f10*/  ISETP.GE.AND P4, PT, R16, R7.reuse, PT ;  /* 0x000000071000720c */ /* 0x080fe40003f86270 */
[----:B------:R-:W-:Y:S02]  /*8f20*/  IADD3 R5, R0, 0x31, RZ ;  /* 0x0000003100057810 */ /* 0x000fe40007ffe0ff */
[----:B------:R-:W-:Y:S02]  /*8f30*/  ISETP.GE.AND P2, PT, R18, R7, PT ;  /* 0x000000071200720c */ /* 0x000fe40003f46270 */
[----:B------:R-:W-:Y:S02]  /*8f40*/  IADD3 R11, R0, 0x29, RZ ;  /* 0x00000029000b7810 */ /* 0x000fe40007ffe0ff */
[----:B------:R-:W-:-:S02]  /*8f50*/  FSEL R78, R180, -INF , !P1 ;  /* 0xff800000b44e7808 */ /* 0x000fc40004800000 */
[----:B--2---:R-:W-:Y:S02]  /*8f60*/  FSEL R76, R76, -INF , !P4 ;  /* 0xff8000004c4c7808 */ /* 0x004fe40006000000 */
        /* <DEDUP_REMOVED lines=8> */
[----:B------:R-:W-:Y:S02]  /*8ff0*/  FSEL R79, R179, -INF , !P4 ;  /* 0xff800000b34f7808 */ /* 0x000fe40006000000 */
[----:B------:R-:W-:Y:S02]  /*9000*/  ISETP.GE.AND P1, PT, R32, R7, PT ;  /* 0x000000072000720c */ /* 0x000fe40003f26270 */
[----:B------:R-:W-:-:S02]  /*9010*/  IADD3 R47, R0, 0x51, RZ ;  /* 0x00000051002f7810 */ /* 0x000fc40007ffe0ff */
[----:B------:R-:W-:Y:S02]  /*9020*/  FSEL R77, R77, -INF , !P2 ;  /* 0xff8000004d4d7808 */ /* 0x000fe40005000000 */
[-C--:B------:R-:W-:Y:S02]  /*9030*/  ISETP.GE.AND P4, PT, R34, R7.reuse, PT ;  /* 0x000000072200720c */ /* 0x080fe40003f86270 */
[----:B------:R-:W-:Y:S02]  /*9040*/  IADD3 R31, R0, 0x49, RZ ;  /* 0x00000049001f7810 */ /* 0x000fe40007ffe0ff */
[----:B------:R-:W-:Y:S02]  /*9050*/  ISETP.GE.AND P2, PT, R4, R7, PT ;  /* 0x000000070400720c */ /* 0x000fe40003f46270 */
[----:B------:R-:W-:Y:S02]  /*9060*/  IADD3 R33, R0, 0x41, RZ ;  /* 0x0000004100217810 */ /* 0x000fe40007ffe0ff */
[----:B------:R-:W-:-:S02]  /*9070*/  FSEL R84, R84, -INF , !P1 ;  /* 0xff80000054547808 */ /* 0x000fc40004800000 */
[----:B------:R-:W-:Y:S02]  /*9080*/  FSEL R82, R177, -INF , !P4 ;  /* 0xff800000b1527808 */ /* 0x000fe40006000000 */
[-C--:B------:R-:W-:Y:S02]  /*9090*/  ISETP.GE.AND P1, PT, R47, R7.reuse, PT ;  /* 0x000000072f00720c */ /* 0x080fe40003f26270 */
[----:B------:R-:W-:Y:S02]  /*90a0*/  FSEL R80, R80, -INF , !P2 ;  /* 0xff80000050507808 */ /* 0x000fe40005000000 */
[-C--:B------:R-:W-:Y:S02]  /*90b0*/  ISETP.GE.AND P4, PT, R31, R7.reuse, PT ;  /* 0x000000071f00720c */ /* 0x080fe40003f86270 */
[----:B------:R-:W-:Y:S02]  /*90c0*/  IADD3 R46, R0, 0x58, RZ ;  /* 0x00000058002e7810 */ /* 0x000fe40007ffe0ff */
[----:B------:R-:W-:-:S02]  /*90d0*/  ISETP.GE.AND P2, PT, R33, R7, PT ;  /* 0x000000072100720c */ /* 0x000fc40003f46270 */
[----:B------:R-:W-:Y:S02]  /*90e0*/  IADD3 R30, R0, 0x50, RZ ;  /* 0x00000050001e7810 */ /* 0x000fe40007ffe0ff */
[----:B------:R-:W-:Y:S01]  /*90f0*/  FSEL R87, R100, -INF , !P1 ;  /* 0xff80000064577808 */ /* 0x000fe20004800000 */
[----:B------:R-:W-:Y:S01]  /*9100*/  FMUL.FTZ R100, R116, c[0x0][0x2ec] ;  /* 0x0000bb0074647a20 */ /* 0x000fe20000410000 */
[----:B------:R-:W-:Y:S02]  /*9110*/  FSEL R85, R85, -INF , !P4 ;  /* 0xff80000055557808 */ /* 0x000fe40006000000 */
[----:B------:R-:W-:Y:S02]  /*9120*/  FSEL R83, R176, -INF , !P2 ;  /* 0xff800000b0537808 */ /* 0x000fe40005000000 */
[----:B------:R-:W-:Y:S01]  /*9130*/  ISETP.GE.AND P4, PT, R46, R7, PT ;  /* 0x000000072e00720c */ /* 0x000fe20003f86270 */
[----:B------:R-:W1:Y:S01]  /*9140*/  MUFU.TANH R100, R100 ;  /* 0x0000006400647308 */ /* 0x000e620000002400 */
[----:B------:R-:W-:-:S02]  /*9150*/  IADD3 R43, R0, 0x61, RZ ;  /* 0x00000061002b7810 */ /* 0x000fc40007ffe0ff */
[-C--:B------:R-:W-:Y:S02]  /*9160*/  ISETP.GE.AND P2, PT, R30, R7.reuse, PT ;  /* 0x000000071e00720c */ /* 0x080fe40003f46270 */
[C---:B------:R-:W-:Y:S02]  /*9170*/  IADD3 R45, R0.reuse, 0x59, RZ ;  /* 0x00000059002d7810 */ /* 0x040fe40007ffe0ff */
[----:B------:R-:W-:Y:S02]  /*9180*/  IADD3 R44, R0, 0x60, RZ ;  /* 0x00000060002c7810 */ /* 0x000fe40007ffe0ff */
[----:B------:R-:W-:Y:S02]  /*9190*/  FSEL R88, R88, -INF , !P4 ;  /* 0xff80000058587808 */ /* 0x000fe40006000000 */
[----:B------:R-:W-:Y:S02]  /*91a0*/  FSEL R86, R174, -INF , !P2 ;  /* 0xff800000ae567808 */ /* 0x000fe40005000000 */
[----:B------:R-:W-:-:S02]  /*91b0*/  ISETP.GE.AND P4, PT, R43, R7, PT ;  /* 0x000000072b00720c */ /* 0x000fc40003f86270 */
[C---:B------:R-:W-:Y:S02]  /*91c0*/  IADD3 R40, R0.reuse, 0x70, RZ ;  /* 0x0000007000287810 */ /* 0x040fe40007ffe0ff */
[-C--:B------:R-:W-:Y:S02]  /*91d0*/  ISETP.GE.AND P2, PT, R45, R7.reuse, PT ;  /* 0x000000072d00720c */ /* 0x080fe40003f46270 */
[----:B------:R-:W-:Y:S02]  /*91e0*/  IADD3 R42, R0, 0x68, RZ ;  /* 0x00000068002a7810 */ /* 0x000fe40007ffe0ff */
[----:B------:R-:W-:Y:S02]  /*91f0*/  ISETP.GE.AND P1, PT, R44, R7, PT ;  /* 0x000000072c00720c */ /* 0x000fe40003f26270 */
[----:B------:R-:W-:Y:S02]  /*9200*/  IADD3 R41, R0, 0x69, RZ ;  /* 0x0000006900297810 */ /* 0x000fe40007ffe0ff */
[----:B------:R-:W-:-:S02]  /*9210*/  FSEL R93, R93, -INF , !P4 ;  /* 0xff8000005d5d7808 */ /* 0x000fc40006000000 */
[C---:B------:R-:W-:Y:S01]  /*9220*/  ISETP.GE.AND P3, PT, R0.reuse, R8, PT ;  /* 0x000000080000720c */ /* 0x040fe20003f66270 */
[----:B------:R-:W-:Y:S01]  /*9230*/  BAR.SYNC.DEFER_BLOCKING 0x0 ;  /* 0x0000000000007b1d */ /* 0x000fe20000010000 */
[C---:B------:R-:W-:Y:S02]  /*9240*/  ISETP.GE.AND P6, PT, R0.reuse, R10, PT ;  /* 0x0000000a0000720c */ /* 0x040fe40003fc6270 */
[C---:B------:R-:W-:Y:S02]  /*9250*/  ISETP.GE.AND P5, PT, R0.reuse, R9, PT ;  /* 0x000000090000720c */ /* 0x040fe40003fa6270 */
[C---:B------:R-:W-:Y:S02]  /*9260*/  IADD3 R39, R0.reuse, 0x71, RZ ;  /* 0x0000007100277810 */ /* 0x040fe40007ffe0ff */
[----:B------:R-:W-:Y:S02]  /*9270*/  IADD3 R35, R0, 0x78, RZ ;  /* 0x0000007800237810 */ /* 0x000fe40007ffe0ff */
[----:B------:R-:W-:-:S02]  /*9280*/  FSEL R89, R89, -INF , !P2 ;  /* 0xff80000059597808 */ /* 0x000fc40005000000 */
[-C--:B------:R-:W-:Y:S02]  /*9290*/  ISETP.GE.AND P4, PT, R40, R7.reuse, PT ;  /* 0x000000072800720c */ /* 0x080fe40003f86270 */
[----:B------:R-:W-:Y:S02]  /*92a0*/  IADD3 R0, R0, 0x79, RZ ;  /* 0x0000007900007810 */ /* 0x000fe40007ffe0ff */
[-C--:B------:R-:W-:Y:S02]  /*92b0*/  ISETP.GE.AND P2, PT, R42, R7.reuse, PT ;  /* 0x000000072a00720c */ /* 0x080fe40003f46270 */
[----:B------:R-:W-:Y:S02]  /*92c0*/  FSEL R92, R92, -INF , !P1 ;  /* 0xff8000005c5c7808 */ /* 0x000fe40004800000 */
[----:B------:R-:W-:Y:S02]  /*92d0*/  ISETP.GE.AND P1, PT, R41, R7, PT ;  /* 0x000000072900720c */ /* 0x000fe40003f26270 */
[----:B------:R-:W-:-:S02]  /*92e0*/  FSEL R97, R97, -INF , !P4 ;  /* 0xff80000061617808 */ /* 0x000fc40006000000 */
[----:B------:R-:W-:Y:S02]  /*92f0*/  FSEL R94, R94, -INF , !P2 ;  /* 0xff8000005e5e7808 */ /* 0x000fe40005000000 */
[-C--:B------:R-:W-:Y:S02]  /*9300*/  ISETP.GE.AND P4, PT, R0, R7.reuse, PT ;  /* 0x000000070000720c */ /* 0x080fe40003f86270 */
[-C--:B------:R-:W-:Y:S02]  /*9310*/  ISETP.GE.AND P2, PT, R39, R7.reuse, PT ;  /* 0x000000072700720c */ /* 0x080fe40003f46270 */
[----:B------:R-:W-:Y:S02]  /*9320*/  FSEL R96, R96, -INF , !P1 ;  /* 0xff80000060607808 */ /* 0x000fe40004800000 */
[----:B------:R-:W-:Y:S01]  /*9330*/  ISETP.GE.AND P1, PT, R35, R7, PT ;  /* 0x000000072300720c */ /* 0x000fe20003f26270 */
[----:B------:R-:W-:Y:S01]  /*9340*/  FMUL.FTZ R7, R131, c[0x0][0x2ec] ;  /* 0x0000bb0083077a20 */ /* 0x000fe20000410000 */
[----:B------:R-:W-:-:S02]  /*9350*/  FSEL R102, R102, -INF , !P4 ;  /* 0xff80000066667808 */ /* 0x000fc40006000000 */
[----:B------:R-:W-:Y:S02]  /*9360*/  FSEL R95, R101, -INF , !P2 ;  /* 0xff800000655f7808 */ /* 0x000fe40005000000 */
[-C--:B------:R-:W-:Y:S01]  /*9370*/  ISETP.GE.AND P4, PT, R27, R8.reuse, PT ;  /* 0x000000081b00720c */ /* 0x080fe20003f86270 */
[----:B------:R-:W2:Y:S01]  /*9380*/  MUFU.TANH R7, R7 ;  /* 0x0000000700077308 */ /* 0x000ea20000002400 */
[-C--:B------:R-:W-:Y:S02]  /*9390*/  ISETP.GE.AND P2, PT, R29, R8.reuse, PT ;  /* 0x000000081d00720c */ /* 0x080fe40003f46270 */
[----:B-1----:R-:W-:Y:S02]  /*93a0*/  FSEL R100, R100, -INF , !P1 ;  /* 0xff80000064647808 */ /* 0x002fe40004800000 */
[----:B------:R-:W-:Y:S02]  /*93b0*/  ISETP.GE.AND P1, PT, R28, R8, PT ;  /* 0x000000081c00720c */ /* 0x000fe40003f26270 */
[----:B------:R-:W-:-:S02]  /*93c0*/  FSEL R105, R105, -INF , !P4 ;  /* 0xff80000069697808 */ /* 0x000fc40006000000 */
[----:B------:R-:W-:Y:S02]  /*93d0*/  FSEL R101, R222, -INF , !P3 ;  /* 0xff800000de657808 */ /* 0x000fe40005800000 */
[----:B------:R-:W-:Y:S02]  /*93e0*/  FSEL R103, R221, -INF , !P2 ;  /* 0xff800000dd677808 */ /* 0x000fe40005000000 */
[-C--:B------:R-:W-:Y:S02]  /*93f0*/  ISETP.GE.AND P4, PT, R19, R8.reuse, PT ;  /* 0x000000081300720c */ /* 0x080fe40003f86270 */
[-C--:B------:R-:W-:Y:S02]  /*9400*/  ISETP.GE.AND P3, PT, R26, R8.reuse, PT ;  /* 0x000000081a00720c */ /* 0x080fe40003f66270 */
[----:B------:R-:W-:Y:S02]  /*9410*/  ISETP.GE.AND P2, PT, R25, R8, PT ;  /* 0x000000081900720c */ /* 0x000fe40003f46270 */
[----:B------:R-:W-:-:S02]  /*9420*/  FSEL R104, R104, -INF , !P1 ;  /* 0xff80000068687808 */ /* 0x000fc40004800000 */
[-C--:B------:R-:W-:Y:S02]  /*9430*/  ISETP.GE.AND P1, PT, R24, R8.reuse, PT ;  /* 0x000000081800720c */ /* 0x080fe40003f26270 */
[----:B------:R-:W-:Y:S02]  /*9440*/  FSEL R111, R112, -INF , !P4 ;  /* 0xff800000706f7808 */ /* 0x000fe40006000000 */
[----:B------:R-:W-:Y:S02]  /*9450*/  FSEL R108, R216, -INF , !P3 ;  /* 0xff800000d86c7808 */ /* 0x000fe40005800000 */
[----:B------:R-:W-:Y:S02]  /*9460*/  FSEL R109, R215, -INF , !P2 ;  /* 0xff800000d76d7808 */ /* 0x000fe40005000000 */
[-C--:B------:R-:W-:Y:S02]  /*9470*/  ISETP.GE.AND P4, PT, R11, R8.reuse, PT ;  /* 0x000000080b00720c */ /* 0x080fe40003f86270 */
        /* <DEDUP_REMOVED lines=8> */
[-C--:B------:R-:W-:Y:S02]  /*9500*/  ISETP.GE.AND P3, PT, R6, R8.reuse, PT ;  /* 0x000000080600720c */ /* 0x080fe40003f66270 */
[-C--:B------:R-:W-:Y:S02]  /*9510*/  ISETP.GE.AND P2, PT, R5, R8.reuse, PT ;  /* 0x000000080500720c */ /* 0x080fe40003f46270 */
[----:B------:R-:W-:Y:S02]  /*9520*/  FSEL R114, R114, -INF , !P1 ;  /* 0xff80000072727808 */ /* 0x000fe40004800000 */
        /* <DEDUP_REMOVED lines=8> */
[-C--:B------:R-:W-:Y:S01]  /*95b0*/  ISETP.GE.AND P1, PT, R32, R8.reuse, PT ;  /* 0x000000082000720c */ /* 0x080fe20003f26270 */
[----:B------:R-:W-:Y:S01]  /*95c0*/  MUFU.TANH R133, R73 ;  /* 0x0000004900857308 */ /* 0x000fe20000002400 */
[----:B--2---:R-:W-:Y:S02]  /*95d0*/  FSEL R127, R7, -INF , !P4 ;  /* 0xff800000077f7808 */ /* 0x004fe40006000000 */
[----:B------:R-:W-:Y:S02]  /*95e0*/  FSEL R123, R200, -INF , !P3 ;  /* 0xff800000c87b7808 */ /* 0x000fe40005800000 */
[----:B------:R-:W-:Y:S02]  /*95f0*/  FSEL R126, R199, -INF , !P2 ;  /* 0xff800000c77e7808 */ /* 0x000fe40005000000 */
[-C--:B------:R-:W-:Y:S01]  /*9600*/  ISETP.GE.AND P3, PT, R30, R8.reuse, PT ;  /* 0x000000081e00720c */ /* 0x080fe20003f66270 */
[----:B------:R-:W1:Y:S01]  /*9610*/  MUFU.TANH R7, R132 ;  /* 0x0000008400077308 */ /* 0x000e620000002400 */
[----:B------:R-:W-:-:S02]  /*9620*/  ISETP.GE.AND P2, PT, R47, R8, PT ;  /* 0x000000082f00720c */ /* 0x000fc40003f46270 */
[----:B------:R-:W-:Y:S02]  /*9630*/  FSEL R130, R130, -INF , !P1 ;  /* 0xff80000082827808 */ /* 0x000fe40004800000 */
[-C--:B------:R-:W-:Y:S02]  /*9640*/  ISETP.GE.AND P1, PT, R46, R8.reuse, PT ;  /* 0x000000082e00720c */ /* 0x080fe40003f26270 */
[-C--:B------:R-:W-:Y:S01]  /*9650*/  ISETP.GE.AND P4, PT, R45, R8.reuse, PT ;  /* 0x000000082d00720c */ /* 0x080fe20003f86270 */
[----:B------:R-:W-:Y:S01]  /*9660*/  MUFU.TANH R132, R52 ;  /* 0x0000003400847308 */ /* 0x000fe20000002400 */
[----:B------:R-:W-:Y:S02]  /*9670*/  FSEL R128, R182, -INF , !P3 ;  /* 0xff800000b6807808 */ /* 0x000fe40005800000 */
[----:B------:R-:W-:Y:S02]  /*9680*/  FSEL R129, R181, -INF , !P2 ;  /* 0xff800000b5817808 */ /* 0x000fe40005000000 */
[----:B------:R-:W-:-:S02]  /*9690*/  ISETP.GE.AND P3, PT, R44, R8, PT ;  /* 0x000000082c00720c */ /* 0x000fc40003f66270 */
[-C--:B------:R-:W-:Y:S02]  /*96a0*/  ISETP.GE.AND P2, PT, R43, R8.reuse, PT ;  /* 0x000000082b00720c */ /* 0x080fe40003f46270 */
[----:B------:R-:W-:Y:S02]  /*96b0*/  FSEL R122, R122, -INF , !P1 ;  /* 0xff8000007a7a7808 */ /* 0x000fe40004800000 */
[----:B------:R-:W-:Y:S02]  /*96c0*/  FSEL R120, R120, -INF , !P4 ;  /* 0xff80000078787808 */ /* 0x000fe40006000000 */
[-C--:B------:R-:W-:Y:S02]  /*96d0*/  ISETP.GE.AND P1, PT, R42, R8.reuse, PT ;  /* 0x000000082a00720c */ /* 0x080fe40003f26270 */
[----:B------:R-:W-:Y:S02]  /*96e0*/  ISETP.GE.AND P4, PT, R41, R8, PT ;  /* 0x000000082900720c */ /* 0x000fe40003f86270 */
[----:B------:R-:W-:-:S02]  /*96f0*/  FSEL R131, R175, -INF , !P3 ;  /* 0xff800000af837808 */ /* 0x000fc40005800000 */
[----:B------:R-:W-:Y:S02]  /*9700*/  FSEL R178, R178, -INF , !P2 ;  /* 0xff800000b2b27808 */ /* 0x000fe40005000000 */
[-C--:B------:R-:W-:Y:S02]  /*9710*/  ISETP.GE.AND P3, PT, R40, R8.reuse, PT ;  /* 0x000000082800720c */ /* 0x080fe40003f66270 */
[-C--:B------:R-:W-:Y:S02]  /*9720*/  ISETP.GE.AND P2, PT, R39, R8.reuse, PT ;  /* 0x000000082700720c */ /* 0x080fe40003f46270 */
[----:B------:R-:W-:Y:S02]  /*9730*/  FSEL R206, R125, -INF , !P1 ;  /* 0xff8000007dce7808 */ /* 0x000fe40004800000 */
[----:B------:R-:W-:Y:S02]  /*9740*/  FSEL R221, R124, -INF , !P4 ;  /* 0xff8000007cdd7808 */ /* 0x000fe40006000000 */
[-C--:B------:R-:W-:Y:S01]  /*9750*/  ISETP.GE.AND P1, PT, R35, R8.reuse, PT ;  /* 0x000000082300720c */ /* 0x080fe20003f26270 */
[----:B------:R2:W3:Y:S01]  /*9760*/  MUFU.TANH R124, R72 ;  /* 0x00000048007c7308 */ /* 0x0004e20000002400 */
[----:B------:R-:W-:-:S02]  /*9770*/  ISETP.GE.AND P4, PT, R0, R8, PT ;  /* 0x000000080000720c */ /* 0x000fc40003f86270 */
[----:B------:R-:W-:Y:S02]  /*9780*/  FSEL R219, R219, -INF , !P3 ;  /* 0xff800000dbdb7808 */ /* 0x000fe40005800000 */
[----:B------:R-:W-:Y:S02]  /*9790*/  FSEL R220, R220, -INF , !P2 ;  /* 0xff800000dcdc7808 */ /* 0x000fe40005000000 */
[C---:B------:R-:W-:Y:S01]  /*97a0*/  ISETP.GE.AND P3, PT, R29.reuse, R10, PT ;  /* 0x0000000a1d00720c */ /* 0x040fe20003f66270 */
[----:B------:R-:W-:Y:S01]  /*97b0*/  MUFU.TANH R8, R75 ;  /* 0x0000004b00087308 */ /* 0x000fe20000002400 */
[----:B------:R-:W-:Y:S02]  /*97c0*/  ISETP.GE.AND P2, PT, R29, R9, PT ;  /* 0x000000091d00720c */ /* 0x000fe40003f46270 */
[----:B------:R-:W-:Y:S02]  /*97d0*/  FSEL R222, R118, -INF , !P1 ;  /* 0xff80000076de7808 */ /* 0x000fe40004800000 */
[----:B-1----:R-:W-:-:S02]  /*97e0*/  FSEL R223, R7, -INF , !P4 ;  /* 0xff80000007df7808 */ /* 0x002fc40006000000 */
[CC--:B------:R-:W-:Y:S01]  /*97f0*/  ISETP.GE.AND P1, PT, R28.reuse, R10.reuse, PT ;  /* 0x0000000a1c00720c */ /* 0x0c0fe20003f26270 */
[----:B------:R1:W4:Y:S01]  /*9800*/  MUFU.TANH R7, R74 ;  /* 0x0000004a00077308 */ /* 0x0003220000002400 */
[-C--:B------:R-:W-:Y:S02]  /*9810*/  ISETP.GE.AND P4, PT, R28, R9.reuse, PT ;  /* 0x000000091c00720c */ /* 0x080fe40003f86270 */
[----:B------:R-:W-:Y:S02]  /*9820*/  FSEL R28, R248, -INF , !P6 ;  /* 0xff800000f81c7808 */ /* 0x000fe40007000000 */
[----:B------:R-:W-:Y:S02]  /*9830*/  FSEL R29, R247, -INF , !P5 ;  /* 0xff800000f71d7808 */ /* 0x000fe40006800000 */
[C---:B------:R-:W-:Y:S01]  /*9840*/  ISETP.GE.AND P6, PT, R27.reuse, R10, PT ;  /* 0x0000000a1b00720c */ /* 0x040fe20003fc6270 */
[----:B------:R5:W1:Y:S01]  /*9850*/  MUFU.TANH R118, R53 ;  /* 0x0000003500767308 */ /* 0x000a620000002400 */
[----:B------:R-:W-:-:S02]  /*9860*/  ISETP.GE.AND P5, PT, R27, R9, PT ;  /* 0x000000091b00720c */ /* 0x000fc40003fa6270 */
[----:B------:R-:W-:Y:S02]  /*9870*/  FSEL R27, R249, -INF , !P3 ;  /* 0xff800000f91b7808 */ /* 0x000fe40005800000 */
[----:B------:R-:W-:Y:S02]  /*9880*/  FSEL R73, R246, -INF , !P2 ;  /* 0xff800000f6497808 */ /* 0x000fe40005000000 */
[C---:B------:R-:W-:Y:S02]  /*9890*/  ISETP.GE.AND P3, PT, R26.reuse, R10, PT ;  /* 0x0000000a1a00720c */ /* 0x040fe40003f66270 */
[----:B------:R-:W-:Y:S02]  /*98a0*/  ISETP.GE.AND P2, PT, R26, R9, PT ;  /* 0x000000091a00720c */ /* 0x000fe40003f46270 */
[----:B------:R-:W-:Y:S02]  /*98b0*/  FSEL R26, R173, -INF , !P1 ;  /* 0xff800000ad1a7808 */ /* 0x000fe40004800000 */
[----:B--2---:R-:W-:-:S02]  /*98c0*/  FSEL R72, R169, -INF , !P4 ;  /* 0xff800000a9487808 */ /* 0x004fc40006000000 */
[CC--:B------:R-:W-:Y:S02]  /*98d0*/  ISETP.GE.AND P1, PT, R25.reuse, R10.reuse, PT ;  /* 0x0000000a1900720c */ /* 0x0c0fe40003f26270 */
[-C--:B------:R-:W-:Y:S02]  /*98e0*/  ISETP.GE.AND P4, PT, R25, R9.reuse, PT ;  /* 0x000000091900720c */ /* 0x080fe40003f86270 */
[----:B------:R-:W-:Y:S02]  /*98f0*/  FSEL R25, R172, -INF , !P6 ;  /* 0xff800000ac197808 */ /* 0x000fe40007000000 */
[----:B-1----:R-:W-:Y:S02]  /*9900*/  FSEL R74, R168, -INF , !P5 ;  /* 0xff800000a84a7808 */ /* 0x002fe40006800000 */
        /* <DEDUP_REMOVED lines=8> */
[----:B-----5:R-:W-:Y:S02]  /*9990*/  FSEL R53, R171, -INF , !P6 ;  /* 0xff800000ab357808 */ /* 0x020fe40007000000 */
[----:B------:R-:W-:Y:S02]  /*99a0*/  FSEL R134, R134, -INF , !P5 ;  /* 0xff80000086867808 */ /* 0x000fe40006800000 */
[----:B------:R-:W-:Y:S02]  /*99b0*/  FSEL R52, R170, -INF , !P3 ;  /* 0xff800000aa347808 */ /* 0x000fe40005800000 */
[----:B------:R-:W-:Y:S02]  /*99c0*/  FSEL R135, R135, -INF , !P2 ;  /* 0xff80000087877808 */ /* 0x000fe40005000000 */
[C---:B------:R-:W-:Y:S02]  /*99d0*/  ISETP.GE.AND P1, PT, R18.reuse, R10, PT ;  /* 0x0000000a1200720c */ /* 0x040fe40003f26270 */
[----:B------:R-:W-:-:S02]  /*99e0*/  ISETP.GE.AND P4, PT, R18, R9, PT ;  /* 0x000000091200720c */ /* 0x000fc40003f86270 */
[CC--:B------:R-:W-:Y:S02]  /*99f0*/  ISETP.GE.AND P6, PT, R17.reuse, R10.reuse, PT ;  /* 0x0000000a1100720c */ /* 0x0c0fe40003fc6270 */
[-C--:B------:R-:W-:Y:S02]  /*9a00*/  ISETP.GE.AND P5, PT, R17, R9.reuse, PT ;  /* 0x000000091100720c */ /* 0x080fe40003fa6270 */
[C---:B------:R-:W-:Y:S02]  /*9a10*/  ISETP.GE.AND P3, PT, R16.reuse, R10, PT ;  /* 0x0000000a1000720c */ /* 0x040fe40003f66270 */
[----:B------:R-:W-:Y:S02]  /*9a20*/  ISETP.GE.AND P2, PT, R16, R9, PT ;  /* 0x000000091000720c */ /* 0x000fe40003f46270 */
[----:B------:R-:W-:Y:S01]  /*9a30*/  HMMA.16816.F32.BF16 R16, R20, R106, RZ ;  /* 0x0000006a1410723c */ /* 0x000fe200000418ff */
[----:B------:R-:W-:Y:S02]  /*9a40*/  FSEL R169, R239, -INF , !P4 ;  /* 0xff800000efa97808 */ /* 0x000fe40006000000 */
[----:B------:R-:W-:-:S02]  /*9a50*/  FSEL R170, R237, -INF , !P5 ;  /* 0xff800000edaa7808 */ /* 0x000fc40006800000 */
[----:B---3--:R-:W-:Y:S02]  /*9a60*/  FSEL R124, R124, -INF , !P3 ;  /* 0xff8000007c7c7808 */ /* 0x008fe40005800000 */
[----:B------:R-:W-:Y:S01]  /*9a70*/  FSEL R106, R241, -INF , !P1 ;  /* 0xff800000f16a7808 */ /* 0x000fe20004800000 */
[----:B------:R-:W-:Y:S01]  /*9a80*/  HMMA.16816.F32.BF16 R20, R20, R90, RZ ;  /* 0x0000005a1414723c */ /* 0x000fe200000418ff */
[-C--:B------:R-:W-:Y:S02]  /*9a90*/  ISETP.GE.AND P1, PT, R11, R10.reuse, PT ;  /* 0x0000000a0b00720c */ /* 0x080fe40003f26270 */
[----:B------:R-:W-:Y:S02]  /*9aa0*/  FSEL R107, R242, -INF , !P6 ;  /* 0xff800000f26b7808 */ /* 0x000fe40007000000 */
[----:B------:R-:W-:Y:S02]  /*9ab0*/  FSEL R133, R133, -INF , !P1 ;  /* 0xff80000085857808 */ /* 0x000fe40004800000 */
[----:B------:R-:W-:-:S02]  /*9ac0*/  ISETP.GE.AND P1, PT, R4, R10, PT ;  /* 0x0000000a0400720c */ /* 0x000fc40003f26270 */
[----:B----4-:R-:W-:Y:S02]  /*9ad0*/  FSEL R171, R7, -INF , !P2 ;  /* 0xff80000007ab7808 */ /* 0x010fe40005000000 */
[----:B------:R-:W-:Y:S02]  /*9ae0*/  FSEL R132, R132, -INF , !P1 ;  /* 0xff80000084847808 */ /* 0x000fe40004800000 */
[-C--:B------:R-:W-:Y:S02]  /*9af0*/  ISETP.GE.AND P1, PT, R33, R10.reuse, PT ;  /* 0x0000000a2100720c */ /* 0x080fe40003f26270 */
[----:B------:R-:W-:Y:S01]  /*9b00*/  ISETP.GE.AND P4, PT, R11, R9, PT ;  /* 0x000000090b00720c */ /* 0x000fe20003f86270 */
[----:B------:R-:W-:Y:S01]  /*9b10*/  HMMA.16816.F32.BF16 R16, R12, R98, R16 ;  /* 0x000000620c10723c */ /* 0x000fe20000041810 */
[----:B------:R-:W-:Y:S02]  /*9b20*/  FSEL R176, R233, -INF , !P1 ;  /* 0xff800000e9b07808 */ /* 0x000fe40004800000 */
[----:B------:R-:W-:-:S02]  /*9b30*/  ISETP.GE.AND P1, PT, R30, R10, PT ;  /* 0x0000000a1e00720c */ /* 0x000fc40003f26270 */
[CC--:B------:R-:W-:Y:S02]  /*9b40*/  ISETP.GE.AND P6, PT, R6.reuse, R10.reuse, PT ;  /* 0x0000000a0600720c */ /* 0x0c0fe40003fc6270 */
[-C--:B------:R-:W-:Y:S01]  /*9b50*/  ISETP.GE.AND P5, PT, R6, R9.reuse, PT ;  /* 0x000000090600720c */ /* 0x080fe20003fa6270 */
[----:B------:R-:W-:Y:S01]  /*9b60*/  HMMA.16816.F32.BF16 R12, R12, R62, R20 ;  /* 0x0000003e0c0c723c */ /* 0x000fe20000041814 */
        /* <DEDUP_REMOVED lines=8> */
[----:B------:R-:W-:Y:S01]  /*9bf0*/  FMUL.FTZ R16, R16, c[0x0][0x2ec] ;  /* 0x0000bb0010107a20 */ /* 0x000fe20000410000 */
[-C--:B------:R-:W-:Y:S01]  /*9c00*/  ISETP.GE.AND P1, PT, R45, R10.reuse, PT ;  /* 0x0000000a2d00720c */ /* 0x080fe20003f26270 */
[----:B------:R-:W-:Y:S01]  /*9c10*/  FMUL.FTZ R17, R17, c[0x0][0x2ec] ;  /* 0x0000bb0011117a20 */ /* 0x000fe20000410000 */
[-C--:B------:R-:W-:Y:S01]  /*9c20*/  ISETP.GE.AND P4, PT, R4, R9.reuse, PT ;  /* 0x000000090400720c */ /* 0x080fe20003f86270 */
[----:B------:R-:W-:Y:S01]  /*9c30*/  FMUL.FTZ R18, R18, c[0x0][0x2ec] ;  /* 0x0000bb0012127a20 */ /* 0x000fe20000410000 */
[CC--:B------:R-:W-:Y:S01]  /*9c40*/  ISETP.GE.AND P6, PT, R2.reuse, R10.reuse, PT ;  /* 0x0000000a0200720c */ /* 0x0c0fe20003fc6270 */
[----:B------:R-:W1:Y:S01]  /*9c50*/  MUFU.TANH R16, R16 ;  /* 0x0000001000107308 */ /* 0x000e620000002400 */
[-C--:B------:R-:W-:Y:S01]  /*9c60*/  ISETP.GE.AND P5, PT, R2, R9.reuse, PT ;  /* 0x000000090200720c */ /* 0x080fe20003fa6270 */
[----:B------:R-:W-:Y:S01]  /*9c70*/  FMUL.FTZ R19, R19, c[0x0][0x2ec] ;  /* 0x0000bb0013137a20 */ /* 0x000fe20000410000 */
[----:B------:R-:W-:Y:S01]  /*9c80*/  ISETP.GE.AND P3, PT, R34, R10, PT ;  /* 0x0000000a2200720c */ /* 0x000fe20003f66270 */
        /* <DEDUP_REMOVED lines=8> */
[----:B------:R-:W-:Y:S01]  /*9d10*/  MUFU.TANH R17, R17 ;  /* 0x0000001100117308 */ /* 0x000fe20000002400 */
[----:B------:R-:W-:-:S02]  /*9d20*/  FSEL R174, R55, -INF , !P5 ;  /* 0xff80000037ae7808 */ /* 0x000fc40006800000 */
[----:B------:R-:W-:Y:S02]  /*9d30*/  FSEL R175, R232, -INF , !P3 ;  /* 0xff800000e8af7808 */ /* 0x000fe40005800000 */
[----:B------:R-:W-:Y:S02]  /*9d40*/  FSEL R177, R230, -INF , !P2 ;  /* 0xff800000e6b17808 */ /* 0x000fe40005000000 */
[-C--:B------:R-:W-:Y:S01]  /*9d50*/  ISETP.GE.AND P1, PT, R42, R10.reuse, PT ;  /* 0x0000000a2a00720c */ /* 0x080fe20003f26270 */
[----:B------:R-:W2:Y:S01]  /*9d60*/  MUFU.TANH R18, R18 ;  /* 0x0000001200127308 */ /* 0x000ea20000002400 */
[-C--:B------:R-:W-:Y:S02]  /*9d70*/  ISETP.GE.AND P4, PT, R33, R9.reuse, PT ;  /* 0x000000092100720c */ /* 0x080fe40003f86270 */
[C---:B------:R-:W-:Y:S02]  /*9d80*/  ISETP.GE.AND P6, PT, R32.reuse, R10, PT ;  /* 0x0000000a2000720c */ /* 0x040fe40003fc6270 */
[----:B------:R-:W-:-:S02]  /*9d90*/  ISETP.GE.AND P5, PT, R32, R9, PT ;  /* 0x000000092000720c */ /* 0x000fc40003fa6270 */
[C---:B------:R-:W-:Y:S01]  /*9da0*/  ISETP.GE.AND P3, PT, R31.reuse, R10, PT ;  /* 0x0000000a1f00720c */ /* 0x040fe20003f66270 */
[----:B------:R-:W3:Y:S01]  /*9db0*/  MUFU.TANH R19, R19 ;  /* 0x0000001300137308 */ /* 0x000ee20000002400 */
[----:B------:R-:W-:Y:S02]  /*9dc0*/  ISETP.GE.AND P2, PT, R31, R9, PT ;  /* 0x000000091f00720c */ /* 0x000fe40003f46270 */
[----:B-1----:R-:W-:Y:S02]  /*9dd0*/  FSEL R203, R16, -INF , !P1 ;  /* 0xff80000010cb7808 */ /* 0x002fe40004800000 */
[----:B------:R-:W-:Y:S02]  /*9de0*/  FSEL R179, R231, -INF , !P4 ;  /* 0xff800000e7b37808 */ /* 0x000fe40006000000 */
[----:B------:R-:W-:Y:S01]  /*9df0*/  FSEL R68, R68, -INF , !P6 ;  /* 0xff80000044447808 */ /* 0x000fe20007000000 */
[----:B------:R-:W1:Y:S01]  /*9e00*/  MUFU.TANH R12, R12 ;  /* 0x0000000c000c7308 */ /* 0x000e620000002400 */
[----:B------:R-:W-:-:S02]  /*9e10*/  FSEL R70, R70, -INF , !P5 ;  /* 0xff80000046467808 */ /* 0x000fc40006800000 */
[----:B------:R-:W-:Y:S02]  /*9e20*/  FSEL R69, R69, -INF , !P3 ;  /* 0xff80000045457808 */ /* 0x000fe40005800000 */
[----:B------:R-:W-:Y:S02]  /*9e30*/  FSEL R71, R71, -INF , !P2 ;  /* 0xff80000047477808 */ /* 0x000fe40005000000 */
[-C--:B------:R-:W-:Y:S01]  /*9e40*/  ISETP.GE.AND P1, PT, R39, R10.reuse, PT ;  /* 0x0000000a2700720c */ /* 0x080fe20003f26270 */
[----:B------:R-:W4:Y:S01]  /*9e50*/  MUFU.TANH R5, R5 ;  /* 0x0000000500057308 */ /* 0x000f220000002400 */
[-C--:B------:R-:W-:Y:S02]  /*9e60*/  ISETP.GE.AND P4, PT, R30, R9.reuse, PT ;  /* 0x000000091e00720c */ /* 0x080fe40003f86270 */
[C---:B------:R-:W-:Y:S02]  /*9e70*/  ISETP.GE.AND P6, PT, R47.reuse, R10, PT ;  /* 0x0000000a2f00720c */ /* 0x040fe40003fc6270 */
[----:B------:R-:W-:-:S02]  /*9e80*/  ISETP.GE.AND P5, PT, R47, R9, PT ;  /* 0x000000092f00720c */ /* 0x000fc40003fa6270 */
[C---:B------:R-:W-:Y:S01]  /*9e90*/  ISETP.GE.AND P3, PT, R46.reuse, R10, PT ;  /* 0x0000000a2e00720c */ /* 0x040fe20003f66270 */
[----:B------:R-:W5:Y:S01]  /*9ea0*/  MUFU.TANH R4, R4 ;  /* 0x0000000400047308 */ /* 0x000f620000002400 */
[----:B------:R-:W-:Y:S02]  /*9eb0*/  ISETP.GE.AND P2, PT, R46, R9, PT ;  /* 0x000000092e00720c */ /* 0x000fe40003f46270 */
[----:B------:R-:W-:Y:S02]  /*9ec0*/  FSEL R207, R207, -INF , !P1 ;  /* 0xff800000cfcf7808 */ /* 0x000fe40004800000 */
[----:B------:R-:W-:Y:S02]  /*9ed0*/  FSEL R199, R226, -INF , !P4 ;  /* 0xff800000e2c77808 */ /* 0x000fe40006000000 */
[----:B------:R-:W-:Y:S01]  /*9ee0*/  FSEL R180, R229, -INF , !P6 ;  /* 0xff800000e5b47808 */ /* 0x000fe20007000000 */
[----:B------:R-:W1:Y:S01]  /*9ef0*/  MUFU.TANH R2, R2 ;  /* 0x0000000200027308 */ /* 0x000e620000002400 */
[----:B------:R-:W-:-:S02]  /*9f00*/  FSEL R200, R227, -INF , !P5 ;  /* 0xff800000e3c87808 */ /* 0x000fc40006800000 */
[----:B------:R-:W-:Y:S02]  /*9f10*/  FSEL R182, R48, -INF , !P3 ;  /* 0xff80000030b67808 */ /* 0x000fe40005800000 */
[----:B------:R-:W-:Y:S02]  /*9f20*/  FSEL R202, R50, -INF , !P2 ;  /* 0xff80000032ca7808 */ /* 0x000fe40005000000 */
[----:B------:R-:W-:Y:S02]  /*9f30*/  ISETP.GE.AND P1, PT, R224, 0x3, PT ;  /* 0x00000003e000780c */ /* 0x000fe40003f26270 */
        /* <DEDUP_REMOVED lines=10> */
[-C--:B------:R-:W-:Y:S02]  /*9fe0*/  ISETP.GE.AND P4, PT, R42, R9.reuse, PT ;  /* 0x000000092a00720c */ /* 0x080fe40003f86270 */
[CC--:B------:R-:W-:Y:S02]  /*9ff0*/  ISETP.GE.AND P6, PT, R41.reuse, R10.reuse, PT ;  /* 0x0000000a2900720c */ /* 0x0c0fe40003fc6270 */
[-C--:B------:R-:W-:Y:S02]  /*a000*/  ISETP.GE.AND P5, PT, R41, R9.reuse, PT ;  /* 0x000000092900720c */ /* 0x080fe40003fa6270 */
[C---:B------:R-:W-:Y:S02]  /*a010*/  ISETP.GE.AND P3, PT, R40.reuse, R10, PT ;  /* 0x0000000a2800720c */ /* 0x040fe40003f66270 */
[----:B------:R-:W-:-:S02]  /*a020*/  ISETP.GE.AND P2, PT, R40, R9, PT ;  /* 0x000000092800720c */ /* 0x000fc40003f46270 */
[----:B--2---:R-:W-:Y:S02]  /*a030*/  FSEL R213, R18, -INF , !P4 ;  /* 0xff80000012d57808 */ /* 0x004fe40006000000 */
[----:B------:R-:W-:Y:S02]  /*a040*/  FSEL R205, R17, -INF , !P6 ;  /* 0xff80000011cd7808 */ /* 0x000fe40007000000 */
[----:B---3--:R-:W-:Y:S02]  /*a050*/  FSEL R214, R19, -INF , !P5 ;  /* 0xff80000013d67808 */ /* 0x008fe40006800000 */
[----:B------:R-:W-:Y:S02]  /*a060*/  FSEL R209, R209, -INF , !P3 ;  /* 0xff800000d1d17808 */ /* 0x000fe40005800000 */
[----:B------:R-:W-:Y:S02]  /*a070*/  FSEL R218, R218, -INF , !P2 ;  /* 0xff800000dada7808 */ /* 0x000fe40005000000 */
[----:B------:R-:W-:-:S02]  /*a080*/  ISETP.GE.AND P4, PT, R39, R9, PT ;  /* 0x000000092700720c */ /* 0x000fc40003f86270 */
[CC--:B------:R-:W-:Y:S02]  /*a090*/  ISETP.GE.AND P6, PT, R35.reuse, R10.reuse, PT ;  /* 0x0000000a2300720c */ /* 0x0c0fe40003fc6270 */
[C---:B------:R-:W-:Y:S02]  /*a0a0*/  ISETP.GE.AND P5, PT, R0.reuse, R10, PT ;  /* 0x0000000a0000720c */ /* 0x040fe40003fa6270 */
[-C--:B------:R-:W-:Y:S02]  /*a0b0*/  ISETP.GE.AND P3, PT, R35, R9.reuse, PT ;  /* 0x000000092300720c */ /* 0x080fe40003f66270 */
[----:B------:R-:W-:Y:S02]  /*a0c0*/  ISETP.GE.AND P2, PT, R0, R9, PT ;  /* 0x000000090000720c */ /* 0x000fe40003f46270 */
[----:B------:R-:W-:Y:S02]  /*a0d0*/  FSEL R217, R217, -INF , !P4 ;  /* 0xff800000d9d97808 */ /* 0x000fe40006000000 */
[----:B-1----:R-:W-:-:S02]  /*a0e0*/  FSEL R208, R12, -INF , !P6 ;  /* 0xff8000000cd07808 */ /* 0x002fc40007000000 */
[----:B----4-:R-:W-:Y:S02]  /*a0f0*/  FSEL R210, R5, -INF , !P5 ;  /* 0xff80000005d27808 */ /* 0x010fe40006800000 */
[----:B-----5:R-:W-:Y:S02]  /*a100*/  FSEL R216, R4, -INF , !P3 ;  /* 0xff80000004d87808 */ /* 0x020fe40005800000 */
[----:B------:R-:W-:Y:S01]  /*a110*/  FSEL R215, R2, -INF , !P2 ;  /* 0xff80000002d77808 */ /* 0x000fe20005000000 */
[----:B------:R-:W-:Y:S05]  /*a120*/  @!P1 BRA `(.L_x_440) ;  /* 0x0000039000009947 */ /* 0x000fea0003800000 */
[----:B------:R-:W2:Y:S04]  /*a130*/  LDL.64 R244, [R1+0x28] ;  /* 0x0000280001f47983 */ /* 0x000ea80000100a00 */
[----:B------:R-:W3:Y:S04]  /*a140*/  LDL.64 R246, [R1+0x20] ;  /* 0x0000200001f67983 */ /* 0x000ee80000100a00 */
        /* <DEDUP_REMOVED lines=53> */
.L_x_442:
[----:B------:R-:W-:Y:S05]  /*a4a0*/  BSYNC B0 ;  /* 0x0000000000007941 */ /* 0x000fea0003800000 */
.L_x_441:
[----:B------:R-:W0:Y:S02]  /*a4b0*/  LDGDEPBAR ;  /* 0x00000000000079af */ /* 0x000e240000000000 */
.L_x_440:
[----:B-1----:R-:W2:Y:S04]  /*a4c0*/  LDL.LU R5, [R1+0x4] ;  /* 0x0000040001057983 */ /* 0x002ea80000300800 */
[----:B------:R-:W3:Y:S01]  /*a4d0*/  LDL.LU R6, [R1+0x8] ;  /* 0x0000080001067983 */ /* 0x000ee20000300800 */
[----:B------:R-:W-:-:S03]  /*a4e0*/  FMNMX.FTZ R0, R38, R56, !PT ;  /* 0x0000003826007209 */ /* 0x000fc60007810000 */
[----:B------:R-:W-:Y:S01]  /*a4f0*/  LDSM.16.MT88.4 R12, [R185+0x4000] ;  /* 0x00400000b90c783b */ /* 0x000fe20000004200 */
[----:B------:R-:W-:-:S03]  /*a500*/  FMNMX.FTZ R0, R57, R0, !PT ;  /* 0x0000000039007209 */ /* 0x000fc60007810000 */
[----:B------:R-:W-:Y:S01]  /*a510*/  LDSM.16.MT88.4 R16, [R186+0x4000] ;  /* 0x00400000ba10783b */ /* 0x000fe20000004200 */
        /* <DEDUP_REMOVED lines=37> */
[--C-:B------:R-:W-:Y:S01]  /*a770*/  FFMA.FTZ R2, R56, c[0x0][0x23c], -R0.reuse ;  /* 0x00008f0038027a23 */ /* 0x100fe20000010800 */
[----:B------:R-:W-:Y:S01]  /*a780*/  MOV R56, R252 ;  /* 0x000000fc00387202 */ /* 0x000fe20000000f00 */
[--C-:B------:R-:W-:Y:S02]  /*a790*/  FFMA.FTZ R4, R60, c[0x0][0x23c], -R0.reuse ;  /* 0x00008f003c047a23 */ /* 0x100fe40000010800 */
[----:B------:R1:W-:Y:S08]  /*a7a0*/  MUFU.EX2 R245, R2 ;  /* 0x0000000200f57308 */ /* 0x0003f00000000800 */
[----:B------:R4:W-:Y:S01]  /*a7b0*/  MUFU.EX2 R252, R4 ;  /* 0x0000000400fc7308 */ /* 0x0009e20000000800 */
[----:B-1----:R-:W-:-:S07]  /*a7c0*/  FFMA.FTZ R2, R57, c[0x0][0x23c], -R0 ;  /* 0x00008f0039027a23 */ /* 0x002fce0000010800 */
[----:B------:R1:W-:Y:S01]  /*a7d0*/  MUFU.EX2 R246, R2 ;  /* 0x0000000200f67308 */ /* 0x0003e20000000800 */
[----:B----4-:R-:W-:-:S07]  /*a7e0*/  FFMA.FTZ R4, R61, c[0x0][0x23c], -R0 ;  /* 0x00008f003d047a23 */ /* 0x010fce0000010800 */
[----:B------:R4:W-:Y:S01]  /*a7f0*/  MUFU.EX2 R249, R4 ;  /* 0x0000000400f97308 */ /* 0x0009e20000000800 */
[----:B-1----:R-:W-:-:S07]  /*a800*/  FFMA.FTZ R2, R58, c[0x0][0x23c], -R0 ;  /* 0x00008f003a027a23 */ /* 0x002fce0000010800 */
[----:B------:R1:W-:Y:S01]  /*a810*/  MUFU.EX2 R247, R2 ;  /* 0x0000000200f77308 */ /* 0x0003e20000000800 */
[--C-:B----4-:R-:W-:Y:S02]  /*a820*/  FFMA.FTZ R4, R64, c[0x0][0x23c], -R0.reuse ;  /* 0x00008f0040047a23 */ /* 0x110fe40000010800 */
[----:B-1----:R-:W-:-:S05]  /*a830*/  FFMA.FTZ R2, R59, c[0x0][0x23c], -R0 ;  /* 0x00008f003b027a23 */ /* 0x002fca0000010800 */
[----:B------:R1:W-:Y:S02]  /*a840*/  MUFU.EX2 R248, R2 ;  /* 0x0000000200f87308 */ /* 0x0003e40000000800 */
[----:B-1----:R-:W-:-:S04]  /*a850*/  FMNMX.FTZ R2, R37, R101, !PT ;  /* 0x0000006525027209 */ /* 0x002fc80007810000 */
[----:B------:R-:W-:-:S04]  /*a860*/  FMNMX.FTZ R2, R103, R2, !PT ;  /* 0x0000000267027209 */ /* 0x000fc80007810000 */
[----:B------:R-:W-:-:S04]  /*a870*/  FMNMX.FTZ R2, R104, R2, !PT ;  /* 0x0000000268027209 */ /* 0x000fc80007810000 */
[----:B------:R-:W-:-:S04]  /*a880*/  FMNMX.FTZ R2, R105, R2, !PT ;  /* 0x0000000269027209 */ /* 0x000fc80007810000 */
[----:B------:R-:W-:Y:S02]  /*a890*/  FMNMX.FTZ R2, R108, R2, !PT ;  /* 0x000000026c027209 */ /* 0x000fe40007810000 */
[----:B--2---:R-:W-:Y:S02]  /*a8a0*/  MOV R59, R5 ;  /* 0x00000005003b7202 */ /* 0x004fe40000000f00 */
[----:B------:R-:W-:Y:S02]  /*a8b0*/  FMNMX.FTZ R2, R109, R2, !PT ;  /* 0x000000026d027209 */ /* 0x000fe40007810000 */
        /* <DEDUP_REMOVED lines=37> */
[----:B------:R1:W3:Y:S02]  /*ab10*/  MUFU.EX2 R23, R4 ;  /* 0x0000000400177308 */ /* 0x0002e40000000800 */
        /* <DEDUP_REMOVED lines=14> */
[--C-:B-1----:R-:W-:Y:S01]  /*ac00*/  FFMA.FTZ R4, R85, c[0x0][0x23c], -R0.reuse ;  /* 0x00008f0055047a23 */ /* 0x102fe20000010800 */
[----:B--2---:R-:W-:Y:S02]  /*ac10*/  MOV R85, R5 ;  /* 0x0000000500557202 */ /* 0x004fe40000000f00 */
[----:B------:R-:W1:Y:S03]  /*ac20*/  SHFL.BFLY PT, R5, R2, 0x2, 0x1f ;  /* 0x0c401f0002057f89 */ /* 0x000e6600000e0000 */
[----:B------:R2:W-:Y:S02]  /*ac30*/  MUFU.EX2 R84, R4 ;  /* 0x0000000400547308 */ /* 0x0005e40000000800 */
[----:B--2---:R-:W-:-:S06]  /*ac40*/  FFMA.FTZ R4, R86, c[0x0][0x23c], -R0 ;  /* 0x00008f0056047a23 */ /* 0x004fcc0000010800 */
[----:B------:R2:W-:Y:S01]  /*ac50*/  MUFU.EX2 R86, R4 ;  /* 0x0000000400567308 */ /* 0x0005e20000000800 */
[----:B-1----:R-:W-:-:S05]  /*ac60*/  FMNMX.FTZ R2, R2, R5, !PT ;  /* 0x0000000502027209 */ /* 0x002fca0007810000 */
[----:B------:R-:W1:Y:S01]  /*ac70*/  SHFL.BFLY PT, R5, R2, 0x1, 0x1f ;  /* 0x0c201f0002057f89 */ /* 0x000e6200000e0000 */
[----:B--2---:R-:W-:Y:S01]  /*ac80*/  FFMA.FTZ R4, R87, c[0x0][0x23c], -R0 ;  /* 0x00008f0057047a23 */ /* 0x004fe20000010800 */
[----:B------:R-:W-:-:S03]  /*ac90*/  MOV R87, R6 ;  /* 0x0000000600577202 */ /* 0x000fc60000000f00 */
[----:B------:R2:W-:Y:S01]  /*aca0*/  MUFU.EX2 R50, R4 ;  /* 0x0000000400327308 */ /* 0x0005e20000000800 */
[----:B-1----:R-:W-:Y:S01]  /*acb0*/  FMNMX.FTZ R62, R2, R5, !PT ;  /* 0x00000005023e7209 */ /* 0x002fe20007810000 */
[--C-:B------:R-:W-:Y:S02]  /*acc0*/  FFMA.FTZ R2, R100, c[0x0][0x23c], -R0.reuse ;  /* 0x00008f0064027a23 */ /* 0x100fe40000010800 */
[--C-:B------:R-:W-:Y:S01]  /*acd0*/  FFMA.FTZ R5, R102, c[0x0][0x23c], -R0.reuse ;  /* 0x00008f0066057a23 */ /* 0x100fe20000010800 */
[----:B------:R-:W-:Y:S01]  /*ace0*/  FSETP.NEU.FTZ.AND P3, PT, R62, -INF , PT ;  /* 0xff8000003e00780b */ /* 0x000fe20003f7d000 */
[----:B--2---:R-:W-:Y:S02]  /*acf0*/  FFMA.FTZ R4, R88, c[0x0][0x23c], -R0 ;  /* 0x00008f0058047a23 */ /* 0x004fe40000010800 */
[----:B------:R-:W-:Y:S01]  /*ad00*/  MUFU.EX2 R81, R2 ;  /* 0x0000000200517308 */ /* 0x000fe20000000800 */
[----:B---3--:R-:W-:-:S07]  /*ad10*/  MOV R88, R23 ;  /* 0x0000001700587202 */ /* 0x008fce0000000f00 */
        /* <DEDUP_REMOVED lines=8> */
[--C-:B-1----:R-:W-:Y:S01]  /*ada0*/  FFMA.FTZ R4, R93, c[0x0][0x23c], -R0.reuse ;  /* 0x00008f005d047a23 */ /* 0x102fe20000010800 */
[----:B--2---:R-:W-:Y:S02]  /*adb0*/  MOV R93, R20 ;  /* 0x00000014005d7202 */ /* 0x004fe40000000f00 */
[----:B------:R-:W-:Y:S03]  /*adc0*/  LDSM.16.MT88.4 R20, [R186+0x4400] ;  /* 0x00440000ba14783b */ /* 0x000fe60000004200 */
        /* <DEDUP_REMOVED lines=26> */
[----:B--2---:R-:W-:Y:S02]  /*af70*/  FMNMX.FTZ R0, R73, R2, !PT ;  /* 0x0000000249007209 */ /* 0x004fe40007810000 */
        /* <DEDUP_REMOVED lines=54> */
[----:B------:R-:W-:Y:S01]  /*b2e0*/  FMNMX.FTZ R2, R208, R2, !PT ;  /* 0x00000002d0027209 */ /* 0x000fe20007810000 */
        /* <DEDUP_REMOVED lines=23> */
[----:B--2---:R-:W-:-:S03]  /*b460*/  FFMA.FTZ R2, R121, c[0x0][0x23c], -R4 ;  /* 0x00008f0079027a23 */ /* 0x004fc60000010804 */
        /* <DEDUP_REMOVED lines=12> */
[----:B------:R-:W-:-:S03]  /*b530*/  FSETP.NEU.FTZ.AND P2, PT, R58, -INF , PT ;  /* 0xff8000003a00780b */ /* 0x000fc60003f5d000 */
[----:B------:R2:W-:Y:S01]  /*b540*/  MUFU.EX2 R126, R2 ;  /* 0x00000002007e7308 */ /* 0x0005e20000000800 */
[----:B------:R-:W-:-:S05]  /*b550*/  FSEL R7, R58, RZ, P2 ;  /* 0x000000ff3a077208 */ /* 0x000fca0001000000 */
[----:B------:R-:W-:-:S04]  /*b560*/  FADD.FTZ R7, R36, -R7 ;  /* 0x8000000724077221 */ /* 0x000fc80000010000 */
[----:B------:R-:W-:-:S04]  /*b570*/  FMUL.FTZ R7, R7, c[0x0][0x23c] ;  /* 0x00008f0007077a20 */ /* 0x000fc80000410000 */
[----:B------:R-:W3:Y:S01]  /*b580*/  MUFU.EX2 R64, R7 ;  /* 0x0000000700407308 */ /* 0x000ee20000000800 */
[----:B--2---:R-:W-:Y:S01]  /*b590*/  FFMA.FTZ R2, R130, c[0x0][0x23c], -R4 ;  /* 0x00008f0082027a23 */ /* 0x004fe20000010804 */
[----:B-1----:R-:W-:-:S04]  /*b5a0*/  FMNMX.FTZ R57, R5, R6, !PT ;  /* 0x0000000605397209 */ /* 0x002fc80007810000 */
[C---:B------:R-:W-:Y:S02]  /*b5b0*/  FSETP.NEU.FTZ.AND P0, PT, R57.reuse, -INF , PT ;  /* 0xff8000003900780b */ /* 0x040fe40003f1d000 */
[----:B------:R1:W-:Y:S02]  /*b5c0*/  MUFU.EX2 R130, R2 ;  /* 0x0000000200827308 */ /* 0x0003e40000000800 */
[----:B------:R-:W-:-:S05]  /*b5d0*/  FSEL R6, R57, RZ, P0 ;  /* 0x000000ff39067208 */ /* 0x000fca0000000000 */
[----:B------:R-:W-:Y:S02]  /*b5e0*/  FADD.FTZ R3, R3, -R6 ;  /* 0x8000000603037221 */ /* 0x000fe40000010000 */
[-C--:B---3--:R-:W-:Y:S02]  /*b5f0*/  FMUL.FTZ R136, R136, R64.reuse ;  /* 0x0000004088887220 */ /* 0x088fe40000410000 */
[----:B------:R-:W-:Y:S02]  /*b600*/  FMUL.FTZ R3, R3, c[0x0][0x23c] ;  /* 0x00008f0003037a20 */ /* 0x000fe40000410000 */
[-C--:B------:R-:W-:Y:S02]  /*b610*/  FMUL.FTZ R137, R137, R64.reuse ;  /* 0x0000004089897220 */ /* 0x080fe40000410000 */
[----:B-1----:R-:W-:Y:S01]  /*b620*/  FFMA.FTZ R2, R127, c[0x0][0x23c], -R4 ;  /* 0x00008f007f027a23 */ /* 0x002fe20000010804 */
[----:B------:R-:W1:Y:S01]  /*b630*/  MUFU.EX2 R65, R3 ;  /* 0x0000000300417308 */ /* 0x000e620000000800 */
[----:B------:R-:W-:-:S02]  /*b640*/  FMUL.FTZ R144, R144, R64 ;  /* 0x0000004090907220 */ /* 0x000fc40000410000 */
[-C--:B------:R-:W-:Y:S02]  /*b650*/  FMUL.FTZ R145, R145, R64.reuse ;  /* 0x0000004091917220 */ /* 0x080fe40000410000 */
[-C--:B------:R-:W-:Y:S02]  /*b660*/  FMUL.FTZ R156, R156, R64.reuse ;  /* 0x000000409c9c7220 */ /* 0x080fe40000410000 */
[-C--:B------:R-:W-:Y:S01]  /*b670*/  FMUL.FTZ R157, R157, R64.reuse ;  /* 0x000000409d9d7220 */ /* 0x080fe20000410000 */
[----:B------:R2:W-:Y:S01]  /*b680*/  MUFU.EX2 R127, R2 ;  /* 0x00000002007f7308 */ /* 0x0005e20000000800 */
[-C--:B------:R-:W-:Y:S02]  /*b690*/  FMUL.FTZ R160, R160, R64.reuse ;  /* 0x00000040a0a07220 */ /* 0x080fe40000410000 */
[----:B------:R-:W-:Y:S02]  /*b6a0*/  FMUL.FTZ R161, R161, R64 ;  /* 0x00000040a1a17220 */ /* 0x000fe40000410000 */
[----:B-1----:R-:W-:-:S02]  /*b6b0*/  FMUL.FTZ R138, R138, R65 ;  /* 0x000000418a8a7220 */ /* 0x002fc40000410000 */
[-C--:B------:R-:W-:Y:S02]  /*b6c0*/  FMUL.FTZ R139, R139, R65.reuse ;  /* 0x000000418b8b7220 */ /* 0x080fe40000410000 */
[-C--:B------:R-:W-:Y:S02]  /*b6d0*/  FMUL.FTZ R146, R146, R65.reuse ;  /* 0x0000004192927220 */ /* 0x080fe40000410000 */
[-C--:B------:R-:W-:Y:S02]  /*b6e0*/  FMUL.FTZ R147, R147, R65.reuse ;  /* 0x0000004193937220 */ /* 0x080fe40000410000 */
[----:B--2---:R-:W-:Y:S02]  /*b6f0*/  FFMA.FTZ R2, R128, c[0x0][0x23c], -R4 ;  /* 0x00008f0080027a23 */ /* 0x004fe40000010804 */
[-C--:B------:R-:W-:Y:S02]  /*b700*/  FMUL.FTZ R158, R158, R65.reuse ;  /* 0x000000419e9e7220 */ /* 0x080fe40000410000 */
[----:B------:R1:W-:Y:S01]  /*b710*/  MUFU.EX2 R234, R2 ;  /* 0x0000000200ea7308 */ /* 0x0003e20000000800 */
[----:B------:R-:W-:-:S02]  /*b720*/  FMUL.FTZ R159, R159, R65 ;  /* 0x000000419f9f7220 */ /* 0x000fc40000410000 */
[-C--:B------:R-:W-:Y:S02]  /*b730*/  FMUL.FTZ R162, R162, R65.reuse ;  /* 0x00000041a2a27220 */ /* 0x080fe40000410000 */
[----:B------:R-:W-:Y:S02]  /*b740*/  FMUL.FTZ R163, R163, R65 ;  /* 0x00000041a3a37220 */ /* 0x000fe40000410000 */
[--C-:B-1----:R-:W-:Y:S02]  /*b750*/  FFMA.FTZ R2, R129, c[0x0][0x23c], -R4.reuse ;  /* 0x00008f0081027a23 */ /* 0x102fe40000010804 */
[----:B------:R1:W-:Y:S08]  /*b760*/  MUFU.EX2 R129, R0 ;  /* 0x0000000000817308 */ /* 0x0003f00000000800 */
[----:B------:R2:W-:Y:S01]  /*b770*/  MUFU.EX2 R236, R2 ;  /* 0x0000000200ec7308 */ /* 0x0005e20000000800 */
[----:B-1----:R-:W-:-:S07]  /*b780*/  FFMA.FTZ R0, R131, c[0x0][0x23c], -R4 ;  /* 0x00008f0083007a23 */ /* 0x002fce0000010804 */
[----:B------:R-:W-:Y:S01]  /*b790*/  MUFU.EX2 R131, R0 ;  /* 0x0000000000837308 */ /* 0x000fe20000000800 */
[----:B--2---:R-:W-:-:S07]  /*b7a0*/  FFMA.FTZ R2, R122, c[0x0][0x23c], -R4 ;  /* 0x00008f007a027a23 */ /* 0x004fce0000010804 */
        /* <DEDUP_REMOVED lines=17> */
[----:B------:R-:W1:Y:S01]  /*b8c0*/  LDSM.16.MT88.4 R24, [R185+0x4400] ;  /* 0x00440000b918783b */ /* 0x000e620000004200 */
[----:B---3--:R-:W-:-:S06]  /*b8d0*/  F2FP.BF16.PACK_AB R8, R114, R97 ;  /* 0x000000617208723e */ /* 0x008fcc00000010ff */
[----:B------:R2:W3:Y:S08]  /*b8e0*/  MUFU.EX2 R116, R0 ;  /* 0x0000000000747308 */ /* 0x0004f00000000800 */
[----:B------:R4:W-:Y:S01]  /*b8f0*/  MUFU.EX2 R121, R6 ;  /* 0x0000000600797308 */ /* 0x0009e20000000800 */
[----:B--2---:R-:W-:Y:S01]  /*b900*/  FMUL.FTZ R0, R57, c[0x0][0x23c] ;  /* 0x00008f0039007a20 */ /* 0x004fe20000410000 */
[----:B---3--:R-:W-:-:S04]  /*b910*/  F2FP.BF16.PACK_AB R10, R122, R116 ;  /* 0x000000747a0a723e */ /* 0x008fc800000010ff */
[----:B------:R-:W-:Y:S02]  /*b920*/  FSEL R0, R0, RZ, P0 ;  /* 0x000000ff00007208 */ /* 0x000fe40000000000 */
[----:B----4-:R-:W-:-:S03]  /*b930*/  MOV R6, R81 ;  /* 0x0000005100067202 */ /* 0x010fc60000000f00 */
[----:B------:R-:W-:-:S04]  /*b940*/  FFMA.FTZ R5, R29, c[0x0][0x23c], -R0 ;  /* 0x00008f001d057a23 */ /* 0x000fc80000010800 */
        /* <DEDUP_REMOVED lines=8> */
[----:B--2---:R-:W-:Y:S02]  /*b9d0*/  FSEL R5, R63, RZ, P4 ;  /* 0x000000ff3f057208 */ /* 0x004fe40002000000 */
[----:B---3--:R-:W-:-:S03]  /*b9e0*/  F2FP.BF16.PACK_AB R11, R117, R115 ;  /* 0x00000073750b723e */ /* 0x008fc600000010ff */
[----:B------:R-:W-:Y:S01]  /*b9f0*/  FADD.FTZ R7, R38, -R5 ;  /* 0x8000000526077221 */ /* 0x000fe20000010000 */
[----:B------:R-:W-:-:S03]  /*ba00*/  FSEL R5, R62, RZ, P3 ;  /* 0x000000ff3e057208 */ /* 0x000fc60001800000 */
[----:B------:R-:W-:Y:S01]  /*ba10*/  FMUL.FTZ R7, R7, c[0x0][0x23c] ;  /* 0x00008f0007077a20 */ /* 0x000fe20000410000 */
[----:B------:R-:W-:Y:S01]  /*ba20*/  HMMA.16816.F32.BF16 R32, R8, R12, R136 ;  /* 0x0000000c0820723c */ /* 0x000fe20000041888 */
[----:B------:R-:W-:-:S04]  /*ba30*/  FADD.FTZ R3, R37, -R5 ;  /* 0x8000000525037221 */ /* 0x000fc80000010000 */
[----:B------:R-:W-:Y:S01]  /*ba40*/  FMUL.FTZ R3, R3, c[0x0][0x23c] ;  /* 0x00008f0003037a20 */ /* 0x000fe20000410000 */
[----:B------:R-:W2:Y:S02]  /*ba50*/  MUFU.EX2 R7, R7 ;  /* 0x0000000700077308 */ /* 0x000ea40000000800 */
[C---:B------:R-:W-:Y:S06]  /*ba60*/  HMMA.16816.F32.BF16 R28, R8.reuse, R14, R144 ;  /* 0x0000000e081c723c */ /* 0x040fec0000041890 */
[----:B------:R3:W4:Y:S02]  /*ba70*/  MUFU.EX2 R5, R3 ;  /* 0x0000000300057308 */ /* 0x0007240000000800 */
[----:B------:R-:W-:Y:S01]  /*ba80*/  HMMA.16816.F32.BF16 R44, R8, R16, R156 ;  /* 0x00000010082c723c */ /* 0x000fe2000004189c */
[----:B--2---:R-:W-:-:S07]  /*ba90*/  FMUL.FTZ R140, R140, R7 ;  /* 0x000000078c8c7220 */ /* 0x004fce0000410000 */
[----:B------:R-:W-:Y:S01]  /*baa0*/  HMMA.16816.F32.BF16 R40, R8, R18, R160 ;  /* 0x000000120828723c */ /* 0x000fe200000418a0 */
[-C--:B------:R-:W-:Y:S02]  /*bab0*/  FMUL.FTZ R141, R141, R7.reuse ;  /* 0x000000078d8d7220 */ /* 0x080fe40000410000 */
[-C--:B------:R-:W-:Y:S02]  /*bac0*/  FMUL.FTZ R148, R148, R7.reuse ;  /* 0x0000000794947220 */ /* 0x080fe40000410000 */
[----:B------:R-:W-:Y:S02]  /*bad0*/  FMUL.FTZ R149, R149, R7 ;  /* 0x0000000795957220 */ /* 0x000fe40000410000 */
[--C-:B---3--:R-:W-:Y:S01]  /*bae0*/  FFMA.FTZ R3, R125, c[0x0][0x23c], -R0.reuse ;  /* 0x00008f007d037a23 */ /* 0x108fe20000010800 */
[----:B------:R-:W-:Y:S01]  /*baf0*/  F2FP.BF16.PACK_AB R8, R246, R245 ;  /* 0x000000f5f608723e */ /* 0x000fe200000010ff */
[----:B----4-:R-:W-:Y:S01]  /*bb00*/  FMUL.FTZ R142, R142, R5 ;  /* 0x000000058e8e7220 */ /* 0x010fe20000410000 */
[----:B------:R-:W-:Y:S01]  /*bb10*/  F2FP.BF16.PACK_AB R9, R227, R226 ;  /* 0x000000e2e309723e */ /* 0x000fe200000010ff */
[----:B------:R2:W-:Y:S01]  /*bb20*/  MUFU.EX2 R111, R3 ;  /* 0x00000003006f7308 */ /* 0x0005e20000000800 */
[----:B------:R-:W-:Y:S01]  /*bb30*/  F2FP.BF16.PACK_AB R10, R248, R247 ;  /* 0x000000f7f80a723e */ /* 0x000fe200000010ff */
[----:B------:R-:W-:Y:S01]  /*bb40*/  FMUL.FTZ R143, R143, R5 ;  /* 0x000000058f8f7220 */ /* 0x000fe20000410000 */
[----:B------:R-:W-:Y:S01]  /*bb50*/  F2FP.BF16.PACK_AB R11, R244, R237 ;  /* 0x000000edf40b723e */ /* 0x000fe200000010ff */
[----:B------:R-:W-:Y:S01]  /*bb60*/  FMUL.FTZ R150, R150, R5 ;  /* 0x0000000596967220 */ /* 0x000fe20000410000 */
[----:B------:R-:W-:Y:S01]  /*bb70*/  MOV R163, R87 ;  /* 0x0000005700a37202 */ /* 0x000fe20000000f00 */
[----:B------:R-:W-:Y:S01]  /*bb80*/  FMUL.FTZ R151, R151, R5 ;  /* 0x0000000597977220 */ /* 0x000fe20000410000 */
[----:B------:R-:W-:Y:S01]  /*bb90*/  MOV R162, R85 ;  /* 0x0000005500a27202 */ /* 0x000fe20000000f00 */
[-C--:B------:R-:W-:Y:S01]  /*bba0*/  FMUL.FTZ R152, R152, R7.reuse ;  /* 0x0000000798987220 */ /* 0x080fe20000410000 */
[----:B------:R-:W-:Y:S01]  /*bbb0*/  MOV R87, R84 ;  /* 0x0000005400577202 */ /* 0x000fe20000000f00 */
[----:B------:R-:W-:Y:S01]  /*bbc0*/  FMUL.FTZ R153, R153, R7 ;  /* 0x0000000799997220 */ /* 0x000fe20000410000 */
[----:B------:R-:W-:Y:S01]  /*bbd0*/  MOV R85, R77 ;  /* 0x0000004d00557202 */ /* 0x000fe20000000f00 */
[----:B------:R-:W-:Y:S01]  /*bbe0*/  FMUL.FTZ R154, R154, R5 ;  /* 0x000000059a9a7220 */ /* 0x000fe20000410000 */
[----:B------:R-:W-:Y:S01]  /*bbf0*/  MOV R84, R55 ;  /* 0x0000003700547202 */ /* 0x000fe20000000f00 */
[----:B------:R-:W-:Y:S01]  /*bc00*/  FMUL.FTZ R155, R155, R5 ;  /* 0x000000059b9b7220 */ /* 0x000fe20000410000 */
[----:B------:R-:W-:Y:S01]  /*bc10*/  MOV R77, R54 ;  /* 0x00000036004d7202 */ /* 0x000fe20000000f00 */
[----:B--2---:R-:W-:Y:S01]  /*bc20*/  FFMA.FTZ R3, R168, c[0x0][0x23c], -R0 ;  /* 0x00008f00a8037a23 */ /* 0x004fe20000010800 */
[C---:B------:R-:W-:Y:S01]  /*bc30*/  HMMA.16816.F32.BF16 R52, R8.reuse, R12, R140 ;  /* 0x0000000c0834723c */ /* 0x040fe2000004188c */
[-C--:B------:R-:W-:Y:S01]  /*bc40*/  FMUL.FTZ R164, R164, R7.reuse ;  /* 0x00000007a4a47220 */ /* 0x080fe20000410000 */
[----:B------:R-:W-:Y:S01]  /*bc50*/  MOV R161, R92 ;  /* 0x0000005c00a17202 */ /* 0x000fe20000000f00 */
[----:B------:R2:W3:Y:S01]  /*bc60*/  MUFU.EX2 R113, R3 ;  /* 0x0000000300717308 */ /* 0x0004e20000000800 */
[----:B------:R-:W-:Y:S01]  /*bc70*/  FMUL.FTZ R165, R165, R7 ;  /* 0x00000007a5a57220 */ /* 0x000fe20000410000 */
[----:B------:R-:W-:Y:S01]  /*bc80*/  MOV R160, R89 ;  /* 0x0000005900a07202 */ /* 0x000fe20000000f00 */
[----:B------:R-:W-:Y:S01]  /*bc90*/  FMUL.FTZ R166, R166, R5 ;  /* 0x00000005a6a67220 */ /* 0x000fe20000410000 */
[----:B------:R-:W-:Y:S01]  /*bca0*/  MOV R89, R87 ;  /* 0x0000005700597202 */ /* 0x000fe20000000f00 */
[----:B------:R-:W-:Y:S01]  /*bcb0*/  FMUL.FTZ R167, R167, R5 ;  /* 0x00000005a7a77220 */ /* 0x000fe20000410000 */
[----:B------:R-:W-:Y:S01]  /*bcc0*/  HMMA.16816.F32.BF16 R148, R8, R14, R148 ;  /* 0x0000000e0894723c */ /* 0x000fe20000041894 */
[----:B------:R-:W4:Y:S01]  /*bcd0*/  LDSM.16.MT88.4 R12, [R185+0x4800] ;  /* 0x00480000b90c783b */ /* 0x000f220000004200 */
[----:B------:R-:W-:-:S02]  /*bce0*/  MOV R87, R48 ;  /* 0x0000003000577202 */ /* 0x000fc40000000f00 */
[----:B------:R-:W-:Y:S02]  /*bcf0*/  MOV R125, R80 ;  /* 0x00000050007d7202 */ /* 0x000fe40000000f00 */
[----:B------:R-:W-:Y:S02]  /*bd00*/  MOV R168, R79 ;  /* 0x0000004f00a87202 */ /* 0x000fe40000000f00 */
[----:B------:R-:W-:Y:S01]  /*bd10*/  HMMA.16816.F32.BF16 R152, R8, R16, R152 ;  /* 0x000000100898723c */ /* 0x000fe20000041898 */
[----:B--2---:R-:W-:Y:S01]  /*bd20*/  FFMA.FTZ R3, R134, c[0x0][0x23c], -R0 ;  /* 0x00008f0086037a23 */ /* 0x004fe20000010800 */
[----:B------:R-:W-:-:S03]  /*bd30*/  MOV R134, R78 ;  /* 0x0000004e00867202 */ /* 0x000fc60000000f00 */
[----:B------:R2:W-:Y:S03]  /*bd40*/  MUFU.EX2 R112, R3 ;  /* 0x0000000300707308 */ /* 0x0005e60000000800 */
[----:B------:R-:W-:Y:S01]  /*bd50*/  HMMA.16816.F32.BF16 R164, R8, R18, R164 ;  /* 0x0000001208a4723c */ /* 0x000fe200000418a4 */
[----:B------:R-:W5:Y:S06]  /*bd60*/  LDSM.16.MT88.4 R16, [R186+0x4800] ;  /* 0x00480000ba10783b */ /* 0x000f6c0000004200 */
[----:B------:R-:W-:-:S02]  /*bd70*/  F2FP.BF16.PACK_AB R8, R120, R123 ;  /* 0x0000007b7808723e */ /* 0x000fc400000010ff */
[----:B---3--:R-:W-:Y:S02]  /*bd80*/  F2FP.BF16.PACK_AB R9, R113, R111 ;  /* 0x0000006f7109723e */ /* 0x008fe400000010ff */
[----:B------:R-:W-:Y:S01]  /*bd90*/  F2FP.BF16.PACK_AB R10, R121, R119 ;  /* 0x00000077790a723e */ /* 0x000fe200000010ff */
[----:B--2---:R-:W-:Y:S01]  /*bda0*/  FFMA.FTZ R3, R135, c[0x0][0x23c], -R0 ;  /* 0x00008f0087037a23 */ /* 0x004fe20000010800 */
[----:B------:R-:W-:Y:S02]  /*bdb0*/  MOV R135, R88 ;  /* 0x0000005800877202 */ /* 0x000fe40000000f00 */
[----:B------:R-:W-:Y:S01]  /*bdc0*/  MOV R88, R82 ;  /* 0x0000005200587202 */ /* 0x000fe20000000f00 */
[----:B------:R2:W3:Y:S01]  /*bdd0*/  MUFU.EX2 R110, R3 ;  /* 0x00000003006e7308 */ /* 0x0004e20000000800 */
[----:B------:R-:W-:Y:S01]  /*bde0*/  MOV R82, R49 ;  /* 0x0000003100527202 */ /* 0x000fe20000000f00 */
[----:B--2---:R-:W-:Y:S01]  /*bdf0*/  FFMA.FTZ R3, R106, c[0x0][0x23c], -R2 ;  /* 0x00008f006a037a23 */ /* 0x004fe20000010802 */
[----:B---3--:R-:W-:-:S05]  /*be00*/  F2FP.BF16.PACK_AB R11, R110, R112 ;  /* 0x000000706e0b723e */ /* 0x008fca00000010ff */
[----:B------:R2:W-:Y:S02]  /*be10*/  MUFU.EX2 R106, R3 ;  /* 0x00000003006a7308 */ /* 0x0005e40000000800 */
[C---:B-1----:R-:W-:Y:S08]  /*be20*/  HMMA.16816.F32.BF16 R32, R8.reuse, R24, R32 ;  /* 0x000000180820723c */ /* 0x042ff00000041820 */
[----:B------:R-:W-:Y:S01]  /*be30*/  HMMA.16816.F32.BF16 R28, R8, R26, R28 ;  /* 0x0000001a081c723c */ /* 0x000fe2000004181c */
[----:B--2---:R-:W-:-:S04]  /*be40*/  FFMA.FTZ R3, R107, c[0x0][0x23c], -R2 ;  /* 0x00008f006b037a23 */ /* 0x004fc80000010802 */
[----:B------:R1:W2:Y:S03]  /*be50*/  MUFU.EX2 R105, R3 ;  /* 0x0000000300697308 */ /* 0x0002a60000000800 */
[C---:B------:R-:W-:Y:S08]  /*be60*/  HMMA.16816.F32.BF16 R44, R8.reuse, R20, R44 ;  /* 0x00000014082c723c */ /* 0x040ff0000004182c */
[----:B------:R-:W-:Y:S01]  /*be70*/  HMMA.16816.F32.BF16 R40, R8, R22, R40 ;  /* 0x000000160828723c */ /* 0x000fe20000041828 */
[----:B-1----:R-:W-:-:S06]  /*be80*/  FFMA.FTZ R3, R124, c[0x0][0x23c], -R2 ;  /* 0x00008f007c037a23 */ /* 0x002fcc0000010802 */
[----:B------:R-:W-:Y:S02]  /*be90*/  F2FP.BF16.PACK_AB R8, R249, R252 ;  /* 0x000000fcf908723e */ /* 0x000fe400000010ff */
[----:B------:R-:W-:Y:S01]  /*bea0*/  F2FP.BF16.PACK_AB R9, R243, R242 ;  /* 0x000000f2f309723e */ /* 0x000fe200000010ff */
[----:B------:R1:W-:Y:S01]  /*beb0*/  MUFU.EX2 R104, R3 ;  /* 0x0000000300687308 */ /* 0x0003e20000000800 */
[----:B------:R-:W-:Y:S02]  /*bec0*/  F2FP.BF16.PACK_AB R10, R162, R163 ;  /* 0x000000a3a20a723e */ /* 0x000fe400000010ff */
[----:B------:R-:W-:Y:S02]  /*bed0*/  F2FP.BF16.PACK_AB R11, R240, R241 ;  /* 0x000000f1f00b723e */ /* 0x000fe400000010ff */
[----:B------:R-:W-:Y:S01]  /*bee0*/  MOV R124, R61 ;  /* 0x0000003d007c7202 */ /* 0x000fe20000000f00 */
[----:B------:R-:W-:-:S04]  /*bef0*/  FFMA.FTZ R61, R223, c[0x0][0x23c], -R4 ;  /* 0x00008f00df3d7a23 */ /* 0x000fc80000010804 */
[----:B------:R-:W-:Y:S01]  /*bf00*/  HMMA.16816.F32.BF16 R152, R8, R20, R152 ;  /* 0x000000140898723c */ /* 0x000fe20000041898 */
[----:B-1----:R-:W-:Y:S01]  /*bf10*/  FFMA.FTZ R3, R133, c[0x0][0x23c], -R2 ;  /* 0x00008f0085037a23 */ /* 0x002fe20000010802 */
[----:B------:R-:W-:-:S06]  /*bf20*/  MOV R133, R66 ;  /* 0x0000004200857202 */ /* 0x000fcc0000000f00 */
[C---:B------:R-:W-:Y:S01]  /*bf30*/  HMMA.16816.F32.BF16 R164, R8.reuse, R22, R164 ;  /* 0x0000001608a4723c */ /* 0x040fe200000418a4 */
[----:B------:R-:W1:Y:S01]  /*bf40*/  LDSM.16.MT88.4 R20, [R185+0x4c00] ;  /* 0x004c0000b914783b */ /* 0x000e620000004200 */
[----:B------:R3:W2:Y:S06]  /*bf50*/  MUFU.EX2 R103, R3 ;  /* 0x0000000300677308 */ /* 0x0006ac0000000800 */
[C---:B------:R-:W-:Y:S08]  /*bf60*/  HMMA.16816.F32.BF16 R52, R8.reuse, R24, R52 ;  /* 0x000000180834723c */ /* 0x040ff00000041834 */
[----:B------:R-:W-:Y:S01]  /*bf70*/  HMMA.16816.F32.BF16 R148, R8, R26, R148 ;  /* 0x0000001a0894723c */ /* 0x000fe20000041894 */
[----:B------:R-:W1:Y:S01]  /*bf80*/  LDSM.16.MT88.4 R24, [R186+0x4c00] ;  /* 0x004c0000ba18783b */ /* 0x000e620000004200 */
[----:B---3--:R-:W-:Y:S01]  /*bf90*/  FFMA.FTZ R3, R169, c[0x0][0x23c], -R0 ;  /* 0x00008f00a9037a23 */ /* 0x008fe20000010800 */
[----:B------:R-:W-:-:S03]  /*bfa0*/  MOV R169, R67 ;  /* 0x0000004300a97202 */ /* 0x000fc60000000f00 */
[----:B------:R3:W-:Y:S01]  /*bfb0*/  MUFU.EX2 R101, R3 ;  /* 0x0000000300657308 */ /* 0x0007e20000000800 */
[----:B--2---:R-:W-:Y:S02]  /*bfc0*/  F2FP.BF16.PACK_AB R8, R105, R106 ;  /* 0x0000006a6908723e */ /* 0x004fe400000010ff */
[----:B------:R-:W-:Y:S01]  /*bfd0*/  F2FP.BF16.PACK_AB R10, R103, R104 ;  /* 0x00000068670a723e */ /* 0x000fe200000010ff */
[----:B---3--:R-:W-:Y:S01]  /*bfe0*/  FFMA.FTZ R3, R170, c[0x0][0x23c], -R0 ;  /* 0x00008f00aa037a23 */ /* 0x008fe20000010800 */
[----:B------:R-:W-:-:S03]  /*bff0*/  MOV R170, R76 ;  /* 0x0000004c00aa7202 */ /* 0x000fc60000000f00 */
[----:B------:R2:W3:Y:S02]  /*c000*/  MUFU.EX2 R102, R3 ;  /* 0x0000000300667308 */ /* 0x0004e40000000800 */
[----:B--2---:R-:W-:Y:S01]  /*c010*/  FFMA.FTZ R3, R171, c[0x0][0x23c], -R0 ;  /* 0x00008f00ab037a23 */ /* 0x004fe20000010800 */
[----:B------:R-:W-:Y:S02]  /*c020*/  MOV R171, R93 ;  /* 0x0000005d00ab7202 */ /* 0x000fe40000000f00 */
[----:B---3--:R-:W-:-:S03]  /*c030*/  F2FP.BF16.PACK_AB R9, R102, R101 ;  /* 0x000000656609723e */ /* 0x008fc600000010ff */
[----:B------:R2:W-:Y:S02]  /*c040*/  MUFU.EX2 R100, R3 ;  /* 0x0000000300647308 */ /* 0x0005e40000000800 */
[----:B--2---:R-:W-:-:S06]  /*c050*/  FFMA.FTZ R3, R98, c[0x0][0x23c], -R0 ;  /* 0x00008f0062037a23 */ /* 0x004fcc0000010800 */
[----:B------:R2:W3:Y:S02]  /*c060*/  MUFU.EX2 R98, R3 ;  /* 0x0000000300627308 */ /* 0x0004e40000000800 */
[----:B--2---:R-:W-:Y:S01]  /*c070*/  FFMA.FTZ R3, R178, c[0x0][0x23c], -R4 ;  /* 0x00008f00b2037a23 */ /* 0x004fe20000010804 */
[----:B---3--:R-:W-:Y:S02]  /*c080*/  F2FP.BF16.PACK_AB R11, R98, R100 ;  /* 0x00000064620b723e */ /* 0x008fe400000010ff */
[----:B------:R-:W-:-:S03]  /*c090*/  MOV R178, R83 ;  /* 0x0000005300b27202 */ /* 0x000fc60000000f00 */
[----:B------:R2:W-:Y:S01]  /*c0a0*/  MUFU.EX2 R107, R3 ;  /* 0x00000003006b7308 */ /* 0x0005e20000000800 */
[----:B------:R-:W-:Y:S01]  /*c0b0*/  MOV R83, R51 ;  /* 0x0000003300537202 */ /* 0x000fe20000000f00 */
[--C-:B--2---:R-:W-:Y:S01]  /*c0c0*/  FFMA.FTZ R3, R99, c[0x0][0x23c], -R2.reuse ;  /* 0x00008f0063037a23 */ /* 0x104fe20000010802 */
[----:B------:R-:W-:Y:S02]  /*c0d0*/  MOV R99, R50 ;  /* 0x0000003200637202 */ /* 0x000fe40000000f00 */
[C---:B----4-:R-:W-:Y:S03]  /*c0e0*/  HMMA.16816.F32.BF16 R48, R8.reuse, R12, R32 ;  /* 0x0000000c0830723c */ /* 0x050fe60000041820 */
[----:B------:R2:W-:Y:S05]  /*c0f0*/  MUFU.EX2 R95, R3 ;  /* 0x00000003005f7308 */ /* 0x0005ea0000000800 */
[----:B-----5:R-:W-:Y:S01]  /*c100*/  HMMA.16816.F32.BF16 R32, R8, R16, R44 ;  /* 0x000000100820723c */ /* 0x020fe2000004182c */
[----:B--2---:R-:W-:-:S04]  /*c110*/  FFMA.FTZ R3, R90, c[0x0][0x23c], -R2 ;  /* 0x00008f005a037a23 */ /* 0x004fc80000010802 */
[----:B------:R2:W3:Y:S02]  /*c120*/  MUFU.EX2 R94, R3 ;  /* 0x00000003005e7308 */ /* 0x0004e40000000800 */
[----:B--2---:R-:W-:Y:S01]  /*c130*/  FFMA.FTZ R3, R132, c[0x0][0x23c], -R2 ;  /* 0x00008f0084037a23 */ /* 0x004fe20000010802 */
[----:B------:R-:W-:Y:S02]  /*c140*/  MOV R132, R86 ;  /* 0x0000005600847202 */ /* 0x000fe40000000f00 */
[----:B------:R-:W-:-:S03]  /*c150*/  MOV R86, R39 ;  /* 0x0000002700567202 */ /* 0x000fc60000000f00 */
[----:B------:R2:W-:Y:S01]  /*c160*/  MUFU.EX2 R93, R3 ;  /* 0x00000003005d7308 */ /* 0x0005e20000000800 */
[C---:B------:R-:W-:Y:S08]  /*c170*/  HMMA.16816.F32.BF16 R36, R8.reuse, R14, R28 ;  /* 0x0000000e0824723c */ /* 0x040ff0000004181c */
[----:B------:R-:W-:Y:S01]  /*c180*/  HMMA.16816.F32.BF16 R28, R8, R18, R40 ;  /* 0x00000012081c723c */ /* 0x000fe20000041828 */
[----:B--2---:R-:W-:Y:S01]  /*c190*/  FFMA.FTZ R3, R118, c[0x0][0x23c], -R2 ;  /* 0x00008f0076037a23 */ /* 0x004fe20000010802 */
[----:B------:R-:W-:-:S05]  /*c1a0*/  MOV R118, R89 ;  /* 0x0000005900767202 */ /* 0x000fca0000000f00 */
[----:B------:R-:W-:Y:S01]  /*c1b0*/  F2FP.BF16.PACK_AB R8, R160, R161 ;  /* 0x000000a1a008723e */ /* 0x000fe200000010ff */
[----:B------:R2:W4:Y:S01]  /*c1c0*/  MUFU.EX2 R92, R3 ;  /* 0x00000003005c7308 */ /* 0x0005220000000800 */
[----:B------:R-:W-:Y:S02]  /*c1d0*/  F2FP.BF16.PACK_AB R9, R238, R239 ;  /* 0x000000efee09723e */ /* 0x000fe400000010ff */
[----:B------:R-:W-:Y:S02]  /*c1e0*/  F2FP.BF16.PACK_AB R10, R135, R77 ;  /* 0x0000004d870a723e */ /* 0x000fe400000010ff */
[----:B------:R-:W-:-:S07]  /*c1f0*/  F2FP.BF16.PACK_AB R11, R233, R235 ;  /* 0x000000ebe90b723e */ /* 0x000fce00000010ff */
[----:B------:R-:W-:Y:S01]  /*c200*/  HMMA.16816.F32.BF16 R152, R8, R16, R152 ;  /* 0x000000100898723c */ /* 0x000fe20000041898 */
[----:B--2---:R-:W-:Y:S01]  /*c210*/  FFMA.FTZ R3, R172, c[0x0][0x23c], -R0 ;  /* 0x00008f00ac037a23 */ /* 0x004fe20000010800 */
[----:B------:R-:W-:-:S03]  /*c220*/  MOV R172, R88 ;  /* 0x0000005800ac7202 */ /* 0x000fc60000000f00 */
[----:B------:R2:W-:Y:S03]  /*c230*/  MUFU.EX2 R90, R3 ;  /* 0x00000003005a7308 */ /* 0x0005e60000000800 */
[C---:B------:R-:W-:Y:S01]  /*c240*/  HMMA.16816.F32.BF16 R44, R8.reuse, R18, R164 ;  /* 0x00000012082c723c */ /* 0x040fe200000418a4 */
[----:B------:R-:W5:Y:S07]  /*c250*/  LDSM.16.MT88.4 R16, [R186+0x5000] ;  /* 0x00500000ba10783b */ /* 0x000f6e0000004200 */
[----:B------:R-:W-:Y:S01]  /*c260*/  HMMA.16816.F32.BF16 R40, R8, R12, R52 ;  /* 0x0000000c0828723c */ /* 0x000fe20000041834 */
[----:B--2---:R-:W-:-:S07]  /*c270*/  FFMA.FTZ R3, R91, c[0x0][0x23c], -R0 ;  /* 0x00008f005b037a23 */ /* 0x004fce0000010800 */
[----:B------:R-:W-:Y:S01]  /*c280*/  HMMA.16816.F32.BF16 R52, R8, R14, R148 ;  /* 0x0000000e0834723c */ /* 0x000fe20000041894 */
[----:B------:R-:W2:Y:S01]  /*c290*/  LDSM.16.MT88.4 R12, [R185+0x5000] ;  /* 0x00500000b90c783b */ /* 0x000ea20000004200 */
[----:B------:R-:W1:Y:S05]  /*c2a0*/  MUFU.EX2 R91, R3 ;  /* 0x00000003005b7308 */ /* 0x000e6a0000000800 */
[----:B---3--:R-:W-:Y:S02]  /*c2b0*/  F2FP.BF16.PACK_AB R8, R94, R95 ;  /* 0x0000005f5e08723e */ /* 0x008fe400000010ff */
[----:B----4-:R-:W-:Y:S02]  /*c2c0*/  F2FP.BF16.PACK_AB R10, R92, R93 ;  /* 0x0000005d5c0a723e */ /* 0x010fe400000010ff */
[----:B------:R-:W-:Y:S01]  /*c2d0*/  MOV R149, R59 ;  /* 0x0000003b00957202 */ /* 0x000fe20000000f00 */
[----:B------:R-:W-:Y:S01]  /*c2e0*/  FFMA.FTZ R59, R220, c[0x0][0x23c], -R4 ;  /* 0x00008f00dc3b7a23 */ /* 0x000fe20000010804 */
[----:B------:R-:W-:-:S02]  /*c2f0*/  MOV R151, R77 ;  /* 0x0000004d00977202 */ /* 0x000fc40000000f00 */
[----:B------:R-:W-:Y:S01]  /*c300*/  MOV R150, R60 ;  /* 0x0000003c00967202 */ /* 0x000fe20000000f00 */
[--C-:B------:R-:W-:Y:S01]  /*c310*/  FFMA.FTZ R60, R222, c[0x0][0x23c], -R4.reuse ;  /* 0x00008f00de3c7a23 */ /* 0x100fe20000010804 */
[----:B------:R-:W-:Y:S01]  /*c320*/  MOV R148, R56 ;  /* 0x0000003800947202 */ /* 0x000fe20000000f00 */
[----:B------:R-:W-:Y:S01]  /*c330*/  FFMA.FTZ R56, R219, c[0x0][0x23c], -R4 ;  /* 0x00008f00db387a23 */ /* 0x000fe20000010804 */
[----:B-1----:R-:W-:Y:S01]  /*c340*/  F2FP.BF16.PACK_AB R9, R91, R90 ;  /* 0x0000005a5b09723e */ /* 0x002fe200000010ff */
[----:B------:R-:W-:Y:S01]  /*c350*/  FFMA.FTZ R3, R173, c[0x0][0x23c], -R0 ;  /* 0x00008f00ad037a23 */ /* 0x000fe20000010800 */
[----:B------:R-:W-:-:S03]  /*c360*/  MOV R173, R87 ;  /* 0x0000005700ad7202 */ /* 0x000fc60000000f00 */
[----:B------:R1:W-:Y:S02]  /*c370*/  MUFU.EX2 R89, R3 ;  /* 0x0000000300597308 */ /* 0x0003e40000000800 */
[----:B-1----:R-:W-:Y:S01]  /*c380*/  FFMA.FTZ R3, R174, c[0x0][0x23c], -R0 ;  /* 0x00008f00ae037a23 */ /* 0x002fe20000010800 */
[----:B------:R-:W-:-:S05]  /*c390*/  MOV R174, R86 ;  /* 0x0000005600ae7202 */ /* 0x000fca0000000f00 */
[----:B------:R1:W3:Y:S02]  /*c3a0*/  MUFU.EX2 R88, R3 ;  /* 0x0000000300587308 */ /* 0x0002e40000000800 */
[----:B-1----:R-:W-:Y:S01]  /*c3b0*/  FFMA.FTZ R3, R206, c[0x0][0x23c], -R4 ;  /* 0x00008f00ce037a23 */ /* 0x002fe20000010804 */
[----:B------:R-:W-:Y:S02]  /*c3c0*/  MOV R206, R85 ;  /* 0x0000005500ce7202 */ /* 0x000fe40000000f00 */
[----:B---3--:R-:W-:-:S03]  /*c3d0*/  F2FP.BF16.PACK_AB R11, R88, R89 ;  /* 0x00000059580b723e */ /* 0x008fc600000010ff */
[----:B------:R1:W-:Y:S04]  /*c3e0*/  MUFU.EX2 R96, R3 ;  /* 0x0000000300607308 */ /* 0x0003e80000000800 */
        /* <DEDUP_REMOVED lines=10> */
[----:B------:R1:W3:Y:S01]  /*c490*/  MUFU.EX2 R86, R3 ;  /* 0x0000000300567308 */ /* 0x0002e20000000800 */
[----:B------:R-:W-:Y:S02]  /*c4a0*/  F2FP.BF16.PACK_AB R10, R206, R175 ;  /* 0x000000afce0a723e */ /* 0x000fe400000010ff */
[----:B------:R-:W-:Y:S01]  /*c4b0*/  F2FP.BF16.PACK_AB R11, R229, R230 ;  /* 0x000000e6e50b723e */ /* 0x000fe200000010ff */
[----:B-1----:R-:W-:-:S04]  /*c4c0*/  FFMA.FTZ R3, R68, c[0x0][0x23c], -R2 ;  /* 0x00008f0044037a23 */ /* 0x002fc80000010802 */
[----:B------:R1:W-:Y:S02]  /*c4d0*/  MUFU.EX2 R85, R3 ;  /* 0x0000000300557308 */ /* 0x0003e40000000800 */
[----:B-1----:R-:W-:-:S06]  /*c4e0*/  FFMA.FTZ R3, R69, c[0x0][0x23c], -R2 ;  /* 0x00008f0045037a23 */ /* 0x002fcc0000010802 */
        /* <DEDUP_REMOVED lines=8> */
[----:B------:R1:W4:Y:S07]  /*c570*/  MUFU.EX2 R83, R3 ;  /* 0x0000000300537308 */ /* 0x00032e0000000800 */
[C---:B------:R-:W-:Y:S08]  /*c580*/  HMMA.16816.F32.BF16 R36, R8.reuse, R24, R152 ;  /* 0x000000180824723c */ /* 0x040ff00000041898 */
[----:B------:R-:W-:Y:S01]  /*c590*/  HMMA.16816.F32.BF16 R28, R8, R26, R44 ;  /* 0x0000001a081c723c */ /* 0x000fe2000004182c */
[----:B------:R-:W2:Y:S01]  /*c5a0*/  LDSM.16.MT88.4 R24, [R185+0x5400] ;  /* 0x00540000b918783b */ /* 0x000ea20000004200 */
[----:B-1----:R-:W-:-:S04]  /*c5b0*/  FFMA.FTZ R3, R70, c[0x0][0x23c], -R0 ;  /* 0x00008f0046037a23 */ /* 0x002fc80000010800 */
[----:B------:R1:W-:Y:S01]  /*c5c0*/  MUFU.EX2 R81, R3 ;  /* 0x0000000300517308 */ /* 0x0003e20000000800 */
[----:B---3--:R-:W-:Y:S02]  /*c5d0*/  F2FP.BF16.PACK_AB R8, R86, R87 ;  /* 0x000000575608723e */ /* 0x008fe400000010ff */
[----:B----4-:R-:W-:Y:S02]  /*c5e0*/  F2FP.BF16.PACK_AB R9, R83, R82 ;  /* 0x000000525309723e */ /* 0x010fe400000010ff */
[----:B------:R-:W-:Y:S01]  /*c5f0*/  F2FP.BF16.PACK_AB R10, R84, R85 ;  /* 0x00000055540a723e */ /* 0x000fe200000010ff */
[----:B-1----:R-:W-:-:S04]  /*c600*/  FFMA.FTZ R3, R71, c[0x0][0x23c], -R0 ;  /* 0x00008f0047037a23 */ /* 0x002fc80000010800 */
[----:B------:R-:W1:Y:S02]  /*c610*/  MUFU.EX2 R80, R3 ;  /* 0x0000000300507308 */ /* 0x000e640000000800 */
[----:B-1----:R-:W-:Y:S01]  /*c620*/  F2FP.BF16.PACK_AB R11, R80, R81 ;  /* 0x00000051500b723e */ /* 0x002fe200000010ff */
[----:B------:R-:W-:-:S05]  /*c630*/  FFMA.FTZ R3, R181, c[0x0][0x23c], -R2 ;  /* 0x00008f00b5037a23 */ /* 0x000fca0000010802 */
[----:B------:R1:W-:Y:S01]  /*c640*/  MUFU.EX2 R79, R3 ;  /* 0x00000003004f7308 */ /* 0x0003e20000000800 */
[C---:B-----5:R-:W-:Y:S07]  /*c650*/  HMMA.16816.F32.BF16 R52, R8.reuse, R18, R32 ;  /* 0x000000120834723c */ /* 0x060fee0000041820 */
[----:B------:R-:W-:Y:S01]  /*c660*/  FFMA.FTZ R35, R149, R5, R226 ;  /* 0x0000000595237223 */ /* 0x000fe200000100e2 */
[----:B--2---:R-:W-:Y:S01]  /*c670*/  HMMA.16816.F32.BF16 R136, R8, R12, R136 ;  /* 0x0000000c0888723c */ /* 0x004fe20000041888 */
[----:B------:R-:W2:Y:S01]  /*c680*/  LDL.LU R149, [R1+0xc] ;  /* 0x00000c0001957983 */ /* 0x000ea20000300800 */
[----:B------:R-:W-:-:S02]  /*c690*/  FFMA.FTZ R32, R210, c[0x0][0x23c], -R2 ;  /* 0x00008f00d2207a23 */ /* 0x000fc40000010802 */
[----:B------:R-:W-:Y:S01]  /*c6a0*/  FFMA.FTZ R34, R150, R64, R97 ;  /* 0x0000004096227223 */ /* 0x000fe20000010061 */
[----:B------:R-:W-:Y:S01]  /*c6b0*/  MOV R150, R135 ;  /* 0x0000008700967202 */ /* 0x000fe20000000f00 */
[----:B-1----:R-:W-:Y:S01]  /*c6c0*/  FFMA.FTZ R3, R180, c[0x0][0x23c], -R2 ;  /* 0x00008f00b4037a23 */ /* 0x002fe20000010802 */
[----:B------:R-:W-:Y:S01]  /*c6d0*/  MOV R135, R134 ;  /* 0x0000008600877202 */ /* 0x000fe20000000f00 */
[----:B------:R-:W-:Y:S01]  /*c6e0*/  HMMA.16816.F32.BF16 R144, R8, R14, R144 ;  /* 0x0000000e0890723c */ /* 0x000fe20000041890 */
[----:B------:R-:W-:Y:S01]  /*c6f0*/  MOV R134, R168 ;  /* 0x000000a800867202 */ /* 0x000fe20000000f00 */
[----:B------:R1:W3:Y:S01]  /*c700*/  MUFU.EX2 R78, R3 ;  /* 0x00000003004e7308 */ /* 0x0002e20000000800 */
[----:B------:R-:W-:-:S05]  /*c710*/  FFMA.FTZ R33, R148, R7, R245 ;  /* 0x0000000794217223 */ /* 0x000fca00000100f5 */
[----:B------:R-:W-:Y:S07]  /*c720*/  HMMA.16816.F32.BF16 R48, R8, R16, R48 ;  /* 0x000000100830723c */ /* 0x000fee0000041830 */
[----:B------:R-:W-:Y:S02]  /*c730*/  F2FP.BF16.PACK_AB R8, R173, R174 ;  /* 0x000000aead08723e */ /* 0x000fe400000010ff */
[----:B------:R-:W-:Y:S01]  /*c740*/  F2FP.BF16.PACK_AB R9, R126, R228 ;  /* 0x000000e47e09723e */ /* 0x000fe200000010ff */
[----:B-1----:R-:W-:Y:S01]  /*c750*/  FFMA.FTZ R3, R182, c[0x0][0x23c], -R2 ;  /* 0x00008f00b6037a23 */ /* 0x002fe20000010802 */
[----:B------:R-:W-:-:S02]  /*c760*/  F2FP.BF16.PACK_AB R10, R118, R172 ;  /* 0x000000ac760a723e */ /* 0x000fc400000010ff */
[----:B------:R-:W-:Y:S01]  /*c770*/  F2FP.BF16.PACK_AB R11, R127, R130 ;  /* 0x000000827f0b723e */ /* 0x000fe200000010ff */
[----:B------:R1:W-:Y:S06]  /*c780*/  MUFU.EX2 R77, R3 ;  /* 0x00000003004d7308 */ /* 0x0003ec0000000800 */
[C---:B------:R-:W-:Y:S01]  /*c790*/  HMMA.16816.F32.BF16 R44, R8.reuse, R14, R20 ;  /* 0x0000000e082c723c */ /* 0x040fe20000041814 */
[----:B------:R-:W4:Y:S07]  /*c7a0*/  LDSM.16.MT88.4 R20, [R186+0x5400] ;  /* 0x00540000ba14783b */ /* 0x000f2e0000004200 */
[----:B------:R-:W-:Y:S01]  /*c7b0*/  HMMA.16816.F32.BF16 R140, R8, R12, R40 ;  /* 0x0000000c088c723c */ /* 0x000fe20000041828 */
[----:B------:R-:W5:Y:S01]  /*c7c0*/  LDSM.16.MT88.4 R12, [R185+0x5800] ;  /* 0x00580000b90c783b */ /* 0x000f620000004200 */
[----:B-1----:R-:W-:-:S04]  /*c7d0*/  FFMA.FTZ R3, R183, c[0x0][0x23c], -R2 ;  /* 0x00008f00b7037a23 */ /* 0x002fc80000010802 */
[----:B------:R1:W1:Y:S02]  /*c7e0*/  MUFU.EX2 R76, R3 ;  /* 0x00000003004c7308 */ /* 0x0002640000000800 */
[C---:B------:R-:W-:Y:S07]  /*c7f0*/  HMMA.16816.F32.BF16 R36, R8.reuse, R16, R36 ;  /* 0x000000100824723c */ /* 0x040fee0000041824 */
[----:B------:R-:W-:Y:S01]  /*c800*/  FFMA.FTZ R16, R209, c[0x0][0x23c], -R2 ;  /* 0x00008f00d1107a23 */ /* 0x000fe20000010802 */
[----:B------:R-:W-:Y:S01]  /*c810*/  HMMA.16816.F32.BF16 R28, R8, R18, R28 ;  /* 0x00000012081c723c */ /* 0x000fe2000004181c */
[----:B------:R-:W-:-:S02]  /*c820*/  FFMA.FTZ R17, R221, c[0x0][0x23c], -R4 ;  /* 0x00008f00dd117a23 */ /* 0x000fc40000010804 */
[----:B-1----:R-:W-:-:S04]  /*c830*/  FFMA.FTZ R3, R198, c[0x0][0x23c], -R2 ;  /* 0x00008f00c6037a23 */ /* 0x002fc80000010802 */
[----:B---3--:R-:W-:Y:S01]  /*c840*/  F2FP.BF16.PACK_AB R8, R78, R79 ;  /* 0x0000004f4e08723e */ /* 0x008fe200000010ff */
[--C-:B------:R-:W-:Y:S01]  /*c850*/  FFMA.FTZ R18, R207, c[0x0][0x23c], -R2.reuse ;  /* 0x00008f00cf127a23 */ /* 0x100fe20000010802 */
[----:B------:R-:W-:Y:S01]  /*c860*/  F2FP.BF16.PACK_AB R10, R76, R77 ;  /* 0x0000004d4c0a723e */ /* 0x000fe200000010ff */
[----:B------:R1:W-:Y:S01]  /*c870*/  MUFU.EX2 R75, R3 ;  /* 0x00000003004b7308 */ /* 0x0003e20000000800 */
[----:B------:R-:W-:Y:S02]  /*c880*/  FFMA.FTZ R19, R208, c[0x0][0x23c], -R2 ;  /* 0x00008f00d0137a23 */ /* 0x000fe40000010802 */
[----:B-1----:R-:W-:-:S05]  /*c890*/  FFMA.FTZ R3, R199, c[0x0][0x23c], -R0 ;  /* 0x00008f00c7037a23 */ /* 0x002fca0000010800 */
[----:B------:R1:W-:Y:S02]  /*c8a0*/  MUFU.EX2 R73, R3 ;  /* 0x0000000300497308 */ /* 0x0003e40000000800 */
[----:B-1----:R-:W-:-:S06]  /*c8b0*/  FFMA.FTZ R3, R200, c[0x0][0x23c], -R0 ;  /* 0x00008f00c8037a23 */ /* 0x002fcc0000010800 */
[----:B------:R1:W3:Y:S02]  /*c8c0*/  MUFU.EX2 R74, R3 ;  /* 0x00000003004a7308 */ /* 0x0002e40000000800 */
[----:B-1----:R-:W-:Y:S01]  /*c8d0*/  FFMA.FTZ R3, R202, c[0x0][0x23c], -R0 ;  /* 0x00008f00ca037a23 */ /* 0x002fe20000010800 */
[----:B---3--:R-:W-:-:S05]  /*c8e0*/  F2FP.BF16.PACK_AB R9, R74, R73 ;  /* 0x000000494a09723e */ /* 0x008fca00000010ff */
[----:B------:R1:W-:Y:S02]  /*c8f0*/  MUFU.EX2 R72, R3 ;  /* 0x0000000300487308 */ /* 0x0003e40000000800 */
[----:B-1----:R-:W-:-:S06]  /*c900*/  FFMA.FTZ R3, R201, c[0x0][0x23c], -R0 ;  /* 0x00008f00c9037a23 */ /* 0x002fcc0000010800 */
[----:B------:R-:W1:Y:S02]  /*c910*/  MUFU.EX2 R71, R3 ;  /* 0x0000000300477308 */ /* 0x000e640000000800 */
[----:B-1----:R-:W-:Y:S01]  /*c920*/  F2FP.BF16.PACK_AB R11, R71, R72 ;  /* 0x00000048470b723e */ /* 0x002fe200000010ff */
[----:B------:R-:W-:-:S05]  /*c930*/  FFMA.FTZ R3, R204, c[0x0][0x23c], -R2 ;  /* 0x00008f00cc037a23 */ /* 0x000fca0000010802 */
[----:B------:R1:W3:Y:S01]  /*c940*/  MUFU.EX2 R70, R3 ;  /* 0x0000000300467308 */ /* 0x0002e20000000800 */
[C---:B------:R-:W-:Y:S08]  /*c950*/  HMMA.16816.F32.BF16 R136, R8.reuse, R24, R136 ;  /* 0x000000180888723c */ /* 0x040ff00000041888 */
[----:B------:R-:W-:Y:S01]  /*c960*/  HMMA.16816.F32.BF16 R144, R8, R26, R144 ;  /* 0x0000001a0890723c */ /* 0x000fe20000041890 */
[----:B-1----:R-:W-:-:S07]  /*c970*/  FFMA.FTZ R3, R203, c[0x0][0x23c], -R2 ;  /* 0x00008f00cb037a23 */ /* 0x002fce0000010802 */
[C---:B----4-:R-:W-:Y:S01]  /*c980*/  HMMA.16816.F32.BF16 R156, R8.reuse, R20, R48 ;  /* 0x00000014089c723c */ /* 0x050fe20000041830 */
[----:B------:R1:W-:Y:S07]  /*c990*/  MUFU.EX2 R69, R3 ;  /* 0x0000000300457308 */ /* 0x0003ee0000000800 */
[----:B------:R-:W-:Y:S01]  /*c9a0*/  HMMA.16816.F32.BF16 R40, R8, R22, R52 ;  /* 0x000000160828723c */ /* 0x000fe20000041834 */
[----:B------:R-:W4:Y:S01]  /*c9b0*/  LDSM.16.MT88.4 R8, [R186+0x5800] ;  /* 0x00580000ba08783b */ /* 0x000f220000004200 */
[----:B-1----:R-:W-:-:S02]  /*c9c0*/  FFMA.FTZ R3, R205, c[0x0][0x23c], -R2 ;  /* 0x00008f00cd037a23 */ /* 0x002fc40000010802 */
[----:B------:R-:W-:Y:S02]  /*c9d0*/  FFMA.FTZ R2, R213, c[0x0][0x23c], -R0 ;  /* 0x00008f00d5027a23 */ /* 0x000fe40000010800 */
[----:B------:R1:W-:Y:S01]  /*c9e0*/  MUFU.EX2 R68, R3 ;  /* 0x0000000300447308 */ /* 0x0003e20000000800 */
[----:B------:R-:W-:Y:S02]  /*c9f0*/  MOV R168, R6 ;  /* 0x0000000600a87202 */ /* 0x000fe40000000f00 */
[----:B------:R-:W-:-:S05]  /*ca00*/  F2FP.BF16.PACK_AB R4, R99, R132 ;  /* 0x000000846304723e */ /* 0x000fca00000010ff */
[----:B------:R3:W-:Y:S01]  /*ca10*/  MUFU.EX2 R54, R2 ;  /* 0x0000000200367308 */ /* 0x0007e20000000800 */
[----:B-1----:R-:W-:-:S07]  /*ca20*/  FFMA.FTZ R3, R211, c[0x0][0x23c], -R0 ;  /* 0x00008f00d3037a23 */ /* 0x002fce0000010800 */
[----:B------:R1:W-:Y:S01]  /*ca30*/  MUFU.EX2 R67, R3 ;  /* 0x0000000300437308 */ /* 0x0003e20000000800 */
[----:B---3--:R-:W-:Y:S01]  /*ca40*/  FFMA.FTZ R2, R214, c[0x0][0x23c], -R0 ;  /* 0x00008f00d6027a23 */ /* 0x008fe20000010800 */
[----:B------:R-:W-:Y:S02]  /*ca50*/  F2FP.BF16.PACK_AB R5, R236, R234 ;  /* 0x000000eaec05723e */ /* 0x000fe400000010ff */
[----:B------:R-:W-:-:S04]  /*ca60*/  F2FP.BF16.PACK_AB R6, R171, R178 ;  /* 0x000000b2ab06723e */ /* 0x000fc800000010ff */
[----:B------:R-:W-:Y:S01]  /*ca70*/  MUFU.EX2 R53, R2 ;  /* 0x0000000200357308 */ /* 0x000fe20000000800 */
[----:B------:R-:W-:Y:S01]  /*ca80*/  F2FP.BF16.PACK_AB R7, R129, R128 ;  /* 0x000000808107723e */ /* 0x000fe200000010ff */
[----:B-1----:R-:W-:-:S06]  /*ca90*/  FFMA.FTZ R3, R212, c[0x0][0x23c], -R0 ;  /* 0x00008f00d4037a23 */ /* 0x002fcc0000010800 */
[----:B------:R1:W3:Y:S01]  /*caa0*/  MUFU.EX2 R66, R3 ;  /* 0x0000000300427308 */ /* 0x0002e20000000800 */
[C---:B------:R-:W-:Y:S07]  /*cab0*/  HMMA.16816.F32.BF16 R36, R4.reuse, R20, R36 ;  /* 0x000000140424723c */ /* 0x040fee0000041824 */
[----:B------:R3:W2:Y:S01]  /*cac0*/  MUFU.EX2 R52, R17 ;  /* 0x0000001100347308 */ /* 0x0006a20000000800 */
[C---:B------:R-:W-:Y:S08]  /*cad0*/  HMMA.16816.F32.BF16 R140, R4.reuse, R24, R140 ;  /* 0x00000018048c723c */ /* 0x040ff0000004188c */
[----:B------:R-:W-:Y:S01]  /*cae0*/  HMMA.16816.F32.BF16 R44, R4, R26, R44 ;  /* 0x0000001a042c723c */ /* 0x000fe2000004182c */
[----:B------:R4:W-:Y:S01]  /*caf0*/  MUFU.EX2 R51, R16 ;  /* 0x0000001000337308 */ /* 0x0009e20000000800 */
[----:B-1----:R-:W-:-:S02]  /*cb00*/  FFMA.FTZ R3, R218, c[0x0][0x23c], -R0 ;  /* 0x00008f00da037a23 */ /* 0x002fc40000010800 */
[----:B------:R-:W-:Y:S01]  /*cb10*/  FADD.FTZ R35, R227, R35 ;  /* 0x00000023e3237221 */ /* 0x000fe20000010000 */
[----:B------:R-:W-:Y:S01]  /*cb20*/  MOV R198, R163 ;  /* 0x000000a300c67202 */ /* 0x000fe20000000f00 */
[--C-:B------:R-:W-:Y:S01]  /*cb30*/  FFMA.FTZ R2, R217, c[0x0][0x23c], -R0.reuse ;  /* 0x00008f00d9027a23 */ /* 0x100fe20000010800 */
[----:B------:R-:W-:Y:S01]  /*cb40*/  MOV R183, R162 ;  /* 0x000000a200b77202 */ /* 0x000fe20000000f00 */
[----:B------:R-:W-:Y:S01]  /*cb50*/  HMMA.16816.F32.BF16 R20, R4, R22, R28 ;  /* 0x000000160414723c */ /* 0x000fe2000004181c */
[----:B------:R1:W-:Y:S01]  /*cb60*/  MUFU.EX2 R50, R18 ;  /* 0x0000001200327308 */ /* 0x0003e20000000800 */
[----:B---3--:R-:W-:Y:S01]  /*cb70*/  FFMA.FTZ R17, R216, c[0x0][0x23c], -R0 ;  /* 0x00008f00d8117a23 */ /* 0x008fe20000010800 */
[----:B------:R-:W-:Y:S01]  /*cb80*/  MOV R182, R161 ;  /* 0x000000a100b67202 */ /* 0x000fe20000000f00 */
[----:B------:R-:W-:Y:S03]  /*cb90*/  LDSM.16.MT88.4 R24, [R186+0x5c00] ;  /* 0x005c0000ba18783b */ /* 0x000fe60000004200 */
[----:B------:R-:W-:-:S02]  /*cba0*/  F2FP.BF16.PACK_AB R4, R70, R75 ;  /* 0x0000004b4604723e */ /* 0x000fc400000010ff */
[----:B------:R-:W-:Y:S02]  /*cbb0*/  F2FP.BF16.PACK_AB R5, R66, R67 ;  /* 0x000000434205723e */ /* 0x000fe400000010ff */
[----:B------:R-:W-:Y:S02]  /*cbc0*/  F2FP.BF16.PACK_AB R6, R68, R69 ;  /* 0x000000454406723e */ /* 0x000fe400000010ff */
[----:B------:R-:W-:Y:S01]  /*cbd0*/  F2FP.BF16.PACK_AB R7, R53, R54 ;  /* 0x000000363507723e */ /* 0x000fe200000010ff */
[----:B----4-:R-:W-:Y:S01]  /*cbe0*/  FFMA.FTZ R16, R215, c[0x0][0x23c], -R0 ;  /* 0x00008f00d7107a23 */ /* 0x010fe20000010800 */
[----:B------:R-:W-:Y:S01]  /*cbf0*/  MUFU.EX2 R48, R32 ;  /* 0x0000002000307308 */ /* 0x000fe20000000800 */
[----:B-1----:R-:W-:-:S04]  /*cc00*/  FADD.FTZ R18, R246, R33 ;  /* 0x00000021f6127221 */ /* 0x002fc80000010000 */
[----:B-----5:R-:W-:Y:S01]  /*cc10*/  HMMA.16816.F32.BF16 R136, R4, R12, R136 ;  /* 0x0000000c0488723c */ /* 0x020fe20000041888 */
[----:B--2---:R-:W-:-:S07]  /*cc20*/  FFMA.FTZ R0, R149, R65, R108 ;  /* 0x0000004195007223 */ /* 0x004fce000001006c */
[C---:B------:R-:W-:Y:S01]  /*cc30*/  HMMA.16816.F32.BF16 R144, R4.reuse, R14, R144 ;  /* 0x0000000e0490723c */ /* 0x040fe20000041890 */
[----:B------:R1:W-:Y:S07]  /*cc40*/  MUFU.EX2 R49, R19 ;  /* 0x0000001300317308 */ /* 0x0003ee0000000800 */
[C---:B------:R-:W-:Y:S01]  /*cc50*/  HMMA.16816.F32.BF16 R156, R4.reuse, R8, R156 ;  /* 0x00000008049c723c */ /* 0x040fe2000004189c */
[----:B------:R2:W-:Y:S07]  /*cc60*/  MUFU.EX2 R32, R3 ;  /* 0x0000000300207308 */ /* 0x0005ee0000000800 */
[----:B------:R-:W-:Y:S01]  /*cc70*/  HMMA.16816.F32.BF16 R28, R4, R10, R40 ;  /* 0x0000000a041c723c */ /* 0x000fe20000041828 */
[----:B-1----:R-:W-:-:S02]  /*cc80*/  FADD.FTZ R19, R109, R0 ;  /* 0x000000006d137221 */ /* 0x002fc40000010000 */
[----:B------:R-:W-:-:S04]  /*cc90*/  FADD.FTZ R0, R247, R18 ;  /* 0x00000012f7007221 */ /* 0x000fc80000010000 */
[----:B------:R-:W-:Y:S02]  /*cca0*/  F2FP.BF16.PACK_AB R4, R169, R170 ;  /* 0x000000aaa904723e */ /* 0x000fe400000010ff */
[----:B------:R-:W-:Y:S02]  /*ccb0*/  F2FP.BF16.PACK_AB R5, R107, R131 ;  /* 0x000000836b05723e */ /* 0x000fe400000010ff */
[----:B------:R-:W-:Y:S02]  /*ccc0*/  F2FP.BF16.PACK_AB R6, R124, R133 ;  /* 0x000000857c06723e */ /* 0x000fe400000010ff */
[----:B------:R-:W-:Y:S01]  /*ccd0*/  F2FP.BF16.PACK_AB R7, R52, R96 ;  /* 0x000000603407723e */ /* 0x000fe200000010ff */
[----:B--2---:R-:W-:Y:S01]  /*cce0*/  FADD.FTZ R3, R114, R34 ;  /* 0x0000002272037221 */ /* 0x004fe20000010000 */
[----:B------:R1:W-:Y:S01]  /*ccf0*/  MUFU.EX2 R18, R2 ;  /* 0x0000000200127308 */ /* 0x0003e20000000800 */
[----:B------:R-:W-:Y:S02]  /*cd00*/  FADD.FTZ R0, R248, R0 ;  /* 0x00000000f8007221 */ /* 0x000fe40000010000 */
[----:B------:R-:W-:-:S02]  /*cd10*/  FADD.FTZ R3, R116, R3 ;  /* 0x0000000374037221 */ /* 0x000fc40000010000 */
[----:B------:R-:W-:Y:S02]  /*cd20*/  HMMA.16816.F32.BF16 R152, R4, R8, R36 ;  /* 0x000000080498723c */ /* 0x000fe40000041824 */
[----:B------:R-:W-:-:S05]  /*cd30*/  FADD.FTZ R3, R122, R3 ;  /* 0x000000037a037221 */ /* 0x000fca0000010000 */
[----:B------:R-:W-:Y:S01]  /*cd40*/  FADD.FTZ R8, R115, R19 ;  /* 0x0000001373087221 */ /* 0x000fe20000010000 */
[----:B------:R-:W-:Y:S01]  /*cd50*/  HMMA.16816.F32.BF16 R140, R4, R12, R140 ;  /* 0x0000000c048c723c */ /* 0x000fe2000004188c */
[----:B-1----:R-:W-:-:S07]  /*cd60*/  FADD.FTZ R2, R237, R35 ;  /* 0x00000023ed027221 */ /* 0x002fce0000010000 */
[----:B------:R-:W-:Y:S01]  /*cd70*/  HMMA.16816.F32.BF16 R12, R4, R14, R44 ;  /* 0x0000000e040c723c */ /* 0x000fe2000004182c */
[----:B------:R-:W-:-:S07]  /*cd80*/  FADD.FTZ R0, R252, R0 ;  /* 0x00000000fc007221 */ /* 0x000fce0000010000 */
[----:B------:R-:W-:Y:S07]  /*cd90*/  HMMA.16816.F32.BF16 R20, R4, R10, R20 ;  /* 0x0000000a0414723c */ /* 0x000fee0000041814 */
        /* <DEDUP_REMOVED lines=15> */
[----:B------:R-:W-:Y:S01]  /*ce90*/  MOV R180, R160 ;  /* 0x000000a000b47202 */ /* 0x000fe20000000f00 */
[----:B------:R-:W-:-:S02]  /*cea0*/  FADD.FTZ R0, R121, R6 ;  /* 0x0000000679007221 */ /* 0x000fc40000010000 */
[----:B------:R-:W-:Y:S02]  /*ceb0*/  FADD.FTZ R4, R110, R4 ;  /* 0x000000046e047221 */ /* 0x000fe40000010000 */
[----:B------:R-:W-:Y:S02]  /*cec0*/  FADD.FTZ R6, R182, R5 ;  /* 0x00000005b6067221 */ /* 0x000fe40000010000 */
[----:B------:R-:W-:Y:S01]  /*ced0*/  FADD.FTZ R2, R239, R2 ;  /* 0x00000002ef027221 */ /* 0x000fe20000010000 */
[----:B------:R-:W-:Y:S01]  /*cee0*/  MOV R181, R151 ;  /* 0x0000009700b57202 */ /* 0x000fe20000000f00 */
[----:B------:R-:W-:Y:S02]  /*cef0*/  FADD.FTZ R0, R106, R0 ;  /* 0x000000006a007221 */ /* 0x000fe40000010000 */
[----:B------:R-:W-:Y:S02]  /*cf00*/  FADD.FTZ R4, R101, R4 ;  /* 0x0000000465047221 */ /* 0x000fe40000010000 */
[----:B------:R-:W-:-:S02]  /*cf10*/  FADD.FTZ R6, R180, R6 ;  /* 0x00000006b4067221 */ /* 0x000fc40000010000 */
[----:B------:R-:W-:Y:S01]  /*cf20*/  FADD.FTZ R2, R238, R2 ;  /* 0x00000002ee027221 */ /* 0x000fe20000010000 */
[----:B------:R-:W-:Y:S01]  /*cf30*/  MOV R179, R150 ;  /* 0x0000009600b37202 */ /* 0x000fe20000000f00 */
[----:B------:R-:W-:Y:S01]  /*cf40*/  FADD.FTZ R0, R105, R0 ;  /* 0x0000000069007221 */ /* 0x000fe20000010000 */
[----:B------:R-:W1:Y:S01]  /*cf50*/  MUFU.EX2 R56, R56 ;  /* 0x0000003800387308 */ /* 0x000e620000000800 */
[----:B------:R-:W-:Y:S01]  /*cf60*/  FADD.FTZ R4, R102, R4 ;  /* 0x0000000466047221 */ /* 0x000fe20000010000 */
[----:B------:R-:W2:Y:S01]  /*cf70*/  LDSM.16.MT88.4 R148, [R185+0x5c00] ;  /* 0x005c0000b994783b */ /* 0x000ea20000004200 */
        /* <DEDUP_REMOVED lines=60> */
[----:B------:R-:W3:Y:S01]  /*d340*/  MUFU.EX2 R59, R59 ;  /* 0x0000003b003b7308 */ /* 0x000ee20000000800 */
[----:B------:R-:W-:Y:S02]  /*d350*/  FADD.FTZ R5, R169, R5 ;  /* 0x00000005a9057221 */ /* 0x000fe40000010000 */
[----:B------:R-:W-:Y:S02]  /*d360*/  FADD.FTZ R4, R107, R4 ;  /* 0x000000046b047221 */ /* 0x000fe40000010000 */
[----:B------:R-:W-:-:S02]  /*d370*/  FADD.FTZ R2, R70, R2 ;  /* 0x0000000246027221 */ /* 0x000fc40000010000 */
[----:B------:R-:W-:Y:S01]  /*d380*/  FADD.FTZ R0, R66, R0 ;  /* 0x0000000042007221 */ /* 0x000fe20000010000 */
[----:B------:R-:W4:Y:S01]  /*d390*/  MUFU.EX2 R60, R60 ;  /* 0x0000003c003c7308 */ /* 0x000f220000000800 */
[----:B------:R-:W-:Y:S02]  /*d3a0*/  FADD.FTZ R5, R133, R5 ;  /* 0x0000000585057221 */ /* 0x000fe40000010000 */
[----:B------:R-:W-:Y:S02]  /*d3b0*/  FADD.FTZ R4, R96, R4 ;  /* 0x0000000460047221 */ /* 0x000fe40000010000 */
[----:B------:R-:W-:Y:S02]  /*d3c0*/  FADD.FTZ R2, R69, R2 ;  /* 0x0000000245027221 */ /* 0x000fe40000010000 */
[----:B------:R-:W-:Y:S01]  /*d3d0*/  FADD.FTZ R0, R54, R0 ;  /* 0x0000000036007221 */ /* 0x000fe20000010000 */
[----:B------:R-:W5:Y:S01]  /*d3e0*/  MUFU.EX2 R17, R17 ;  /* 0x0000001100117308 */ /* 0x000f620000000800 */
[----:B------:R-:W-:-:S02]  /*d3f0*/  FADD.FTZ R5, R124, R5 ;  /* 0x000000057c057221 */ /* 0x000fc40000010000 */
[----:B------:R-:W-:Y:S02]  /*d400*/  FADD.FTZ R4, R52, R4 ;  /* 0x0000000434047221 */ /* 0x000fe40000010000 */
[----:B------:R-:W-:-:S03]  /*d410*/  FADD.FTZ R2, R68, R2 ;  /* 0x0000000244027221 */ /* 0x000fc60000010000 */
[----:B------:R-:W2:Y:S01]  /*d420*/  MUFU.EX2 R61, R61 ;  /* 0x0000003d003d7308 */ /* 0x000ea20000000800 */
[----:B------:R-:W-:Y:S02]  /*d430*/  FADD.FTZ R0, R53, R0 ;  /* 0x0000000035007221 */ /* 0x000fe40000010000 */
[----:B------:R-:W-:Y:S02]  /*d440*/  FADD.FTZ R5, R135, R5 ;  /* 0x0000000587057221 */ /* 0x000fe40000010000 */
[----:B-1----:R-:W-:-:S03]  /*d450*/  FADD.FTZ R4, R56, R4 ;  /* 0x0000000438047221 */ /* 0x002fc60000010000 */
[----:B------:R-:W1:Y:S01]  /*d460*/  MUFU.EX2 R16, R16 ;  /* 0x0000001000107308 */ /* 0x000e620000000800 */
[----:B------:R-:W-:Y:S02]  /*d470*/  FADD.FTZ R2, R51, R2 ;  /* 0x0000000233027221 */ /* 0x000fe40000010000 */
[----:B------:R-:W-:Y:S02]  /*d480*/  FADD.FTZ R0, R32, R0 ;  /* 0x0000000020007221 */ /* 0x000fe40000010000 */
[----:B------:R-:W-:Y:S02]  /*d490*/  FADD.FTZ R5, R134, R5 ;  /* 0x0000000586057221 */ /* 0x000fe40000010000 */
[----:B---3--:R-:W-:Y:S02]  /*d4a0*/  FADD.FTZ R4, R59, R4 ;  /* 0x000000043b047221 */ /* 0x008fe40000010000 */
[----:B------:R-:W-:Y:S02]  /*d4b0*/  FADD.FTZ R2, R50, R2 ;  /* 0x0000000232027221 */ /* 0x000fe40000010000 */
[----:B------:R-:W-:-:S02]  /*d4c0*/  FADD.FTZ R0, R18, R0 ;  /* 0x0000000012007221 */ /* 0x000fc40000010000 */
[----:B------:R-:W-:Y:S02]  /*d4d0*/  FADD.FTZ R5, R168, R5 ;  /* 0x00000005a8057221 */ /* 0x000fe40000010000 */
[----:B----4-:R-:W-:Y:S02]  /*d4e0*/  FADD.FTZ R4, R60, R4 ;  /* 0x000000043c047221 */ /* 0x010fe40000010000 */
[----:B------:R-:W-:Y:S02]  /*d4f0*/  FADD.FTZ R2, R49, R2 ;  /* 0x0000000231027221 */ /* 0x000fe40000010000 */
[----:B-----5:R-:W-:Y:S02]  /*d500*/  FADD.FTZ R0, R17, R0 ;  /* 0x0000000011007221 */ /* 0x020fe40000010000 */
[----:B------:R-:W-:Y:S02]  /*d510*/  FADD.FTZ R6, R125, R5 ;  /* 0x000000057d067221 */ /* 0x000fe40000010000 */
[----:B--2---:R-:W-:-:S02]  /*d520*/  FADD.FTZ R5, R61, R4 ;  /* 0x000000043d057221 */ /* 0x004fc40000010000 */
[----:B------:R-:W-:Y:S02]  /*d530*/  FADD.FTZ R4, R48, R2 ;  /* 0x0000000230047221 */ /* 0x000fe40000010000 */
[----:B-1----:R-:W-:Y:S01]  /*d540*/  FADD.FTZ R2, R16, R0 ;  /* 0x0000000010027221 */ /* 0x002fe20000010000 */
[----:B------:R1:W-:Y:S04]  /*d550*/  STL [R1], R6 ;  /* 0x0000000601007387 */ /* 0x0003e80000100800 */
[----:B------:R1:W-:Y:S04]  /*d560*/  STL [R1+0x4], R5 ;  /* 0x0000040501007387 */ /* 0x0003e80000100800 */
[----:B------:R1:W-:Y:S04]  /*d570*/  STL [R1+0x8], R4 ;  /* 0x0000080401007387 */ /* 0x0003e80000100800 */
[----:B------:R1:W-:Y:S01]  /*d580*/  STL [R1+0xc], R2 ;  /* 0x00000c0201007387 */ /* 0x0003e20000100800 */
[----:B------:R-:W-:-:S02]  /*d590*/  F2FP.BF16.PACK_AB R160, R50, R51 ;  /* 0x0000003332a0723e */ /* 0x000fc400000010ff */
[----:B------:R-:W-:Y:S02]  /*d5a0*/  F2FP.BF16.PACK_AB R161, R18, R32 ;  /* 0x0000002012a1723e */ /* 0x000fe400000010ff */
[----:B------:R-:W-:Y:S02]  /*d5b0*/  F2FP.BF16.PACK_AB R162, R48, R49 ;  /* 0x0000003130a2723e */ /* 0x000fe400000010ff */
[----:B------:R-:W-:Y:S02]  /*d5c0*/  F2FP.BF16.PACK_AB R163, R16, R17 ;  /* 0x0000001110a3723e */ /* 0x000fe400000010ff */
[----:B------:R-:W-:Y:S02]  /*d5d0*/  F2FP.BF16.PACK_AB R164, R134, R135 ;  /* 0x0000008786a4723e */ /* 0x000fe400000010ff */
[----:B------:R-:W-:Y:S02]  /*d5e0*/  F2FP.BF16.PACK_AB R165, R59, R56 ;  /* 0x000000383ba5723e */ /* 0x000fe400000010ff */
[----:B------:R-:W-:-:S02]  /*d5f0*/  F2FP.BF16.PACK_AB R166, R125, R168 ;  /* 0x000000a87da6723e */ /* 0x000fc400000010ff */
[----:B------:R-:W-:Y:S01]  /*d600*/  F2FP.BF16.PACK_AB R167, R61, R60 ;  /* 0x0000003c3da7723e */ /* 0x000fe200000010ff */
[----:B------:R-:W-:Y:S01]  /*d610*/  HMMA.16816.F32.BF16 R136, R160, R148, R136 ;  /* 0x00000094a088723c */ /* 0x000fe20000041888 */
[----:B------:R-:W-:Y:S02]  /*d620*/  MOV R37, R62 ;  /* 0x0000003e00257202 */ /* 0x000fe40000000f00 */
[----:B------:R-:W-:-:S05]  /*d630*/  MOV R38, R63 ;  /* 0x0000003f00267202 */ /* 0x000fca0000000f00 */
[----:B------:R-:W-:Y:S01]  /*d640*/  HMMA.16816.F32.BF16 R144, R160, R150, R144 ;  /* 0x00000096a090723c */ /* 0x000fe20000041890 */
[----:B------:R-:W-:Y:S02]  /*d650*/  MOV R3, R57 ;  /* 0x0000003900037202 */ /* 0x000fe40000000f00 */
[----:B------:R-:W-:-:S05]  /*d660*/  MOV R36, R58 ;  /* 0x0000003a00247202 */ /* 0x000fca0000000f00 */
[----:B------:R-:W-:Y:S01]  /*d670*/  HMMA.16816.F32.BF16 R140, R164, R148, R140 ;  /* 0x00000094a48c723c */ /* 0x000fe2000004188c */
[----:B------:R-:W-:Y:S02]  /*d680*/  @P1 MOV R37, R62 ;  /* 0x0000003e00251202 */ /* 0x000fe40000000f00 */
[----:B------:R-:W-:-:S05]  /*d690*/  @P1 MOV R38, R63 ;  /* 0x0000003f00261202 */ /* 0x000fca0000000f00 */
[----:B------:R-:W-:Y:S01]  /*d6a0*/  HMMA.16816.F32.BF16 R156, R160, R24, R156 ;  /* 0x00000018a09c723c */ /* 0x000fe2000004189c */
[----:B------:R-:W-:Y:S02]  /*d6b0*/  @P1 MOV R3, R57 ;  /* 0x0000003900031202 */ /* 0x000fe40000000f00 */
[----:B------:R-:W-:-:S05]  /*d6c0*/  @P1 MOV R36, R58 ;  /* 0x0000003a00241202 */ /* 0x000fca0000000f00 */
[----:B------:R-:W-:Y:S01]  /*d6d0*/  HMMA.16816.F32.BF16 R148, R164, R150, R12 ;  /* 0x00000096a494723c */ /* 0x000fe2000004180c */
[----:B------:R-:W-:Y:S02]  /*d6e0*/  MOV R0, R225 ;  /* 0x000000e100007202 */ /* 0x000fe40000000f00 */
[----:B------:R-:W-:-:S05]  /*d6f0*/  @P1 IADD3 R198, R224, -0x3, RZ ;  /* 0xfffffffde0c61810 */ /* 0x000fca0007ffe0ff */
[----:B------:R-:W-:Y:S08]  /*d700*/  HMMA.16816.F32.BF16 R152, R164, R24, R152 ;  /* 0x00000018a498723c */ /* 0x000ff00000041898 */
[-C--:B------:R-:W-:Y:S08]  /*d710*/  HMMA.16816.F32.BF16 R160, R160, R26.reuse, R28 ;  /* 0x0000001aa0a0723c */ /* 0x080ff0000004181c */
[----:B------:R-:W-:Y:S01]  /*d720*/  HMMA.16816.F32.BF16 R164, R164, R26, R20 ;  /* 0x0000001aa4a4723c */ /* 0x000fe20000041814 */
[----:B------:R-:W-:Y:S05]  /*d730*/  @!UPT UIADD3 URZ, URZ, URZ, URZ ;  /* 0x0000003f3f3ff290 */ /* 0x000fea000fffe03f */
[----:B------:R-:W-:Y:S11]  /*d740*/  @P1 BRA `(.L_x_443) ;  /* 0x0000001000001947 */ /* 0x000ff60003800000 */
.L_x_439:
[----:B-1----:R-:W-:-:S07]  /*d750*/  IADD3 R198, R0, -0x1, RZ ;  /* 0xffffffff00c67810 */ /* 0x002fce0007ffe0ff */
.L_x_443:
[----:B-1----:R-:W-:-:S13]  /*d760*/  ISETP.GE.AND P0, PT, R198, RZ, PT ;  /* 0x000000ffc600720c */ /* 0x002fda0003f06270 */
[----:B------:R-:W-:Y:S05]  /*d770*/  @!P0 BRA `(.L_x_444) ;  /* 0x00004cd000008947 */ /* 0x000fea0003800000 */
[----:B------:R-:W2:Y:S01]  /*d780*/  LDL.LU.64 R4, [R1+0x40] ;  /* 0x0000400001047983 */ /* 0x000ea20000300a00 */
[----:B------:R-:W-:Y:S01]  /*d790*/  MOV R135, R3 ;  /* 0x0000000300877202 */ /* 0x000fe20000000f00 */
[----:B------:R-:W-:Y:S01]  /*d7a0*/  ULDC.64 UR4, c[0x0][0x1a0] ;  /* 0x0000680000047ab9 */ /* 0x000fe20000000a00 */
[----:B------:R-:W-:Y:S01]  /*d7b0*/  IMAD.MOV.U32 R133, RZ, RZ, R37 ;  /* 0x000000ffff857224 */ /* 0x000fe200078e0025 */
[----:B------:R-:W3:Y:S01]  /*d7c0*/  LDL.64 R6, [R1+0x18] ;  /* 0x0000180001067983 */ /* 0x000ee20000100a00 */
[----:B------:R-:W-:Y:S01]  /*d7d0*/  MOV R3, R251 ;  /* 0x000000fb00037202 */ /* 0x000fe20000000f00 */
[----:B------:R-:W-:Y:S01]  /*d7e0*/  USHF.L.U64.HI UR6, UR4, 0x6, UR5 ;  /* 0x0000000604067899 */ /* 0x000fe20008010205 */
[----:B------:R-:W-:Y:S01]  /*d7f0*/  IMAD.MOV.U32 R132, RZ, RZ, R38 ;  /* 0x000000ffff847224 */ /* 0x000fe200078e0026 */
[----:B------:R-:W-:Y:S01]  /*d800*/  USHF.L.U32 UR7, UR4, 0x6, URZ ;  /* 0x0000000604077899 */ /* 0x000fe2000800063f */
[----:B------:R-:W-:Y:S01]  /*d810*/  IMAD.MOV.U32 R134, RZ, RZ, R36 ;  /* 0x000000ffff867224 */ /* 0x000fe200078e0024 */
[----:B------:R-:W-:-:S02]  /*d820*/  UIMAD.WIDE.U32 UR12, UR4, 0x60, URZ ;  /* 0x00000060040c78a5 */ /* 0x000fc4000f8e003f */
[----:B------:R-:W-:-:S03]  /*d830*/  UIMAD UR10, UR5, 0x60, URZ ;  /* 0x00000060050a78a4 */ /* 0x000fc6000f8e023f */
[----:B------:R-:W-:Y:S02]  /*d840*/  ULDC.64 UR4, c[0x0][0x198] ;  /* 0x0000660000047ab9 */ /* 0x000fe40000000a00 */
[----:B------:R-:W-:Y:S02]  /*d850*/  USHF.L.U64.HI UR11, UR4, 0x6, UR5 ;  /* 0x00000006040b7899 */ /* 0x000fe40008010205 */
[----:B------:R-:W-:Y:S02]  /*d860*/  UIMAD.WIDE.U32 UR14, UR4, 0x60, URZ ;  /* 0x00000060040e78a5 */ /* 0x000fe4000f8e003f */
[----:B------:R-:W-:Y:S02]  /*d870*/  UIMAD UR5, UR5, 0x60, URZ ;  /* 0x00000060050578a4 */ /* 0x000fe4000f8e023f */
[----:B------:R-:W-:Y:S02]  /*d880*/  USHF.L.U32 UR4, UR4, 0x6, URZ ;  /* 0x0000000604047899 */ /* 0x000fe4000800063f */
[----:B------:R-:W-:-:S02]  /*d890*/  UIADD3 UR10, UR10, UR13, URZ ;  /* 0x0000000d0a0a7290 */ /* 0x000fc4000fffe03f */
[----:B------:R-:W-:Y:S01]  /*d8a0*/  UIADD3 UR5, UR5, UR15, URZ ;  /* 0x0000000f05057290 */ /* 0x000fe2000fffe03f */
[----:B--2---:R-:W-:-:S05]  /*d8b0*/  MOV R2, R4 ;  /* 0x0000000400027202 */ /* 0x004fca0000000f00 */
[----:B------:R1:W-:Y:S01]  /*d8c0*/  STL.64 [R1+0x10], R2 ;  /* 0x0000100201007387 */ /* 0x0003e20000100a00 */
[----:B---3--:R-:W-:Y:S01]  /*d8d0*/  ISETP.GE.AND P0, PT, R6, c[0x0][0x220], PT ;  /* 0x0000880006007a0c */ /* 0x008fe20003f06270 */
[----:B------:R-:W-:Y:S05]  /*d8e0*/  BRA `(.L_x_445) ;  /* 0x0000035000007947 */ /* 0x000fea0003800000 */
.L_x_447:
[----:B------:R-:W2:Y:S01]  /*d8f0*/  LDL.64 R216, [R1+0x28] ;  /* 0x0000280001d87983 */ /* 0x000ea20000100a00 */
[----:B------:R-:W-:Y:S01]  /*d900*/  IADD3 R0, R198, -0x1, RZ ;  /* 0xffffffffc6007810 */ /* 0x000fe20007ffe0ff */
[----:B------:R-:W-:Y:S02]  /*d910*/  IMAD.MOV.U32 R214, RZ, RZ, c[0x0][0x198] ;  /* 0x00006600ffd67624 */ /* 0x000fe400078e00ff */
[----:B------:R-:W3:Y:S01]  /*d920*/  LDL.64 R212, [R1+0x20] ;  /* 0x0000200001d47983 */ /* 0x000ee20000100a00 */
        /* <DEDUP_REMOVED lines=9> */
[----:B---3--:R-:W-:Y:S01]  /*d9c0*/  IMAD.MOV.U32 R212, RZ, RZ, c[0x0][0x198] ;  /* 0x00006600ffd47624 */ /* 0x008fe200078e00ff */
[C---:B--2---:R-:W-:Y:S04]  /*d9d0*/  LEA R0, P3, R2.reuse, R216, 0x7 ;  /* 0x000000d802007211 */ /* 0x044fe800078638ff */
[----:B------:R-:W-:Y:S01]  /*d9e0*/  LEA.HI.X R2, R2, R213, R4, 0x7, P3 ;  /* 0x000000d502027211 */ /* 0x000fe200018f3c04 */
[----:B------:R-:W-:Y:S01]  /*d9f0*/  IMAD.MOV.U32 R213, RZ, RZ, 0x5 ;  /* 0x00000005ffd57424 */ /* 0x000fe200078e00ff */
[----:B------:R-:W-:Y:S02]  /*da00*/  @!P0 LEA R10, P6, R0, c[0x0][0x168], 0x1 ;  /* 0x00005a00000a8a11 */ /* 0x000fe400078c08ff */
[----:B------:R-:W-:Y:S02]  /*da10*/  @!P0 IADD3 R5, P4, R214, R0, RZ ;  /* 0x00000000d6058210 */ /* 0x000fe40007f9e0ff */
[----:B------:R-:W-:Y:S02]  /*da20*/  SHF.L.U64.HI R212, R212, R213, c[0x0][0x19c] ;  /* 0x00006700d4d47619 */ /* 0x000fe400000102d5 */
[--C-:B------:R-:W-:Y:S02]  /*da30*/  @!P0 LEA.HI.X R11, R0, c[0x0][0x16c], R2.reuse, 0x1, P6 ;  /* 0x00005b00000b8a11 */ /* 0x100fe400030f0c02 */
[C---:B------:R-:W-:Y:S01]  /*da40*/  @!P0 LEA R8, P5, R5.reuse, c[0x0][0x168], 0x1 ;  /* 0x00005a0005088a11 */ /* 0x040fe200078a08ff */
        /* <DEDUP_REMOVED lines=10> */
[C---:B------:R-:W-:Y:S01]  /*daf0*/  @!P0 IADD3.X R12, R2.reuse, UR11, RZ, P2, !PT ;  /* 0x0000000b020c8c10 */ /* 0x040fe200097fe4ff */
        /* <DEDUP_REMOVED lines=20> */
.L_x_445:
[----:B-1----:R-:W2:Y:S01]  /*dc40*/  LDL.64 R2, [R1+0x10] ;  /* 0x0000100001027983 */ /* 0x002ea20000100a00 */
[----:B------:R-:W-:Y:S04]  /*dc50*/  DEPBAR.LE SB0, 0x0 ;  /* 0x000080000000791a */ /* 0x000fe80000000000 */
[----:B------:R-:W-:Y:S01]  /*dc60*/  SHF.R.S32.HI R4, RZ, 0x1f, R198 ;  /* 0x0000001fff047819 */ /* 0x000fe200000114c6 */
[----:B------:R-:W-:Y:S01]  /*dc70*/  BAR.SYNC.DEFER_BLOCKING 0x0 ;  /* 0x0000000000007b1d */ /* 0x000fe20000010000 */
[----:B------:R-:W-:Y:S02]  /*dc80*/  MOV R7, 0x7 ;  /* 0x0000000700077802 */ /* 0x000fe40000000f00 */
[----:B------:R-:W-:Y:S02]  /*dc90*/  MOV R6, c[0x0][0x1a0] ;  /* 0x0000680000067a02 */ /* 0x000fe40000000f00 */
[----:B------:R-:W-:Y:S02]  /*dca0*/  MOV R14, 0x5 ;  /* 0x00000005000e7802 */ /* 0x000fe40000000f00 */
[----:B------:R-:W-:Y:S02]  /*dcb0*/  SHF.L.U32 R6, R6, 0x7, RZ ;  /* 0x0000000706067819 */ /* 0x000fe400000006ff */
[----:B------:R-:W-:Y:S02]  /*dcc0*/  MOV R0, c[0x0][0x1a0] ;  /* 0x0000680000007a02 */ /* 0x000fe40000000f00 */
[----:B------:R-:W-:Y:S02]  /*dcd0*/  MOV R5, c[0x0][0x1a0] ;  /* 0x0000680000057a02 */ /* 0x000fe40000000f00 */
[----:B------:R-:W-:Y:S02]  /*dce0*/  SHF.L.U64.HI R0, R0, R7, c[0x0][0x1a4] ;  /* 0x0000690000007619 */ /* 0x000fe40000010207 */
[----:B------:R-:W-:Y:S02]  /*dcf0*/  SHF.L.U32 R5, R5, 0x5, RZ ;  /* 0x0000000505057819 */ /* 0x000fe400000006ff */
[----:B------:R-:W-:Y:S01]  /*dd00*/  MOV R13, c[0x0][0x1a0] ;  /* 0x00006800000d7a02 */ /* 0x000fe20000000f00 */
[----:B------:R-:W-:Y:S03]  /*dd10*/  IMAD R0, R0, R198, RZ ;  /* 0x000000c600007224 */ /* 0x000fe600078e02ff */
[----:B------:R-:W-:Y:S01]  /*dd20*/  SHF.L.U64.HI R13, R13, R14, c[0x0][0x1a4] ;  /* 0x000069000d0d7619 */ /* 0x000fe2000001020e */
[-C--:B------:R-:W-:Y:S01]  /*dd30*/  IMAD R0, R4, R6.reuse, R0 ;  /* 0x0000000604007224 */ /* 0x080fe200078e0200 */
[----:B------:R-:W-:Y:S06]  /*dd40*/  @P0 STS.64 [R197+0x4008], RZ ;  /* 0x004008ffc5000388 */ /* 0x000fec0000000a00 */
[----:B------:R-:W-:Y:S04]  /*dd50*/  @P0 STS [R197+0x4000], RZ ;  /* 0x004000ffc5000388 */ /* 0x000fe80000000800 */
[----:B------:R-:W-:Y:S01]  /*dd60*/  @P0 STS [R197+0x4004], RZ ;  /* 0x004004ffc5000388 */ /* 0x000fe20000000800 */
[----:B--2---:R-:W-:Y:S05]  /*dd70*/  IMAD.WIDE.U32 R2, R198, R6, R2 ;  /* 0x00000006c6027225 */ /* 0x004fea00078e0002 */
[C---:B------:R-:W-:Y:S02]  /*dd80*/  @!P0 LEA R10, P6, R2.reuse, c[0x0][0x170], 0x1 ;  /* 0x00005c00020a8a11 */ /* 0x040fe400078c08ff */
[----:B------:R-:W-:Y:S02]  /*dd90*/  IADD3 R0, R3, R0, RZ ;  /* 0x0000000003007210 */ /* 0x000fe40007ffe0ff */
[----:B------:R-:W-:Y:S02]  /*dda0*/  @!P0 IADD3 R5, P1, R5, R2, RZ ;  /* 0x0000000205058210 */ /* 0x000fe40007f3e0ff */
[C---:B------:R-:W-:Y:S02]  /*ddb0*/  @!P0 LEA.HI.X R11, R2.reuse, c[0x0][0x174], R0, 0x1, P6 ;  /* 0x00005d00020b8a11 */ /* 0x040fe400030f0c00 */
[----:B------:R-:W-:Y:S02]  /*ddc0*/  @!P0 LEA R8, P5, R5, c[0x0][0x170], 0x1 ;  /* 0x00005c0005088a11 */ /* 0x000fe400078a08ff */
[----:B------:R-:W-:Y:S01]  /*ddd0*/  @!P0 IADD3.X R3, R13, R0, RZ, P1, !PT ;  /* 0x000000000d038210 */ /* 0x000fe20000ffe4ff */
[----:B------:R-:W-:Y:S01]  /*dde0*/  @!PT LDS RZ, [RZ] ;  /* 0x00000000fffff984 */ /* 0x000fe20000000800 */
[----:B------:R-:W-:Y:S01]  /*ddf0*/  @!PT LDS RZ, [RZ] ;  /* 0x00000000fffff984 */ /* 0x000fe20000000800 */
[----:B------:R-:W-:Y:S01]  /*de00*/  @!PT LDS RZ, [RZ] ;  /* 0x00000000fffff984 */ /* 0x000fe20000000800 */
[----:B------:R1:W-:Y:S01]  /*de10*/  @!P0 LDGSTS.E.BYPASS.LTC128B.128 [R197+0x4000], [R10.64] ;  /* 0x040000000ac58fae */ /* 0x0003e2000b901d48 */
[----:B------:R-:W-:Y:S02]  /*de20*/  @!P0 IADD3 R7, P4, R2, UR7, RZ ;  /* 0x0000000702078c10 */ /* 0x000fe4000ff9e0ff */
[----:B------:R-:W-:Y:S02]  /*de30*/  @!P0 LEA.HI.X R9, R5, c[0x0][0x174], R3, 0x1, P5 ;  /* 0x00005d0005098a11 */ /* 0x000fe400028f0c03 */
[C---:B------:R-:W-:Y:S02]  /*de40*/  @!P0 LEA R6, P3, R7.reuse, c[0x0][0x170], 0x1 ;  /* 0x00005c0007068a11 */ /* 0x040fe400078608ff */
[----:B------:R-:W-:Y:S01]  /*de50*/  @!P0 IADD3.X R13, R0, UR6, RZ, P4, !PT ;  /* 0x00000006000d8c10 */ /* 0x000fe2000a7fe4ff */
[----:B------:R-:W-:Y:S01]  /*de60*/  @P0 STS.128 [R197+0x4800], RZ ;  /* 0x004800ffc5000388 */ /* 0x000fe20000000c00 */
[----:B------:R-:W-:Y:S02]  /*de70*/  @!P0 IADD3 R12, P2, R2, UR12, RZ ;  /* 0x0000000c020c8c10 */ /* 0x000fe4000ff5e0ff */
[----:B------:R-:W-:Y:S02]  /*de80*/  @!P0 LEA.HI.X R7, R7, c[0x0][0x174], R13, 0x1, P3 ;  /* 0x00005d0007078a11 */ /* 0x000fe400018f0c0d */
[----:B------:R-:W-:Y:S02]  /*de90*/  @!P0 LEA R4, P1, R12, c[0x0][0x170], 0x1 ;  /* 0x00005c000c048a11 */ /* 0x000fe400078208ff */
[----:B------:R-:W-:Y:S01]  /*dea0*/  @!P0 IADD3.X R14, R0, UR10, RZ, P2, !PT ;  /* 0x0000000a000e8c10 */ /* 0x000fe200097fe4ff */
[----:B------:R-:W-:Y:S01]  /*deb0*/  @!PT LDS RZ, [RZ] ;  /* 0x00000000fffff984 */ /* 0x000fe20000000800 */
[----:B------:R-:W-:Y:S01]  /*dec0*/  @!PT LDS RZ, [RZ] ;  /* 0x00000000fffff984 */ /* 0x000fe20000000800 */
[----:B------:R-:W-:Y:S01]  /*ded0*/  @!PT LDS RZ, [RZ] ;  /* 0x00000000fffff984 */ /* 0x000fe20000000800 */
[----:B------:R1:W-:Y:S03]  /*dee0*/  @!P0 LDGSTS.E.BYPASS.LTC128B.128 [R197+0x4800], [R8.64] ;  /* 0x0480000008c58fae */ /* 0x0003e6000b901d48 */
[----:B------:R-:W-:Y:S02]  /*def0*/  @!P0 LEA.HI.X R5, R12, c[0x0][0x174], R14, 0x1, P1 ;  /* 0x00005d000c058a11 */ /* 0x000fe400008f0c0e */
[----:B------:R-:W-:Y:S03]  /*df00*/  ISETP.GT.AND P1, PT, R198, RZ, PT ;  /* 0x000000ffc600720c */ /* 0x000fe60003f24270 */
[----:B------:R-:W-:Y:S08]  /*df10*/  @P0 STS.128 [R197+0x5000], RZ ;  /* 0x005000ffc5000388 */ /* 0x000ff00000000c00 */
[----:B------:R-:W-:Y:S01]  /*df20*/  @!PT LDS RZ, [RZ] ;  /* 0x00000000fffff984 */ /* 0x000fe20000000800 */
[----:B------:R-:W-:Y:S01]  /*df30*/  @!PT LDS RZ, [RZ] ;  /* 0x00000000fffff984 */ /* 0x000fe20000000800 */
[----:B------:R-:W-:Y:S01]  /*df40*/  @!PT LDS RZ, [RZ] ;  /* 0x00000000fffff984 */ /* 0x000fe20000000800 */
[----:B------:R2:W-:Y:S08]  /*df50*/  @!P0 LDGSTS.E.BYPASS.LTC128B.128 [R197+0x5000], [R6.64] ;  /* 0x0500000006c58fae */ /* 0x0005f0000b901d48 */
[----:B------:R-:W-:Y:S08]  /*df60*/  @P0 STS.128 [R197+0x5800], RZ ;  /* 0x005800ffc5000388 */ /* 0x000ff00000000c00 */
[----:B------:R-:W-:Y:S01]  /*df70*/  @!PT LDS RZ, [RZ] ;  /* 0x00000000fffff984 */ /* 0x000fe20000000800 */
[----:B------:R-:W-:Y:S01]  /*df80*/  @!PT LDS RZ, [RZ] ;  /* 0x00000000fffff984 */ /* 0x000fe20000000800 */
[----:B------:R-:W-:Y:S01]  /*df90*/  @!PT LDS RZ, [RZ] ;  /* 0x00000000fffff984 */ /* 0x000fe20000000800 */
[----:B------:R2:W-:Y:S08]  /*dfa0*/  @!P0 LDGSTS.E.BYPASS.LTC128B.128 [R197+0x5800], [R4.64] ;  /* 0x0580000004c58fae */ /* 0x0005f0000b901d48 */
[----:B------:R-:W-:Y:S08]  /*dfb0*/  LDSM.16.M88.4 R128, [R187] ;  /* 0x00000000bb80783b */ /* 0x000ff00000000200 */
[----:B------:R-:W0:Y:S08]  /*dfc0*/  LDGDEPBAR ;  /* 0x00000000000079af */ /* 0x000e300000000000 */
[----:B------:R-:W2:Y:S08]  /*dfd0*/  LDSM.16.M88.4 R16, [R184+0x2000] ;  /* 0x00200000b810783b */ /* 0x000eb00000000200 */
[----:B------:R-:W1:Y:S08]  /*dfe0*/  LDSM.16.M88.4 R124, [R187+0x1000] ;  /* 0x00100000bb7c783b */ /* 0x000e700000000200 */
[----:B------:R-:W3:Y:S08]  /*dff0*/  LDSM.16.M88.4 R32, [R184+0x2400] ;  /* 0x00240000b820783b */ /* 0x000ef00000000200 */
[----:B------:R-:W4:Y:S08]  /*e000*/  LDSM.16.M88.4 R48, [R184+0x2800] ;  /* 0x00280000b830783b */ /* 0x000f300000000200 */
[----:B------:R-:W5:Y:S08]  /*e010*/  LDSM.16.M88.4 R64, [R184+0x2c00] ;  /* 0x002c0000b840783b */ /* 0x000f700000000200 */
        /* <DEDUP_REMOVED lines=8> */
[----:B------:R-:W-:Y:S01]  /*e0a0*/  LDSM.16.M88.4 R172, [R188] ;  /* 0x00000000bcac783b */ /* 0x000fe20000000200 */
[-C--:B---3--:R-:W-:Y:S07]  /*e0b0*/  HMMA.16816.F32.BF16 R20, R128, R32.reuse, RZ ;  /* 0x000000208014723c */ /* 0x088fee00000418ff */
[----:B------:R-:W3:Y:S01]  /*e0c0*/  LDSM.16.M88.4 R176, [R189] ;  /* 0x00000000bdb0783b */ /* 0x000ee20000000200 */
[C---:B------:R-:W-:Y:S07]  /*e0d0*/  HMMA.16816.F32.BF16 R24, R124.reuse, R32, RZ ;  /* 0x000000207c18723c */ /* 0x040fee00000418ff */
[----:B------:R-:W1:Y:S01]  /*e0e0*/  LDSM.16.M88.4 R180, [R188+0x1000] ;  /* 0x00100000bcb4783b */ /* 0x000e620000000200 */
[-C--:B------:R-:W-:Y:S08]  /*e0f0*/  HMMA.16816.F32.BF16 R28, R124, R34.reuse, RZ ;  /* 0x000000227c1c723c */ /* 0x080ff000000418ff */
[C---:B------:R-:W-:Y:S08]  /*e100*/  HMMA.16816.F32.BF16 R32, R128.reuse, R34, RZ ;  /* 0x000000228020723c */ /* 0x040ff000000418ff */
        /* <DEDUP_REMOVED lines=23> */
[----:B------:R-:W-:Y:S08]  /*e280*/  HMMA.16816.F32.BF16 R128, R128, R170, RZ ;  /* 0x000000aa8080723c */ /* 0x000ff000000418ff */
[-C--:B---3--:R-:W-:Y:S08]  /*e290*/  HMMA.16816.F32.BF16 R4, R172, R176.reuse, R4 ;  /* 0x000000b0ac04723c */ /* 0x088ff00000041804 */
        /* <DEDUP_REMOVED lines=80> */
[----:B------:R1:W1:Y:S01]  /*e7a0*/  MUFU.TANH R170, R23 ;  /* 0x0000001700aa7308 */ /* 0x0002620000002400 */
[-C--:B-----5:R-:W-:Y:S03]  /*e7b0*/  HMMA.16816.F32.BF16 R68, R172, R8.reuse, R68 ;  /* 0x00000008ac44723c */ /* 0x0a0fe60000041844 */
[----:B------:R-:W-:Y:S02]  /*e7c0*/  FMUL.FTZ R50, R50, c[0x0][0x2ec] ;  /* 0x0000bb0032327a20 */ /* 0x000fe40000410000 */
[----:B------:R-:W-:Y:S02]  /*e7d0*/  FMUL.FTZ R51, R51, c[0x0][0x2ec] ;  /* 0x0000bb0033337a20 */ /* 0x000fe40000410000 */
[----:B------:R-:W-:Y:S01]  /*e7e0*/  FMUL.FTZ R52, R52, c[0x0][0x2ec] ;  /* 0x0000bb0034347a20 */ /* 0x000fe20000410000 */
[C---:B------:R-:W-:Y:S01]  /*e7f0*/  HMMA.16816.F32.BF16 R72, R180.reuse, R8, R72 ;  /* 0x00000008b448723c */ /* 0x040fe20000041848 */
[----:B------:R2:W2:Y:S03]  /*e800*/  MUFU.TANH R178, R24 ;  /* 0x0000001800b27308 */ /* 0x0004a60000002400 */
        /* <DEDUP_REMOVED lines=210> */
.L_x_446:
        /* <DEDUP_REMOVED lines=146> */
[----:B------:R-:W-:Y:S01]  /*fe50*/  FFMA.FTZ R8, R179, c[0x0][0x23c], -R43 ;  /* 0x00008f00b3087a23 */ /* 0x000fe2000001082b */
        /* <DEDUP_REMOVED lines=11> */
[----:B--2---:R-:W-:Y:S03]  /*ff10*/  FFMA.FTZ R5, R168, c[0x0][0x23c], -R65 ;  /* 0x00008f00a8057a23 */ /* 0x004fe60000010841 */
[----:B------:R-:W-:Y:S04]  /*ff20*/  FMNMX.FTZ R0, R42, R0, !PT ;  /* 0x000000002a007209 */ /* 0x000fe80007810000 */
[----:B------:R-:W-:Y:S01]  /*ff30*/  FMNMX.FTZ R0, R41, R0, !PT ;  /* 0x0000000029007209 */ /* 0x000fe20007810000 */
[----:B------:R2:W-:Y:S04]  /*ff40*/  MUFU.EX2 R239, R5 ;  /* 0x0000000500ef7308 */ /* 0x0005e80000000800 */
[----:B------:R-:W4:Y:S01]  /*ff50*/  SHFL.BFLY PT, R2, R0, 0x2, 0x1f ;  /* 0x0c401f0000027f89 */ /* 0x000f2200000e0000 */
[----:B---3--:R-:W-:Y:S05]  /*ff60*/  FFMA.FTZ R7, R48, c[0x0][0x23c], -R43 ;  /* 0x00008f0030077a23 */ /* 0x008fea000001082b */
[----:B------:R3:W-:Y:S01]  /*ff70*/  MUFU.EX2 R246, R7 ;  /* 0x0000000700f67308 */ /* 0x0007e20000000800 */
[----:B-1----:R-:W-:Y:S09]  /*ff80*/  FFMA.FTZ R4, R209, c[0x0][0x23c], -R65 ;  /* 0x00008f00d1047a23 */ /* 0x002ff20000010841 */
[----:B------:R1:W-:Y:S01]  /*ff90*/  MUFU.EX2 R227, R4 ;  /* 0x0000000400e37308 */ /* 0x0003e20000000800 */
[----:B--2---:R-:W-:Y:S01]  /*ffa0*/  FFMA.FTZ R5, R207, c[0x0][0x23c], -R64 ;  /* 0x00008f00cf057a23 */ /* 0x004fe20000010840 */
[----:B----4-:R-:W-:Y:S01]  /*ffb0*/  FMNMX.FTZ R2, R0, R2, !PT ;  /* 0x0000000200027209 */ /* 0x010fe20007810000 */
[----:B------:R-:W-:Y:S07]  /*ffc0*/  FADD.FTZ R0, -R38, R132 ;  /* 0x0000008426007221 */ /* 0x000fee0000010100 */
[----:B------:R2:W-:Y:S01]  /*ffd0*/  MUFU.EX2 R182, R5 ;  /* 0x0000000500b67308 */ /* 0x0005e20000000800 */
[----:B------:R-:W4:Y:S01]  /*ffe0*/  SHFL.BFLY PT, R3, R2, 0x1, 0x1f ;  /* 0x0c201f0002037f89 */ /* 0x000f2200000e0000 */
[----:B------:R-:W-:Y:S02]  /*fff0*/  FMUL.FTZ R0, R0, c[0x0][0x23c] ;  /* 0x00008f0000007a20 */ /* 0x000fe40000410000 */
[--C-:B---3--:R-:W-:Y:S06]  /*10000*/  FFMA.FTZ R7, R16, c[0x0][0x23c], -R43.reuse ;  /* 0x00008f0010077a23 */ /* 0x108fec000001082b */
[----:B------:R3:W5:Y:S01]  /*10010*/  MUFU.EX2 R40, R0 ;  /* 0x0000000000287308 */ /* 0x0007620000000800 */
[----:B-1----:R-:W-:Y:S09]  /*10020*/  FFMA.FTZ R4, R199, c[0x0][0x23c], -R43 ;  /* 0x00008f00c7047a23 */ /* 0x002ff2000001082b */
[----:B------:R1:W-:Y:S01]  /*10030*/  MUFU.EX2 R229, R4 ;  /* 0x0000000400e57308 */ /* 0x0003e20000000800 */
[----:B--2---:R-:W-:Y:S01]  /*10040*/  FFMA.FTZ R5, R176, c[0x0][0x23c], -R65 ;  /* 0x00008f00b0057a23 */ /* 0x004fe20000010841 */
[----:B----4-:R-:W-:Y:S08]  /*10050*/  FMNMX.FTZ R3, R2, R3, !PT ;  /* 0x0000000302037209 */ /* 0x010ff00007810000 */
[----:B------:R2:W-:Y:S01]  /*10060*/  MUFU.EX2 R179, R5 ;  /* 0x0000000500b37308 */ /* 0x0005e20000000800 */
[C---:B------:R-:W-:Y:S01]  /*10070*/  FSETP.NEU.FTZ.AND P2, PT, R3.reuse, -INF , PT ;  /* 0xff8000000300780b */ /* 0x040fe20003f5d000 */
[----:B------:R-:W-:Y:S02]  /*10080*/  FMUL.FTZ R66, R3, c[0x0][0x23c] ;  /* 0x00008f0003427a20 */ /* 0x000fe40000410000 */
[----:B---3--:R-:W-:Y:S02]  /*10090*/  FADD.FTZ R0, -R37, R133 ;  /* 0x0000008525007221 */ /* 0x008fe40000010100 */
[----:B-----5:R-:W-:Y:S01]  /*100a0*/  FMUL.FTZ R16, R40, R148 ;  /* 0x0000009428107220 */ /* 0x020fe20000410000 */
[----:B------:R-:W-:Y:S01]  /*100b0*/  FSEL R66, R66, RZ, P2 ;  /* 0x000000ff42427208 */ /* 0x000fe20001000000 */
[----:B------:R-:W-:Y:S01]  /*100c0*/  FMUL.FTZ R0, R0, c[0x0][0x23c] ;  /* 0x00008f0000007a20 */ /* 0x000fe20000410000 */
[----:B------:R-:W-:Y:S01]  /*100d0*/  MOV R148, R126 ;  /* 0x0000007e00947202 */ /* 0x000fe20000000f00 */
[----:B------:R3:W-:Y:S02]  /*100e0*/  MUFU.EX2 R127, R6 ;  /* 0x00000006007f7308 */ /* 0x0007e40000000800 */
[----:B------:R-:W-:Y:S02]  /*100f0*/  FFMA.FTZ R12, R79, c[0x0][0x23c], -R66 ;  /* 0x00008f004f0c7a23 */ /* 0x000fe40000010842 */
[--C-:B-1----:R-:W-:Y:S06]  /*10100*/  FFMA.FTZ R4, R171, c[0x0][0x23c], -R43.reuse ;  /* 0x00008f00ab047a23 */ /* 0x102fec000001082b */
[----:B------:R1:W-:Y:S01]  /*10110*/  MUFU.EX2 R247, R4 ;  /* 0x0000000400f77308 */ /* 0x0003e20000000800 */
[----:B--2---:R-:W-:Y:S09]  /*10120*/  FFMA.FTZ R5, R28, c[0x0][0x23c], -R64 ;  /* 0x00008f001c057a23 */ /* 0x004ff20000010840 */
[----:B------:R2:W-:Y:S01]  /*10130*/  MUFU.EX2 R39, R0 ;  /* 0x0000000000277308 */ /* 0x0005e20000000800 */
[----:B---3--:R-:W-:Y:S09]  /*10140*/  FFMA.FTZ R6, R49, c[0x0][0x23c], -R43 ;  /* 0x00008f0031067a23 */ /* 0x008ff2000001082b */
[----:B------:R3:W-:Y:S01]  /*10150*/  MUFU.EX2 R225, R5 ;  /* 0x0000000500e17308 */ /* 0x0007e20000000800 */
[--C-:B-1----:R-:W-:Y:S09]  /*10160*/  FFMA.FTZ R4, R169, c[0x0][0x23c], -R65.reuse ;  /* 0x00008f00a9047a23 */ /* 0x102ff20000010841 */
[----:B------:R1:W-:Y:S01]  /*10170*/  MUFU.EX2 R219, R4 ;  /* 0x0000000400db7308 */ /* 0x0003e20000000800 */
[----:B--2---:R-:W-:Y:S04]  /*10180*/  FADD.FTZ R0, -R36, R134 ;  /* 0x0000008624007221 */ /* 0x004fe80000010100 */
[----:B------:R-:W-:Y:S05]  /*10190*/  FMUL.FTZ R0, R0, c[0x0][0x23c] ;  /* 0x00008f0000007a20 */ /* 0x000fea0000410000 */
[----:B------:R2:W-:Y:S01]  /*101a0*/  MUFU.EX2 R249, R7 ;  /* 0x0000000700f97308 */ /* 0x0005e20000000800 */
[----:B---3--:R-:W-:Y:S09]  /*101b0*/  FFMA.FTZ R5, R21, c[0x0][0x23c], -R65 ;  /* 0x00008f0015057a23 */ /* 0x008ff20000010841 */
[----:B------:R3:W-:Y:S01]  /*101c0*/  MUFU.EX2 R226, R5 ;  /* 0x0000000500e27308 */ /* 0x0007e20000000800 */
[--C-:B-1----:R-:W-:Y:S09]  /*101d0*/  FFMA.FTZ R4, R203, c[0x0][0x23c], -R64.reuse ;  /* 0x00008f00cb047a23 */ /* 0x102ff20000010840 */
[----:B------:R1:W-:Y:S01]  /*101e0*/  MUFU.EX2 R171, R4 ;  /* 0x0000000400ab7308 */ /* 0x0003e20000000800 */
[--C-:B--2---:R-:W-:Y:S09]  /*101f0*/  FFMA.FTZ R7, R80, c[0x0][0x23c], -R43.reuse ;  /* 0x00008f0050077a23 */ /* 0x104ff2000001082b */
[----:B------:R2:W-:Y:S01]  /*10200*/  MUFU.EX2 R203, R8 ;  /* 0x0000000800cb7308 */ /* 0x0005e20000000800 */
[--C-:B---3--:R-:W-:Y:S01]  /*10210*/  FFMA.FTZ R5, R44, c[0x0][0x23c], -R64.reuse ;  /* 0x00008f002c057a23 */ /* 0x108fe20000010840 */
[----:B------:R-:W-:Y:S08]  /*10220*/  F2FP.BF16.PACK_AB R44, R236, R173 ;  /* 0x000000adec2c723e */ /* 0x000ff000000010ff */
[----:B------:R3:W-:Y:S01]  /*10230*/  MUFU.EX2 R220, R5 ;  /* 0x0000000500dc7308 */ /* 0x0007e20000000800 */
[----:B-1----:R-:W-:Y:S09]  /*10240*/  FFMA.FTZ R4, R210, c[0x0][0x23c], -R64 ;  /* 0x00008f00d2047a23 */ /* 0x002ff20000010840 */
[----:B------:R1:W4:Y:S01]  /*10250*/  MUFU.EX2 R180, R4 ;  /* 0x0000000400b47308 */ /* 0x0003220000000800 */
[----:B--2---:R-:W-:Y:S02]  /*10260*/  FFMA.FTZ R8, R24, c[0x0][0x23c], -R43 ;  /* 0x00008f0018087a23 */ /* 0x004fe4000001082b */
[--C-:B------:R-:W-:Y:S07]  /*10270*/  FFMA.FTZ R24, R87, c[0x0][0x23c], -R65.reuse ;  /* 0x00008f0057187a23 */ /* 0x100fee0000010841 */
[----:B------:R2:W-:Y:S01]  /*10280*/  MUFU.EX2 R234, R8 ;  /* 0x0000000800ea7308 */ /* 0x0005e20000000800 */
[----:B---3--:R-:W-:Y:S09]  /*10290*/  FFMA.FTZ R5, R54, c[0x0][0x23c], -R65 ;  /* 0x00008f0036057a23 */ /* 0x008ff20000010841 */
[----:B------:R3:W-:Y:S01]  /*102a0*/  MUFU.EX2 R233, R5 ;  /* 0x0000000500e97308 */ /* 0x0007e20000000800 */
[----:B-1----:R-:W-:Y:S01]  /*102b0*/  FFMA.FTZ R4, R200, c[0x0][0x23c], -R66 ;  /* 0x00008f00c8047a23 */ /* 0x002fe20000010842 */
[----:B----4-:R-:W-:Y:S08]  /*102c0*/  F2FP.BF16.PACK_AB R32, R180, R171 ;  /* 0x000000abb420723e */ /* 0x010ff000000010ff */
[----:B------:R1:W-:Y:S01]  /*102d0*/  MUFU.EX2 R169, R4 ;  /* 0x0000000400a97308 */ /* 0x0003e20000000800 */
[--C-:B--2---:R-:W-:Y:S09]  /*102e0*/  FFMA.FTZ R8, R52, c[0x0][0x23c], -R43.reuse ;  /* 0x00008f0034087a23 */ /* 0x104ff2000001082b */
[----:B------:R2:W-:Y:S01]  /*102f0*/  MUFU.EX2 R133, R6 ;  /* 0x0000000600857308 */ /* 0x0005e20000000800 */
[--C-:B---3--:R-:W-:Y:S02]  /*10300*/  FFMA.FTZ R5, R60, c[0x0][0x23c], -R64.reuse ;  /* 0x00008f003c057a23 */ /* 0x108fe40000010840 */
[----:B------:R-:W-:Y:S07]  /*10310*/  FFMA.FTZ R60, R89, c[0x0][0x23c], -R64 ;  /* 0x00008f00593c7a23 */ /* 0x000fee0000010840 */
[----:B------:R-:W3:Y:S01]  /*10320*/  MUFU.EX2 R2, R0 ;  /* 0x0000000000027308 */ /* 0x000ee20000000800 */
[----:B-1----:R-:W-:Y:S09]  /*10330*/  FFMA.FTZ R4, R208, c[0x0][0x23c], -R66 ;  /* 0x00008f00d0047a23 */ /* 0x002ff20000010842 */
[----:B------:R1:W4:Y:S01]  /*10340*/  MUFU.EX2 R174, R4 ;  /* 0x0000000400ae7308 */ /* 0x0003220000000800 */
[----:B--2---:R-:W-:Y:S09]  /*10350*/  FFMA.FTZ R6, R15, c[0x0][0x23c], -R43 ;  /* 0x00008f000f067a23 */ /* 0x004ff2000001082b */
[----:B------:R2:W-:Y:S01]  /*10360*/  MUFU.EX2 R240, R8 ;  /* 0x0000000800f07308 */ /* 0x0005e20000000800 */
[C---:B---3--:R-:W-:Y:S02]  /*10370*/  FMUL.FTZ R9, R2.reuse, R137 ;  /* 0x0000008902097220 */ /* 0x048fe40000410000 */
[----:B------:R-:W-:Y:S02]  /*10380*/  FMUL.FTZ R13, R2, R145 ;  /* 0x00000091020d7220 */ /* 0x000fe40000410000 */
[----:B------:R-:W-:Y:S05]  /*10390*/  FADD.FTZ R0, -R3, R135 ;  /* 0x0000008703007221 */ /* 0x000fea0000010100 */
[----:B------:R3:W-:Y:S01]  /*103a0*/  MUFU.EX2 R215, R5 ;  /* 0x0000000500d77308 */ /* 0x0007e20000000800 */
[----:B------:R-:W-:Y:S02]  /*103b0*/  FMUL.FTZ R0, R0, c[0x0][0x23c] ;  /* 0x00008f0000007a20 */ /* 0x000fe40000410000 */
[--C-:B-1----:R-:W-:Y:S01]  /*103c0*/  FFMA.FTZ R4, R206, c[0x0][0x23c], -R64.reuse ;  /* 0x00008f00ce047a23 */ /* 0x102fe20000010840 */
[----:B----4-:R-:W-:Y:S06]  /*103d0*/  F2FP.BF16.PACK_AB R33, R174, R169 ;  /* 0x000000a9ae21723e */ /* 0x010fec00000010ff */
[----:B------:R1:W-:Y:S01]  /*103e0*/  MUFU.EX2 R201, R4 ;  /* 0x0000000400c97308 */ /* 0x0003e20000000800 */
[----:B--2---:R-:W-:Y:S02]  /*103f0*/  FFMA.FTZ R8, R68, c[0x0][0x23c], -R43 ;  /* 0x00008f0044087a23 */ /* 0x004fe4000001082b */
[--C-:B------:R-:W-:Y:S07]  /*10400*/  FFMA.FTZ R68, R120, c[0x0][0x23c], -R64.reuse ;  /* 0x00008f0078447a23 */ /* 0x100fee0000010840 */
[----:B------:R2:W4:Y:S01]  /*10410*/  MUFU.EX2 R135, R6 ;  /* 0x0000000600877308 */ /* 0x0005220000000800 */
[----:B---3--:R-:W-:Y:S02]  /*10420*/  FFMA.FTZ R5, R70, c[0x0][0x23c], -R65 ;  /* 0x00008f0046057a23 */ /* 0x008fe40000010841 */
[----:B------:R-:W-:Y:S07]  /*10430*/  FFMA.FTZ R70, R121, c[0x0][0x23c], -R64 ;  /* 0x00008f0079467a23 */ /* 0x000fee0000010840 */
[----:B------:R3:W-:Y:S01]  /*10440*/  MUFU.EX2 R221, R8 ;  /* 0x0000000800dd7308 */ /* 0x0007e20000000800 */
[----:B-1----:R-:W-:Y:S09]  /*10450*/  FFMA.FTZ R4, R205, c[0x0][0x23c], -R66 ;  /* 0x00008f00cd047a23 */ /* 0x002ff20000010842 */
[----:B------:R1:W-:Y:S01]  /*10460*/  MUFU.EX2 R175, R4 ;  /* 0x0000000400af7308 */ /* 0x0003e20000000800 */
[--C-:B--2---:R-:W-:Y:S09]  /*10470*/  FFMA.FTZ R6, R81, c[0x0][0x23c], -R43.reuse ;  /* 0x00008f0051067a23 */ /* 0x104ff2000001082b */
[----:B------:R2:W-:Y:S01]  /*10480*/  MUFU.EX2 R222, R12 ;  /* 0x0000000c00de7308 */ /* 0x0005e20000000800 */
[----:B---3--:R-:W-:Y:S09]  /*10490*/  FFMA.FTZ R8, R76, c[0x0][0x23c], -R64 ;  /* 0x00008f004c087a23 */ /* 0x008ff20000010840 */
[----:B------:R3:W-:Y:S01]  /*104a0*/  MUFU.EX2 R212, R5 ;  /* 0x0000000500d47308 */ /* 0x0007e20000000800 */
[----:B-1----:R-:W-:Y:S09]  /*104b0*/  FFMA.FTZ R4, R204, c[0x0][0x23c], -R66 ;  /* 0x00008f00cc047a23 */ /* 0x002ff20000010842 */
[----:B------:R1:W-:Y:S01]  /*104c0*/  MUFU.EX2 R181, R4 ;  /* 0x0000000400b57308 */ /* 0x0003e20000000800 */
[--C-:B--2---:R-:W-:Y:S09]  /*104d0*/  FFMA.FTZ R12, R84, c[0x0][0x23c], -R43.reuse ;  /* 0x00008f00540c7a23 */ /* 0x104ff2000001082b */
[----:B------:R2:W-:Y:S01]  /*104e0*/  MUFU.EX2 R28, R6 ;  /* 0x00000006001c7308 */ /* 0x0005e20000000800 */
[----:B---3--:R-:W-:Y:S09]  /*104f0*/  FMUL.FTZ R5, R40, R141 ;  /* 0x0000008d28057220 */ /* 0x008ff20000410000 */
[----:B------:R-:W3:Y:S01]  /*10500*/  MUFU.EX2 R0, R0 ;  /* 0x0000000000007308 */ /* 0x000ee20000000800 */
[----:B-1----:R-:W-:Y:S09]  /*10510*/  FFMA.FTZ R4, R177, c[0x0][0x23c], -R43 ;  /* 0x00008f00b1047a23 */ /* 0x002ff2000001082b */
[----:B------:R1:W-:Y:S01]  /*10520*/  MUFU.EX2 R209, R4 ;  /* 0x0000000400d17308 */ /* 0x0003e20000000800 */
[----:B--2---:R-:W-:Y:S01]  /*10530*/  FMUL.FTZ R6, R39, R142 ;  /* 0x0000008e27067220 */ /* 0x004fe20000410000 */
[----:B----4-:R-:W-:Y:S08]  /*10540*/  MOV R142, R135 ;  /* 0x00000087008e7202 */ /* 0x010ff00000000f00 */
[----:B------:R2:W-:Y:S01]  /*10550*/  MUFU.EX2 R228, R8 ;  /* 0x0000000800e47308 */ /* 0x0005e20000000800 */
[C---:B---3--:R-:W-:Y:S01]  /*10560*/  FMUL.FTZ R10, R0.reuse, R138 ;  /* 0x0000008a000a7220 */ /* 0x048fe20000410000 */
[----:B------:R-:W-:Y:S01]  /*10570*/  MOV R138, R133 ;  /* 0x00000085008a7202 */ /* 0x000fe20000000f00 */
[C---:B------:R-:W-:Y:S02]  /*10580*/  FMUL.FTZ R11, R0.reuse, R139 ;  /* 0x0000008b000b7220 */ /* 0x040fe40000410000 */
[----:B------:R-:W-:Y:S01]  /*10590*/  FMUL.FTZ R15, R0, R147 ;  /* 0x00000093000f7220 */ /* 0x000fe20000410000 */
[----:B------:R-:W-:Y:S04]  /*105a0*/  MOV R147, R127 ;  /* 0x0000007f00937202 */ /* 0x000fe80000000f00 */
[----:B------:R3:W-:Y:S01]  /*105b0*/  MUFU.EX2 R208, R12 ;  /* 0x0000000c00d07308 */ /* 0x0007e20000000800 */
[--C-:B-1----:R-:W-:Y:S09]  /*105c0*/  FFMA.FTZ R4, R170, c[0x0][0x23c], -R65.reuse ;  /* 0x00008f00aa047a23 */ /* 0x102ff20000010841 */
[----:B------:R1:W-:Y:S01]  /*105d0*/  MUFU.EX2 R202, R4 ;  /* 0x0000000400ca7308 */ /* 0x0003e20000000800 */
[C---:B--2---:R-:W-:Y:S09]  /*105e0*/  FMUL.FTZ R8, R2.reuse, R136 ;  /* 0x0000008802087220 */ /* 0x044ff20000410000 */
[----:B------:R-:W-:Y:S01]  /*105f0*/  MUFU.EX2 R68, R68 ;  /* 0x0000004400447308 */ /* 0x000fe20000000800 */
[----:B---3--:R-:W-:Y:S09]  /*10600*/  FMUL.FTZ R12, R2, R144 ;  /* 0x00000090020c7220 */ /* 0x008ff20000410000 */
[----:B------:R-:W-:Y:S01]  /*10610*/  MUFU.EX2 R70, R70 ;  /* 0x0000004600467308 */ /* 0x000fe20000000800 */
[--C-:B-1----:R-:W-:Y:S01]  /*10620*/  FFMA.FTZ R4, R34, c[0x0][0x23c], -R65.reuse ;  /* 0x00008f0022047a23 */ /* 0x102fe20000010841 */
[----:B------:R-:W-:Y:S08]  /*10630*/  F2FP.BF16.PACK_AB R34, R201, R182 ;  /* 0x000000b6c922723e */ /* 0x000ff000000010ff */
[----:B------:R1:W-:Y:S02]  /*10640*/  MUFU.EX2 R251, R4 ;  /* 0x0000000400fb7308 */ /* 0x0003e40000000800 */
[----:B-1----:R-:W-:Y:S01]  /*10650*/  FFMA.FTZ R4, R35, c[0x0][0x23c], -R65 ;  /* 0x00008f0023047a23 */ /* 0x002fe20000010841 */
[----:B------:R-:W-:Y:S07]  /*10660*/  F2FP.BF16.PACK_AB R35, R181, R175 ;  /* 0x000000afb523723e */ /* 0x000fee00000010ff */
[----:B------:R1:W2:Y:S02]  /*10670*/  MUFU.EX2 R132, R4 ;  /* 0x0000000400847308 */ /* 0x0002a40000000800 */
[--C-:B-1----:R-:W-:Y:S01]  /*10680*/  FFMA.FTZ R4, R178, c[0x0][0x23c], -R64.reuse ;  /* 0x00008f00b2047a23 */ /* 0x102fe20000010840 */
[----:B--2---:R-:W-:Y:S07]  /*10690*/  MOV R139, R132 ;  /* 0x00000084008b7202 */ /* 0x004fee0000000f00 */
[----:B------:R-:W-:Y:S10]  /*106a0*/  MUFU.EX2 R132, R60 ;  /* 0x0000003c00847308 */ /* 0x000ff40000000800 */
[----:B------:R1:W-:Y:S02]  /*106b0*/  MUFU.EX2 R170, R4 ;  /* 0x0000000400aa7308 */ /* 0x0003e40000000800 */
[----:B-1----:R-:W-:Y:S08]  /*106c0*/  FFMA.FTZ R4, R25, c[0x0][0x23c], -R64 ;  /* 0x00008f0019047a23 */ /* 0x002ff00000010840 */
[----:B------:R1:W-:Y:S02]  /*106d0*/  MUFU.EX2 R205, R4 ;  /* 0x0000000400cd7308 */ /* 0x0003e40000000800 */
[--C-:B-1----:R-:W-:Y:S08]  /*106e0*/  FFMA.FTZ R4, R26, c[0x0][0x23c], -R66.reuse ;  /* 0x00008f001a047a23 */ /* 0x102ff00000010842 */
[----:B------:R1:W-:Y:S02]  /*106f0*/  MUFU.EX2 R168, R4 ;  /* 0x0000000400a87308 */ /* 0x0003e40000000800 */
[--C-:B-1----:R-:W-:Y:S08]  /*10700*/  FFMA.FTZ R4, R27, c[0x0][0x23c], -R66.reuse ;  /* 0x00008f001b047a23 */ /* 0x102ff00000010842 */
[----:B------:R1:W2:Y:S10]  /*10710*/  MUFU.EX2 R27, R7 ;  /* 0x00000007001b7308 */ /* 0x0002b40000000800 */
[----:B------:R3:W-:Y:S01]  /*10720*/  MUFU.EX2 R199, R4 ;  /* 0x0000000400c77308 */ /* 0x0007e20000000800 */
[----:B-1----:R-:W-:Y:S01]  /*10730*/  FFMA.FTZ R7, R75, c[0x0][0x23c], -R66 ;  /* 0x00008f004b077a23 */ /* 0x002fe20000010842 */
[----:B--2---:R-:W-:Y:S01]  /*10740*/  MOV R136, R27 ;  /* 0x0000001b00887202 */ /* 0x004fe20000000f00 */
[----:B------:R-:W-:Y:S07]  /*10750*/  FMUL.FTZ R27, R0, R159 ;  /* 0x0000009f001b7220 */ /* 0x000fee0000410000 */
[----:B------:R1:W-:Y:S01]  /*10760*/  MUFU.EX2 R223, R7 ;  /* 0x0000000700df7308 */ /* 0x0003e20000000800 */
[----:B---3--:R-:W-:Y:S09]  /*10770*/  FFMA.FTZ R4, R29, c[0x0][0x23c], -R64 ;  /* 0x00008f001d047a23 */ /* 0x008ff20000010840 */
[----:B------:R2:W-:Y:S01]  /*10780*/  MUFU.EX2 R242, R4 ;  /* 0x0000000400f27308 */ /* 0x0005e20000000800 */
[--C-:B-1----:R-:W-:Y:S09]  /*10790*/  FFMA.FTZ R7, R78, c[0x0][0x23c], -R66.reuse ;  /* 0x00008f004e077a23 */ /* 0x102ff20000010842 */
[----:B------:R1:W-:Y:S01]  /*107a0*/  MUFU.EX2 R213, R7 ;  /* 0x0000000700d57308 */ /* 0x0003e20000000800 */
[--C-:B--2---:R-:W-:Y:S02]  /*107b0*/  FFMA.FTZ R4, R30, c[0x0][0x23c], -R66.reuse ;  /* 0x00008f001e047a23 */ /* 0x104fe40000010842 */
[--C-:B------:R-:W-:Y:S07]  /*107c0*/  FFMA.FTZ R30, R97, c[0x0][0x23c], -R43.reuse ;  /* 0x00008f00611e7a23 */ /* 0x100fee000001082b */
[----:B------:R2:W-:Y:S01]  /*107d0*/  MUFU.EX2 R217, R4 ;  /* 0x0000000400d97308 */ /* 0x0005e20000000800 */
[----:B-1----:R-:W-:Y:S02]  /*107e0*/  FMUL.FTZ R7, R39, R143 ;  /* 0x0000008f27077220 */ /* 0x002fe40000410000 */
[----:B--2---:R-:W-:Y:S02]  /*107f0*/  FFMA.FTZ R4, R31, c[0x0][0x23c], -R66 ;  /* 0x00008f001f047a23 */ /* 0x004fe40000010842 */
[----:B------:R-:W-:Y:S05]  /*10800*/  FMUL.FTZ R31, R0, R163 ;  /* 0x000000a3001f7220 */ /* 0x000fea0000410000 */
[----:B------:R1:W-:Y:S02]  /*10810*/  MUFU.EX2 R235, R4 ;  /* 0x0000000400eb7308 */ /* 0x0003e40000000800 */
[----:B-1----:R-:W-:Y:S08]  /*10820*/  FFMA.FTZ R4, R22, c[0x0][0x23c], -R43 ;  /* 0x00008f0016047a23 */ /* 0x002ff0000001082b */
[----:B------:R1:W-:Y:S02]  /*10830*/  MUFU.EX2 R250, R4 ;  /* 0x0000000400fa7308 */ /* 0x0003e40000000800 */
[--C-:B-1----:R-:W-:Y:S08]  /*10840*/  FFMA.FTZ R4, R20, c[0x0][0x23c], -R65.reuse ;  /* 0x00008f0014047a23 */ /* 0x102ff00000010841 */
[----:B------:R1:W-:Y:S02]  /*10850*/  MUFU.EX2 R243, R4 ;  /* 0x0000000400f37308 */ /* 0x0003e40000000800 */
[--C-:B-1----:R-:W-:Y:S08]  /*10860*/  FFMA.FTZ R4, R50, c[0x0][0x23c], -R65.reuse ;  /* 0x00008f0032047a23 */ /* 0x102ff00000010841 */
[----:B------:R1:W-:Y:S02]  /*10870*/  MUFU.EX2 R238, R4 ;  /* 0x0000000400ee7308 */ /* 0x0003e40000000800 */
[----:B-1----:R-:W-:Y:S02]  /*10880*/  FFMA.FTZ R4, R51, c[0x0][0x23c], -R65 ;  /* 0x00008f0033047a23 */ /* 0x002fe40000010841 */
[----:B------:R-:W-:Y:S06]  /*10890*/  LDSM.16.MT88.4 R48, [R186+0x4000] ;  /* 0x00400000ba30783b */ /* 0x000fec0000004200 */
[----:B------:R1:W2:Y:S02]  /*108a0*/  MUFU.EX2 R134, R4 ;  /* 0x0000000400867308 */ /* 0x0002a40000000800 */
[--C-:B-1----:R-:W-:Y:S01]  /*108b0*/  FFMA.FTZ R4, R23, c[0x0][0x23c], -R64.reuse ;  /* 0x00008f0017047a23 */ /* 0x102fe20000010840 */
[----:B--2---:R-:W-:Y:S01]  /*108c0*/  MOV R143, R134 ;  /* 0x00000086008f7202 */ /* 0x004fe20000000f00 */
[----:B------:R-:W1:Y:S06]  /*108d0*/  LDSM.16.MT88.4 R20, [R185+0x4000] ;  /* 0x00400000b914783b */ /* 0x000e6c0000004200 */
[----:B------:R2:W-:Y:S02]  /*108e0*/  MUFU.EX2 R177, R4 ;  /* 0x0000000400b17308 */ /* 0x0005e40000000800 */
[----:B--2---:R-:W-:Y:S02]  /*108f0*/  FFMA.FTZ R4, R19, c[0x0][0x23c], -R64 ;  /* 0x00008f0013047a23 */ /* 0x004fe40000010840 */
[C---:B------:R-:W-:Y:S06]  /*10900*/  FMUL.FTZ R19, R39.reuse, R151 ;  /* 0x0000009727137220 */ /* 0x040fec0000410000 */
[----:B------:R2:W-:Y:S02]  /*10910*/  MUFU.EX2 R211, R4 ;  /* 0x0000000400d37308 */ /* 0x0005e40000000800 */
[--C-:B--2---:R-:W-:Y:S02]  /*10920*/  FFMA.FTZ R4, R18, c[0x0][0x23c], -R66.reuse ;  /* 0x00008f0012047a23 */ /* 0x104fe40000010842 */
[----:B------:R-:W-:Y:S06]  /*10930*/  FMUL.FTZ R18, R39, R150 ;  /* 0x0000009627127220 */ /* 0x000fec0000410000 */
[----:B------:R2:W-:Y:S02]  /*10940*/  MUFU.EX2 R183, R4 ;  /* 0x0000000400b77308 */ /* 0x0005e40000000800 */
[----:B--2---:R-:W-:Y:S02]  /*10950*/  FFMA.FTZ R4, R17, c[0x0][0x23c], -R66 ;  /* 0x00008f0011047a23 */ /* 0x004fe40000010842 */
[--C-:B------:R-:W-:Y:S06]  /*10960*/  FFMA.FTZ R17, R85, c[0x0][0x23c], -R43.reuse ;  /* 0x00008f0055117a23 */ /* 0x100fec000001082b */
[----:B------:R2:W-:Y:S02]  /*10970*/  MUFU.EX2 R204, R4 ;  /* 0x0000000400cc7308 */ /* 0x0005e40000000800 */
[----:B--2---:R-:W-:Y:S01]  /*10980*/  FFMA.FTZ R4, R45, c[0x0][0x23c], -R64 ;  /* 0x00008f002d047a23 */ /* 0x004fe20000010840 */
[----:B------:R-:W-:Y:S07]  /*10990*/  F2FP.BF16.PACK_AB R45, R227, R172 ;  /* 0x000000ace32d723e */ /* 0x000fee00000010ff */
[----:B------:R2:W-:Y:S02]  /*109a0*/  MUFU.EX2 R237, R4 ;  /* 0x0000000400ed7308 */ /* 0x0005e40000000800 */
[--C-:B--2---:R-:W-:Y:S01]  /*109b0*/  FFMA.FTZ R4, R46, c[0x0][0x23c], -R66.reuse ;  /* 0x00008f002e047a23 */ /* 0x104fe20000010842 */
[----:B------:R-:W-:Y:S07]  /*109c0*/  F2FP.BF16.PACK_AB R46, R247, R229 ;  /* 0x000000e5f72e723e */ /* 0x000fee00000010ff */
[----:B------:R2:W-:Y:S02]  /*109d0*/  MUFU.EX2 R210, R4 ;  /* 0x0000000400d27308 */ /* 0x0005e40000000800 */
[----:B--2---:R-:W-:Y:S01]  /*109e0*/  FFMA.FTZ R4, R47, c[0x0][0x23c], -R66 ;  /* 0x00008f002f047a23 */ /* 0x004fe20000010842 */
[----:B------:R-:W-:Y:S07]  /*109f0*/  F2FP.BF16.PACK_AB R47, R239, R219 ;  /* 0x000000dbef2f723e */ /* 0x000fee00000010ff */
[----:B------:R2:W-:Y:S02]  /*10a00*/  MUFU.EX2 R241, R4 ;  /* 0x0000000400f17308 */ /* 0x0005e40000000800 */
[----:B--2---:R-:W-:Y:S08]  /*10a10*/  FFMA.FTZ R4, R53, c[0x0][0x23c], -R43 ;  /* 0x00008f0035047a23 */ /* 0x004ff0000001082b */
[----:B------:R2:W-:Y:S02]  /*10a20*/  MUFU.EX2 R245, R4 ;  /* 0x0000000400f57308 */ /* 0x0005e40000000800 */
[--C-:B--2---:R-:W-:Y:S02]  /*10a30*/  FFMA.FTZ R4, R55, c[0x0][0x23c], -R65.reuse ;  /* 0x00008f0037047a23 */ /* 0x104fe40000010841 */
[----:B------:R-:W2:Y:S06]  /*10a40*/  LDSM.16.MT88.4 R52, [R185+0x4400] ;  /* 0x00440000b934783b */ /* 0x000eac0000004200 */
[----:B------:R3:W-:Y:S02]  /*10a50*/  MUFU.EX2 R248, R4 ;  /* 0x0000000400f87308 */ /* 0x0007e40000000800 */
[----:B---3--:R-:W-:Y:S02]  /*10a60*/  FFMA.FTZ R4, R14, c[0x0][0x23c], -R65 ;  /* 0x00008f000e047a23 */ /* 0x008fe40000010841 */
[----:B------:R-:W-:Y:S01]  /*10a70*/  FMUL.FTZ R14, R0, R146 ;  /* 0x00000092000e7220 */ /* 0x000fe20000410000 */
[----:B------:R-:W-:Y:S05]  /*10a80*/  MOV R146, R28 ;  /* 0x0000001c00927202 */ /* 0x000fea0000000f00 */
[----:B------:R3:W-:Y:S01]  /*10a90*/  MUFU.EX2 R244, R4 ;  /* 0x0000000400f47308 */ /* 0x0007e20000000800 */
[----:B------:R-:W-:Y:S02]  /*10aa0*/  FFMA.FTZ R28, R96, c[0x0][0x23c], -R43 ;  /* 0x00008f00601c7a23 */ /* 0x000fe4000001082b */
[----:B---3--:R-:W-:Y:S07]  /*10ab0*/  FFMA.FTZ R4, R67, c[0x0][0x23c], -R65 ;  /* 0x00008f0043047a23 */ /* 0x008fee0000010841 */
[----:B------:R3:W4:Y:S02]  /*10ac0*/  MUFU.EX2 R178, R4 ;  /* 0x0000000400b27308 */ /* 0x0007240000000800 */
[--C-:B---3--:R-:W-:Y:S01]  /*10ad0*/  FFMA.FTZ R4, R56, c[0x0][0x23c], -R64.reuse ;  /* 0x00008f0038047a23 */ /* 0x108fe20000010840 */
[----:B----4-:R-:W-:Y:S07]  /*10ae0*/  MOV R141, R178 ;  /* 0x000000b2008d7202 */ /* 0x010fee0000000f00 */
[----:B------:R3:W-:Y:S10]  /*10af0*/  MUFU.EX2 R178, R17 ;  /* 0x0000001100b27308 */ /* 0x0007f40000000800 */
[----:B------:R4:W-:Y:S01]  /*10b00*/  MUFU.EX2 R200, R4 ;  /* 0x0000000400c87308 */ /* 0x0009e20000000800 */
[----:B---3--:R-:W-:Y:S02]  /*10b10*/  FMUL.FTZ R17, R40, R149 ;  /* 0x0000009528117220 */ /* 0x008fe40000410000 */
[----:B----4-:R-:W-:Y:S07]  /*10b20*/  FFMA.FTZ R4, R57, c[0x0][0x23c], -R64 ;  /* 0x00008f0039047a23 */ /* 0x010fee0000010840 */
[----:B------:R3:W-:Y:S02]  /*10b30*/  MUFU.EX2 R218, R4 ;  /* 0x0000000400da7308 */ /* 0x0007e40000000800 */
[--C-:B---3--:R-:W-:Y:S08]  /*10b40*/  FFMA.FTZ R4, R58, c[0x0][0x23c], -R66.reuse ;  /* 0x00008f003a047a23 */ /* 0x108ff00000010842 */
[----:B------:R3:W-:Y:S02]  /*10b50*/  MUFU.EX2 R176, R4 ;  /* 0x0000000400b07308 */ /* 0x0007e40000000800 */
[----:B---3--:R-:W-:Y:S02]  /*10b60*/  FFMA.FTZ R4, R59, c[0x0][0x23c], -R66 ;  /* 0x00008f003b047a23 */ /* 0x008fe40000010842 */
[----:B------:R-:W3:Y:S06]  /*10b70*/  LDSM.16.MT88.4 R56, [R186+0x4400] ;  /* 0x00440000ba38783b */ /* 0x000eec0000004200 */
[----:B------:R4:W-:Y:S02]  /*10b80*/  MUFU.EX2 R207, R4 ;  /* 0x0000000400cf7308 */ /* 0x0009e40000000800 */
[----:B----4-:R-:W-:Y:S08]  /*10b90*/  FFMA.FTZ R4, R61, c[0x0][0x23c], -R64 ;  /* 0x00008f003d047a23 */ /* 0x010ff00000010840 */
[----:B------:R4:W-:Y:S02]  /*10ba0*/  MUFU.EX2 R232, R4 ;  /* 0x0000000400e87308 */ /* 0x0009e40000000800 */
[--C-:B----4-:R-:W-:Y:S08]  /*10bb0*/  FFMA.FTZ R4, R62, c[0x0][0x23c], -R66.reuse ;  /* 0x00008f003e047a23 */ /* 0x110ff00000010842 */
[----:B------:R4:W-:Y:S02]  /*10bc0*/  MUFU.EX2 R216, R4 ;  /* 0x0000000400d87308 */ /* 0x0009e40000000800 */
[--C-:B----4-:R-:W-:Y:S02]  /*10bd0*/  FFMA.FTZ R4, R63, c[0x0][0x23c], -R66.reuse ;  /* 0x00008f003f047a23 */ /* 0x110fe40000010842 */
[----:B------:R-:W4:Y:S06]  /*10be0*/  LDSM.16.MT88.4 R60, [R185+0x4800] ;  /* 0x00480000b93c783b */ /* 0x000f2c0000004200 */
[----:B------:R5:W-:Y:S02]  /*10bf0*/  MUFU.EX2 R224, R4 ;  /* 0x0000000400e07308 */ /* 0x000be40000000800 */
[----:B-----5:R-:W-:Y:S02]  /*10c00*/  FFMA.FTZ R4, R69, c[0x0][0x23c], -R43 ;  /* 0x00008f0045047a23 */ /* 0x020fe4000001082b */
[----:B------:R-:W5:Y:S06]  /*10c10*/  LDL.LU R69, [R1] ;  /* 0x0000000001457983 */ /* 0x000f6c0000300800 */
[----:B------:R1:W-:Y:S01]  /*10c20*/  MUFU.EX2 R25, R4 ;  /* 0x0000000400197308 */ /* 0x0003e20000000800 */
[----:B------:R-:W2:Y:S04]  /*10c30*/  LDL.LU R67, [R1+0x4] ;  /* 0x0000040001437983 */ /* 0x000ea80000300800 */
[----:B------:R-:W2:Y:S04]  /*10c40*/  LDL.LU R149, [R1+0xc] ;  /* 0x00000c0001957983 */ /* 0x000ea80000300800 */
[----:B------:R-:W3:Y:S01]  /*10c50*/  LDL.LU R150, [R1+0x8] ;  /* 0x0000080001967983 */ /* 0x000ee20000300800 */
[--C-:B-1----:R-:W-:Y:S02]  /*10c60*/  FFMA.FTZ R4, R71, c[0x0][0x23c], -R65.reuse ;  /* 0x00008f0047047a23 */ /* 0x102fe40000010841 */
[----:B------:R-:W-:Y:S02]  /*10c70*/  FFMA.FTZ R71, R42, c[0x0][0x23c], -R66 ;  /* 0x00008f002a477a23 */ /* 0x000fe40000010842 */
[----:B------:R1:W1:Y:S10]  /*10c80*/  MUFU.EX2 R26, R4 ;  /* 0x00000004001a7308 */ /* 0x0002740000000800 */
[----:B------:R-:W-:Y:S01]  /*10c90*/  MUFU.EX2 R71, R71 ;  /* 0x0000004700477308 */ /* 0x000fe20000000800 */
[--C-:B-1----:R-:W-:Y:S01]  /*10ca0*/  FFMA.FTZ R4, R82, c[0x0][0x23c], -R65.reuse ;  /* 0x00008f0052047a23 */ /* 0x102fe20000010841 */
[----:B------:R-:W-:Y:S01]  /*10cb0*/  MOV R137, R26 ;  /* 0x0000001a00897202 */ /* 0x000fe20000000f00 */
[----:B------:R-:W-:Y:S07]  /*10cc0*/  FMUL.FTZ R26, R0, R158 ;  /* 0x0000009e001a7220 */ /* 0x000fee0000410000 */
[----:B------:R1:W-:Y:S02]  /*10cd0*/  MUFU.EX2 R252, R4 ;  /* 0x0000000400fc7308 */ /* 0x0003e40000000800 */
[--C-:B-1----:R-:W-:Y:S08]  /*10ce0*/  FFMA.FTZ R4, R83, c[0x0][0x23c], -R65.reuse ;  /* 0x00008f0053047a23 */ /* 0x102ff00000010841 */
[----:B------:R1:W1:Y:S02]  /*10cf0*/  MUFU.EX2 R29, R4 ;  /* 0x00000004001d7308 */ /* 0x0002640000000800 */
[--C-:B-1----:R-:W-:Y:S01]  /*10d00*/  FFMA.FTZ R4, R72, c[0x0][0x23c], -R64.reuse ;  /* 0x00008f0048047a23 */ /* 0x102fe20000010840 */
[----:B------:R-:W-:Y:S01]  /*10d10*/  MOV R145, R29 ;  /* 0x0000001d00917202 */ /* 0x000fe20000000f00 */
[----:B------:R-:W-:Y:S06]  /*10d20*/  FMUL.FTZ R29, R2, R161 ;  /* 0x000000a1021d7220 */ /* 0x000fec0000410000 */
[----:B------:R1:W-:Y:S01]  /*10d30*/  MUFU.EX2 R214, R4 ;  /* 0x0000000400d67308 */ /* 0x0003e20000000800 */
[--C-:B------:R-:W-:Y:S09]  /*10d40*/  FFMA.FTZ R72, R124, c[0x0][0x23c], -R64.reuse ;  /* 0x00008f007c487a23 */ /* 0x100ff20000010840 */
[----:B------:R-:W-:Y:S01]  /*10d50*/  MUFU.EX2 R72, R72 ;  /* 0x0000004800487308 */ /* 0x000fe20000000800 */
[----:B-1----:R-:W-:Y:S09]  /*10d60*/  FFMA.FTZ R4, R73, c[0x0][0x23c], -R64 ;  /* 0x00008f0049047a23 */ /* 0x002ff20000010840 */
[----:B------:R1:W-:Y:S02]  /*10d70*/  MUFU.EX2 R231, R4 ;  /* 0x0000000400e77308 */ /* 0x0003e40000000800 */
[----:B-1----:R-:W-:Y:S08]  /*10d80*/  FFMA.FTZ R4, R74, c[0x0][0x23c], -R66 ;  /* 0x00008f004a047a23 */ /* 0x002ff00000010842 */
[----:B------:R1:W-:Y:S02]  /*10d90*/  MUFU.EX2 R206, R4 ;  /* 0x0000000400ce7308 */ /* 0x0003e40000000800 */
[----:B-1----:R-:W-:Y:S08]  /*10da0*/  FFMA.FTZ R4, R77, c[0x0][0x23c], -R64 ;  /* 0x00008f004d047a23 */ /* 0x002ff00000010840 */
[----:B------:R1:W-:Y:S02]  /*10db0*/  MUFU.EX2 R230, R4 ;  /* 0x0000000400e67308 */ /* 0x0003e40000000800 */
[----:B-1----:R-:W-:Y:S01]  /*10dc0*/  FMUL.FTZ R4, R40, R140 ;  /* 0x0000008c28047220 */ /* 0x002fe20000410000 */
[----:B------:R-:W-:Y:S01]  /*10dd0*/  MOV R140, R25 ;  /* 0x00000019008c7202 */ /* 0x000fe20000000f00 */
[----:B------:R-:W-:Y:S05]  /*10de0*/  FMUL.FTZ R25, R2, R157 ;  /* 0x0000009d02197220 */ /* 0x000fea0000410000 */
[-C--:B------:R-:W-:Y:S08]  /*10df0*/  HMMA.16816.F32.BF16 R4, R44, R20.reuse, R4 ;  /* 0x000000142c04723c */ /* 0x080ff00000041804 */
[C---:B------:R-:W-:Y:S07]  /*10e00*/  HMMA.16816.F32.BF16 R8, R32.reuse, R20, R8 ;  /* 0x000000142008723c */ /* 0x040fee0000041808 */
[----:B------:R-:W-:Y:S01]  /*10e10*/  FMUL.FTZ R21, R40, R153 ;  /* 0x0000009928157220 */ /* 0x000fe20000410000 */
[-C--:B------:R-:W-:Y:S01]  /*10e20*/  HMMA.16816.F32.BF16 R12, R32, R22.reuse, R12 ;  /* 0x00000016200c723c */ /* 0x080fe2000004180c */
[----:B------:R1:W-:Y:S03]  /*10e30*/  MUFU.EX2 R153, R28 ;  /* 0x0000001c00997308 */ /* 0x0003e60000000800 */
[--C-:B------:R-:W-:Y:S04]  /*10e40*/  FFMA.FTZ R20, R86, c[0x0][0x23c], -R65.reuse ;  /* 0x00008f0056147a23 */ /* 0x100fe80000010841 */
[C---:B------:R-:W-:Y:S03]  /*10e50*/  HMMA.16816.F32.BF16 R16, R44.reuse, R22, R16 ;  /* 0x000000162c10723c */ /* 0x040fe60000041810 */
[----:B------:R4:W-:Y:S04]  /*10e60*/  MUFU.EX2 R144, R20 ;  /* 0x0000001400907308 */ /* 0x0009e80000000800 */
[C---:B------:R-:W-:Y:S02]  /*10e70*/  FMUL.FTZ R22, R39.reuse, R154 ;  /* 0x0000009a27167220 */ /* 0x040fe40000410000 */
[----:B------:R-:W-:Y:S04]  /*10e80*/  FMUL.FTZ R23, R39, R155 ;  /* 0x0000009b27177220 */ /* 0x000fe80000410000 */
[----:B------:R4:W-:Y:S01]  /*10e90*/  MUFU.EX2 R154, R24 ;  /* 0x00000018009a7308 */ /* 0x0009e20000000800 */
[----:B-1----:R-:W-:Y:S01]  /*10ea0*/  FMUL.FTZ R28, R2, R160 ;  /* 0x000000a0021c7220 */ /* 0x002fe20000410000 */
[----:B------:R-:W-:Y:S01]  /*10eb0*/  F2FP.BF16.PACK_AB R160, R70, R68 ;  /* 0x0000004446a0723e */ /* 0x000fe200000010ff */
[----:B----4-:R-:W-:Y:S07]  /*10ec0*/  FMUL.FTZ R20, R40, R152 ;  /* 0x0000009828147220 */ /* 0x010fee0000410000 */
[----:B------:R1:W-:Y:S01]  /*10ed0*/  MUFU.EX2 R152, R30 ;  /* 0x0000001e00987308 */ /* 0x0003e20000000800 */
[-C--:B------:R-:W-:Y:S03]  /*10ee0*/  HMMA.16816.F32.BF16 R20, R44, R48.reuse, R20 ;  /* 0x000000302c14723c */ /* 0x080fe60000041814 */
[----:B------:R-:W-:Y:S07]  /*10ef0*/  FMUL.FTZ R24, R2, R156 ;  /* 0x0000009c02187220 */ /* 0x000fee0000410000 */
[C---:B------:R-:W-:Y:S07]  /*10f00*/  HMMA.16816.F32.BF16 R24, R32.reuse, R48, R24 ;  /* 0x000000302018723c */ /* 0x040fee0000041818 */
[----:B------:R-:W-:Y:S01]  /*10f10*/  FFMA.FTZ R48, R98, c[0x0][0x23c], -R65 ;  /* 0x00008f0062307a23 */ /* 0x000fe20000010841 */
[----:B------:R-:W-:Y:S01]  /*10f20*/  F2FP.BF16.PACK_AB R49, R199, R168 ;  /* 0x000000a8c731723e */ /* 0x000fe200000010ff */
[C---:B-1----:R-:W-:Y:S02]  /*10f30*/  FMUL.FTZ R30, R0.reuse, R162 ;  /* 0x000000a2001e7220 */ /* 0x042fe40000410000 */
[----:B------:R1:W-:Y:S01]  /*10f40*/  MUFU.EX2 R135, R48 ;  /* 0x0000003000877308 */ /* 0x0003e20000000800 */
[----:B--2---:R-:W-:Y:S02]  /*10f50*/  FFMA.FTZ R0, R0, R149, R169 ;  /* 0x0000009500007223 */ /* 0x004fe400000100a9 */
[----:B---3--:R-:W-:Y:S02]  /*10f60*/  FFMA.FTZ R2, R2, R150, R171 ;  /* 0x0000009602027223 */ /* 0x008fe400000100ab */
[-C--:B------:R-:W-:Y:S03]  /*10f70*/  HMMA.16816.F32.BF16 R28, R32, R50.reuse, R28 ;  /* 0x00000032201c723c */ /* 0x080fe6000004181c */
[----:B------:R-:W-:Y:S04]  /*10f80*/  FADD.FTZ R0, R174, R0 ;  /* 0x00000000ae007221 */ /* 0x000fe80000010000 */
[C---:B------:R-:W-:Y:S02]  /*10f90*/  FMUL.FTZ R32, R40.reuse, R164 ;  /* 0x000000a428207220 */ /* 0x040fe40000410000 */
[----:B------:R-:W-:Y:S03]  /*10fa0*/  FMUL.FTZ R33, R40, R165 ;  /* 0x000000a528217220 */ /* 0x000fe60000410000 */
[C---:B------:R-:W-:Y:S02]  /*10fb0*/  FMUL.FTZ R34, R39.reuse, R166 ;  /* 0x000000a627227220 */ /* 0x040fe40000410000 */
[----:B------:R-:W-:Y:S02]  /*10fc0*/  FMUL.FTZ R35, R39, R167 ;  /* 0x000000a727237220 */ /* 0x000fe40000410000 */
[----:B------:R-:W-:Y:S02]  /*10fd0*/  FADD.FTZ R0, R175, R0 ;  /* 0x00000000af007221 */ /* 0x000fe40000010000 */
[----:B-1----:R-:W-:Y:S03]  /*10fe0*/  FFMA.FTZ R48, R99, c[0x0][0x23c], -R65 ;  /* 0x00008f0063307a23 */ /* 0x002fe60000010841 */
[----:B------:R-:W-:Y:S01]  /*10ff0*/  HMMA.16816.F32.BF16 R32, R44, R50, R32 ;  /* 0x000000322c20723c */ /* 0x000fe20000041820 */
[----:B------:R1:W-:Y:S06]  /*11000*/  MUFU.EX2 R134, R48 ;  /* 0x0000003000867308 */ /* 0x0003ec0000000800 */
[----:B------:R-:W-:Y:S02]  /*11010*/  F2FP.BF16.PACK_AB R46, R147, R148 ;  /* 0x00000094932e723e */ /* 0x000fe400000010ff */
[----:B------:R-:W-:Y:S03]  /*11020*/  F2FP.BF16.PACK_AB R44, R209, R203 ;  /* 0x000000cbd12c723e */ /* 0x000fe600000010ff */
[----:B------:R-:W-:Y:S02]  /*11030*/  F2FP.BF16.PACK_AB R45, R202, R179 ;  /* 0x000000b3ca2d723e */ /* 0x000fe400000010ff */
[----:B------:R-:W-:Y:S02]  /*11040*/  F2FP.BF16.PACK_AB R47, R139, R251 ;  /* 0x000000fb8b2f723e */ /* 0x000fe400000010ff */
        /* <DEDUP_REMOVED lines=26> */
[----:B-1----:R-:W-:Y:S01]  /*111f0*/  FFMA.FTZ R52, R92, c[0x0][0x23c], -R64 ;  /* 0x00008f005c347a23 */ /* 0x002fe20000010840 */
[----:B------:R-:W-:Y:S03]  /*11200*/  F2FP.BF16.PACK_AB R51, R241, R210 ;  /* 0x000000d2f133723e */ /* 0x000fe600000010ff */
[----:B------:R1:W-:Y:S02]  /*11210*/  MUFU.EX2 R126, R52 ;  /* 0x00000034007e7308 */ /* 0x0003e40000000800 */
[-C--:B------:R-:W-:Y:S03]  /*11220*/  HMMA.16816.F32.BF16 R4, R44, R60.reuse, R4 ;  /* 0x0000003c2c04723c */ /* 0x080fe60000041804 */
[----:B--2---:R-:W-:Y:S05]  /*11230*/  FFMA.FTZ R48, R95, c[0x0][0x23c], -R66 ;  /* 0x00008f005f307a23 */ /* 0x004fea0000010842 */
[----:B------:R2:W-:Y:S10]  /*11240*/  MUFU.EX2 R96, R48 ;  /* 0x0000003000607308 */ /* 0x0005f40000000800 */
[----:B------:R3:W-:Y:S01]  /*11250*/  MUFU.EX2 R95, R56 ;  /* 0x00000038005f7308 */ /* 0x0007e20000000800 */
[--C-:B-1----:R-:W-:Y:S09]  /*11260*/  FFMA.FTZ R52, R93, c[0x0][0x23c], -R64.reuse ;  /* 0x00008f005d347a23 */ /* 0x102ff20000010840 */
[----:B------:R1:W-:Y:S01]  /*11270*/  MUFU.EX2 R98, R52 ;  /* 0x0000003400627308 */ /* 0x0003e20000000800 */
[----:B--2---:R-:W-:Y:S07]  /*11280*/  F2FP.BF16.PACK_AB R48, R211, R177 ;  /* 0x000000b1d330723e */ /* 0x004fee00000010ff */
[C---:B------:R-:W-:Y:S04]  /*11290*/  HMMA.16816.F32.BF16 R8, R48.reuse, R60, R8 ;  /* 0x0000003c3008723c */ /* 0x040fe80000041808 */
[----:B---3--:R-:W-:Y:S03]  /*112a0*/  FFMA.FTZ R56, R101, c[0x0][0x23c], -R43 ;  /* 0x00008f0065387a23 */ /* 0x008fe6000001082b */
[--C-:B------:R-:W-:Y:S01]  /*112b0*/  FFMA.FTZ R60, R102, c[0x0][0x23c], -R65.reuse ;  /* 0x00008f00663c7a23 */ /* 0x100fe20000010841 */
[-C--:B------:R-:W-:Y:S01]  /*112c0*/  HMMA.16816.F32.BF16 R12, R48, R62.reuse, R12 ;  /* 0x0000003e300c723c */ /* 0x080fe2000004180c */
[----:B------:R2:W-:Y:S01]  /*112d0*/  MUFU.EX2 R94, R56 ;  /* 0x00000038005e7308 */ /* 0x0005e20000000800 */
[----:B-1----:R-:W1:Y:S06]  /*112e0*/  LDSM.16.MT88.4 R52, [R186+0x4800] ;  /* 0x00480000ba34783b */ /* 0x002e6c0000004200 */
[C---:B------:R-:W-:Y:S03]  /*112f0*/  HMMA.16816.F32.BF16 R16, R44.reuse, R62, R16 ;  /* 0x0000003e2c10723c */ /* 0x040fe60000041810 */
[----:B------:R3:W-:Y:S01]  /*11300*/  MUFU.EX2 R93, R60 ;  /* 0x0000003c005d7308 */ /* 0x0007e20000000800 */
[----:B--2---:R-:W2:Y:S01]  /*11310*/  LDSM.16.MT88.4 R56, [R185+0x4c00] ;  /* 0x004c0000b938783b */ /* 0x004ea20000004200 */
[----:B---3--:R-:W-:Y:S08]  /*11320*/  FFMA.FTZ R60, R103, c[0x0][0x23c], -R65 ;  /* 0x00008f00673c7a23 */ /* 0x008ff00000010841 */
[----:B------:R3:W-:Y:S01]  /*11330*/  MUFU.EX2 R92, R60 ;  /* 0x0000003c005c7308 */ /* 0x0007e20000000800 */
[-C--:B-1----:R-:W-:Y:S08]  /*11340*/  HMMA.16816.F32.BF16 R20, R44, R52.reuse, R20 ;  /* 0x000000342c14723c */ /* 0x082ff00000041814 */
[C---:B------:R-:W-:Y:S07]  /*11350*/  HMMA.16816.F32.BF16 R24, R48.reuse, R52, R24 ;  /* 0x000000343018723c */ /* 0x040fee0000041818 */
[--C-:B------:R-:W-:Y:S01]  /*11360*/  FFMA.FTZ R52, R112, c[0x0][0x23c], -R43.reuse ;  /* 0x00008f0070347a23 */ /* 0x100fe2000001082b */
[-C--:B------:R-:W-:Y:S01]  /*11370*/  HMMA.16816.F32.BF16 R28, R48, R54.reuse, R28 ;  /* 0x00000036301c723c */ /* 0x080fe2000004181c */
[----:B---3--:R-:W1:Y:S02]  /*11380*/  LDSM.16.MT88.4 R60, [R186+0x4c00] ;  /* 0x004c0000ba3c783b */ /* 0x008e640000004200 */
[----:B------:R3:W-:Y:S04]  /*11390*/  MUFU.EX2 R91, R52 ;  /* 0x00000034005b7308 */ /* 0x0007e80000000800 */
[----:B------:R-:W-:Y:S01]  /*113a0*/  FFMA.FTZ R48, R113, c[0x0][0x23c], -R43 ;  /* 0x00008f0071307a23 */ /* 0x000fe2000001082b */
[----:B------:R-:W-:Y:S04]  /*113b0*/  HMMA.16816.F32.BF16 R32, R44, R54, R32 ;  /* 0x000000362c20723c */ /* 0x000fe80000041820 */
[----:B------:R-:W-:Y:S01]  /*113c0*/  F2FP.BF16.PACK_AB R49, R207, R176 ;  /* 0x000000b0cf31723e */ /* 0x000fe200000010ff */
[----:B------:R4:W4:Y:S01]  /*113d0*/  MUFU.EX2 R90, R48 ;  /* 0x00000030005a7308 */ /* 0x0009220000000800 */
        /* <DEDUP_REMOVED lines=9> */
[----:B----4-:R-:W-:Y:S01]  /*11470*/  FFMA.FTZ R48, R114, c[0x0][0x23c], -R65 ;  /* 0x00008f0072307a23 */ /* 0x010fe20000010841 */
[----:B------:R-:W-:Y:S07]  /*11480*/  F2FP.BF16.PACK_AB R42, R90, R91 ;  /* 0x0000005b5a2a723e */ /* 0x000fee00000010ff */
[----:B------:R3:W-:Y:S01]  /*11490*/  MUFU.EX2 R89, R48 ;  /* 0x0000003000597308 */ /* 0x0007e20000000800 */
[--C-:B--2---:R-:W-:Y:S09]  /*114a0*/  FFMA.FTZ R52, R104, c[0x0][0x23c], -R64.reuse ;  /* 0x00008f0068347a23 */ /* 0x104ff20000010840 */
[----:B------:R2:W-:Y:S01]  /*114b0*/  MUFU.EX2 R87, R52 ;  /* 0x0000003400577308 */ /* 0x0005e20000000800 */
[----:B---3--:R-:W-:Y:S07]  /*114c0*/  F2FP.BF16.PACK_AB R48, R218, R200 ;  /* 0x000000c8da30723e */ /* 0x008fee00000010ff */
[C---:B------:R-:W-:Y:S07]  /*114d0*/  HMMA.16816.F32.BF16 R8, R48.reuse, R56, R8 ;  /* 0x000000383008723c */ /* 0x040fee0000041808 */
[----:B------:R-:W-:Y:S01]  /*114e0*/  FFMA.FTZ R56, R105, c[0x0][0x23c], -R64 ;  /* 0x00008f0069387a23 */ /* 0x000fe20000010840 */
[-C--:B------:R-:W-:Y:S01]  /*114f0*/  HMMA.16816.F32.BF16 R12, R48, R58.reuse, R12 ;  /* 0x0000003a300c723c */ /* 0x080fe2000004180c */
[----:B--2---:R-:W2:Y:S02]  /*11500*/  LDSM.16.MT88.4 R52, [R185+0x5000] ;  /* 0x00500000b934783b */ /* 0x004ea40000004200 */
[----:B------:R3:W-:Y:S05]  /*11510*/  MUFU.EX2 R86, R56 ;  /* 0x0000003800567308 */ /* 0x0007ea0000000800 */
[C---:B------:R-:W-:Y:S08]  /*11520*/  HMMA.16816.F32.BF16 R16, R44.reuse, R58, R16 ;  /* 0x0000003a2c10723c */ /* 0x040ff00000041810 */
[-C--:B-1----:R-:W-:Y:S08]  /*11530*/  HMMA.16816.F32.BF16 R20, R44, R60.reuse, R20 ;  /* 0x0000003c2c14723c */ /* 0x082ff00000041814 */
[C---:B------:R-:W-:Y:S04]  /*11540*/  HMMA.16816.F32.BF16 R24, R48.reuse, R60, R24 ;  /* 0x0000003c3018723c */ /* 0x040fe80000041818 */
[--C-:B---3--:R-:W-:Y:S03]  /*11550*/  FFMA.FTZ R56, R106, c[0x0][0x23c], -R66.reuse ;  /* 0x00008f006a387a23 */ /* 0x108fe60000010842 */
[----:B------:R-:W-:Y:S01]  /*11560*/  FFMA.FTZ R60, R110, c[0x0][0x23c], -R66 ;  /* 0x00008f006e3c7a23 */ /* 0x000fe20000010842 */
        /* <DEDUP_REMOVED lines=12> */
[----:B-1----:R-:W-:Y:S01]  /*11630*/  FFMA.FTZ R56, R107, c[0x0][0x23c], -R66 ;  /* 0x00008f006b387a23 */ /* 0x002fe20000010842 */
[----:B------:R-:W-:Y:S05]  /*11640*/  F2FP.BF16.PACK_AB R51, R222, R213 ;  /* 0x000000d5de33723e */ /* 0x000fea00000010ff */
[-C--:B--2---:R-:W-:Y:S01]  /*11650*/  HMMA.16816.F32.BF16 R4, R44, R52.reuse, R4 ;  /* 0x000000342c04723c */ /* 0x084fe20000041804 */
[----:B------:R1:W-:Y:S02]  /*11660*/  MUFU.EX2 R84, R56 ;  /* 0x0000003800547308 */ /* 0x0003e40000000800 */
[--C-:B---3--:R-:W-:Y:S02]  /*11670*/  FFMA.FTZ R48, R109, c[0x0][0x23c], -R64.reuse ;  /* 0x00008f006d307a23 */ /* 0x108fe40000010840 */
[----:B------:R-:W-:Y:S06]  /*11680*/  FFMA.FTZ R64, R125, c[0x0][0x23c], -R64 ;  /* 0x00008f007d407a23 */ /* 0x000fec0000010840 */
[----:B------:R2:W-:Y:S01]  /*11690*/  MUFU.EX2 R82, R48 ;  /* 0x0000003000527308 */ /* 0x0005e20000000800 */
[----:B----4-:R-:W-:Y:S09]  /*116a0*/  FFMA.FTZ R60, R117, c[0x0][0x23c], -R43 ;  /* 0x00008f00753c7a23 */ /* 0x010ff2000001082b */
[----:B------:R3:W-:Y:S01]  /*116b0*/  MUFU.EX2 R78, R60 ;  /* 0x0000003c004e7308 */ /* 0x0007e20000000800 */
[----:B-1----:R-:W1:Y:S09]  /*116c0*/  LDSM.16.MT88.4 R56, [R186+0x5000] ;  /* 0x00500000ba38783b */ /* 0x002e720000004200 */
[----:B------:R-:W4:Y:S01]  /*116d0*/  MUFU.EX2 R64, R64 ;  /* 0x0000004000407308 */ /* 0x000f220000000800 */
[----:B--2---:R-:W-:Y:S07]  /*116e0*/  F2FP.BF16.PACK_AB R48, R231, R214 ;  /* 0x000000d6e730723e */ /* 0x004fee00000010ff */
[C---:B------:R-:W-:Y:S04]  /*116f0*/  HMMA.16816.F32.BF16 R8, R48.reuse, R52, R8 ;  /* 0x000000343008723c */ /* 0x040fe80000041808 */
[--C-:B---3--:R-:W-:Y:S03]  /*11700*/  FFMA.FTZ R60, R118, c[0x0][0x23c], -R65.reuse ;  /* 0x00008f00763c7a23 */ /* 0x108fe60000010841 */
[----:B------:R-:W-:Y:S01]  /*11710*/  FFMA.FTZ R52, R111, c[0x0][0x23c], -R66 ;  /* 0x00008f006f347a23 */ /* 0x000fe20000010842 */
[-C--:B------:R-:W-:Y:S01]  /*11720*/  HMMA.16816.F32.BF16 R12, R48, R54.reuse, R12 ;  /* 0x00000036300c723c */ /* 0x080fe2000004180c */
[----:B------:R2:W-:Y:S03]  /*11730*/  MUFU.EX2 R77, R60 ;  /* 0x0000003c004d7308 */ /* 0x0005e60000000800 */
[----:B----4-:R-:W-:Y:S04]  /*11740*/  F2FP.BF16.PACK_AB R162, R64, R72 ;  /* 0x0000004840a2723e */ /* 0x010fe800000010ff */
[C---:B------:R-:W-:Y:S03]  /*11750*/  HMMA.16816.F32.BF16 R16, R44.reuse, R54, R16 ;  /* 0x000000362c10723c */ /* 0x040fe60000041810 */
[----:B------:R3:W-:Y:S05]  /*11760*/  MUFU.EX2 R80, R52 ;  /* 0x0000003400507308 */ /* 0x0007ea0000000800 */
[-C--:B-1----:R-:W-:Y:S08]  /*11770*/  HMMA.16816.F32.BF16 R20, R44, R56.reuse, R20 ;  /* 0x000000382c14723c */ /* 0x082ff00000041814 */
[C---:B------:R-:W-:Y:S01]  /*11780*/  HMMA.16816.F32.BF16 R24, R48.reuse, R56, R24 ;  /* 0x000000383018723c */ /* 0x040fe20000041818 */
[----:B--2---:R-:W-:Y:S06]  /*11790*/  LDSM.16.MT88.4 R60, [R186+0x5400] ;  /* 0x00540000ba3c783b */ /* 0x004fec0000004200 */
[----:B------:R-:W-:Y:S01]  /*117a0*/  FFMA.FTZ R56, R119, c[0x0][0x23c], -R65 ;  /* 0x00008f0077387a23 */ /* 0x000fe20000010841 */
[-C--:B------:R-:W-:Y:S03]  /*117b0*/  HMMA.16816.F32.BF16 R28, R48, R58.reuse, R28 ;  /* 0x0000003a301c723c */ /* 0x080fe6000004181c */
[----:B------:R1:W2:Y:S01]  /*117c0*/  MUFU.EX2 R76, R56 ;  /* 0x00000038004c7308 */ /* 0x0002a20000000800 */
[----:B---3--:R-:W-:Y:S02]  /*117d0*/  FFMA.FTZ R52, R116, c[0x0][0x23c], -R43 ;  /* 0x00008f0074347a23 */ /* 0x008fe4000001082b */
[--C-:B------:R-:W-:Y:S01]  /*117e0*/  FFMA.FTZ R57, R130, c[0x0][0x23c], -R65.reuse ;  /* 0x00008f0082397a23 */ /* 0x100fe20000010841 */
[----:B------:R-:W-:Y:S01]  /*117f0*/  F2FP.BF16.PACK_AB R48, R132, R133 ;  /* 0x000000858430723e */ /* 0x000fe200000010ff */
[----:B------:R-:W-:Y:S01]  /*11800*/  FFMA.FTZ R65, R131, c[0x0][0x23c], -R65 ;  /* 0x00008f0083417a23 */ /* 0x000fe20000010841 */
[----:B------:R-:W-:Y:S01]  /*11810*/  F2FP.BF16.PACK_AB R49, R99, R127 ;  /* 0x0000007f6331723e */ /* 0x000fe200000010ff */
[----:B------:R-:W-:Y:S03]  /*11820*/  HMMA.16816.F32.BF16 R32, R44, R58, R32 ;  /* 0x0000003a2c20723c */ /* 0x000fe60000041820 */
[----:B------:R3:W4:Y:S01]  /*11830*/  MUFU.EX2 R79, R52 ;  /* 0x00000034004f7308 */ /* 0x0007220000000800 */
[----:B------:R-:W-:Y:S02]  /*11840*/  F2FP.BF16.PACK_AB R50, R98, R126 ;  /* 0x0000007e6232723e */ /* 0x000fe400000010ff */
[----:B------:R-:W-:Y:S02]  /*11850*/  F2FP.BF16.PACK_AB R51, R96, R97 ;  /* 0x000000616033723e */ /* 0x000fe400000010ff */
[----:B------:R-:W-:Y:S04]  /*11860*/  F2FP.BF16.PACK_AB R44, R178, R208 ;  /* 0x000000d0b22c723e */ /* 0x000fe800000010ff */
[----:B------:R-:W-:Y:S01]  /*11870*/  F2FP.BF16.PACK_AB R45, R154, R144 ;  /* 0x000000909a2d723e */ /* 0x000fe200000010ff */
[----:B------:R-:W-:Y:S01]  /*11880*/  MUFU.EX2 R65, R65 ;  /* 0x0000004100417308 */ /* 0x000fe20000000800 */
[----:B------:R-:W-:Y:S02]  /*11890*/  F2FP.BF16.PACK_AB R46, R152, R153 ;  /* 0x00000099982e723e */ /* 0x000fe400000010ff */
[----:B------:R-:W-:Y:S01]  /*118a0*/  F2FP.BF16.PACK_AB R47, R134, R135 ;  /* 0x00000087862f723e */ /* 0x000fe200000010ff */
[--C-:B-1----:R-:W-:Y:S01]  /*118b0*/  FFMA.FTZ R56, R128, c[0x0][0x23c], -R43.reuse ;  /* 0x00008f0080387a23 */ /* 0x102fe2000001082b */
[----:B--2---:R-:W-:Y:S01]  /*118c0*/  F2FP.BF16.PACK_AB R165, R76, R77 ;  /* 0x0000004d4ca5723e */ /* 0x004fe200000010ff */
[----:B------:R-:W-:Y:S04]  /*118d0*/  FFMA.FTZ R43, R129, c[0x0][0x23c], -R43 ;  /* 0x00008f00812b7a23 */ /* 0x000fe8000001082b */
[----:B------:R1:W-:Y:S01]  /*118e0*/  MUFU.EX2 R74, R43 ;  /* 0x0000002b004a7308 */ /* 0x0003e20000000800 */
[----:B---3--:R-:W2:Y:S01]  /*118f0*/  LDSM.16.MT88.4 R52, [R185+0x5400] ;  /* 0x00540000b934783b */ /* 0x008ea20000004200 */
[----:B----4-:R-:W-:Y:S08]  /*11900*/  F2FP.BF16.PACK_AB R164, R78, R79 ;  /* 0x0000004f4ea4723e */ /* 0x010ff000000010ff */
[----:B------:R5:W3:Y:S10]  /*11910*/  MUFU.EX2 R75, R56 ;  /* 0x00000038004b7308 */ /* 0x000af40000000800 */
[----:B------:R-:W4:Y:S01]  /*11920*/  MUFU.EX2 R73, R57 ;  /* 0x0000003900497308 */ /* 0x000f220000000800 */
[----:B-1----:R-:W-:Y:S01]  /*11930*/  F2FP.BF16.PACK_AB R43, R88, R89 ;  /* 0x00000059582b723e */ /* 0x002fe200000010ff */
[----:B-----5:R-:W-:Y:S01]  /*11940*/  FFMA.FTZ R56, R40, R69, R173 ;  /* 0x0000004528387223 */ /* 0x020fe200000100ad */
[----:B---3--:R-:W-:Y:S01]  /*11950*/  F2FP.BF16.PACK_AB R166, R74, R75 ;  /* 0x0000004b4aa6723e */ /* 0x008fe200000010ff */
[----:B------:R-:W-:Y:S02]  /*11960*/  FFMA.FTZ R40, R39, R67, R172 ;  /* 0x0000004327287223 */ /* 0x000fe400000100ac */
[----:B------:R-:W-:Y:S02]  /*11970*/  FADD.FTZ R39, R236, R56 ;  /* 0x00000038ec277221 */ /* 0x000fe40000010000 */
[----:B------:R-:W-:Y:S02]  /*11980*/  FADD.FTZ R40, R227, R40 ;  /* 0x00000028e3287221 */ /* 0x000fe40000010000 */
[----:B------:R-:W-:Y:S02]  /*11990*/  FFMA.FTZ R67, R122, c[0x0][0x23c], -R66 ;  /* 0x00008f007a437a23 */ /* 0x000fe40000010842 */
[----:B------:R-:W-:Y:S01]  /*119a0*/  FADD.FTZ R40, R219, R40 ;  /* 0x00000028db287221 */ /* 0x000fe20000010000 */
[-C--:B--2---:R-:W-:Y:S03]  /*119b0*/  HMMA.16816.F32.BF16 R4, R44, R52.reuse, R4 ;  /* 0x000000342c04723c */ /* 0x084fe60000041804 */
[----:B------:R-:W-:Y:S01]  /*119c0*/  FADD.FTZ R40, R239, R40 ;  /* 0x00000028ef287221 */ /* 0x000fe20000010000 */
[----:B------:R-:W-:Y:S01]  /*119d0*/  MUFU.EX2 R67, R67 ;  /* 0x0000004300437308 */ /* 0x000fe20000000800 */
[--C-:B------:R-:W-:Y:S01]  /*119e0*/  FFMA.FTZ R69, R123, c[0x0][0x23c], -R66.reuse ;  /* 0x00008f007b457a23 */ /* 0x100fe20000010842 */
[----:B----4-:R-:W-:Y:S01]  /*119f0*/  F2FP.BF16.PACK_AB R167, R65, R73 ;  /* 0x0000004941a7723e */ /* 0x010fe200000010ff */
[----:B------:R-:W-:Y:S01]  /*11a00*/  FFMA.FTZ R66, R41, c[0x0][0x23c], -R66 ;  /* 0x00008f0029427a23 */ /* 0x000fe20000010842 */
[----:B------:R-:W-:Y:S01]  /*11a10*/  F2FP.BF16.PACK_AB R41, R92, R93 ;  /* 0x0000005d5c29723e */ /* 0x000fe200000010ff */
[----:B------:R-:W-:Y:S01]  /*11a20*/  FADD.FTZ R57, R180, R2 ;  /* 0x00000002b4397221 */ /* 0x000fe20000010000 */
[C---:B------:R-:W-:Y:S04]  /*11a30*/  HMMA.16816.F32.BF16 R8, R48.reuse, R52, R8 ;  /* 0x000000343008723c */ /* 0x040fe80000041808 */
[----:B------:R-:W-:Y:S01]  /*11a40*/  FADD.FTZ R2, R229, R39 ;  /* 0x00000027e5027221 */ /* 0x000fe20000010000 */
[----:B------:R-:W1:Y:S01]  /*11a50*/  MUFU.EX2 R66, R66 ;  /* 0x0000004200427308 */ /* 0x000e620000000800 */
[----:B------:R-:W-:Y:S02]  /*11a60*/  FADD.FTZ R39, R181, R0 ;  /* 0x00000000b5277221 */ /* 0x000fe40000010000 */
[----:B------:R-:W-:Y:S01]  /*11a70*/  FADD.FTZ R0, R179, R40 ;  /* 0x00000028b3007221 */ /* 0x000fe20000010000 */
[-C--:B------:R-:W-:Y:S03]  /*11a80*/  HMMA.16816.F32.BF16 R12, R48, R54.reuse, R12 ;  /* 0x00000036300c723c */ /* 0x080fe6000004180c */
[----:B------:R-:W-:Y:S01]  /*11a90*/  FADD.FTZ R2, R247, R2 ;  /* 0x00000002f7027221 */ /* 0x000fe20000010000 */
[----:B------:R-:W-:Y:S01]  /*11aa0*/  F2FP.BF16.PACK_AB R40, R94, R95 ;  /* 0x0000005f5e28723e */ /* 0x000fe200000010ff */
[----:B------:R-:W-:Y:S01]  /*11ab0*/  FADD.FTZ R58, R202, R0 ;  /* 0x00000000ca3a7221 */ /* 0x000fe20000010000 */
[----:B------:R-:W2:Y:S01]  /*11ac0*/  MUFU.EX2 R69, R69 ;  /* 0x0000004500457308 */ /* 0x000ea20000000800 */
[----:B------:R-:W-:Y:S01]  /*11ad0*/  FADD.FTZ R2, R203, R2 ;  /* 0x00000002cb027221 */ /* 0x000fe20000010000 */
[C---:B------:R-:W-:Y:S01]  /*11ae0*/  HMMA.16816.F32.BF16 R16, R44.reuse, R54, R16 ;  /* 0x000000362c10723c */ /* 0x040fe20000041810 */
[----:B------:R-:W3:Y:S03]  /*11af0*/  LDSM.16.MT88.4 R52, [R185+0x5800] ;  /* 0x00580000b934783b */ /* 0x000ee60000004200 */
[----:B------:R-:W-:Y:S02]  /*11b00*/  FADD.FTZ R59, R209, R2 ;  /* 0x00000002d13b7221 */ /* 0x000fe40000010000 */
[----:B------:R-:W-:Y:S02]  /*11b10*/  FADD.FTZ R57, R182, R57 ;  /* 0x00000039b6397221 */ /* 0x000fe40000010000 */
[----:B------:R-:W-:Y:S01]  /*11b20*/  FADD.FTZ R0, R148, R59 ;  /* 0x0000003b94007221 */ /* 0x000fe20000010000 */
[-C--:B------:R-:W-:Y:S01]  /*11b30*/  HMMA.16816.F32.BF16 R20, R44, R60.reuse, R20 ;  /* 0x0000003c2c14723c */ /* 0x080fe20000041814 */
[----:B------:R-:W-:Y:S02]  /*11b40*/  LDSM.16.MT88.4 R148, [R185+0x5c00] ;  /* 0x005c0000b994783b */ /* 0x000fe40000004200 */
[----:B------:R-:W-:Y:S01]  /*11b50*/  FADD.FTZ R57, R201, R57 ;  /* 0x00000039c9397221 */ /* 0x000fe20000010000 */
[----:B-1----:R-:W-:Y:S01]  /*11b60*/  F2FP.BF16.PACK_AB R163, R66, R71 ;  /* 0x0000004742a3723e */ /* 0x002fe200000010ff */
[----:B------:R-:W-:Y:S02]  /*11b70*/  FADD.FTZ R56, R168, R39 ;  /* 0x00000027a8387221 */ /* 0x000fe40000010000 */
[----:B------:R-:W-:Y:S01]  /*11b80*/  FADD.FTZ R57, R170, R57 ;  /* 0x00000039aa397221 */ /* 0x000fe20000010000 */
[C---:B------:R-:W-:Y:S04]  /*11b90*/  HMMA.16816.F32.BF16 R24, R48.reuse, R60, R24 ;  /* 0x0000003c3018723c */ /* 0x040fe80000041818 */
[----:B------:R-:W-:Y:S01]  /*11ba0*/  FADD.FTZ R39, R205, R57 ;  /* 0x00000039cd277221 */ /* 0x000fe20000010000 */
[----:B--2---:R-:W-:Y:S01]  /*11bb0*/  F2FP.BF16.PACK_AB R161, R69, R67 ;  /* 0x0000004345a1723e */ /* 0x004fe200000010ff */
[----:B------:R-:W-:Y:S02]  /*11bc0*/  FADD.FTZ R2, R199, R56 ;  /* 0x00000038c7027221 */ /* 0x000fe40000010000 */
[----:B------:R-:W-:Y:S01]  /*11bd0*/  FADD.FTZ R57, R251, R58 ;  /* 0x0000003afb397221 */ /* 0x000fe20000010000 */
[-C--:B------:R-:W-:Y:S01]  /*11be0*/  HMMA.16816.F32.BF16 R28, R48, R62.reuse, R28 ;  /* 0x0000003e301c723c */ /* 0x080fe2000004181c */
[----:B------:R-:W1:Y:S02]  /*11bf0*/  LDSM.16.MT88.4 R48, [R186+0x5800] ;  /* 0x00580000ba30783b */ /* 0x000e640000004200 */
[----:B------:R-:W-:Y:S02]  /*11c00*/  FADD.FTZ R56, R225, R39 ;  /* 0x00000027e1387221 */ /* 0x000fe40000010000 */
[----:B------:R-:W-:Y:S02]  /*11c10*/  FADD.FTZ R39, R217, R2 ;  /* 0x00000002d9277221 */ /* 0x000fe40000010000 */
[----:B------:R-:W-:Y:S01]  /*11c20*/  FADD.FTZ R58, R147, R0 ;  /* 0x00000000933a7221 */ /* 0x000fe20000010000 */
[----:B------:R-:W-:Y:S04]  /*11c30*/  HMMA.16816.F32.BF16 R32, R44, R62, R32 ;  /* 0x0000003e2c20723c */ /* 0x000fe80000041820 */
[----:B------:R-:W-:Y:S02]  /*11c40*/  FADD.FTZ R2, R139, R57 ;  /* 0x000000398b027221 */ /* 0x000fe40000010000 */
[----:B------:R-:W-:Y:S01]  /*11c50*/  FADD.FTZ R0, R242, R56 ;  /* 0x00000038f2007221 */ /* 0x000fe20000010000 */
[----:B------:R-:W-:Y:S01]  /*11c60*/  F2FP.BF16.PACK_AB R44, R86, R87 ;  /* 0x00000057562c723e */ /* 0x000fe200000010ff */
[----:B------:R-:W-:Y:S01]  /*11c70*/  FADD.FTZ R39, R235, R39 ;  /* 0x00000027eb277221 */ /* 0x000fe20000010000 */
[-C--:B---3--:R-:W-:Y:S05]  /*11c80*/  HMMA.16816.F32.BF16 R4, R40, R52.reuse, R4 ;  /* 0x000000342804723c */ /* 0x088fea0000041804 */
[----:B------:R-:W-:Y:S01]  /*11c90*/  FADD.FTZ R2, R226, R2 ;  /* 0x00000002e2027221 */ /* 0x000fe20000010000 */
[----:B------:R-:W-:Y:S02]  /*11ca0*/  F2FP.BF16.PACK_AB R45, R84, R85 ;  /* 0x00000055542d723e */ /* 0x000fe400000010ff */
[----:B------:R-:W-:Y:S01]  /*11cb0*/  F2FP.BF16.PACK_AB R46, R82, R83 ;  /* 0x00000053522e723e */ /* 0x000fe200000010ff */
[----:B------:R-:W-:Y:S03]  /*11cc0*/  FADD.FTZ R2, R243, R2 ;  /* 0x00000002f3027221 */ /* 0x000fe60000010000 */
[----:B------:R-:W-:Y:S07]  /*11cd0*/  F2FP.BF16.PACK_AB R47, R80, R81 ;  /* 0x00000051502f723e */ /* 0x000fee00000010ff */
        /* <DEDUP_REMOVED lines=41> */
[-C--:B------:R-:W-:Y:S05]  /*11f70*/  HMMA.16816.F32.BF16 R140, R164, R148.reuse, R4 ;  /* 0x00000094a48c723c */ /* 0x080fea0000041804 */
        /* <DEDUP_REMOVED lines=19> */
[-C--:B------:R-:W-:Y:S03]  /*120b0*/  HMMA.16816.F32.BF16 R144, R160, R150.reuse, R12 ;  /* 0x00000096a090723c */ /* 0x080fe6000004180c */
[----:B------:R-:W-:Y:S02]  /*120c0*/  FADD.FTZ R0, R127, R0 ;  /* 0x000000007f007221 */ /* 0x000fe40000010000 */
[----:B------:R-:W-:Y:S02]  /*120d0*/  FADD.FTZ R5, R154, R6 ;  /* 0x000000069a057221 */ /* 0x000fe40000010000 */
[----:B------:R-:W-:Y:S01]  /*120e0*/  FADD.FTZ R2, R132, R2 ;  /* 0x0000000284027221 */ /* 0x000fe20000010000 */
[C---:B------:R-:W-:Y:S04]  /*120f0*/  HMMA.16816.F32.BF16 R148, R164.reuse, R150, R16 ;  /* 0x00000096a494723c */ /* 0x040fe80000041810 */
[----:B------:R-:W-:Y:S01]  /*12100*/  FADD.FTZ R8, R153, R4 ;  /* 0x0000000499087221 */ /* 0x000fe20000010000 */
[----:B------:R-:W-:Y:S01]  /*12110*/  MOV R132, R38 ;  /* 0x0000002600847202 */ /* 0x000fe20000000f00 */
[----:B------:R-:W-:Y:S02]  /*12120*/  FADD.FTZ R0, R99, R0 ;  /* 0x0000000063007221 */ /* 0x000fe40000010000 */
[----:B------:R-:W-:Y:S01]  /*12130*/  FADD.FTZ R4, R135, R5 ;  /* 0x0000000587047221 */ /* 0x000fe20000010000 */
[----:B------:R-:W-:Y:S03]  /*12140*/  MOV R135, R3 ;  /* 0x0000000300877202 */ /* 0x000fe60000000f00 */
        /* <DEDUP_REMOVED lines=48> */
.L_x_444:
[----:B------:R-:W2:Y:S04]  /*12450*/  LDL.LU R5, [R1] ;  /* 0x0000000001057983 */ /* 0x000ea80000300800 */
[----:B------:R-:W3:Y:S04]  /*12460*/  LDL.LU R7, [R1+0x4] ;  /* 0x0000040001077983 */ /* 0x000ee80000300800 */
[----:B------:R-:W4:Y:S04]  /*12470*/  LDL.LU R6, [R1+0x8] ;  /* 0x0000080001067983 */ /* 0x000f280000300800 */
[----:B------:R-:W4:Y:S04]  /*12480*/  LDL.LU R9, [R1+0xc] ;  /* 0x00000c0001097983 */ /* 0x000f280000300800 */
[----:B------:R-:W4:Y:S01]  /*12490*/  LDL.LU R48, [R1+0x30] ;  /* 0x0000300001307983 */ /* 0x000f220000300800 */
[----:B------:R-:W1:Y:S03]  /*124a0*/  LDC.U8 R25, c[0x0][0x329] ;  /* 0x0000ca40ff197b82 */ /* 0x000e660000000000 */
[----:B------:R-:W1:Y:S05]  /*124b0*/  S2R R47, SR_TID.X ;  /* 0x00000000002f7919 */ /* 0x000e6a0000002100 */
[----:B------:R-:W2:Y:S01]  /*124c0*/  LDC.U8 R26, c[0x0][0x328] ;  /* 0x0000ca00ff1a7b82 */ /* 0x000ea20000000000 */
[----:B-1----:R-:W-:-:S04]  /*124d0*/  SHF.R.S32.HI R24, RZ, 0x1f, R47 ;  /* 0x0000001fff187819 */ /* 0x002fc8000001142f */
[CC--:B------:R-:W-:Y:S02]  /*124e0*/  LEA.HI R44, R24.reuse, R47.reuse, RZ, 0x2 ;  /* 0x0000002f182c7211 */ /* 0x0c0fe400078f10ff */
[----:B------:R-:W-:Y:S02]  /*124f0*/  LEA.HI R24, R24, R47, RZ, 0x5 ;  /* 0x0000002f18187211 */ /* 0x000fe400078f28ff */
[----:B------:R-:W-:Y:S02]  /*12500*/  SHF.R.S32.HI R46, RZ, 0x2, R44 ;  /* 0x00000002ff2e7819 */ /* 0x000fe4000001142c */
[----:B------:R-:W-:Y:S01]  /*12510*/  SHF.R.S32.HI R19, RZ, 0x5, R24 ;  /* 0x00000005ff137819 */ /* 0x000fe20000011418 */
        /* <DEDUP_REMOVED lines=24> */
[----:B------:R-:W-:-:S07]  /*126a0*/  @P0 IMAD.MOV.U32 R39, RZ, RZ, R6 ;  /* 0x000000ffff270224 */ /* 0x000fce00078e0006 */
[----:B------:R-:W3:Y:S01]  /*126b0*/  @P5 MUFU.RCP R4, R22 ;  /* 0x0000001600045308 */ /* 0x000ee20000001000 */
[----:B-1----:R-:W-:Y:S01]  /*126c0*/  FADD.FTZ R23, R5, R2 ;  /* 0x0000000205177221 */ /* 0x002fe20000010000 */
[----:B------:R-:W-:Y:S02]  /*126d0*/  MOV R2, 0x3f800000 ;  /* 0x3f80000000027802 */ /* 0x000fe40000000f00 */
[----:B------:R-:W-:Y:S02]  /*126e0*/  LOP3.LUT R5, R44, 0xfffffffc, RZ, 0xc0, !PT ;  /* 0xfffffffc2c057812 */ /* 0x000fe400078ec0ff */
[----:B------:R-:W-:Y:S01]  /*126f0*/  FSETP.NE.FTZ.AND P3, PT, R23, RZ, PT ;  /* 0x000000ff1700720b */ /* 0x000fe20003f75000 */
[C---:B--2---:R-:W-:Y:S01]  /*12700*/  FMUL.FTZ R140, R0.reuse, R140 ;  /* 0x0000008c008c7220 */ /* 0x044fe20000410000 */
        /* <DEDUP_REMOVED lines=11> */
[C---:B---3--:R-:W-:Y:S01]  /*127c0*/  FMUL.FTZ R142, R4.reuse, R142 ;  /* 0x0000008e048e7220 */ /* 0x048fe20000410000 */
        /* <DEDUP_REMOVED lines=70> */
[----:B------:R-:W-:Y:S04]  /*12c30*/  STS [R4+0x1000], R14 ;  /* 0x0010000e04007388 */ /* 0x000fe80000000800 */
[----:B------:R4:W-:Y:S04]  /*12c40*/  STS [R4+0x1200], R146 ;  /* 0x0012009204007388 */ /* 0x0009e80000000800 */
[----:B------:R4:W-:Y:S04]  /*12c50*/  STS [R2+0x200], R12 ;  /* 0x0002000c02007388 */ /* 0x0009e80000000800 */
[----:B-1----:R-:W1:Y:S04]  /*12c60*/  S2R R17, SR_CTAID.Y ;  /* 0x0000000000117919 */ /* 0x002e680000002600 */
[----:B------:R1:W-:Y:S04]  /*12c70*/  STS [R2], R13 ;  /* 0x0000000d02007388 */ /* 0x0003e80000000800 */
[----:B--2---:R-:W2:Y:S01]  /*12c80*/  S2R R18, SR_CTAID.Z ;  /* 0x0000000000127919 */ /* 0x004ea20000002700 */
[----:B---3--:R-:W-:-:S05]  /*12c90*/  IMAD.IADD R0, R5, 0x1, R2 ;  /* 0x0000000105007824 */ /* 0x008fca00078e0202 */
[----:B------:R-:W-:Y:S01]  /*12ca0*/  STS [R0], R9 ;  /* 0x0000000900007388 */ /* 0x000fe20000000800 */
[----:B----4-:R-:W-:-:S03]  /*12cb0*/  @P1 MOV R4, c[0x0][0x210] ;  /* 0x0000840000041a02 */ /* 0x010fc60000000f00 */
[----:B------:R3:W-:Y:S01]  /*12cc0*/  STS [R0+0x200], R6 ;  /* 0x0002000600007388 */ /* 0x0007e20000000800 */
[----:B------:R4:W-:Y:S03]  /*12cd0*/  @P4 MUFU.LG2 R12, R21 ;  /* 0x00000015000c4308 */ /* 0x0009e60000000c00 */
[----:B------:R-:W-:Y:S04]  /*12ce0*/  STS [R2+0x1000], R11 ;  /* 0x0010000b02007388 */ /* 0x000fe80000000800 */
[----:B------:R2:W-:Y:S01]  /*12cf0*/  STS [R2+0x1200], R10 ;  /* 0x0012000a02007388 */ /* 0x0005e20000000800 */
[----:B-1----:R-:W-:Y:S03]  /*12d00*/  @P5 MUFU.LG2 R13, R22 ;  /* 0x00000016000d5308 */ /* 0x002fe60000000c00 */
[----:B------:R1:W-:Y:S04]  /*12d10*/  STS [R0+0x1000], R8 ;  /* 0x0010000800007388 */ /* 0x0003e80000000800 */
[----:B------:R1:W-:Y:S04]  /*12d20*/  STS [R0+0x1200], R7 ;  /* 0x0012000700007388 */ /* 0x0003e80000000800 */
[----:B----4-:R4:W5:Y:S04]  /*12d30*/  LDL R21, [R1+0x34] ;  /* 0x0000340001157983 */ /* 0x0109680000100800 */
[----:B------:R-:W-:Y:S01]  /*12d40*/  BAR.SYNC.DEFER_BLOCKING 0x0 ;  /* 0x0000000000007b1d */ /* 0x000fe20000010000 */
[----:B---3--:R-:W-:-:S02]  /*12d50*/  @P1 IMAD R6, R4, c[0x0][0x214], RZ ;  /* 0x0000850004061a24 */ /* 0x008fc400078e02ff */
[----:B------:R-:W-:-:S05]  /*12d60*/  @!P1 IMAD.MOV.U32 R4, RZ, RZ, c[0x0][0x214] ;  /* 0x00008500ff049624 */ /* 0x000fca00078e00ff */
[----:B------:R-:W-:Y:S01]  /*12d70*/  @!P1 SEL R6, R4, c[0x0][0x234], !P2 ;  /* 0x00008d0004069a07 */ /* 0x000fe20005000000 */
[----:B--2---:R2:W3:Y:S01]  /*12d80*/  @P6 MUFU.LG2 R10, R20 ;  /* 0x00000014000a6308 */ /* 0x0044e20000000c00 */
[----:B------:R-:W-:Y:S02]  /*12d90*/  @!P0 SHF.R.S32.HI R2, RZ, 0x1f, R17 ;  /* 0x0000001fff028819 */ /* 0x000fe40000011411 */
[----:B------:R-:W-:Y:S01]  /*12da0*/  ISETP.NE.OR P2, PT, R25, RZ, !P2 ;  /* 0x000000ff1900720c */ /* 0x000fe20005745670 */
[----:B-1----:R-:W-:-:S04]  /*12db0*/  @!P0 IMAD.WIDE.U32 R8, R17, c[0x0][0x1e0], RZ ;  /* 0x0000780011088a25 */ /* 0x002fc800078e00ff */
[----:B------:R-:W-:Y:S01]  /*12dc0*/  @!P0 IMAD R4, R2, c[0x0][0x1e0], RZ ;  /* 0x0000780002048a24 */ /* 0x000fe200078e02ff */
[----:B------:R-:W-:Y:S01]  /*12dd0*/  LOP3.LUT R2, R24, 0xffffffe0, RZ, 0xc0, !PT ;  /* 0xffffffe018027812 */ /* 0x000fe200078ec0ff */
[----:B------:R-:W1:Y:S01]  /*12de0*/  @P3 MUFU.LG2 R11, R23 ;  /* 0x00000017000b3308 */ /* 0x000e620000000c00 */
[----:B------:R-:W-:Y:S01]  /*12df0*/  @P1 MOV R0, 0x1 ;  /* 0x0000000100001802 */ /* 0x000fe20000000f00 */
[----:B------:R-:W-:Y:S02]  /*12e00*/  @!P0 IMAD R4, R17, c[0x0][0x1e4], R4 ;  /* 0x0000790011048a24 */ /* 0x000fe400078e0204 */
[----:B------:R-:W-:Y:S01]  /*12e10*/  @!P1 IMAD R0, R6, c[0x0][0x1c0], RZ ;  /* 0x0000700006009a24 */ /* 0x000fe200078e02ff */
[----:B------:R4:W4:Y:S01]  /*12e20*/  LDS.128 R24, [R197] ;  /* 0x00000000c5187984 */ /* 0x0009220000000c00 */
[----:B------:R-:W-:Y:S01]  /*12e30*/  @!P2 IMAD R5, R17, c[0x0][0x214], RZ ;  /* 0x000085001105aa24 */ /* 0x000fe200078e02ff */
[----:B------:R-:W-:Y:S01]  /*12e40*/  @!P0 IADD3 R45, R9, R4, RZ ;  /* 0x00000004092d8210 */ /* 0x000fe20007ffe0ff */
[----:B------:R-:W-:Y:S01]  /*12e50*/  IMAD.IADD R9, R47, 0x1, -R2 ;  /* 0x000000012f097824 */ /* 0x000fe200078e0a02 */
[----:B--2---:R-:W2:Y:S04]  /*12e60*/  S2R R20, SR_CTAID.X ;  /* 0x0000000000147919 */ /* 0x004ea80000002500 */
[----:B------:R1:W4:Y:S04]  /*12e70*/  LDS.128 R28, [R197+0x800] ;  /* 0x00080000c51c7984 */ /* 0x0003280000000c00 */
[----:B------:R4:W4:Y:S04]  /*12e80*/  LDS.128 R32, [R197+0x1000] ;  /* 0x00100000c5207984 */ /* 0x0009280000000c00 */
[----:B------:R4:W4:Y:S01]  /*12e90*/  LDS.128 R40, [R197+0x1800] ;  /* 0x00180000c5287984 */ /* 0x0009220000000c00 */
[----:B------:R-:W-:Y:S01]  /*12ea0*/  IMAD R0, R17, R0, RZ ;  /* 0x0000000011007224 */ /* 0x000fe200078e02ff */
[----:B------:R-:W-:Y:S01]  /*12eb0*/  @P1 MOV R7, c[0x0][0x210] ;  /* 0x0000840000071a02 */ /* 0x000fe20000000f00 */
[----:B------:R-:W-:Y:S01]  /*12ec0*/  @!P1 IMAD.MOV.U32 R7, RZ, RZ, 0x1 ;  /* 0x00000001ff079424 */ /* 0x000fe200078e00ff */
[----:B------:R-:W-:Y:S01]  /*12ed0*/  @!P2 SEL R2, R5, R48, !P0 ;  /* 0x000000300502a207 */ /* 0x000fe20004000000 */
[----:B------:R-:W-:Y:S01]  /*12ee0*/  @!P0 IMAD.MOV.U32 R39, RZ, RZ, R8 ;  /* 0x000000ffff278224 */ /* 0x000fe200078e0008 */
[----:B------:R-:W-:Y:S01]  /*12ef0*/  LOP3.LUT P0, RZ, R9, 0x3, RZ, 0xc0, !PT ;  /* 0x0000000309ff7812 */ /* 0x000fe2000780c0ff */
[----:B---3--:R-:W-:Y:S01]  /*12f00*/  @P6 FMUL.FTZ R8, R10, 0.69314718246459960938 ;  /* 0x3f3172180a086820 */ /* 0x008fe20000410000 */
[----:B------:R-:W-:Y:S01]  /*12f10*/  SEL R10, R0, RZ, P2 ;  /* 0x000000ff000a7207 */ /* 0x000fe20001000000 */
[----:B------:R-:W-:Y:S01]  /*12f20*/  CS2R R4, SRZ ;  /* 0x0000000000047805 */ /* 0x000fe2000001ff00 */
[----:B--2---:R-:W-:Y:S01]  /*12f30*/  IMAD R0, R20, R7, RZ ;  /* 0x0000000714007224 */ /* 0x004fe200078e02ff */
[----:B------:R-:W-:-:S02]  /*12f40*/  @!P2 SHF.R.S32.HI R5, RZ, 0x1f, R2 ;  /* 0x0000001fff05a819 */ /* 0x000fc40000011402 */
[----:B------:R-:W-:Y:S01]  /*12f50*/  @!P2 MOV R4, R2 ;  /* 0x000000020004a202 */ /* 0x000fe20000000f00 */
[----:B------:R-:W-:Y:S01]  /*12f60*/  IMAD R2, R18, R6, R10 ;  /* 0x0000000612027224 */ /* 0x000fe200078e020a */
[----:B------:R-:W-:Y:S01]  /*12f70*/  SHF.L.U32 R0, R0, 0x7, RZ ;  /* 0x0000000700007819 */ /* 0x000fe200000006ff */
[----:B-1----:R-:W-:Y:S01]  /*12f80*/  @P3 FMUL.FTZ R6, R11, 0.69314718246459960938 ;  /* 0x3f3172180b063820 */ /* 0x002fe20000410000 */
[----:B------:R-:W-:Y:S01]  /*12f90*/  MOV R17, 0x7f800000 ;  /* 0x7f80000000117802 */ /* 0x000fe20000000f00 */
[----:B------:R-:W-:Y:S01]  /*12fa0*/  @P6 FFMA.FTZ R17, R38, c[0x0][0x238], R8 ;  /* 0x00008e0026116a23 */ /* 0x000fe20000010008 */
[----:B------:R-:W-:Y:S01]  /*12fb0*/  IADD3 R11, P2, P1, R0, R4, R2 ;  /* 0x00000004000b7210 */ /* 0x000fe2000795e002 */
[----:B------:R-:W-:Y:S01]  /*12fc0*/  @P5 FMUL.FTZ R9, R13, 0.69314718246459960938 ;  /* 0x3f3172180d095820 */ /* 0x000fe20000410000 */
[----:B------:R-:W-:Y:S01]  /*12fd0*/  SHF.R.S32.HI R0, RZ, 0x1f, R0 ;  /* 0x0000001fff007819 */ /* 0x000fe20000011400 */
[----:B------:R-:W-:Y:S01]  /*12fe0*/  @P4 FMUL.FTZ R8, R12, 0.69314718246459960938 ;  /* 0x3f3172180c084820 */ /* 0x000fe20000410000 */
[----:B------:R-:W-:Y:S01]  /*12ff0*/  SHF.R.S32.HI R2, RZ, 0x1f, R2 ;  /* 0x0000001fff027819 */ /* 0x000fe20000011402 */
        /* <DEDUP_REMOVED lines=46> */
.L_x_449:
[----:B------:R-:W-:Y:S05]  /*132e0*/  BSYNC B0 ;  /* 0x0000000000007941 */ /* 0x000fea0003800000 */
.L_x_448:
[----:B-1----:R-:W2:Y:S04]  /*132f0*/  LDL.LU R8, [R1+0x38] ;  /* 0x0000380001087983 */ /* 0x002ea80000300800 */
[----:B------:R-:W3:Y:S01]  /*13300*/  LDL.LU.64 R6, [R1+0x18] ;  /* 0x0000180001067983 */ /* 0x000ee20000300a00 */
[----:B------:R-:W-:Y:S01]  /*13310*/  SHF.R.S32.HI R5, RZ, 0x1f, R18 ;  /* 0x0000001fff057819 */ /* 0x000fe20000011412 */
[----:B------:R-:W-:Y:S02]  /*13320*/  BSSY B0, `(.L_x_450) ;  /* 0x000001e000007945 */ /* 0x000fe40003800000 */
[----:B------:R-:W1:Y:S02]  /*13330*/  S2R R2, SR_TID.X ;  /* 0x0000000000027919 */ /* 0x000e640000002100 */
[----:B-1----:R-:W-:-:S04]  /*13340*/  SHF.R.S32.HI R4, RZ, 0x1f, R2 ;  /* 0x0000001fff047819 */ /* 0x002fc80000011402 */
[----:B------:R-:W-:-:S04]  /*13350*/  LEA.HI R4, R4, R2, RZ, 0x2 ;  /* 0x0000000204047211 */ /* 0x000fc800078f10ff */
[----:B------:R-:W-:Y:S02]  /*13360*/  LOP3.LUT R0, R4, 0xfffffffc, RZ, 0xc0, !PT ;  /* 0xfffffffc04007812 */ /* 0x000fe400078ec0ff */
[----:B------:R-:W-:-:S03]  /*13370*/  SHF.R.S32.HI R10, RZ, 0x2, R4 ;  /* 0x00000002ff0a7819 */ /* 0x000fc60000011404 */
[----:B------:R-:W-:Y:S01]  /*13380*/  IMAD.IADD R0, R2, 0x1, -R0 ;  /* 0x0000000102007824 */ /* 0x000fe200078e0a00 */
[----:B------:R-:W-:-:S03]  /*13390*/  SHF.R.S32.HI R11, RZ, 0x1f, R10 ;  /* 0x0000001fff0b7819 */ /* 0x000fc6000001140a */
[----:B------:R-:W-:-:S05]  /*133a0*/  IMAD.SHL.U32 R0, R0, 0x8, RZ ;  /* 0x0000000800007824 */ /* 0x000fca00078e00ff */
[----:B------:R-:W-:Y:S01]  /*133b0*/  SHF.R.S32.HI R0, RZ, 0x1f, R0 ;  /* 0x0000001fff007819 */ /* 0x000fe20000011400 */
[----:B--2---:R-:W-:Y:S02]  /*133c0*/  IMAD R14, R20, -0x80, R8 ;  /* 0xffffff80140e7824 */ /* 0x004fe400078e0208 */
[----:B------:R-:W1:Y:S01]  /*133d0*/  S2R R8, SR_CTAID.X ;  /* 0x0000000000087919 */ /* 0x000e620000002500 */
[C---:B---3--:R-:W-:Y:S02]  /*133e0*/  IADD3 R2, P0, R6.reuse, R39, RZ ;  /* 0x0000002706027210 */ /* 0x048fe40007f1e0ff */
[----:B------:R-:W-:-:S03]  /*133f0*/  ISETP.GE.AND P1, PT, R6, c[0x0][0x220], PT ;  /* 0x0000880006007a0c */ /* 0x000fc60003f26270 */
[----:B------:R-:W-:Y:S01]  /*13400*/  IMAD.X R3, R0, 0x1, R45, P0 ;  /* 0x0000000100037824 */ /* 0x000fe200000e062d */
[----:B------:R-:W-:Y:S01]  /*13410*/  ISETP.GE.OR P0, PT, R46, R14, P1 ;  /* 0x0000000e2e00720c */ /* 0x000fe20000f06670 */
[----:B------:R-:W-:Y:S02]  /*13420*/  IMAD R0, R5, c[0x0][0x1f0], RZ ;  /* 0x00007c0005007a24 */ /* 0x000fe400078e02ff */
[----:B------:R-:W-:-:S04]  /*13430*/  IMAD.WIDE.U32 R6, R18, c[0x0][0x1f0], R2 ;  /* 0x00007c0012067a25 */ /* 0x000fc800078e0002 */
[----:B------:R-:W-:-:S04]  /*13440*/  IMAD R0, R18, c[0x0][0x1f4], R0 ;  /* 0x00007d0012007a24 */ /* 0x000fc800078e0200 */
[----:B------:R-:W-:Y:S02]  /*13450*/  IMAD.IADD R5, R7, 0x1, R0 ;  /* 0x0000000107057824 */ /* 0x000fe400078e0200 */
[----:B-1----:R-:W-:Y:S01]  /*13460*/  IMAD.WIDE R2, R8, 0x80, R10 ;  /* 0x0000008008027825 */ /* 0x002fe200078e020a */
        /* <DEDUP_REMOVED lines=8> */
[----:B----4-:R1:W-:Y:S02]  /*134f0*/  STG.E.128 [R12.64], R24 ;  /* 0x000000180c007986 */ /* 0x0103e4000c101d08 */
.L_x_451:
[----:B------:R-:W-:Y:S05]  /*13500*/  BSYNC B0 ;  /* 0x0000000000007941 */ /* 0x000fea0003800000 */
.L_x_450:
        /* <DEDUP_REMOVED lines=14> */
[----:B----4-:R1:W-:Y:S02]  /*135f0*/  STG.E.128 [R12.64], R28 ;  /* 0x0000001c0c007986 */ /* 0x0103e4000c101d08 */
.L_x_453:
[----:B------:R-:W-:Y:S05]  /*13600*/  BSYNC B0 ;  /* 0x0000000000007941 */ /* 0x000fea0003800000 */
.L_x_452:
        /* <DEDUP_REMOVED lines=15> */
.L_x_455:
[----:B------:R-:W-:Y:S05]  /*13700*/  BSYNC B0 ;  /* 0x0000000000007941 */ /* 0x000fea0003800000 */
.L_x_454:
        /* <DEDUP_REMOVED lines=13> */
[----:B----4-:R-:W-:Y:S01]  /*137e0*/  STG.E.128 [R2.64], R40 ;  /* 0x0000002802007986 */ /* 0x010fe2000c101d08 */
[----:B------:R-:W-:Y:S05]  /*137f0*/  EXIT ;  /* 0x000000000000794d */ /* 0x000fea0003800000 */
.L_x_409:
[----:B--2---:R-:W2:Y:S04]  /*13800*/  LDL.LU R15, [R1+0x30] ;  /* 0x00003000010f7983 */ /* 0x004ea80000300800 */
[----:B------:R-:W3:Y:S01]  /*13810*/  LDL.LU R14, [R1+0x38] ;  /* 0x00003800010e7983 */ /* 0x000ee20000300800 */
[----:B------:R-:W1:Y:S01]  /*13820*/  LDC.U8 R0, c[0x0][0x328] ;  /* 0x0000ca00ff007b82 */ /* 0x000e620000000000 */
[----:B------:R-:W-:Y:S01]  /*13830*/  SHF.R.S32.HI R8, RZ, 0x1f, R28 ;  /* 0x0000001fff087819 */ /* 0x000fe2000001141c */
[----:B------:R-:W-:Y:S01]  /*13840*/  BSSY B0, `(.L_x_456) ;  /* 0x0000041000007945 */ /* 0x000fe20003800000 */
[----:B------:R-:W-:Y:S02]  /*13850*/  SHF.R.S32.HI R9, RZ, 0x1f, R13 ;  /* 0x0000001fff097819 */ /* 0x000fe4000001140d */
[----:B------:R-:W-:-:S03]  /*13860*/  LEA.HI R8, R8, R28, RZ, 0x2 ;  /* 0x0000001c08087211 */ /* 0x000fc600078f10ff */
[----:B------:R-:W4:Y:S01]  /*13870*/  LDC.U8 R4, c[0x0][0x329] ;  /* 0x0000ca40ff047b82 */ /* 0x000f220000000000 */
[----:B------:R-:W-:Y:S01]  /*13880*/  LOP3.LUT R7, R8, 0xfffffffc, RZ, 0xc0, !PT ;  /* 0xfffffffc08077812 */ /* 0x000fe200078ec0ff */
[----:B------:R-:W-:-:S04]  /*13890*/  IMAD R9, R9, c[0x0][0x1f0], RZ ;  /* 0x00007c0009097a24 */ /* 0x000fc800078e02ff */
[----:B------:R-:W-:Y:S02]  /*138a0*/  IMAD.IADD R19, R28, 0x1, -R7 ;  /* 0x000000011c137824 */ /* 0x000fe400078e0a07 */
[----:B------:R-:W-:Y:S01]  /*138b0*/  IMAD R9, R13, c[0x0][0x1f4], R9 ;  /* 0x00007d000d097a24 */ /* 0x000fe200078e0209 */
[----:B-1----:R-:W-:Y:S02]  /*138c0*/  ISETP.NE.AND P3, PT, R0, RZ, PT ;  /* 0x000000ff0000720c */ /* 0x002fe40003f65270 */
[C---:B----4-:R-:W-:Y:S02]  /*138d0*/  ISETP.NE.AND P0, PT, R4.reuse, RZ, PT ;  /* 0x000000ff0400720c */ /* 0x050fe40003f05270 */
[----:B------:R-:W-:-:S11]  /*138e0*/  ISETP.NE.OR P2, PT, R4, RZ, !P3 ;  /* 0x000000ff0400720c */ /* 0x000fd60005f45670 */
[----:B------:R-:W-:Y:S01]  /*138f0*/  @P0 IMAD.MOV.U32 R5, RZ, RZ, c[0x0][0x210] ;  /* 0x00008400ff050624 */ /* 0x000fe200078e00ff */
[----:B------:R-:W-:Y:S01]  /*13900*/  @P0 MOV R17, c[0x0][0x210] ;  /* 0x0000840000110a02 */ /* 0x000fe20000000f00 */
[----:B------:R-:W-:Y:S02]  /*13910*/  @!P0 IMAD.MOV.U32 R6, RZ, RZ, c[0x0][0x214] ;  /* 0x00008500ff068624 */ /* 0x000fe400078e00ff */
[----:B------:R-:W-:Y:S02]  /*13920*/  @P0 IMAD R5, R5, c[0x0][0x214], RZ ;  /* 0x0000850005050a24 */ /* 0x000fe400078e02ff */
[----:B------:R-:W-:Y:S01]  /*13930*/  @!P0 IMAD.MOV.U32 R17, RZ, RZ, 0x1 ;  /* 0x00000001ff118424 */ /* 0x000fe200078e00ff */
[----:B------:R-:W-:Y:S02]  /*13940*/  @!P0 SEL R5, R6, c[0x0][0x234], !P3 ;  /* 0x00008d0006058a07 */ /* 0x000fe40005800000 */
[----:B------:R-:W-:Y:S01]  /*13950*/  CS2R R6, SRZ ;  /* 0x0000000000067805 */ /* 0x000fe2000001ff00 */
[----:B--2---:R-:W-:-:S02]  /*13960*/  ISETP.NE.AND P4, PT, R15, -0x1, PT ;  /* 0xffffffff0f00780c */ /* 0x004fc40003f85270 */
[----:B------:R-:W-:Y:S02]  /*13970*/  ISETP.NE.OR P1, PT, R15, -0x1, P2 ;  /* 0xffffffff0f00780c */ /* 0x000fe40001725670 */
[----:B---3--:R-:W-:-:S09]  /*13980*/  IADD3 R14, -R29, R14, RZ ;  /* 0x0000000e1d0e7210 */ /* 0x008fd20007ffe1ff */
[----:B------:R-:W-:Y:S01]  /*13990*/  @!P4 SHF.R.S32.HI R0, RZ, 0x1f, R12 ;  /* 0x0000001fff00c819 */ /* 0x000fe2000001140c */
[----:B------:R-:W-:-:S04]  /*139a0*/  @P4 IMAD.WIDE.U32 R2, R15, c[0x0][0x1e8], RZ ;  /* 0x00007a000f024a25 */ /* 0x000fc800078e00ff */
[----:B------:R-:W-:Y:S02]  /*139b0*/  @!P4 IMAD R0, R0, c[0x0][0x1e0], RZ ;  /* 0x000078000000ca24 */ /* 0x000fe400078e02ff */
[----:B------:R-:W-:Y:S02]  /*139c0*/  @P4 IMAD R4, R15, c[0x0][0x1ec], R3 ;  /* 0x00007b000f044a24 */ /* 0x000fe400078e0203 */
[----:B------:R-:W-:Y:S02]  /*139d0*/  @P4 IMAD.MOV.U32 R10, RZ, RZ, R2 ;  /* 0x000000ffff0a4224 */ /* 0x000fe400078e0002 */
[----:B------:R-:W-:-:S04]  /*139e0*/  @!P4 IMAD.WIDE.U32 R2, R12, c[0x0][0x1e0], RZ ;  /* 0x000078000c02ca25 */ /* 0x000fc800078e00ff */
[----:B------:R-:W-:Y:S01]  /*139f0*/  @!P4 IMAD R0, R12, c[0x0][0x1e4], R0 ;  /* 0x000079000c00ca24 */ /* 0x000fe200078e0200 */
[----:B------:R-:W-:Y:S01]  /*13a00*/  @!P4 MOV R10, R2 ;  /* 0x00000002000ac202 */ /* 0x000fe20000000f00 */
[----:B------:R-:W-:Y:S02]  /*13a10*/  @!P1 IMAD R15, R12, c[0x0][0x214], RZ ;  /* 0x000085000c0f9a24 */ /* 0x000fe400078e02ff */
[----:B------:R-:W-:Y:S02]  /*13a20*/  @!P4 IMAD.IADD R4, R3, 0x1, R0 ;  /* 0x000000010304c824 */ /* 0x000fe400078e0200 */
[----:B------:R-:W-:Y:S01]  /*13a30*/  IMAD.SHL.U32 R0, R19, 0x8, RZ ;  /* 0x0000000813007824 */ /* 0x000fe200078e00ff */
[----:B------:R1:W-:Y:S01]  /*13a40*/  @!P1 STL [R1+0x30], R15 ;  /* 0x0000300f01009387 */ /* 0x0003e20000100800 */
[----:B------:R-:W-:Y:S01]  /*13a50*/  @P0 IMAD.MOV.U32 R2, RZ, RZ, 0x1 ;  /* 0x00000001ff020424 */ /* 0x000fe200078e00ff */
[----:B------:R-:W-:Y:S01]  /*13a60*/  @!P2 SHF.R.S32.HI R7, RZ, 0x1f, R15 ;  /* 0x0000001fff07a819 */ /* 0x000fe2000001140f */
[----:B------:R-:W-:Y:S01]  /*13a70*/  @!P0 IMAD R2, R5, c[0x0][0x1c0], RZ ;  /* 0x0000700005028a24 */ /* 0x000fe200078e02ff */
[C---:B------:R-:W-:Y:S01]  /*13a80*/  IADD3 R10, P3, R0.reuse, R10, RZ ;  /* 0x0000000a000a7210 */ /* 0x040fe20007f7e0ff */
[----:B------:R-:W-:Y:S01]  /*13a90*/  @!P2 IMAD.MOV.U32 R6, RZ, RZ, R15 ;  /* 0x000000ffff06a224 */ /* 0x000fe200078e000f */
[----:B------:R-:W-:Y:S01]  /*13aa0*/  ISETP.GE.AND P1, PT, R0, c[0x0][0x220], PT ;  /* 0x0000880000007a0c */ /* 0x000fe20003f26270 */
[----:B------:R-:W-:Y:S01]  /*13ab0*/  IMAD R2, R12, R2, RZ ;  /* 0x000000020c027224 */ /* 0x000fe200078e02ff */
[----:B------:R-:W-:-:S02]  /*13ac0*/  LEA.HI.X.SX32 R11, R0, R4, 0x1, P3 ;  /* 0x00000004000b7211 */ /* 0x000fc400018f0eff */
[----:B------:R-:W-:Y:S02]  /*13ad0*/  SHF.R.S32.HI R4, RZ, 0x2, R8 ;  /* 0x00000002ff047819 */ /* 0x000fe40000011408 */
[----:B------:R-:W-:Y:S01]  /*13ae0*/  SEL R0, R2, RZ, P2 ;  /* 0x000000ff02007207 */ /* 0x000fe20001000000 */
[----:B------:R-:W-:Y:S01]  /*13af0*/  IMAD R2, R29, R17, RZ ;  /* 0x000000111d027224 */ /* 0x000fe200078e02ff */
[CC--:B------:R-:W-:Y:S01]  /*13b00*/  ISETP.GE.OR P3, PT, R4.reuse, R14.reuse, P1 ;  /* 0x0000000e0400720c */ /* 0x0c0fe20000f66670 */
[C---:B------:R-:W-:Y:S01]  /*13b10*/  IMAD.WIDE.U32 R10, R13.reuse, c[0x0][0x1f0], R10 ;  /* 0x00007c000d0a7a25 */ /* 0x040fe200078e000a */
[----:B------:R-:W-:Y:S02]  /*13b20*/  ISETP.GE.AND P6, PT, R4, R14, PT ;  /* 0x0000000e0400720c */ /* 0x000fe40003fc6270 */
[----:B------:R-:W-:Y:S01]  /*13b30*/  SHF.R.S32.HI R8, RZ, 0x1f, R2 ;  /* 0x0000001fff087819 */ /* 0x000fe20000011402 */
[----:B------:R-:W-:Y:S01]  /*13b40*/  IMAD R0, R13, R5, R0 ;  /* 0x000000050d007224 */ /* 0x000fe200078e0200 */
[----:B------:R-:W-:-:S04]  /*13b50*/  SHF.R.S32.HI R5, RZ, 0x1f, R4 ;  /* 0x0000001fff057819 */ /* 0x000fc80000011404 */
[--C-:B------:R-:W-:Y:S01]  /*13b60*/  IADD3 R20, P2, P0, R2, R6, R0.reuse ;  /* 0x0000000602147210 */ /* 0x100fe2000785e000 */
[----:B-1----:R-:W1:Y:S01]  /*13b70*/  S2R R15, SR_CTAID.X ;  /* 0x00000000000f7919 */ /* 0x002e620000002500 */
[----:B------:R-:W-:-:S04]  /*13b80*/  SHF.R.S32.HI R0, RZ, 0x1f, R0 ;  /* 0x0000001fff007819 */ /* 0x000fc80000011400 */
[----:B------:R-:W-:Y:S01]  /*13b90*/  IADD3.X R18, R8, R7, R0, P2, P0 ;  /* 0x0000000708127210 */ /* 0x000fe200017e0400 */
        /* <DEDUP_REMOVED lines=11> */
.L_x_457:
[----:B------:R-:W-:Y:S05]  /*13c50*/  BSYNC B0 ;  /* 0x0000000000007941 */ /* 0x000fea0003800000 */
.L_x_456:
        /* <DEDUP_REMOVED lines=16> */
.L_x_459:
[----:B------:R-:W-:Y:S05]  /*13d60*/  BSYNC B0 ;  /* 0x0000000000007941 */ /* 0x000fea0003800000 */
.L_x_458:
        /* <DEDUP_REMOVED lines=16> */
.L_x_461:
[----:B------:R-:W-:Y:S05]  /*13e70*/  BSYNC B0 ;  /* 0x0000000000007941 */ /* 0x000fea0003800000 */
.L_x_460:
        /* <DEDUP_REMOVED lines=15> */
.L_x_463:
[----:B------:R-:W-:Y:S05]  /*13f70*/  BSYNC B0 ;  /* 0x0000000000007941 */ /* 0x000fea0003800000 */
.L_x_462:
        /* <DEDUP_REMOVED lines=34> */
.L_x_464:
        /* <DEDUP_REMOVED lines=14> */
.L_x_619:


//--------------------- .text._ZN5flash16flash_fwd_kernelI23Flash_fwd_kernel_traitsILi32ELi128ELi128ELi4ELb0ELb0EN7cutlass10bfloat16_tE19Flash_kernel_traitsILi32ELi128ELi128ELi4ES3_EELb1ELb1ELb0ELb1ELb0ELb0ELb0ELb1EEEvNS_16Flash_fwd_paramsE --------------------------
	.section	.text._ZN5flash16flash_fwd_kernelI23Flash_fwd_kernel_traitsILi32ELi128ELi128ELi4ELb0ELb0EN7cutlass10bfloat16_tE19Flash_kernel_traitsILi32ELi128ELi128ELi4ES3_EELb1ELb1ELb0ELb1ELb0ELb0ELb0ELb1EEEvNS_16Flash_fwd_paramsE,"ax",@progbits
	.sectioninfo	@"SHI_REGISTERS=255"
	.align	128
        .global         _ZN5flash16flash_fwd_kernelI23Flash_fwd_kernel_traitsILi32ELi128ELi128ELi4ELb0ELb0EN7cutlass10bfloat16_tE19Flash_kernel_traitsILi32ELi128ELi128ELi4ES3_EELb1ELb1ELb0ELb1ELb0ELb0ELb0ELb1EEEvNS_16Flash_fwd_paramsE
        .type           _ZN5flash16flash_fwd_kernelI23Flash_fwd_kernel_traitsILi32ELi128ELi128ELi4ELb0ELb0EN7cutlass10bfloat16_tE19Flash_kernel_traitsILi32ELi128ELi128ELi4ES3_EELb1ELb1ELb0ELb1ELb0ELb0ELb0ELb1EEEvNS_16Flash_fwd_paramsE,@function
        .size           _ZN5flash16flash_fwd_kernelI23Flash_fwd_kernel_traitsILi32ELi128ELi128ELi4ELb0ELb0EN7cutlass10bfloat16_tE19Flash_kernel_traitsILi32ELi128ELi128ELi4ES3_EELb1ELb1ELb0ELb1ELb0ELb0ELb0ELb1EEEvNS_16Flash_fwd_paramsE,(.L_x_607 - _ZN5flash16flash_fwd_kernelI23Flash_fwd_kernel_traitsILi32ELi128ELi128ELi4ELb0ELb0EN7cutlass10bfloat16_tE19Flash_kernel_traitsILi32ELi128ELi128ELi4ES3_EELb1ELb1ELb0ELb1ELb0ELb0ELb0ELb1EEEvNS_16Flash_fwd_paramsE)
        .other          _ZN5flash16flash_fwd_kernelI23Flash_fwd_kernel_traitsILi32ELi128ELi128ELi4ELb0ELb0EN7cutlass10bfloat16_tE19Flash_kernel_traitsILi32ELi128ELi128ELi4ES3_EELb1ELb1ELb0ELb1ELb0ELb0ELb0ELb1EEEvNS_16Flash_fwd_paramsE,@"STO_CUDA_ENTRY STV_DEFAULT"
_ZN5flash16flash_fwd_kernelI23Flash_fwd_kernel_traitsILi32ELi128ELi128ELi4ELb0ELb0EN7cutlass10bfloat16_tE19Flash_kernel_traitsILi32ELi128ELi128ELi4ES3_EELb1ELb1ELb0ELb1ELb0ELb0ELb0ELb1EEEvNS_16Flash_fwd_paramsE:
.text._ZN5flash16flash_fwd_kernelI23Flash_fwd_kernel_traitsILi32ELi128ELi128ELi4ELb0ELb0EN7cutlass10bfloat16_tE19Flash_kernel_traitsILi32ELi128ELi128ELi4ES3_EELb1ELb1ELb0ELb1ELb0ELb0ELb0ELb1EEEvNS_16Flash_fwd_paramsE:
[----:B------:R-:W-:Y:S02]  /*0000*/  MOV R1, c[0x0][0x28] ;  /* 0x00000a0000017a02 */ /* 0x000fe40000000f00 */
[----:B------:R-:W-:Y:S01]  /*0010*/  ULDC.64 UR4, c[0x0][0x40] ;  /* 0x0000100000047ab9 */ /* 0x000fe20000000a00 */
[----:B------:R-:W-:Y:S01]  /*0020*/  BSSY B3, `(.L_x_465) ;  /* 0x0000005000037945 */ /* 0x000fe20003800000 */
[----:B------:R-:W-:Y:S01]  /*0030*/  UIADD3 UR6, UP0, UR4, 0x160, URZ ;  /* 0x0000016004067890 */ /* 0x000fe2000ff1e03f */
[----:B------:R-:W-:-:S03]  /*0040*/  IADD3 R1, R1, -0x408, RZ ;  /* 0xfffffbf801017810 */ /* 0x000fc60007ffe0ff */
[----:B------:R-:W-:-:S07]  /*0050*/  UIADD3.X UR7, URZ, UR5, URZ, UP0, !UPT ;  /* 0x000000053f077290 */ /* 0x000fce00087fe43f */
[----:B------:R-:W-:Y:S05]  /*0060*/  CALL.REL.NOINC `($_ZN5flash16flash_fwd_kernelI23Flash_fwd_kernel_traitsILi32ELi128ELi128ELi4ELb0ELb0EN7cutlass10bfloat16_tE19Flash_kernel_traitsILi32ELi128ELi128ELi4ES3_EELb1ELb1ELb0ELb1ELb0ELb0ELb0ELb1EEEvNS_16Flash_fwd_paramsE$_ZN5flash22compute_attn_1rowblockI23Flash_fwd_kernel_traitsILi32ELi128ELi128ELi4ELb0ELb0EN7cutlass10bfloat16_tE19Flash_kernel_traitsILi32ELi128ELi128ELi4ES3_EELb1ELb1ELb0ELb1ELb0ELb0ELb0ELb1ENS_16Flash_fwd_paramsEEEvRKT8_iii) ;  /* 0x0000002000007944 */ /* 0x000fea0003c00000 */
[----:B------:R-:W-:Y:S05]  /*0070*/  BSYNC B3 ;  /* 0x0000000000037941 */ /* 0x000fea0003800000 */
.L_x_465:
[----:B------:R-:W-:Y:S05]  /*0080*/  EXIT ;  /* 0x000000000000794d */ /* 0x000fea0003800000 */
        .type           $_ZN5flash16flash_fwd_kernelI23Flash_fwd_kernel_traitsILi32ELi128ELi128ELi4ELb0ELb0EN7cutlass10bfloat16_tE19Flash_kernel_traitsILi32ELi128ELi128ELi4ES3_EELb1ELb1ELb0ELb1ELb0ELb0ELb0ELb1EEEvNS_16Flash_fwd_paramsE$_ZN5flash22compute_attn_1rowblockI23Flash_fwd_kernel_traitsILi32ELi128ELi128ELi4ELb0ELb0EN7cutlass10bfloat16_tE19Flash_kernel_traitsILi32ELi128ELi128ELi4ES3_EELb1ELb1ELb0ELb1ELb0ELb0ELb0ELb1ENS_16Flash_fwd_paramsEEEvRKT8_iii,@function
        .size           $_ZN5flash16flash_fwd_kernelI23Flash_fwd_kernel_traitsILi32ELi128ELi128ELi4ELb0ELb0EN7cutlass10bfloat16_tE19Flash_kernel_traitsILi32ELi128ELi128ELi4ES3_EELb1ELb1ELb0ELb1ELb0ELb0ELb0ELb1EEEvNS_16Flash_fwd_paramsE$_ZN5flash22compute_attn_1rowblockI23Flash_fwd_kernel_traitsILi32ELi128ELi128ELi4ELb0ELb0EN7cutlass10bfloat16_tE19Flash_kernel_traitsILi32ELi128ELi128ELi4ES3_EELb1ELb1ELb0ELb1ELb0ELb0ELb0ELb1ENS_16Flash_fwd_paramsEEEvRKT8_iii,($__internal_0_$__cuda_sm70_shflsync_bfly_p - $_ZN5flash16flash_fwd_kernelI23Flash_fwd_kernel_traitsILi32ELi128ELi128ELi4ELb0ELb0EN7cutlass10bfloat16_tE19Flash_kernel_traitsILi32ELi128ELi128ELi4ES3_EELb1ELb1ELb0ELb1ELb0ELb0ELb0ELb1EEEvNS_16Flash_fwd_paramsE$_ZN5flash22compute_attn_1rowblockI23Flash_fwd_kernel_traitsILi32ELi128ELi128ELi4ELb0ELb0EN7cutlass10bfloat16_tE19Flash_kernel_traitsILi32ELi128ELi128ELi4ES3_EELb1ELb1ELb0ELb1ELb0ELb0ELb0ELb1ENS_16Flash_fwd_paramsEEEvRKT8_iii)
$_ZN5flash16flash_fwd_kernelI23Flash_fwd_kernel_traitsILi32ELi128ELi128ELi4ELb0ELb0EN7cutlass10bfloat16_tE19Flash_kernel_traitsILi32ELi128ELi128ELi4ES3_EELb1ELb1ELb0ELb1ELb0ELb0ELb0ELb1EEEvNS_16Flash_fwd_paramsE$_ZN5flash22compute_attn_1rowblockI23Flash_fwd_kernel_traitsILi32ELi128ELi128ELi4ELb0ELb0EN7cutlass10bfloat16_tE19Flash_kernel_traitsILi32ELi128ELi128ELi4ES3_EELb1ELb1ELb0ELb1ELb0ELb0ELb0ELb1ENS_16Flash_fwd_paramsEEEvRKT8_iii:
[----:B------:R-:W-:Y:S01]  /*0090*/  IMAD.U32 R2, RZ, RZ, UR6 ;  /* 0x00000006ff027e24 */ /* 0x000fe2000f8e00ff */
[----:B------:R-:W-:Y:S01]  /*00a0*/  ULDC.64 UR10, c[0x0][0x118] ;  /* 0x00004600000a7ab9 */ /* 0x000fe20000000a00 */
[----:B------:R-:W-:-:S05]  /*00b0*/  IMAD.U32 R3, RZ, RZ, UR7 ;  /* 0x00000007ff037e24 */ /* 0x000fca000f8e00ff */
[----:B------:R-:W2:Y:S04]  /*00c0*/  LD.E.U8 R0, [R2.64+0x1a4] ;  /* 0x0001a40a02007980 */ /* 0x000ea8000c101100 */
[----:B------:R-:W3:Y:S01]  /*00d0*/  LD.E.64 R246, [R2.64+0x190] ;  /* 0x0001900a02f67980 */ /* 0x000ee2000c101b00 */
[----:B------:R-:W1:Y:S03]  /*00e0*/  S2UR UR8, SR_CTAID.Y ;  /* 0x00000000000879c3 */ /* 0x000e660000002600 */
[----:B------:R-:W4:Y:S04]  /*00f0*/  S2R R43, SR_TID.X ;  /* 0x00000000002b7919 */ /* 0x000f280000002100 */
[----:B------:R-:W3:Y:S01]  /*0100*/  LD.E.64 R6, [R2.64+0x198] ;  /* 0x0001980a02067980 */ /* 0x000ee2000c101b00 */
[----:B------:R-:W1:Y:S08]  /*0110*/  S2UR UR5, SR_CTAID.X ;  /* 0x00000000000579c3 */ /* 0x000e700000002500 */
[----:B------:R-:W1:Y:S02]  /*0120*/  S2UR UR4, SR_CTAID.Z ;  /* 0x00000000000479c3 */ /* 0x000e640000002700 */
[----:B-1----:R-:W-:-:S06]  /*0130*/  ULOP3.LUT UR4, UR4, UR5, UR8, 0xfe, !UPT ;  /* 0x0000000504047292 */ /* 0x002fcc000f8efe08 */
[----:B----4-:R-:W-:-:S13]  /*0140*/  LOP3.LUT P2, RZ, R43, UR4, RZ, 0xfc, !PT ;  /* 0x000000042bff7c12 */ /* 0x010fda000f84fcff */
[----:B------:R1:W4:Y:S01]  /*0150*/  @!P2 LD.E.64 R12, [R2.64+0x1a8] ;  /* 0x0001a80a020ca980 */ /* 0x000322000c101b00 */
[----:B--2---:R-:W-:-:S13]  /*0160*/  ISETP.NE.AND P1, PT, R0, RZ, PT ;  /* 0x000000ff0000720c */ /* 0x004fda0003f25270 */
[----:B---3--:R-:W4:Y:S04]  /*0170*/  @P1 LD.E.64 R246, [R246.64] ;  /* 0x0000000af6f61980 */ /* 0x008f28000c101b00 */
[----:B------:R1:W2:Y:S01]  /*0180*/  @P1 LD.E R0, [R2.64+0x1a0] ;  /* 0x0001a00a02001980 */ /* 0x0002a2000c101900 */
[----:B------:R-:W-:Y:S01]  /*0190*/  IMAD.U32 R10, RZ, RZ, UR6 ;  /* 0x00000006ff0a7e24 */ /* 0x000fe2000f8e00ff */
[----:B------:R-:W-:Y:S01]  /*01a0*/  MOV R5, UR7 ;  /* 0x0000000700057c02 */ /* 0x000fe20008000f00 */
[----:B------:R-:W-:Y:S01]  /*01b0*/  IMAD.U32 R4, RZ, RZ, UR6 ;  /* 0x00000006ff047e24 */ /* 0x000fe2000f8e00ff */
[----:B------:R-:W-:Y:S01]  /*01c0*/  MOV R9, UR7 ;  /* 0x0000000700097c02 */ /* 0x000fe20008000f00 */
[----:B------:R-:W-:Y:S02]  /*01d0*/  IMAD.U32 R11, RZ, RZ, UR7 ;  /* 0x00000007ff0b7e24 */ /* 0x000fe4000f8e00ff */
[----:B------:R-:W-:Y:S01]  /*01e0*/  IMAD.U32 R8, RZ, RZ, UR6 ;  /* 0x00000006ff087e24 */ /* 0x000fe2000f8e00ff */
[----:B------:R3:W5:Y:S04]  /*01f0*/  LD.E.U8 R191, [R4.64+0x178] ;  /* 0x0001780a04bf7980 */ /* 0x000768000c101100 */
[----:B------:R-:W2:Y:S04]  /*0200*/  LD.E R10, [R10.64+0x60] ;  /* 0x0000600a0a0a7980 */ /* 0x000ea8000c101900 */
[----:B-1----:R-:W2:Y:S04]  /*0210*/  @P1 LD.E.64 R2, [R6.64] ;  /* 0x0000000a06021980 */ /* 0x002ea8000c101b00 */
[----:B----4-:R-:W-:Y:S04]  /*0220*/  @!P2 ST.E.64 [R12.64], R246 ;  /* 0x000000f60c00a985 */ /* 0x010fe8000c101b0a */
[----:B------:R-:W4:Y:S01]  /*0230*/  @!P2 LD.E.64 R8, [R8.64+0x1a8] ;  /* 0x0001a80a0808a980 */ /* 0x000f22000c101b00 */
[----:B--2---:R-:W-:-:S05]  /*0240*/  @P1 IADD3 R0, P0, R0, R2, RZ ;  /* 0x0000000200001210 */ /* 0x004fca0007f1e0ff */
[----:B------:R-:W-:Y:S02]  /*0250*/  @P1 IMAD.X R2, RZ, RZ, R3, P0 ;  /* 0x000000ffff021224 */ /* 0x000fe400000e0603 */
[----:B------:R-:W-:Y:S02]  /*0260*/  @P1 IMAD.MOV.U32 R6, RZ, RZ, R0 ;  /* 0x000000ffff061224 */ /* 0x000fe400078e0000 */
[----:B------:R-:W-:-:S03]  /*0270*/  @P1 IMAD.MOV.U32 R7, RZ, RZ, R2 ;  /* 0x000000ffff071224 */ /* 0x000fc600078e0002 */
[----:B------:R-:W-:Y:S01]  /*0280*/  @!P2 MOV R2, R6 ;  /* 0x000000060002a202 */ /* 0x000fe20000000f00 */
[----:B------:R-:W-:-:S05]  /*0290*/  @!P2 IMAD.MOV.U32 R3, RZ, RZ, R7 ;  /* 0x000000ffff03a224 */ /* 0x000fca00078e0007 */
[----:B----4-:R1:W-:Y:S04]  /*02a0*/  @!P2 ST.E.64 [R8.64+0x8], R2 ;  /* 0x000008020800a985 */ /* 0x0103e8000c101b0a */
[----:B---3--:R-:W2:Y:S04]  /*02b0*/  LD.E.64 R4, [R4.64+0xe0] ;  /* 0x0000e00a04047980 */ /* 0x008ea8000c101b00 */
[----:B------:R-:W3:Y:S01]  /*02c0*/  S2R R55, SR_CTAID.Y ;  /* 0x0000000000377919 */ /* 0x000ee20000002600 */
[----:B------:R-:W-:Y:S02]  /*02d0*/  IMAD.MOV.U32 R52, RZ, RZ, -0x1 ;  /* 0xffffffffff347424 */ /* 0x000fe400078e00ff */
[----:B-1----:R-:W-:Y:S01]  /*02e0*/  IMAD.U32 R2, RZ, RZ, UR6 ;  /* 0x00000006ff027e24 */ /* 0x002fe2000f8e00ff */
[----:B------:R-:W-:-:S06]  /*02f0*/  MOV R3, UR7 ;  /* 0x0000000700037c02 */ /* 0x000fcc0008000f00 */
[----:B------:R-:W4:Y:S01]  /*0300*/  LD.E.64 R2, [R2.64+0xe8] ;  /* 0x0000e80a02027980 */ /* 0x000f22000c101b00 */
[----:B--2---:R-:W-:-:S04]  /*0310*/  ISETP.NE.U32.AND P3, PT, R4, RZ, PT ;  /* 0x000000ff0400720c */ /* 0x004fc80003f65070 */
[----:B------:R-:W-:Y:S01]  /*0320*/  ISETP.NE.AND.EX P3, PT, R5, RZ, PT, P3 ;  /* 0x000000ff0500720c */ /* 0x000fe20003f65330 */
[----:B---3--:R-:W-:-:S12]  /*0330*/  IMAD.WIDE R4, R55, 0x4, R4 ;  /* 0x0000000437047825 */ /* 0x008fd800078e0204 */
[----:B------:R-:W2:Y:S04]  /*0340*/  @P3 LD.E R52, [R4.64] ;  /* 0x0000000a04343980 */ /* 0x000ea8000c101900 */
[----:B------:R-:W1:Y:S01]  /*0350*/  S2R R56, SR_CTAID.Z ;  /* 0x0000000000387919 */ /* 0x000e620000002700 */
[----:B------:R-:W-:-:S04]  /*0360*/  SHF.R.S32.HI R40, RZ, 0x1f, R43 ;  /* 0x0000001fff287819 */ /* 0x000fc8000001142b */
[----:B------:R-:W-:-:S04]  /*0370*/  LEA.HI R37, R40, R43, RZ, 0x5 ;  /* 0x0000002b28257211 */ /* 0x000fc800078f28ff */
[----:B------:R-:W-:-:S05]  /*0380*/  LOP3.LUT R0, R37, 0xffffffe0, RZ, 0xc0, !PT ;  /* 0xffffffe025007812 */ /* 0x000fca00078ec0ff */
[----:B------:R-:W-:Y:S02]  /*0390*/  IMAD.IADD R31, R43, 0x1, -R0 ;  /* 0x000000012b1f7824 */ /* 0x000fe400078e0a00 */
[----:B-1----:R-:W-:-:S05]  /*03a0*/  IMAD R8, R55, R10, R56 ;  /* 0x0000000a37087224 */ /* 0x002fca00078e0238 */
[----:B------:R-:W-:-:S04]  /*03b0*/  SHF.L.U32 R8, R8, 0x5, RZ ;  /* 0x0000000508087819 */ /* 0x000fc800000006ff */
[----:B------:R-:W-:Y:S02]  /*03c0*/  IADD3 R244, P2, P1, R8, R6, R31 ;  /* 0x0000000608f47210 */ /* 0x000fe4000795e01f */
[----:B----4-:R-:W-:-:S03]  /*03d0*/  ISETP.NE.U32.AND P0, PT, R2, RZ, PT ;  /* 0x000000ff0200720c */ /* 0x010fc60003f05070 */
[----:B------:R1:W-:Y:S01]  /*03e0*/  STL [R1+0x2f8], R244 ;  /* 0x0002f8f401007387 */ /* 0x0003e20000100800 */
[----:B------:R-:W-:Y:S02]  /*03f0*/  ISETP.NE.AND.EX P0, PT, R3, RZ, PT, P0 ;  /* 0x000000ff0300720c */ /* 0x000fe40003f05300 */
[----:B------:R-:W-:Y:S02]  /*0400*/  SHF.R.S32.HI R0, RZ, 0x1f, R31 ;  /* 0x0000001fff007819 */ /* 0x000fe4000001141f */
[----:B------:R-:W-:Y:S01]  /*0410*/  SHF.R.S32.HI R9, RZ, 0x1f, R8 ;  /* 0x0000001fff097819 */ /* 0x000fe20000011408 */
[----:B------:R-:W-:Y:S01]  /*0420*/  BSSY B0, `(.L_x_466) ;  /* 0x000000c000007945 */ /* 0x000fe20003800000 */
[----:B------:R-:W-:Y:S02]  /*0430*/  IMAD.MOV.U32 R21, RZ, RZ, -0x1 ;  /* 0xffffffffff157424 */ /* 0x000fe400078e00ff */
[----:B------:R-:W-:Y:S01]  /*0440*/  IADD3.X R221, R9, R7, R0, P2, P1 ;  /* 0x0000000709dd7210 */ /* 0x000fe200017e2400 */
[----:B------:R-:W-:Y:S01]  /*0450*/  IMAD.WIDE R6, R55, 0x4, R2 ;  /* 0x0000000437067825 */ /* 0x000fe200078e0202 */
[----:B--2---:R1:W-:Y:S03]  /*0460*/  STL [R1+0x2fc], R52 ;  /* 0x0002fc3401007387 */ /* 0x0043e60000100800 */
[----:B------:R-:W-:Y:S05]  /*0470*/  @!P0 BRA `(.L_x_467) ;  /* 0x0000006000008947 */ /* 0x000fea0003800000 */
[----:B------:R-:W-:Y:S01]  /*0480*/  IMAD.U32 R2, RZ, RZ, UR6 ;  /* 0x00000006ff027e24 */ /* 0x000fe2000f8e00ff */
[----:B------:R-:W-:-:S05]  /*0490*/  MOV R3, UR7 ;  /* 0x0000000700037c02 */ /* 0x000fca0008000f00 */
[----:B------:R-:W2:Y:S02]  /*04a0*/  LD.E.U8 R2, [R2.64+0x1b2] ;  /* 0x0001b20a02027980 */ /* 0x000ea4000c101100 */
[----:B--2---:R-:W-:-:S13]  /*04b0*/  ISETP.NE.AND P1, PT, R2, RZ, PT ;  /* 0x000000ff0200720c */ /* 0x004fda0003f25270 */
[----:B------:R-:W-:Y:S05]  /*04c0*/  @!P1 BRA `(.L_x_467) ;  /* 0x0000001000009947 */ /* 0x000fea0003800000 */
[----:B------:R2:W5:Y:S02]  /*04d0*/  LD.E R21, [R6.64] ;  /* 0x0000000a06157980 */ /* 0x000564000c101900 */
.L_x_467:
[----:B------:R-:W-:Y:S05]  /*04e0*/  BSYNC B0 ;  /* 0x0000000000007941 */ /* 0x000fea0003800000 */
.L_x_466:
[----:B------:R3:W4:Y:S01]  /*04f0*/  @P3 LD.E R0, [R4.64+0x4] ;  /* 0x0000040a04003980 */ /* 0x000722000c101900 */
[----:B------:R-:W-:Y:S02]  /*0500*/  IMAD.U32 R2, RZ, RZ, UR6 ;  /* 0x00000006ff027e24 */ /* 0x000fe4000f8e00ff */
[----:B------:R-:W-:-:S06]  /*0510*/  IMAD.U32 R3, RZ, RZ, UR7 ;  /* 0x00000007ff037e24 */ /* 0x000fcc000f8e00ff */
[----:B--2---:R-:W2:Y:S01]  /*0520*/  LD.E.64 R2, [R2.64+0xf0] ;  /* 0x0000f00a02027980 */ /* 0x004ea2000c101b00 */
[----:B---3--:R-:W-:Y:S01]  /*0530*/  IMAD.U32 R4, RZ, RZ, UR6 ;  /* 0x00000006ff047e24 */ /* 0x008fe2000f8e00ff */
[----:B------:R-:W-:Y:S02]  /*0540*/  MOV R5, UR7 ;  /* 0x0000000700057c02 */ /* 0x000fe40008000f00 */
[----:B------:R-:W-:Y:S02]  /*0550*/  MOV R20, RZ ;  /* 0x000000ff00147202 */ /* 0x000fe40000000f00 */
[----:B----4-:R-:W-:-:S06]  /*0560*/  @P3 IADD3 R51, -R52, R0, RZ ;  /* 0x0000000034333210 */ /* 0x010fcc0007ffe1ff */
[----:B------:R-:W3:Y:S01]  /*0570*/  @!P3 LD.E R51, [R4.64+0xb4] ;  /* 0x0000b40a0433b980 */ /* 0x000ee2000c101900 */
[----:B--2---:R-:W-:-:S04]  /*0580*/  ISETP.NE.U32.AND P1, PT, R2, RZ, PT ;  /* 0x000000ff0200720c */ /* 0x004fc80003f25070 */
[----:B------:R-:W-:-:S13]  /*0590*/  ISETP.NE.AND.EX P1, PT, R3, RZ, PT, P1 ;  /* 0x000000ff0300720c */ /* 0x000fda0003f25310 */
[----:B------:R-:W-:-:S05]  /*05a0*/  @P1 IMAD.WIDE R2, R55, 0x4, R2 ;  /* 0x0000000437021825 */ /* 0x000fca00078e0202 */
[----:B------:R2:W5:Y:S01]  /*05b0*/  @P1 LD.E R20, [R2.64] ;  /* 0x0000000a02141980 */ /* 0x000562000c101900 */
[----:B------:R-:W-:Y:S03]  /*05c0*/  BSSY B0, `(.L_x_468) ;  /* 0x000000e000007945 */ /* 0x000fe60003800000 */
[----:B---3--:R2:W-:Y:S01]  /*05d0*/  STL [R1+0x30c], R51 ;  /* 0x00030c3301007387 */ /* 0x0085e20000100800 */
[----:B------:R-:W-:Y:S05]  /*05e0*/  @!P0 BRA `(.L_x_469) ;  /* 0x0000008000008947 */ /* 0x000fea0003800000 */
[----:B--2---:R-:W-:Y:S01]  /*05f0*/  IMAD.U32 R2, RZ, RZ, UR6 ;  /* 0x00000006ff027e24 */ /* 0x004fe2000f8e00ff */
[----:B------:R-:W-:-:S05]  /*0600*/  MOV R3, UR7 ;  /* 0x0000000700037c02 */ /* 0x000fca0008000f00 */
[----:B------:R-:W2:Y:S02]  /*0610*/  LD.E.U8 R2, [R2.64+0x1b2] ;  /* 0x0001b20a02027980 */ /* 0x000ea4000c101100 */
[----:B--2---:R-:W-:-:S13]  /*0620*/  ISETP.NE.AND P0, PT, R2, RZ, PT ;  /* 0x000000ff0200720c */ /* 0x004fda0003f05270 */
[----:B------:R-:W2:Y:S02]  /*0630*/  @P0 LD.E R0, [R6.64+0x4] ;  /* 0x0000040a06000980 */ /* 0x000ea4000c101900 */
[----:B--2--5:R-:W-:-:S06]  /*0640*/  @P0 IMAD.IADD R4, R0, 0x1, -R21 ;  /* 0x0000000100040824 */ /* 0x024fcc00078e0a15 */
[----:B------:R2:W5:Y:S01]  /*0650*/  @!P0 LD.E R4, [R6.64] ;  /* 0x0000000a06048980 */ /* 0x000562000c101900 */
[----:B------:R-:W-:Y:S05]  /*0660*/  BRA `(.L_x_470) ;  /* 0x0000003000007947 */ /* 0x000fea0003800000 */
.L_x_469:
[----:B--2---:R-:W-:Y:S02]  /*0670*/  MOV R2, UR6 ;  /* 0x0000000600027c02 */ /* 0x004fe40008000f00 */
[----:B------:R-:W-:-:S05]  /*0680*/  MOV R3, UR7 ;  /* 0x0000000700037c02 */ /* 0x000fca0008000f00 */
[----:B------:R2:W5:Y:S02]  /*0690*/  LD.E R4, [R2.64+0xb8] ;  /* 0x0000b80a02047980 */ /* 0x000564000c101900 */
.L_x_470:
[----:B------:R-:W-:Y:S05]  /*06a0*/  BSYNC B0 ;  /* 0x0000000000007941 */ /* 0x000fea0003800000 */
.L_x_468:
[----:B--2---:R-:W-:Y:S02]  /*06b0*/  IMAD.U32 R2, RZ, RZ, UR6 ;  /* 0x00000006ff027e24 */ /* 0x004fe4000f8e00ff */
[----:B------:R-:W-:-:S06]  /*06c0*/  IMAD.U32 R3, RZ, RZ, UR7 ;  /* 0x00000007ff037e24 */ /* 0x000fcc000f8e00ff */
[----:B------:R-:W2:Y:S01]  /*06d0*/  LD.E.64 R2, [R2.64+0xf8] ;  /* 0x0000f80a02027980 */ /* 0x000ea2000c101b00 */
[----:B------:R-:W-:Y:S01]  /*06e0*/  BSSY B1, `(.L_x_471) ;  /* 0x0000015000017945 */ /* 0x000fe20003800000 */
[----:B--2---:R-:W-:-:S04]  /*06f0*/  ISETP.NE.U32.AND P0, PT, R2, RZ, PT ;  /* 0x000000ff0200720c */ /* 0x004fc80003f05070 */
[----:B------:R-:W-:-:S13]  /*0700*/  ISETP.NE.AND.EX P0, PT, R3, RZ, PT, P0 ;  /* 0x000000ff0300720c */ /* 0x000fda0003f05300 */
[----:B------:R-:W-:Y:S05]  /*0710*/  @!P0 BRA `(.L_x_472) ;  /* 0x0000004000008947 */ /* 0x000fea0003800000 */
[----:B------:R-:W-:-:S05]  /*0720*/  IMAD.WIDE R2, R55, 0x4, R2 ;  /* 0x0000000437027825 */ /* 0x000fca00078e0202 */
[----:B------:R-:W2:Y:S02]  /*0730*/  LD.E R0, [R2.64] ;  /* 0x0000000a02007980 */ /* 0x000ea4000c101900 */
[----:B--2--5:R-:W-:Y:S01]  /*0740*/  IADD3 R42, R0, -R20, RZ ;  /* 0x80000014002a7210 */ /* 0x024fe20007ffe0ff */
[----:B------:R-:W-:Y:S05]  /*0750*/  BRA `(.L_x_473) ;  /* 0x000000d000007947 */ /* 0x000fea0003800000 */
.L_x_472:
[----:B------:R-:W-:Y:S01]  /*0760*/  IMAD.U32 R2, RZ, RZ, UR6 ;  /* 0x00000006ff027e24 */ /* 0x000fe2000f8e00ff */
[----:B------:R-:W-:-:S06]  /*0770*/  MOV R3, UR7 ;  /* 0x0000000700037c02 */ /* 0x000fcc0008000f00 */
[----:B------:R-:W2:Y:S01]  /*0780*/  LD.E.64 R2, [R2.64+0x108] ;  /* 0x0001080a02027980 */ /* 0x000ea2000c101b00 */
[----:B------:R-:W-:Y:S01]  /*0790*/  BSSY B0, `(.L_x_474) ;  /* 0x0000008000007945 */ /* 0x000fe20003800000 */
[----:B------:R-:W-:Y:S01]  /*07a0*/  IMAD.MOV.U32 R0, RZ, RZ, RZ ;  /* 0x000000ffff007224 */ /* 0x000fe200078e00ff */
[----:B--2---:R-:W-:-:S04]  /*07b0*/  ISETP.NE.U32.AND P0, PT, R2, RZ, PT ;  /* 0x000000ff0200720c */ /* 0x004fc80003f05070 */
[----:B------:R-:W-:-:S13]  /*07c0*/  ISETP.NE.AND.EX P0, PT, R3, RZ, PT, P0 ;  /* 0x000000ff0300720c */ /* 0x000fda0003f05300 */
[----:B------:R-:W-:Y:S05]  /*07d0*/  @!P0 BRA `(.L_x_475) ;  /* 0x0000003000008947 */ /* 0x000fea0003800000 */
[----:B------:R-:W-:Y:S02]  /*07e0*/  MOV R2, UR6 ;  /* 0x0000000600027c02 */ /* 0x000fe40008000f00 */
[----:B------:R-:W-:-:S05]  /*07f0*/  MOV R3, UR7 ;  /* 0x0000000700037c02 */ /* 0x000fca0008000f00 */
[----:B------:R2:W5:Y:S02]  /*0800*/  LD.E R0, [R2.64+0xbc] ;  /* 0x0000bc0a02007980 */ /* 0x000564000c101900 */
.L_x_475:
[----:B------:R-:W-:Y:S05]  /*0810*/  BSYNC B0 ;  /* 0x0000000000007941 */ /* 0x000fea0003800000 */
.L_x_474:
[----:B-----5:R-:W-:Y:S02]  /*0820*/  IADD3 R42, R0, R4, -R20 ;  /* 0x00000004002a7210 */ /* 0x020fe40007ffe814 */
.L_x_473:
[----:B------:R-:W-:Y:S05]  /*0830*/  BSYNC B1 ;  /* 0x0000000000017941 */ /* 0x000fea0003800000 */
.L_x_471:
[----:B------:R-:W3:Y:S01]  /*0840*/  S2R R50, SR_CTAID.X ;  /* 0x0000000000327919 */ /* 0x000ee20000002500 */
[----:B------:R-:W-:Y:S01]  /*0850*/  MOV R0, 0x70 ;  /* 0x0000007000007802 */ /* 0x000fe20000000f00 */
[----:B--2---:R-:W-:-:S03]  /*0860*/  IMAD.MOV.U32 R3, RZ, RZ, 0x0 ;  /* 0x00000000ff037424 */ /* 0x004fc600078e00ff */
[----:B------:R-:W-:Y:S01]  /*0870*/  MOV R2, R0 ;  /* 0x0000000000027202 */ /* 0x000fe20000000f00 */
[----:B---3--:R-:W-:-:S05]  /*0880*/  IMAD.SHL.U32 R44, R50, 0x80, RZ ;  /* 0x00000080322c7824 */ /* 0x008fca00078e00ff */
[----:B------:R-:W-:-:S13]  /*0890*/  ISETP.GT.AND P0, PT, R51, R44, PT ;  /* 0x0000002c3300720c */ /* 0x000fda0003f04270 */
[----:B------:R-:W-:Y:S05]  /*08a0*/  @!P0 RET.REL.NODEC R2 `(_ZN5flash16flash_fwd_kernelI23Flash_fwd_kernel_traitsILi32ELi128ELi128ELi4ELb0ELb0EN7cutlass10bfloat16_tE19Flash_kernel_traitsILi32ELi128ELi128ELi4ES3_EELb1ELb1ELb0ELb1ELb0ELb0ELb0ELb1EEEvNS_16Flash_fwd_paramsE) ;  /* 0xfffff75002008950 */ /* 0x000fea0003c3ffff */
[----:B------:R-:W-:Y:S02]  /*08b0*/  IMAD.U32 R2, RZ, RZ, UR6 ;  /* 0x00000006ff027e24 */ /* 0x000fe4000f8e00ff */
[----:B------:R-:W-:-:S05]  /*08c0*/  IMAD.U32 R3, RZ, RZ, UR7 ;  /* 0x00000007ff037e24 */ /* 0x000fca000f8e00ff */
[----:B------:R2:W3:Y:S02]  /*08d0*/  LD.E R0, [R2.64+0x188] ;  /* 0x0001880a02007980 */ /* 0x0004e4000c101900 */
[----:B--2---:R-:W-:Y:S02]  /*08e0*/  IADD3 R2, -R51, 0xff, R44 ;  /* 0x000000ff33027810 */ /* 0x004fe40007ffe12c */
[----:B------:R-:W-:Y:S02]  /*08f0*/  IADD3 R3, R42, 0x7f, RZ ;  /* 0x0000007f2a037810 */ /* 0x000fe40007ffe0ff */
[----:B---3--:R-:W-:Y:S02]  /*0900*/  IADD3 R0, R0, R2, R42 ;  /* 0x0000000200007210 */ /* 0x008fe40007ffe02a */
[----:B------:R-:W-:Y:S02]  /*0910*/  SHF.R.S32.HI R2, RZ, 0x1f, R3 ;  /* 0x0000001fff027819 */ /* 0x000fe40000011403 */
[----:B------:R-:W-:-:S02]  /*0920*/  SHF.R.S32.HI R4, RZ, 0x1f, R0 ;  /* 0x0000001fff047819 */ /* 0x000fc40000011400 */
[----:B------:R-:W-:Y:S02]  /*0930*/  LEA.HI R2, R2, R3, RZ, 0x7 ;  /* 0x0000000302027211 */ /* 0x000fe400078f38ff */
[----:B------:R-:W-:Y:S02]  /*0940*/  LEA.HI R0, R4, R0, RZ, 0x7 ;  /* 0x0000000004007211 */ /* 0x000fe400078f38ff */
[----:B------:R-:W-:Y:S02]  /*0950*/  SHF.R.S32.HI R2, RZ, 0x7, R2 ;  /* 0x00000007ff027819 */ /* 0x000fe40000011402 */
[----:B------:R-:W-:-:S04]  /*0960*/  SHF.R.S32.HI R0, RZ, 0x7, R0 ;  /* 0x00000007ff007819 */ /* 0x000fc80000011400 */
[----:B------:R-:W-:-:S04]  /*0970*/  IMNMX R148, R2, R0, PT ;  /* 0x0000000002947217 */ /* 0x000fc80003800200 */
[----:B------:R-:W-:Y:S01]  /*0980*/  ISETP.GE.AND P0, PT, R148, 0x1, PT ;  /* 0x000000019400780c */ /* 0x000fe20003f06270 */
[----:B------:R2:W-:-:S12]  /*0990*/  STL [R1+0x198], R148 ;  /* 0x0001989401007387 */ /* 0x0005d80000100800 */
[----:B------:R-:W-:Y:S05]  /*09a0*/  @!P0 BRA `(.L_x_476) ;  /* 0x0002c3a000008947 */ /* 0x000fea0003800000 */
[----:B------:R-:W-:Y:S01]  /*09b0*/  IMAD.U32 R2, RZ, RZ, UR6 ;  /* 0x00000006ff027e24 */ /* 0x000fe2000f8e00ff */
[----:B------:R-:W-:Y:S01]  /*09c0*/  MOV R4, UR6 ;  /* 0x0000000600047c02 */ /* 0x000fe20008000f00 */
[----:B------:R-:W-:Y:S01]  /*09d0*/  IMAD.U32 R3, RZ, RZ, UR7 ;  /* 0x00000007ff037e24 */ /* 0x000fe2000f8e00ff */
[----:B------:R-:W-:Y:S01]  /*09e0*/  MOV R15, UR7 ;  /* 0x00000007000f7c02 */ /* 0x000fe20008000f00 */
[----:B------:R-:W-:Y:S02]  /*09f0*/  IMAD.U32 R5, RZ, RZ, UR7 ;  /* 0x00000007ff057e24 */ /* 0x000fe4000f8e00ff */
[----:B------:R-:W-:Y:S01]  /*0a00*/  IMAD.U32 R14, RZ, RZ, UR6 ;  /* 0x00000006ff0e7e24 */ /* 0x000fe2000f8e00ff */
[----:B------:R-:W3:Y:S01]  /*0a10*/  LD.E.64 R250, [R2.64+0x38] ;  /* 0x0000380a02fa7980 */ /* 0x000ee2000c101b00 */
[----:B------:R-:W-:-:S03]  /*0a20*/  ISETP.NE.AND P0, PT, R21, -0x1, PT ;  /* 0xffffffff1500780c */ /* 0x000fc60003f05270 */
[----:B--2---:R4:W2:Y:S04]  /*0a30*/  LD.E.64 R22, [R4.64+0x30] ;  /* 0x0000300a04167980 */ /* 0x0048a8000c101b00 */
[----:B------:R4:W2:Y:S04]  /*0a40*/  LD.E.64 R28, [R4.64+0x48] ;  /* 0x0000480a041c7980 */ /* 0x0008a8000c101b00 */
[----:B------:R4:W5:Y:S01]  /*0a50*/  LD.E.64 R34, [R4.64+0x58] ;  /* 0x0000580a04227980 */ /* 0x000962000c101b00 */
[----:B------:R-:W-:Y:S01]  /*0a60*/  IMAD.U32 R6, RZ, RZ, UR6 ;  /* 0x00000006ff067e24 */ /* 0x000fe2000f8e00ff */
[----:B------:R-:W-:Y:S01]  /*0a70*/  MOV R7, UR7 ;  /* 0x0000000700077c02 */ /* 0x000fe20008000f00 */
[----:B------:R-:W-:Y:S01]  /*0a80*/  IMAD.U32 R8, RZ, RZ, UR6 ;  /* 0x00000006ff087e24 */ /* 0x000fe2000f8e00ff */
[----:B------:R-:W-:Y:S01]  /*0a90*/  MOV R9, UR7 ;  /* 0x0000000700097c02 */ /* 0x000fe20008000f00 */
[----:B------:R1:W2:Y:S04]  /*0aa0*/  LD.E.64 R48, [R2.64+0x40] ;  /* 0x0000400a02307980 */ /* 0x0002a8000c101b00 */
[----:B------:R1:W2:Y:S04]  /*0ab0*/  LD.E R54, [R6.64+0xc8] ;  /* 0x0000c80a06367980 */ /* 0x0002a8000c101900 */
[----:B------:R1:W5:Y:S04]  /*0ac0*/  LD.E R39, [R8.64+0x60] ;  /* 0x0000600a08277980 */ /* 0x000368000c101900 */
[----:B------:R1:W5:Y:S04]  /*0ad0*/  LD.E.64 R32, [R8.64+0x50] ;  /* 0x0000500a08207980 */ /* 0x000368000c101b00 */
[----:B------:R3:W2:Y:S04]  /*0ae0*/  @!P0 LD.E.64 R18, [R2.64+0x20] ;  /* 0x0000200a02128980 */ /* 0x0006a8000c101b00 */
[----:B----4-:R-:W4:Y:S01]  /*0af0*/  LD.E.64 R4, [R14.64+0xc0] ;  /* 0x0000c00a0e047980 */ /* 0x010f22000c101b00 */
[----:B------:R-:W-:-:S03]  /*0b00*/  ISETP.NE.AND P1, PT, R52, -0x1, PT ;  /* 0xffffffff3400780c */ /* 0x000fc60003f25270 */
[----:B------:R3:W2:Y:S01]  /*0b10*/  @!P0 LD.E.64 R24, [R2.64+0x28] ;  /* 0x0000280a02188980 */ /* 0x0006a2000c101b00 */
[----:B------:R-:W-:Y:S01]  /*0b20*/  IMAD.U32 R10, RZ, RZ, UR6 ;  /* 0x00000006ff0a7e24 */ /* 0x000fe2000f8e00ff */
[----:B------:R-:W-:Y:S02]  /*0b30*/  MOV R11, UR7 ;  /* 0x00000007000b7c02 */ /* 0x000fe40008000f00 */
[----:B------:R1:W2:Y:S04]  /*0b40*/  LD.E.64 R46, [R6.64+0x10] ;  /* 0x0000100a062e7980 */ /* 0x0002a8000c101b00 */
[----:B------:R3:W2:Y:S04]  /*0b50*/  LD.E.64 R248, [R10.64+0x8] ;  /* 0x0000080a0af87980 */ /* 0x0006a8000c101b00 */
[----:B------:R3:W2:Y:S04]  /*0b60*/  @!P1 LD.E.64 R26, [R2.64+0x18] ;  /* 0x0000180a021a9980 */ /* 0x0006a8000c101b00 */
[----:B-1----:R1:W2:Y:S01]  /*0b70*/  LD.E.64 R8, [R2.64+0x98] ;  /* 0x0000980a02087980 */ /* 0x0022a2000c101b00 */
[----:B------:R-:W-:Y:S01]  /*0b80*/  LEA.HI R41, R40, R43, RZ, 0x3 ;  /* 0x0000002b28297211 */ /* 0x000fe200078f18ff */
[----:B------:R-:W-:Y:S01]  /*0b90*/  IMAD.U32 R12, RZ, RZ, UR6 ;  /* 0x00000006ff0c7e24 */ /* 0x000fe2000f8e00ff */
[----:B------:R-:W-:Y:S01]  /*0ba0*/  MOV R13, UR7 ;  /* 0x00000007000d7c02 */ /* 0x000fe20008000f00 */
[----:B------:R1:W5:Y:S01]  /*0bb0*/  LD.E R30, [R2.64+0x68] ;  /* 0x0000680a021e7980 */ /* 0x000362000c101900 */
[----:B------:R-:W-:-:S03]  /*0bc0*/  SHF.R.S32.HI R38, RZ, 0x3, R41 ;  /* 0x00000003ff267819 */ /* 0x000fc60000011429 */
[----:B------:R1:W5:Y:S02]  /*0bd0*/  LD.E.64 R16, [R12.64] ;  /* 0x0000000a0c107980 */ /* 0x000364000c101b00 */
[----:B------:R-:W-:-:S05]  /*0be0*/  IMAD.SHL.U32 R0, R38, 0x40, RZ ;  /* 0x0000004026007824 */ /* 0x000fca00078e00ff */
[----:B------:R-:W-:Y:S02]  /*0bf0*/  LOP3.LUT R0, R0, 0xc0, RZ, 0xc0, !PT ;  /* 0x000000c000007812 */ /* 0x000fe400078ec0ff */
[----:B------:R-:W-:Y:S02]  /*0c00*/  SHF.R.S32.HI R36, RZ, 0x5, R37 ;  /* 0x00000005ff247819 */ /* 0x000fe40000011425 */
[----:B------:R-:W-:Y:S01]  /*0c10*/  @!P0 SHF.R.S32.HI R7, RZ, 0x1f, R55 ;  /* 0x0000001fff078819 */ /* 0x000fe20000011437 */
[----:B------:R-:W-:Y:S01]  /*0c20*/  IMAD.IADD R57, R51, 0x1, -R44 ;  /* 0x0000000133397824 */ /* 0x000fe200078e0a2c */
[----:B------:R-:W-:Y:S01]  /*0c30*/  BSSY B0, `(.L_x_477) ;  /* 0x000006a000007945 */ /* 0x000fe20003800000 */
[----:B---3--:R-:W-:Y:S01]  /*0c40*/  STL.64 [R1+0x20], R250 ;  /* 0x000020fa01007387 */ /* 0x008fe20000100a00 */
[----:B-1----:R-:W-:-:S03]  /*0c50*/  @!P0 IMAD R3, R251, R20, RZ ;  /* 0x00000014fb038224 */ /* 0x002fc600078e02ff */
[----:B----4-:R1:W-:Y:S01]  /*0c60*/  STL.64 [R1+0x2a0], R4 ;  /* 0x0002a00401007387 */ /* 0x0103e20000100a00 */
[----:B------:R-:W-:-:S03]  /*0c70*/  IMAD.MOV.U32 R11, RZ, RZ, R4 ;  /* 0x000000ffff0b7224 */ /* 0x000fc600078e0004 */
[----:B--2---:R-:W-:Y:S04]  /*0c80*/  STL.64 [R1+0x28], R48 ;  /* 0x0000283001007387 */ /* 0x004fe80000100a00 */
[----:B------:R-:W-:Y:S01]  /*0c90*/  STL [R1+0x2d4], R54 ;  /* 0x0002d43601007387 */ /* 0x000fe20000100800 */
[----:B-1----:R-:W-:-:S04]  /*0ca0*/  LEA.HI R5, R40, R43, RZ, 0x2 ;  /* 0x0000002b28057211 */ /* 0x002fc800078f10ff */
[C---:B------:R-:W-:Y:S02]  /*0cb0*/  LOP3.LUT R2, R5.reuse, 0xfffffffc, RZ, 0xc0, !PT ;  /* 0xfffffffc05027812 */ /* 0x040fe400078ec0ff */
[----:B------:R-:W-:Y:S02]  /*0cc0*/  SHF.R.S32.HI R12, RZ, 0x2, R5 ;  /* 0x00000002ff0c7819 */ /* 0x000fe40000011405 */
[----:B------:R-:W-:Y:S02]  /*0cd0*/  IADD3 R2, -R2, R43, RZ ;  /* 0x0000002b02027210 */ /* 0x000fe40007ffe1ff */
[----:B------:R-:W-:Y:S02]  /*0ce0*/  @!P0 SHF.R.S32.HI R4, RZ, 0x1f, R20 ;  /* 0x0000001fff048819 */ /* 0x000fe40000011414 */
[----:B------:R-:W-:Y:S02]  /*0cf0*/  LEA.HI R5, R5, R12, RZ, 0x1 ;  /* 0x0000000c05057211 */ /* 0x000fe400078f08ff */
[----:B------:R-:W-:Y:S01]  /*0d00*/  SHF.L.U32 R45, R2, 0x3, RZ ;  /* 0x00000003022d7819 */ /* 0x000fe200000006ff */
[C---:B------:R-:W-:Y:S01]  /*0d10*/  @!P0 IMAD R6, R250.reuse, R4, R3 ;  /* 0x00000004fa068224 */ /* 0x040fe200078e0203 */
[----:B------:R-:W-:Y:S01]  /*0d20*/  LOP3.LUT R5, R5, 0x7fffffe, RZ, 0xc0, !PT ;  /* 0x07fffffe05057812 */ /* 0x000fe200078ec0ff */
[----:B------:R-:W-:Y:S01]  /*0d30*/  @!P0 IMAD.WIDE.U32 R2, R250, R20, RZ ;  /* 0x00000014fa028225 */ /* 0x000fe200078e00ff */
[----:B------:R-:W-:-:S02]  /*0d40*/  LOP3.LUT R4, R0, 0x18, R45, 0xf8, !PT ;  /* 0x0000001800047812 */ /* 0x000fc400078ef82d */
[----:B------:R-:W-:Y:S01]  /*0d50*/  SHF.R.U32.HI R0, RZ, 0x3, R0 ;  /* 0x00000003ff007819 */ /* 0x000fe20000011600 */
[----:B------:R-:W-:Y:S01]  /*0d60*/  IMAD.IADD R5, R12, 0x1, -R5 ;  /* 0x000000010c057824 */ /* 0x000fe200078e0a05 */
[----:B------:R-:W-:Y:S01]  /*0d70*/  STL [R1+0x2cc], R45 ;  /* 0x0002cc2d01007387 */ /* 0x000fe20000100800 */
[----:B------:R-:W-:Y:S02]  /*0d80*/  @!P0 IADD3 R3, R3, R6, RZ ;  /* 0x0000000603038210 */ /* 0x000fe40007ffe0ff */
[----:B------:R-:W-:Y:S01]  /*0d90*/  LOP3.LUT R0, R4, R0, RZ, 0x3c, !PT ;  /* 0x0000000004007212 */ /* 0x000fe200078e3cff */
[----:B------:R1:W-:Y:S01]  /*0da0*/  STL.64 [R1+0x1c8], R8 ;  /* 0x0001c80801007387 */ /* 0x0003e20000100a00 */
[----:B------:R-:W-:Y:S01]  /*0db0*/  @P0 IADD3 R4, R20, R21, RZ ;  /* 0x0000001514040210 */ /* 0x000fe20007ffe0ff */
[----:B------:R-:W-:-:S04]  /*0dc0*/  IMAD R5, R36, 0x8, R5 ;  /* 0x0000000824057824 */ /* 0x000fc800078e0205 */
[----:B------:R-:W-:Y:S01]  /*0dd0*/  IMAD.U32 R194, R5, 0x20, R0 ;  /* 0x0000002005c27824 */ /* 0x000fe200078e0000 */
[----:B------:R-:W-:Y:S01]  /*0de0*/  @P0 IADD3 R0, R20, R21, RZ ;  /* 0x0000001514000210 */ /* 0x000fe20007ffe0ff */
[----:B-1----:R-:W-:Y:S02]  /*0df0*/  @!P0 IMAD R9, R19, R55, RZ ;  /* 0x0000003713098224 */ /* 0x002fe400078e02ff */
[----:B------:R-:W-:Y:S02]  /*0e00*/  @P0 IMAD R8, R251, R4, RZ ;  /* 0x00000004fb080224 */ /* 0x000fe400078e02ff */
[----:B------:R-:W-:Y:S02]  /*0e10*/  @!P0 IMAD R9, R18, R7, R9 ;  /* 0x0000000712098224 */ /* 0x000fe400078e0209 */
[----:B------:R-:W-:Y:S01]  /*0e20*/  @!P0 IMAD.WIDE.U32 R6, R55, R18, R2 ;  /* 0x0000001237068225 */ /* 0x000fe200078e0002 */
[----:B------:R-:W-:-:S03]  /*0e30*/  @!P0 SHF.R.S32.HI R2, RZ, 0x1f, R20 ;  /* 0x0000001fff028819 */ /* 0x000fc60000011414 */
[----:B------:R-:W-:-:S04]  /*0e40*/  @P0 IMAD.WIDE.U32 R4, R250, R4, RZ ;  /* 0x00000004fa040225 */ /* 0x000fc800078e00ff */
[----:B------:R-:W-:Y:S02]  /*0e50*/  @!P0 IMAD R3, R49, R20, RZ ;  /* 0x0000001431038224 */ /* 0x000fe400078e02ff */
[----:B------:R-:W-:Y:S02]  /*0e60*/  @P0 IMAD.IADD R21, R5, 0x1, R8 ;  /* 0x0000000105150824 */ /* 0x000fe400078e0208 */
[----:B------:R-:W-:Y:S01]  /*0e70*/  @!P0 IMAD R8, R48, R2, R3 ;  /* 0x0000000230088224 */ /* 0x000fe200078e0203 */
[----:B------:R-:W-:Y:S01]  /*0e80*/  @P0 MOV R18, R4 ;  /* 0x0000000400120202 */ /* 0x000fe20000000f00 */
[----:B------:R-:W-:Y:S01]  /*0e90*/  @!P0 IMAD.WIDE.U32 R2, R48, R20, RZ ;  /* 0x0000001430028225 */ /* 0x000fe200078e00ff */
[----:B------:R-:W-:-:S03]  /*0ea0*/  @!P0 MOV R18, R6 ;  /* 0x0000000600128202 */ /* 0x000fc60000000f00 */
[----:B------:R-:W-:Y:S01]  /*0eb0*/  @!P0 IMAD.IADD R21, R7, 0x1, R9 ;  /* 0x0000000107158824 */ /* 0x000fe200078e0209 */
[----:B------:R-:W-:Y:S01]  /*0ec0*/  @!P0 SHF.R.S32.HI R6, RZ, 0x1f, R55 ;  /* 0x0000001fff068819 */ /* 0x000fe20000011437 */
[-C--:B------:R-:W-:Y:S02]  /*0ed0*/  @P0 IMAD R7, R49, R0.reuse, RZ ;  /* 0x0000000031070224 */ /* 0x080fe400078e02ff */
[----:B------:R-:W-:Y:S01]  /*0ee0*/  @P0 IMAD.WIDE.U32 R4, R48, R0, RZ ;  /* 0x0000000030040225 */ /* 0x000fe200078e00ff */
[----:B------:R-:W-:-:S03]  /*0ef0*/  SHF.R.S32.HI R13, RZ, 0x1f, R12 ;  /* 0x0000001fff0d7819 */ /* 0x000fc6000001140c */
[----:B------:R-:W-:Y:S02]  /*0f00*/  @!P0 IMAD.IADD R3, R3, 0x1, R8 ;  /* 0x0000000103038824 */ /* 0x000fe400078e0208 */
[----:B------:R-:W-:Y:S01]  /*0f10*/  @!P0 IMAD R0, R25, R55, RZ ;  /* 0x0000003719008224 */ /* 0x000fe200078e02ff */
[----:B------:R-:W-:Y:S01]  /*0f20*/  @P0 IADD3 R15, R5, R7, RZ ;  /* 0x00000007050f0210 */ /* 0x000fe20007ffe0ff */
[----:B------:R-:W-:Y:S02]  /*0f30*/  @P0 IMAD.MOV.U32 R14, RZ, RZ, R4 ;  /* 0x000000ffff0e0224 */ /* 0x000fe400078e0004 */
[----:B------:R-:W-:Y:S02]  /*0f40*/  @!P0 IMAD R0, R24, R6, R0 ;  /* 0x0000000618008224 */ /* 0x000fe400078e0200 */
[----:B------:R-:W-:Y:S01]  /*0f50*/  @!P0 IMAD.WIDE.U32 R4, R55, R24, R2 ;  /* 0x0000001837048225 */ /* 0x000fe200078e0002 */
[----:B------:R-:W-:-:S03]  /*0f60*/  @!P1 SHF.R.S32.HI R3, RZ, 0x1f, R55 ;  /* 0x0000001fff039819 */ /* 0x000fc60000011437 */
[----:B------:R-:W-:Y:S02]  /*0f70*/  @!P1 IMAD R2, R27, R55, RZ ;  /* 0x000000371b029224 */ /* 0x000fe400078e02ff */
[-C--:B------:R-:W-:Y:S02]  /*0f80*/  @P1 IMAD R10, R23, R52.reuse, RZ ;  /* 0x00000034170a1224 */ /* 0x080fe400078e02ff */
[----:B------:R-:W-:Y:S01]  /*0f90*/  @P1 IMAD.WIDE.U32 R6, R22, R52, RZ ;  /* 0x0000003416061225 */ /* 0x000fe200078e00ff */
[----:B------:R-:W-:Y:S01]  /*0fa0*/  @!P0 IADD3 R15, R5, R0, RZ ;  /* 0x00000000050f8210 */ /* 0x000fe20007ffe0ff */
[----:B------:R1:W-:Y:S02]  /*0fb0*/  STL.64 [R1+0x50], R248 ;  /* 0x000050f801007387 */ /* 0x0003e40000100a00 */
[----:B------:R-:W-:Y:S02]  /*0fc0*/  IMAD.WIDE R52, R50, 0x80, R12 ;  /* 0x0000008032347825 */ /* 0x000fe400078e020c */
[----:B------:R1:W-:Y:S02]  /*0fd0*/  STL.64 [R1+0x58], R46 ;  /* 0x0000582e01007387 */ /* 0x0003e40000100a00 */
[----:B------:R-:W-:-:S02]  /*0fe0*/  @!P1 IMAD R0, R26, R3, R2 ;  /* 0x000000031a009224 */ /* 0x000fc400078e0202 */
[----:B------:R-:W-:Y:S01]  /*0ff0*/  @!P1 IMAD.WIDE.U32 R8, R26, R55, RZ ;  /* 0x000000371a089225 */ /* 0x000fe200078e00ff */
[----:B------:R1:W-:Y:S03]  /*1000*/  STL [R1+0x308], R57 ;  /* 0x0003083901007387 */ /* 0x0003e60000100800 */
[----:B------:R-:W-:Y:S01]  /*1010*/  @P1 IMAD.IADD R5, R7, 0x1, R10 ;  /* 0x0000000107051824 */ /* 0x000fe200078e020a */
[----:B------:R1:W-:Y:S01]  /*1020*/  STL.64 [R1+0x300], R52 ;  /* 0x0003003401007387 */ /* 0x0003e20000100a00 */
[----:B------:R-:W-:Y:S01]  /*1030*/  @!P1 IMAD.IADD R5, R9, 0x1, R0 ;  /* 0x0000000109059824 */ /* 0x000fe200078e0200 */
[----:B------:R-:W-:Y:S01]  /*1040*/  @!P1 MOV R6, R8 ;  /* 0x0000000800069202 */ /* 0x000fe20000000f00 */
[--C-:B------:R-:W-:Y:S01]  /*1050*/  @P1 IMAD.MOV.U32 R2, RZ, RZ, R22.reuse ;  /* 0x000000ffff021224 */ /* 0x100fe200078e0016 */
[----:B------:R-:W-:Y:S01]  /*1060*/  SHF.R.S32.HI R0, RZ, 0x1f, R37 ;  /* 0x0000001fff007819 */ /* 0x000fe20000011425 */
[----:B------:R-:W-:Y:S01]  /*1070*/  @!P1 IMAD.MOV.U32 R2, RZ, RZ, R22 ;  /* 0x000000ffff029224 */ /* 0x000fe200078e0016 */
[----:B------:R-:W-:-:S02]  /*1080*/  @P1 MOV R3, R23 ;  /* 0x0000001700031202 */ /* 0x000fc40000000f00 */
[----:B------:R-:W-:Y:S02]  /*1090*/  @!P1 MOV R3, R23 ;  /* 0x0000001700039202 */ /* 0x000fe40000000f00 */
[----:B------:R-:W-:Y:S02]  /*10a0*/  @!P0 MOV R14, R4 ;  /* 0x00000004000e8202 */ /* 0x000fe40000000f00 */
[----:B------:R-:W-:Y:S02]  /*10b0*/  ISETP.GE.AND P1, PT, R12, R57, PT ;  /* 0x000000390c00720c */ /* 0x000fe40003f26270 */
[----:B------:R-:W-:Y:S02]  /*10c0*/  SHF.R.S32.HI R4, RZ, 0x1f, R31 ;  /* 0x0000001fff047819 */ /* 0x000fe4000001141f */
[----:B------:R-:W-:Y:S02]  /*10d0*/  LEA.HI R0, R0, R36, RZ, 0x2 ;  /* 0x0000002400007211 */ /* 0x000fe400078f10ff */
[----:B------:R-:W-:-:S02]  /*10e0*/  SHF.R.S32.HI R20, RZ, 0x1f, R45 ;  /* 0x0000001fff147819 */ /* 0x000fc4000001142d */
[----:B------:R-:W-:Y:S02]  /*10f0*/  IADD3 R6, P0, R45, R6, RZ ;  /* 0x000000062d067210 */ /* 0x000fe40007f1e0ff */
[----:B------:R-:W-:Y:S02]  /*1100*/  SHF.R.S32.HI R19, RZ, 0x1f, R56 ;  /* 0x0000001fff137819 */ /* 0x000fe40000011438 */
[----:B------:R-:W-:Y:S01]  /*1110*/  LEA.HI R26, R4, R31, RZ, 0x2 ;  /* 0x0000001f041a7211 */ /* 0x000fe200078f10ff */
[----:B------:R-:W-:Y:S01]  /*1120*/  IMAD R4, R29, R56, RZ ;  /* 0x000000381d047224 */ /* 0x000fe200078e02ff */
[----:B------:R-:W-:Y:S02]  /*1130*/  LOP3.LUT R0, R0, 0xffffffc, RZ, 0xc0, !PT ;  /* 0x0ffffffc00007812 */ /* 0x000fe400078ec0ff */
[----:B------:R-:W-:Y:S01]  /*1140*/  IADD3.X R7, R20, R5, RZ, P0, !PT ;  /* 0x0000000514077210 */ /* 0x000fe200007fe4ff */
[----:B------:R-:W-:Y:S01]  /*1150*/  IMAD R4, R28, R19, R4 ;  /* 0x000000131c047224 */ /* 0x000fe200078e0204 */
[----:B------:R-:W-:Y:S01]  /*1160*/  SHF.R.S32.HI R25, RZ, 0x2, R26 ;  /* 0x00000002ff197819 */ /* 0x000fe2000001141a */
[----:B------:R-:W-:-:S02]  /*1170*/  IMAD.IADD R0, R36, 0x1, -R0 ;  /* 0x0000000124007824 */ /* 0x000fc400078e0a00 */
[----:B------:R-:W-:-:S03]  /*1180*/  IMAD.WIDE.U32 R6, R56, R28, R6 ;  /* 0x0000001c38067225 */ /* 0x000fc600078e0006 */
[----:B------:R-:W-:Y:S01]  /*1190*/  LEA R28, R0, R25, 0x4 ;  /* 0x00000019001c7211 */ /* 0x000fe200078e20ff */
[----:B------:R-:W-:Y:S01]  /*11a0*/  IMAD.SHL.U32 R194, R194, 0x2, RZ ;  /* 0x00000002c2c27824 */ /* 0x000fe200078e00ff */
[----:B------:R-:W-:Y:S01]  /*11b0*/  IADD3 R5, R7, R4, RZ ;  /* 0x0000000407057210 */ /* 0x000fe20007ffe0ff */
[----:B------:R-:W-:Y:S05]  /*11c0*/  @P1 BRA `(.L_x_478) ;  /* 0x0000010000001947 */ /* 0x000fea0003800000 */
[----:B-1----:R-:W-:-:S13]  /*11d0*/  ISETP.GE.AND P0, PT, R45, R11, PT ;  /* 0x0000000b2d00720c */ /* 0x002fda0003f06270 */
[----:B------:R1:W-:Y:S04]  /*11e0*/  @P0 STS [R194], RZ ;  /* 0x000000ffc2000388 */ /* 0x0003e80000000800 */
[----:B------:R1:W-:Y:S04]  /*11f0*/  @P0 STS [R194+0x4], RZ ;  /* 0x000004ffc2000388 */ /* 0x0003e80000000800 */
[----:B------:R1:W-:Y:S01]  /*1200*/  @P0 STS.64 [R194+0x8], RZ ;  /* 0x000008ffc2000388 */ /* 0x0003e20000000a00 */
[----:B------:R-:W-:Y:S05]  /*1210*/  @P0 BRA `(.L_x_478) ;  /* 0x000000b000000947 */ /* 0x000fea0003800000 */
[----:B------:R-:W-:Y:S01]  /*1220*/  MOV R4, R6 ;  /* 0x0000000600047202 */ /* 0x000fe20000000f00 */
[----:B------:R-:W-:-:S04]  /*1230*/  IMAD R0, R53, R2, RZ ;  /* 0x0000000235007224 */ /* 0x000fc800078e02ff */
[----:B------:R-:W-:-:S04]  /*1240*/  IMAD.WIDE.U32 R8, R52, R2, R4 ;  /* 0x0000000234087225 */ /* 0x000fc800078e0004 */
[----:B------:R-:W-:Y:S01]  /*1250*/  IMAD R0, R52, R3, R0 ;  /* 0x0000000334007224 */ /* 0x000fe200078e0200 */
[----:B-----5:R-:W-:-:S04]  /*1260*/  LEA R10, P0, R8, R16, 0x1 ;  /* 0x00000010080a7211 */ /* 0x020fc800078008ff */
[----:B------:R-:W-:-:S04]  /*1270*/  IADD3 R0, R9, R0, RZ ;  /* 0x0000000009007210 */ /* 0x000fc80007ffe0ff */
[----:B------:R-:W-:-:S05]  /*1280*/  LEA.HI.X R11, R8, R17, R0, 0x1, P0 ;  /* 0x00000011080b7211 */ /* 0x000fca00000f0c00 */
[----:B------:R-:W-:Y:S01]  /*1290*/  @!PT LDS RZ, [RZ] ;  /* 0x00000000fffff984 */ /* 0x000fe20000000800 */
[----:B------:R-:W-:Y:S01]  /*12a0*/  @!PT LDS RZ, [RZ] ;  /* 0x00000000fffff984 */ /* 0x000fe20000000800 */
[----:B------:R-:W-:Y:S01]  /*12b0*/  @!PT LDS RZ, [RZ] ;  /* 0x00000000fffff984 */ /* 0x000fe20000000800 */
[----:B------:R2:W-:Y:S02]  /*12c0*/  LDGSTS.E.BYPASS.LTC128B.128 [R194], [R10.64] ;  /* 0x000000000ac27fae */ /* 0x0005e4000b901d4a */
.L_x_478:
[----:B-1----:R-:W-:Y:S05]  /*12d0*/  BSYNC B0 ;  /* 0x0000000000007941 */ /* 0x002fea0003800000 */
.L_x_477:
[----:B------:R-:W-:Y:S01]  /*12e0*/  IADD3 R24, R12, 0x20, RZ ;  /* 0x000000200c187810 */ /* 0x000fe20007ffe0ff */
[----:B------:R-:W-:Y:S03]  /*12f0*/  BSSY B0, `(.L_x_479) ;  /* 0x0000015000007945 */ /* 0x000fe60003800000 */
[----:B------:R-:W-:-:S13]  /*1300*/  ISETP.GE.AND P0, PT, R24, R57, PT ;  /* 0x000000391800720c */ /* 0x000fda0003f06270 */
[----:B------:R-:W-:Y:S05]  /*1310*/  @P0 BRA `(.L_x_480) ;  /* 0x0000012000000947 */ /* 0x000fea0003800000 */
[----:B------:R-:W3:Y:S02]  /*1320*/  LDL R0, [R1+0x2a0] ;  /* 0x0002a00001007983 */ /* 0x000ee40000100800 */
[----:B---3--:R-:W-:-:S13]  /*1330*/  ISETP.GE.AND P0, PT, R45, R0, PT ;  /* 0x000000002d00720c */ /* 0x008fda0003f06270 */
[----:B------:R1:W-:Y:S01]  /*1340*/  @P0 STS.128 [R194+0x800], RZ ;  /* 0x000800ffc2000388 */ /* 0x0003e20000000c00 */
[----:B------:R-:W-:Y:S05]  /*1350*/  @P0 BRA `(.L_x_480) ;  /* 0x000000e000000947 */ /* 0x000fea0003800000 */
[----:B------:R-:W-:Y:S02]  /*1360*/  IADD3 R0, P0, R52, 0x20, RZ ;  /* 0x0000002034007810 */ /* 0x000fe40007f1e0ff */
[----:B------:R-:W-:-:S03]  /*1370*/  MOV R9, R5 ;  /* 0x0000000500097202 */ /* 0x000fc60000000f00 */
[----:B------:R-:W-:-:S04]  /*1380*/  IMAD.X R8, RZ, RZ, R53, P0 ;  /* 0x000000ffff087224 */ /* 0x000fc800000e0635 */
[----:B--2---:R-:W-:Y:S02]  /*1390*/  IMAD R10, R8, R2, RZ ;  /* 0x00000002080a7224 */ /* 0x004fe400078e02ff */
[----:B------:R-:W-:-:S04]  /*13a0*/  IMAD.MOV.U32 R8, RZ, RZ, R6 ;  /* 0x000000ffff087224 */ /* 0x000fc800078e0006 */
        /* <DEDUP_REMOVED lines=8> */
[----:B------:R2:W-:Y:S02]  /*1430*/  LDGSTS.E.BYPASS.LTC128B.128 [R194+0x800], [R10.64] ;  /* 0x008000000ac27fae */ /* 0x0005e4000b901d4a */
.L_x_480:
[----:B------:R-:W-:Y:S05]  /*1440*/  BSYNC B0 ;  /* 0x0000000000007941 */ /* 0x000fea0003800000 */
.L_x_479:
        /* <DEDUP_REMOVED lines=22> */
.L_x_482:
[----:B------:R-:W-:Y:S05]  /*15b0*/  BSYNC B0 ;  /* 0x0000000000007941 */ /* 0x000fea0003800000 */
.L_x_481:
[----:B------:R-:W-:Y:S01]  /*15c0*/  IADD3 R22, R12, 0x60, RZ ;  /* 0x000000600c167810 */ /* 0x000fe20007ffe0ff */
[----:B------:R-:W-:Y:S03]  /*15d0*/  BSSY B0, `(.L_x_483) ;  /* 0x0000014000007945 */ /* 0x000fe60003800000 */
[----:B------:R-:W-:-:S13]  /*15e0*/  ISETP.GE.AND P0, PT, R22, R57, PT ;  /* 0x000000391600720c */ /* 0x000fda0003f06270 */
[----:B------:R-:W-:Y:S05]  /*15f0*/  @P0 BRA `(.L_x_484) ;  /* 0x0000011000000947 */ /* 0x000fea0003800000 */
[----:B------:R-:W4:Y:S02]  /*1600*/  LDL R0, [R1+0x2a0] ;  /* 0x0002a00001007983 */ /* 0x000f240000100800 */
[----:B----4-:R-:W-:-:S13]  /*1610*/  ISETP.GE.AND P0, PT, R45, R0, PT ;  /* 0x000000002d00720c */ /* 0x010fda0003f06270 */
[----:B------:R4:W-:Y:S01]  /*1620*/  @P0 STS.128 [R194+0x1800], RZ ;  /* 0x001800ffc2000388 */ /* 0x0009e20000000c00 */
[----:B------:R-:W-:Y:S05]  /*1630*/  @P0 BRA `(.L_x_484) ;  /* 0x000000d000000947 */ /* 0x000fea0003800000 */
[----:B------:R-:W-:-:S04]  /*1640*/  IADD3 R0, P0, R52, 0x60, RZ ;  /* 0x0000006034007810 */ /* 0x000fc80007f1e0ff */
[----:B------:R-:W-:-:S05]  /*1650*/  IADD3.X R4, RZ, R53, RZ, P0, !PT ;  /* 0x00000035ff047210 */ /* 0x000fca00007fe4ff */
[----:B------:R-:W-:Y:S01]  /*1660*/  IMAD R7, R4, R2, RZ ;  /* 0x0000000204077224 */ /* 0x000fe200078e02ff */
[----:B------:R-:W-:-:S03]  /*1670*/  MOV R4, R6 ;  /* 0x0000000600047202 */ /* 0x000fc60000000f00 */
[-C--:B------:R-:W-:Y:S02]  /*1680*/  IMAD R3, R3, R0.reuse, R7 ;  /* 0x0000000003037224 */ /* 0x080fe400078e0207 */
[----:B------:R-:W-:-:S05]  /*1690*/  IMAD.WIDE.U32 R4, R2, R0, R4 ;  /* 0x0000000002047225 */ /* 0x000fca00078e0004 */
[----:B-----5:R-:W-:Y:S02]  /*16a0*/  LEA R2, P0, R4, R16, 0x1 ;  /* 0x0000001004027211 */ /* 0x020fe400078008ff */
[----:B------:R-:W-:-:S04]  /*16b0*/  IADD3 R3, R5, R3, RZ ;  /* 0x0000000305037210 */ /* 0x000fc80007ffe0ff */
[----:B------:R-:W-:-:S05]  /*16c0*/  LEA.HI.X R3, R4, R17, R3, 0x1, P0 ;  /* 0x0000001104037211 */ /* 0x000fca00000f0c03 */
[----:B------:R-:W-:Y:S01]  /*16d0*/  @!PT LDS RZ, [RZ] ;  /* 0x00000000fffff984 */ /* 0x000fe20000000800 */
[----:B------:R-:W-:Y:S01]  /*16e0*/  @!PT LDS RZ, [RZ] ;  /* 0x00000000fffff984 */ /* 0x000fe20000000800 */
[----:B------:R-:W-:Y:S01]  /*16f0*/  @!PT LDS RZ, [RZ] ;  /* 0x00000000fffff984 */ /* 0x000fe20000000800 */
[----:B------:R1:W-:Y:S02]  /*1700*/  LDGSTS.E.BYPASS.LTC128B.128 [R194+0x1800], [R2.64] ;  /* 0x0180000002c27fae */ /* 0x0003e4000b901d4a */
.L_x_484:
[----:B------:R-:W-:Y:S05]  /*1710*/  BSYNC B0 ;  /* 0x0000000000007941 */ /* 0x000fea0003800000 */
.L_x_483:
[----:B-----5:R-:W-:Y:S01]  /*1720*/  IABS R0, R30 ;  /* 0x0000001e00007213 */ /* 0x020fe20000000000 */
[----:B------:R-:W-:Y:S01]  /*1730*/  IMAD R7, R251, R12, RZ ;  /* 0x0000000cfb077224 */ /* 0x000fe200078e02ff */
[----:B------:R-:W-:Y:S01]  /*1740*/  IABS R5, R30 ;  /* 0x0000001e00057213 */ /* 0x000fe20000000000 */
[----:B------:R-:W-:Y:S01]  /*1750*/  BSSY B0, `(.L_x_485) ;  /* 0x0000058000007945 */ /* 0x000fe20003800000 */
[----:B------:R-:W-:Y:S01]  /*1760*/  IABS R6, R56 ;  /* 0x0000003800067213 */ /* 0x000fe20000000000 */
[----:B------:R-:W-:Y:S01]  /*1770*/  IMAD.MOV.U32 R4, RZ, RZ, R0 ;  /* 0x000000ffff047224 */ /* 0x000fe200078e0000 */
[----:B------:R-:W-:Y:S01]  /*1780*/  LEA.HI R27, R40, R43, RZ, 0x4 ;  /* 0x0000002b281b7211 */ /* 0x000fe200078f20ff */
[C---:B--2---:R-:W-:Y:S01]  /*1790*/  IMAD R10, R250.reuse, R13, R7 ;  /* 0x0000000dfa0a7224 */ /* 0x044fe200078e0207 */
[C---:B------:R-:W-:Y:S01]  /*17a0*/  SHF.L.U64.HI R252, R250.reuse, 0x7, R251 ;  /* 0x00000007fafc7819 */ /* 0x040fe200000102fb */
[----:B-1----:R-:W1:Y:S01]  /*17b0*/  I2F.RP R2, R4 ;  /* 0x0000000400027306 */ /* 0x002e620000209400 */
[----:B------:R-:W-:-:S02]  /*17c0*/  SHF.L.U32 R245, R250, 0x7, RZ ;  /* 0x00000007faf57819 */ /* 0x000fc400000006ff */
[----:B------:R-:W-:-:S04]  /*17d0*/  IADD3 R195, R148, -0x1, RZ ;  /* 0xffffffff94c37810 */ /* 0x000fc80007ffe0ff */
[----:B------:R-:W-:Y:S01]  /*17e0*/  SHF.R.S32.HI R16, RZ, 0x1f, R195 ;  /* 0x0000001fff107819 */ /* 0x000fe200000114c3 */
[----:B-1----:R-:W1:Y:S02]  /*17f0*/  MUFU.RCP R2, R2 ;  /* 0x0000000200027308 */ /* 0x002e640000001000 */
[----:B-1----:R-:W-:-:S06]  /*1800*/  IADD3 R2, R2, 0xffffffe, RZ ;  /* 0x0ffffffe02027810 */ /* 0x002fcc0007ffe0ff */
[----:B------:R-:W1:Y:S02]  /*1810*/  F2I.FTZ.U32.TRUNC.NTZ R3, R2 ;  /* 0x0000000200037305 */ /* 0x000e64000021f000 */
[----:B-1----:R-:W-:Y:S01]  /*1820*/  IMAD.MOV R0, RZ, RZ, -R3 ;  /* 0x000000ffff007224 */ /* 0x002fe200078e0a03 */
[----:B------:R-:W-:-:S03]  /*1830*/  MOV R2, RZ ;  /* 0x000000ff00027202 */ /* 0x000fc60000000f00 */
[----:B------:R-:W-:-:S04]  /*1840*/  IMAD R0, R0, R4, RZ ;  /* 0x0000000400007224 */ /* 0x000fc800078e02ff */
[----:B------:R-:W-:-:S04]  /*1850*/  IMAD.HI.U32 R3, R3, R0, R2 ;  /* 0x0000000003037227 */ /* 0x000fc800078e0002 */
[----:B------:R-:W-:-:S04]  /*1860*/  IMAD.MOV R0, RZ, RZ, -R5 ;  /* 0x000000ffff007224 */ /* 0x000fc800078e0a05 */
[----:B------:R-:W-:Y:S02]  /*1870*/  IMAD.MOV.U32 R2, RZ, RZ, R0 ;  /* 0x000000ffff027224 */ /* 0x000fe400078e0000 */
[----:B------:R-:W-:Y:S01]  /*1880*/  IMAD.HI.U32 R0, R3, R6, RZ ;  /* 0x0000000603007227 */ /* 0x000fe200078e00ff */
[----:B------:R-:W-:-:S03]  /*1890*/  LOP3.LUT R3, R56, R30, RZ, 0x3c, !PT ;  /* 0x0000001e38037212 */ /* 0x000fc600078e3cff */
[----:B------:R-:W-:Y:S01]  /*18a0*/  IMAD R2, R0, R2, R6 ;  /* 0x0000000200027224 */ /* 0x000fe200078e0206 */
[----:B------:R-:W-:Y:S01]  /*18b0*/  ISETP.GE.AND P2, PT, R3, RZ, PT ;  /* 0x000000ff0300720c */ /* 0x000fe20003f46270 */
[----:B------:R-:W-:-:S03]  /*18c0*/  IMAD R6, R49, R12, RZ ;  /* 0x0000000c31067224 */ /* 0x000fc600078e02ff */
[----:B------:R-:W-:Y:S01]  /*18d0*/  ISETP.GT.U32.AND P3, PT, R4, R2, PT ;  /* 0x000000020400720c */ /* 0x000fe20003f64070 */
[----:B------:R-:W-:Y:S01]  /*18e0*/  IMAD R9, R48, R13, R6 ;  /* 0x0000000d30097224 */ /* 0x000fe200078e0206 */
[----:B------:R-:W-:-:S04]  /*18f0*/  LOP3.LUT R6, R27, 0xfffffff0, RZ, 0xc0, !PT ;  /* 0xfffffff01b067812 */ /* 0x000fc800078ec0ff */
[----:B------:R-:W-:-:S07]  /*1900*/  IADD3 R11, -R6, R43, RZ ;  /* 0x0000002b060b7210 */ /* 0x000fce0007ffe1ff */
[-C--:B------:R-:W-:Y:S02]  /*1910*/  @!P3 IADD3 R2, R2, -R4.reuse, RZ ;  /* 0x800000040202b210 */ /* 0x080fe40007ffe0ff */
[----:B------:R-:W-:Y:S02]  /*1920*/  @!P3 IADD3 R0, R0, 0x1, RZ ;  /* 0x000000010000b810 */ /* 0x000fe40007ffe0ff */
[----:B------:R-:W-:Y:S02]  /*1930*/  ISETP.GE.U32.AND P4, PT, R2, R4, PT ;  /* 0x000000040200720c */ /* 0x000fe40003f86070 */
[C---:B------:R-:W-:Y:S02]  /*1940*/  IADD3 R4, P0, R45.reuse, R18, RZ ;  /* 0x000000122d047210 */ /* 0x040fe40007f1e0ff */
[----:B------:R-:W-:Y:S01]  /*1950*/  IADD3 R2, P1, R45, R14, RZ ;  /* 0x0000000e2d027210 */ /* 0x000fe20007f3e0ff */
[----:B------:R-:W-:Y:S02]  /*1960*/  IMAD R14, R195, -0x80, R42 ;  /* 0xffffff80c30e7824 */ /* 0x000fe400078e022a */
[----:B------:R-:W-:Y:S01]  /*1970*/  IMAD.X R5, R20, 0x1, R21, P0 ;  /* 0x0000000114057824 */ /* 0x000fe200000e0615 */
[----:B------:R-:W-:Y:S01]  /*1980*/  ISETP.NE.AND P0, PT, R30, RZ, PT ;  /* 0x000000ff1e00720c */ /* 0x000fe20003f05270 */
[----:B------:R-:W-:Y:S01]  /*1990*/  IMAD.X R3, R20, 0x1, R15, P1 ;  /* 0x0000000114037824 */ /* 0x000fe200008e060f */
[----:B------:R-:W-:Y:S01]  /*19a0*/  LEA.HI R15, R11, R11, RZ, 0x1 ;  /* 0x0000000b0b0f7211 */ /* 0x000fe200078f08ff */
[----:B------:R-:W-:-:S02]  /*19b0*/  IMAD.MOV.U32 R21, RZ, RZ, 0x10 ;  /* 0x00000010ff157424 */ /* 0x000fc400078e00ff */
[----:B------:R-:W-:Y:S01]  /*19c0*/  @P4 IADD3 R0, R0, 0x1, RZ ;  /* 0x0000000100004810 */ /* 0x000fe20007ffe0ff */
[----:B------:R-:W-:Y:S01]  /*19d0*/  IMAD.WIDE.U32 R6, R48, R12, R2 ;  /* 0x0000000c30067225 */ /* 0x000fe200078e0002 */
[----:B------:R-:W-:-:S03]  /*19e0*/  SHF.R.S32.HI R8, RZ, 0x1, R15 ;  /* 0x00000001ff087819 */ /* 0x000fc6000001140f */
[----:B------:R-:W-:Y:S01]  /*19f0*/  IMAD.WIDE.U32 R2, R250, R12, R4 ;  /* 0x0000000cfa027225 */ /* 0x000fe200078e0004 */
[----:B------:R-:W-:-:S03]  /*1a00*/  SHF.R.S32.HI R4, RZ, 0x1f, R15 ;  /* 0x0000001fff047819 */ /* 0x000fc6000001140f */
[----:B------:R-:W-:Y:S01]  /*1a10*/  @!P2 IMAD.MOV R0, RZ, RZ, -R0 ;  /* 0x000000ffff00a224 */ /* 0x000fe200078e0a00 */
[----:B------:R-:W-:Y:S01]  /*1a20*/  @!P0 LOP3.LUT R0, RZ, R30, RZ, 0x33, !PT ;  /* 0x0000001eff008212 */ /* 0x000fe200078e33ff */
[----:B------:R-:W-:Y:S01]  /*1a30*/  IMAD.IADD R5, R7, 0x1, R9 ;  /* 0x0000000107057824 */ /* 0x000fe200078e0209 */
[----:B------:R-:W-:Y:S02]  /*1a40*/  IADD3 R3, R3, R10, RZ ;  /* 0x0000000a03037210 */ /* 0x000fe40007ffe0ff */
[----:B------:R-:W-:Y:S01]  /*1a50*/  LEA.HI R9, R4, R8, RZ, 0x2 ;  /* 0x0000000804097211 */ /* 0x000fe200078f10ff */
[----:B------:R-:W-:Y:S01]  /*1a60*/  IMAD.MOV.U32 R4, RZ, RZ, R6 ;  /* 0x000000ffff047224 */ /* 0x000fe200078e0006 */
[----:B------:R-:W-:Y:S01]  /*1a70*/  SHF.R.S32.HI R6, RZ, 0x1f, R0 ;  /* 0x0000001fff067819 */ /* 0x000fe20000011400 */
[----:B------:R-:W-:Y:S01]  /*1a80*/  IMAD R7, R33, R0, RZ ;  /* 0x0000000021077224 */ /* 0x000fe200078e02ff */
[----:B------:R-:W-:Y:S01]  /*1a90*/  ISETP.GE.AND P0, PT, R12, R14, PT ;  /* 0x0000000e0c00720c */ /* 0x000fe20003f06270 */
[----:B------:R-:W-:Y:S01]  /*1aa0*/  IMAD.WIDE.U32 R60, R32, R0, R2 ;  /* 0x00000000203c7225 */ /* 0x000fe200078e0002 */
[----:B------:R-:W-:-:S03]  /*1ab0*/  LOP3.LUT R9, R9, 0xfffffffc, RZ, 0xc0, !PT ;  /* 0xfffffffc09097812 */ /* 0x000fc600078ec0ff */
[----:B------:R-:W-:Y:S01]  /*1ac0*/  IMAD R2, R35, R0, RZ ;  /* 0x0000000023027224 */ /* 0x000fe200078e02ff */
[----:B------:R-:W-:Y:S01]  /*1ad0*/  MOV R58, R60 ;  /* 0x0000003c003a7202 */ /* 0x000fe20000000f00 */
[----:B------:R-:W-:Y:S01]  /*1ae0*/  IMAD R3, R32, R6, R7 ;  /* 0x0000000620037224 */ /* 0x000fe200078e0207 */
[----:B------:R1:W-:Y:S01]  /*1af0*/  STL.64 [R1+0x2f0], R60 ;  /* 0x0002f03c01007387 */ /* 0x0003e20000100a00 */
[----:B------:R-:W-:-:S03]  /*1b00*/  IMAD.WIDE.U32 R52, R34, R0, R4 ;  /* 0x0000000022347225 */ /* 0x000fc600078e0004 */
[----:B------:R1:W-:Y:S01]  /*1b10*/  STL [R1+0x200], R252 ;  /* 0x000200fc01007387 */ /* 0x0003e20000100800 */
[----:B------:R-:W-:Y:S02]  /*1b20*/  IMAD R5, R34, R6, R2 ;  /* 0x0000000622057224 */ /* 0x000fe400078e0202 */
[----:B------:R-:W-:Y:S01]  /*1b30*/  IMAD.IADD R59, R61, 0x1, R3 ;  /* 0x000000013d3b7824 */ /* 0x000fe200078e0203 */
[----:B------:R1:W-:Y:S01]  /*1b40*/  STL.64 [R1+0x2e8], R52 ;  /* 0x0002e83401007387 */ /* 0x0003e20000100a00 */
[----:B------:R-:W-:Y:S02]  /*1b50*/  IMAD.IADD R33, R53, 0x1, R5 ;  /* 0x0000000135217824 */ /* 0x000fe400078e0205 */
[----:B------:R-:W-:Y:S01]  /*1b60*/  IMAD.IADD R17, R8, 0x1, -R9 ;  /* 0x0000000108117824 */ /* 0x000fe200078e0a09 */
[----:B------:R1:W-:Y:S01]  /*1b70*/  STL [R1+0x144], R245 ;  /* 0x000144f501007387 */ /* 0x0003e20000100800 */
[----:B------:R-:W-:Y:S02]  /*1b80*/  IMAD R0, R252, R195, RZ ;  /* 0x000000c3fc007224 */ /* 0x000fe400078e02ff */
[----:B------:R-:W-:Y:S01]  /*1b90*/  IMAD.WIDE.U32 R2, R195, R245, R58 ;  /* 0x000000f5c3027225 */ /* 0x000fe200078e003a */
[----:B------:R1:W-:Y:S01]  /*1ba0*/  STL.64 [R1+0x2d8], R58 ;  /* 0x0002d83a01007387 */ /* 0x0003e20000100a00 */
[----:B------:R-:W-:-:S02]  /*1bb0*/  LOP3.LUT P1, RZ, R17, 0x2, RZ, 0xc0, !PT ;  /* 0x0000000211ff7812 */ /* 0x000fc4000782c0ff */
[----:B------:R-:W-:Y:S01]  /*1bc0*/  IMAD R0, R16, R245, R0 ;  /* 0x000000f510007224 */ /* 0x000fe200078e0200 */
[----:B------:R1:W-:Y:S01]  /*1bd0*/  STL [R1+0x2e4], R33 ;  /* 0x0002e42101007387 */ /* 0x0003e20000100800 */
[----:B------:R-:W-:-:S03]  /*1be0*/  SEL R4, R21, 0xfffffff0, !P1 ;  /* 0xfffffff015047807 */ /* 0x000fc60004800000 */
[----:B------:R-:W-:Y:S01]  /*1bf0*/  IADD3 R7, R3, R0, RZ ;  /* 0x0000000003077210 */ /* 0x000fe20007ffe0ff */
[----:B------:R-:W-:Y:S05]  /*1c00*/  @P0 BRA `(.L_x_486) ;  /* 0x000000c000000947 */ /* 0x000fea0003800000 */
[----:B------:R-:W2:Y:S02]  /*1c10*/  LDL R29, [R1+0x2a0] ;  /* 0x0002a000011d7983 */ /* 0x000ea40000100800 */
[----:B--2---:R-:W-:-:S13]  /*1c20*/  ISETP.GE.AND P0, PT, R45, R29, PT ;  /* 0x0000001d2d00720c */ /* 0x004fda0003f06270 */
[----:B------:R2:W-:Y:S04]  /*1c30*/  @P0 STS [R194+0x2000], RZ ;  /* 0x002000ffc2000388 */ /* 0x0005e80000000800 */
[----:B------:R2:W-:Y:S04]  /*1c40*/  @P0 STS [R194+0x2004], RZ ;  /* 0x002004ffc2000388 */ /* 0x0005e80000000800 */
[----:B------:R2:W-:Y:S01]  /*1c50*/  @P0 STS.64 [R194+0x2008], RZ ;  /* 0x002008ffc2000388 */ /* 0x0005e20000000a00 */
[----:B------:R-:W-:Y:S05]  /*1c60*/  @P0 BRA `(.L_x_486) ;  /* 0x0000006000000947 */ /* 0x000fea0003800000 */
[----:B------:R-:W-:-:S04]  /*1c70*/  LEA R8, P0, R2, R248, 0x1 ;  /* 0x000000f802087211 */ /* 0x000fc800078008ff */
[----:B------:R-:W-:-:S05]  /*1c80*/  LEA.HI.X R9, R2, R249, R7, 0x1, P0 ;  /* 0x000000f902097211 */ /* 0x000fca00000f0c07 */
[----:B------:R-:W-:Y:S01]  /*1c90*/  @!PT LDS RZ, [RZ] ;  /* 0x00000000fffff984 */ /* 0x000fe20000000800 */
[----:B------:R-:W-:Y:S01]  /*1ca0*/  @!PT LDS RZ, [RZ] ;  /* 0x00000000fffff984 */ /* 0x000fe20000000800 */
[----:B------:R-:W-:Y:S01]  /*1cb0*/  @!PT LDS RZ, [RZ] ;  /* 0x00000000fffff984 */ /* 0x000fe20000000800 */
[----:B------:R1:W-:Y:S04]  /*1cc0*/  LDGSTS.E.BYPASS.LTC128B.128 [R194+0x2000], [R8.64] ;  /* 0x0200000008c27fae */ /* 0x0003e8000b901d4a */
.L_x_486:
[----:B------:R-:W-:Y:S05]  /*1cd0*/  BSYNC B0 ;  /* 0x0000000000007941 */ /* 0x000fea0003800000 */
.L_x_485:
[----:B------:R-:W-:Y:S01]  /*1ce0*/  ISETP.GE.AND P0, PT, R24, R14, PT ;  /* 0x0000000e1800720c */ /* 0x000fe20003f06270 */
[----:B------:R-:W-:Y:S01]  /*1cf0*/  BSSY B0, `(.L_x_487) ;  /* 0x0000010000007945 */ /* 0x000fe20003800000 */
[C---:B------:R-:W-:Y:S01]  /*1d00*/  SHF.L.U64.HI R220, R250.reuse, 0x5, R251 ;  /* 0x00000005fadc7819 */ /* 0x040fe200000102fb */
[----:B------:R-:W-:-:S10]  /*1d10*/  IMAD.SHL.U32 R211, R250, 0x20, RZ ;  /* 0x00000020fad37824 */ /* 0x000fd400078e00ff */
[----:B------:R-:W-:Y:S05]  /*1d20*/  @P0 BRA `(.L_x_488) ;  /* 0x000000c000000947 */ /* 0x000fea0003800000 */
[----:B------:R-:W5:Y:S02]  /*1d30*/  LDL R0, [R1+0x2a0] ;  /* 0x0002a00001007983 */ /* 0x000f640000100800 */
[----:B-----5:R-:W-:-:S13]  /*1d40*/  ISETP.GE.AND P0, PT, R45, R0, PT ;  /* 0x000000002d00720c */ /* 0x020fda0003f06270 */
[----:B------:R1:W-:Y:S01]  /*1d50*/  @P0 STS.128 [R194+0x2800], RZ ;  /* 0x002800ffc2000388 */ /* 0x0003e20000000c00 */
[----:B------:R-:W-:Y:S05]  /*1d60*/  @P0 BRA `(.L_x_488) ;  /* 0x0000008000000947 */ /* 0x000fea0003800000 */
[----:B------:R-:W-:-:S05]  /*1d70*/  IADD3 R0, P0, R211, R2, RZ ;  /* 0x00000002d3007210 */ /* 0x000fca0007f1e0ff */
[----:B------:R-:W-:Y:S01]  /*1d80*/  IMAD.X R5, R220, 0x1, R7, P0 ;  /* 0x00000001dc057824 */ /* 0x000fe200000e0607 */
[----:B-1----:R-:W-:-:S04]  /*1d90*/  LEA R8, P0, R0, R248, 0x1 ;  /* 0x000000f800087211 */ /* 0x002fc800078008ff */
[----:B------:R-:W-:-:S05]  /*1da0*/  LEA.HI.X R9, R0, R249, R5, 0x1, P0 ;  /* 0x000000f900097211 */ /* 0x000fca00000f0c05 */
[----:B------:R-:W-:Y:S01]  /*1db0*/  @!PT LDS RZ, [RZ] ;  /* 0x00000000fffff984 */ /* 0x000fe20000000800 */
[----:B------:R-:W-:Y:S01]  /*1dc0*/  @!PT LDS RZ, [RZ] ;  /* 0x00000000fffff984 */ /* 0x000fe20000000800 */
[----:B------:R-:W-:Y:S01]  /*1dd0*/  @!PT LDS RZ, [RZ] ;  /* 0x00000000fffff984 */ /* 0x000fe20000000800 */
[----:B------:R1:W-:Y:S04]  /*1de0*/  LDGSTS.E.BYPASS.LTC128B.128 [R194+0x2800], [R8.64] ;  /* 0x0280000008c27fae */ /* 0x0003e8000b901d4a */
.L_x_488:
[----:B------:R-:W-:Y:S05]  /*1df0*/  BSYNC B0 ;  /* 0x0000000000007941 */ /* 0x000fea0003800000 */
.L_x_487:
[----:B------:R-:W-:Y:S01]  /*1e00*/  ISETP.GE.AND P0, PT, R23, R14, PT ;  /* 0x0000000e1700720c */ /* 0x000fe20003f06270 */
[----:B------:R-:W-:-:S12]  /*1e10*/  BSSY B0, `(.L_x_489) ;  /* 0x000000e000007945 */ /* 0x000fd80003800000 */
[----:B------:R-:W-:Y:S05]  /*1e20*/  @P0 BRA `(.L_x_490) ;  /* 0x000000c000000947 */ /* 0x000fea0003800000 */
[----:B------:R-:W5:Y:S02]  /*1e30*/  LDL R0, [R1+0x2a0] ;  /* 0x0002a00001007983 */ /* 0x000f640000100800 */
[----:B-----5:R-:W-:-:S13]  /*1e40*/  ISETP.GE.AND P0, PT, R45, R0, PT ;  /* 0x000000002d00720c */ /* 0x020fda0003f06270 */
[----:B------:R1:W-:Y:S01]  /*1e50*/  @P0 STS.128 [R194+0x3000], RZ ;  /* 0x003000ffc2000388 */ /* 0x0003e20000000c00 */
[----:B------:R-:W-:Y:S05]  /*1e60*/  @P0 BRA `(.L_x_490) ;  /* 0x0000008000000947 */ /* 0x000fea0003800000 */
[----:B------:R-:W-:-:S04]  /*1e70*/  LEA R0, P0, R250, R2, 0x6 ;  /* 0x00000002fa007211 */ /* 0x000fc800078030ff */
[----:B------:R-:W-:Y:S02]  /*1e80*/  LEA.HI.X R5, R250, R7, R251, 0x6, P0 ;  /* 0x00000007fa057211 */ /* 0x000fe400000f34fb */
[----:B-1----:R-:W-:-:S04]  /*1e90*/  LEA R8, P0, R0, R248, 0x1 ;  /* 0x000000f800087211 */ /* 0x002fc800078008ff */
[----:B------:R-:W-:-:S05]  /*1ea0*/  LEA.HI.X R9, R0, R249, R5, 0x1, P0 ;  /* 0x000000f900097211 */ /* 0x000fca00000f0c05 */
[----:B------:R-:W-:Y:S01]  /*1eb0*/  @!PT LDS RZ, [RZ] ;  /* 0x00000000fffff984 */ /* 0x000fe20000000800 */
[----:B------:R-:W-:Y:S01]  /*1ec0*/  @!PT LDS RZ, [RZ] ;  /* 0x00000000fffff984 */ /* 0x000fe20000000800 */
[----:B------:R-:W-:Y:S01]  /*1ed0*/  @!PT LDS RZ, [RZ] ;  /* 0x00000000fffff984 */ /* 0x000fe20000000800 */
[----:B------:R1:W-:Y:S04]  /*1ee0*/  LDGSTS.E.BYPASS.LTC128B.128 [R194+0x3000], [R8.64] ;  /* 0x0300000008c27fae */ /* 0x0003e8000b901d4a */
.L_x_490:
[----:B------:R-:W-:Y:S05]  /*1ef0*/  BSYNC B0 ;  /* 0x0000000000007941 */ /* 0x000fea0003800000 */
.L_x_489:
[----:B------:R-:W-:Y:S01]  /*1f00*/  ISETP.GE.AND P0, PT, R22, R14, PT ;  /* 0x0000000e1600720c */ /* 0x000fe20003f06270 */
[----:B------:R-:W-:-:S12]  /*1f10*/  BSSY B0, `(.L_x_491) ;  /* 0x0000010000007945 */ /* 0x000fd80003800000 */
[----:B------:R-:W-:Y:S05]  /*1f20*/  @P0 BRA `(.L_x_492) ;  /* 0x000000e000000947 */ /* 0x000fea0003800000 */
[----:B------:R-:W5:Y:S02]  /*1f30*/  LDL R0, [R1+0x2a0] ;  /* 0x0002a00001007983 */ /* 0x000f640000100800 */
[----:B-----5:R-:W-:-:S13]  /*1f40*/  ISETP.GE.AND P0, PT, R45, R0, PT ;  /* 0x000000002d00720c */ /* 0x020fda0003f06270 */
[----:B------:R1:W-:Y:S01]  /*1f50*/  @P0 STS.128 [R194+0x3800], RZ ;  /* 0x003800ffc2000388 */ /* 0x0003e20000000c00 */
[----:B------:R-:W-:Y:S05]  /*1f60*/  @P0 BRA `(.L_x_492) ;  /* 0x000000a000000947 */ /* 0x000fea0003800000 */
[----:B------:R-:W-:Y:S01]  /*1f70*/  MOV R6, R2 ;  /* 0x0000000200067202 */ /* 0x000fe20000000f00 */
[----:B------:R-:W-:-:S04]  /*1f80*/  IMAD R0, R251, 0x60, RZ ;  /* 0x00000060fb007824 */ /* 0x000fc800078e02ff */
[----:B------:R-:W-:-:S05]  /*1f90*/  IMAD.WIDE.U32 R6, R250, 0x60, R6 ;  /* 0x00000060fa067825 */ /* 0x000fca00078e0006 */
[----:B------:R-:W-:Y:S02]  /*1fa0*/  IADD3 R0, R7, R0, RZ ;  /* 0x0000000007007210 */ /* 0x000fe40007ffe0ff */
[----:B------:R-:W-:-:S04]  /*1fb0*/  LEA R2, P0, R6, R248, 0x1 ;  /* 0x000000f806027211 */ /* 0x000fc800078008ff */
[----:B------:R-:W-:-:S05]  /*1fc0*/  LEA.HI.X R3, R6, R249, R0, 0x1, P0 ;  /* 0x000000f906037211 */ /* 0x000fca00000f0c00 */
[----:B------:R-:W-:Y:S01]  /*1fd0*/  @!PT LDS RZ, [RZ] ;  /* 0x00000000fffff984 */ /* 0x000fe20000000800 */
[----:B------:R-:W-:Y:S01]  /*1fe0*/  @!PT LDS RZ, [RZ] ;  /* 0x00000000fffff984 */ /* 0x000fe20000000800 */
[----:B------:R-:W-:Y:S01]  /*1ff0*/  @!PT LDS RZ, [RZ] ;  /* 0x00000000fffff984 */ /* 0x000fe20000000800 */
[----:B------:R1:W-:Y:S04]  /*2000*/  LDGSTS.E.BYPASS.LTC128B.128 [R194+0x3800], [R2.64] ;  /* 0x0380000002c27fae */ /* 0x0003e8000b901d4a */
.L_x_492:
[----:B------:R-:W-:Y:S05]  /*2010*/  BSYNC B0 ;  /* 0x0000000000007941 */ /* 0x000fea0003800000 */
.L_x_491:
[----:B-1----:R-:W-:Y:S01]  /*2020*/  IMAD.U32 R2, RZ, RZ, UR6 ;  /* 0x00000006ff027e24 */ /* 0x002fe2000f8e00ff */
[----:B------:R-:W5:Y:S01]  /*2030*/  LDL.LU R10, [R1+0x2a4] ;  /* 0x0002a400010a7983 */ /* 0x000f620000300800 */
[----:B------:R-:W-:Y:S02]  /*2040*/  IMAD.U32 R3, RZ, RZ, UR7 ;  /* 0x00000007ff037e24 */ /* 0x000fe4000f8e00ff */
[----:B------:R-:W-:Y:S02]  /*2050*/  IMAD.U32 R6, RZ, RZ, UR6 ;  /* 0x00000006ff067e24 */ /* 0x000fe4000f8e00ff */
[----:B------:R-:W-:Y:S01]  /*2060*/  IMAD.U32 R7, RZ, RZ, UR7 ;  /* 0x00000007ff077e24 */ /* 0x000fe2000f8e00ff */
[----:B------:R-:W-:Y:S01]  /*2070*/  MOV R9, UR7 ;  /* 0x0000000700097c02 */ /* 0x000fe20008000f00 */
[----:B--2---:R-:W2:Y:S01]  /*2080*/  LD.E.64 R2, [R2.64+0x1b8] ;  /* 0x0001b80a02027980 */ /* 0x004ea2000c101b00 */
[----:B------:R-:W-:-:S03]  /*2090*/  IMAD.U32 R8, RZ, RZ, UR6 ;  /* 0x00000006ff087e24 */ /* 0x000fc6000f8e00ff */
[----:B------:R-:W0:Y:S01]  /*20a0*/  LDGDEPBAR ;  /* 0x00000000000079af */ /* 0x000e220000000000 */
[----:B--2---:R-:W-:-:S04]  /*20b0*/  ISETP.NE.U32.AND P3, PT, R2, RZ, PT ;  /* 0x000000ff0200720c */ /* 0x004fc80003f65070 */
[----:B------:R-:W-:-:S13]  /*20c0*/  ISETP.NE.AND.EX P3, PT, R3, RZ, PT, P3 ;  /* 0x000000ff0300720c */ /* 0x000fda0003f65330 */
[----:B------:R-:W2:Y:S01]  /*20d0*/  @P3 LD.E.64 R6, [R6.64+0x1c0] ;  /* 0x0001c00a06063980 */ /* 0x000ea2000c101b00 */
[----:B------:R-:W-:Y:S01]  /*20e0*/  @P3 SHF.R.S32.HI R5, RZ, 0x1f, R55 ;  /* 0x0000001fff053819 */ /* 0x000fe20000011437 */
[----:B------:R-:W-:Y:S02]  /*20f0*/  @P3 IMAD.MOV.U32 R18, RZ, RZ, R56 ;  /* 0x000000ffff123224 */ /* 0x000fe400078e0038 */
[----:B---3--:R1:W3:Y:S01]  /*2100*/  @P3 LD.E R20, [R8.64+0xd8] ;  /* 0x0000d80a08143980 */ /* 0x0082e2000c101900 */
[----:B------:R-:W-:Y:S01]  /*2110*/  ISETP.GE.AND P1, PT, R12, R14, PT ;  /* 0x0000000e0c00720c */ /* 0x000fe20003f26270 */
[----:B------:R-:W-:Y:S02]  /*2120*/  IMAD.MOV.U32 R32, RZ, RZ, R52 ;  /* 0x000000ffff207224 */ /* 0x000fe400078e0034 */
[----:B--2---:R-:W-:Y:S02]  /*2130*/  @P3 IMAD R0, R7, R55, RZ ;  /* 0x0000003707003224 */ /* 0x004fe400078e02ff */
[----:B-1----:R-:W-:-:S04]  /*2140*/  @P3 IMAD.WIDE.U32 R8, R55, R6, R18 ;  /* 0x0000000637083225 */ /* 0x002fc800078e0012 */
[----:B------:R-:W-:Y:S01]  /*2150*/  @P3 IMAD R6, R6, R5, R0 ;  /* 0x0000000506063224 */ /* 0x000fe200078e0200 */
[----:B------:R-:W-:-:S03]  /*2160*/  @P3 LEA R2, P0, R8, R2, 0x2 ;  /* 0x0000000208023211 */ /* 0x000fc600078010ff */
[----:B------:R-:W-:Y:S02]  /*2170*/  @P3 IMAD.IADD R6, R9, 0x1, R6 ;  /* 0x0000000109063824 */ /* 0x000fe400078e0206 */
[----:B------:R-:W-:-:S03]  /*2180*/  IMAD.U32 R7, RZ, RZ, UR7 ;  /* 0x00000007ff077e24 */ /* 0x000fc6000f8e00ff */
[----:B------:R-:W-:Y:S01]  /*2190*/  @P3 LEA.HI.X R3, R8, R3, R6, 0x2, P0 ;  /* 0x0000000308033211 */ /* 0x000fe200000f1406 */
[----:B------:R-:W-:-:S04]  /*21a0*/  IMAD.U32 R6, RZ, RZ, UR6 ;  /* 0x00000006ff067e24 */ /* 0x000fc8000f8e00ff */
[----:B------:R1:W2:Y:S04]  /*21b0*/  @P3 LD.E R18, [R2.64] ;  /* 0x0000000a02123980 */ /* 0x0002a8000c101900 */
[----:B------:R4:W2:Y:S01]  /*21c0*/  LD.E R40, [R6.64+0x188] ;  /* 0x0001880a06287980 */ /* 0x0008a2000c101900 */
[----:B------:R-:W-:Y:S01]  /*21d0*/  IMAD R0, R55, R39, R56 ;  /* 0x0000002737007224 */ /* 0x000fe200078e0238 */
[----:B------:R-:W-:Y:S01]  /*21e0*/  SHF.R.S32.HI R5, RZ, 0x1f, R11 ;  /* 0x0000001fff057819 */ /* 0x000fe2000001140b */
[----:B------:R-:W-:Y:S01]  /*21f0*/  IMAD.SHL.U32 R19, R48, 0x80, RZ ;  /* 0x0000008030137824 */ /* 0x000fe200078e00ff */
[----:B------:R-:W-:-:S04]  /*2200*/  DEPBAR.LE SB0, 0x0 ;  /* 0x000080000000791a */ /* 0x000fc80000000000 */
[----:B-----5:R-:W-:Y:S01]  /*2210*/  IMAD R8, R10, R0, R44 ;  /* 0x000000000a087224 */ /* 0x020fe200078e022c */
[----:B------:R-:W-:Y:S02]  /*2220*/  LOP3.LUT R0, R26, 0x7ffffffc, RZ, 0xc0, !PT ;  /* 0x7ffffffc1a007812 */ /* 0x000fe400078ec0ff */
[----:B------:R-:W-:Y:S02]  /*2230*/  LEA.HI R9, R5, R11, RZ, 0x3 ;  /* 0x0000000b05097211 */ /* 0x000fe400078f18ff */
[----:B-1----:R-:W-:Y:S01]  /*2240*/  LOP3.LUT R3, R15, 0x7fffffe, RZ, 0xc0, !PT ;  /* 0x07fffffe0f037812 */ /* 0x002fe200078ec0ff */
[----:B----4-:R-:W-:Y:S01]  /*2250*/  IMAD.IADD R6, R31, 0x1, -R0 ;  /* 0x000000011f067824 */ /* 0x010fe200078e0a00 */
[----:B------:R-:W-:-:S03]  /*2260*/  LOP3.LUT R0, R41, 0xfffffff8, RZ, 0xc0, !PT ;  /* 0xfffffff829007812 */ /* 0x000fc600078ec0ff */
[----:B------:R-:W-:Y:S01]  /*2270*/  IMAD.IADD R10, R11, 0x1, -R3 ;  /* 0x000000010b0a7824 */ /* 0x000fe200078e0a03 */
[----:B------:R-:W-:Y:S02]  /*2280*/  LEA R2, R36, R25, 0x4 ;  /* 0x0000001924027211 */ /* 0x000fe400078e20ff */
[----:B------:R-:W-:Y:S02]  /*2290*/  SHF.L.U64.HI R7, R48, 0x7, R49 ;  /* 0x0000000730077819 */ /* 0x000fe40000010231 */
[----:B------:R-:W-:Y:S02]  /*22a0*/  SHF.R.S32.HI R11, RZ, 0x4, R27 ;  /* 0x00000004ff0b7819 */ /* 0x000fe4000001141b */
[----:B------:R-:W-:Y:S01]  /*22b0*/  IADD3 R0, -R0, R43, RZ ;  /* 0x0000002b00007210 */ /* 0x000fe20007ffe1ff */
[----:B------:R-:W-:Y:S01]  /*22c0*/  IMAD.SHL.U32 R3, R148, 0x80, RZ ;  /* 0x0000008094037824 */ /* 0x000fe200078e00ff */
[----:B------:R-:W-:Y:S01]  /*22d0*/  IADD3 R15, R2, 0x1, R44 ;  /* 0x00000001020f7810 */ /* 0x000fe20007ffe02c */
[----:B------:R1:W-:Y:S01]  /*22e0*/  STL [R1+0x204], R7 ;  /* 0x0002040701007387 */ /* 0x0003e20000100800 */
[----:B------:R-:W-:Y:S01]  /*22f0*/  IMAD R2, R7, R195, RZ ;  /* 0x000000c307027224 */ /* 0x000fe200078e02ff */
[----:B------:R-:W-:Y:S01]  /*2300*/  LEA.HI R5, R27, R11, RZ, 0x1 ;  /* 0x0000000b1b057211 */ /* 0x000fe200078f08ff */
[----:B------:R-:W-:-:S02]  /*2310*/  IMAD.SHL.U32 R6, R6, 0x2, RZ ;  /* 0x0000000206067824 */ /* 0x000fc400078e00ff */
[----:B------:R-:W-:Y:S01]  /*2320*/  IMAD R12, R54, R8, R3 ;  /* 0x00000008360c7224 */ /* 0x000fe200078e0203 */
[----:B------:R-:W-:Y:S01]  /*2330*/  LOP3.LUT R5, R5, 0xfffffffe, RZ, 0xc0, !PT ;  /* 0xfffffffe05057812 */ /* 0x000fe200078ec0ff */
[----:B------:R-:W-:Y:S02]  /*2340*/  IMAD R13, R16, R19, R2 ;  /* 0x00000013100d7224 */ /* 0x000fe400078e0202 */
[----:B------:R-:W-:Y:S02]  /*2350*/  IMAD R8, R54, R28, R6 ;  /* 0x0000001c36087224 */ /* 0x000fe400078e0206 */
[----:B------:R-:W-:Y:S01]  /*2360*/  IMAD.SHL.U32 R6, R9, 0x20, RZ ;  /* 0x0000002009067824 */ /* 0x000fe200078e00ff */
[----:B------:R-:W-:Y:S01]  /*2370*/  WARPSYNC 0xffffffff ;  /* 0xffffffff00007948 */ /* 0x000fe20003800000 */
[----:B------:R-:W-:Y:S01]  /*2380*/  IMAD.IADD R5, R11, 0x1, -R5 ;  /* 0x000000010b057824 */ /* 0x000fe200078e0a05 */
[----:B------:R-:W-:Y:S01]  /*2390*/  BAR.SYNC.DEFER_BLOCKING 0x0 ;  /* 0x0000000000007b1d */ /* 0x000fe20000010000 */
[----:B-1----:R-:W-:-:S04]  /*23a0*/  LEA.HI R7, R0, R0, RZ, 0x1 ;  /* 0x0000000000077211 */ /* 0x002fc800078f08ff */
[----:B------:R-:W-:-:S04]  /*23b0*/  LOP3.LUT R2, R7, 0x7fffffe, RZ, 0xc0, !PT ;  /* 0x07fffffe07027812 */ /* 0x000fc800078ec0ff */
[----:B------:R-:W-:Y:S02]  /*23c0*/  IADD3 R0, R0, -R2, RZ ;  /* 0x8000000200007210 */ /* 0x000fe40007ffe0ff */
[----:B------:R-:W-:Y:S01]  /*23d0*/  LOP3.LUT R2, R6, 0xffffff00, RZ, 0xc0, !PT ;  /* 0xffffff0006027812 */ /* 0x000fe200078ec0ff */
[C---:B------:R-:W-:Y:S02]  /*23e0*/  IMAD.SHL.U32 R6, R5.reuse, 0x8, RZ ;  /* 0x0000000805067824 */ /* 0x040fe400078e00ff */
[----:B------:R-:W-:Y:S02]  /*23f0*/  IMAD R11, R5, 0x8, R0 ;  /* 0x00000008050b7824 */ /* 0x000fe400078e0200 */
[--C-:B------:R-:W-:Y:S01]  /*2400*/  IMAD R5, R36, 0x200, R2.reuse ;  /* 0x0000020024057824 */ /* 0x100fe200078e0202 */
[----:B------:R-:W-:Y:S01]  /*2410*/  SHF.R.S32.HI R0, RZ, 0x1, R7 ;  /* 0x00000001ff007819 */ /* 0x000fe20000011407 */
[----:B------:R-:W-:-:S03]  /*2420*/  IMAD R9, R10, 0x20, R2 ;  /* 0x000000200a097824 */ /* 0x000fc600078e0202 */
[----:B------:R-:W-:Y:S02]  /*2430*/  LEA R7, R10, R5, 0x5 ;  /* 0x000000050a077211 */ /* 0x000fe400078e28ff */
[----:B------:R-:W-:Y:S01]  /*2440*/  IADD3 R10, R12, -0x80, RZ ;  /* 0xffffff800c0a7810 */ /* 0x000fe20007ffe0ff */
[----:B------:R-:W-:Y:S01]  /*2450*/  IMAD.SHL.U32 R3, R17, 0x40, RZ ;  /* 0x0000004011037824 */ /* 0x000fe200078e00ff */
[----:B------:R-:W-:Y:S02]  /*2460*/  SHF.R.S32.HI R5, RZ, 0x1f, R8 ;  /* 0x0000001fff057819 */ /* 0x000fe40000011408 */
[----:B------:R-:W-:Y:S01]  /*2470*/  IADD3 R8, P0, R8, R10, RZ ;  /* 0x0000000a08087210 */ /* 0x000fe20007f1e0ff */
[----:B------:R-:W-:Y:S01]  /*2480*/  IMAD R223, R50, 0x8, R36 ;  /* 0x0000000832df7824 */ /* 0x000fe200078e0224 */
[----:B------:R-:W-:Y:S02]  /*2490*/  LOP3.LUT R3, R3, 0xc0, RZ, 0xc0, !PT ;  /* 0x000000c003037812 */ /* 0x000fe400078ec0ff */
[----:B------:R-:W-:Y:S01]  /*24a0*/  LEA.HI.X.SX32 R5, R10, R5, 0x1, P0 ;  /* 0x000000050a057211 */ /* 0x000fe200000f0eff */
[----:B------:R-:W-:Y:S01]  /*24b0*/  STL [R1+0x184], R19 ;  /* 0x0001841301007387 */ /* 0x000fe20000100800 */
[C---:B------:R-:W-:Y:S01]  /*24c0*/  LOP3.LUT P2, RZ, R0.reuse, 0x2, RZ, 0xc0, !PT ;  /* 0x0000000200ff7812 */ /* 0x040fe2000784c0ff */
[----:B------:R-:W-:Y:S01]  /*24d0*/  IMAD.SHL.U32 R0, R0, 0x40, RZ ;  /* 0x0000004000007824 */ /* 0x000fe200078e00ff */
[----:B------:R-:W-:Y:S01]  /*24e0*/  LOP3.LUT R6, R3, 0x8, R6, 0xf8, !PT ;  /* 0x0000000803067812 */ /* 0x000fe200078ef806 */
[----:B------:R-:W-:Y:S01]  /*24f0*/  STL [R1+0x164], R8 ;  /* 0x0001640801007387 */ /* 0x000fe20000100800 */
[----:B------:R-:W-:-:S03]  /*2500*/  SHF.R.U32.HI R3, RZ, 0x3, R3 ;  /* 0x00000003ff037819 */ /* 0x000fc60000011603 */
[----:B------:R1:W-:Y:S01]  /*2510*/  STL [R1+0x168], R5 ;  /* 0x0001680501007387 */ /* 0x0003e20000100800 */
[----:B------:R-:W-:-:S03]  /*2520*/  IMAD.SHL.U32 R2, R38, 0x8, RZ ;  /* 0x0000000826027824 */ /* 0x000fc600078e00ff */
[----:B------:R4:W-:Y:S01]  /*2530*/  STL.64 [R1+0x2e0], R32 ;  /* 0x0002e02001007387 */ /* 0x0009e20000100a00 */
[----:B------:R-:W-:-:S03]  /*2540*/  LOP3.LUT R3, R6, R3, RZ, 0x3c, !PT ;  /* 0x0000000306037212 */ /* 0x000fc600078e3cff */
[----:B------:R4:W-:Y:S01]  /*2550*/  @P1 STS [R194+0x4000], RZ ;  /* 0x004000ffc2001388 */ /* 0x0009e20000000800 */
[----:B------:R-:W-:-:S03]  /*2560*/  LOP3.LUT R0, R0, 0xc0, RZ, 0xc0, !PT ;  /* 0x000000c000007812 */ /* 0x000fc600078ec0ff */
[----:B------:R4:W-:Y:S04]  /*2570*/  @P1 STS [R194+0x4004], RZ ;  /* 0x004004ffc2001388 */ /* 0x0009e80000000800 */
[----:B------:R4:W-:Y:S04]  /*2580*/  @P1 STS.64 [R194+0x4008], RZ ;  /* 0x004008ffc2001388 */ /* 0x0009e80000000a00 */
[----:B------:R4:W-:Y:S01]  /*2590*/  STL [R1+0x2a4], R223 ;  /* 0x0002a4df01007387 */ /* 0x0009e20000100800 */
[----:B---3--:R-:W2:Y:S01]  /*25a0*/  @P3 MUFU.RCP R6, R20 ;  /* 0x0000001400063308 */ /* 0x008ea20000001000 */
[----:B------:R-:W-:-:S02]  /*25b0*/  LOP3.LUT R2, R0, 0x8, R2, 0xf8, !PT ;  /* 0x0000000800027812 */ /* 0x000fc400078ef802 */
[----:B------:R-:W-:Y:S01]  /*25c0*/  SHF.R.U32.HI R0, RZ, 0x3, R0 ;  /* 0x00000003ff007819 */ /* 0x000fe20000011600 */
[----:B------:R-:W-:-:S03]  /*25d0*/  IMAD.IADD R222, R3, 0x1, R9 ;  /* 0x0000000103de7824 */ /* 0x000fc600078e0209 */
[----:B------:R-:W-:Y:S02]  /*25e0*/  LOP3.LUT R2, R2, R0, RZ, 0x3c, !PT ;  /* 0x0000000002027212 */ /* 0x000fe400078e3cff */
[----:B------:R-:W-:Y:S01]  /*25f0*/  IADD3 R0, R3, R7, RZ ;  /* 0x0000000703007210 */ /* 0x000fe20007ffe0ff */
[----:B------:R-:W-:Y:S01]  /*2600*/  IMAD.SHL.U32 R3, R43, 0x2, RZ ;  /* 0x000000022b037824 */ /* 0x000fe200078e00ff */
[----:B-1----:R-:W-:Y:S01]  /*2610*/  IADD3 R5, R42, R15, -R51 ;  /* 0x0000000f2a057210 */ /* 0x002fe20007ffe833 */
[----:B------:R-:W-:Y:S01]  /*2620*/  IMAD.WIDE.U32 R8, R195, R19, R32 ;  /* 0x00000013c3087225 */ /* 0x000fe200078e0020 */
[----:B------:R-:W-:Y:S01]  /*2630*/  BSSY B0, `(.L_x_493) ;  /* 0x0000016000007945 */ /* 0x000fe20003800000 */
[----:B------:R-:W-:Y:S02]  /*2640*/  IADD3 R177, R246, -0x4ab325aa, RZ ;  /* 0xb54cda56f6b17810 */ /* 0x000fe40007ffe0ff */
[----:B------:R-:W-:Y:S01]  /*2650*/  IMAD.MOV.U32 R180, RZ, RZ, RZ ;  /* 0x000000ffffb47224 */ /* 0x000fe200078e00ff */
[----:B------:R-:W-:Y:S01]  /*2660*/  LOP3.LUT R190, R3, 0x6, RZ, 0xc0, !PT ;  /* 0x0000000603be7812 */ /* 0x000fe200078ec0ff */
[----:B------:R-:W-:Y:S01]  /*2670*/  IMAD.U32 R2, R11, 0x20, R2 ;  /* 0x000000200b027824 */ /* 0x000fe200078e0002 */
[----:B------:R-:W-:Y:S01]  /*2680*/  SEL R3, R21, 0xfffffff0, !P2 ;  /* 0xfffffff015037807 */ /* 0x000fe20005000000 */
[----:B------:R-:W-:-:S02]  /*2690*/  IMAD.IADD R7, R9, 0x1, R13 ;  /* 0x0000000109077824 */ /* 0x000fc400078e020d */
[----:B--2---:R-:W-:Y:S01]  /*26a0*/  @P3 FMUL.FTZ R180, R18, R6 ;  /* 0x0000000612b43220 */ /* 0x004fe20000410000 */
[----:B------:R-:W-:Y:S01]  /*26b0*/  IADD3 R40, R5, R40, RZ ;  /* 0x0000002805287210 */ /* 0x000fe20007ffe0ff */
[----:B------:R-:W-:Y:S05]  /*26c0*/  @P1 BRA `(.L_x_494) ;  /* 0x000000c000001947 */ /* 0x000fea0003800000 */
[----:B----4-:R-:W2:Y:S02]  /*26d0*/  LDL R29, [R1+0x2a0] ;  /* 0x0002a000011d7983 */ /* 0x010ea40000100800 */
        /* <DEDUP_REMOVED lines=11> */
.L_x_494:
[----:B----4-:R-:W-:Y:S05]  /*2790*/  BSYNC B0 ;  /* 0x0000000000007941 */ /* 0x010fea0003800000 */
.L_x_493:
[----:B------:R-:W-:Y:S01]  /*27a0*/  ISETP.GE.AND P0, PT, R24, R14, PT ;  /* 0x0000000e1800720c */ /* 0x000fe20003f06270 */
[----:B------:R-:W-:-:S12]  /*27b0*/  BSSY B0, `(.L_x_495) ;  /* 0x000000f000007945 */ /* 0x000fd80003800000 */
[----:B------:R3:W-:Y:S01]  /*27c0*/  @P0 STS.128 [R194+0x4800], RZ ;  /* 0x004800ffc2000388 */ /* 0x0007e20000000c00 */
[----:B------:R-:W-:Y:S05]  /*27d0*/  @P0 BRA `(.L_x_496) ;  /* 0x000000c000000947 */ /* 0x000fea0003800000 */
[----:B------:R-:W4:Y:S02]  /*27e0*/  LDL R5, [R1+0x2a0] ;  /* 0x0002a00001057983 */ /* 0x000f240000100800 */
[----:B----4-:R-:W-:-:S13]  /*27f0*/  ISETP.GE.AND P0, PT, R45, R5, PT ;  /* 0x000000052d00720c */ /* 0x010fda0003f06270 */
[----:B------:R4:W-:Y:S01]  /*2800*/  @P0 STS.128 [R194+0x4800], RZ ;  /* 0x004800ffc2000388 */ /* 0x0009e20000000c00 */
[----:B------:R-:W-:Y:S05]  /*2810*/  @P0 BRA `(.L_x_496) ;  /* 0x0000008000000947 */ /* 0x000fea0003800000 */
[----:B------:R-:W-:-:S04]  /*2820*/  LEA R5, P0, R48, R8, 0x5 ;  /* 0x0000000830057211 */ /* 0x000fc800078028ff */
[----:B--2---:R-:W-:Y:S02]  /*2830*/  LEA.HI.X R11, R48, R7, R49, 0x5, P0 ;  /* 0x00000007300b7211 */ /* 0x004fe400000f2c31 */
[----:B------:R-:W-:-:S04]  /*2840*/  LEA R10, P0, R5, R46, 0x1 ;  /* 0x0000002e050a7211 */ /* 0x000fc800078008ff */
[----:B------:R-:W-:-:S05]  /*2850*/  LEA.HI.X R11, R5, R47, R11, 0x1, P0 ;  /* 0x0000002f050b7211 */ /* 0x000fca00000f0c0b */
[----:B------:R-:W-:Y:S01]  /*2860*/  @!PT LDS RZ, [RZ] ;  /* 0x00000000fffff984 */ /* 0x000fe20000000800 */
[----:B------:R-:W-:Y:S01]  /*2870*/  @!PT LDS RZ, [RZ] ;  /* 0x00000000fffff984 */ /* 0x000fe20000000800 */
[----:B------:R-:W-:Y:S01]  /*2880*/  @!PT LDS RZ, [RZ] ;  /* 0x00000000fffff984 */ /* 0x000fe20000000800 */
[----:B------:R2:W-:Y:S04]  /*2890*/  LDGSTS.E.BYPASS.LTC128B.128 [R194+0x4800], [R10.64] ;  /* 0x048000000ac27fae */ /* 0x0005e8000b901d4a */
.L_x_496:
[----:B------:R-:W-:Y:S05]  /*28a0*/  BSYNC B0 ;  /* 0x0000000000007941 */ /* 0x000fea0003800000 */
.L_x_495:
[----:B------:R-:W-:Y:S01]  /*28b0*/  ISETP.GE.AND P0, PT, R23, R14, PT ;  /* 0x0000000e1700720c */ /* 0x000fe20003f06270 */
[----:B------:R-:W-:-:S12]  /*28c0*/  BSSY B0, `(.L_x_497) ;  /* 0x000000f000007945 */ /* 0x000fd80003800000 */
[----:B------:R1:W-:Y:S01]  /*28d0*/  @P0 STS.128 [R194+0x5000], RZ ;  /* 0x005000ffc2000388 */ /* 0x0003e20000000c00 */
[----:B------:R-:W-:Y:S05]  /*28e0*/  @P0 BRA `(.L_x_498) ;  /* 0x000000c000000947 */ /* 0x000fea0003800000 */
[----:B------:R-:W5:Y:S02]  /*28f0*/  LDL R5, [R1+0x2a0] ;  /* 0x0002a00001057983 */ /* 0x000f640000100800 */
[----:B-----5:R-:W-:-:S13]  /*2900*/  ISETP.GE.AND P0, PT, R45, R5, PT ;  /* 0x000000052d00720c */ /* 0x020fda0003f06270 */
        /* <DEDUP_REMOVED lines=10> */
.L_x_498:
[----:B------:R-:W-:Y:S05]  /*29b0*/  BSYNC B0 ;  /* 0x0000000000007941 */ /* 0x000fea0003800000 */
.L_x_497:
        /* <DEDUP_REMOVED lines=18> */
.L_x_500:
[----:B------:R-:W-:Y:S05]  /*2ae0*/  BSYNC B0 ;  /* 0x0000000000007941 */ /* 0x000fea0003800000 */
.L_x_499:
[----:B------:R-:W-:Y:S01]  /*2af0*/  IMAD.SHL.U32 R138, R0, 0x2, RZ ;  /* 0x00000002008a7824 */ /* 0x000fe200078e00ff */
[----:B------:R-:W-:Y:S01]  /*2b00*/  IADD3 R7, R40, 0x40, RZ ;  /* 0x0000004028077810 */ /* 0x000fe20007ffe0ff */
[----:B------:R-:W-:Y:S01]  /*2b10*/  IMAD.SHL.U32 R136, R2, 0x2, RZ ;  /* 0x0000000202887824 */ /* 0x000fe200078e00ff */
[----:B------:R-:W-:Y:S01]  /*2b20*/  IADD3 R2, R40, 0x48, RZ ;  /* 0x0000004828027810 */ /* 0x000fe20007ffe0ff */
[----:B------:R-:W-:Y:S01]  /*2b30*/  IMAD R139, R4, 0x2, R138 ;  /* 0x00000002048b7824 */ /* 0x000fe200078e028a */
[----:B------:R-:W-:Y:S01]  /*2b40*/  LDSM.16.M88.4 R12, [R138] ;  /* 0x000000008a0c783b */ /* 0x000fe20000000200 */
[C---:B------:R-:W-:Y:S01]  /*2b50*/  IMAD R41, R3.reuse, 0x2, R136 ;  /* 0x0000000203297824 */ /* 0x040fe200078e0288 */
[----:B------:R-:W-:Y:S01]  /*2b60*/  IADD3 R0, R136, 0x2000, RZ ;  /* 0x0000200088007810 */ /* 0x000fe20007ffe0ff */
[----:B------:R-:W-:Y:S01]  /*2b70*/  BSSY B1, `(.L_x_501) ;  /* 0x0000254000017945 */ /* 0x000fe20003800000 */
[----:B------:R-:W5:Y:S03]  /*2b80*/  LDSM.16.M88.4 R16, [R136+0x2000] ;  /* 0x002000008810783b */ /* 0x000f660000000200 */
[----:B------:R-:W-:Y:S01]  /*2b90*/  IMAD R137, R3, 0x2, R0 ;  /* 0x0000000203897824 */ /* 0x000fe200078e0200 */
[----:B-12---:R-:W1:Y:S04]  /*2ba0*/  LDSM.16.M88.4 R8, [R138+0x1000] ;  /* 0x001000008a08783b */ /* 0x006e680000000200 */
[----:B------:R-:W2:Y:S04]  /*2bb0*/  LDSM.16.M88.4 R52, [R136+0x2400] ;  /* 0x002400008834783b */ /* 0x000ea80000000200 */
[----:B------:R-:W3:Y:S04]  /*2bc0*/  LDSM.16.M88.4 R48, [R136+0x2800] ;  /* 0x002800008830783b */ /* 0x000ee80000000200 */
[----:B------:R-:W4:Y:S04]  /*2bd0*/  LDSM.16.M88.4 R44, [R136+0x2c00] ;  /* 0x002c0000882c783b */ /* 0x000f280000000200 */
[----:B------:R-:W2:Y:S04]  /*2be0*/  LDSM.16.M88.4 R36, [R136+0x3000] ;  /* 0x003000008824783b */ /* 0x000ea80000000200 */
[----:B------:R-:W2:Y:S04]  /*2bf0*/  LDSM.16.M88.4 R32, [R136+0x3400] ;  /* 0x003400008820783b */ /* 0x000ea80000000200 */
[----:B------:R-:W2:Y:S04]  /*2c00*/  LDSM.16.M88.4 R28, [R136+0x3800] ;  /* 0x00380000881c783b */ /* 0x000ea80000000200 */
[----:B------:R-:W2:Y:S04]  /*2c10*/  LDSM.16.M88.4 R24, [R136+0x3c00] ;  /* 0x003c00008818783b */ /* 0x000ea80000000200 */
[----:B------:R-:W-:Y:S04]  /*2c20*/  LDSM.16.M88.4 R20, [R139] ;  /* 0x000000008b14783b */ /* 0x000fe80000000200 */
[----:B------:R-:W3:Y:S01]  /*2c30*/  LDSM.16.M88.4 R56, [R41+0x2000] ;  /* 0x002000002938783b */ /* 0x000ee20000000200 */
[-C--:B-----5:R-:W-:Y:S03]  /*2c40*/  HMMA.16816.F32.BF16 R60, R12, R16.reuse, RZ ;  /* 0x000000100c3c723c */ /* 0x0a0fe600000418ff */
[----:B------:R-:W0:Y:S05]  /*2c50*/  LDGDEPBAR ;  /* 0x00000000000079af */ /* 0x000e2a0000000000 */
[C---:B-1----:R-:W-:Y:S08]  /*2c60*/  HMMA.16816.F32.BF16 R64, R8.reuse, R16, RZ ;  /* 0x000000100840723c */ /* 0x042ff000000418ff */
        /* <DEDUP_REMOVED lines=16> */
[----:B------:R-:W-:Y:S07]  /*2d70*/  HMMA.16816.F32.BF16 R240, R8, R26, RZ ;  /* 0x0000001a08f0723c */ /* 0x000fee00000418ff */
[----:B------:R-:W-:Y:S01]  /*2d80*/  IMAD R11, R195, 0x80, R190 ;  /* 0x00000080c30b7824 */ /* 0x000fe200078e02be */
[----:B------:R-:W-:Y:S01]  /*2d90*/  HMMA.16816.F32.BF16 R76, R12, R52, RZ ;  /* 0x000000340c4c723c */ /* 0x000fe200000418ff */
[----:B------:R-:W-:-:S03]  /*2da0*/  IADD3 R8, R40, 0x8, RZ ;  /* 0x0000000828087810 */ /* 0x000fc60007ffe0ff */
[C---:B------:R-:W-:Y:S02]  /*2db0*/  IADD3 R5, R11.reuse, 0x1, RZ ;  /* 0x000000010b057810 */ /* 0x040fe40007ffe0ff */
[----:B------:R-:W-:Y:S02]  /*2dc0*/  IADD3 R0, R11, 0x9, RZ ;  /* 0x000000090b007810 */ /* 0x000fe40007ffe0ff */
[C---:B------:R-:W-:Y:S01]  /*2dd0*/  HMMA.16816.F32.BF16 R88, R12.reuse, R48, RZ ;  /* 0x000000300c58723c */ /* 0x040fe200000418ff */
[----:B------:R-:W2:Y:S07]  /*2de0*/  I2F R6, R5 ;  /* 0x0000000500067306 */ /* 0x000eae0000201400 */
        /* <DEDUP_REMOVED lines=12> */
[----:B------:R-:W3:Y:S07]  /*2eb0*/  LDSM.16.M88.4 R12, [R41+0x2400] ;  /* 0x00240000290c783b */ /* 0x000eee0000000200 */
[-C--:B------:R-:W-:Y:S07]  /*2ec0*/  HMMA.16816.F32.BF16 R132, R20, R56.reuse, R60 ;  /* 0x000000381484723c */ /* 0x080fee000004183c */
[-C--:B------:R-:W-:Y:S01]  /*2ed0*/  IMNMX R61, R40, R42.reuse, PT ;  /* 0x0000002a283d7217 */ /* 0x080fe20003800200 */
[----:B-1----:R-:W-:Y:S01]  /*2ee0*/  HMMA.16816.F32.BF16 R128, R16, R56, R64 ;  /* 0x000000381080723c */ /* 0x002fe20000041840 */
[----:B------:R-:W-:-:S02]  /*2ef0*/  IMNMX R60, R8, R42, PT ;  /* 0x0000002a083c7217 */ /* 0x000fc40003800200 */
[-C--:B------:R-:W-:Y:S02]  /*2f00*/  IMNMX R63, R7, R42.reuse, PT ;  /* 0x0000002a073f7217 */ /* 0x080fe40003800200 */
[----:B------:R-:W-:Y:S02]  /*2f10*/  IMNMX R62, R2, R42, PT ;  /* 0x0000002a023e7217 */ /* 0x000fe40003800200 */
[----:B------:R-:W-:Y:S01]  /*2f20*/  IADD3 R2, R11, 0x8, RZ ;  /* 0x000000080b027810 */ /* 0x000fe20007ffe0ff */
[----:B------:R-:W-:Y:S01]  /*2f30*/  HMMA.16816.F32.BF16 R24, R20, R58, R68 ;  /* 0x0000003a1418723c */ /* 0x000fe20000041844 */
[C---:B------:R-:W-:Y:S02]  /*2f40*/  ISETP.GE.AND P2, PT, R5.reuse, R61, PT ;  /* 0x0000003d0500720c */ /* 0x040fe40003f46270 */
[C---:B------:R-:W-:Y:S01]  /*2f50*/  ISETP.GE.AND P0, PT, R5.reuse, R60, PT ;  /* 0x0000003c0500720c */ /* 0x040fe20003f06270 */
[----:B------:R1:W4:Y:S01]  /*2f60*/  I2F R3, R2 ;  /* 0x0000000200037306 */ /* 0x0003220000201400 */
[----:B------:R-:W-:-:S02]  /*2f70*/  ISETP.GE.AND P6, PT, R5, R63, PT ;  /* 0x0000003f0500720c */ /* 0x000fc40003fc6270 */
[----:B------:R-:W-:Y:S01]  /*2f80*/  ISETP.GE.AND P3, PT, R5, R62, PT ;  /* 0x0000003e0500720c */ /* 0x000fe20003f66270 */
[----:B------:R-:W-:Y:S01]  /*2f90*/  HMMA.16816.F32.BF16 R28, R16, R58, R72 ;  /* 0x0000003a101c723c */ /* 0x000fe20000041848 */
[-C--:B--2---:R-:W-:Y:S01]  /*2fa0*/  FFMA.FTZ R5, R6, R180.reuse, R133 ;  /* 0x000000b406057223 */ /* 0x084fe20000010085 */
[----:B------:R-:W-:Y:S01]  /*2fb0*/  ISETP.GE.AND P1, PT, R2, R61, PT ;  /* 0x0000003d0200720c */ /* 0x000fe20003f26270 */
[----:B------:R-:W-:Y:S01]  /*2fc0*/  FFMA.FTZ R8, R6, R180, R135 ;  /* 0x000000b406087223 */ /* 0x000fe20000010087 */
[C---:B------:R-:W-:Y:S01]  /*2fd0*/  ISETP.GE.AND P5, PT, R2.reuse, R60, PT ;  /* 0x0000003c0200720c */ /* 0x040fe20003fa6270 */
[----:B------:R-:W-:Y:S01]  /*2fe0*/  IMAD.MOV.U32 R135, RZ, RZ, R148 ;  /* 0x000000ffff877224 */ /* 0x000fe200078e0094 */
[----:B------:R-:W-:Y:S02]  /*2ff0*/  FSEL R202, R5, -INF , !P2 ;  /* 0xff80000005ca7808 */ /* 0x000fe40005000000 */
[----:B------:R-:W2:Y:S01]  /*3000*/  I2F R5, R0 ;  /* 0x0000000000057306 */ /* 0x000ea20000201400 */
[----:B------:R-:W-:Y:S01]  /*3010*/  ISETP.GE.AND P4, PT, R2, R63, PT ;  /* 0x0000003f0200720c */ /* 0x000fe20003f86270 */
[----:B------:R-:W-:Y:S01]  /*3020*/  FFMA.FTZ R7, R6, R180, R129 ;  /* 0x000000b406077223 */ /* 0x000fe20000010081 */
[----:B------:R-:W-:Y:S01]  /*3030*/  ISETP.GE.AND P2, PT, R2, R62, PT ;  /* 0x0000003e0200720c */ /* 0x000fe20003f46270 */
[----:B-1----:R-:W-:Y:S01]  /*3040*/  FFMA.FTZ R2, R6, R180, R131 ;  /* 0x000000b406027223 */ /* 0x002fe20000010083 */
[----:B---3--:R-:W-:Y:S01]  /*3050*/  HMMA.16816.F32.BF16 R44, R20, R12, R76 ;  /* 0x0000000c142c723c */ /* 0x008fe2000004184c */
[----:B------:R-:W-:-:S02]  /*3060*/  FSEL R207, R8, -INF , !P0 ;  /* 0xff80000008cf7808 */ /* 0x000fc40004000000 */
[CC--:B----4-:R-:W-:Y:S01]  /*3070*/  FFMA.FTZ R6, R3.reuse, R180.reuse, R24 ;  /* 0x000000b403067223 */ /* 0x0d0fe20000010018 */
[----:B------:R-:W-:Y:S01]  /*3080*/  FSEL R192, R2, -INF , !P3 ;  /* 0xff80000002c07808 */ /* 0x000fe20005800000 */
[-C--:B------:R-:W-:Y:S01]  /*3090*/  FFMA.FTZ R9, R3, R180.reuse, R26 ;  /* 0x000000b403097223 */ /* 0x080fe2000001001a */
[----:B------:R-:W-:Y:S02]  /*30a0*/  IADD3 R2, R11, 0x10, RZ ;  /* 0x000000100b027810 */ /* 0x000fe40007ffe0ff */
[----:B------:R-:W-:Y:S01]  /*30b0*/  FSEL R209, R7, -INF , !P6 ;  /* 0xff80000007d17808 */ /* 0x000fe20007000000 */
[----:B------:R-:W-:Y:S01]  /*30c0*/  HMMA.16816.F32.BF16 R36, R16, R12, R80 ;  /* 0x0000000c1024723c */ /* 0x000fe20000041850 */
[----:B------:R-:W-:Y:S01]  /*30d0*/  FSEL R203, R6, -INF , !P1 ;  /* 0xff80000006cb7808 */ /* 0x000fe20004800000 */
[CC--:B------:R-:W-:Y:S01]  /*30e0*/  FFMA.FTZ R8, R3.reuse, R180.reuse, R28 ;  /* 0x000000b403087223 */ /* 0x0c0fe2000001001c */
[C---:B------:R-:W-:Y:S01]  /*30f0*/  ISETP.GE.AND P0, PT, R0.reuse, R61, PT ;  /* 0x0000003d0000720c */ /* 0x040fe20003f06270 */
[----:B------:R-:W-:Y:S01]  /*3100*/  FFMA.FTZ R6, R3, R180, R30 ;  /* 0x000000b403067223 */ /* 0x000fe2000001001e */
[C---:B------:R-:W-:Y:S01]  /*3110*/  ISETP.GE.AND P6, PT, R0.reuse, R60, PT ;  /* 0x0000003c0000720c */ /* 0x040fe20003fc6270 */
[CC--:B--2---:R-:W-:Y:S01]  /*3120*/  FFMA.FTZ R7, R5.reuse, R180.reuse, R25 ;  /* 0x000000b405077223 */ /* 0x0c4fe20000010019 */
[----:B------:R-:W1:Y:S01]  /*3130*/  I2F R3, R2 ;  /* 0x0000000200037306 */ /* 0x000e620000201400 */
[----:B------:R-:W-:Y:S01]  /*3140*/  FFMA.FTZ R10, R5, R180, R27 ;  /* 0x000000b4050a7223 */ /* 0x000fe2000001001b */
[C---:B------:R-:W-:Y:S01]  /*3150*/  ISETP.GE.AND P3, PT, R0.reuse, R63, PT ;  /* 0x0000003f0000720c */ /* 0x040fe20003f66270 */
[----:B------:R-:W2:Y:S01]  /*3160*/  LDSM.16.M88.4 R24, [R41+0x2800] ;  /* 0x002800002918783b */ /* 0x000ea20000000200 */
[----:B------:R-:W-:Y:S01]  /*3170*/  ISETP.GE.AND P1, PT, R0, R62, PT ;  /* 0x0000003e0000720c */ /* 0x000fe20003f26270 */
[----:B------:R-:W-:Y:S01]  /*3180*/  HMMA.16816.F32.BF16 R32, R20, R14, R52 ;  /* 0x0000000e1420723c */ /* 0x000fe20000041834 */
[----:B------:R-:W-:-:S02]  /*3190*/  IADD3 R0, R11, 0x11, RZ ;  /* 0x000000110b007810 */ /* 0x000fc40007ffe0ff */
[----:B------:R-:W-:Y:S02]  /*31a0*/  FSEL R206, R9, -INF , !P5 ;  /* 0xff80000009ce7808 */ /* 0x000fe40006800000 */
[----:B------:R-:W-:Y:S02]  /*31b0*/  FSEL R210, R8, -INF , !P4 ;  /* 0xff80000008d27808 */ /* 0x000fe40006000000 */
[----:B------:R-:W-:Y:S02]  /*31c0*/  FSEL R189, R6, -INF , !P2 ;  /* 0xff80000006bd7808 */ /* 0x000fe40005000000 */
[----:B------:R-:W-:Y:S01]  /*31d0*/  FSEL R200, R7, -INF , !P0 ;  /* 0xff80000007c87808 */ /* 0x000fe20004000000 */
[-C--:B------:R-:W-:Y:S01]  /*31e0*/  FFMA.FTZ R7, R5, R180.reuse, R29 ;  /* 0x000000b405077223 */ /* 0x080fe2000001001d */
[C---:B------:R-:W-:Y:S01]  /*31f0*/  ISETP.GE.AND P5, PT, R2.reuse, R61, PT ;  /* 0x0000003d0200720c */ /* 0x040fe20003fa6270 */
[C---:B-1----:R-:W-:Y:S01]  /*3200*/  FFMA.FTZ R6, R3.reuse, R180, R44 ;  /* 0x000000b403067223 */ /* 0x042fe2000001002c */
[C---:B------:R-:W-:Y:S01]  /*3210*/  ISETP.GE.AND P4, PT, R2.reuse, R60, PT ;  /* 0x0000003c0200720c */ /* 0x040fe20003f86270 */
[CC--:B------:R-:W-:Y:S01]  /*3220*/  FFMA.FTZ R9, R3.reuse, R180.reuse, R46 ;  /* 0x000000b403097223 */ /* 0x0c0fe2000001002e */
[C---:B------:R-:W-:Y:S01]  /*3230*/  ISETP.GE.AND P2, PT, R2.reuse, R63, PT ;  /* 0x0000003f0200720c */ /* 0x040fe20003f46270 */
[----:B------:R-:W-:Y:S01]  /*3240*/  FFMA.FTZ R8, R3, R180, R36 ;  /* 0x000000b403087223 */ /* 0x000fe20000010024 */
[----:B------:R-:W-:Y:S01]  /*3250*/  ISETP.GE.AND P0, PT, R2, R62, PT ;  /* 0x0000003e0200720c */ /* 0x000fe20003f06270 */
[-C--:B------:R-:W-:Y:S01]  /*3260*/  FFMA.FTZ R2, R5, R180.reuse, R31 ;  /* 0x000000b405027223 */ /* 0x080fe2000001001f */
[----:B------:R-:W-:Y:S01]  /*3270*/  FSEL R208, R7, -INF , !P3 ;  /* 0xff80000007d07808 */ /* 0x000fe20005800000 */
[----:B------:R-:W1:Y:S01]  /*3280*/  I2F R5, R0 ;  /* 0x0000000000057306 */ /* 0x000e620000201400 */
[----:B------:R-:W-:Y:S01]  /*3290*/  FSEL R183, R6, -INF , !P5 ;  /* 0xff80000006b77808 */ /* 0x000fe20006800000 */
[----:B------:R-:W-:Y:S01]  /*32a0*/  HMMA.16816.F32.BF16 R28, R16, R14, R84 ;  /* 0x0000000e101c723c */ /* 0x000fe20000041854 */
[----:B------:R-:W-:Y:S01]  /*32b0*/  FSEL R181, R2, -INF , !P1 ;  /* 0xff80000002b57808 */ /* 0x000fe20004800000 */
[----:B------:R-:W-:Y:S01]  /*32c0*/  FFMA.FTZ R6, R3, R180, R38 ;  /* 0x000000b403067223 */ /* 0x000fe20000010026 */
[----:B------:R-:W-:Y:S01]  /*32d0*/  IADD3 R2, R11, 0x18, RZ ;  /* 0x000000180b027810 */ /* 0x000fe20007ffe0ff */
[----:B------:R-:W3:Y:S01]  /*32e0*/  LDSM.16.M88.4 R12, [R41+0x2c00] ;  /* 0x002c0000290c783b */ /* 0x000ee20000000200 */
[----:B------:R-:W-:-:S02]  /*32f0*/  FSEL R205, R10, -INF , !P6 ;  /* 0xff8000000acd7808 */ /* 0x000fc40007000000 */
[C---:B------:R-:W-:Y:S01]  /*3300*/  ISETP.GE.AND P6, PT, R0.reuse, R61, PT ;  /* 0x0000003d0000720c */ /* 0x040fe20003fc6270 */
[----:B------:R-:W4:Y:S01]  /*3310*/  I2F R3, R2 ;  /* 0x0000000200037306 */ /* 0x000f220000201400 */
[C---:B------:R-:W-:Y:S02]  /*3320*/  ISETP.GE.AND P3, PT, R0.reuse, R60, PT ;  /* 0x0000003c0000720c */ /* 0x040fe40003f66270 */
[C---:B------:R-:W-:Y:S02]  /*3330*/  ISETP.GE.AND P1, PT, R0.reuse, R63, PT ;  /* 0x0000003f0000720c */ /* 0x040fe40003f26270 */
[----:B------:R-:W-:Y:S01]  /*3340*/  ISETP.GE.AND P5, PT, R0, R62, PT ;  /* 0x0000003e0000720c */ /* 0x000fe20003fa6270 */
[-C--:B-1----:R-:W-:Y:S01]  /*3350*/  FFMA.FTZ R7, R5, R180.reuse, R45 ;  /* 0x000000b405077223 */ /* 0x082fe2000001002d */
[----:B------:R-:W-:Y:S01]  /*3360*/  IADD3 R0, R11, 0x19, RZ ;  /* 0x000000190b007810 */ /* 0x000fe20007ffe0ff */
[----:B------:R-:W-:Y:S01]  /*3370*/  FFMA.FTZ R10, R5, R180, R47 ;  /* 0x000000b4050a7223 */ /* 0x000fe2000001002f */
[----:B------:R-:W-:Y:S01]  /*3380*/  FSEL R193, R9, -INF , !P4 ;  /* 0xff80000009c17808 */ /* 0x000fe20006000000 */
[----:B--2---:R-:W-:Y:S01]  /*3390*/  HMMA.16816.F32.BF16 R44, R20, R24, R88 ;  /* 0x00000018142c723c */ /* 0x004fe20000041858 */
[----:B------:R-:W-:-:S02]  /*33a0*/  FSEL R204, R8, -INF , !P2 ;  /* 0xff80000008cc7808 */ /* 0x000fc40005000000 */
[----:B------:R-:W-:Y:S02]  /*33b0*/  FSEL R175, R6, -INF , !P0 ;  /* 0xff80000006af7808 */ /* 0x000fe40004000000 */
[----:B------:R-:W-:Y:S01]  /*33c0*/  FSEL R178, R7, -INF , !P6 ;  /* 0xff80000007b27808 */ /* 0x000fe20007000000 */
[-C--:B------:R-:W-:Y:S01]  /*33d0*/  FFMA.FTZ R7, R5, R180.reuse, R37 ;  /* 0x000000b405077223 */ /* 0x080fe20000010025 */
[C---:B------:R-:W-:Y:S01]  /*33e0*/  ISETP.GE.AND P4, PT, R2.reuse, R61, PT ;  /* 0x0000003d0200720c */ /* 0x040fe20003f86270 */
[C---:B----4-:R-:W-:Y:S01]  /*33f0*/  FFMA.FTZ R6, R3.reuse, R180, R32 ;  /* 0x000000b403067223 */ /* 0x050fe20000010020 */
        /* <DEDUP_REMOVED lines=12> */
[----:B------:R-:W-:-:S02]  /*34c0*/  IADD3 R2, R11, 0x20, RZ ;  /* 0x000000200b027810 */ /* 0x000fc40007ffe0ff */
[----:B------:R-:W-:Y:S02]  /*34d0*/  FSEL R188, R10, -INF , !P3 ;  /* 0xff8000000abc7808 */ /* 0x000fe40005800000 */
[C---:B------:R-:W-:Y:S01]  /*34e0*/  ISETP.GE.AND P3, PT, R0.reuse, R61, PT ;  /* 0x0000003d0000720c */ /* 0x040fe20003f66270 */
[----:B------:R-:W2:Y:S01]  /*34f0*/  I2F R3, R2 ;  /* 0x0000000200037306 */ /* 0x000ea20000201400 */
[C---:B------:R-:W-:Y:S02]  /*3500*/  ISETP.GE.AND P1, PT, R0.reuse, R60, PT ;  /* 0x0000003c0000720c */ /* 0x040fe40003f26270 */
[C---:B------:R-:W-:Y:S02]  /*3510*/  ISETP.GE.AND P5, PT, R0.reuse, R63, PT ;  /* 0x0000003f0000720c */ /* 0x040fe40003fa6270 */
[----:B------:R-:W-:Y:S01]  /*3520*/  ISETP.GE.AND P4, PT, R0, R62, PT ;  /* 0x0000003e0000720c */ /* 0x000fe20003f86270 */
[-C--:B-1----:R-:W-:Y:S01]  /*3530*/  FFMA.FTZ R7, R5, R180.reuse, R33 ;  /* 0x000000b405077223 */ /* 0x082fe20000010021 */
[----:B------:R-:W-:Y:S01]  /*3540*/  IADD3 R0, R11, 0x21, RZ ;  /* 0x000000210b007810 */ /* 0x000fe20007ffe0ff */
[----:B------:R-:W-:Y:S01]  /*3550*/  FFMA.FTZ R10, R5, R180, R35 ;  /* 0x000000b4050a7223 */ /* 0x000fe20000010023 */
[----:B------:R-:W-:Y:S01]  /*3560*/  FSEL R176, R9, -INF , !P2 ;  /* 0xff80000009b07808 */ /* 0x000fe20005000000 */
[----:B------:R-:W-:Y:S01]  /*3570*/  HMMA.16816.F32.BF16 R32, R20, R26, R48 ;  /* 0x0000001a1420723c */ /* 0x000fe20000041830 */
[----:B------:R-:W-:-:S02]  /*3580*/  FSEL R182, R8, -INF , !P0 ;  /* 0xff80000008b67808 */ /* 0x000fc40004000000 */
[----:B------:R-:W-:Y:S02]  /*3590*/  FSEL R159, R6, -INF , !P6 ;  /* 0xff800000069f7808 */ /* 0x000fe40007000000 */
[----:B------:R-:W-:Y:S01]  /*35a0*/  FSEL R170, R7, -INF , !P3 ;  /* 0xff80000007aa7808 */ /* 0x000fe20005800000 */
[-C--:B------:R-:W-:Y:S01]  /*35b0*/  FFMA.FTZ R7, R5, R180.reuse, R29 ;  /* 0x000000b405077223 */ /* 0x080fe2000001001d */
[C---:B------:R-:W-:Y:S01]  /*35c0*/  ISETP.GE.AND P2, PT, R2.reuse, R61, PT ;  /* 0x0000003d0200720c */ /* 0x040fe20003f46270 */
[C---:B--2---:R-:W-:Y:S01]  /*35d0*/  FFMA.FTZ R6, R3.reuse, R180, R44 ;  /* 0x000000b403067223 */ /* 0x044fe2000001002c */
        /* <DEDUP_REMOVED lines=8> */
[----:B------:R-:W-:Y:S01]  /*3660*/  HMMA.16816.F32.BF16 R28, R16, R26, R96 ;  /* 0x0000001a101c723c */ /* 0x000fe20000041860 */
[----:B------:R-:W-:Y:S01]  /*3670*/  FSEL R179, R7, -INF , !P5 ;  /* 0xff80000007b37808 */ /* 0x000fe20006800000 */
[----:B------:R-:W-:Y:S01]  /*3680*/  FFMA.FTZ R6, R3, R180, R38 ;  /* 0x000000b403067223 */ /* 0x000fe20000010026 */
[----:B------:R-:W-:Y:S01]  /*3690*/  FSEL R156, R2, -INF , !P4 ;  /* 0xff800000029c7808 */ /* 0x000fe20006000000 */
[----:B------:R-:W2:Y:S01]  /*36a0*/  LDSM.16.M88.4 R24, [R41+0x3000] ;  /* 0x003000002918783b */ /* 0x000ea20000000200 */
[----:B------:R-:W-:-:S02]  /*36b0*/  IADD3 R2, R11, 0x28, RZ ;  /* 0x000000280b027810 */ /* 0x000fc40007ffe0ff */
[----:B------:R-:W-:Y:S02]  /*36c0*/  FSEL R173, R10, -INF , !P1 ;  /* 0xff8000000aad7808 */ /* 0x000fe40004800000 */
[----:B------:R-:W4:Y:S01]  /*36d0*/  I2F R3, R2 ;  /* 0x0000000200037306 */ /* 0x000f220000201400 */
[C---:B------:R-:W-:Y:S02]  /*36e0*/  ISETP.GE.AND P1, PT, R0.reuse, R61, PT ;  /* 0x0000003d0000720c */ /* 0x040fe40003f26270 */
[C---:B------:R-:W-:Y:S02]  /*36f0*/  ISETP.GE.AND P5, PT, R0.reuse, R60, PT ;  /* 0x0000003c0000720c */ /* 0x040fe40003fa6270 */
[C---:B------:R-:W-:Y:S01]  /*3700*/  ISETP.GE.AND P4, PT, R0.reuse, R63, PT ;  /* 0x0000003f0000720c */ /* 0x040fe20003f86270 */
[C---:B-1----:R-:W-:Y:S01]  /*3710*/  FFMA.FTZ R7, R5.reuse, R180, R45 ;  /* 0x000000b405077223 */ /* 0x042fe2000001002d */
[----:B------:R-:W-:Y:S01]  /*3720*/  ISETP.GE.AND P2, PT, R0, R62, PT ;  /* 0x0000003e0000720c */ /* 0x000fe20003f46270 */
[----:B------:R-:W-:Y:S01]  /*3730*/  FFMA.FTZ R10, R5, R180, R47 ;  /* 0x000000b4050a7223 */ /* 0x000fe2000001002f */
[----:B------:R-:W-:Y:S01]  /*3740*/  IADD3 R0, R11, 0x29, RZ ;  /* 0x000000290b007810 */ /* 0x000fe20007ffe0ff */
[----:B---3--:R-:W-:Y:S01]  /*3750*/  HMMA.16816.F32.BF16 R44, R20, R12, R100 ;  /* 0x0000000c142c723c */ /* 0x008fe20000041864 */
[----:B------:R-:W-:-:S02]  /*3760*/  FSEL R169, R9, -INF , !P0 ;  /* 0xff80000009a97808 */ /* 0x000fc40004000000 */
[----:B------:R-:W-:Y:S02]  /*3770*/  FSEL R172, R8, -INF , !P6 ;  /* 0xff80000008ac7808 */ /* 0x000fe40007000000 */
[----:B------:R-:W-:Y:S01]  /*3780*/  FSEL R150, R6, -INF , !P3 ;  /* 0xff80000006967808 */ /* 0x000fe20005800000 */
[-C--:B----4-:R-:W-:Y:S01]  /*3790*/  FFMA.FTZ R6, R3, R180.reuse, R32 ;  /* 0x000000b403067223 */ /* 0x090fe20000010020 */
[----:B------:R-:W-:Y:S01]  /*37a0*/  FSEL R154, R7, -INF , !P1 ;  /* 0xff800000079a7808 */ /* 0x000fe20004800000 */
[-C--:B------:R-:W-:Y:S01]  /*37b0*/  FFMA.FTZ R7, R5, R180.reuse, R37 ;  /* 0x000000b405077223 */ /* 0x080fe20000010025 */
[C---:B------:R-:W-:Y:S01]  /*37c0*/  ISETP.GE.AND P0, PT, R2.reuse, R61, PT ;  /* 0x0000003d0200720c */ /* 0x040fe20003f06270 */
[C---:B------:R-:W-:Y:S01]  /*37d0*/  FFMA.FTZ R8, R3.reuse, R180, R28 ;  /* 0x000000b403087223 */ /* 0x040fe2000001001c */
[C---:B------:R-:W-:Y:S01]  /*37e0*/  ISETP.GE.AND P6, PT, R2.reuse, R60, PT ;  /* 0x0000003c0200720c */ /* 0x040fe20003fc6270 */
[----:B------:R-:W-:Y:S01]  /*37f0*/  FFMA.FTZ R9, R3, R180, R34 ;  /* 0x000000b403097223 */ /* 0x000fe20000010022 */
[----:B------:R-:W-:-:S02]  /*3800*/  ISETP.GE.AND P3, PT, R2, R63, PT ;  /* 0x0000003f0200720c */ /* 0x000fc40003f66270 */
[----:B------:R-:W-:Y:S01]  /*3810*/  ISETP.GE.AND P1, PT, R2, R62, PT ;  /* 0x0000003e0200720c */ /* 0x000fe20003f26270 */
[-C--:B------:R-:W-:Y:S01]  /*3820*/  FFMA.FTZ R2, R5, R180.reuse, R39 ;  /* 0x000000b405027223 */ /* 0x080fe20000010027 */
[----:B------:R-:W-:Y:S01]  /*3830*/  FSEL R152, R6, -INF , !P0 ;  /* 0xff80000006987808 */ /* 0x000fe20004000000 */
[----:B------:R-:W1:Y:S01]  /*3840*/  I2F R5, R0 ;  /* 0x0000000000057306 */ /* 0x000e620000201400 */
[----:B------:R-:W-:Y:S01]  /*3850*/  HMMA.16816.F32.BF16 R36, R16, R12, R104 ;  /* 0x0000000c1024723c */ /* 0x000fe20000041868 */
[----:B------:R-:W-:Y:S01]  /*3860*/  FFMA.FTZ R6, R3, R180, R30 ;  /* 0x000000b403067223 */ /* 0x000fe2000001001e */
[----:B------:R-:W-:Y:S02]  /*3870*/  FSEL R148, R2, -INF , !P2 ;  /* 0xff80000002947808 */ /* 0x000fe40005000000 */
[----:B------:R-:W-:Y:S02]  /*3880*/  IADD3 R2, R11, 0x30, RZ ;  /* 0x000000300b027810 */ /* 0x000fe40007ffe0ff */
[----:B------:R-:W-:-:S02]  /*3890*/  FSEL R168, R7, -INF , !P4 ;  /* 0xff80000007a87808 */ /* 0x000fc40006000000 */
[----:B------:R-:W3:Y:S01]  /*38a0*/  I2F R3, R2 ;  /* 0x0000000200037306 */ /* 0x000ee20000201400 */
[----:B------:R-:W-:Y:S02]  /*38b0*/  FSEL R157, R10, -INF , !P5 ;  /* 0xff8000000a9d7808 */ /* 0x000fe40006800000 */
[C---:B------:R-:W-:Y:S02]  /*38c0*/  ISETP.GE.AND P5, PT, R0.reuse, R61, PT ;  /* 0x0000003d0000720c */ /* 0x040fe40003fa6270 */
[C---:B------:R-:W-:Y:S01]  /*38d0*/  ISETP.GE.AND P4, PT, R0.reuse, R60, PT ;  /* 0x0000003c0000720c */ /* 0x040fe20003f86270 */
[CC--:B-1----:R-:W-:Y:S01]  /*38e0*/  FFMA.FTZ R7, R5.reuse, R180.reuse, R33 ;  /* 0x000000b405077223 */ /* 0x0c2fe20000010021 */
[C---:B------:R-:W-:Y:S01]  /*38f0*/  ISETP.GE.AND P2, PT, R0.reuse, R63, PT ;  /* 0x0000003f0000720c */ /* 0x040fe20003f46270 */
[----:B------:R-:W-:Y:S01]  /*3900*/  FFMA.FTZ R10, R5, R180, R35 ;  /* 0x000000b4050a7223 */ /* 0x000fe20000010023 */
[----:B------:R-:W-:Y:S01]  /*3910*/  ISETP.GE.AND P0, PT, R0, R62, PT ;  /* 0x0000003e0000720c */ /* 0x000fe20003f06270 */
[----:B------:R-:W-:Y:S01]  /*3920*/  HMMA.16816.F32.BF16 R32, R20, R14, R108 ;  /* 0x0000000e1420723c */ /* 0x000fe2000004186c */
[----:B------:R-:W-:-:S02]  /*3930*/  IADD3 R0, R11, 0x31, RZ ;  /* 0x000000310b007810 */ /* 0x000fc40007ffe0ff */
[----:B------:R-:W-:Y:S02]  /*3940*/  FSEL R153, R9, -INF , !P6 ;  /* 0xff80000009997808 */ /* 0x000fe40007000000 */
[----:B------:R-:W-:Y:S01]  /*3950*/  FSEL R155, R8, -INF , !P3 ;  /* 0xff800000089b7808 */ /* 0x000fe20005800000 */
[CC--:B---3--:R-:W-:Y:S01]  /*3960*/  FFMA.FTZ R9, R3.reuse, R180.reuse, R46 ;  /* 0x000000b403097223 */ /* 0x0c8fe2000001002e */
[----:B------:R-:W-:Y:S01]  /*3970*/  FSEL R129, R6, -INF , !P1 ;  /* 0xff80000006817808 */ /* 0x000fe20004800000 */
[-C--:B------:R-:W-:Y:S01]  /*3980*/  FFMA.FTZ R6, R3, R180.reuse, R44 ;  /* 0x000000b403067223 */ /* 0x080fe2000001002c */
[----:B------:R-:W-:Y:S01]  /*3990*/  FSEL R133, R7, -INF , !P5 ;  /* 0xff80000007857808 */ /* 0x000fe20006800000 */
[-C--:B------:R-:W-:Y:S01]  /*39a0*/  FFMA.FTZ R7, R5, R180.reuse, R29 ;  /* 0x000000b405077223 */ /* 0x080fe2000001001d */
[C---:B------:R-:W-:Y:S01]  /*39b0*/  ISETP.GE.AND P6, PT, R2.reuse, R61, PT ;  /* 0x0000003d0200720c */ /* 0x040fe20003fc6270 */
[----:B------:R-:W-:Y:S01]  /*39c0*/  FFMA.FTZ R8, R3, R180, R36 ;  /* 0x000000b403087223 */ /* 0x000fe20000010024 */
[----:B------:R-:W-:-:S02]  /*39d0*/  ISETP.GE.AND P3, PT, R2, R60, PT ;  /* 0x0000003c0200720c */ /* 0x000fc40003f66270 */
[C---:B------:R-:W-:Y:S02]  /*39e0*/  ISETP.GE.AND P1, PT, R2.reuse, R63, PT ;  /* 0x0000003f0200720c */ /* 0x040fe40003f26270 */
[----:B------:R-:W-:Y:S01]  /*39f0*/  ISETP.GE.AND P5, PT, R2, R62, PT ;  /* 0x0000003e0200720c */ /* 0x000fe20003fa6270 */
[-C--:B------:R-:W-:Y:S01]  /*3a00*/  FFMA.FTZ R2, R5, R180.reuse, R31 ;  /* 0x000000b405027223 */ /* 0x080fe2000001001f */
[----:B------:R-:W-:Y:S01]  /*3a10*/  FSEL R131, R6, -INF , !P6 ;  /* 0xff80000006837808 */ /* 0x000fe20007000000 */
[----:B------:R-:W1:Y:S01]  /*3a20*/  I2F R5, R0 ;  /* 0x0000000000057306 */ /* 0x000e620000201400 */
[----:B------:R-:W-:Y:S01]  /*3a30*/  HMMA.16816.F32.BF16 R28, R16, R14, R116 ;  /* 0x0000000e101c723c */ /* 0x000fe20000041874 */
[----:B------:R-:W-:Y:S01]  /*3a40*/  FFMA.FTZ R6, R3, R180, R38 ;  /* 0x000000b403067223 */ /* 0x000fe20000010026 */
[----:B------:R-:W-:Y:S01]  /*3a50*/  FSEL R109, R2, -INF , !P0 ;  /* 0xff800000026d7808 */ /* 0x000fe20004000000 */
[----:B------:R-:W3:Y:S01]  /*3a60*/  LDSM.16.M88.4 R12, [R41+0x3400] ;  /* 0x00340000290c783b */ /* 0x000ee20000000200 */
[----:B------:R-:W-:-:S02]  /*3a70*/  IADD3 R2, R11, 0x38, RZ ;  /* 0x000000380b027810 */ /* 0x000fc40007ffe0ff */
[----:B------:R-:W-:Y:S02]  /*3a80*/  FSEL R151, R7, -INF , !P2 ;  /* 0xff80000007977808 */ /* 0x000fe40005000000 */
[----:B------:R-:W4:Y:S01]  /*3a90*/  I2F R3, R2 ;  /* 0x0000000200037306 */ /* 0x000f220000201400 */
[----:B------:R-:W-:Y:S02]  /*3aa0*/  FSEL R149, R10, -INF , !P4 ;  /* 0xff8000000a957808 */ /* 0x000fe40006000000 */
[C---:B------:R-:W-:Y:S02]  /*3ab0*/  ISETP.GE.AND P4, PT, R0.reuse, R61, PT ;  /* 0x0000003d0000720c */ /* 0x040fe40003f86270 */
[C---:B------:R-:W-:Y:S01]  /*3ac0*/  ISETP.GE.AND P2, PT, R0.reuse, R60, PT ;  /* 0x0000003c0000720c */ /* 0x040fe20003f46270 */
[CC--:B-1----:R-:W-:Y:S01]  /*3ad0*/  FFMA.FTZ R7, R5.reuse, R180.reuse, R45 ;  /* 0x000000b405077223 */ /* 0x0c2fe2000001002d */
[C---:B------:R-:W-:Y:S01]  /*3ae0*/  ISETP.GE.AND P0, PT, R0.reuse, R63, PT ;  /* 0x0000003f0000720c */ /* 0x040fe20003f06270 */
[----:B------:R-:W-:Y:S01]  /*3af0*/  FFMA.FTZ R10, R5, R180, R47 ;  /* 0x000000b4050a7223 */ /* 0x000fe2000001002f */
[----:B------:R-:W-:Y:S01]  /*3b00*/  ISETP.GE.AND P6, PT, R0, R62, PT ;  /* 0x0000003e0000720c */ /* 0x000fe20003fc6270 */
[----:B--2---:R-:W-:Y:S01]  /*3b10*/  HMMA.16816.F32.BF16 R44, R20, R24, R112 ;  /* 0x00000018142c723c */ /* 0x004fe20000041870 */
[----:B------:R-:W-:-:S02]  /*3b20*/  IADD3 R0, R11, 0x39, RZ ;  /* 0x000000390b007810 */ /* 0x000fc40007ffe0ff */
[----:B------:R-:W-:Y:S02]  /*3b30*/  FSEL R116, R9, -INF , !P3 ;  /* 0xff80000009747808 */ /* 0x000fe40005800000 */
[----:B------:R-:W-:Y:S01]  /*3b40*/  FSEL R117, R8, -INF , !P1 ;  /* 0xff80000008757808 */ /* 0x000fe20004800000 */
[CC--:B----4-:R-:W-:Y:S01]  /*3b50*/  FFMA.FTZ R8, R3.reuse, R180.reuse, R28 ;  /* 0x000000b403087223 */ /* 0x0d0fe2000001001c */
        /* <DEDUP_REMOVED lines=14> */
[----:B------:R-:W-:Y:S02]  /*3c40*/  FSEL R101, R2, -INF , !P6 ;  /* 0xff80000002657808 */ /* 0x000fe40007000000 */
[----:B------:R-:W-:-:S02]  /*3c50*/  IADD3 R2, R11, 0x40, RZ ;  /* 0x000000400b027810 */ /* 0x000fc40007ffe0ff */
[----:B------:R-:W-:Y:S02]  /*3c60*/  FSEL R111, R7, -INF , !P0 ;  /* 0xff800000076f7808 */ /* 0x000fe40004000000 */
[----:B------:R-:W2:Y:S01]  /*3c70*/  I2F R3, R2 ;  /* 0x0000000200037306 */ /* 0x000ea20000201400 */
        /* <DEDUP_REMOVED lines=11> */
[CC--:B--2---:R-:W-:Y:S01]  /*3d30*/  FFMA.FTZ R9, R3.reuse, R180.reuse, R46 ;  /* 0x000000b403097223 */ /* 0x0c4fe2000001002e */
        /* <DEDUP_REMOVED lines=15> */
[----:B------:R-:W2:Y:S01]  /*3e30*/  LDSM.16.M88.4 R24, [R41+0x3800] ;  /* 0x003800002918783b */ /* 0x000ea20000000200 */
        /* <DEDUP_REMOVED lines=10> */
[----:B---3--:R-:W-:Y:S01]  /*3ee0*/  HMMA.16816.F32.BF16 R44, R20, R12, R140 ;  /* 0x0000000c142c723c */ /* 0x008fe2000004188c */
        /* <DEDUP_REMOVED lines=50> */
[----:B------:R-:W-:Y:S01]  /*4210*/  IADD3 R2, R11, 0x58, RZ ;  /* 0x000000580b027810 */ /* 0x000fe20007ffe0ff */
[----:B------:R-:W-:-:S04]  /*4220*/  DEPBAR.LE SB0, 0x0 ;  /* 0x000080000000791a */ /* 0x000fc80000000000 */
[----:B------:R-:W4:Y:S01]  /*4230*/  I2F R3, R2 ;  /* 0x0000000200037306 */ /* 0x000f220000201400 */
[----:B------:R-:W-:Y:S02]  /*4240*/  FSEL R88, R7, -INF , !P1 ;  /* 0xff80000007587808 */ /* 0x000fe40004800000 */
[----:B------:R-:W-:Y:S02]  /*4250*/  FSEL R87, R10, -INF , !P3 ;  /* 0xff8000000a577808 */ /* 0x000fe40005800000 */
[C---:B------:R-:W-:Y:S01]  /*4260*/  ISETP.GE.AND P3, PT, R0.reuse, R61, PT ;  /* 0x0000003d0000720c */ /* 0x040fe20003f66270 */
[C---:B-1----:R-:W-:Y:S01]  /*4270*/  FFMA.FTZ R7, R5.reuse, R180, R45 ;  /* 0x000000b405077223 */ /* 0x042fe2000001002d */
[C---:B------:R-:W-:Y:S01]  /*4280*/  ISETP.GE.AND P1, PT, R0.reuse, R60, PT ;  /* 0x0000003c0000720c */ /* 0x040fe20003f26270 */
[----:B------:R-:W-:Y:S01]  /*4290*/  FFMA.FTZ R10, R5, R180, R47 ;  /* 0x000000b4050a7223 */ /* 0x000fe2000001002f */
[C---:B------:R-:W-:Y:S01]  /*42a0*/  ISETP.GE.AND P5, PT, R0.reuse, R63, PT ;  /* 0x0000003f0000720c */ /* 0x040fe20003fa6270 */
[----:B--2---:R-:W-:Y:S01]  /*42b0*/  HMMA.16816.F32.BF16 R44, R20, R24, R184 ;  /* 0x00000018142c723c */ /* 0x004fe200000418b8 */
[----:B------:R-:W-:Y:S01]  /*42c0*/  BAR.SYNC.DEFER_BLOCKING 0x0 ;  /* 0x0000000000007b1d */ /* 0x000fe20000010000 */
[----:B------:R-:W-:-:S02]  /*42d0*/  ISETP.GE.AND P4, PT, R0, R62, PT ;  /* 0x0000003e0000720c */ /* 0x000fc40003f86270 */
[----:B------:R-:W-:Y:S02]  /*42e0*/  IADD3 R0, R11, 0x59, RZ ;  /* 0x000000590b007810 */ /* 0x000fe40007ffe0ff */
[----:B------:R-:W-:Y:S01]  /*42f0*/  FSEL R82, R9, -INF , !P2 ;  /* 0xff80000009527808 */ /* 0x000fe20005000000 */
[CC--:B----4-:R-:W-:Y:S01]  /*4300*/  FFMA.FTZ R9, R3.reuse, R180.reuse, R34 ;  /* 0x000000b403097223 */ /* 0x0d0fe20000010022 */
[----:B------:R-:W-:Y:S01]  /*4310*/  FSEL R85, R8, -INF , !P0 ;  /* 0xff80000008557808 */ /* 0x000fe20004000000 */
[CC--:B------:R-:W-:Y:S01]  /*4320*/  FFMA.FTZ R8, R3.reuse, R180.reuse, R28 ;  /* 0x000000b403087223 */ /* 0x0c0fe2000001001c */
[----:B------:R-:W-:Y:S01]  /*4330*/  FSEL R70, R6, -INF , !P6 ;  /* 0xff80000006467808 */ /* 0x000fe20007000000 */
[-C--:B------:R-:W-:Y:S01]  /*4340*/  FFMA.FTZ R6, R3, R180.reuse, R32 ;  /* 0x000000b403067223 */ /* 0x080fe20000010020 */
[----:B------:R-:W-:Y:S01]  /*4350*/  FSEL R76, R7, -INF , !P3 ;  /* 0xff800000074c7808 */ /* 0x000fe20005800000 */
[----:B------:R-:W-:Y:S01]  /*4360*/  FFMA.FTZ R7, R5, R180, R37 ;  /* 0x000000b405077223 */ /* 0x000fe20000010025 */
[----:B------:R-:W-:-:S02]  /*4370*/  ISETP.GE.AND P2, PT, R2, R61, PT ;  /* 0x0000003d0200720c */ /* 0x000fc40003f46270 */
[C---:B------:R-:W-:Y:S02]  /*4380*/  ISETP.GE.AND P0, PT, R2.reuse, R60, PT ;  /* 0x0000003c0200720c */ /* 0x040fe40003f06270 */
[C---:B------:R-:W-:Y:S02]  /*4390*/  ISETP.GE.AND P6, PT, R2.reuse, R63, PT ;  /* 0x0000003f0200720c */ /* 0x040fe40003fc6270 */
[----:B------:R-:W-:Y:S01]  /*43a0*/  ISETP.GE.AND P3, PT, R2, R62, PT ;  /* 0x0000003e0200720c */ /* 0x000fe20003f66270 */
[-C--:B------:R-:W-:Y:S01]  /*43b0*/  FFMA.FTZ R2, R5, R180.reuse, R39 ;  /* 0x000000b405027223 */ /* 0x080fe20000010027 */
[----:B------:R-:W-:Y:S01]  /*43c0*/  FSEL R73, R6, -INF , !P2 ;  /* 0xff80000006497808 */ /* 0x000fe20005000000 */
[----:B------:R-:W1:Y:S01]  /*43d0*/  I2F R5, R0 ;  /* 0x0000000000057306 */ /* 0x000e620000201400 */
[----:B------:R-:W-:Y:S01]  /*43e0*/  FFMA.FTZ R6, R3, R180, R30 ;  /* 0x000000b403067223 */ /* 0x000fe2000001001e */
[----:B------:R-:W-:Y:S01]  /*43f0*/  HMMA.16816.F32.BF16 R36, R16, R24, R216 ;  /* 0x000000181024723c */ /* 0x000fe200000418d8 */
[----:B------:R-:W-:-:S02]  /*4400*/  FSEL R67, R2, -INF , !P4 ;  /* 0xff80000002437808 */ /* 0x000fc40006000000 */
[----:B------:R-:W-:Y:S02]  /*4410*/  IADD3 R2, R11, 0x60, RZ ;  /* 0x000000600b027810 */ /* 0x000fe40007ffe0ff */
        /* <DEDUP_REMOVED lines=13> */
[CC--:B--2---:R-:W-:Y:S01]  /*44f0*/  FFMA.FTZ R8, R3.reuse, R180.reuse, R46 ;  /* 0x000000b403087223 */ /* 0x0c4fe2000001002e */
[----:B------:R-:W-:Y:S01]  /*4500*/  FSEL R58, R6, -INF , !P3 ;  /* 0xff800000063a7808 */ /* 0x000fe20005800000 */
[-C--:B------:R-:W-:Y:S01]  /*4510*/  FFMA.FTZ R6, R3, R180.reuse, R44 ;  /* 0x000000b403067223 */ /* 0x080fe2000001002c */
[----:B------:R-:W-:Y:S01]  /*4520*/  FSEL R68, R7, -INF , !P1 ;  /* 0xff80000007447808 */ /* 0x000fe20004800000 */
[CC--:B------:R-:W-:Y:S01]  /*4530*/  FFMA.FTZ R7, R5.reuse, R180.reuse, R29 ;  /* 0x000000b405077223 */ /* 0x0c0fe2000001001d */
[C---:B------:R-:W-:Y:S01]  /*4540*/  ISETP.GE.AND P0, PT, R2.reuse, R61, PT ;  /* 0x0000003d0200720c */ /* 0x040fe20003f06270 */
[----:B------:R-:W-:Y:S01]  /*4550*/  FFMA.FTZ R5, R5, R180, R31 ;  /* 0x000000b405057223 */ /* 0x000fe2000001001f */
[C---:B------:R-:W-:Y:S01]  /*4560*/  ISETP.GE.AND P6, PT, R2.reuse, R60, PT ;  /* 0x0000003c0200720c */ /* 0x040fe20003fc6270 */
[----:B------:R-:W-:Y:S01]  /*4570*/  HMMA.16816.F32.BF16 R28, R20, R26, R212 ;  /* 0x0000001a141c723c */ /* 0x000fe200000418d4 */
[----:B------:R-:W-:-:S02]  /*4580*/  ISETP.GE.AND P3, PT, R2, R63, PT ;  /* 0x0000003f0200720c */ /* 0x000fc40003f66270 */
[----:B------:R-:W-:Y:S02]  /*4590*/  ISETP.GE.AND P1, PT, R2, R62, PT ;  /* 0x0000003e0200720c */ /* 0x000fe40003f26270 */
[----:B------:R-:W1:Y:S01]  /*45a0*/  I2F R2, R0 ;  /* 0x0000000000027306 */ /* 0x000e620000201400 */
[----:B------:R-:W-:Y:S02]  /*45b0*/  FSEL R71, R10, -INF , !P5 ;  /* 0xff8000000a477808 */ /* 0x000fe40006800000 */
[----:B------:R-:W-:Y:S01]  /*45c0*/  FSEL R72, R7, -INF , !P4 ;  /* 0xff80000007487808 */ /* 0x000fe20006000000 */
[-C--:B------:R-:W-:Y:S01]  /*45d0*/  FFMA.FTZ R7, R3, R180.reuse, R36 ;  /* 0x000000b403077223 */ /* 0x080fe20000010024 */
[----:B------:R-:W-:Y:S01]  /*45e0*/  FSEL R55, R5, -INF , !P2 ;  /* 0xff80000005377808 */ /* 0x000fe20005000000 */
[----:B------:R-:W-:Y:S01]  /*45f0*/  FFMA.FTZ R5, R3, R180, R38 ;  /* 0x000000b403057223 */ /* 0x000fe20000010026 */
[----:B------:R-:W-:Y:S01]  /*4600*/  FSEL R64, R6, -INF , !P0 ;  /* 0xff80000006407808 */ /* 0x000fe20004000000 */
[----:B------:R-:W-:Y:S01]  /*4610*/  HMMA.16816.F32.BF16 R24, R16, R26, R228 ;  /* 0x0000001a1018723c */ /* 0x000fe200000418e4 */
[----:B------:R-:W-:-:S02]  /*4620*/  ISETP.GE.AND P5, PT, R0, R61, PT ;  /* 0x0000003d0000720c */ /* 0x000fc40003fa6270 */
[C---:B------:R-:W-:Y:S02]  /*4630*/  ISETP.GE.AND P4, PT, R0.reuse, R60, PT ;  /* 0x0000003c0000720c */ /* 0x040fe40003f86270 */
[C---:B------:R-:W-:Y:S02]  /*4640*/  ISETP.GE.AND P2, PT, R0.reuse, R63, PT ;  /* 0x0000003f0000720c */ /* 0x040fe40003f46270 */
[----:B------:R-:W-:Y:S01]  /*4650*/  ISETP.GE.AND P0, PT, R0, R62, PT ;  /* 0x0000003e0000720c */ /* 0x000fe20003f06270 */
[CC--:B-1----:R-:W-:Y:S01]  /*4660*/  FFMA.FTZ R6, R2.reuse, R180.reuse, R45 ;  /* 0x000000b402067223 */ /* 0x0c2fe2000001002d */
[----:B------:R-:W-:Y:S01]  /*4670*/  IADD3 R0, R11, 0x68, RZ ;  /* 0x000000680b007810 */ /* 0x000fe20007ffe0ff */
[-C--:B------:R-:W-:Y:S01]  /*4680*/  FFMA.FTZ R9, R2, R180.reuse, R47 ;  /* 0x000000b402097223 */ /* 0x080fe2000001002f */
[----:B------:R-:W-:Y:S01]  /*4690*/  FSEL R66, R8, -INF , !P6 ;  /* 0xff80000008427808 */ /* 0x000fe20007000000 */
[----:B------:R-:W-:Y:S01]  /*46a0*/  HMMA.16816.F32.BF16 R16, R16, R14, R240 ;  /* 0x0000000e1010723c */ /* 0x000fe200000418f0 */
[----:B------:R-:W1:Y:S01]  /*46b0*/  I2F R3, R0 ;  /* 0x0000000000037306 */ /* 0x000e620000201400 */
[----:B------:R-:W-:Y:S01]  /*46c0*/  FSEL R69, R7, -INF , !P3 ;  /* 0xff80000007457808 */ /* 0x000fe20005800000 */
[CC--:B------:R-:W-:Y:S01]  /*46d0*/  FFMA.FTZ R7, R2.reuse, R180.reuse, R37 ;  /* 0x000000b402077223 */ /* 0x0c0fe20000010025 */
[----:B------:R-:W-:Y:S01]  /*46e0*/  FSEL R51, R5, -INF , !P1 ;  /* 0xff80000005337808 */ /* 0x000fe20004800000 */
[----:B------:R-:W-:Y:S01]  /*46f0*/  FFMA.FTZ R5, R2, R180, R39 ;  /* 0x000000b402057223 */ /* 0x000fe20000010027 */
[----:B------:R-:W-:-:S02]  /*4700*/  FSEL R56, R6, -INF , !P5 ;  /* 0xff80000006387808 */ /* 0x000fc40006800000 */
[C---:B------:R-:W-:Y:S01]  /*4710*/  ISETP.GE.AND P6, PT, R0.reuse, R61, PT ;  /* 0x0000003d0000720c */ /* 0x040fe20003fc6270 */
[C---:B------:R-:W-:Y:S01]  /*4720*/  HMMA.16816.F32.BF16 R36, R20.reuse, R12, R224 ;  /* 0x0000000c1424723c */ /* 0x040fe200000418e0 */
[C---:B------:R-:W-:Y:S02]  /*4730*/  ISETP.GE.AND P3, PT, R0.reuse, R60, PT ;  /* 0x0000003c0000720c */ /* 0x040fe40003f66270 */
[C---:B------:R-:W-:Y:S02]  /*4740*/  ISETP.GE.AND P1, PT, R0.reuse, R63, PT ;  /* 0x0000003f0000720c */ /* 0x040fe40003f26270 */
[----:B------:R-:W-:Y:S02]  /*4750*/  ISETP.GE.AND P5, PT, R0, R62, PT ;  /* 0x0000003e0000720c */ /* 0x000fe40003fa6270 */
[----:B------:R-:W-:Y:S01]  /*4760*/  FSEL R59, R9, -INF , !P4 ;  /* 0xff800000093b7808 */ /* 0x000fe20006000000 */
[-C--:B-1----:R-:W-:Y:S01]  /*4770*/  FFMA.FTZ R6, R3, R180.reuse, R28 ;  /* 0x000000b403067223 */ /* 0x082fe2000001001c */
        /* <DEDUP_REMOVED lines=9> */
[----:B------:R-:W-:-:S02]  /*4810*/  ISETP.GE.AND P4, PT, R0, R61, PT ;  /* 0x0000003d0000720c */ /* 0x000fc40003f86270 */
[C---:B------:R-:W-:Y:S02]  /*4820*/  ISETP.GE.AND P2, PT, R0.reuse, R60, PT ;  /* 0x0000003c0000720c */ /* 0x040fe40003f46270 */
[C---:B------:R-:W-:Y:S02]  /*4830*/  ISETP.GE.AND P0, PT, R0.reuse, R63, PT ;  /* 0x0000003f0000720c */ /* 0x040fe40003f06270 */
[----:B------:R-:W-:Y:S02]  /*4840*/  ISETP.GE.AND P6, PT, R0, R62, PT ;  /* 0x0000003e0000720c */ /* 0x000fe40003fc6270 */
[----:B------:R-:W-:Y:S02]  /*4850*/  FSEL R54, R5, -INF , !P3 ;  /* 0xff80000005367808 */ /* 0x000fe40005800000 */
[----:B------:R-:W-:Y:S01]  /*4860*/  FSEL R57, R8, -INF , !P1 ;  /* 0xff80000008397808 */ /* 0x000fe20004800000 */
[CC--:B-1----:R-:W-:Y:S01]  /*4870*/  FFMA.FTZ R3, R2.reuse, R180.reuse, R29 ;  /* 0x000000b402037223 */ /* 0x0c2fe2000001001d */
[----:B------:R-:W-:Y:S01]  /*4880*/  IADD3 R0, R11, 0x70, RZ ;  /* 0x000000700b007810 */ /* 0x000fe20007ffe0ff */
[----:B------:R-:W-:Y:S01]  /*4890*/  FFMA.FTZ R5, R2, R180, R25 ;  /* 0x000000b402057223 */ /* 0x000fe20000010019 */
[----:B------:R-:W-:-:S02]  /*48a0*/  FSEL R41, R6, -INF , !P5 ;  /* 0xff80000006297808 */ /* 0x000fc40006800000 */
[----:B------:R-:W1:Y:S01]  /*48b0*/  I2F R7, R0 ;  /* 0x0000000000077306 */ /* 0x000e620000201400 */
[----:B------:R-:W-:Y:S01]  /*48c0*/  FSEL R49, R3, -INF , !P4 ;  /* 0xff80000003317808 */ /* 0x000fe20006000000 */
[-C--:B------:R-:W-:Y:S01]  /*48d0*/  FFMA.FTZ R3, R2, R180.reuse, R31 ;  /* 0x000000b402037223 */ /* 0x080fe2000001001f */
[----:B------:R-:W-:Y:S01]  /*48e0*/  ISETP.GE.AND P3, PT, R0, R61, PT ;  /* 0x0000003d0000720c */ /* 0x000fe20003f66270 */
[----:B------:R-:W-:Y:S01]  /*48f0*/  FFMA.FTZ R2, R2, R180, R27 ;  /* 0x000000b402027223 */ /* 0x000fe2000001001b */
[C---:B------:R-:W-:Y:S02]  /*4900*/  ISETP.GE.AND P1, PT, R0.reuse, R60, PT ;  /* 0x0000003c0000720c */ /* 0x040fe40003f26270 */
[C---:B------:R-:W-:Y:S02]  /*4910*/  ISETP.GE.AND P5, PT, R0.reuse, R63, PT ;  /* 0x0000003f0000720c */ /* 0x040fe40003fa6270 */
[----:B------:R-:W-:Y:S02]  /*4920*/  ISETP.GE.AND P4, PT, R0, R62, PT ;  /* 0x0000003e0000720c */ /* 0x000fe40003f86270 */
[----:B------:R-:W-:-:S02]  /*4930*/  FSEL R50, R3, -INF , !P2 ;  /* 0xff80000003327808 */ /* 0x000fc40005000000 */
[----:B------:R-:W-:Y:S02]  /*4940*/  FSEL R52, R5, -INF , !P0 ;  /* 0xff80000005347808 */ /* 0x000fe40004000000 */
[----:B------:R-:W-:Y:S01]  /*4950*/  FSEL R31, R2, -INF , !P6 ;  /* 0xff800000021f7808 */ /* 0x000fe20007000000 */
[-C--:B-1----:R-:W-:Y:S01]  /*4960*/  FFMA.FTZ R3, R7, R180.reuse, R36 ;  /* 0x000000b407037223 */ /* 0x082fe20000010024 */
[----:B------:R-:W-:Y:S01]  /*4970*/  IADD3 R0, R11, 0x71, RZ ;  /* 0x000000710b007810 */ /* 0x000fe20007ffe0ff */
[CC--:B------:R-:W-:Y:S02]  /*4980*/  FFMA.FTZ R6, R7.reuse, R180.reuse, R38 ;  /* 0x000000b407067223 */ /* 0x0c0fe40000010026 */
[-C--:B------:R-:W-:Y:S01]  /*4990*/  FFMA.FTZ R5, R7, R180.reuse, R32 ;  /* 0x000000b407057223 */ /* 0x080fe20000010020 */
[----:B------:R1:W2:Y:S01]  /*49a0*/  I2F R8, R0 ;  /* 0x0000000000087306 */ /* 0x0002a20000201400 */
[----:B------:R-:W-:Y:S01]  /*49b0*/  FSEL R43, R3, -INF , !P3 ;  /* 0xff800000032b7808 */ /* 0x000fe20005800000 */
[----:B------:R-:W-:Y:S01]  /*49c0*/  FFMA.FTZ R3, R7, R180, R34 ;  /* 0x000000b407037223 */ /* 0x000fe20000010022 */
[----:B------:R-:W-:-:S02]  /*49d0*/  ISETP.GE.AND P2, PT, R0, R61, PT ;  /* 0x0000003d0000720c */ /* 0x000fc40003f46270 */
[C---:B------:R-:W-:Y:S02]  /*49e0*/  ISETP.GE.AND P0, PT, R0.reuse, R60, PT ;  /* 0x0000003c0000720c */ /* 0x040fe40003f06270 */
[C---:B------:R-:W-:Y:S02]  /*49f0*/  ISETP.GE.AND P6, PT, R0.reuse, R63, PT ;  /* 0x0000003f0000720c */ /* 0x040fe40003fc6270 */
[----:B------:R-:W-:Y:S02]  /*4a00*/  ISETP.GE.AND P3, PT, R0, R62, PT ;  /* 0x0000003e0000720c */ /* 0x000fe40003f66270 */
[----:B------:R-:W-:Y:S02]  /*4a10*/  FSEL R46, R6, -INF , !P1 ;  /* 0xff800000062e7808 */ /* 0x000fe40004800000 */
[----:B------:R-:W-:Y:S01]  /*4a20*/  I2F R6, R11 ;  /* 0x0000000b00067306 */ /* 0x000fe20000201400 */
[----:B------:R-:W-:Y:S02]  /*4a30*/  FSEL R47, R5, -INF , !P5 ;  /* 0xff800000052f7808 */ /* 0x000fe40006800000 */
[----:B-1----:R-:W-:Y:S01]  /*4a40*/  IADD3 R0, R11, 0x78, RZ ;  /* 0x000000780b007810 */ /* 0x002fe20007ffe0ff */
[CC--:B--2---:R-:W-:Y:S01]  /*4a50*/  FFMA.FTZ R7, R8.reuse, R180.reuse, R37 ;  /* 0x000000b408077223 */ /* 0x0c4fe20000010025 */
[----:B------:R-:W-:Y:S01]  /*4a60*/  FSEL R29, R3, -INF , !P4 ;  /* 0xff800000031d7808 */ /* 0x000fe20006000000 */
[-C--:B------:R-:W-:Y:S01]  /*4a70*/  FFMA.FTZ R3, R8, R180.reuse, R33 ;  /* 0x000000b408037223 */ /* 0x080fe20000010021 */
[----:B------:R-:W-:Y:S01]  /*4a80*/  ISETP.GE.AND P1, PT, R0, R61, PT ;  /* 0x0000003d0000720c */ /* 0x000fe20003f26270 */
[----:B------:R1:W2:Y:S01]  /*4a90*/  I2F R2, R0 ;  /* 0x0000000000027306 */ /* 0x0002a20000201400 */
[----:B------:R-:W-:Y:S01]  /*4aa0*/  FSEL R30, R7, -INF , !P2 ;  /* 0xff800000071e7808 */ /* 0x000fe20005000000 */
[----:B------:R-:W-:Y:S01]  /*4ab0*/  FFMA.FTZ R9, R8, R180, R39 ;  /* 0x000000b408097223 */ /* 0x000fe20000010027 */
[----:B------:R-:W-:-:S02]  /*4ac0*/  ISETP.GE.AND P5, PT, R0, R60, PT ;  /* 0x0000003c0000720c */ /* 0x000fc40003fa6270 */
[C---:B------:R-:W-:Y:S02]  /*4ad0*/  ISETP.GE.AND P4, PT, R0.reuse, R63, PT ;  /* 0x0000003f0000720c */ /* 0x040fe40003f86270 */
[----:B------:R-:W-:Y:S02]  /*4ae0*/  ISETP.GE.AND P2, PT, R0, R62, PT ;  /* 0x0000003e0000720c */ /* 0x000fe40003f46270 */
[----:B------:R-:W-:Y:S02]  /*4af0*/  FSEL R45, R3, -INF , !P6 ;  /* 0xff800000032d7808 */ /* 0x000fe40007000000 */
[----:B------:R-:W-:Y:S02]  /*4b00*/  ISETP.GE.AND P6, PT, R11, R60, PT ;  /* 0x0000003c0b00720c */ /* 0x000fe40003fc6270 */
[----:B------:R-:W-:Y:S02]  /*4b10*/  FSEL R44, R9, -INF , !P0 ;  /* 0xff800000092c7808 */ /* 0x000fe40004000000 */
[----:B------:R-:W-:Y:S01]  /*4b20*/  ISETP.GE.AND P0, PT, R11, R61, PT ;  /* 0x0000003d0b00720c */ /* 0x000fe20003f06270 */
[----:B-1----:R-:W-:-:S02]  /*4b30*/  FFMA.FTZ R0, R8, R180, R35 ;  /* 0x000000b408007223 */ /* 0x002fc40000010023 */
[CC--:B--2---:R-:W-:Y:S02]  /*4b40*/  FFMA.FTZ R5, R2.reuse, R180.reuse, R20 ;  /* 0x000000b402057223 */ /* 0x0c4fe40000010014 */
[-C--:B------:R-:W-:Y:S01]  /*4b50*/  FFMA.FTZ R7, R2, R180.reuse, R22 ;  /* 0x000000b402077223 */ /* 0x080fe20000010016 */
[----:B------:R-:W-:Y:S01]  /*4b60*/  FSEL R26, R0, -INF , !P3 ;  /* 0xff800000001a7808 */ /* 0x000fe20005800000 */
[-C--:B------:R-:W-:Y:S01]  /*4b70*/  FFMA.FTZ R3, R2, R180.reuse, R18 ;  /* 0x000000b402037223 */ /* 0x080fe20000010012 */
[----:B------:R-:W-:Y:S01]  /*4b80*/  IADD3 R0, R11, 0x79, RZ ;  /* 0x000000790b007810 */ /* 0x000fe20007ffe0ff */
[-C--:B------:R-:W-:Y:S01]  /*4b90*/  FFMA.FTZ R8, R6, R180.reuse, R134 ;  /* 0x000000b406087223 */ /* 0x080fe20000010086 */
[----:B------:R-:W-:Y:S01]  /*4ba0*/  FSEL R22, R5, -INF , !P1 ;  /* 0xff80000005167808 */ /* 0x000fe20004800000 */
[-C--:B------:R-:W-:Y:S01]  /*4bb0*/  FFMA.FTZ R5, R2, R180.reuse, R16 ;  /* 0x000000b402057223 */ /* 0x080fe20000010010 */
[----:B------:R-:W-:Y:S01]  /*4bc0*/  FSEL R18, R3, -INF , !P2 ;  /* 0xff80000003127808 */ /* 0x000fe20005000000 */
[----:B------:R-:W1:Y:S01]  /*4bd0*/  I2F R2, R0 ;  /* 0x0000000000027306 */ /* 0x000e620000201400 */
[----:B------:R-:W-:Y:S01]  /*4be0*/  FSEL R20, R8, -INF , !P6 ;  /* 0xff80000008147808 */ /* 0x000fe20007000000 */
[----:B------:R-:W-:Y:S01]  /*4bf0*/  FFMA.FTZ R3, R6, R180, R132 ;  /* 0x000000b406037223 */ /* 0x000fe20000010084 */
[----:B------:R-:W-:-:S02]  /*4c00*/  ISETP.GE.AND P6, PT, R135, 0x2, PT ;  /* 0x000000028700780c */ /* 0x000fc40003fc6270 */
[----:B------:R-:W-:Y:S01]  /*4c10*/  FSEL R40, R7, -INF , !P5 ;  /* 0xff80000007287808 */ /* 0x000fe20006800000 */
[----:B------:R-:W-:Y:S01]  /*4c20*/  FFMA.FTZ R7, R6, R180, R128 ;  /* 0x000000b406077223 */ /* 0x000fe20000010080 */
[----:B------:R-:W-:Y:S02]  /*4c30*/  FSEL R42, R5, -INF , !P4 ;  /* 0xff800000052a7808 */ /* 0x000fe40006000000 */
[----:B------:R-:W-:Y:S02]  /*4c40*/  FSEL R16, R3, -INF , !P0 ;  /* 0xff80000003107808 */ /* 0x000fe40004000000 */
[C---:B------:R-:W-:Y:S02]  /*4c50*/  ISETP.GE.AND P5, PT, R0.reuse, R61, PT ;  /* 0x0000003d0000720c */ /* 0x040fe40003fa6270 */
[C---:B------:R-:W-:Y:S02]  /*4c60*/  ISETP.GE.AND P4, PT, R0.reuse, R60, PT ;  /* 0x0000003c0000720c */ /* 0x040fe40003f86270 */
[-C--:B------:R-:W-:Y:S01]  /*4c70*/  ISETP.GE.AND P2, PT, R0, R63.reuse, PT ;  /* 0x0000003f0000720c */ /* 0x080fe20003f46270 */
[----:B-1----:R-:W-:Y:S01]  /*4c80*/  FFMA.FTZ R5, R2, R180, R23 ;  /* 0x000000b402057223 */ /* 0x002fe20000010017 */
[----:B------:R-:W-:Y:S01]  /*4c90*/  ISETP.GE.AND P0, PT, R0, R62, PT ;  /* 0x0000003e0000720c */ /* 0x000fe20003f06270 */
[-C--:B------:R-:W-:Y:S01]  /*4ca0*/  FFMA.FTZ R0, R6, R180.reuse, R130 ;  /* 0x000000b406007223 */ /* 0x080fe20000010082 */
[C---:B------:R-:W-:Y:S01]  /*4cb0*/  ISETP.GE.AND P3, PT, R11.reuse, R63, PT ;  /* 0x0000003f0b00720c */ /* 0x040fe20003f66270 */
[C---:B------:R-:W-:Y:S01]  /*4cc0*/  FFMA.FTZ R6, R2.reuse, R180, R21 ;  /* 0x000000b402067223 */ /* 0x040fe20000010015 */
[----:B------:R-:W-:Y:S01]  /*4cd0*/  ISETP.GE.AND P1, PT, R11, R62, PT ;  /* 0x0000003e0b00720c */ /* 0x000fe20003f26270 */
[CC--:B------:R-:W-:Y:S01]  /*4ce0*/  FFMA.FTZ R3, R2.reuse, R180.reuse, R17 ;  /* 0x000000b402037223 */ /* 0x0c0fe20000010011 */
[----:B------:R-:W-:Y:S01]  /*4cf0*/  FSEL R33, R7, -INF , !P3 ;  /* 0xff80000007217808 */ /* 0x000fe20005800000 */
[----:B------:R-:W-:Y:S01]  /*4d00*/  FFMA.FTZ R2, R2, R180, R19 ;  /* 0x000000b402027223 */ /* 0x000fe20000010013 */
[----:B------:R-:W-:-:S02]  /*4d10*/  FSEL R24, R0, -INF , !P1 ;  /* 0xff80000000187808 */ /* 0x000fc40004800000 */
[----:B------:R-:W-:Y:S02]  /*4d20*/  FSEL R19, R6, -INF , !P5 ;  /* 0xff80000006137808 */ /* 0x000fe40006800000 */
[----:B------:R-:W-:Y:S02]  /*4d30*/  FSEL R34, R5, -INF , !P4 ;  /* 0xff80000005227808 */ /* 0x000fe40006000000 */
[----:B------:R-:W-:Y:S02]  /*4d40*/  FSEL R35, R3, -INF , !P2 ;  /* 0xff80000003237808 */ /* 0x000fe40005000000 */
[----:B------:R-:W-:Y:S01]  /*4d50*/  FSEL R15, R2, -INF , !P0 ;  /* 0xff800000020f7808 */ /* 0x000fe20004000000 */
[----:B------:R-:W-:Y:S05]  /*4d60*/  @!P6 BRA `(.L_x_502) ;  /* 0x000003400000e947 */ /* 0x000fea0003800000 */
[----:B------:R-:W2:Y:S04]  /*4d70*/  LDL R114, [R1+0x2a0] ;  /* 0x0002a00001727983 */ /* 0x000ea80000100800 */
[----:B------:R-:W2:Y:S04]  /*4d80*/  LDL R115, [R1+0x2cc] ;  /* 0x0002cc0001737983 */ /* 0x000ea80000100800 */
[----:B------:R-:W3:Y:S01]  /*4d90*/  LDL.64 R118, [R1+0x2d8] ;  /* 0x0002d80001767983 */ /* 0x000ee20000100a00 */
[----:B------:R-:W-:-:S04]  /*4da0*/  IADD3 R2, R135, -0x2, RZ ;  /* 0xfffffffe87027810 */ /* 0x000fc80007ffe0ff */
[----:B------:R-:W-:Y:S01]  /*4db0*/  SHF.R.S32.HI R0, RZ, 0x1f, R2 ;  /* 0x0000001fff007819 */ /* 0x000fe20000011402 */
[----:B------:R-:W-:-:S04]  /*4dc0*/  IMAD R6, R252, R2, RZ ;  /* 0x00000002fc067224 */ /* 0x000fc800078e02ff */
[-C--:B------:R-:W-:Y:S01]  /*4dd0*/  IMAD R6, R0, R245.reuse, R6 ;  /* 0x000000f500067224 */ /* 0x080fe200078e0206 */
[----:B------:R-:W-:Y:S01]  /*4de0*/  BSSY B0, `(.L_x_503) ;  /* 0x000002b000007945 */ /* 0x000fe20003800000 */
[----:B--2---:R-:W-:Y:S01]  /*4df0*/  ISETP.GE.AND P0, PT, R115, R114, PT ;  /* 0x000000727300720c */ /* 0x004fe20003f06270 */
[----:B---3--:R-:W-:-:S04]  /*4e00*/  IMAD.WIDE.U32 R2, R2, R245, R118 ;  /* 0x000000f502027225 */ /* 0x008fc800078e0076 */
[----:B------:R-:W-:-:S08]  /*4e10*/  IMAD.IADD R7, R3, 0x1, R6 ;  /* 0x0000000103077824 */ /* 0x000fd000078e0206 */
[-C--:B------:R-:W-:Y:S02]  /*4e20*/  @!P0 IADD3 R5, P1, R211, R2.reuse, RZ ;  /* 0x00000002d3058210 */ /* 0x080fe40007f3e0ff */
[----:B------:R-:W-:Y:S02]  /*4e30*/  @!P0 LEA R0, P2, R250, R2, 0x6 ;  /* 0x00000002fa008211 */ /* 0x000fe400078430ff */
[-C--:B------:R-:W-:Y:S01]  /*4e40*/  @!P0 LEA R12, P4, R2, R248.reuse, 0x1 ;  /* 0x000000f8020c8211 */ /* 0x080fe200078808ff */
[----:B------:R-:W-:Y:S01]  /*4e50*/  @!P0 IMAD.X R9, R220, 0x1, R7, P1 ;  /* 0x00000001dc098824 */ /* 0x000fe200008e0607 */
[-C--:B------:R-:W-:Y:S02]  /*4e60*/  @!P0 LEA R10, P3, R5, R248.reuse, 0x1 ;  /* 0x000000f8050a8211 */ /* 0x080fe400078608ff */
[----:B------:R-:W-:Y:S02]  /*4e70*/  @!P0 LEA R8, P1, R0, R248, 0x1 ;  /* 0x000000f800088211 */ /* 0x000fe400078208ff */
[----:B------:R-:W-:-:S02]  /*4e80*/  @!P0 LEA.HI.X R14, R250, R7, R251, 0x6, P2 ;  /* 0x00000007fa0e8211 */ /* 0x000fc400010f34fb */
[-C--:B------:R-:W-:Y:S02]  /*4e90*/  @!P0 LEA.HI.X R13, R2, R249.reuse, R7, 0x1, P4 ;  /* 0x000000f9020d8211 */ /* 0x080fe400020f0c07 */
[-C--:B------:R-:W-:Y:S01]  /*4ea0*/  @!P0 LEA.HI.X R11, R5, R249.reuse, R9, 0x1, P3 ;  /* 0x000000f9050b8211 */ /* 0x080fe200018f0c09 */
[----:B------:R1:W-:Y:S01]  /*4eb0*/  @P0 STS [R194+0x2000], RZ ;  /* 0x002000ffc2000388 */ /* 0x0003e20000000800 */
[----:B------:R-:W-:-:S03]  /*4ec0*/  @!P0 LEA.HI.X R9, R0, R249, R14, 0x1, P1 ;  /* 0x000000f900098211 */ /* 0x000fc600008f0c0e */
[----:B------:R1:W-:Y:S04]  /*4ed0*/  @P0 STS [R194+0x2004], RZ ;  /* 0x002004ffc2000388 */ /* 0x0003e80000000800 */
[----:B------:R1:W-:Y:S04]  /*4ee0*/  @P0 STS.64 [R194+0x2008], RZ ;  /* 0x002008ffc2000388 */ /* 0x0003e80000000a00 */
        /* <DEDUP_REMOVED lines=26> */
.L_x_504:
[----:B------:R-:W-:Y:S05]  /*5090*/  BSYNC B0 ;  /* 0x0000000000007941 */ /* 0x000fea0003800000 */
.L_x_503:
[----:B------:R-:W0:Y:S02]  /*50a0*/  LDGDEPBAR ;  /* 0x00000000000079af */ /* 0x000e240000000000 */
.L_x_502:
[----:B------:R-:W-:Y:S05]  /*50b0*/  BSYNC B1 ;  /* 0x0000000000017941 */ /* 0x000fea0003800000 */
.L_x_501:
[----:B--2---:R-:W-:Y:S01]  /*50c0*/  IMAD.U32 R2, RZ, RZ, UR6 ;  /* 0x00000006ff027e24 */ /* 0x004fe2000f8e00ff */
[----:B------:R-:W-:Y:S01]  /*50d0*/  STL [R1+0x3b0], R161 ;  /* 0x0003b0a101007387 */ /* 0x000fe20000100800 */
[----:B------:R-:W-:Y:S01]  /*50e0*/  IMAD.U32 R3, RZ, RZ, UR7 ;  /* 0x00000007ff037e24 */ /* 0x000fe2000f8e00ff */
[----:B-1----:R-:W-:Y:S02]  /*50f0*/  FMNMX.FTZ R12, R24, R192, !PT ;  /* 0x000000c0180c7209 */ /* 0x002fe40007810000 */
[----:B------:R-:W-:Y:S01]  /*5100*/  FMNMX.FTZ R5, R33, R209, !PT ;  /* 0x000000d121057209 */ /* 0x000fe20007810000 */
[----:B------:R-:W-:Y:S04]  /*5110*/  STL [R1+0x3ac], R160 ;  /* 0x0003aca001007387 */ /* 0x000fe80000100800 */
[----:B------:R1:W2:Y:S01]  /*5120*/  LD.E R0, [R2.64+0xdc] ;  /* 0x0000dc0a02007980 */ /* 0x0002a2000c101900 */
        /* <DEDUP_REMOVED lines=10> */
[----:B-1----:R-:W-:-:S03]  /*51d0*/  FMNMX.FTZ R3, R16, R202, !PT ;  /* 0x000000ca10037209 */ /* 0x002fc60007810000 */
        /* <DEDUP_REMOVED lines=30> */
[----:B------:R-:W-:Y:S01]  /*53c0*/  STL.64 [R1+0x358], R234 ;  /* 0x000358ea01007387 */ /* 0x000fe20000100a00 */
        /* <DEDUP_REMOVED lines=20> */
[----:B------:R-:W-:Y:S01]  /*5510*/  STL.64 [R1+0x328], R138 ;  /* 0x0003288a01007387 */ /* 0x000fe20000100a00 */
        /* <DEDUP_REMOVED lines=72> */
[----:B------:R-:W1:Y:S01]  /*59a0*/  SHFL.BFLY PT, R7, R12, 0x2, 0x1f ;  /* 0x0c401f000c077f89 */ /* 0x000e6200000e0000 */
        /* <DEDUP_REMOVED lines=10> */
[----:B------:R-:W3:Y:S01]  /*5a50*/  SHFL.BFLY PT, R5, R135, 0x2, 0x1f ;  /* 0x0c401f0087057f89 */ /* 0x000ee200000e0000 */
[----:B------:R-:W-:Y:S02]  /*5a60*/  FMNMX.FTZ R3, R34, R3, !PT ;  /* 0x0000000322037209 */ /* 0x000fe40007810000 */
[----:B------:R-:W-:-:S03]  /*5a70*/  FMNMX.FTZ R2, R47, R2, !PT ;  /* 0x000000022f027209 */ /* 0x000fc60007810000 */
[----:B------:R-:W4:Y:S01]  /*5a80*/  SHFL.BFLY PT, R6, R3, 0x2, 0x1f ;  /* 0x0c401f0003067f89 */ /* 0x000f2200000e0000 */
[----:B------:R-:W-:Y:S02]  /*5a90*/  FMNMX.FTZ R2, R45, R2, !PT ;  /* 0x000000022d027209 */ /* 0x000fe40007810000 */
[----:B-1----:R-:W-:Y:S02]  /*5aa0*/  FMNMX.FTZ R12, R12, R7, !PT ;  /* 0x000000070c0c7209 */ /* 0x002fe40007810000 */
[----:B------:R-:W-:-:S03]  /*5ab0*/  FMNMX.FTZ R2, R42, R2, !PT ;  /* 0x000000022a027209 */ /* 0x000fc60007810000 */
[----:B------:R-:W1:Y:S01]  /*5ac0*/  SHFL.BFLY PT, R7, R12, 0x1, 0x1f ;  /* 0x0c201f000c077f89 */ /* 0x000e6200000e0000 */
[----:B------:R-:W-:-:S05]  /*5ad0*/  FMNMX.FTZ R2, R35, R2, !PT ;  /* 0x0000000223027209 */ /* 0x000fca0007810000 */
[----:B------:R-:W1:Y:S01]  /*5ae0*/  SHFL.BFLY PT, R13, R2, 0x2, 0x1f ;  /* 0x0c401f00020d7f89 */ /* 0x000e6200000e0000 */
[----:B---3--:R-:W-:-:S05]  /*5af0*/  FMNMX.FTZ R135, R135, R5, !PT ;  /* 0x0000000587877209 */ /* 0x008fca0007810000 */
[----:B------:R-:W3:Y:S01]  /*5b00*/  SHFL.BFLY PT, R5, R135, 0x1, 0x1f ;  /* 0x0c201f0087057f89 */ /* 0x000ee200000e0000 */
[----:B----4-:R-:W-:-:S05]  /*5b10*/  FMNMX.FTZ R3, R3, R6, !PT ;  /* 0x0000000603037209 */ /* 0x010fca0007810000 */
[----:B------:R-:W4:Y:S01]  /*5b20*/  SHFL.BFLY PT, R134, R3, 0x1, 0x1f ;  /* 0x0c201f0003867f89 */ /* 0x000f2200000e0000 */
[----:B-1----:R-:W-:-:S04]  /*5b30*/  FMNMX.FTZ R12, R12, R7, !PT ;  /* 0x000000070c0c7209 */ /* 0x002fc80007810000 */
[----:B------:R-:W-:Y:S02]  /*5b40*/  FSETP.NEU.FTZ.AND P0, PT, R12, -INF , PT ;  /* 0xff8000000c00780b */ /* 0x000fe40003f1d000 */
[----:B------:R-:W-:Y:S01]  /*5b50*/  FMNMX.FTZ R13, R2, R13, !PT ;  /* 0x0000000d020d7209 */ /* 0x000fe20007810000 */
[----:B--2---:R-:W-:-:S04]  /*5b60*/  FMUL.FTZ R2, R0, R12 ;  /* 0x0000000c00027220 */ /* 0x004fc80000410000 */
[----:B------:R-:W1:Y:S01]  /*5b70*/  SHFL.BFLY PT, R6, R13, 0x1, 0x1f ;  /* 0x0c201f000d067f89 */ /* 0x000e6200000e0000 */
[----:B---3--:R-:W-:Y:S02]  /*5b80*/  FMNMX.FTZ R135, R135, R5, !PT ;  /* 0x0000000587877209 */ /* 0x008fe40007810000 */
[----:B------:R-:W-:Y:S01]  /*5b90*/  FSEL R2, R2, RZ, P0 ;  /* 0x000000ff02027208 */ /* 0x000fe20000000000 */
[----:B------:R-:W-:Y:S01]  /*5ba0*/  STL [R1+0x340], R12 ;  /* 0x0003400c01007387 */ /* 0x000fe20000100800 */
[----:B----4-:R-:W-:-:S03]  /*5bb0*/  FMNMX.FTZ R134, R3, R134, !PT ;  /* 0x0000008603867209 */ /* 0x010fc60007810000 */
[-CC-:B------:R-:W-:Y:S01]  /*5bc0*/  FFMA.FTZ R199, R159, R0.reuse, -R2.reuse ;  /* 0x000000009fc77223 */ /* 0x180fe20000010802 */
[----:B------:R-:W-:Y:S01]  /*5bd0*/  STL [R1+0x344], R135 ;  /* 0x0003448701007387 */ /* 0x000fe20000100800 */
[-CC-:B------:R-:W-:Y:S02]  /*5be0*/  FFMA.FTZ R211, R156, R0.reuse, -R2.reuse ;  /* 0x000000009cd37223 */ /* 0x180fe40000010802 */
[-CC-:B------:R-:W-:Y:S01]  /*5bf0*/  FFMA.FTZ R213, R148, R0.reuse, -R2.reuse ;  /* 0x0000000094d57223 */ /* 0x180fe20000010802 */
[----:B------:R-:W-:Y:S01]  /*5c00*/  STL [R1+0x384], R192 ;  /* 0x000384c001007387 */ /* 0x000fe20000100800 */
[-CC-:B------:R-:W-:Y:S02]  /*5c10*/  FFMA.FTZ R3, R109, R0.reuse, -R2.reuse ;  /* 0x000000006d037223 */ /* 0x180fe40000010802 */
[-CC-:B------:R-:W-:Y:S01]  /*5c20*/  FFMA.FTZ R196, R94, R0.reuse, -R2.reuse ;  /* 0x000000005ec47223 */ /* 0x180fe20000010802 */
[----:B------:R-:W-:Y:S01]  /*5c30*/  STL [R1+0x3c4], R199 ;  /* 0x0003c4c701007387 */ /* 0x000fe20000100800 */
[----:B------:R-:W-:-:S03]  /*5c40*/  FFMA.FTZ R197, R91, R0, -R2 ;  /* 0x000000005bc57223 */ /* 0x000fc60000010802 */
[----:B------:R-:W-:Y:S01]  /*5c50*/  STL [R1+0x3b8], R159 ;  /* 0x0003b89f01007387 */ /* 0x000fe20000100800 */
[----:B------:R-:W-:-:S03]  /*5c60*/  FFMA.FTZ R198, R86, R0, -R2 ;  /* 0x0000000056c67223 */ /* 0x000fc60000010802 */
[----:B------:R-:W-:Y:S04]  /*5c70*/  STL [R1+0x3c0], R211 ;  /* 0x0003c0d301007387 */ /* 0x000fe80000100800 */
[----:B------:R-:W-:Y:S04]  /*5c80*/  STL [R1+0x3bc], R213 ;  /* 0x0003bcd501007387 */ /* 0x000fe80000100800 */
[----:B------:R-:W-:Y:S01]  /*5c90*/  STL [R1+0xc], R3 ;  /* 0x00000c0301007387 */ /* 0x000fe20000100800 */
[----:B------:R-:W-:-:S03]  /*5ca0*/  FMUL.FTZ R5, R0, R135 ;  /* 0x0000008700057220 */ /* 0x000fc60000410000 */
[----:B------:R2:W-:Y:S01]  /*5cb0*/  STL [R1+0x398], R196 ;  /* 0x000398c401007387 */ /* 0x0005e20000100800 */
[----:B------:R-:W-:-:S03]  /*5cc0*/  FSETP.NEU.FTZ.AND P0, PT, R135, -INF , PT ;  /* 0xff8000008700780b */ /* 0x000fc60003f1d000 */
[----:B------:R3:W-:Y:S01]  /*5cd0*/  STL [R1+0x3a4], R197 ;  /* 0x0003a4c501007387 */ /* 0x0007e20000100800 */
[----:B------:R-:W-:-:S03]  /*5ce0*/  FFMA.FTZ R24, R24, R0, -R2 ;  /* 0x0000000018187223 */ /* 0x000fc60000010802 */
[----:B------:R-:W-:Y:S01]  /*5cf0*/  STL [R1+0x3a8], R198 ;  /* 0x0003a8c601007387 */ /* 0x000fe20000100800 */
[-CC-:B------:R-:W-:Y:S02]  /*5d00*/  FFMA.FTZ R25, R192, R0.reuse, -R2.reuse ;  /* 0x00000000c0197223 */ /* 0x180fe40000010802 */
[-CC-:B------:R-:W-:Y:S02]  /*5d10*/  FFMA.FTZ R27, R189, R0.reuse, -R2.reuse ;  /* 0x00000000bd1b7223 */ /* 0x180fe40000010802 */
[-CC-:B------:R-:W-:Y:S02]  /*5d20*/  FFMA.FTZ R28, R181, R0.reuse, -R2.reuse ;  /* 0x00000000b51c7223 */ /* 0x180fe40000010802 */
[-CC-:B------:R-:W-:Y:S02]  /*5d30*/  FFMA.FTZ R175, R175, R0.reuse, -R2.reuse ;  /* 0x00000000afaf7223 */ /* 0x180fe40000010802 */
[-CC-:B------:R-:W-:Y:S02]  /*5d40*/  FFMA.FTZ R171, R171, R0.reuse, -R2.reuse ;  /* 0x00000000abab7223 */ /* 0x180fe40000010802 */
[----:B------:R-:W-:-:S02]  /*5d50*/  FFMA.FTZ R212, R150, R0, -R2 ;  /* 0x0000000096d47223 */ /* 0x000fc40000010802 */
[-CC-:B--2---:R-:W-:Y:S02]  /*5d60*/  FFMA.FTZ R196, R78, R0.reuse, -R2.reuse ;  /* 0x000000004ec47223 */ /* 0x184fe40000010802 */
[-CC-:B------:R-:W-:Y:S02]  /*5d70*/  FFMA.FTZ R248, R129, R0.reuse, -R2.reuse ;  /* 0x0000000081f87223 */ /* 0x180fe40000010802 */
[-CC-:B------:R-:W-:Y:S01]  /*5d80*/  FFMA.FTZ R211, R104, R0.reuse, -R2.reuse ;  /* 0x0000000068d37223 */ /* 0x180fe20000010802 */
[----:B------:R2:W-:Y:S01]  /*5d90*/  STL [R1+0x3b4], R196 ;  /* 0x0003b4c401007387 */ /* 0x0005e20000100800 */
[-CC-:B------:R-:W-:Y:S02]  /*5da0*/  FFMA.FTZ R12, R101, R0.reuse, -R2.reuse ;  /* 0x00000000650c7223 */ /* 0x180fe40000010802 */
[-CC-:B------:R-:W-:Y:S02]  /*5db0*/  FFMA.FTZ R229, R83, R0.reuse, -R2.reuse ;  /* 0x0000000053e57223 */ /* 0x180fe40000010802 */
[----:B------:R-:W-:-:S02]  /*5dc0*/  FFMA.FTZ R62, R75, R0, -R2 ;  /* 0x000000004b3e7223 */ /* 0x000fc40000010802 */
[-CC-:B------:R-:W-:Y:S02]  /*5dd0*/  FFMA.FTZ R187, R70, R0.reuse, -R2.reuse ;  /* 0x0000000046bb7223 */ /* 0x180fe40000010802 */
[-CC-:B------:R-:W-:Y:S02]  /*5de0*/  FFMA.FTZ R162, R67, R0.reuse, -R2.reuse ;  /* 0x0000000043a27223 */ /* 0x180fe40000010802 */
[-CC-:B------:R-:W-:Y:S02]  /*5df0*/  FFMA.FTZ R159, R58, R0.reuse, -R2.reuse ;  /* 0x000000003a9f7223 */ /* 0x180fe40000010802 */
[-CC-:B------:R-:W-:Y:S02]  /*5e00*/  FFMA.FTZ R135, R55, R0.reuse, -R2.reuse ;  /* 0x0000000037877223 */ /* 0x180fe40000010802 */
[-CC-:B---3--:R-:W-:Y:S02]  /*5e10*/  FFMA.FTZ R197, R51, R0.reuse, -R2.reuse ;  /* 0x0000000033c57223 */ /* 0x188fe40000010802 */
[----:B------:R-:W-:-:S02]  /*5e20*/  FFMA.FTZ R63, R41, R0, -R2 ;  /* 0x00000000293f7223 */ /* 0x000fc40000010802 */
[-CC-:B------:R-:W-:Y:S02]  /*5e30*/  FFMA.FTZ R199, R31, R0.reuse, -R2.reuse ;  /* 0x000000001fc77223 */ /* 0x180fe40000010802 */
[-CC-:B------:R-:W-:Y:S02]  /*5e40*/  FFMA.FTZ R194, R29, R0.reuse, -R2.reuse ;  /* 0x000000001dc27223 */ /* 0x180fe40000010802 */
[-CC-:B------:R-:W-:Y:S02]  /*5e50*/  FFMA.FTZ R238, R26, R0.reuse, -R2.reuse ;  /* 0x000000001aee7223 */ /* 0x180fe40000010802 */
[-CC-:B--2---:R-:W-:Y:S02]  /*5e60*/  FFMA.FTZ R196, R48, R0.reuse, -R2.reuse ;  /* 0x0000000030c47223 */ /* 0x184fe40000010802 */
[-CC-:B------:R-:W-:Y:S02]  /*5e70*/  FFMA.FTZ R4, R18, R0.reuse, -R2.reuse ;  /* 0x0000000012047223 */ /* 0x180fe40000010802 */
[----:B------:R-:W-:Y:S01]  /*5e80*/  FFMA.FTZ R198, R15, R0, -R2 ;  /* 0x000000000fc67223 */ /* 0x000fe20000010802 */
[----:B------:R-:W-:-:S02]  /*5e90*/  FSEL R2, R5, RZ, P0 ;  /* 0x000000ff05027208 */ /* 0x000fc40000000000 */
[----:B-1----:R-:W-:Y:S01]  /*5ea0*/  FMNMX.FTZ R13, R13, R6, !PT ;  /* 0x000000060d0d7209 */ /* 0x002fe20007810000 */
[----:B------:R-:W-:Y:S02]  /*5eb0*/  IMAD.SHL.U32 R192, R195, 0x4, RZ ;  /* 0x00000004c3c07824 */ /* 0x000fe400078e00ff */
[-CC-:B------:R-:W-:Y:S02]  /*5ec0*/  FFMA.FTZ R8, R16, R0.reuse, -R2.reuse ;  /* 0x0000000010087223 */ /* 0x180fe40000010802 */
[--C-:B------:R-:W-:Y:S01]  /*5ed0*/  FFMA.FTZ R7, R202, R0, -R2.reuse ;  /* 0x00000000ca077223 */ /* 0x100fe20000010802 */
[----:B------:R-:W-:Y:S01]  /*5ee0*/  FSETP.NEU.FTZ.AND P1, PT, R134, -INF , PT ;  /* 0xff8000008600780b */ /* 0x000fe20003f3d000 */
[C---:B------:R-:W-:Y:S01]  /*5ef0*/  FMUL.FTZ R3, R0.reuse, R134 ;  /* 0x0000008600037220 */ /* 0x040fe20000410000 */
[----:B------:R-:W-:Y:S01]  /*5f00*/  FSETP.NEU.FTZ.AND P0, PT, R13, -INF , PT ;  /* 0xff8000000d00780b */ /* 0x000fe20003f1d000 */
[----:B------:R-:W-:Y:S01]  /*5f10*/  FMUL.FTZ R6, R0, R13 ;  /* 0x0000000d00067220 */ /* 0x000fe20000410000 */
[----:B------:R-:W-:Y:S01]  /*5f20*/  LOP3.LUT R5, R247, R192, RZ, 0x3c, !PT ;  /* 0x000000c0f7057212 */ /* 0x000fe200078e3cff */
[----:B------:R-:W-:Y:S01]  /*5f30*/  IMAD.WIDE.U32 R216, R244, -0x2daee0ad, RZ ;  /* 0xd2511f53f4d87825 */ /* 0x000fe200078e00ff */
[----:B------:R-:W-:Y:S01]  /*5f40*/  FSEL R3, R3, RZ, P1 ;  /* 0x000000ff03037208 */ /* 0x000fe20000800000 */
[----:B------:R-:W-:Y:S02]  /*5f50*/  MUFU.EX2 R8, R8 ;  /* 0x0000000800087308 */ /* 0x000fe40000000800 */
[----:B------:R-:W-:-:S02]  /*5f60*/  FFMA.FTZ R18, R178, R0, -R2 ;  /* 0x00000000b2127223 */ /* 0x000fc40000010802 */
[-CC-:B------:R-:W-:Y:S02]  /*5f70*/  FFMA.FTZ R26, R174, R0.reuse, -R2.reuse ;  /* 0x00000000ae1a7223 */ /* 0x180fe40000010802 */
[----:B------:R-:W-:Y:S02]  /*5f80*/  IMAD.MOV.U32 R61, RZ, RZ, R223 ;  /* 0x000000ffff3d7224 */ /* 0x000fe400078e00df */
[-CC-:B------:R-:W-:Y:S01]  /*5f90*/  FFMA.FTZ R15, R203, R0.reuse, -R2.reuse ;  /* 0x00000000cb0f7223 */ /* 0x180fe20000010802 */
[----:B------:R-:W1:Y:S01]  /*5fa0*/  MUFU.EX2 R7, R7 ;  /* 0x0000000700077308 */ /* 0x000e620000000800 */
[-CC-:B------:R-:W-:Y:S02]  /*5fb0*/  FFMA.FTZ R16, R200, R0.reuse, -R2.reuse ;  /* 0x00000000c8107223 */ /* 0x180fe40000010802 */
[-CC-:B------:R-:W-:Y:S02]  /*5fc0*/  FFMA.FTZ R17, R183, R0.reuse, -R2.reuse ;  /* 0x00000000b7117223 */ /* 0x180fe40000010802 */
[----:B------:R-:W-:-:S02]  /*5fd0*/  FFMA.FTZ R29, R170, R0, -R2 ;  /* 0x00000000aa1d7223 */ /* 0x000fc40000010802 */
[-CC-:B------:R-:W-:Y:S02]  /*5fe0*/  FFMA.FTZ R31, R158, R0.reuse, -R2.reuse ;  /* 0x000000009e1f7223 */ /* 0x180fe40000010802 */
[-CC-:B------:R-:W-:Y:S02]  /*5ff0*/  FFMA.FTZ R36, R154, R0.reuse, -R2.reuse ;  /* 0x000000009a247223 */ /* 0x180fe40000010802 */
[-CC-:B------:R-:W-:Y:S02]  /*6000*/  FFMA.FTZ R37, R152, R0.reuse, -R2.reuse ;  /* 0x0000000098257223 */ /* 0x180fe40000010802 */
        /* <DEDUP_REMOVED lines=20> */
[----:B------:R-:W-:Y:S01]  /*6150*/  FFMA.FTZ R228, R19, R0, -R2 ;  /* 0x0000000013e47223 */ /* 0x000fe20000010802 */
[----:B------:R-:W-:Y:S01]  /*6160*/  FSEL R2, R6, RZ, P0 ;  /* 0x000000ff06027208 */ /* 0x000fe20000000000 */
[----:B------:R-:W-:Y:S01]  /*6170*/  IMAD.WIDE.U32 R234, R61, -0x326172a9, RZ ;  /* 0xcd9e8d573dea7825 */ /* 0x000fe200078e00ff */
[----:B------:R-:W-:-:S02]  /*6180*/  LOP3.LUT R5, R5, R217, RZ, 0x3c, !PT ;  /* 0x000000d905057212 */ /* 0x000fc400078e3cff */
[----:B------:R-:W-:Y:S01]  /*6190*/  LOP3.LUT R60, R246, R221, RZ, 0x3c, !PT ;  /* 0x000000ddf63c7212 */ /* 0x000fe200078e3cff */
[----:B------:R-:W-:Y:S01]  /*61a0*/  IMAD.MOV.U32 R160, RZ, RZ, R222 ;  /* 0x000000ffffa07224 */ /* 0x000fe200078e00de */
[----:B------:R2:W-:Y:S01]  /*61b0*/  STL [R1+0x348], R135 ;  /* 0x0003488701007387 */ /* 0x0005e20000100800 */
        /* <DEDUP_REMOVED lines=10> */
[-C--:B------:R-:W-:Y:S01]  /*6260*/  FFMA.FTZ R44, R210, R0.reuse, -R2 ;  /* 0x00000000d22c7223 */ /* 0x080fe20000010802 */
[----:B------:R-:W-:Y:S01]  /*6270*/  IADD3 R240, R246, -0x61c88647, RZ ;  /* 0x9e3779b9f6f07810 */ /* 0x000fe20007ffe0ff */
        /* <DEDUP_REMOVED lines=21> */
[-C--:B------:R-:W-:Y:S02]  /*63d0*/  FFMA.FTZ R188, R54, R0.reuse, -R3 ;  /* 0x0000000036bc7223 */ /* 0x080fe40000010803 */
        /* <DEDUP_REMOVED lines=30> */
[----:B------:R-:W-:Y:S01]  /*65c0*/  FFMA.FTZ R161, R35, R0, -R2 ;  /* 0x0000000023a17223 */ /* 0x000fe20000010802 */
[----:B------:R-:W-:Y:S01]  /*65d0*/  LOP3.LUT R0, R60, R235, RZ, 0x3c, !PT ;  /* 0x000000eb3c007212 */ /* 0x000fe200078e3cff */
[----:B------:R-:W-:Y:S01]  /*65e0*/  IMAD.WIDE.U32 R50, R5, -0x326172a9, RZ ;  /* 0xcd9e8d5705327825 */ /* 0x000fe200078e00ff */
[----:B------:R-:W-:-:S03]  /*65f0*/  IADD3 R190, R247, -0x4498517b, RZ ;  /* 0xbb67ae85f7be7810 */ /* 0x000fc60007ffe0ff */
[----:B------:R-:W-:Y:S01]  /*6600*/  IMAD.WIDE.U32 R138, R0, -0x2daee0ad, RZ ;  /* 0xd2511f53008a7825 */ /* 0x000fe200078e00ff */
[----:B------:R-:W-:Y:S02]  /*6610*/  LOP3.LUT R6, R51, R240, R234, 0x96, !PT ;  /* 0x000000f033067212 */ /* 0x000fe400078e96ea */
[----:B-1----:R-:W-:Y:S01]  /*6620*/  F2FP.BF16.PACK_AB R20, R7, R8 ;  /* 0x000000080714723e */ /* 0x002fe200000010ff */
[----:B------:R-:W-:Y:S01]  /*6630*/  FADD.FTZ R33, R8, R7 ;  /* 0x0000000708217221 */ /* 0x000fe20000010000 */
[----:B------:R-:W-:Y:S01]  /*6640*/  LOP3.LUT R0, R139, R190, R216, 0x96, !PT ;  /* 0x000000be8b007212 */ /* 0x000fe200078e96d8 */
[----:B------:R-:W-:Y:S01]  /*6650*/  IMAD.WIDE.U32 R6, R6, -0x2daee0ad, RZ ;  /* 0xd2511f5306067825 */ /* 0x000fe200078e00ff */
[----:B------:R-:W-:Y:S02]  /*6660*/  IADD3 R241, R247, 0x76cf5d0a, RZ ;  /* 0x76cf5d0af7f17810 */ /* 0x000fe40007ffe0ff */
[----:B------:R-:W-:Y:S01]  /*6670*/  IADD3 R239, R246, 0x3c6ef372, RZ ;  /* 0x3c6ef372f6ef7810 */ /* 0x000fe20007ffe0ff */
[----:B------:R-:W-:Y:S01]  /*6680*/  IMAD.WIDE.U32 R132, R0, -0x326172a9, RZ ;  /* 0xcd9e8d5700847825 */ /* 0x000fe200078e00ff */
[----:B------:R-:W-:-:S02]  /*6690*/  LOP3.LUT R10, R7, R241, R138, 0x96, !PT ;  /* 0x000000f1070a7212 */ /* 0x000fc400078e968a */
[----:B------:R-:W-:Y:S02]  /*66a0*/  IADD3 R233, R246, -0x255992d5, RZ ;  /* 0xdaa66d2bf6e97810 */ /* 0x000fe40007ffe0ff */
[----:B------:R-:W-:Y:S01]  /*66b0*/  LOP3.LUT R2, R133, R239, R50, 0x96, !PT ;  /* 0x000000ef85027212 */ /* 0x000fe200078e9632 */
[----:B------:R-:W-:Y:S01]  /*66c0*/  IMAD.WIDE.U32 R10, R10, -0x326172a9, RZ ;  /* 0xcd9e8d570a0a7825 */ /* 0x000fe200078e00ff */
[----:B------:R-:W-:-:S03]  /*66d0*/  IADD3 R242, R247, 0x32370b8f, RZ ;  /* 0x32370b8ff7f27810 */ /* 0x000fc60007ffe0ff */
[----:B------:R-:W-:Y:S01]  /*66e0*/  IMAD.WIDE.U32 R2, R2, -0x2daee0ad, RZ ;  /* 0xd2511f5302027825 */ /* 0x000fe200078e00ff */
[----:B------:R-:W-:Y:S02]  /*66f0*/  LOP3.LUT R8, R11, R233, R132, 0x96, !PT ;  /* 0x000000e90b087212 */ /* 0x000fe400078e9684 */
[----:B------:R-:W-:Y:S02]  /*6700*/  IADD3 R251, R247, -0x126145ec, RZ ;  /* 0xed9eba14f7fb7810 */ /* 0x000fe40007ffe0ff */
[----:B------:R-:W-:Y:S01]  /*6710*/  LOP3.LUT R3, R3, R242, R6, 0x96, !PT ;  /* 0x000000f203037212 */ /* 0x000fe200078e9606 */
[----:B------:R-:W-:Y:S01]  /*6720*/  IMAD.WIDE.U32 R8, R8, -0x2daee0ad, RZ ;  /* 0xd2511f5308087825 */ /* 0x000fe200078e00ff */
[----:B------:R-:W-:-:S04]  /*6730*/  IADD3 R249, R246, 0x78dde6e4, RZ ;  /* 0x78dde6e4f6f97810 */ /* 0x000fc80007ffe0ff */
[----:B------:R-:W-:Y:S01]  /*6740*/  LOP3.LUT R6, R9, R251, R2, 0x96, !PT ;  /* 0x000000fb09067212 */ /* 0x000fe200078e9602 */
[----:B------:R-:W-:-:S05]  /*6750*/  IMAD.WIDE.U32 R2, R3, -0x326172a9, RZ ;  /* 0xcd9e8d5703027825 */ /* 0x000fca00078e00ff */
[----:B------:R-:W-:Y:S01]  /*6760*/  LOP3.LUT R10, R3, R249, R10, 0x96, !PT ;  /* 0x000000f9030a7212 */ /* 0x000fe200078e960a */
[----:B------:R-:W-:Y:S01]  /*6770*/  IMAD.WIDE.U32 R6, R6, -0x326172a9, RZ ;  /* 0xcd9e8d5706067825 */ /* 0x000fe200078e00ff */
[----:B------:R-:W-:Y:S02]  /*6780*/  IADD3 R245, R246, 0x1715609d, RZ ;  /* 0x1715609df6f57810 */ /* 0x000fe40007ffe0ff */
[----:B------:R-:W-:Y:S01]  /*6790*/  IADD3 R243, R247, -0x56f99767, RZ ;  /* 0xa9066899f7f37810 */ /* 0x000fe20007ffe0ff */
[----:B------:R-:W-:Y:S01]  /*67a0*/  IMAD.WIDE.U32 R10, R10, -0x2daee0ad, RZ ;  /* 0xd2511f530a0a7825 */ /* 0x000fe200078e00ff */
[----:B------:R-:W-:-:S04]  /*67b0*/  LOP3.LUT R14, R7, R245, R2, 0x96, !PT ;  /* 0x000000f5070e7212 */ /* 0x000fc800078e9602 */
[----:B------:R-:W-:-:S05]  /*67c0*/  LOP3.LUT R2, R11, R243, R8, 0x96, !PT ;  /* 0x000000f30b027212 */ /* 0x000fca00078e9608 */
[----:B------:R-:W-:-:S05]  /*67d0*/  IMAD.WIDE.U32 R2, R2, -0x326172a9, RZ ;  /* 0xcd9e8d5702027825 */ /* 0x000fca00078e00ff */
[----:B------:R-:W-:-:S04]  /*67e0*/  LOP3.LUT R0, R3, R177, R6, 0x96, !PT ;  /* 0x000000b103007212 */ /* 0x000fc800078e9606 */
[----:B------:R-:W-:-:S04]  /*67f0*/  LOP3.LUT R5, R0, 0xff, RZ, 0xc0, !PT ;  /* 0x000000ff00057812 */ /* 0x000fc800078ec0ff */
[----:B------:R-:W-:Y:S02]  /*6800*/  ISETP.GE.U32.AND P2, PT, R191, R5, PT ;  /* 0x00000005bf00720c */ /* 0x000fe40003f46070 */
[----:B------:R-:W-:-:S04]  /*6810*/  LOP3.LUT R5, R0, 0xffff, RZ, 0xc0, !PT ;  /* 0x0000ffff00057812 */ /* 0x000fc800078ec0ff */
[----:B------:R-:W-:Y:S01]  /*6820*/  SHF.R.U32.HI R5, RZ, 0x8, R5 ;  /* 0x00000008ff057819 */ /* 0x000fe20000011605 */
[----:B------:R-:W1:Y:S03]  /*6830*/  MUFU.EX2 R15, R15 ;  /* 0x0000000f000f7308 */ /* 0x000e660000000800 */
[----:B------:R-:W-:-:S04]  /*6840*/  LOP3.LUT R5, R5, 0xffff, RZ, 0xc0, !PT ;  /* 0x0000ffff05057812 */ /* 0x000fc800078ec0ff */
[----:B------:R-:W-:Y:S01]  /*6850*/  ISETP.GE.U32.AND P1, PT, R191, R5, PT ;  /* 0x00000005bf00720c */ /* 0x000fe20003f26070 */
[----:B------:R-:W2:Y:S01]  /*6860*/  MUFU.EX2 R7, R16 ;  /* 0x0000001000077308 */ /* 0x000ea20000000800 */
[--C-:B------:R-:W-:Y:S02]  /*6870*/  SHF.R.U32.HI R5, RZ, 0x10, R0.reuse ;  /* 0x00000010ff057819 */ /* 0x100fe40000011600 */
[----:B------:R-:W-:-:S05]  /*6880*/  SHF.R.U32.HI R0, RZ, 0x18, R0 ;  /* 0x00000018ff007819 */ /* 0x000fca0000011600 */
[----:B------:R-:W3:Y:S01]  /*6890*/  MUFU.EX2 R17, R17 ;  /* 0x0000001100117308 */ /* 0x000ee20000000800 */
[----:B------:R-:W-:Y:S02]  /*68a0*/  ISETP.GE.U32.AND P0, PT, R191, R0, PT ;  /* 0x00000000bf00720c */ /* 0x000fe40003f06070 */
[----:B------:R-:W-:-:S05]  /*68b0*/  LOP3.LUT R0, R2, 0xff, RZ, 0xc0, !PT ;  /* 0x000000ff02007812 */ /* 0x000fca00078ec0ff */
[----:B------:R-:W4:Y:S01]  /*68c0*/  MUFU.EX2 R9, R18 ;  /* 0x0000001200097308 */ /* 0x000f220000000800 */
[----:B------:R-:W-:Y:S01]  /*68d0*/  ISETP.GE.U32.AND P5, PT, R191, R0, PT ;  /* 0x00000000bf00720c */ /* 0x000fe20003fa6070 */
[----:B-1----:R-:W-:-:S06]  /*68e0*/  FADD.FTZ R0, R15, R33 ;  /* 0x000000210f007221 */ /* 0x002fcc0000010000 */
[----:B------:R-:W-:Y:S01]  /*68f0*/  MUFU.EX2 R19, R19 ;  /* 0x0000001300137308 */ /* 0x000fe20000000800 */
[----:B--2---:R-:W-:-:S07]  /*6900*/  FADD.FTZ R0, R7, R0 ;  /* 0x0000000007007221 */ /* 0x004fce0000010000 */
[----:B------:R-:W1:Y:S01]  /*6910*/  MUFU.EX2 R8, R21 ;  /* 0x0000001500087308 */ /* 0x000e620000000800 */
[----:B------:R-:W-:Y:S01]  /*6920*/  LOP3.LUT R5, R5, 0xff, RZ, 0xc0, !PT ;  /* 0x000000ff05057812 */ /* 0x000fe200078ec0ff */
[----:B---3--:R-:W-:Y:S01]  /*6930*/  FADD.FTZ R0, R17, R0 ;  /* 0x0000000011007221 */ /* 0x008fe20000010000 */
[----:B------:R-:W-:Y:S02]  /*6940*/  PRMT R157, R20, 0x7610, R157 ;  /* 0x00007610149d7816 */ /* 0x000fe4000000009d */
[----:B------:R-:W-:Y:S01]  /*6950*/  ISETP.GE.U32.AND P4, PT, R191, R5, PT ;  /* 0x00000005bf00720c */ /* 0x000fe20003f86070 */
[----:B----4-:R-:W-:Y:S01]  /*6960*/  FADD.FTZ R11, R9, R0 ;  /* 0x00000000090b7221 */ /* 0x010fe20000010000 */
[----:B------:R-:W-:Y:S01]  /*6970*/  LOP3.LUT R3, R2, 0xffff, RZ, 0xc0, !PT ;  /* 0x0000ffff02037812 */ /* 0x000fe200078ec0ff */
[----:B------:R-:W2:Y:S01]  /*6980*/  MUFU.EX2 R16, R22 ;  /* 0x0000001600107308 */ /* 0x000ea20000000800 */
[--C-:B------:R-:W-:Y:S02]  /*6990*/  SHF.R.U32.HI R5, RZ, 0x10, R2.reuse ;  /* 0x00000010ff057819 */ /* 0x100fe40000011602 */
[----:B------:R-:W-:-:S02]  /*69a0*/  SHF.R.U32.HI R2, RZ, 0x18, R2 ;  /* 0x00000018ff027819 */ /* 0x000fc40000011602 */
[----:B------:R-:W-:Y:S01]  /*69b0*/  F2FP.BF16.PACK_AB R7, R7, R15 ;  /* 0x0000000f0707723e */ /* 0x000fe200000010ff */
[----:B------:R-:W-:Y:S01]  /*69c0*/  @!P2 HFMA2.BF16_V2 R42, -RZ.H0_H0, RZ.H0_H0, -R157.H0_H0 ;  /* 0x200000ffff2aa231 */ /* 0x000fe2000034099d */
[----:B-1----:R-:W-:Y:S01]  /*69d0*/  F2FP.BF16.PACK_AB R0, R8, R19 ;  /* 0x000000130800723e */ /* 0x002fe200000010ff */
[----:B------:R-:W1:Y:S01]  /*69e0*/  MUFU.EX2 R15, R23 ;  /* 0x00000017000f7308 */ /* 0x000e620000000800 */
[----:B------:R-:W-:Y:S02]  /*69f0*/  PRMT R156, R20, 0x7632, R156 ;  /* 0x00007632149c7816 */ /* 0x000fe4000000009c */
[----:B------:R-:W-:Y:S02]  /*6a00*/  ISETP.GE.U32.AND P3, PT, R191, R2, PT ;  /* 0x00000002bf00720c */ /* 0x000fe40003f66070 */
[C---:B------:R-:W-:Y:S02]  /*6a10*/  PRMT R155, R0.reuse, 0x7632, R155 ;  /* 0x00007632009b7816 */ /* 0x040fe4000000009b */
[----:B------:R-:W-:-:S02]  /*6a20*/  PRMT R154, R0, 0x7610, R154 ;  /* 0x00007610009a7816 */ /* 0x000fc4000000009a */
[----:B------:R-:W-:Y:S02]  /*6a30*/  LOP3.LUT R2, R5, 0xff, RZ, 0xc0, !PT ;  /* 0x000000ff05027812 */ /* 0x000fe400078ec0ff */
[----:B------:R-:W-:Y:S01]  /*6a40*/  SHF.R.U32.HI R0, RZ, 0x8, R3 ;  /* 0x00000008ff007819 */ /* 0x000fe20000011603 */
[----:B------:R-:W-:Y:S01]  /*6a50*/  @!P1 HFMA2.BF16_V2 R35, -RZ.H0_H0, RZ.H0_H0, -R156.H0_H0 ;  /* 0x200000ffff239231 */ /* 0x000fe2000034099c */
[----:B------:R-:W-:Y:S02]  /*6a60*/  PRMT R232, R157, 0x5410, R156 ;  /* 0x000054109de87816 */ /* 0x000fe4000000009c */
[----:B------:R-:W-:Y:S01]  /*6a70*/  @!P2 PRMT R157, R42, 0x5410, RZ ;  /* 0x000054102a9da816 */ /* 0x000fe200000000ff */
[----:B------:R-:W-:Y:S01]  /*6a80*/  FADD.FTZ R6, R19, R8 ;  /* 0x0000000813067221 */ /* 0x000fe20000010000 */
[----:B------:R-:W-:Y:S01]  /*6a90*/  ISETP.GE.U32.AND P2, PT, R191, R2, PT ;  /* 0x00000002bf00720c */ /* 0x000fe20003f46070 */
[----:B------:R-:W-:Y:S01]  /*6aa0*/  IMAD.WIDE.U32 R2, R14, -0x2daee0ad, RZ ;  /* 0xd2511f530e027825 */ /* 0x000fe200078e00ff */
[----:B------:R-:W-:-:S02]  /*6ab0*/  LOP3.LUT R0, R0, 0xffff, RZ, 0xc0, !PT ;  /* 0x0000ffff00007812 */ /* 0x000fc400078ec0ff */
[----:B------:R-:W-:Y:S01]  /*6ac0*/  IADD3 R173, R247, 0x646e171e, RZ ;  /* 0x646e171ef7ad7810 */ /* 0x000fe20007ffe0ff */
[----:B--2---:R-:W-:Y:S01]  /*6ad0*/  FADD.FTZ R5, R16, R6 ;  /* 0x0000000610057221 */ /* 0x004fe20000010000 */
[----:B------:R-:W-:Y:S02]  /*6ae0*/  @!P1 PRMT R156, R35, 0x5410, RZ ;  /* 0x00005410239c9816 */ /* 0x000fe400000000ff */
[----:B------:R-:W-:Y:S02]  /*6af0*/  ISETP.GE.U32.AND P1, PT, R191, R0, PT ;  /* 0x00000000bf00720c */ /* 0x000fe40003f26070 */
[----:B------:R-:W-:Y:S01]  /*6b00*/  LOP3.LUT R0, R3, R173, R10, 0x96, !PT ;  /* 0x000000ad03007212 */ /* 0x000fe200078e960a */
[----:B------:R-:W-:Y:S01]  /*6b10*/  @!P0 HFMA2.BF16_V2 R45, -RZ.H0_H0, RZ.H0_H0, -R155.H0_H0 ;  /* 0x200000ffff2d8231 */ /* 0x000fe2000034099b */
[----:B-1----:R-:W-:Y:S02]  /*6b20*/  FADD.FTZ R8, R15, R5 ;  /* 0x000000050f087221 */ /* 0x002fe40000010000 */
[----:B------:R-:W-:Y:S01]  /*6b30*/  LOP3.LUT R5, R0, 0xff, RZ, 0xc0, !PT ;  /* 0x000000ff00057812 */ /* 0x000fe200078ec0ff */
[----:B------:R-:W-:Y:S01]  /*6b40*/  @!P4 HFMA2.BF16_V2 R47, -RZ.H0_H0, RZ.H0_H0, -R154.H0_H0 ;  /* 0x200000ffff2fc231 */ /* 0x000fe2000034099a */
[----:B------:R-:W-:-:S02]  /*6b50*/  PRMT R136, R154, 0x5410, R155 ;  /* 0x000054109a887816 */ /* 0x000fc4000000009b */
[----:B------:R-:W-:Y:S02]  /*6b60*/  @!P0 PRMT R155, R45, 0x5410, RZ ;  /* 0x000054102d9b8816 */ /* 0x000fe400000000ff */
[----:B------:R-:W-:Y:S02]  /*6b70*/  ISETP.GE.U32.AND P0, PT, R191, R5, PT ;  /* 0x00000005bf00720c */ /* 0x000fe40003f06070 */
[--C-:B------:R-:W-:Y:S02]  /*6b80*/  SHF.R.U32.HI R5, RZ, 0x18, R0.reuse ;  /* 0x00000018ff057819 */ /* 0x100fe40000011600 */
[----:B------:R-:W-:Y:S02]  /*6b90*/  @!P4 PRMT R154, R47, 0x5410, RZ ;  /* 0x000054102f9ac816 */ /* 0x000fe400000000ff */
[----:B------:R-:W-:Y:S02]  /*6ba0*/  ISETP.GE.U32.AND P4, PT, R191, R5, PT ;  /* 0x00000005bf00720c */ /* 0x000fe40003f86070 */
[----:B------:R-:W-:-:S02]  /*6bb0*/  SHF.R.U32.HI R5, RZ, 0x10, R0 ;  /* 0x00000010ff057819 */ /* 0x000fc40000011600 */
[----:B------:R-:W-:Y:S01]  /*6bc0*/  LOP3.LUT R0, R0, 0xffff, RZ, 0xc0, !PT ;  /* 0x0000ffff00007812 */ /* 0x000fe200078ec0ff */
[----:B------:R-:W1:Y:S01]  /*6bd0*/  MUFU.EX2 R10, R30 ;  /* 0x0000001e000a7308 */ /* 0x000e620000000800 */
[----:B------:R-:W-:Y:S02]  /*6be0*/  PRMT R153, R7, 0x7632, R153 ;  /* 0x0000763207997816 */ /* 0x000fe40000000099 */
[----:B------:R-:W-:Y:S02]  /*6bf0*/  F2FP.BF16.PACK_AB R6, R15, R16 ;  /* 0x000000100f06723e */ /* 0x000fe400000010ff */
[----:B------:R-:W-:Y:S01]  /*6c00*/  SHF.R.U32.HI R0, RZ, 0x8, R0 ;  /* 0x00000008ff007819 */ /* 0x000fe20000011600 */
[----:B------:R-:W-:Y:S01]  /*6c10*/  @!P1 HFMA2.BF16_V2 R54, -RZ.H0_H0, RZ.H0_H0, -R153.H0_H0 ;  /* 0x200000ffff369231 */ /* 0x000fe20000340999 */
[----:B------:R-:W-:Y:S02]  /*6c20*/  PRMT R152, R7, 0x7610, R152 ;  /* 0x0000761007987816 */ /* 0x000fe40000000098 */
[----:B------:R-:W-:Y:S01]  /*6c30*/  PRMT R151, R6, 0x7632, R151 ;  /* 0x0000763206977816 */ /* 0x000fe20000000097 */
[----:B------:R-:W2:Y:S01]  /*6c40*/  MUFU.EX2 R7, R32 ;  /* 0x0000002000077308 */ /* 0x000ea20000000800 */
[----:B------:R-:W-:-:S02]  /*6c50*/  LOP3.LUT R0, R0, 0xffff, RZ, 0xc0, !PT ;  /* 0x0000ffff00007812 */ /* 0x000fc400078ec0ff */
[----:B------:R-:W-:Y:S01]  /*6c60*/  PRMT R163, R152, 0x5410, R153 ;  /* 0x0000541098a37816 */ /* 0x000fe20000000099 */
[----:B------:R-:W-:Y:S01]  /*6c70*/  @!P3 HFMA2.BF16_V2 R55, -RZ.H0_H0, RZ.H0_H0, -R151.H0_H0 ;  /* 0x200000ffff37b231 */ /* 0x000fe20000340997 */
[----:B------:R-:W-:Y:S02]  /*6c80*/  @!P1 PRMT R153, R54, 0x5410, RZ ;  /* 0x0000541036999816 */ /* 0x000fe400000000ff */
[----:B------:R-:W-:Y:S02]  /*6c90*/  PRMT R150, R6, 0x7610, R150 ;  /* 0x0000761006967816 */ /* 0x000fe40000000096 */
[----:B------:R-:W-:Y:S02]  /*6ca0*/  ISETP.GE.U32.AND P1, PT, R191, R0, PT ;  /* 0x00000000bf00720c */ /* 0x000fe40003f26070 */
[----:B------:R-:W-:Y:S02]  /*6cb0*/  LOP3.LUT R0, R2, 0xff, RZ, 0xc0, !PT ;  /* 0x000000ff02007812 */ /* 0x000fe400078ec0ff */
[----:B------:R-:W-:-:S02]  /*6cc0*/  PRMT R250, R150, 0x5410, R151 ;  /* 0x0000541096fa7816 */ /* 0x000fc40000000097 */
[----:B------:R-:W-:Y:S02]  /*6cd0*/  @!P3 PRMT R151, R55, 0x5410, RZ ;  /* 0x000054103797b816 */ /* 0x000fe400000000ff */
[----:B------:R-:W-:Y:S01]  /*6ce0*/  ISETP.GE.U32.AND P3, PT, R191, R0, PT ;  /* 0x00000000bf00720c */ /* 0x000fe20003f66070 */
[----:B-1----:R-:W-:Y:S01]  /*6cf0*/  FADD.FTZ R0, R10, R8 ;  /* 0x000000080a007221 */ /* 0x002fe20000010000 */
[----:B------:R-:W-:Y:S01]  /*6d00*/  F2FP.BF16.PACK_AB R9, R9, R17 ;  /* 0x000000110909723e */ /* 0x000fe200000010ff */
[----:B------:R-:W1:Y:S01]  /*6d10*/  MUFU.EX2 R16, R26 ;  /* 0x0000001a00107308 */ /* 0x000e620000000800 */
[----:B------:R-:W-:Y:S01]  /*6d20*/  @!P5 HFMA2.BF16_V2 R52, -RZ.H0_H0, RZ.H0_H0, -R152.H0_H0 ;  /* 0x200000ffff34d231 */ /* 0x000fe20000340998 */
[----:B------:R-:W-:Y:S01]  /*6d30*/  LOP3.LUT R3, R2, 0xffff, RZ, 0xc0, !PT ;  /* 0x0000ffff02037812 */ /* 0x000fe200078ec0ff */
[----:B--2---:R-:W-:Y:S01]  /*6d40*/  FADD.FTZ R6, R7, R0 ;  /* 0x0000000007067221 */ /* 0x004fe20000010000 */
[C---:B------:R-:W-:Y:S02]  /*6d50*/  PRMT R149, R9.reuse, 0x7610, R149 ;  /* 0x0000761009957816 */ /* 0x040fe40000000095 */
[----:B------:R-:W-:-:S02]  /*6d60*/  PRMT R148, R9, 0x7632, R148 ;  /* 0x0000763209947816 */ /* 0x000fc40000000094 */
[----:B------:R-:W2:Y:S01]  /*6d70*/  MUFU.EX2 R15, R29 ;  /* 0x0000001d000f7308 */ /* 0x000ea20000000800 */
[----:B------:R-:W-:Y:S02]  /*6d80*/  F2FP.BF16.PACK_AB R0, R7, R10 ;  /* 0x0000000a0700723e */ /* 0x000fe400000010ff */
[----:B------:R-:W-:Y:S02]  /*6d90*/  LOP3.LUT R5, R5, 0xff, RZ, 0xc0, !PT ;  /* 0x000000ff05057812 */ /* 0x000fe400078ec0ff */
[----:B------:R-:W-:-:S03]  /*6da0*/  SHF.R.U32.HI R3, RZ, 0x8, R3 ;  /* 0x00000008ff037819 */ /* 0x000fc60000011603 */
[----:B------:R-:W3:Y:S01]  /*6db0*/  MUFU.EX2 R7, R38 ;  /* 0x0000002600077308 */ /* 0x000ee20000000800 */
[----:B------:R-:W-:Y:S01]  /*6dc0*/  @!P5 PRMT R152, R52, 0x5410, RZ ;  /* 0x000054103498d816 */ /* 0x000fe200000000ff */
[----:B------:R-:W-:Y:S01]  /*6dd0*/  @!P2 HFMA2.BF16_V2 R56, -RZ.H0_H0, RZ.H0_H0, -R150.H0_H0 ;  /* 0x200000ffff38a231 */ /* 0x000fe20000340996 */
[----:B------:R-:W-:Y:S01]  /*6de0*/  ISETP.GE.U32.AND P5, PT, R191, R5, PT ;  /* 0x00000005bf00720c */ /* 0x000fe20003fa6070 */
[----:B------:R-:W-:-:S04]  /*6df0*/  @!P0 HFMA2.BF16_V2 R58, -RZ.H0_H0, RZ.H0_H0, -R149.H0_H0 ;  /* 0x200000ffff3a8231 */ /* 0x000fc80000340995 */
[----:B------:R-:W4:Y:S01]  /*6e00*/  MUFU.EX2 R9, R41 ;  /* 0x0000002900097308 */ /* 0x000f220000000800 */
[----:B------:R-:W-:Y:S02]  /*6e10*/  SHF.R.U32.HI R5, RZ, 0x10, R2 ;  /* 0x00000010ff057819 */ /* 0x000fe40000011602 */
[C---:B------:R-:W-:Y:S02]  /*6e20*/  PRMT R144, R0.reuse, 0x7632, R144 ;  /* 0x0000763200907816 */ /* 0x040fe40000000090 */
[----:B------:R-:W-:Y:S02]  /*6e30*/  PRMT R142, R0, 0x7610, R142 ;  /* 0x00007610008e7816 */ /* 0x000fe4000000008e */
[----:B------:R-:W-:Y:S01]  /*6e40*/  SHF.R.U32.HI R2, RZ, 0x18, R2 ;  /* 0x00000018ff027819 */ /* 0x000fe20000011602 */
[----:B------:R2:W-:Y:S01]  /*6e50*/  MUFU.EX2 R18, R31 ;  /* 0x0000001f00127308 */ /* 0x0005e20000000800 */
[----:B------:R-:W-:Y:S01]  /*6e60*/  LOP3.LUT R0, R3, 0xffff, RZ, 0xc0, !PT ;  /* 0x0000ffff03007812 */ /* 0x000fe200078ec0ff */
[----:B------:R-:W-:Y:S01]  /*6e70*/  @!P1 HFMA2.BF16_V2 R57, -RZ.H0_H0, RZ.H0_H0, -R148.H0_H0 ;  /* 0x200000ffff399231 */ /* 0x000fe20000340994 */
[----:B------:R-:W-:-:S02]  /*6e80*/  @!P2 PRMT R150, R56, 0x5410, RZ ;  /* 0x000054103896a816 */ /* 0x000fc400000000ff */
[----:B------:R-:W-:Y:S01]  /*6e90*/  ISETP.GE.U32.AND P2, PT, R191, R0, PT ;  /* 0x00000000bf00720c */ /* 0x000fe20003f46070 */
[----:B-1----:R-:W-:Y:S02]  /*6ea0*/  FADD.FTZ R0, R16, R11 ;  /* 0x0000000b10007221 */ /* 0x002fe40000010000 */
[----:B------:R-:W-:Y:S01]  /*6eb0*/  MUFU.EX2 R24, R24 ;  /* 0x0000001800187308 */ /* 0x000fe20000000800 */
[----:B--2---:R-:W-:Y:S01]  /*6ec0*/  IMAD.MOV.U32 R31, RZ, RZ, R211 ;  /* 0x000000ffff1f7224 */ /* 0x004fe200078e00d3 */
[----:B------:R-:W-:-:S06]  /*6ed0*/  PRMT R211, R149, 0x5410, R148 ;  /* 0x0000541095d37816 */ /* 0x000fcc0000000094 */
[----:B------:R-:W1:Y:S01]  /*6ee0*/  MUFU.EX2 R25, R25 ;  /* 0x0000001900197308 */ /* 0x000e620000000800 */
[----:B------:R-:W-:Y:S02]  /*6ef0*/  @!P0 PRMT R149, R58, 0x5410, RZ ;  /* 0x000054103a958816 */ /* 0x000fe400000000ff */
[----:B------:R-:W-:Y:S02]  /*6f00*/  ISETP.GE.U32.AND P0, PT, R191, R2, PT ;  /* 0x00000002bf00720c */ /* 0x000fe40003f06070 */
[----:B------:R-:W-:Y:S01]  /*6f10*/  LOP3.LUT R2, R5, 0xff, RZ, 0xc0, !PT ;  /* 0x000000ff05027812 */ /* 0x000fe200078ec0ff */
[----:B------:R-:W-:Y:S01]  /*6f20*/  FADD.FTZ R5, R15, R0 ;  /* 0x000000000f057221 */ /* 0x000fe20000010000 */
[----:B------:R-:W-:Y:S01]  /*6f30*/  @!P1 PRMT R148, R57, 0x5410, RZ ;  /* 0x0000541039949816 */ /* 0x000fe200000000ff */
[----:B------:R-:W-:Y:S01]  /*6f40*/  MUFU.EX2 R10, R34 ;  /* 0x00000022000a7308 */ /* 0x000fe20000000800 */
[----:B------:R-:W-:Y:S01]  /*6f50*/  ISETP.GE.U32.AND P1, PT, R191, R2, PT ;  /* 0x00000002bf00720c */ /* 0x000fe20003f26070 */
[----:B---3--:R-:W-:Y:S01]  /*6f60*/  FADD.FTZ R2, R7, R6 ;  /* 0x0000000607027221 */ /* 0x008fe20000010000 */
[----:B----4-:R-:W-:-:S05]  /*6f70*/  F2FP.BF16.PACK_AB R0, R9, R7 ;  /* 0x000000070900723e */ /* 0x010fca00000010ff */
[----:B------:R-:W2:Y:S08]  /*6f80*/  MUFU.EX2 R8, R40 ;  /* 0x0000002800087308 */ /* 0x000eb00000000800 */
[----:B------:R-:W3:Y:S01]  /*6f90*/  MUFU.EX2 R27, R27 ;  /* 0x0000001b001b7308 */ /* 0x000ee20000000800 */
[----:B------:R-:W-:-:S07]  /*6fa0*/  F2FP.BF16.PACK_AB R3, R15, R16 ;  /* 0x000000100f03723e */ /* 0x000fce00000010ff */
[----:B------:R-:W4:Y:S01]  /*6fb0*/  MUFU.EX2 R7, R44 ;  /* 0x0000002c00077308 */ /* 0x000f220000000800 */
[----:B------:R-:W-:-:S07]  /*6fc0*/  PRMT R145, R0, 0x7610, R145 ;  /* 0x0000761000917816 */ /* 0x000fce0000000091 */
[----:B------:R-:W2:Y:S01]  /*6fd0*/  MUFU.EX2 R28, R28 ;  /* 0x0000001c001c7308 */ /* 0x000ea20000000800 */
[----:B------:R-:W-:Y:S01]  /*6fe0*/  PRMT R143, R0, 0x7632, R143 ;  /* 0x00007632008f7816 */ /* 0x000fe2000000008f */
[----:B------:R-:W-:Y:S02]  /*6ff0*/  FADD.FTZ R0, R9, R2 ;  /* 0x0000000209007221 */ /* 0x000fe40000010000 */
[----:B-1----:R-:W-:-:S04]  /*7000*/  FADD.FTZ R2, R24, R25 ;  /* 0x0000001918027221 */ /* 0x002fc80000010000 */
[----:B------:R-:W1:Y:S01]  /*7010*/  MUFU.EX2 R6, R46 ;  /* 0x0000002e00067308 */ /* 0x000e620000000800 */
[C---:B------:R-:W-:Y:S02]  /*7020*/  PRMT R147, R3.reuse, 0x7610, R147 ;  /* 0x0000761003937816 */ /* 0x040fe40000000093 */
[----:B------:R-:W-:-:S05]  /*7030*/  PRMT R146, R3, 0x7632, R146 ;  /* 0x0000763203927816 */ /* 0x000fca0000000092 */
[----:B------:R1:W1:Y:S01]  /*7040*/  MUFU.EX2 R17, R36 ;  /* 0x0000002400117308 */ /* 0x0002620000000800 */
[----:B--2---:R-:W-:Y:S02]  /*7050*/  FADD.FTZ R3, R10, R8 ;  /* 0x000000080a037221 */ /* 0x004fe40000010000 */
[----:B---3--:R-:W-:-:S05]  /*7060*/  FADD.FTZ R2, R27, R2 ;  /* 0x000000021b027221 */ /* 0x008fca0000010000 */
[----:B------:R-:W-:Y:S01]  /*7070*/  MUFU.EX2 R19, R37 ;  /* 0x0000002500137308 */ /* 0x000fe20000000800 */
[----:B----4-:R-:W-:-:S07]  /*7080*/  FADD.FTZ R3, R7, R3 ;  /* 0x0000000307037221 */ /* 0x010fce0000010000 */
[----:B------:R-:W2:Y:S01]  /*7090*/  MUFU.EX2 R14, R43 ;  /* 0x0000002b000e7308 */ /* 0x000ea20000000800 */
[----:B-1----:R-:W-:Y:S01]  /*70a0*/  F2FP.BF16.PACK_AB R36, R25, R24 ;  /* 0x000000181924723e */ /* 0x002fe200000010ff */
[----:B------:R-:W-:Y:S01]  /*70b0*/  FADD.FTZ R25, R28, R2 ;  /* 0x000000021c197221 */ /* 0x000fe20000010000 */
[----:B------:R-:W-:Y:S01]  /*70c0*/  F2FP.BF16.PACK_AB R41, R8, R10 ;  /* 0x0000000a0829723e */ /* 0x000fe200000010ff */
[----:B------:R-:W-:-:S04]  /*70d0*/  FADD.FTZ R2, R18, R5 ;  /* 0x0000000512027221 */ /* 0x000fc80000010000 */
[----:B------:R-:W-:Y:S01]  /*70e0*/  MUFU.EX2 R20, R39 ;  /* 0x0000002700147308 */ /* 0x000fe20000000800 */
[----:B------:R-:W-:-:S07]  /*70f0*/  FADD.FTZ R24, R6, R3 ;  /* 0x0000000306187221 */ /* 0x000fce0000010000 */
[----:B------:R-:W1:Y:S01]  /*7100*/  MUFU.EX2 R9, R48 ;  /* 0x0000003000097308 */ /* 0x000e620000000800 */
[----:B------:R-:W-:-:S07]  /*7110*/  FADD.FTZ R2, R17, R2 ;  /* 0x0000000211027221 */ /* 0x000fce0000010000 */
[----:B------:R-:W3:Y:S01]  /*7120*/  MUFU.EX2 R8, R49 ;  /* 0x0000003100087308 */ /* 0x000ee20000000800 */
[----:B--2---:R-:W-:Y:S02]  /*7130*/  FADD.FTZ R0, R14, R0 ;  /* 0x000000000e007221 */ /* 0x004fe40000010000 */
[----:B------:R-:W-:-:S05]  /*7140*/  FADD.FTZ R2, R19, R2 ;  /* 0x0000000213027221 */ /* 0x000fca0000010000 */
[----:B------:R-:W2:Y:S01]  /*7150*/  MUFU.EX2 R3, R53 ;  /* 0x0000003500037308 */ /* 0x000ea20000000800 */
[----:B------:R-:W-:Y:S01]  /*7160*/  PRMT R21, R145, 0x5410, R143 ;  /* 0x0000541091157816 */ /* 0x000fe2000000008f */
[----:B-1----:R-:W-:Y:S02]  /*7170*/  FADD.FTZ R0, R9, R0 ;  /* 0x0000000009007221 */ /* 0x002fe40000010000 */
[----:B------:R-:W-:Y:S01]  /*7180*/  FADD.FTZ R15, R20, R2 ;  /* 0x00000002140f7221 */ /* 0x000fe20000010000 */
[----:B------:R-:W-:Y:S01]  /*7190*/  IADD3 R2, R192, 0x1, RZ ;  /* 0x00000001c0027810 */ /* 0x000fe20007ffe0ff */
[----:B------:R-:W-:Y:S02]  /*71a0*/  IMAD.MOV.U32 R46, RZ, RZ, R21 ;  /* 0x000000ffff2e7224 */ /* 0x000fe400078e0015 */
[----:B------:R-:W-:Y:S01]  /*71b0*/  IMAD.MOV.U32 R21, RZ, RZ, R186 ;  /* 0x000000ffff157224 */ /* 0x000fe200078e00ba */
[----:B------:R-:W-:Y:S01]  /*71c0*/  LOP3.LUT R186, R247, R2, RZ, 0x3c, !PT ;  /* 0x00000002f7ba7212 */ /* 0x000fe200078e3cff */
[----:B---3--:R-:W-:Y:S01]  /*71d0*/  FADD.FTZ R0, R8, R0 ;  /* 0x0000000008007221 */ /* 0x008fe20000010000 */
[----:B------:R-:W-:-:S02]  /*71e0*/  F2FP.BF16.PACK_AB R17, R17, R18 ;  /* 0x000000121111723e */ /* 0x000fc400000010ff */
[----:B------:R-:W-:Y:S01]  /*71f0*/  F2FP.BF16.PACK_AB R18, R9, R14 ;  /* 0x0000000e0912723e */ /* 0x000fe200000010ff */
[----:B--2---:R-:W-:Y:S01]  /*7200*/  FADD.FTZ R14, R3, R0 ;  /* 0x00000000030e7221 */ /* 0x004fe20000010000 */
[----:B------:R-:W-:Y:S02]  /*7210*/  LOP3.LUT R0, R186, R217, RZ, 0x3c, !PT ;  /* 0x000000d9ba007212 */ /* 0x000fe400078e3cff */
[----:B------:R-:W-:-:S03]  /*7220*/  F2FP.BF16.PACK_AB R48, R28, R27 ;  /* 0x0000001b1c30723e */ /* 0x000fc600000010ff */
[----:B------:R-:W-:Y:S01]  /*7230*/  IMAD.WIDE.U32 R28, R0, -0x326172a9, RZ ;  /* 0xcd9e8d57001c7825 */ /* 0x000fe200078e00ff */
[----:B------:R-:W-:-:S04]  /*7240*/  F2FP.BF16.PACK_AB R34, R6, R7 ;  /* 0x000000070622723e */ /* 0x000fc800000010ff */
[----:B------:R-:W-:Y:S02]  /*7250*/  LOP3.LUT R2, R29, R240, R234, 0x96, !PT ;  /* 0x000000f01d027212 */ /* 0x000fe400078e96ea */
[----:B------:R-:W-:Y:S02]  /*7260*/  LOP3.LUT R6, R133, R239, R28, 0x96, !PT ;  /* 0x000000ef85067212 */ /* 0x000fe400078e961c */
[----:B------:R-:W-:Y:S02]  /*7270*/  F2FP.BF16.PACK_AB R20, R20, R19 ;  /* 0x000000131414723e */ /* 0x000fe400000010ff */
[----:B------:R-:W-:Y:S01]  /*7280*/  F2FP.BF16.PACK_AB R19, R3, R8 ;  /* 0x000000080313723e */ /* 0x000fe200000010ff */
[----:B------:R-:W-:-:S04]  /*7290*/  IMAD.WIDE.U32 R2, R2, -0x2daee0ad, RZ ;  /* 0xd2511f5302027825 */ /* 0x000fc800078e00ff */
[----:B------:R-:W-:Y:S01]  /*72a0*/  IMAD.WIDE.U32 R6, R6, -0x2daee0ad, RZ ;  /* 0xd2511f5306067825 */ /* 0x000fe200078e00ff */
[----:B------:R-:W-:-:S04]  /*72b0*/  LOP3.LUT R10, R3, R241, R138, 0x96, !PT ;  /* 0x000000f1030a7212 */ /* 0x000fc800078e968a */
[----:B------:R-:W-:Y:S01]  /*72c0*/  LOP3.LUT R8, R7, R242, R2, 0x96, !PT ;  /* 0x000000f207087212 */ /* 0x000fe200078e9602 */
        /* <DEDUP_REMOVED lines=10> */
[----:B------:R-:W-:-:S04]  /*7370*/  @!P5 HFMA2.BF16_V2 R59, -RZ.H0_H0, RZ.H0_H0, -R142.H0_H0 ;  /* 0x200000ffff3bd231 */ /* 0x000fc8000034098e */
[----:B------:R-:W-:Y:S02]  /*7380*/  LOP3.LUT R0, R3, R177, R6, 0x96, !PT ;  /* 0x000000b103007212 */ /* 0x000fe400078e9606 */
[----:B------:R-:W-:Y:S02]  /*7390*/  PRMT R45, R142, 0x5410, R144 ;  /* 0x000054108e2d7816 */ /* 0x000fe40000000090 */
[C---:B------:R-:W-:Y:S02]  /*73a0*/  LOP3.LUT R5, R0.reuse, 0xff, RZ, 0xc0, !PT ;  /* 0x000000ff00057812 */ /* 0x040fe400078ec0ff */
[----:B------:R-:W-:Y:S02]  /*73b0*/  @!P5 PRMT R142, R59, 0x5410, RZ ;  /* 0x000054103b8ed816 */ /* 0x000fe400000000ff */
[----:B------:R-:W-:Y:S02]  /*73c0*/  ISETP.GE.U32.AND P5, PT, R191, R5, PT ;  /* 0x00000005bf00720c */ /* 0x000fe40003fa6070 */
[----:B------:R-:W-:Y:S01]  /*73d0*/  LOP3.LUT R5, R0, 0xffff, RZ, 0xc0, !PT ;  /* 0x0000ffff00057812 */ /* 0x000fe200078ec0ff */
[----:B------:R-:W-:-:S03]  /*73e0*/  @!P4 HFMA2.BF16_V2 R64, -RZ.H0_H0, RZ.H0_H0, -R144.H0_H0 ;  /* 0x200000ffff40c231 */ /* 0x000fc60000340990 */
[----:B------:R-:W-:-:S04]  /*73f0*/  SHF.R.U32.HI R5, RZ, 0x8, R5 ;  /* 0x00000008ff057819 */ /* 0x000fc80000011605 */
[----:B------:R-:W-:Y:S02]  /*7400*/  LOP3.LUT R5, R5, 0xffff, RZ, 0xc0, !PT ;  /* 0x0000ffff05057812 */ /* 0x000fe400078ec0ff */
[----:B------:R-:W-:Y:S02]  /*7410*/  @!P4 PRMT R144, R64, 0x5410, RZ ;  /* 0x000054104090c816 */ /* 0x000fe400000000ff */
[----:B------:R-:W-:Y:S02]  /*7420*/  ISETP.GE.U32.AND P4, PT, R191, R5, PT ;  /* 0x00000005bf00720c */ /* 0x000fe40003f86070 */
[----:B------:R-:W-:Y:S01]  /*7430*/  SHF.R.U32.HI R5, RZ, 0x10, R0 ;  /* 0x00000010ff057819 */ /* 0x000fe20000011600 */
[----:B------:R-:W-:Y:S01]  /*7440*/  @!P2 HFMA2.BF16_V2 R67, -RZ.H0_H0, RZ.H0_H0, -R146.H0_H0 ;  /* 0x200000ffff43a231 */ /* 0x000fe20000340992 */
[----:B------:R-:W-:Y:S01]  /*7450*/  IMAD.MOV.U32 R182, RZ, RZ, R62 ;  /* 0x000000ffffb67224 */ /* 0x000fe200078e003e */
[----:B------:R-:W-:Y:S01]  /*7460*/  @!P3 HFMA2.BF16_V2 R68, -RZ.H0_H0, RZ.H0_H0, -R147.H0_H0 ;  /* 0x200000ffff44b231 */ /* 0x000fe20000340993 */
[----:B------:R-:W-:Y:S01]  /*7470*/  LOP3.LUT R5, R5, 0xff, RZ, 0xc0, !PT ;  /* 0x000000ff05057812 */ /* 0x000fe200078ec0ff */
[----:B------:R-:W1:Y:S01]  /*7480*/  MUFU.EX2 R9, R70 ;  /* 0x0000004600097308 */ /* 0x000e620000000800 */
[----:B------:R-:W-:-:S02]  /*7490*/  PRMT R62, R147, 0x5410, R146 ;  /* 0x00005410933e7816 */ /* 0x000fc40000000092 */
[----:B------:R-:W-:Y:S02]  /*74a0*/  SHF.R.U32.HI R0, RZ, 0x18, R0 ;  /* 0x00000018ff007819 */ /* 0x000fe40000011600 */
[----:B------:R-:W-:-:S03]  /*74b0*/  @!P2 PRMT R146, R67, 0x5410, RZ ;  /* 0x000054104392a816 */ /* 0x000fc600000000ff */
[----:B------:R-:W2:Y:S01]  /*74c0*/  MUFU.EX2 R16, R75 ;  /* 0x0000004b00107308 */ /* 0x000ea20000000800 */
[C---:B------:R-:W-:Y:S01]  /*74d0*/  ISETP.GE.U32.AND P2, PT, R191.reuse, R5, PT ;  /* 0x00000005bf00720c */ /* 0x040fe20003f46070 */
[----:B------:R-:W-:Y:S01]  /*74e0*/  @!P1 HFMA2.BF16_V2 R66, -RZ.H0_H0, RZ.H0_H0, -R145.H0_H0 ;  /* 0x200000ffff429231 */ /* 0x000fe20000340991 */
[----:B------:R-:W-:Y:S02]  /*74f0*/  @!P3 PRMT R147, R68, 0x5410, RZ ;  /* 0x000054104493b816 */ /* 0x000fe400000000ff */
[----:B------:R-:W-:-:S03]  /*7500*/  ISETP.GE.U32.AND P3, PT, R191, R0, PT ;  /* 0x00000000bf00720c */ /* 0x000fc60003f66070 */
[----:B------:R-:W3:Y:S01]  /*7510*/  MUFU.EX2 R5, R73 ;  /* 0x0000004900057308 */ /* 0x000ee20000000800 */
[----:B------:R-:W-:Y:S01]  /*7520*/  LOP3.LUT R0, R2, 0xff, RZ, 0xc0, !PT ;  /* 0x000000ff02007812 */ /* 0x000fe200078ec0ff */
[----:B------:R-:W-:Y:S01]  /*7530*/  @!P0 HFMA2.BF16_V2 R65, -RZ.H0_H0, RZ.H0_H0, -R143.H0_H0 ;  /* 0x200000ffff418231 */ /* 0x000fe2000034098f */
[----:B------:R-:W-:-:S05]  /*7540*/  @!P1 PRMT R145, R66, 0x5410, RZ ;  /* 0x0000541042919816 */ /* 0x000fca00000000ff */
[----:B------:R-:W4:Y:S01]  /*7550*/  MUFU.EX2 R11, R78 ;  /* 0x0000004e000b7308 */ /* 0x000f220000000800 */
[----:B------:R-:W-:Y:S02]  /*7560*/  ISETP.GE.U32.AND P1, PT, R191, R0, PT ;  /* 0x00000000bf00720c */ /* 0x000fe40003f26070 */
[----:B------:R-:W-:Y:S02]  /*7570*/  SHF.R.U32.HI R0, RZ, 0x18, R2 ;  /* 0x00000018ff007819 */ /* 0x000fe40000011602 */
[----:B------:R-:W-:Y:S02]  /*7580*/  @!P0 PRMT R143, R65, 0x5410, RZ ;  /* 0x00005410418f8816 */ /* 0x000fe400000000ff */
[----:B------:R-:W-:Y:S02]  /*7590*/  LOP3.LUT R6, R2, 0xffff, RZ, 0xc0, !PT ;  /* 0x0000ffff02067812 */ /* 0x000fe400078ec0ff */
[----:B------:R-:W-:Y:S01]  /*75a0*/  ISETP.GE.U32.AND P0, PT, R191, R0, PT ;  /* 0x00000000bf00720c */ /* 0x000fe20003f06070 */
[----:B-1----:R-:W-:Y:S01]  /*75b0*/  FADD.FTZ R0, R9, R14 ;  /* 0x0000000e09007221 */ /* 0x002fe20000010000 */
[----:B------:R-:W-:-:S02]  /*75c0*/  PRMT R141, R17, 0x7610, R141 ;  /* 0x00007610118d7816 */ /* 0x000fc4000000008d */
[----:B------:R-:W-:Y:S01]  /*75d0*/  SHF.R.U32.HI R3, RZ, 0x10, R2 ;  /* 0x00000010ff037819 */ /* 0x000fe20000011602 */
[----:B--2---:R-:W-:Y:S01]  /*75e0*/  FADD.FTZ R2, R16, R15 ;  /* 0x0000000f10027221 */ /* 0x004fe20000010000 */
[----:B------:R-:W-:Y:S01]  /*75f0*/  LOP3.LUT R8, R7, R245, R8, 0x96, !PT ;  /* 0x000000f507087212 */ /* 0x000fe200078e9608 */
[----:B---3--:R-:W-:Y:S01]  /*7600*/  FADD.FTZ R15, R5, R0 ;  /* 0x00000000050f7221 */ /* 0x008fe20000010000 */
[----:B------:R-:W-:Y:S01]  /*7610*/  @!P5 HFMA2.BF16_V2 R69, -RZ.H0_H0, RZ.H0_H0, -R141.H0_H0 ;  /* 0x200000ffff45d231 */ /* 0x000fe2000034098d */
[----:B------:R-:W-:Y:S01]  /*7620*/  PRMT R140, R17, 0x7632, R140 ;  /* 0x00007632118c7816 */ /* 0x000fe2000000008c */
[----:B----4-:R-:W-:Y:S01]  /*7630*/  FADD.FTZ R7, R11, R2 ;  /* 0x000000020b077221 */ /* 0x010fe20000010000 */
[----:B------:R-:W-:Y:S01]  /*7640*/  LOP3.LUT R0, R3, 0xff, RZ, 0xc0, !PT ;  /* 0x000000ff03007812 */ /* 0x000fe200078ec0ff */
[----:B------:R-:W-:Y:S02]  /*7650*/  IMAD.MOV.U32 R47, RZ, RZ, R182 ;  /* 0x000000ffff2f7224 */ /* 0x000fe400078e00b6 */
[----:B------:R-:W-:Y:S01]  /*7660*/  IMAD.WIDE.U32 R2, R8, -0x2daee0ad, RZ ;  /* 0xd2511f5308027825 */ /* 0x000fe200078e00ff */
[----:B------:R-:W-:-:S03]  /*7670*/  F2FP.BF16.PACK_AB R14, R5, R9 ;  /* 0x00000009050e723e */ /* 0x000fc600000010ff */
[----:B------:R-:W-:Y:S01]  /*7680*/  IMAD.MOV.U32 R182, RZ, RZ, R160 ;  /* 0x000000ffffb67224 */ /* 0x000fe200078e00a0 */
[----:B------:R-:W-:Y:S02]  /*7690*/  PRMT R160, R141, 0x5410, R140 ;  /* 0x000054108da07816 */ /* 0x000fe4000000008c */
[----:B------:R-:W-:Y:S02]  /*76a0*/  @!P5 PRMT R141, R69, 0x5410, RZ ;  /* 0x00005410458dd816 */ /* 0x000fe400000000ff */
[----:B------:R-:W-:Y:S02]  /*76b0*/  ISETP.GE.U32.AND P5, PT, R191, R0, PT ;  /* 0x00000000bf00720c */ /* 0x000fe40003fa6070 */
[----:B------:R-:W-:Y:S02]  /*76c0*/  LOP3.LUT R0, R3, R173, R10, 0x96, !PT ;  /* 0x000000ad03007212 */ /* 0x000fe400078e960a */
[----:B------:R-:W-:Y:S02]  /*76d0*/  LOP3.LUT R9, R2, 0xffff, RZ, 0xc0, !PT ;  /* 0x0000ffff02097812 */ /* 0x000fe400078ec0ff */
[----:B------:R-:W-:-:S02]  /*76e0*/  PRMT R131, R18, 0x7632, R131 ;  /* 0x0000763212837816 */ /* 0x000fc40000000083 */
[----:B------:R-:W-:Y:S02]  /*76f0*/  LOP3.LUT R5, R2, 0xff, RZ, 0xc0, !PT ;  /* 0x000000ff02057812 */ /* 0x000fe400078ec0ff */
[--C-:B------:R-:W-:Y:S02]  /*7700*/  SHF.R.U32.HI R8, RZ, 0x10, R2.reuse ;  /* 0x00000010ff087819 */ /* 0x100fe40000011602 */
[----:B------:R-:W-:Y:S02]  /*7710*/  SHF.R.U32.HI R3, RZ, 0x18, R2 ;  /* 0x00000018ff037819 */ /* 0x000fe40000011602 */
[----:B------:R-:W-:Y:S01]  /*7720*/  SHF.R.U32.HI R2, RZ, 0x8, R6 ;  /* 0x00000008ff027819 */ /* 0x000fe20000011606 */
[----:B------:R-:W-:Y:S01]  /*7730*/  @!P4 HFMA2.BF16_V2 R71, -RZ.H0_H0, RZ.H0_H0, -R140.H0_H0 ;  /* 0x200000ffff47c231 */ /* 0x000fe2000034098c */
[----:B------:R-:W-:Y:S01]  /*7740*/  PRMT R130, R18, 0x7610, R130 ;  /* 0x0000761012827816 */ /* 0x000fe20000000082 */
[----:B------:R-:W-:Y:S01]  /*7750*/  @!P3 HFMA2.BF16_V2 R72, -RZ.H0_H0, RZ.H0_H0, -R131.H0_H0 ;  /* 0x200000ffff48b231 */ /* 0x000fe20000340983 */
[----:B------:R-:W-:Y:S01]  /*7760*/  LOP3.LUT R2, R2, 0xffff, RZ, 0xc0, !PT ;  /* 0x0000ffff02027812 */ /* 0x000fe200078ec0ff */
[----:B------:R-:W-:Y:S01]  /*7770*/  IMAD.MOV.U32 R26, RZ, RZ, R229 ;  /* 0x000000ffff1a7224 */ /* 0x000fe200078e00e5 */
[----:B------:R-:W1:Y:S01]  /*7780*/  MUFU.EX2 R10, R105 ;  /* 0x00000069000a7308 */ /* 0x000e620000000800 */
[----:B------:R-:W-:-:S02]  /*7790*/  @!P4 PRMT R140, R71, 0x5410, RZ ;  /* 0x00005410478cc816 */ /* 0x000fc400000000ff */
[----:B------:R-:W-:Y:S02]  /*77a0*/  PRMT R229, R130, 0x5410, R131 ;  /* 0x0000541082e57816 */ /* 0x000fe40000000083 */
[C---:B------:R-:W-:Y:S02]  /*77b0*/  ISETP.GE.U32.AND P4, PT, R191.reuse, R2, PT ;  /* 0x00000002bf00720c */ /* 0x040fe40003f86070 */
[----:B------:R-:W-:Y:S02]  /*77c0*/  @!P3 PRMT R131, R72, 0x5410, RZ ;  /* 0x000054104883b816 */ /* 0x000fe400000000ff */
[----:B------:R-:W-:Y:S02]  /*77d0*/  ISETP.GE.U32.AND P3, PT, R191, R5, PT ;  /* 0x00000005bf00720c */ /* 0x000fe40003f66070 */
[----:B------:R-:W-:Y:S01]  /*77e0*/  LOP3.LUT R2, R0, 0xffff, RZ, 0xc0, !PT ;  /* 0x0000ffff00027812 */ /* 0x000fe200078ec0ff */
[----:B------:R-:W2:Y:S01]  /*77f0*/  MUFU.EX2 R5, R100 ;  /* 0x0000006400057308 */ /* 0x000ea20000000800 */
[----:B------:R-:W-:-:S02]  /*7800*/  @!P2 HFMA2.BF16_V2 R74, -RZ.H0_H0, RZ.H0_H0, -R130.H0_H0 ;  /* 0x200000ffff4aa231 */ /* 0x000fc40000340982 */
[----:B------:R-:W-:-:S04]  /*7810*/  SHF.R.U32.HI R2, RZ, 0x8, R2 ;  /* 0x00000008ff027819 */ /* 0x000fc80000011602 */
[----:B------:R-:W-:Y:S02]  /*7820*/  LOP3.LUT R2, R2, 0xffff, RZ, 0xc0, !PT ;  /* 0x0000ffff02027812 */ /* 0x000fe400078ec0ff */
[----:B------:R-:W-:Y:S02]  /*7830*/  @!P2 PRMT R130, R74, 0x5410, RZ ;  /* 0x000054104a82a816 */ /* 0x000fe400000000ff */
[----:B------:R-:W-:Y:S02]  /*7840*/  PRMT R128, R20, 0x7610, R128 ;  /* 0x0000761014807816 */ /* 0x000fe40000000080 */
[----:B------:R-:W-:Y:S01]  /*7850*/  ISETP.GE.U32.AND P2, PT, R191, R2, PT ;  /* 0x00000002bf00720c */ /* 0x000fe20003f46070 */
[----:B-1----:R-:W-:Y:S01]  /*7860*/  FADD.FTZ R2, R10, R7 ;  /* 0x000000070a027221 */ /* 0x002fe20000010000 */
[----:B------:R-:W-:Y:S01]  /*7870*/  PRMT R124, R20, 0x7632, R124 ;  /* 0x00007632147c7816 */ /* 0x000fe2000000007c */
[----:B------:R-:W-:Y:S01]  /*7880*/  @!P1 HFMA2.BF16_V2 R77, -RZ.H0_H0, RZ.H0_H0, -R128.H0_H0 ;  /* 0x200000ffff4d9231 */ /* 0x000fe20000340980 */
[----:B------:R-:W-:Y:S01]  /*7890*/  F2FP.BF16.PACK_AB R11, R11, R16 ;  /* 0x000000100b0b723e */ /* 0x000fe200000010ff */
[----:B--2---:R-:W-:Y:S01]  /*78a0*/  FADD.FTZ R6, R5, R2 ;  /* 0x0000000205067221 */ /* 0x004fe20000010000 */
[----:B------:R-:W-:Y:S01]  /*78b0*/  LOP3.LUT R2, R0, 0xff, RZ, 0xc0, !PT ;  /* 0x000000ff00027812 */ /* 0x000fe200078ec0ff */
[----:B------:R1:W-:Y:S01]  /*78c0*/  MUFU.EX2 R16, R171 ;  /* 0x000000ab00107308 */ /* 0x0003e20000000800 */
[----:B------:R-:W-:-:S02]  /*78d0*/  PRMT R120, R19, 0x7610, R120 ;  /* 0x0000761013787816 */ /* 0x000fc40000000078 */
[----:B------:R-:W-:Y:S02]  /*78e0*/  PRMT R122, R19, 0x7632, R122 ;  /* 0x00007632137a7816 */ /* 0x000fe4000000007a */
[----:B------:R-:W-:Y:S01]  /*78f0*/  PRMT R119, R11, 0x7610, R119 ;  /* 0x000076100b777816 */ /* 0x000fe20000000077 */
[----:B------:R-:W-:Y:S01]  /*7900*/  @!P5 HFMA2.BF16_V2 R82, -RZ.H0_H0, RZ.H0_H0, -R120.H0_H0 ;  /* 0x200000ffff52d231 */ /* 0x000fe20000340978 */
[----:B-1----:R-:W-:Y:S02]  /*7910*/  PRMT R171, R128, 0x5410, R124 ;  /* 0x0000541080ab7816 */ /* 0x002fe4000000007c */
[----:B------:R-:W-:Y:S02]  /*7920*/  @!P1 PRMT R128, R77, 0x5410, RZ ;  /* 0x000054104d809816 */ /* 0x000fe400000000ff */
[----:B------:R-:W-:Y:S02]  /*7930*/  ISETP.GE.U32.AND P1, PT, R191, R2, PT ;  /* 0x00000002bf00720c */ /* 0x000fe40003f26070 */
[----:B------:R-:W-:-:S02]  /*7940*/  SHF.R.U32.HI R2, RZ, 0x18, R0 ;  /* 0x00000018ff027819 */ /* 0x000fc40000011600 */
[----:B------:R-:W-:Y:S01]  /*7950*/  SHF.R.U32.HI R0, RZ, 0x10, R0 ;  /* 0x00000010ff007819 */ /* 0x000fe20000011600 */
[----:B------:R1:W-:Y:S01]  /*7960*/  MUFU.EX2 R23, R175 ;  /* 0x000000af00177308 */ /* 0x0003e20000000800 */
[----:B------:R-:W-:Y:S02]  /*7970*/  @!P4 HFMA2.BF16_V2 R79, -RZ.H0_H0, RZ.H0_H0, -R124.H0_H0 ;  /* 0x200000ffff4fc231 */ /* 0x000fe4000034097c */
[----:B------:R-:W-:Y:S02]  /*7980*/  LOP3.LUT R0, R0, 0xff, RZ, 0xc0, !PT ;  /* 0x000000ff00007812 */ /* 0x000fe400078ec0ff */
[----:B------:R-:W-:-:S03]  /*7990*/  PRMT R118, R11, 0x7632, R118 ;  /* 0x000076320b767816 */ /* 0x000fc60000000076 */
[----:B------:R-:W2:Y:S01]  /*79a0*/  MUFU.EX2 R7, R106 ;  /* 0x0000006a00077308 */ /* 0x000ea20000000800 */
[----:B------:R-:W-:Y:S01]  /*79b0*/  @!P1 HFMA2.BF16_V2 R84, -RZ.H0_H0, RZ.H0_H0, -R119.H0_H0 ;  /* 0x200000ffff549231 */ /* 0x000fe20000340977 */
[----:B------:R-:W-:Y:S01]  /*79c0*/  @!P4 PRMT R124, R79, 0x5410, RZ ;  /* 0x000054104f7cc816 */ /* 0x000fe200000000ff */
[----:B------:R-:W-:Y:S02]  /*79d0*/  IMAD.MOV.U32 R32, RZ, RZ, R248 ;  /* 0x000000ffff207224 */ /* 0x000fe400078e00f8 */
[----:B-1----:R-:W-:Y:S01]  /*79e0*/  IMAD.MOV.U32 R175, RZ, RZ, R182 ;  /* 0x000000ffffaf7224 */ /* 0x002fe200078e00b6 */
[----:B------:R-:W-:Y:S02]  /*79f0*/  PRMT R182, R120, 0x5410, R122 ;  /* 0x0000541078b67816 */ /* 0x000fe4000000007a */
[----:B------:R-:W-:Y:S02]  /*7a00*/  @!P5 PRMT R120, R82, 0x5410, RZ ;  /* 0x000054105278d816 */ /* 0x000fe400000000ff */
[----:B------:R-:W-:-:S02]  /*7a10*/  ISETP.GE.U32.AND P5, PT, R191, R0, PT ;  /* 0x00000000bf00720c */ /* 0x000fc40003fa6070 */
[----:B------:R-:W-:Y:S02]  /*7a20*/  LOP3.LUT R0, R8, 0xff, RZ, 0xc0, !PT ;  /* 0x000000ff08007812 */ /* 0x000fe400078ec0ff */
[----:B------:R-:W-:Y:S02]  /*7a30*/  ISETP.GE.U32.AND P4, PT, R191, R2, PT ;  /* 0x00000002bf00720c */ /* 0x000fe40003f86070 */
[----:B------:R-:W1:Y:S01]  /*7a40*/  MUFU.EX2 R2, R103 ;  /* 0x0000006700027308 */ /* 0x000e620000000800 */
[----:B------:R-:W-:Y:S02]  /*7a50*/  PRMT R248, R119, 0x5410, R118 ;  /* 0x0000541077f87816 */ /* 0x000fe40000000076 */
[----:B------:R-:W-:Y:S02]  /*7a60*/  @!P1 PRMT R119, R84, 0x5410, RZ ;  /* 0x0000541054779816 */ /* 0x000fe400000000ff */
[----:B------:R-:W-:Y:S02]  /*7a70*/  ISETP.GE.U32.AND P1, PT, R191, R0, PT ;  /* 0x00000000bf00720c */ /* 0x000fe40003f26070 */
[----:B------:R-:W-:Y:S01]  /*7a80*/  SHF.R.U32.HI R0, RZ, 0x8, R9 ;  /* 0x00000008ff007819 */ /* 0x000fe20000011609 */
[----:B------:R-:W-:Y:S01]  /*7a90*/  @!P2 HFMA2.BF16_V2 R83, -RZ.H0_H0, RZ.H0_H0, -R118.H0_H0 ;  /* 0x200000ffff53a231 */ /* 0x000fe20000340976 */
[----:B------:R-:W-:-:S02]  /*7aa0*/  F2FP.BF16.PACK_AB R5, R5, R10 ;  /* 0x0000000a0505723e */ /* 0x000fc400000010ff */
[----:B------:R-:W-:Y:S01]  /*7ab0*/  LOP3.LUT R0, R0, 0xffff, RZ, 0xc0, !PT ;  /* 0x0000ffff00007812 */ /* 0x000fe200078ec0ff */
[----:B------:R-:W-:Y:S01]  /*7ac0*/  @!P0 HFMA2.BF16_V2 R81, -RZ.H0_H0, RZ.H0_H0, -R122.H0_H0 ;  /* 0x200000ffff518231 */ /* 0x000fe2000034097a */
[----:B------:R-:W-:Y:S01]  /*7ad0*/  @!P2 PRMT R118, R83, 0x5410, RZ ;  /* 0x000054105376a816 */ /* 0x000fe200000000ff */
[----:B------:R-:W3:Y:S01]  /*7ae0*/  MUFU.EX2 R10, R76 ;  /* 0x0000004c000a7308 */ /* 0x000ee20000000800 */
[----:B------:R-:W-:Y:S01]  /*7af0*/  ISETP.GE.U32.AND P2, PT, R191, R0, PT ;  /* 0x00000000bf00720c */ /* 0x000fe20003f46070 */
[----:B--2---:R-:W-:Y:S01]  /*7b00*/  FADD.FTZ R0, R7, R15 ;  /* 0x0000000f07007221 */ /* 0x004fe20000010000 */
[----:B------:R-:W-:Y:S02]  /*7b10*/  @!P0 PRMT R122, R81, 0x5410, RZ ;  /* 0x00005410517a8816 */ /* 0x000fe400000000ff */
[----:B------:R-:W-:Y:S01]  /*7b20*/  ISETP.GE.U32.AND P0, PT, R191, R3, PT ;  /* 0x00000003bf00720c */ /* 0x000fe20003f06070 */
[C---:B-1----:R-:W-:Y:S02]  /*7b30*/  FADD.FTZ R3, R2.reuse, R0 ;  /* 0x0000000002037221 */ /* 0x042fe40000010000 */
[----:B------:R-:W1:Y:S01]  /*7b40*/  MUFU.EX2 R8, R80 ;  /* 0x0000005000087308 */ /* 0x000e620000000800 */
[----:B------:R-:W-:Y:S01]  /*7b50*/  F2FP.BF16.PACK_AB R0, R2, R7 ;  /* 0x000000070200723e */ /* 0x000fe200000010ff */
[----:B------:R-:W-:Y:S01]  /*7b60*/  IMAD.MOV.U32 R78, RZ, RZ, R21 ;  /* 0x000000ffff4e7224 */ /* 0x000fe200078e0015 */
[----:B------:R-:W-:-:S02]  /*7b70*/  PRMT R129, R5, 0x7610, R129 ;  /* 0x0000761005817816 */ /* 0x000fc40000000081 */
[----:B------:R-:W-:-:S03]  /*7b80*/  PRMT R126, R5, 0x7632, R126 ;  /* 0x00007632057e7816 */ /* 0x000fc6000000007e */
[----:B------:R-:W2:Y:S01]  /*7b90*/  MUFU.EX2 R7, R87 ;  /* 0x0000005700077308 */ /* 0x000ea20000000800 */
[----:B------:R-:W-:-:S07]  /*7ba0*/  PRMT R125, R0, 0x7610, R125 ;  /* 0x00007610007d7816 */ /* 0x000fce000000007d */
[----:B------:R-:W4:Y:S01]  /*7bb0*/  MUFU.EX2 R21, R97 ;  /* 0x0000006100157308 */ /* 0x000f220000000800 */
[----:B------:R-:W-:Y:S01]  /*7bc0*/  PRMT R127, R0, 0x7632, R127 ;  /* 0x00007632007f7816 */ /* 0x000fe2000000007f */
[----:B---3--:R-:W-:-:S06]  /*7bd0*/  FADD.FTZ R0, R10, R24 ;  /* 0x000000180a007221 */ /* 0x008fcc0000010000 */
[----:B------:R-:W3:Y:S01]  /*7be0*/  MUFU.EX2 R5, R93 ;  /* 0x0000005d00057308 */ /* 0x000ee20000000800 */
[----:B------:R-:W-:-:S07]  /*7bf0*/  FADD.FTZ R2, R23, R25 ;  /* 0x0000001917027221 */ /* 0x000fce0000010000 */
[----:B------:R-:W2:Y:S01]  /*7c00*/  MUFU.EX2 R17, R94 ;  /* 0x0000005e00117308 */ /* 0x000ea20000000800 */
[----:B-1----:R-:W-:Y:S01]  /*7c10*/  FADD.FTZ R0, R8, R0 ;  /* 0x0000000008007221 */ /* 0x002fe20000010000 */
[C---:B------:R-:W-:Y:S02]  /*7c20*/  PRMT R123, R14.reuse, 0x7610, R123 ;  /* 0x000076100e7b7816 */ /* 0x040fe4000000007b */
[----:B------:R-:W-:-:S04]  /*7c30*/  PRMT R121, R14, 0x7632, R121 ;  /* 0x000076320e797816 */ /* 0x000fc80000000079 */
[----:B------:R-:W-:Y:S01]  /*7c40*/  MUFU.EX2 R22, R101 ;  /* 0x0000006500167308 */ /* 0x000fe20000000800 */
[----:B------:R-:W-:-:S07]  /*7c50*/  IMAD.MOV.U32 R14, RZ, RZ, R26 ;  /* 0x000000ffff0e7224 */ /* 0x000fce00078e001a */
[----:B------:R-:W1:Y:S01]  /*7c60*/  MUFU.EX2 R18, R98 ;  /* 0x0000006200127308 */ /* 0x000e620000000800 */
[----:B------:R-:W-:Y:S01]  /*7c70*/  IMAD.MOV.U32 R26, RZ, RZ, R165 ;  /* 0x000000ffff1a7224 */ /* 0x000fe200078e00a5 */
[----:B------:R-:W-:Y:S01]  /*7c80*/  F2FP.BF16.PACK_AB R83, R8, R10 ;  /* 0x0000000a0853723e */ /* 0x000fe200000010ff */
[----:B------:R-:W-:Y:S02]  /*7c90*/  FADD.FTZ R27, R16, R2 ;  /* 0x00000002101b7221 */ /* 0x000fe40000010000 */
[----:B--2---:R-:W-:-:S03]  /*7ca0*/  FADD.FTZ R0, R7, R0 ;  /* 0x0000000007007221 */ /* 0x004fc60000010000 */
[----:B------:R-:W-:Y:S01]  /*7cb0*/  MUFU.EX2 R20, R104 ;  /* 0x0000006800147308 */ /* 0x000fe20000000800 */
[----:B----4-:R-:W-:-:S07]  /*7cc0*/  FADD.FTZ R2, R21, R6 ;  /* 0x0000000615027221 */ /* 0x010fce0000010000 */
[----:B------:R-:W2:Y:S01]  /*7cd0*/  MUFU.EX2 R9, R95 ;  /* 0x0000005f00097308 */ /* 0x000ea20000000800 */
[----:B------:R-:W-:Y:S01]  /*7ce0*/  IMAD.MOV.U32 R24, RZ, RZ, R26 ;  /* 0x000000ffff187224 */ /* 0x000fe200078e001a */
[C---:B---3--:R-:W-:Y:S01]  /*7cf0*/  F2FP.BF16.PACK_AB R80, R5.reuse, R7 ;  /* 0x000000070550723e */ /* 0x048fe200000010ff */
[----:B------:R-:W-:-:S05]  /*7d00*/  FADD.FTZ R26, R5, R0 ;  /* 0x00000000051a7221 */ /* 0x000fca0000010000 */
[----:B------:R-:W3:Y:S01]  /*7d10*/  MUFU.EX2 R8, R108 ;  /* 0x0000006c00087308 */ /* 0x000ee20000000800 */
[----:B------:R-:W-:Y:S02]  /*7d20*/  FADD.FTZ R2, R17, R2 ;  /* 0x0000000211027221 */ /* 0x000fe40000010000 */
[----:B-1----:R-:W-:-:S05]  /*7d30*/  FADD.FTZ R0, R18, R3 ;  /* 0x0000000312007221 */ /* 0x002fca0000010000 */
[----:B------:R-:W1:Y:S01]  /*7d40*/  MUFU.EX2 R5, R109 ;  /* 0x0000006d00057308 */ /* 0x000e620000000800 */
[----:B------:R-:W-:Y:S02]  /*7d50*/  FADD.FTZ R2, R22, R2 ;  /* 0x0000000216027221 */ /* 0x000fe40000010000 */
[----:B--2---:R-:W-:Y:S02]  /*7d60*/  FADD.FTZ R0, R9, R0 ;  /* 0x0000000009007221 */ /* 0x004fe40000010000 */
[----:B------:R-:W-:Y:S01]  /*7d70*/  FADD.FTZ R15, R20, R2 ;  /* 0x00000002140f7221 */ /* 0x000fe20000010000 */
[----:B------:R-:W-:Y:S02]  /*7d80*/  IADD3 R2, R192, 0x2, RZ ;  /* 0x00000002c0027810 */ /* 0x000fe40007ffe0ff */
[----:B------:R-:W-:Y:S01]  /*7d90*/  F2FP.BF16.PACK_AB R17, R17, R21 ;  /* 0x000000151111723e */ /* 0x000fe200000010ff */
[----:B------:R-:W-:Y:S01]  /*7da0*/  IMAD.MOV.U32 R21, RZ, RZ, R78 ;  /* 0x000000ffff157224 */ /* 0x000fe200078e004e */
[----:B------:R-:W-:Y:S01]  /*7db0*/  LOP3.LUT R78, R247, R2, RZ, 0x3c, !PT ;  /* 0x00000002f74e7212 */ /* 0x000fe200078e3cff */
[----:B---3--:R-:W-:Y:S01]  /*7dc0*/  FADD.FTZ R0, R8, R0 ;  /* 0x0000000008007221 */ /* 0x008fe20000010000 */
[----:B------:R-:W-:Y:S01]  /*7dd0*/  F2FP.BF16.PACK_AB R84, R16, R23 ;  /* 0x000000171054723e */ /* 0x000fe200000010ff */
[----:B------:R-:W-:-:S02]  /*7de0*/  IMAD.MOV.U32 R16, RZ, RZ, R14 ;  /* 0x000000ffff107224 */ /* 0x000fc400078e000e */
[----:B-1----:R-:W-:Y:S01]  /*7df0*/  FADD.FTZ R14, R5, R0 ;  /* 0x00000000050e7221 */ /* 0x002fe20000010000 */
[----:B------:R-:W-:Y:S02]  /*7e00*/  LOP3.LUT R0, R78, R217, RZ, 0x3c, !PT ;  /* 0x000000d94e007212 */ /* 0x000fe400078e3cff */
[----:B------:R-:W-:Y:S01]  /*7e10*/  F2FP.BF16.PACK_AB R20, R20, R22 ;  /* 0x000000161414723e */ /* 0x000fe200000010ff */
[----:B------:R-:W-:Y:S02]  /*7e20*/  IMAD.MOV.U32 R22, RZ, RZ, R24 ;  /* 0x000000ffff167224 */ /* 0x000fe400078e0018 */
[----:B------:R-:W-:-:S05]  /*7e30*/  IMAD.WIDE.U32 R24, R0, -0x326172a9, RZ ;  /* 0xcd9e8d5700187825 */ /* 0x000fca00078e00ff */
[----:B------:R-:W-:Y:S02]  /*7e40*/  LOP3.LUT R2, R25, R240, R234, 0x96, !PT ;  /* 0x000000f019027212 */ /* 0x000fe400078e96ea */
[----:B------:R-:W-:-:S03]  /*7e50*/  LOP3.LUT R6, R133, R239, R24, 0x96, !PT ;  /* 0x000000ef85067212 */ /* 0x000fc600078e9618 */
[----:B------:R-:W-:-:S04]  /*7e60*/  IMAD.WIDE.U32 R2, R2, -0x2daee0ad, RZ ;  /* 0xd2511f5302027825 */ /* 0x000fc800078e00ff */
[----:B------:R-:W-:Y:S01]  /*7e70*/  IMAD.WIDE.U32 R6, R6, -0x2daee0ad, RZ ;  /* 0xd2511f5306067825 */ /* 0x000fe200078e00ff */
[----:B------:R-:W-:Y:S02]  /*7e80*/  PRMT R11, R129, 0x5410, R126 ;  /* 0x00005410810b7816 */ /* 0x000fe4000000007e */
[----:B------:R-:W-:Y:S02]  /*7e90*/  F2FP.BF16.PACK_AB R19, R5, R8 ;  /* 0x000000080513723e */ /* 0x000fe400000010ff */
[----:B------:R-:W-:Y:S02]  /*7ea0*/  LOP3.LUT R10, R3, R241, R138, 0x96, !PT ;  /* 0x000000f1030a7212 */ /* 0x000fe400078e968a */
[----:B------:R-:W-:Y:S01]  /*7eb0*/  LOP3.LUT R8, R7, R242, R2, 0x96, !PT ;  /* 0x000000f207087212 */ /* 0x000fe200078e9602 */
[----:B------:R-:W-:Y:S01]  /*7ec0*/  IMAD.MOV.U32 R23, RZ, RZ, R11 ;  /* 0x000000ffff177224 */ /* 0x000fe200078e000b */
        /* <DEDUP_REMOVED lines=12> */
[----:B------:R-:W-:Y:S01]  /*7f90*/  LOP3.LUT R0, R3, R177, R6, 0x96, !PT ;  /* 0x000000b103007212 */ /* 0x000fe200078e9606 */
[----:B------:R-:W-:Y:S01]  /*7fa0*/  IMAD.MOV.U32 R30, RZ, RZ, R12 ;  /* 0x000000ffff1e7224 */ /* 0x000fe200078e000c */
[----:B------:R-:W-:Y:S02]  /*7fb0*/  PRMT R12, R123, 0x5410, R121 ;  /* 0x000054107b0c7816 */ /* 0x000fe40000000079 */
[----:B------:R-:W-:Y:S02]  /*7fc0*/  LOP3.LUT R5, R0, 0xff, RZ, 0xc0, !PT ;  /* 0x000000ff00057812 */ /* 0x000fe400078ec0ff */
[----:B------:R-:W-:Y:S02]  /*7fd0*/  @!P5 PRMT R123, R86, 0x5410, RZ ;  /* 0x00005410567bd816 */ /* 0x000fe400000000ff */
[----:B------:R-:W-:Y:S02]  /*7fe0*/  ISETP.GE.U32.AND P5, PT, R191, R5, PT ;  /* 0x00000005bf00720c */ /* 0x000fe40003fa6070 */
[----:B------:R-:W-:Y:S01]  /*7ff0*/  LOP3.LUT R5, R0, 0xffff, RZ, 0xc0, !PT ;  /* 0x0000ffff00057812 */ /* 0x000fe200078ec0ff */
[----:B------:R-:W-:-:S03]  /*8000*/  @!P4 HFMA2.BF16_V2 R85, -RZ.H0_H0, RZ.H0_H0, -R121.H0_H0 ;  /* 0x200000ffff55c231 */ /* 0x000fc60000340979 */
[----:B------:R-:W-:Y:S02]  /*8010*/  SHF.R.U32.HI R5, RZ, 0x8, R5 ;  /* 0x00000008ff057819 */ /* 0x000fe40000011605 */
[----:B------:R-:W-:Y:S01]  /*8020*/  LOP3.LUT R8, R7, R245, R8, 0x96, !PT ;  /* 0x000000f507087212 */ /* 0x000fe200078e9608 */
[----:B------:R-:W-:Y:S01]  /*8030*/  IMAD.MOV.U32 R7, RZ, RZ, R16 ;  /* 0x000000ffff077224 */ /* 0x000fe200078e0010 */
[----:B------:R-:W-:Y:S01]  /*8040*/  LOP3.LUT R5, R5, 0xffff, RZ, 0xc0, !PT ;  /* 0x0000ffff05057812 */ /* 0x000fe200078ec0ff */
[----:B------:R-:W1:Y:S01]  /*8050*/  MUFU.EX2 R16, R114 ;  /* 0x0000007200107308 */ /* 0x000e620000000800 */
[----:B------:R-:W-:Y:S01]  /*8060*/  @!P4 PRMT R121, R85, 0x5410, RZ ;  /* 0x000054105579c816 */ /* 0x000fe200000000ff */
[----:B------:R-:W-:Y:S01]  /*8070*/  @!P3 HFMA2.BF16_V2 R91, -RZ.H0_H0, RZ.H0_H0, -R129.H0_H0 ;  /* 0x200000ffff5bb231 */ /* 0x000fe20000340981 */
[----:B------:R-:W-:Y:S02]  /*8080*/  ISETP.GE.U32.AND P4, PT, R191, R5, PT ;  /* 0x00000005bf00720c */ /* 0x000fe40003f86070 */
[----:B------:R-:W-:-:S02]  /*8090*/  SHF.R.U32.HI R5, RZ, 0x10, R0 ;  /* 0x00000010ff057819 */ /* 0x000fc40000011600 */
[----:B------:R-:W-:Y:S01]  /*80a0*/  SHF.R.U32.HI R0, RZ, 0x18, R0 ;  /* 0x00000018ff007819 */ /* 0x000fe20000011600 */
[----:B------:R-:W2:Y:S01]  /*80b0*/  MUFU.EX2 R11, R115 ;  /* 0x00000073000b7308 */ /* 0x000ea20000000800 */
[----:B------:R-:W-:Y:S01]  /*80c0*/  @!P1 HFMA2.BF16_V2 R89, -RZ.H0_H0, RZ.H0_H0, -R125.H0_H0 ;  /* 0x200000ffff599231 */ /* 0x000fe2000034097d */
[----:B------:R-:W-:Y:S02]  /*80d0*/  @!P3 PRMT R129, R91, 0x5410, RZ ;  /* 0x000054105b81b816 */ /* 0x000fe400000000ff */
[----:B------:R-:W-:Y:S02]  /*80e0*/  ISETP.GE.U32.AND P3, PT, R191, R0, PT ;  /* 0x00000000bf00720c */ /* 0x000fe40003f66070 */
[----:B------:R-:W-:Y:S02]  /*80f0*/  LOP3.LUT R0, R2, 0xff, RZ, 0xc0, !PT ;  /* 0x000000ff02007812 */ /* 0x000fe400078ec0ff */
[----:B------:R-:W-:Y:S02]  /*8100*/  PRMT R165, R125, 0x5410, R127 ;  /* 0x000054107da57816 */ /* 0x000fe4000000007f */
[----:B------:R-:W-:-:S02]  /*8110*/  @!P1 PRMT R125, R89, 0x5410, RZ ;  /* 0x00005410597d9816 */ /* 0x000fc400000000ff */
[----:B------:R-:W-:Y:S02]  /*8120*/  ISETP.GE.U32.AND P1, PT, R191, R0, PT ;  /* 0x00000000bf00720c */ /* 0x000fe40003f26070 */
[----:B------:R-:W-:Y:S02]  /*8130*/  LOP3.LUT R6, R2, 0xffff, RZ, 0xc0, !PT ;  /* 0x0000ffff02067812 */ /* 0x000fe400078ec0ff */
[--C-:B------:R-:W-:Y:S02]  /*8140*/  SHF.R.U32.HI R0, RZ, 0x18, R2.reuse ;  /* 0x00000018ff007819 */ /* 0x100fe40000011602 */
[----:B------:R-:W-:Y:S01]  /*8150*/  SHF.R.U32.HI R3, RZ, 0x10, R2 ;  /* 0x00000010ff037819 */ /* 0x000fe20000011602 */
[----:B-1----:R-:W-:Y:S01]  /*8160*/  FADD.FTZ R2, R16, R15 ;  /* 0x0000000f10027221 */ /* 0x002fe20000010000 */
[----:B------:R1:W-:Y:S01]  /*8170*/  STL [R1+0x140], R192 ;  /* 0x000140c001007387 */ /* 0x0003e20000100800 */
[----:B------:R-:W-:-:S03]  /*8180*/  IMAD.MOV.U32 R15, RZ, RZ, R7 ;  /* 0x000000ffff0f7224 */ /* 0x000fc600078e0007 */
[----:B------:R-:W-:Y:S01]  /*8190*/  STL [R1+0x2c4], R60 ;  /* 0x0002c43c01007387 */ /* 0x000fe20000100800 */
[----:B--2---:R-:W-:-:S03]  /*81a0*/  FADD.FTZ R7, R11, R2 ;  /* 0x000000020b077221 */ /* 0x004fc60000010000 */
[----:B------:R2:W-:Y:S01]  /*81b0*/  STL.64 [R1+0x260], R234 ;  /* 0x000260ea01007387 */ /* 0x0005e20000100a00 */
[----:B------:R-:W-:-:S03]  /*81c0*/  IMAD.MOV.U32 R2, RZ, RZ, R199 ;  /* 0x000000ffff027224 */ /* 0x000fc600078e00c7 */
[----:B------:R-:W-:Y:S04]  /*81d0*/  STL [R1+0x2c8], R190 ;  /* 0x0002c8be01007387 */ /* 0x000fe80000100800 */
[----:B------:R3:W-:Y:S04]  /*81e0*/  STL.64 [R1+0xc0], R138 ;  /* 0x0000c08a01007387 */ /* 0x0007e80000100a00 */
[----:B------:R-:W4:Y:S01]  /*81f0*/  LDL.LU R199, [R1+0x3c4] ;  /* 0x0003c40001c77983 */ /* 0x000f220000300800 */
[----:B------:R-:W-:Y:S01]  /*8200*/  @!P2 HFMA2.BF16_V2 R90, -RZ.H0_H0, RZ.H0_H0, -R126.H0_H0 ;  /* 0x200000ffff5aa231 */ /* 0x000fe2000034097e */
[----:B------:R-:W-:Y:S01]  /*8210*/  LOP3.LUT R5, R5, 0xff, RZ, 0xc0, !PT ;  /* 0x000000ff05057812 */ /* 0x000fe200078ec0ff */
[----:B------:R-:W1:Y:S03]  /*8220*/  MUFU.EX2 R9, R112 ;  /* 0x0000007000097308 */ /* 0x000e660000000800 */
[----:B------:R-:W-:-:S02]  /*8230*/  @!P2 PRMT R126, R90, 0x5410, RZ ;  /* 0x000054105a7ea816 */ /* 0x000fc400000000ff */
[----:B------:R-:W-:-:S03]  /*8240*/  ISETP.GE.U32.AND P2, PT, R191, R5, PT ;  /* 0x00000005bf00720c */ /* 0x000fc60003f46070 */
[----:B------:R-:W2:Y:S01]  /*8250*/  MUFU.EX2 R5, R113 ;  /* 0x0000007100057308 */ /* 0x000ea20000000800 */
[----:B------:R-:W-:Y:S01]  /*8260*/  @!P0 HFMA2.BF16_V2 R88, -RZ.H0_H0, RZ.H0_H0, -R127.H0_H0 ;  /* 0x200000ffff588231 */ /* 0x000fe2000034097f */
[----:B------:R-:W-:-:S04]  /*8270*/  PRMT R117, R17, 0x7610, R117 ;  /* 0x0000761011757816 */ /* 0x000fc80000000075 */
[----:B------:R-:W-:Y:S02]  /*8280*/  @!P0 PRMT R127, R88, 0x5410, RZ ;  /* 0x00005410587f8816 */ /* 0x000fe400000000ff */
[----:B------:R-:W-:Y:S01]  /*8290*/  ISETP.GE.U32.AND P0, PT, R191, R0, PT ;  /* 0x00000000bf00720c */ /* 0x000fe20003f06070 */
[----:B-1----:R-:W-:Y:S01]  /*82a0*/  FADD.FTZ R0, R9, R14 ;  /* 0x0000000e09007221 */ /* 0x002fe20000010000 */
[----:B------:R-:W-:Y:S01]  /*82b0*/  F2FP.BF16.PACK_AB R11, R11, R16 ;  /* 0x000000100b0b723e */ /* 0x000fe200000010ff */
[----:B------:R-:W-:Y:S01]  /*82c0*/  IMAD.MOV.U32 R16, RZ, RZ, R15 ;  /* 0x000000ffff107224 */ /* 0x000fe200078e000f */
[----:B------:R-:W-:Y:S01]  /*82d0*/  @!P5 HFMA2.BF16_V2 R92, -RZ.H0_H0, RZ.H0_H0, -R117.H0_H0 ;  /* 0x200000ffff5cd231 */ /* 0x000fe20000340975 */
[----:B------:R-:W-:Y:S01]  /*82e0*/  PRMT R116, R17, 0x7632, R116 ;  /* 0x0000763211747816 */ /* 0x000fe20000000074 */
[----:B------:R-:W-:Y:S02]  /*82f0*/  IMAD.MOV.U32 R17, RZ, RZ, R21 ;  /* 0x000000ffff117224 */ /* 0x000fe400078e0015 */
[C---:B--2---:R-:W-:Y:S01]  /*8300*/  FADD.FTZ R15, R5.reuse, R0 ;  /* 0x00000000050f7221 */ /* 0x044fe20000010000 */
[----:B------:R-:W-:Y:S01]  /*8310*/  F2FP.BF16.PACK_AB R14, R5, R9 ;  /* 0x00000009050e723e */ /* 0x000fe200000010ff */
[----:B------:R-:W-:Y:S01]  /*8320*/  IMAD.MOV.U32 R5, RZ, RZ, R2 ;  /* 0x000000ffff057224 */ /* 0x000fe200078e0002 */
[----:B------:R-:W-:Y:S01]  /*8330*/  LOP3.LUT R0, R3, 0xff, RZ, 0xc0, !PT ;  /* 0x000000ff03007812 */ /* 0x000fe200078ec0ff */
[----:B------:R-:W-:-:S04]  /*8340*/  IMAD.WIDE.U32 R2, R8, -0x2daee0ad, RZ ;  /* 0xd2511f5308027825 */ /* 0x000fc800078e00ff */
[----:B------:R-:W-:Y:S01]  /*8350*/  IMAD.MOV.U32 R21, RZ, RZ, R182 ;  /* 0x000000ffff157224 */ /* 0x000fe200078e00b6 */
[----:B------:R-:W-:Y:S02]  /*8360*/  PRMT R182, R117, 0x5410, R116 ;  /* 0x0000541075b67816 */ /* 0x000fe40000000074 */
[----:B------:R-:W-:Y:S02]  /*8370*/  @!P5 PRMT R117, R92, 0x5410, RZ ;  /* 0x000054105c75d816 */ /* 0x000fe400000000ff */
[----:B------:R-:W-:Y:S02]  /*8380*/  ISETP.GE.U32.AND P5, PT, R191, R0, PT ;  /* 0x00000000bf00720c */ /* 0x000fe40003fa6070 */
[----:B------:R-:W-:Y:S01]  /*8390*/  LOP3.LUT R0, R3, R173, R10, 0x96, !PT ;  /* 0x000000ad03007212 */ /* 0x000fe200078e960a */
[----:B------:R-:W-:Y:S01]  /*83a0*/  IMAD.MOV.U32 R10, RZ, RZ, R5 ;  /* 0x000000ffff0a7224 */ /* 0x000fe200078e0005 */
[C---:B------:R-:W-:Y:S02]  /*83b0*/  LOP3.LUT R9, R2.reuse, 0xffff, RZ, 0xc0, !PT ;  /* 0x0000ffff02097812 */ /* 0x040fe400078ec0ff */
[----:B------:R-:W-:-:S02]  /*83c0*/  LOP3.LUT R5, R2, 0xff, RZ, 0xc0, !PT ;  /* 0x000000ff02057812 */ /* 0x000fc400078ec0ff */
[--C-:B------:R-:W-:Y:S02]  /*83d0*/  SHF.R.U32.HI R8, RZ, 0x10, R2.reuse ;  /* 0x00000010ff087819 */ /* 0x100fe40000011602 */
[----:B------:R-:W-:Y:S02]  /*83e0*/  SHF.R.U32.HI R3, RZ, 0x18, R2 ;  /* 0x00000018ff037819 */ /* 0x000fe40000011602 */
[----:B------:R-:W-:Y:S01]  /*83f0*/  SHF.R.U32.HI R2, RZ, 0x8, R6 ;  /* 0x00000008ff027819 */ /* 0x000fe20000011606 */
[----:B------:R-:W-:Y:S02]  /*8400*/  IMAD.MOV.U32 R6, RZ, RZ, R23 ;  /* 0x000000ffff067224 */ /* 0x000fe400078e0017 */
[----:B----4-:R1:W-:Y:S02]  /*8410*/  MUFU.EX2 R23, R199 ;  /* 0x000000c700177308 */ /* 0x0103e40000000800 */
[----:B-1----:R-:W-:Y:S02]  /*8420*/  IMAD.MOV.U32 R199, RZ, RZ, R211 ;  /* 0x000000ffffc77224 */ /* 0x002fe400078e00d3 */
[----:B------:R-:W2:Y:S01]  /*8430*/  LDL.LU R211, [R1+0x3c0] ;  /* 0x0003c00001d37983 */ /* 0x000ea20000300800 */
[----:B------:R-:W-:-:S02]  /*8440*/  PRMT R115, R18, 0x7632, R115 ;  /* 0x0000763212737816 */ /* 0x000fc40000000073 */
[----:B------:R-:W-:Y:S01]  /*8450*/  PRMT R114, R18, 0x7610, R114 ;  /* 0x0000761012727816 */ /* 0x000fe20000000072 */
[----:B------:R-:W-:Y:S02]  /*8460*/  IMAD.MOV.U32 R18, RZ, RZ, R10 ;  /* 0x000000ffff127224 */ /* 0x000fe400078e000a */
[----:B------:R-:W-:Y:S01]  /*8470*/  @!P3 HFMA2.BF16_V2 R99, -RZ.H0_H0, RZ.H0_H0, -R115.H0_H0 ;  /* 0x200000ffff63b231 */ /* 0x000fe20000340973 */
[----:B------:R1:W4:Y:S02]  /*8480*/  MUFU.EX2 R10, R174 ;  /* 0x000000ae000a7308 */ /* 0x0003240000000800 */
[----:B-1----:R-:W-:Y:S01]  /*8490*/  IMAD.MOV.U32 R174, RZ, RZ, R136 ;  /* 0x000000ffffae7224 */ /* 0x002fe200078e0088 */
[----:B------:R-:W-:Y:S02]  /*84a0*/  PRMT R136, R114, 0x5410, R115 ;  /* 0x0000541072887816 */ /* 0x000fe40000000073 */
[----:B------:R-:W-:Y:S02]  /*84b0*/  @!P3 PRMT R115, R99, 0x5410, RZ ;  /* 0x000054106373b816 */ /* 0x000fe400000000ff */
[----:B------:R-:W-:-:S02]  /*84c0*/  ISETP.GE.U32.AND P3, PT, R191, R5, PT ;  /* 0x00000005bf00720c */ /* 0x000fc40003f66070 */
[----:B------:R1:W1:Y:S02]  /*84d0*/  MUFU.EX2 R5, R178 ;  /* 0x000000b200057308 */ /* 0x0002640000000800 */
[----:B-1----:R-:W-:-:S06]  /*84e0*/  IMAD.MOV.U32 R178, RZ, RZ, R21 ;  /* 0x000000ffffb27224 */ /* 0x002fcc00078e0015 */
[----:B--2---:R1:W-:Y:S02]  /*84f0*/  MUFU.EX2 R21, R211 ;  /* 0x000000d300157308 */ /* 0x0043e40000000800 */
[----:B-1----:R-:W-:Y:S02]  /*8500*/  IMAD.MOV.U32 R211, RZ, RZ, R213 ;  /* 0x000000ffffd37224 */ /* 0x002fe400078e00d5 */
[----:B------:R-:W2:Y:S01]  /*8510*/  LDL.LU R213, [R1+0x3bc] ;  /* 0x0003bc0001d57983 */ /* 0x000ea20000300800 */
[----:B------:R-:W-:Y:S01]  /*8520*/  @!P4 HFMA2.BF16_V2 R96, -RZ.H0_H0, RZ.H0_H0, -R116.H0_H0 ;  /* 0x200000ffff60c231 */ /* 0x000fe20000340974 */
[----:B------:R-:W-:-:S04]  /*8530*/  LOP3.LUT R2, R2, 0xffff, RZ, 0xc0, !PT ;  /* 0x0000ffff02027812 */ /* 0x000fc800078ec0ff */
[----:B------:R-:W-:Y:S02]  /*8540*/  @!P4 PRMT R116, R96, 0x5410, RZ ;  /* 0x000054106074c816 */ /* 0x000fe400000000ff */
[----:B------:R-:W-:Y:S02]  /*8550*/  ISETP.GE.U32.AND P4, PT, R191, R2, PT ;  /* 0x00000002bf00720c */ /* 0x000fe40003f86070 */
[----:B------:R-:W-:Y:S01]  /*8560*/  LOP3.LUT R2, R0, 0xffff, RZ, 0xc0, !PT ;  /* 0x0000ffff00027812 */ /* 0x000fe200078ec0ff */
[----:B------:R-:W-:-:S03]  /*8570*/  @!P2 HFMA2.BF16_V2 R102, -RZ.H0_H0, RZ.H0_H0, -R114.H0_H0 ;  /* 0x200000ffff66a231 */ /* 0x000fc60000340972 */
[----:B------:R-:W-:-:S04]  /*8580*/  SHF.R.U32.HI R2, RZ, 0x8, R2 ;  /* 0x00000008ff027819 */ /* 0x000fc80000011602 */
[----:B------:R-:W-:Y:S02]  /*8590*/  LOP3.LUT R2, R2, 0xffff, RZ, 0xc0, !PT ;  /* 0x0000ffff02027812 */ /* 0x000fe400078ec0ff */
[----:B------:R-:W-:Y:S02]  /*85a0*/  @!P2 PRMT R114, R102, 0x5410, RZ ;  /* 0x000054106672a816 */ /* 0x000fe400000000ff */
[----:B------:R-:W-:Y:S01]  /*85b0*/  ISETP.GE.U32.AND P2, PT, R191, R2, PT ;  /* 0x00000002bf00720c */ /* 0x000fe20003f46070 */
[----:B------:R-:W-:Y:S02]  /*85c0*/  IMAD.MOV.U32 R2, RZ, RZ, R22 ;  /* 0x000000ffff027224 */ /* 0x000fe400078e0016 */
[----:B------:R1:W-:Y:S01]  /*85d0*/  MUFU.EX2 R22, R212 ;  /* 0x000000d400167308 */ /* 0x0003e20000000800 */
[C---:B------:R-:W-:Y:S02]  /*85e0*/  PRMT R113, R20.reuse, 0x7610, R113 ;  /* 0x0000761014717816 */ /* 0x040fe40000000071 */
[----:B------:R-:W-:Y:S01]  /*85f0*/  PRMT R112, R20, 0x7632, R112 ;  /* 0x0000763214707816 */ /* 0x000fe20000000070 */
[----:B------:R-:W-:-:S02]  /*8600*/  IMAD.MOV.U32 R20, RZ, RZ, R6 ;  /* 0x000000ffff147224 */ /* 0x000fc400078e0006 */
[----:B------:R-:W-:Y:S01]  /*8610*/  @!P1 HFMA2.BF16_V2 R107, -RZ.H0_H0, RZ.H0_H0, -R113.H0_H0 ;  /* 0x200000ffff6b9231 */ /* 0x000fe20000340971 */
[----:B-1----:R-:W-:Y:S02]  /*8620*/  IMAD.MOV.U32 R212, RZ, RZ, R2 ;  /* 0x000000ffffd47224 */ /* 0x002fe400078e0002 */
[----:B----4-:R-:W-:Y:S02]  /*8630*/  FADD.FTZ R2, R10, R7 ;  /* 0x000000070a027221 */ /* 0x010fe40000010000 */
[----:B------:R-:W-:Y:S02]  /*8640*/  IMAD.MOV.U32 R7, RZ, RZ, R159 ;  /* 0x000000ffff077224 */ /* 0x000fe400078e009f */
[C---:B------:R-:W-:Y:S01]  /*8650*/  FADD.FTZ R6, R5.reuse, R2 ;  /* 0x0000000205067221 */ /* 0x040fe20000010000 */
[----:B------:R-:W-:Y:S01]  /*8660*/  F2FP.BF16.PACK_AB R5, R5, R10 ;  /* 0x0000000a0505723e */ /* 0x000fe200000010ff */
[----:B------:R-:W-:Y:S01]  /*8670*/  IMAD.MOV.U32 R10, RZ, RZ, R20 ;  /* 0x000000ffff0a7224 */ /* 0x000fe200078e0014 */
[----:B------:R-:W-:Y:S01]  /*8680*/  @!P4 HFMA2.BF16_V2 R110, -RZ.H0_H0, RZ.H0_H0, -R112.H0_H0 ;  /* 0x200000ffff6ec231 */ /* 0x000fe20000340970 */
[----:B------:R-:W-:Y:S01]  /*8690*/  IMAD.MOV.U32 R20, RZ, RZ, R7 ;  /* 0x000000ffff147224 */ /* 0x000fe200078e0007 */
[----:B------:R-:W-:Y:S01]  /*86a0*/  LOP3.LUT R2, R0, 0xff, RZ, 0xc0, !PT ;  /* 0x000000ff00027812 */ /* 0x000fe200078ec0ff */
[----:B------:R-:W-:Y:S01]  /*86b0*/  IMAD.MOV.U32 R7, RZ, RZ, R18 ;  /* 0x000000ffff077224 */ /* 0x000fe200078e0012 */
[----:B------:R-:W-:Y:S01]  /*86c0*/  PRMT R111, R19, 0x7632, R111 ;  /* 0x00007632136f7816 */ /* 0x000fe2000000006f */
[----:B------:R1:W4:Y:S04]  /*86d0*/  LDL.LU R159, [R1+0x3b8] ;  /* 0x0003b800019f7983 */ /* 0x0003280000300800 */
[----:B------:R-:W-:Y:S01]  /*86e0*/  @!P0 HFMA2.BF16_V2 R158, -RZ.H0_H0, RZ.H0_H0, -R111.H0_H0 ;  /* 0x200000ffff9e8231 */ /* 0x000fe2000034096f */
[----:B--2---:R2:W-:Y:S02]  /*86f0*/  MUFU.EX2 R18, R213 ;  /* 0x000000d500127308 */ /* 0x0045e40000000800 */
[----:B--2---:R-:W-:Y:S01]  /*8700*/  IMAD.MOV.U32 R213, RZ, RZ, R212 ;  /* 0x000000ffffd57224 */ /* 0x004fe200078e00d4 */
[----:B------:R-:W-:-:S02]  /*8710*/  PRMT R212, R113, 0x5410, R112 ;  /* 0x0000541071d47816 */ /* 0x000fc40000000070 */
[----:B------:R-:W-:Y:S02]  /*8720*/  @!P1 PRMT R113, R107, 0x5410, RZ ;  /* 0x000054106b719816 */ /* 0x000fe400000000ff */
[----:B------:R-:W-:Y:S01]  /*8730*/  ISETP.GE.U32.AND P1, PT, R191, R2, PT ;  /* 0x00000002bf00720c */ /* 0x000fe20003f26070 */
[----:B------:R-:W-:Y:S02]  /*8740*/  IMAD.MOV.U32 R2, RZ, RZ, R16 ;  /* 0x000000ffff027224 */ /* 0x000fe400078e0010 */
[----:B------:R2:W-:Y:S01]  /*8750*/  MUFU.EX2 R16, R181 ;  /* 0x000000b500107308 */ /* 0x0005e20000000800 */
[----:B------:R-:W-:Y:S02]  /*8760*/  @!P4 PRMT R112, R110, 0x5410, RZ ;  /* 0x000054106e70c816 */ /* 0x000fe400000000ff */
[----:B------:R-:W-:Y:S01]  /*8770*/  PRMT R110, R19, 0x7610, R110 ;  /* 0x00007610136e7816 */ /* 0x000fe2000000006e */
[----:B------:R-:W-:-:S04]  /*8780*/  IMAD.MOV.U32 R19, RZ, RZ, R17 ;  /* 0x000000ffff137224 */ /* 0x000fc800078e0011 */
[----:B------:R1:W-:Y:S01]  /*8790*/  MUFU.EX2 R17, R184 ;  /* 0x000000b800117308 */ /* 0x0003e20000000800 */
[----:B--2---:R-:W-:Y:S01]  /*87a0*/  IMAD.MOV.U32 R181, RZ, RZ, R2 ;  /* 0x000000ffffb57224 */ /* 0x004fe200078e0002 */
[----:B------:R-:W-:-:S04]  /*87b0*/  SHF.R.U32.HI R2, RZ, 0x18, R0 ;  /* 0x00000018ff027819 */ /* 0x000fc80000011600 */
[----:B------:R-:W-:Y:S01]  /*87c0*/  ISETP.GE.U32.AND P4, PT, R191, R2, PT ;  /* 0x00000002bf00720c */ /* 0x000fe20003f86070 */
[----:B------:R-:W-:Y:S01]  /*87d0*/  IMAD.MOV.U32 R2, RZ, RZ, R211 ;  /* 0x000000ffff027224 */ /* 0x000fe200078e00d3 */
[----:B------:R-:W-:Y:S01]  /*87e0*/  PRMT R211, R110, 0x5410, R111 ;  /* 0x000054106ed37816 */ /* 0x000fe2000000006f */
[----:B-1----:R-:W-:Y:S01]  /*87f0*/  IMAD.MOV.U32 R184, RZ, RZ, R196 ;  /* 0x000000ffffb87224 */ /* 0x002fe200078e00c4 */
[----:B------:R-:W-:Y:S01]  /*8800*/  @!P0 PRMT R111, R158, 0x5410, RZ ;  /* 0x000054109e6f8816 */ /* 0x000fe200000000ff */
[----:B------:R-:W2:Y:S01]  /*8810*/  LDL.LU R196, [R1+0x3b4] ;  /* 0x0003b40001c47983 */ /* 0x000ea20000300800 */
[----:B------:R-:W-:-:S03]  /*8820*/  IMAD.MOV.U32 R158, RZ, RZ, R161 ;  /* 0x000000ffff9e7224 */ /* 0x000fc600078e00a1 */
[----:B------:R1:W2:Y:S01]  /*8830*/  LDL.LU R161, [R1+0x3b0] ;  /* 0x0003b00001a17983 */ /* 0x0002a20000300800 */
[----:B------:R-:W-:Y:S01]  /*8840*/  ISETP.GE.U32.AND P0, PT, R191, R3, PT ;  /* 0x00000003bf00720c */ /* 0x000fe20003f06070 */
[----:B------:R-:W-:Y:S02]  /*8850*/  IMAD.MOV.U32 R3, RZ, RZ, R19 ;  /* 0x000000ffff037224 */ /* 0x000fe400078e0013 */
[----:B------:R3:W-:Y:S01]  /*8860*/  MUFU.EX2 R19, R185 ;  /* 0x000000b900137308 */ /* 0x0007e20000000800 */
[----:B------:R-:W-:Y:S01]  /*8870*/  SHF.R.U32.HI R0, RZ, 0x10, R0 ;  /* 0x00000010ff007819 */ /* 0x000fe20000011600 */
[----:B----4-:R-:W-:-:S03]  /*8880*/  @!P5 HFMA2.BF16_V2 R159, -RZ.H0_H0, RZ.H0_H0, -R110.H0_H0 ;  /* 0x200000ffff9fd231 */ /* 0x010fc6000034096e */
[----:B------:R-:W-:Y:S01]  /*8890*/  LOP3.LUT R0, R0, 0xff, RZ, 0xc0, !PT ;  /* 0x000000ff00007812 */ /* 0x000fe200078ec0ff */
[----:B---3--:R-:W-:Y:S02]  /*88a0*/  IMAD.MOV.U32 R185, RZ, RZ, R160 ;  /* 0x000000ffffb97224 */ /* 0x008fe400078e00a0 */
[----:B------:R1:W3:Y:S01]  /*88b0*/  LDL.LU R160, [R1+0x3ac] ;  /* 0x0003ac0001a07983 */ /* 0x0002e20000300800 */
[----:B------:R-:W-:Y:S02]  /*88c0*/  @!P5 PRMT R110, R159, 0x5410, RZ ;  /* 0x000054109f6ed816 */ /* 0x000fe400000000ff */
[----:B------:R-:W-:Y:S02]  /*88d0*/  PRMT R109, R11, 0x7610, R109 ;  /* 0x000076100b6d7816 */ /* 0x000fe4000000006d */
[----:B------:R-:W-:Y:S01]  /*88e0*/  ISETP.GE.U32.AND P5, PT, R191, R0, PT ;  /* 0x00000000bf00720c */ /* 0x000fe20003fa6070 */
[----:B------:R-:W-:Y:S01]  /*88f0*/  IMAD.MOV.U32 R0, RZ, RZ, R2 ;  /* 0x000000ffff007224 */ /* 0x000fe200078e0002 */
[----:B------:R-:W-:Y:S01]  /*8900*/  PRMT R108, R11, 0x7632, R108 ;  /* 0x000076320b6c7816 */ /* 0x000fe2000000006c */
[----:B------:R-:W-:Y:S01]  /*8910*/  IMAD.MOV.U32 R159, RZ, RZ, R3 ;  /* 0x000000ffff9f7224 */ /* 0x000fe200078e0003 */
[----:B------:R4:W-:Y:S01]  /*8920*/  MUFU.EX2 R2, R170 ;  /* 0x000000aa00027308 */ /* 0x0009e20000000800 */
[----:B------:R-:W-:-:S02]  /*8930*/  IMAD.MOV.U32 R3, RZ, RZ, R181 ;  /* 0x000000ffff037224 */ /* 0x000fc400078e00b5 */
[----:B------:R-:W-:Y:S02]  /*8940*/  IMAD.MOV.U32 R181, RZ, RZ, R10 ;  /* 0x000000ffffb57224 */ /* 0x000fe400078e000a */
[----:B------:R-:W-:-:S03]  /*8950*/  IMAD.MOV.U32 R11, RZ, RZ, R197 ;  /* 0x000000ffff0b7224 */ /* 0x000fc600078e00c5 */
[----:B------:R1:W1:Y:S01]  /*8960*/  MUFU.EX2 R10, R169 ;  /* 0x000000a9000a7308 */ /* 0x0002620000000800 */
[----:B----4-:R-:W-:Y:S01]  /*8970*/  IMAD.MOV.U32 R170, RZ, RZ, R0 ;  /* 0x000000ffffaa7224 */ /* 0x010fe200078e0000 */
[----:B------:R-:W-:Y:S01]  /*8980*/  LOP3.LUT R0, R8, 0xff, RZ, 0xc0, !PT ;  /* 0x000000ff08007812 */ /* 0x000fe200078ec0ff */
[----:B------:R-:W-:Y:S01]  /*8990*/  IMAD.MOV.U32 R8, RZ, RZ, R185 ;  /* 0x000000ffff087224 */ /* 0x000fe200078e00b9 */
[----:B------:R-:W-:Y:S01]  /*89a0*/  PRMT R185, R109, 0x5410, R108 ;  /* 0x000054106db97816 */ /* 0x000fe2000000006c */
[----:B-1----:R-:W-:Y:S02]  /*89b0*/  IMAD.MOV.U32 R169, RZ, RZ, R198 ;  /* 0x000000ffffa97224 */ /* 0x002fe400078e00c6 */
[----:B------:R-:W4:Y:S04]  /*89c0*/  LDL.LU R198, [R1+0x3a8] ;  /* 0x0003a80001c67983 */ /* 0x000f280000300800 */
[----:B------:R-:W4:Y:S01]  /*89d0*/  LDL.LU R197, [R1+0x3a4] ;  /* 0x0003a40001c57983 */ /* 0x000f220000300800 */
[----:B--2---:R-:W-:-:S05]  /*89e0*/  @!P1 HFMA2.BF16_V2 R161, -RZ.H0_H0, RZ.H0_H0, -R109.H0_H0 ;  /* 0x200000ffffa19231 */ /* 0x004fca000034096d */
[----:B------:R-:W-:Y:S01]  /*89f0*/  @!P1 PRMT R109, R161, 0x5410, RZ ;  /* 0x00005410a16d9816 */ /* 0x000fe200000000ff */
[----:B------:R-:W-:Y:S02]  /*8a00*/  IMAD.MOV.U32 R161, RZ, RZ, R163 ;  /* 0x000000ffffa17224 */ /* 0x000fe400078e00a3 */
[----:B------:R1:W2:Y:S01]  /*8a10*/  LDL.LU R163, [R1+0x3a0] ;  /* 0x0003a00001a37983 */ /* 0x0002a20000300800 */
[----:B------:R-:W-:Y:S01]  /*8a20*/  ISETP.GE.U32.AND P1, PT, R191, R0, PT ;  /* 0x00000000bf00720c */ /* 0x000fe20003f26070 */
[----:B------:R-:W-:Y:S02]  /*8a30*/  IMAD.MOV.U32 R0, RZ, RZ, R162 ;  /* 0x000000ffff007224 */ /* 0x000fe400078e00a2 */
[----:B------:R1:W4:Y:S01]  /*8a40*/  LDL.LU R162, [R1+0x39c] ;  /* 0x00039c0001a27983 */ /* 0x0003220000300800 */
[----:B---3--:R-:W-:-:S05]  /*8a50*/  @!P2 HFMA2.BF16_V2 R160, -RZ.H0_H0, RZ.H0_H0, -R108.H0_H0 ;  /* 0x200000ffffa0a231 */ /* 0x008fca000034096c */
[----:B------:R-:W-:Y:S01]  /*8a60*/  @!P2 PRMT R108, R160, 0x5410, RZ ;  /* 0x00005410a06ca816 */ /* 0x000fe200000000ff */
[----:B------:R-:W-:Y:S01]  /*8a70*/  IMAD.MOV.U32 R160, RZ, RZ, R0 ;  /* 0x000000ffffa07224 */ /* 0x000fe200078e0000 */
[----:B------:R-:W-:-:S04]  /*8a80*/  SHF.R.U32.HI R0, RZ, 0x8, R9 ;  /* 0x00000008ff007819 */ /* 0x000fc80000011609 */
[----:B------:R-:W-:Y:S02]  /*8a90*/  LOP3.LUT R0, R0, 0xffff, RZ, 0xc0, !PT ;  /* 0x0000ffff00007812 */ /* 0x000fe400078ec0ff */
[C---:B------:R-:W-:Y:S02]  /*8aa0*/  PRMT R107, R14.reuse, 0x7610, R107 ;  /* 0x000076100e6b7816 */ /* 0x040fe4000000006b */
[----:B------:R-:W-:Y:S01]  /*8ab0*/  ISETP.GE.U32.AND P2, PT, R191, R0, PT ;  /* 0x00000000bf00720c */ /* 0x000fe20003f46070 */
[----:B------:R-:W-:Y:S02]  /*8ac0*/  IMAD.MOV.U32 R0, RZ, RZ, R7 ;  /* 0x000000ffff007224 */ /* 0x000fe400078e0007 */
[----:B------:R-:W-:Y:S01]  /*8ad0*/  IMAD.MOV.U32 R9, RZ, RZ, R11 ;  /* 0x000000ffff097224 */ /* 0x000fe200078e000b */
[----:B------:R3:W1:Y:S01]  /*8ae0*/  MUFU.EX2 R7, R172 ;  /* 0x000000ac00077308 */ /* 0x0006620000000800 */
[----:B------:R-:W-:Y:S01]  /*8af0*/  PRMT R106, R14, 0x7632, R106 ;  /* 0x000076320e6a7816 */ /* 0x000fe2000000006a */
[----:B------:R-:W-:-:S06]  /*8b00*/  IMAD.MOV.U32 R14, RZ, RZ, R167 ;  /* 0x000000ffff0e7224 */ /* 0x000fcc00078e00a7 */
[----:B------:R1:W-:Y:S01]  /*8b10*/  MUFU.EX2 R11, R189 ;  /* 0x000000bd000b7308 */ /* 0x0003e20000000800 */
[----:B---3--:R-:W-:Y:S02]  /*8b20*/  IMAD.MOV.U32 R172, RZ, RZ, R0 ;  /* 0x000000ffffac7224 */ /* 0x008fe400078e0000 */
[----:B------:R-:W-:Y:S02]  /*8b30*/  FADD.FTZ R0, R10, R15 ;  /* 0x0000000f0a007221 */ /* 0x000fe40000010000 */
[----:B------:R-:W-:Y:S02]  /*8b40*/  IMAD.MOV.U32 R15, RZ, RZ, R9 ;  /* 0x000000ffff0f7224 */ /* 0x000fe400078e0009 */
[----:B------:R-:W-:Y:S02]  /*8b50*/  IMAD.MOV.U32 R9, RZ, RZ, R213 ;  /* 0x000000ffff097224 */ /* 0x000fe400078e00d5 */
[----:B-1----:R-:W-:Y:S02]  /*8b60*/  IMAD.MOV.U32 R189, RZ, RZ, R196 ;  /* 0x000000ffffbd7224 */ /* 0x002fe400078e00c4 */
[----:B------:R-:W3:Y:S01]  /*8b70*/  LDL.LU R196, [R1+0x398] ;  /* 0x0003980001c47983 */ /* 0x000ee20000300800 */
[----:B------:R-:W-:Y:S01]  /*8b80*/  IMAD.MOV.U32 R213, RZ, RZ, R178 ;  /* 0x000000ffffd57224 */ /* 0x000fe200078e00b2 */
[----:B------:R-:W-:-:S02]  /*8b90*/  PRMT R178, R107, 0x5410, R106 ;  /* 0x000054106bb27816 */ /* 0x000fc4000000006a */
[----:B------:R1:W3:Y:S01]  /*8ba0*/  LDL.LU R167, [R1+0x394] ;  /* 0x0003940001a77983 */ /* 0x0002e20000300800 */
[C---:B------:R-:W-:Y:S02]  /*8bb0*/  PRMT R105, R5.reuse, 0x7610, R105 ;  /* 0x0000761005697816 */ /* 0x040fe40000000069 */
[----:B------:R-:W-:Y:S02]  /*8bc0*/  PRMT R104, R5, 0x7632, R104 ;  /* 0x0000763205687816 */ /* 0x000fe40000000068 */
[----:B------:R1:W1:Y:S01]  /*8bd0*/  MUFU.EX2 R5, R168 ;  /* 0x000000a800057308 */ /* 0x0002620000000800 */
[----:B--2---:R-:W-:Y:S02]  /*8be0*/  @!P5 HFMA2.BF16_V2 R163, -RZ.H0_H0, RZ.H0_H0, -R107.H0_H0 ;  /* 0x200000ffffa3d231 */ /* 0x004fe4000034096b */
[----:B----4-:R-:W-:-:S03]  /*8bf0*/  @!P4 HFMA2.BF16_V2 R162, -RZ.H0_H0, RZ.H0_H0, -R106.H0_H0 ;  /* 0x200000ffffa2c231 */ /* 0x010fc6000034096a */
[----:B------:R-:W-:Y:S01]  /*8c00*/  @!P5 PRMT R107, R163, 0x5410, RZ ;  /* 0x00005410a36bd816 */ /* 0x000fe200000000ff */
[----:B------:R-:W-:Y:S02]  /*8c10*/  IMAD.MOV.U32 R163, RZ, RZ, R166 ;  /* 0x000000ffffa37224 */ /* 0x000fe400078e00a6 */
[----:B------:R2:W4:Y:S01]  /*8c20*/  LDL.LU R166, [R1+0x390] ;  /* 0x0003900001a67983 */ /* 0x0005220000300800 */
[----:B------:R-:W-:Y:S01]  /*8c30*/  @!P4 PRMT R106, R162, 0x5410, RZ ;  /* 0x00005410a26ac816 */ /* 0x000fe200000000ff */
[----:B------:R-:W-:Y:S02]  /*8c40*/  IMAD.MOV.U32 R162, RZ, RZ, R163 ;  /* 0x000000ffffa27224 */ /* 0x000fe400078e00a3 */
[----:B------:R-:W-:Y:S02]  /*8c50*/  IMAD.MOV.U32 R163, RZ, RZ, R3 ;  /* 0x000000ffffa37224 */ /* 0x000fe400078e0003 */
[C---:B------:R-:W-:Y:S01]  /*8c60*/  FADD.FTZ R3, R2.reuse, R0 ;  /* 0x0000000002037221 */ /* 0x040fe20000010000 */
[----:B------:R-:W-:Y:S01]  /*8c70*/  F2FP.BF16.PACK_AB R0, R2, R10 ;  /* 0x0000000a0200723e */ /* 0x000fe200000010ff */
[----:B------:R-:W-:-:S02]  /*8c80*/  IMAD.MOV.U32 R10, RZ, RZ, R165 ;  /* 0x000000ffff0a7224 */ /* 0x000fc400078e00a5 */
[----:B------:R2:W2:Y:S01]  /*8c90*/  LDL.LU R165, [R1+0x38c] ;  /* 0x00038c0001a57983 */ /* 0x0004a20000300800 */
[----:B------:R-:W-:-:S03]  /*8ca0*/  IMAD.MOV.U32 R2, RZ, RZ, R164 ;  /* 0x000000ffff027224 */ /* 0x000fc600078e00a4 */
[----:B------:R2:W2:Y:S04]  /*8cb0*/  LDL.LU R164, [R1+0x388] ;  /* 0x0003880001a47983 */ /* 0x0004a80000300800 */
[----:B-1----:R-:W2:Y:S01]  /*8cc0*/  LDL.LU R168, [R1+0xc] ;  /* 0x00000c0001a87983 */ /* 0x002ea20000300800 */
[C---:B------:R-:W-:Y:S02]  /*8cd0*/  PRMT R103, R0.reuse, 0x7610, R103 ;  /* 0x0000761000677816 */ /* 0x040fe40000000067 */
[----:B------:R-:W-:Y:S01]  /*8ce0*/  PRMT R102, R0, 0x7632, R102 ;  /* 0x0000763200667816 */ /* 0x000fe20000000066 */
[----:B------:R-:W-:Y:S02]  /*8cf0*/  IMAD.MOV.U32 R0, RZ, RZ, R9 ;  /* 0x000000ffff007224 */ /* 0x000fe400078e0009 */
[----:B------:R1:W1:Y:S02]  /*8d00*/  MUFU.EX2 R9, R183 ;  /* 0x000000b700097308 */ /* 0x0002640000000800 */
[----:B-1----:R-:W-:Y:S01]  /*8d10*/  IMAD.MOV.U32 R183, RZ, RZ, R248 ;  /* 0x000000ffffb77224 */ /* 0x002fe200078e00f8 */
[----:B------:R-:W-:Y:S01]  /*8d20*/  PRMT R248, R105, 0x5410, R104 ;  /* 0x0000541069f87816 */ /* 0x000fe20000000068 */
[----:B---3--:R-:W-:-:S05]  /*8d30*/  @!P3 HFMA2.BF16_V2 R167, -RZ.H0_H0, RZ.H0_H0, -R105.H0_H0 ;  /* 0x200000ffffa7b231 */ /* 0x008fca0000340969 */
[----:B------:R-:W-:Y:S01]  /*8d40*/  @!P3 PRMT R105, R167, 0x5410, RZ ;  /* 0x00005410a769b816 */ /* 0x000fe200000000ff */
[----:B------:R-:W-:Y:S02]  /*8d50*/  IMAD.MOV.U32 R167, RZ, RZ, R10 ;  /* 0x000000ffffa77224 */ /* 0x000fe400078e000a */
[----:B------:R-:W-:Y:S02]  /*8d60*/  IMAD.MOV.U32 R10, RZ, RZ, R2 ;  /* 0x000000ffff0a7224 */ /* 0x000fe400078e0002 */
[----:B------:R-:W-:-:S04]  /*8d70*/  FADD.FTZ R2, R7, R26 ;  /* 0x0000001a07027221 */ /* 0x000fc80000010000 */
[----:B------:R-:W-:Y:S02]  /*8d80*/  FADD.FTZ R26, R5, R2 ;  /* 0x00000002051a7221 */ /* 0x000fe40000010000 */
[----:B------:R-:W-:-:S04]  /*8d90*/  FADD.FTZ R2, R16, R6 ;  /* 0x0000000610027221 */ /* 0x000fc80000010000 */
[----:B------:R-:W-:-:S04]  /*8da0*/  FADD.FTZ R2, R17, R2 ;  /* 0x0000000211027221 */ /* 0x000fc80000010000 */
[----:B------:R-:W-:Y:S01]  /*8db0*/  FADD.FTZ R2, R19, R2 ;  /* 0x0000000213027221 */ /* 0x000fe20000010000 */
[----:B------:R-:W-:Y:S02]  /*8dc0*/  F2FP.BF16.PACK_AB R70, R5, R7 ;  /* 0x000000070546723e */ /* 0x000fe400000010ff */
[----:B------:R-:W-:Y:S01]  /*8dd0*/  MUFU.EX2 R7, R188 ;  /* 0x000000bc00077308 */ /* 0x000fe20000000800 */
[----:B------:R-:W-:-:S07]  /*8de0*/  F2FP.BF16.PACK_AB R82, R21, R23 ;  /* 0x000000171552723e */ /* 0x000fce00000010ff */
[----:B------:R1:W-:Y:S01]  /*8df0*/  MUFU.EX2 R5, R193 ;  /* 0x000000c100057308 */ /* 0x0003e20000000800 */
[----:B------:R-:W-:Y:S02]  /*8e00*/  F2FP.BF16.PACK_AB R65, R18, R22 ;  /* 0x000000161241723e */ /* 0x000fe400000010ff */
[----:B------:R-:W-:Y:S02]  /*8e10*/  F2FP.BF16.PACK_AB R17, R17, R16 ;  /* 0x000000101111723e */ /* 0x000fe400000010ff */
[----:B------:R-:W-:Y:S02]  /*8e20*/  F2FP.BF16.PACK_AB R19, R11, R19 ;  /* 0x000000130b13723e */ /* 0x000fe400000010ff */
[C---:B------:R-:W-:Y:S02]  /*8e30*/  PRMT R101, R17.reuse, 0x7610, R101 ;  /* 0x0000761011657816 */ /* 0x040fe40000000065 */
[----:B------:R-:W-:Y:S01]  /*8e40*/  PRMT R100, R17, 0x7632, R100 ;  /* 0x0000763211647816 */ /* 0x000fe20000000064 */
[----:B------:R-:W-:Y:S01]  /*8e50*/  IMAD.MOV.U32 R17, RZ, RZ, R198 ;  /* 0x000000ffff117224 */ /* 0x000fe200078e00c6 */
[----:B----4-:R-:W-:-:S05]  /*8e60*/  @!P2 HFMA2.BF16_V2 R166, -RZ.H0_H0, RZ.H0_H0, -R104.H0_H0 ;  /* 0x200000ffffa6a231 */ /* 0x010fca0000340968 */
[----:B------:R-:W-:Y:S01]  /*8e70*/  @!P2 PRMT R104, R166, 0x5410, RZ ;  /* 0x00005410a668a816 */ /* 0x000fe200000000ff */
[----:B--2---:R-:W-:Y:S02]  /*8e80*/  @!P1 HFMA2.BF16_V2 R165, -RZ.H0_H0, RZ.H0_H0, -R103.H0_H0 ;  /* 0x200000ffffa59231 */ /* 0x004fe40000340967 */
[----:B------:R-:W-:Y:S01]  /*8e90*/  @!P0 HFMA2.BF16_V2 R164, -RZ.H0_H0, RZ.H0_H0, -R102.H0_H0 ;  /* 0x200000ffffa48231 */ /* 0x000fe20000340966 */
[----:B------:R-:W-:Y:S01]  /*8ea0*/  IMAD.MOV.U32 R166, RZ, RZ, R168 ;  /* 0x000000ffffa67224 */ /* 0x000fe200078e00a8 */
[----:B------:R-:W-:-:S03]  /*8eb0*/  PRMT R168, R103, 0x5410, R102 ;  /* 0x0000541067a87816 */ /* 0x000fc60000000066 */
[----:B------:R-:W-:Y:S01]  /*8ec0*/  @!P0 PRMT R102, R164, 0x5410, RZ ;  /* 0x00005410a4668816 */ /* 0x000fe200000000ff */
[----:B------:R-:W-:Y:S02]  /*8ed0*/  IMAD.MOV.U32 R164, RZ, RZ, R172 ;  /* 0x000000ffffa47224 */ /* 0x000fe400078e00ac */
[----:B------:R-:W-:Y:S01]  /*8ee0*/  IMAD.MOV.U32 R172, RZ, RZ, R8 ;  /* 0x000000ffffac7224 */ /* 0x000fe200078e0008 */
[----:B------:R-:W-:Y:S01]  /*8ef0*/  @!P1 PRMT R103, R165, 0x5410, RZ ;  /* 0x00005410a5679816 */ /* 0x000fe200000000ff */
[----:B------:R2:W3:Y:S01]  /*8f00*/  MUFU.EX2 R8, R176 ;  /* 0x000000b000087308 */ /* 0x0004e20000000800 */
[----:B------:R-:W-:Y:S02]  /*8f10*/  IMAD.MOV.U32 R165, RZ, RZ, R183 ;  /* 0x000000ffffa57224 */ /* 0x000fe400078e00b7 */
[----:B------:R-:W-:Y:S02]  /*8f20*/  IMAD.MOV.U32 R183, RZ, RZ, R14 ;  /* 0x000000ffffb77224 */ /* 0x000fe400078e000e */
[----:B------:R-:W-:Y:S01]  /*8f30*/  FADD.FTZ R14, R11, R2 ;  /* 0x000000020b0e7221 */ /* 0x000fe20000010000 */
[----:B------:R-:W-:Y:S01]  /*8f40*/  IADD3 R2, R192, 0x3, RZ ;  /* 0x00000003c0027810 */ /* 0x000fe20007ffe0ff */
[----:B-1----:R-:W-:Y:S01]  /*8f50*/  IMAD.MOV.U32 R193, RZ, RZ, R164 ;  /* 0x000000ffffc17224 */ /* 0x002fe200078e00a4 */
[----:B------:R1:W4:Y:S01]  /*8f60*/  LDL.LU R192, [R1+0x384] ;  /* 0x0003840001c07983 */ /* 0x0003220000300800 */
[----:B--2---:R-:W-:-:S02]  /*8f70*/  IMAD.MOV.U32 R176, RZ, RZ, R0 ;  /* 0x000000ffffb07224 */ /* 0x004fc400078e0000 */
[----:B------:R-:W-:Y:S01]  /*8f80*/  FADD.FTZ R0, R23, R27 ;  /* 0x0000001b17007221 */ /* 0x000fe20000010000 */
[----:B------:R-:W-:-:S03]  /*8f90*/  LOP3.LUT R188, R217, R247, R2, 0x96, !PT ;  /* 0x000000f7d9bc7212 */ /* 0x000fc600078e9602 */
[----:B------:R-:W-:-:S04]  /*8fa0*/  FADD.FTZ R0, R21, R0 ;  /* 0x0000000015007221 */ /* 0x000fc80000010000 */
[----:B------:R-:W-:Y:S02]  /*8fb0*/  FADD.FTZ R0, R22, R0 ;  /* 0x0000000016007221 */ /* 0x000fe40000010000 */
[----:B------:R-:W-:-:S04]  /*8fc0*/  IMAD.WIDE.U32 R22, R188, -0x326172a9, RZ ;  /* 0xcd9e8d57bc167825 */ /* 0x000fc800078e00ff */
[----:B------:R-:W-:Y:S02]  /*8fd0*/  FADD.FTZ R21, R18, R0 ;  /* 0x0000000012157221 */ /* 0x000fe40000010000 */
[----:B------:R-:W-:Y:S01]  /*8fe0*/  FADD.FTZ R0, R9, R3 ;  /* 0x0000000309007221 */ /* 0x000fe20000010000 */
[----:B------:R-:W-:Y:S02]  /*8ff0*/  LOP3.LUT R2, R23, R240, R234, 0x96, !PT ;  /* 0x000000f017027212 */ /* 0x000fe400078e96ea */
[----:B------:R-:W-:Y:S01]  /*9000*/  LOP3.LUT R6, R133, R239, R22, 0x96, !PT ;  /* 0x000000ef85067212 */ /* 0x000fe200078e9616 */
[----:B---3--:R-:W-:Y:S01]  /*9010*/  FADD.FTZ R0, R8, R0 ;  /* 0x0000000008007221 */ /* 0x008fe20000010000 */
[----:B------:R-:W-:Y:S01]  /*9020*/  F2FP.BF16.PACK_AB R18, R5, R7 ;  /* 0x000000070512723e */ /* 0x000fe200000010ff */
[----:B------:R-:W-:-:S04]  /*9030*/  IMAD.WIDE.U32 R2, R2, -0x2daee0ad, RZ ;  /* 0xd2511f5302027825 */ /* 0x000fc800078e00ff */
[----:B------:R-:W-:Y:S02]  /*9040*/  FADD.FTZ R0, R7, R0 ;  /* 0x0000000007007221 */ /* 0x000fe40000010000 */
[----:B------:R-:W-:Y:S01]  /*9050*/  IMAD.WIDE.U32 R6, R6, -0x2daee0ad, RZ ;  /* 0xd2511f5306067825 */ /* 0x000fe200078e00ff */
[----:B------:R-:W-:-:S03]  /*9060*/  F2FP.BF16.PACK_AB R16, R8, R9 ;  /* 0x000000090810723e */ /* 0x000fc600000010ff */
[----:B------:R-:W-:Y:S02]  /*9070*/  IMAD.MOV.U32 R164, RZ, RZ, R162 ;  /* 0x000000ffffa47224 */ /* 0x000fe400078e00a2 */
[----:B------:R-:W-:Y:S02]  /*9080*/  IMAD.MOV.U32 R162, RZ, RZ, R15 ;  /* 0x000000ffffa27224 */ /* 0x000fe400078e000f */
[----:B------:R-:W-:Y:S01]  /*9090*/  FADD.FTZ R15, R5, R0 ;  /* 0x00000000050f7221 */ /* 0x000fe20000010000 */
[----:B------:R-:W-:Y:S01]  /*90a0*/  LOP3.LUT R8, R7, R242, R2, 0x96, !PT ;  /* 0x000000f207087212 */ /* 0x000fe200078e9602 */
[----:B------:R-:W-:Y:S01]  /*90b0*/  IMAD.MOV.U32 R0, RZ, RZ, R10 ;  /* 0x000000ffff007224 */ /* 0x000fe200078e000a */
[----:B------:R-:W-:-:S03]  /*90c0*/  LOP3.LUT R10, R3, R241, R138, 0x96, !PT ;  /* 0x000000f1030a7212 */ /* 0x000fc600078e968a */
[----:B------:R-:W-:-:S04]  /*90d0*/  IMAD.WIDE.U32 R8, R8, -0x326172a9, RZ ;  /* 0xcd9e8d5708087825 */ /* 0x000fc800078e00ff */
[----:B------:R-:W-:-:S05]  /*90e0*/  IMAD.WIDE.U32 R10, R10, -0x326172a9, RZ ;  /* 0xcd9e8d570a0a7825 */ /* 0x000fca00078e00ff */
[----:B------:R-:W-:Y:S02]  /*90f0*/  LOP3.LUT R3, R11, R233, R132, 0x96, !PT ;  /* 0x000000e90b037212 */ /* 0x000fe400078e9684 */
[----:B------:R-:W-:-:S03]  /*9100*/  LOP3.LUT R10, R9, R249, R10, 0x96, !PT ;  /* 0x000000f9090a7212 */ /* 0x000fc600078e960a */
[----:B------:R-:W-:-:S04]  /*9110*/  IMAD.WIDE.U32 R2, R3, -0x2daee0ad, RZ ;  /* 0xd2511f5303027825 */ /* 0x000fc800078e00ff */
[----:B------:R-:W-:Y:S01]  /*9120*/  IMAD.WIDE.U32 R10, R10, -0x2daee0ad, RZ ;  /* 0xd2511f530a0a7825 */ /* 0x000fe200078e00ff */
[----:B------:R-:W-:-:S04]  /*9130*/  LOP3.LUT R6, R3, R251, R6, 0x96, !PT ;  /* 0x000000fb03067212 */ /* 0x000fc800078e9606 */
[----:B------:R-:W-:Y:S01]  /*9140*/  LOP3.LUT R2, R11, R243, R2, 0x96, !PT ;  /* 0x000000f30b027212 */ /* 0x000fe200078e9602 */
[----:B------:R-:W-:-:S04]  /*9150*/  IMAD.WIDE.U32 R6, R6, -0x326172a9, RZ ;  /* 0xcd9e8d5706067825 */ /* 0x000fc800078e00ff */
[----:B------:R-:W-:-:S04]  /*9160*/  IMAD.WIDE.U32 R2, R2, -0x326172a9, RZ ;  /* 0xcd9e8d5702027825 */ /* 0x000fc800078e00ff */
[----:B------:R-:W-:Y:S01]  /*9170*/  IMAD.MOV.U32 R11, RZ, RZ, R0 ;  /* 0x000000ffff0b7224 */ /* 0x000fe200078e0000 */
[----:B------:R-:W-:-:S04]  /*9180*/  LOP3.LUT R0, R3, R177, R6, 0x96, !PT ;  /* 0x000000b103007212 */ /* 0x000fc800078e9606 */
[----:B------:R-:W-:-:S04]  /*9190*/  LOP3.LUT R5, R0, 0xff, RZ, 0xc0, !PT ;  /* 0x000000ff00057812 */ /* 0x000fc800078ec0ff */
[----:B------:R-:W-:Y:S02]  /*91a0*/  ISETP.GE.U32.AND P1, PT, R191, R5, PT ;  /* 0x00000005bf00720c */ /* 0x000fe40003f26070 */
[----:B------:R-:W-:-:S04]  /*91b0*/  LOP3.LUT R5, R0, 0xffff, RZ, 0xc0, !PT ;  /* 0x0000ffff00057812 */ /* 0x000fc800078ec0ff */
[----:B------:R-:W-:Y:S01]  /*91c0*/  SHF.R.U32.HI R5, RZ, 0x8, R5 ;  /* 0x00000008ff057819 */ /* 0x000fe20000011605 */
[----:B------:R-:W-:Y:S01]  /*91d0*/  IMAD.MOV.U32 R27, RZ, RZ, R166 ;  /* 0x000000ffff1b7224 */ /* 0x000fe200078e00a6 */
[----:B------:R-:W-:Y:S01]  /*91e0*/  LOP3.LUT R8, R7, R245, R8, 0x96, !PT ;  /* 0x000000f507087212 */ /* 0x000fe200078e9608 */
[----:B------:R2:W-:Y:S01]  /*91f0*/  MUFU.EX2 R9, R219 ;  /* 0x000000db00097308 */ /* 0x0005e20000000800 */
[----:B------:R-:W-:Y:S01]  /*9200*/  LOP3.LUT R5, R5, 0xffff, RZ, 0xc0, !PT ;  /* 0x0000ffff05057812 */ /* 0x000fe200078ec0ff */
[----:B------:R-:W-:Y:S02]  /*9210*/  IMAD.MOV.U32 R166, RZ, RZ, R160 ;  /* 0x000000ffffa67224 */ /* 0x000fe400078e00a0 */
[----:B------:R-:W-:-:S04]  /*9220*/  IMAD.MOV.U32 R160, RZ, RZ, R161 ;  /* 0x000000ffffa07224 */ /* 0x000fc800078e00a1 */
[----:B------:R-:W3:Y:S01]  /*9230*/  MUFU.EX2 R7, R218 ;  /* 0x000000da00077308 */ /* 0x000ee20000000800 */
[----:B------:R-:W-:Y:S01]  /*9240*/  IMAD.MOV.U32 R161, RZ, RZ, R187 ;  /* 0x000000ffffa17224 */ /* 0x000fe200078e00bb */
[----:B------:R-:W-:Y:S01]  /*9250*/  ISETP.GE.U32.AND P4, PT, R191, R5, PT ;  /* 0x00000005bf00720c */ /* 0x000fe20003f86070 */
[----:B------:R1:W4:Y:S01]  /*9260*/  LDL.LU R187, [R1+0x380] ;  /* 0x0003800001bb7983 */ /* 0x0003220000300800 */
[----:B------:R-:W-:Y:S01]  /*9270*/  SHF.R.U32.HI R5, RZ, 0x10, R0 ;  /* 0x00000010ff057819 */ /* 0x000fe20000011600 */
[----:B--2---:R-:W-:-:S03]  /*9280*/  IMAD.MOV.U32 R219, RZ, RZ, R11 ;  /* 0x000000ffffdb7224 */ /* 0x004fc600078e000b */
[----:B------:R2:W1:Y:S01]  /*9290*/  MUFU.EX2 R6, R214 ;  /* 0x000000d600067308 */ /* 0x0004620000000800 */
[----:B------:R-:W-:-:S04]  /*92a0*/  SHF.R.U32.HI R0, RZ, 0x18, R0 ;  /* 0x00000018ff007819 */ /* 0x000fc80000011600 */
[----:B------:R-:W-:-:S03]  /*92b0*/  ISETP.GE.U32.AND P3, PT, R191, R0, PT ;  /* 0x00000000bf00720c */ /* 0x000fc60003f66070 */
[----:B------:R1:W1:Y:S01]  /*92c0*/  MUFU.EX2 R11, R215 ;  /* 0x000000d7000b7308 */ /* 0x0002620000000800 */
[----:B------:R-:W-:Y:S01]  /*92d0*/  LOP3.LUT R0, R2, 0xff, RZ, 0xc0, !PT ;  /* 0x000000ff02007812 */ /* 0x000fe200078ec0ff */
[----:B--2---:R-:W-:Y:S02]  /*92e0*/  IMAD.MOV.U32 R214, RZ, RZ, R219 ;  /* 0x000000ffffd67224 */ /* 0x004fe400078e00db */
[----:B------:R-:W-:Y:S02]  /*92f0*/  IMAD.MOV.U32 R219, RZ, RZ, R163 ;  /* 0x000000ffffdb7224 */ /* 0x000fe400078e00a3 */
[----:B-1----:R-:W-:Y:S02]  /*9300*/  IMAD.MOV.U32 R215, RZ, RZ, R214 ;  /* 0x000000ffffd77224 */ /* 0x002fe400078e00d6 */
[----:B------:R-:W-:Y:S02]  /*9310*/  IMAD.MOV.U32 R214, RZ, RZ, R219 ;  /* 0x000000ffffd67224 */ /* 0x000fe400078e00db */
[----:B------:R-:W-:-:S02]  /*9320*/  IMAD.MOV.U32 R219, RZ, RZ, R213 ;  /* 0x000000ffffdb7224 */ /* 0x000fc400078e00d5 */
[----:B------:R-:W-:Y:S02]  /*9330*/  IMAD.MOV.U32 R213, RZ, RZ, R20 ;  /* 0x000000ffffd57224 */ /* 0x000fe400078e0014 */
[----:B------:R-:W-:Y:S01]  /*9340*/  IMAD.MOV.U32 R20, RZ, RZ, R196 ;  /* 0x000000ffff147224 */ /* 0x000fe200078e00c4 */
[----:B------:R-:W-:Y:S01]  /*9350*/  ISETP.GE.U32.AND P2, PT, R191, R0, PT ;  /* 0x00000000bf00720c */ /* 0x000fe20003f46070 */
[----:B------:R1:W2:Y:S01]  /*9360*/  LDL.LU R196, [R1+0x37c] ;  /* 0x00037c0001c47983 */ /* 0x0002a20000300800 */
[----:B---3--:R-:W-:Y:S02]  /*9370*/  FADD.FTZ R0, R7, R14 ;  /* 0x0000000e07007221 */ /* 0x008fe40000010000 */
[----:B------:R-:W-:Y:S02]  /*9380*/  IMAD.MOV.U32 R14, RZ, RZ, R215 ;  /* 0x000000ffff0e7224 */ /* 0x000fe400078e00d7 */
[----:B------:R-:W-:Y:S02]  /*9390*/  IMAD.MOV.U32 R215, RZ, RZ, R197 ;  /* 0x000000ffffd77224 */ /* 0x000fe400078e00c5 */
[----:B------:R1:W3:Y:S04]  /*93a0*/  LDL.LU R197, [R1+0x378] ;  /* 0x0003780001c57983 */ /* 0x0002e80000300800 */
[----:B------:R1:W3:Y:S01]  /*93b0*/  LDL.LU R198, [R1+0x374] ;  /* 0x0003740001c67983 */ /* 0x0002e20000300800 */
[----:B------:R-:W-:Y:S01]  /*93c0*/  IMAD.MOV.U32 R218, RZ, RZ, R193 ;  /* 0x000000ffffda7224 */ /* 0x000fe200078e00c1 */
[----:B------:R-:W-:Y:S01]  /*93d0*/  LOP3.LUT R5, R5, 0xff, RZ, 0xc0, !PT ;  /* 0x000000ff05057812 */ /* 0x000fe200078ec0ff */
[----:B------:R-:W-:-:S02]  /*93e0*/  IMAD.MOV.U32 R193, RZ, RZ, R176 ;  /* 0x000000ffffc17224 */ /* 0x000fc400078e00b0 */
[----:B------:R-:W-:Y:S01]  /*93f0*/  IMAD.MOV.U32 R176, RZ, RZ, R167 ;  /* 0x000000ffffb07224 */ /* 0x000fe200078e00a7 */
[----:B------:R-:W-:Y:S01]  /*9400*/  ISETP.GE.U32.AND P5, PT, R191, R5, PT ;  /* 0x00000005bf00720c */ /* 0x000fe20003fa6070 */
[----:B------:R-:W-:Y:S01]  /*9410*/  IMAD.MOV.U32 R167, RZ, RZ, R169 ;  /* 0x000000ffffa77224 */ /* 0x000fe200078e00a9 */
[----:B------:R-:W-:Y:S01]  /*9420*/  LOP3.LUT R5, R2, 0xffff, RZ, 0xc0, !PT ;  /* 0x0000ffff02057812 */ /* 0x000fe200078ec0ff */
[----:B------:R-:W-:Y:S01]  /*9430*/  IMAD.MOV.U32 R169, RZ, RZ, R181 ;  /* 0x000000ffffa97224 */ /* 0x000fe200078e00b5 */
[----:B------:R-:W-:Y:S01]  /*9440*/  SHF.R.U32.HI R3, RZ, 0x10, R2 ;  /* 0x00000010ff037819 */ /* 0x000fe20000011602 */
[C---:B------:R-:W-:Y:S01]  /*9450*/  FADD.FTZ R181, R9.reuse, R0 ;  /* 0x0000000009b57221 */ /* 0x040fe20000010000 */
[----:B------:R-:W-:Y:S01]  /*9460*/  SHF.R.U32.HI R2, RZ, 0x18, R2 ;  /* 0x00000018ff027819 */ /* 0x000fe20000011602 */
[----:B------:R-:W-:Y:S01]  /*9470*/  FADD.FTZ R0, R6, R15 ;  /* 0x0000000f06007221 */ /* 0x000fe20000010000 */
[----:B------:R-:W-:Y:S01]  /*9480*/  @!P1 HFMA2.BF16_V2 R179, -RZ.H0_H0, RZ.H0_H0, -R101.H0_H0 ;  /* 0x200000ffffb39231 */ /* 0x000fe20000340965 */
[----:B------:R-:W-:Y:S01]  /*9490*/  IMAD.MOV.U32 R163, RZ, RZ, R182 ;  /* 0x000000ffffa37224 */ /* 0x000fe200078e00b6 */
[----:B------:R-:W-:Y:S01]  /*94a0*/  F2FP.BF16.PACK_AB R9, R9, R7 ;  /* 0x000000070909723e */ /* 0x000fe200000010ff */
[----:B------:R-:W-:Y:S01]  /*94b0*/  FADD.FTZ R182, R11, R0 ;  /* 0x000000000bb67221 */ /* 0x000fe20000010000 */
[----:B------:R-:W-:Y:S01]  /*94c0*/  ISETP.GE.U32.AND P0, PT, R191, R2, PT ;  /* 0x00000002bf00720c */ /* 0x000fe20003f06070 */
[----:B------:R-:W-:Y:S01]  /*94d0*/  IMAD.MOV.U32 R7, RZ, RZ, R214 ;  /* 0x000000ffff077224 */ /* 0x000fe200078e00d6 */
[----:B------:R-:W-:Y:S01]  /*94e0*/  LOP3.LUT R0, R3, 0xff, RZ, 0xc0, !PT ;  /* 0x000000ff03007812 */ /* 0x000fe200078ec0ff */
[----:B------:R-:W-:Y:S01]  /*94f0*/  IMAD.MOV.U32 R214, RZ, RZ, R218 ;  /* 0x000000ffffd67224 */ /* 0x000fe200078e00da */
[----:B------:R-:W-:Y:S01]  /*9500*/  PRMT R218, R101, 0x5410, R100 ;  /* 0x0000541065da7816 */ /* 0x000fe20000000064 */
[----:B------:R-:W-:Y:S01]  /*9510*/  IMAD.WIDE.U32 R2, R8, -0x2daee0ad, RZ ;  /* 0xd2511f5308027825 */ /* 0x000fe200078e00ff */
[----:B------:R-:W-:-:S02]  /*9520*/  @!P1 PRMT R101, R179, 0x5410, RZ ;  /* 0x00005410b3659816 */ /* 0x000fc400000000ff */
[----:B------:R-:W-:Y:S01]  /*9530*/  ISETP.GE.U32.AND P1, PT, R191, R0, PT ;  /* 0x00000000bf00720c */ /* 0x000fe20003f26070 */
[----:B------:R-:W-:Y:S01]  /*9540*/  IMAD.MOV.U32 R179, RZ, RZ, R215 ;  /* 0x000000ffffb37224 */ /* 0x000fe200078e00d7 */
[----:B------:R-:W-:Y:S01]  /*9550*/  LOP3.LUT R0, R3, R173, R10, 0x96, !PT ;  /* 0x000000ad03007212 */ /* 0x000fe200078e960a */
[----:B------:R-:W-:Y:S01]  /*9560*/  IMAD.MOV.U32 R15, RZ, RZ, R7 ;  /* 0x000000ffff0f7224 */ /* 0x000fe200078e0007 */
[C---:B------:R-:W-:Y:S02]  /*9570*/  PRMT R98, R16.reuse, 0x7610, R98 ;  /* 0x0000761010627816 */ /* 0x040fe40000000062 */
[----:B------:R-:W-:Y:S02]  /*9580*/  F2FP.BF16.PACK_AB R11, R11, R6 ;  /* 0x000000060b0b723e */ /* 0x000fe400000010ff */
[----:B------:R-:W-:Y:S02]  /*9590*/  PRMT R99, R16, 0x7632, R99 ;  /* 0x0000763210637816 */ /* 0x000fe40000000063 */
[----:B------:R-:W-:-:S02]  /*95a0*/  LOP3.LUT R7, R2, 0xffff, RZ, 0xc0, !PT ;  /* 0x0000ffff02077812 */ /* 0x000fc400078ec0ff */
[----:B------:R-:W-:Y:S02]  /*95b0*/  LOP3.LUT R6, R2, 0xff, RZ, 0xc0, !PT ;  /* 0x000000ff02067812 */ /* 0x000fe400078ec0ff */
[--C-:B------:R-:W-:Y:S02]  /*95c0*/  SHF.R.U32.HI R8, RZ, 0x10, R2.reuse ;  /* 0x00000010ff087819 */ /* 0x100fe40000011602 */
[----:B------:R-:W-:Y:S02]  /*95d0*/  SHF.R.U32.HI R3, RZ, 0x18, R2 ;  /* 0x00000018ff037819 */ /* 0x000fe40000011602 */
[----:B------:R-:W-:Y:S02]  /*95e0*/  SHF.R.U32.HI R2, RZ, 0x10, R0 ;  /* 0x00000010ff027819 */ /* 0x000fe40000011600 */
[----:B------:R-:W-:Y:S02]  /*95f0*/  PRMT R97, R19, 0x7610, R97 ;  /* 0x0000761013617816 */ /* 0x000fe40000000061 */
[----:B------:R-:W-:-:S02]  /*9600*/  SHF.R.U32.HI R5, RZ, 0x8, R5 ;  /* 0x00000008ff057819 */ /* 0x000fc40000011605 */
[----:B------:R-:W-:Y:S02]  /*9610*/  LOP3.LUT R2, R2, 0xff, RZ, 0xc0, !PT ;  /* 0x000000ff02027812 */ /* 0x000fe400078ec0ff */
[----:B------:R-:W-:Y:S02]  /*9620*/  PRMT R215, R98, 0x5410, R99 ;  /* 0x0000541062d77816 */ /* 0x000fe40000000063 */
[----:B------:R-:W-:Y:S02]  /*9630*/  LOP3.LUT R5, R5, 0xffff, RZ, 0xc0, !PT ;  /* 0x0000ffff05057812 */ /* 0x000fe400078ec0ff */
[----:B------:R-:W-:Y:S01]  /*9640*/  PRMT R96, R19, 0x7632, R96 ;  /* 0x0000763213607816 */ /* 0x000fe20000000060 */
[----:B------:R-:W1:Y:S01]  /*9650*/  MUFU.EX2 R10, R226 ;  /* 0x000000e2000a7308 */ /* 0x000e620000000800 */
[C---:B------:R-:W-:Y:S02]  /*9660*/  PRMT R94, R18.reuse, 0x7610, R94 ;  /* 0x00007610125e7816 */ /* 0x040fe4000000005e */
[----:B------:R-:W-:-:S03]  /*9670*/  PRMT R95, R18, 0x7632, R95 ;  /* 0x00007632125f7816 */ /* 0x000fc6000000005f */
[----:B------:R-:W-:Y:S01]  /*9680*/  @!P1 HFMA2.BF16_V2 R201, -RZ.H0_H0, RZ.H0_H0, -R94.H0_H0 ;  /* 0x200000ffffc99231 */ /* 0x000fe2000034095e */
[C---:B------:R-:W-:Y:S01]  /*9690*/  PRMT R93, R9.reuse, 0x7610, R93 ;  /* 0x00007610095d7816 */ /* 0x040fe2000000005d */
[----:B-1----:R-:W-:Y:S01]  /*96a0*/  FADD.FTZ R181, R10, R181 ;  /* 0x000000b50ab57221 */ /* 0x002fe20000010000 */
[----:B------:R-:W-:Y:S01]  /*96b0*/  PRMT R92, R9, 0x7632, R92 ;  /* 0x00007632095c7816 */ /* 0x000fe2000000005c */
[----:B------:R-:W-:Y:S08]  /*96c0*/  MUFU.EX2 R32, R32 ;  /* 0x0000002000207308 */ /* 0x000ff00000000800 */
[----:B------:R-:W-:Y:S01]  /*96d0*/  MUFU.EX2 R27, R27 ;  /* 0x0000001b001b7308 */ /* 0x000fe20000000800 */
[----:B----4-:R-:W-:-:S05]  /*96e0*/  @!P3 HFMA2.BF16_V2 R192, -RZ.H0_H0, RZ.H0_H0, -R99.H0_H0 ;  /* 0x200000ffffc0b231 */ /* 0x010fca0000340963 */
[----:B------:R-:W-:Y:S02]  /*96f0*/  @!P3 PRMT R99, R192, 0x5410, RZ ;  /* 0x00005410c063b816 */ /* 0x000fe400000000ff */
[----:B------:R-:W-:Y:S08]  /*9700*/  MUFU.EX2 R31, R31 ;  /* 0x0000001f001f7308 */ /* 0x000ff00000000800 */
[----:B------:R-:W-:Y:S08]  /*9710*/  MUFU.EX2 R30, R30 ;  /* 0x0000001e001e7308 */ /* 0x000ff00000000800 */
[----:B------:R-:W-:Y:S08]  /*9720*/  MUFU.EX2 R20, R20 ;  /* 0x0000001400147308 */ /* 0x000ff00000000800 */
[----:B------:R-:W-:Y:S01]  /*9730*/  MUFU.EX2 R17, R17 ;  /* 0x0000001100117308 */ /* 0x000fe20000000800 */
[----:B------:R-:W-:-:S05]  /*9740*/  @!P4 HFMA2.BF16_V2 R187, -RZ.H0_H0, RZ.H0_H0, -R100.H0_H0 ;  /* 0x200000ffffbbc231 */ /* 0x000fca0000340964 */
[----:B------:R-:W-:Y:S01]  /*9750*/  @!P4 PRMT R100, R187, 0x5410, RZ ;  /* 0x00005410bb64c816 */ /* 0x000fe200000000ff */
[----:B------:R-:W-:Y:S02]  /*9760*/  IMAD.MOV.U32 R187, RZ, RZ, R179 ;  /* 0x000000ffffbb7224 */ /* 0x000fe400078e00b3 */
[----:B------:R-:W-:Y:S02]  /*9770*/  IMAD.MOV.U32 R179, RZ, RZ, R14 ;  /* 0x000000ffffb37224 */ /* 0x000fe400078e000e */
[----:B------:R-:W-:Y:S01]  /*9780*/  IMAD.MOV.U32 R14, RZ, RZ, R170 ;  /* 0x000000ffff0e7224 */ /* 0x000fe200078e00aa */
[----:B------:R1:W-:Y:S01]  /*9790*/  MUFU.EX2 R16, R187 ;  /* 0x000000bb00107308 */ /* 0x0003e20000000800 */
[----:B------:R-:W-:Y:S02]  /*97a0*/  ISETP.GE.U32.AND P4, PT, R191, R5, PT ;  /* 0x00000005bf00720c */ /* 0x000fe40003f86070 */
[----:B-1----:R-:W-:Y:S02]  /*97b0*/  IMAD.MOV.U32 R187, RZ, RZ, R14 ;  /* 0x000000ffffbb7224 */ /* 0x002fe400078e000e */
[----:B------:R-:W-:-:S02]  /*97c0*/  IMAD.MOV.U32 R14, RZ, RZ, R214 ;  /* 0x000000ffff0e7224 */ /* 0x000fc400078e00d6 */
[----:B------:R-:W-:Y:S02]  /*97d0*/  IMAD.MOV.U32 R214, RZ, RZ, R172 ;  /* 0x000000ffffd67224 */ /* 0x000fe400078e00ac */
[----:B------:R-:W-:Y:S01]  /*97e0*/  IMAD.MOV.U32 R192, RZ, RZ, R187 ;  /* 0x000000ffffc07224 */ /* 0x000fe200078e00bb */
[----:B--2---:R-:W-:Y:S01]  /*97f0*/  @!P5 HFMA2.BF16_V2 R196, -RZ.H0_H0, RZ.H0_H0, -R98.H0_H0 ;  /* 0x200000ffffc4d231 */ /* 0x004fe20000340962 */
[----:B------:R-:W-:-:S04]  /*9800*/  IMAD.MOV.U32 R187, RZ, RZ, R214 ;  /* 0x000000ffffbb7224 */ /* 0x000fc800078e00d6 */
[----:B------:R-:W-:Y:S01]  /*9810*/  @!P5 PRMT R98, R196, 0x5410, RZ ;  /* 0x00005410c462d816 */ /* 0x000fe200000000ff */
[----:B---3--:R-:W-:Y:S01]  /*9820*/  @!P2 HFMA2.BF16_V2 R197, -RZ.H0_H0, RZ.H0_H0, -R97.H0_H0 ;  /* 0x200000ffffc5a231 */ /* 0x008fe20000340961 */
[----:B------:R-:W-:Y:S02]  /*9830*/  ISETP.GE.U32.AND P5, PT, R191, R2, PT ;  /* 0x00000002bf00720c */ /* 0x000fe40003fa6070 */
[----:B------:R-:W-:Y:S02]  /*9840*/  LOP3.LUT R2, R0, 0xff, RZ, 0xc0, !PT ;  /* 0x000000ff00027812 */ /* 0x000fe400078ec0ff */
[----:B------:R-:W-:Y:S01]  /*9850*/  PRMT R214, R97, 0x5410, R96 ;  /* 0x0000541061d67816 */ /* 0x000fe20000000060 */
[----:B------:R-:W1:Y:S01]  /*9860*/  MUFU.EX2 R5, R228 ;  /* 0x000000e400057308 */ /* 0x000e620000000800 */
[----:B------:R-:W-:Y:S02]  /*9870*/  @!P2 PRMT R97, R197, 0x5410, RZ ;  /* 0x00005410c561a816 */ /* 0x000fe400000000ff */
[----:B------:R-:W-:-:S02]  /*9880*/  ISETP.GE.U32.AND P2, PT, R191, R2, PT ;  /* 0x00000002bf00720c */ /* 0x000fc40003f46070 */
[----:B------:R-:W-:Y:S02]  /*9890*/  SHF.R.U32.HI R2, RZ, 0x18, R0 ;  /* 0x00000018ff027819 */ /* 0x000fe40000011600 */
[----:B------:R-:W-:Y:S01]  /*98a0*/  LOP3.LUT R0, R0, 0xffff, RZ, 0xc0, !PT ;  /* 0x0000ffff00007812 */ /* 0x000fe200078ec0ff */
[----:B------:R-:W-:-:S03]  /*98b0*/  IMAD.MOV.U32 R19, RZ, RZ, R192 ;  /* 0x000000ffff137224 */ /* 0x000fc600078e00c0 */
[----:B------:R-:W-:Y:S01]  /*98c0*/  SHF.R.U32.HI R0, RZ, 0x8, R0 ;  /* 0x00000008ff007819 */ /* 0x000fe20000011600 */
[----:B------:R-:W-:Y:S01]  /*98d0*/  IMAD.MOV.U32 R192, RZ, RZ, R187 ;  /* 0x000000ffffc07224 */ /* 0x000fe200078e00bb */
[----:B------:R-:W-:Y:S01]  /*98e0*/  @!P4 HFMA2.BF16_V2 R198, -RZ.H0_H0, RZ.H0_H0, -R96.H0_H0 ;  /* 0x200000ffffc6c231 */ /* 0x000fe20000340960 */
[----:B------:R-:W-:Y:S01]  /*98f0*/  IMAD.MOV.U32 R187, RZ, RZ, R213 ;  /* 0x000000ffffbb7224 */ /* 0x000fe200078e00d5 */
[----:B------:R-:W-:Y:S02]  /*9900*/  LOP3.LUT R0, R0, 0xffff, RZ, 0xc0, !PT ;  /* 0x0000ffff00007812 */ /* 0x000fe400078ec0ff */
[----:B------:R-:W-:Y:S02]  /*9910*/  PRMT R213, R94, 0x5410, R95 ;  /* 0x000054105ed57816 */ /* 0x000fe4000000005f */
[----:B------:R-:W-:Y:S02]  /*9920*/  @!P1 PRMT R94, R201, 0x5410, RZ ;  /* 0x00005410c95e9816 */ /* 0x000fe400000000ff */
[----:B------:R-:W-:Y:S01]  /*9930*/  ISETP.GE.U32.AND P1, PT, R191, R0, PT ;  /* 0x00000000bf00720c */ /* 0x000fe20003f26070 */
[C---:B-1----:R-:W-:Y:S01]  /*9940*/  FADD.FTZ R181, R5.reuse, R181 ;  /* 0x000000b505b57221 */ /* 0x042fe20000010000 */
[----:B------:R-:W-:Y:S01]  /*9950*/  @!P4 PRMT R96, R198, 0x5410, RZ ;  /* 0x00005410c660c816 */ /* 0x000fe200000000ff */
[----:B------:R-:W-:Y:S01]  /*9960*/  IMAD.MOV.U32 R226, RZ, RZ, R14 ;  /* 0x000000ffffe27224 */ /* 0x000fe200078e000e */
[----:B------:R-:W-:Y:S01]  /*9970*/  F2FP.BF16.PACK_AB R5, R5, R10 ;  /* 0x0000000a0505723e */ /* 0x000fe200000010ff */
[----:B------:R-:W-:Y:S01]  /*9980*/  IMAD.MOV.U32 R14, RZ, RZ, R193 ;  /* 0x000000ffff0e7224 */ /* 0x000fe200078e00c1 */
[----:B------:R-:W-:Y:S01]  /*9990*/  ISETP.GE.U32.AND P4, PT, R191, R2, PT ;  /* 0x00000002bf00720c */ /* 0x000fe20003f86070 */
[----:B------:R-:W-:Y:S01]  /*99a0*/  MUFU.EX2 R10, R222 ;  /* 0x000000de000a7308 */ /* 0x000fe20000000800 */
[----:B------:R-:W-:Y:S01]  /*99b0*/  SHF.R.U32.HI R0, RZ, 0x8, R7 ;  /* 0x00000008ff007819 */ /* 0x000fe20000011607 */
[----:B------:R-:W-:Y:S01]  /*99c0*/  IMAD.MOV.U32 R196, RZ, RZ, R14 ;  /* 0x000000ffffc47224 */ /* 0x000fe200078e000e */
[----:B------:R-:W-:-:S05]  /*99d0*/  @!P2 HFMA2.BF16_V2 R202, -RZ.H0_H0, RZ.H0_H0, -R93.H0_H0 ;  /* 0x200000ffffcaa231 */ /* 0x000fca000034095d */
[----:B------:R-:W1:Y:S01]  /*99e0*/  MUFU.EX2 R2, R225 ;  /* 0x000000e100027308 */ /* 0x000e620000000800 */
[----:B------:R-:W-:Y:S01]  /*99f0*/  LOP3.LUT R0, R0, 0xffff, RZ, 0xc0, !PT ;  /* 0x0000ffff00007812 */ /* 0x000fe200078ec0ff */
[----:B------:R-:W-:Y:S01]  /*9a00*/  IMAD.MOV.U32 R228, RZ, RZ, R219 ;  /* 0x000000ffffe47224 */ /* 0x000fe200078e00db */
[----:B------:R-:W-:Y:S01]  /*9a10*/  PRMT R219, R93, 0x5410, R92 ;  /* 0x000054105ddb7816 */ /* 0x000fe2000000005c */
[----:B------:R-:W-:-:S04]  /*9a20*/  @!P1 HFMA2.BF16_V2 R204, -RZ.H0_H0, RZ.H0_H0, -R92.H0_H0 ;  /* 0x200000ffffcc9231 */ /* 0x000fc8000034095c */
[----:B------:R-:W2:Y:S01]  /*9a30*/  MUFU.EX2 R14, R210 ;  /* 0x000000d2000e7308 */ /* 0x000ea20000000800 */
[----:B------:R-:W-:Y:S02]  /*9a40*/  @!P2 PRMT R93, R202, 0x5410, RZ ;  /* 0x00005410ca5da816 */ /* 0x000fe400000000ff */
[----:B------:R-:W-:Y:S02]  /*9a50*/  ISETP.GE.U32.AND P2, PT, R191, R0, PT ;  /* 0x00000000bf00720c */ /* 0x000fe40003f46070 */
[----:B------:R-:W-:-:S03]  /*9a60*/  LOP3.LUT R0, R8, 0xff, RZ, 0xc0, !PT ;  /* 0x000000ff08007812 */ /* 0x000fc600078ec0ff */
[----:B------:R-:W3:Y:S01]  /*9a70*/  MUFU.EX2 R7, R220 ;  /* 0x000000dc00077308 */ /* 0x000ee20000000800 */
[----:B------:R-:W-:Y:S02]  /*9a80*/  @!P1 PRMT R92, R204, 0x5410, RZ ;  /* 0x00005410cc5c9816 */ /* 0x000fe400000000ff */
[----:B------:R-:W-:Y:S02]  /*9a90*/  ISETP.GE.U32.AND P1, PT, R191, R0, PT ;  /* 0x00000000bf00720c */ /* 0x000fe40003f26070 */
[----:B-1----:R-:W-:Y:S01]  /*9aa0*/  F2FP.BF16.PACK_AB R0, R2, R10 ;  /* 0x0000000a0200723e */ /* 0x002fe200000010ff */
[----:B------:R-:W-:-:S03]  /*9ab0*/  FADD.FTZ R182, R10, R182 ;  /* 0x000000b60ab67221 */ /* 0x000fc60000010000 */
[C---:B------:R-:W-:Y:S02]  /*9ac0*/  PRMT R87, R0.reuse, 0x7610, R87 ;  /* 0x0000761000577816 */ /* 0x040fe40000000057 */
[----:B------:R-:W-:Y:S01]  /*9ad0*/  PRMT R86, R0, 0x7632, R86 ;  /* 0x0000763200567816 */ /* 0x000fe20000000056 */
[----:B--2---:R-:W-:Y:S02]  /*9ae0*/  FADD.FTZ R0, R14, R26 ;  /* 0x0000001a0e007221 */ /* 0x004fe40000010000 */
[----:B------:R-:W-:Y:S02]  /*9af0*/  FADD.FTZ R182, R2, R182 ;  /* 0x000000b602b67221 */ /* 0x000fe40000010000 */
[----:B---3--:R-:W-:Y:S02]  /*9b00*/  FADD.FTZ R2, R7, R0 ;  /* 0x0000000007027221 */ /* 0x008fe40000010000 */
[----:B------:R-:W-:-:S04]  /*9b10*/  FADD.FTZ R0, R32, R21 ;  /* 0x0000001520007221 */ /* 0x000fc80000010000 */
[----:B------:R-:W-:-:S04]  /*9b20*/  FADD.FTZ R0, R27, R0 ;  /* 0x000000001b007221 */ /* 0x000fc80000010000 */
[----:B------:R-:W-:Y:S01]  /*9b30*/  FADD.FTZ R0, R31, R0 ;  /* 0x000000001f007221 */ /* 0x000fe20000010000 */
[----:B------:R-:W1:Y:S03]  /*9b40*/  MUFU.EX2 R15, R15 ;  /* 0x0000000f000f7308 */ /* 0x000e660000000800 */
[----:B------:R-:W-:Y:S01]  /*9b50*/  FADD.FTZ R0, R30, R0 ;  /* 0x000000001e007221 */ /* 0x000fe20000010000 */
[----:B------:R-:W-:-:S03]  /*9b60*/  IADD3 R61, R61, 0x4, RZ ;  /* 0x000000043d3d7810 */ /* 0x000fc60007ffe0ff */
[----:B------:R-:W-:Y:S02]  /*9b70*/  FADD.FTZ R0, R20, R0 ;  /* 0x0000000014007221 */ /* 0x000fe40000010000 */
[----:B------:R-:W-:Y:S02]  /*9b80*/  IMAD.MOV.U32 R198, RZ, RZ, R179 ;  /* 0x000000ffffc67224 */ /* 0x000fe400078e00b3 */
[----:B------:R-:W-:Y:S02]  /*9b90*/  FADD.FTZ R0, R16, R0 ;  /* 0x0000000010007221 */ /* 0x000fe40000010000 */
[----:B------:R-:W-:Y:S02]  /*9ba0*/  IMAD.MOV.U32 R179, RZ, RZ, R46 ;  /* 0x000000ffffb37224 */ /* 0x000fe400078e002e */
[----:B------:R-:W-:Y:S01]  /*9bb0*/  IMAD.MOV.U32 R222, RZ, RZ, R47 ;  /* 0x000000ffffde7224 */ /* 0x000fe200078e002f */
[----:B------:R-:W-:Y:S01]  /*9bc0*/  @!P0 HFMA2.BF16_V2 R200, -RZ.H0_H0, RZ.H0_H0, -R95.H0_H0 ;  /* 0x200000ffffc88231 */ /* 0x000fe2000034095f */
[----:B------:R-:W-:-:S02]  /*9bd0*/  FADD.FTZ R0, R17, R0 ;  /* 0x0000000011007221 */ /* 0x000fc40000010000 */
[----:B------:R-:W-:Y:S01]  /*9be0*/  IMAD.WIDE.U32 R46, R61, -0x326172a9, RZ ;  /* 0xcd9e8d573d2e7825 */ /* 0x000fe200078e00ff */
[----:B------:R-:W-:-:S03]  /*9bf0*/  F2FP.BF16.PACK_AB R68, R16, R20 ;  /* 0x000000141044723e */ /* 0x000fc600000010ff */
[----:B------:R-:W-:Y:S02]  /*9c00*/  IMAD.MOV.U32 R170, RZ, RZ, R229 ;  /* 0x000000ffffaa7224 */ /* 0x000fe400078e00e5 */
[----:B------:R3:W3:Y:S01]  /*9c10*/  LDL.LU R229, [R1+0x370] ;  /* 0x0003700001e57983 */ /* 0x0006e20000300800 */
[----:B-1----:R-:W-:Y:S01]  /*9c20*/  FADD.FTZ R16, R15, R0 ;  /* 0x000000000f107221 */ /* 0x002fe20000010000 */
[----:B------:R-:W-:Y:S02]  /*9c30*/  LOP3.LUT R0, R60, R47, RZ, 0x3c, !PT ;  /* 0x0000002f3c007212 */ /* 0x000fe400078e3cff */
[----:B------:R-:W-:Y:S01]  /*9c40*/  @!P0 PRMT R95, R200, 0x5410, RZ ;  /* 0x00005410c85f8816 */ /* 0x000fe200000000ff */
[----:B------:R-:W-:Y:S02]  /*9c50*/  IMAD.MOV.U32 R200, RZ, RZ, R189 ;  /* 0x000000ffffc87224 */ /* 0x000fe400078e00bd */
[----:B------:R-:W-:Y:S02]  /*9c60*/  IMAD.MOV.U32 R197, RZ, RZ, R19 ;  /* 0x000000ffffc57224 */ /* 0x000fe400078e0013 */
[----:B------:R-:W-:Y:S01]  /*9c70*/  IMAD.WIDE.U32 R18, R0, -0x2daee0ad, RZ ;  /* 0xd2511f5300127825 */ /* 0x000fe200078e00ff */
[----:B------:R1:W-:Y:S03]  /*9c80*/  MUFU.EX2 R20, R200 ;  /* 0x000000c800147308 */ /* 0x0003e60000000800 */
[----:B------:R-:W-:-:S02]  /*9c90*/  IMAD.MOV.U32 R172, RZ, RZ, R232 ;  /* 0x000000ffffac7224 */ /* 0x000fc400078e00e8 */
[----:B------:R-:W-:Y:S01]  /*9ca0*/  IMAD.MOV.U32 R193, RZ, RZ, R162 ;  /* 0x000000ffffc17224 */ /* 0x000fe200078e00a2 */
[----:B------:R3:W4:Y:S01]  /*9cb0*/  LDL.LU R232, [R1+0x36c] ;  /* 0x00036c0001e87983 */ /* 0x0007220000300800 */
[----:B------:R-:W-:Y:S02]  /*9cc0*/  IMAD.MOV.U32 R162, RZ, RZ, R237 ;  /* 0x000000ffffa27224 */ /* 0x000fe400078e00ed */
[----:B------:R-:W-:Y:S01]  /*9cd0*/  IMAD.MOV.U32 R189, RZ, RZ, R199 ;  /* 0x000000ffffbd7224 */ /* 0x000fe200078e00c7 */
[----:B------:R3:W3:Y:S01]  /*9ce0*/  LDL.LU R237, [R1+0x368] ;  /* 0x0003680001ed7983 */ /* 0x0006e20000300800 */
[----:B------:R-:W-:Y:S01]  /*9cf0*/  IMAD.MOV.U32 R199, RZ, RZ, R238 ;  /* 0x000000ffffc77224 */ /* 0x000fe200078e00ee */
[----:B------:R-:W-:Y:S02]  /*9d00*/  LOP3.LUT R0, R19, R190, R216, 0x96, !PT ;  /* 0x000000be13007212 */ /* 0x000fe400078e96d8 */
[----:B------:R3:W3:Y:S01]  /*9d10*/  LDL.LU R238, [R1+0x364] ;  /* 0x0003640001ee7983 */ /* 0x0006e20000300800 */
[----:B-1----:R-:W-:-:S02]  /*9d20*/  IMAD.MOV.U32 R200, RZ, RZ, R222 ;  /* 0x000000ffffc87224 */ /* 0x002fc400078e00de */
[----:B------:R-:W-:Y:S02]  /*9d30*/  IMAD.MOV.U32 R222, RZ, RZ, R198 ;  /* 0x000000ffffde7224 */ /* 0x000fe400078e00c6 */
[----:B------:R-:W-:Y:S01]  /*9d40*/  IMAD.MOV.U32 R198, RZ, RZ, R197 ;  /* 0x000000ffffc67224 */ /* 0x000fe200078e00c5 */
[----:B------:R-:W-:Y:S01]  /*9d50*/  STL [R1+0x2d0], R61 ;  /* 0x0002d03d01007387 */ /* 0x000fe20000100800 */
[----:B------:R-:W-:Y:S01]  /*9d60*/  IMAD.MOV.U32 R197, RZ, RZ, R187 ;  /* 0x000000ffffc57224 */ /* 0x000fe200078e00bb */
[----:B------:R1:W-:Y:S01]  /*9d70*/  MUFU.EX2 R19, R200 ;  /* 0x000000c800137308 */ /* 0x0003e20000000800 */
[----:B------:R-:W-:Y:S02]  /*9d80*/  IMAD.MOV.U32 R187, RZ, RZ, R248 ;  /* 0x000000ffffbb7224 */ /* 0x000fe400078e00f8 */
[----:B------:R3:W3:Y:S01]  /*9d90*/  LDL.LU R248, [R1+0x360] ;  /* 0x0003600001f87983 */ /* 0x0006e20000300800 */
[----:B------:R-:W-:Y:S02]  /*9da0*/  IMAD.MOV.U32 R201, RZ, RZ, R235 ;  /* 0x000000ffffc97224 */ /* 0x000fe400078e00eb */
[----:B-1----:R-:W-:-:S02]  /*9db0*/  IMAD.MOV.U32 R200, RZ, RZ, R234 ;  /* 0x000000ffffc87224 */ /* 0x002fc400078e00ea */
[----:B------:R1:W3:Y:S01]  /*9dc0*/  LDL.LU.64 R234, [R1+0x358] ;  /* 0x0003580001ea7983 */ /* 0x0002e20000300a00 */
[----:B------:R-:W1:Y:S01]  /*9dd0*/  MUFU.EX2 R9, R221 ;  /* 0x000000dd00097308 */ /* 0x000e620000000800 */
[----:B------:R-:W-:Y:S02]  /*9de0*/  ISETP.GE.U32.AND P3, PT, R191, R6, PT ;  /* 0x00000006bf00720c */ /* 0x000fe40003f66070 */
[C---:B------:R-:W-:Y:S02]  /*9df0*/  PRMT R91, R11.reuse, 0x7610, R91 ;  /* 0x000076100b5b7816 */ /* 0x040fe4000000005b */
[----:B------:R-:W-:-:S03]  /*9e00*/  PRMT R90, R11, 0x7632, R90 ;  /* 0x000076320b5a7816 */ /* 0x000fc6000000005a */
[----:B------:R-:W1:Y:S01]  /*9e10*/  MUFU.EX2 R6, R223 ;  /* 0x000000df00067308 */ /* 0x000e620000000800 */
[----:B------:R-:W-:-:S07]  /*9e20*/  ISETP.GE.U32.AND P0, PT, R191, R3, PT ;  /* 0x00000003bf00720c */ /* 0x000fce0003f06070 */
[----:B------:R-:W1:Y:S02]  /*9e30*/  MUFU.EX2 R11, R224 ;  /* 0x000000e0000b7308 */ /* 0x000e640000000800 */
[----:B-1----:R-:W-:-:S06]  /*9e40*/  FADD.FTZ R2, R9, R2 ;  /* 0x0000000209027221 */ /* 0x002fcc0000010000 */
[----:B------:R-:W1:Y:S01]  /*9e50*/  MUFU.EX2 R3, R227 ;  /* 0x000000e300037308 */ /* 0x000e620000000800 */
[----:B------:R-:W-:Y:S01]  /*9e60*/  F2FP.BF16.PACK_AB R59, R7, R14 ;  /* 0x0000000e073b723e */ /* 0x000fe200000010ff */
[----:B------:R-:W-:-:S06]  /*9e70*/  FADD.FTZ R2, R6, R2 ;  /* 0x0000000206027221 */ /* 0x000fcc0000010000 */
[----:B------:R-:W1:Y:S01]  /*9e80*/  MUFU.EX2 R8, R230 ;  /* 0x000000e600087308 */ /* 0x000e620000000800 */
[----:B------:R-:W-:Y:S01]  /*9e90*/  PRMT R89, R5, 0x7610, R89 ;  /* 0x0000761005597816 */ /* 0x000fe20000000059 */
[----:B------:R-:W-:Y:S01]  /*9ea0*/  FADD.FTZ R2, R11, R2 ;  /* 0x000000020b027221 */ /* 0x000fe20000010000 */
[----:B------:R-:W-:-:S05]  /*9eb0*/  PRMT R88, R5, 0x7632, R88 ;  /* 0x0000763205587816 */ /* 0x000fca0000000058 */
[----:B------:R-:W1:Y:S02]  /*9ec0*/  MUFU.EX2 R7, R231 ;  /* 0x000000e700077308 */ /* 0x000e640000000800 */
[C---:B-1----:R-:W-:Y:S01]  /*9ed0*/  FADD.FTZ R2, R3.reuse, R2 ;  /* 0x0000000203027221 */ /* 0x042fe20000010000 */
[----:B------:R-:W-:-:S05]  /*9ee0*/  F2FP.BF16.PACK_AB R53, R3, R11 ;  /* 0x0000000b0335723e */ /* 0x000fca00000010ff */
[----:B------:R-:W1:Y:S01]  /*9ef0*/  MUFU.EX2 R5, R236 ;  /* 0x000000ec00057308 */ /* 0x000e620000000800 */
[----:B------:R-:W-:-:S07]  /*9f00*/  FADD.FTZ R2, R8, R2 ;  /* 0x0000000208027221 */ /* 0x000fce0000010000 */
[----:B------:R-:W1:Y:S01]  /*9f10*/  MUFU.EX2 R3, R244 ;  /* 0x000000f400037308 */ /* 0x000e620000000800 */
[----:B------:R-:W-:Y:S01]  /*9f20*/  FADD.FTZ R2, R7, R2 ;  /* 0x0000000207027221 */ /* 0x000fe20000010000 */
[----:B------:R-:W-:Y:S01]  /*9f30*/  F2FP.BF16.PACK_AB R39, R15, R17 ;  /* 0x000000110f27723e */ /* 0x000fe200000010ff */
[----:B------:R-:W-:Y:S01]  /*9f40*/  IMAD.WIDE.U32 R14, R0, -0x326172a9, RZ ;  /* 0xcd9e8d57000e7825 */ /* 0x000fe200078e00ff */
[----:B------:R-:W-:-:S03]  /*9f50*/  F2FP.BF16.PACK_AB R55, R6, R9 ;  /* 0x000000090637723e */ /* 0x000fc600000010ff */
[----:B-1----:R-:W-:Y:S01]  /*9f60*/  FADD.FTZ R2, R5, R2 ;  /* 0x0000000205027221 */ /* 0x002fe20000010000 */
[----:B------:R-:W-:Y:S02]  /*9f70*/  LOP3.LUT R6, R15, R239, R50, 0x96, !PT ;  /* 0x000000ef0f067212 */ /* 0x000fe400078e9632 */
[----:B------:R-:W-:Y:S01]  /*9f80*/  F2FP.BF16.PACK_AB R27, R27, R32 ;  /* 0x000000201b1b723e */ /* 0x000fe200000010ff */
[----:B------:R-:W-:Y:S01]  /*9f90*/  FADD.FTZ R17, R3, R2 ;  /* 0x0000000203117221 */ /* 0x000fe20000010000 */
[----:B------:R-:W-:Y:S02]  /*9fa0*/  LOP3.LUT R2, R51, R240, R46, 0x96, !PT ;  /* 0x000000f033027212 */ /* 0x000fe400078e962e */
[----:B------:R-:W-:Y:S01]  /*9fb0*/  F2FP.BF16.PACK_AB R32, R7, R8 ;  /* 0x000000080720723e */ /* 0x000fe200000010ff */
[----:B------:R-:W-:Y:S01]  /*9fc0*/  IMAD.WIDE.U32 R6, R6, -0x2daee0ad, RZ ;  /* 0xd2511f5306067825 */ /* 0x000fe200078e00ff */
[----:B------:R-:W-:-:S03]  /*9fd0*/  F2FP.BF16.PACK_AB R37, R3, R5 ;  /* 0x000000050325723e */ /* 0x000fc600000010ff */
        /* <DEDUP_REMOVED lines=13> */
[----:B------:R-:W-:Y:S02]  /*a0b0*/  @!P4 HFMA2.BF16_V2 R205, -RZ.H0_H0, RZ.H0_H0, -R90.H0_H0 ;  /* 0x200000ffffcdc231 */ /* 0x000fe4000034095a */
[----:B------:R-:W-:Y:S02]  /*a0c0*/  @!P3 HFMA2.BF16_V2 R207, -RZ.H0_H0, RZ.H0_H0, -R89.H0_H0 ;  /* 0x200000ffffcfb231 */ /* 0x000fe40000340959 */
[----:B------:R-:W-:Y:S02]  /*a0d0*/  LOP3.LUT R0, R3, R177, R6, 0x96, !PT ;  /* 0x000000b103007212 */ /* 0x000fe400078e9606 */
[----:B------:R-:W-:Y:S02]  /*a0e0*/  PRMT R210, R91, 0x5410, R90 ;  /* 0x000054105bd27816 */ /* 0x000fe4000000005a */
[----:B------:R-:W-:Y:S02]  /*a0f0*/  LOP3.LUT R5, R0, 0xff, RZ, 0xc0, !PT ;  /* 0x000000ff00057812 */ /* 0x000fe400078ec0ff */
[----:B------:R-:W-:-:S02]  /*a100*/  @!P4 PRMT R90, R205, 0x5410, RZ ;  /* 0x00005410cd5ac816 */ /* 0x000fc400000000ff */
[----:B------:R-:W-:Y:S02]  /*a110*/  PRMT R205, R89, 0x5410, R88 ;  /* 0x0000541059cd7816 */ /* 0x000fe40000000058 */
[----:B------:R-:W-:Y:S02]  /*a120*/  @!P3 PRMT R89, R207, 0x5410, RZ ;  /* 0x00005410cf59b816 */ /* 0x000fe400000000ff */
[----:B------:R-:W-:Y:S02]  /*a130*/  ISETP.GE.U32.AND P3, PT, R191, R5, PT ;  /* 0x00000005bf00720c */ /* 0x000fe40003f66070 */
[----:B------:R-:W-:-:S04]  /*a140*/  LOP3.LUT R5, R0, 0xffff, RZ, 0xc0, !PT ;  /* 0x0000ffff00057812 */ /* 0x000fc800078ec0ff */
[----:B------:R-:W-:-:S04]  /*a150*/  SHF.R.U32.HI R5, RZ, 0x8, R5 ;  /* 0x00000008ff057819 */ /* 0x000fc80000011605 */
[----:B------:R-:W-:-:S04]  /*a160*/  LOP3.LUT R5, R5, 0xffff, RZ, 0xc0, !PT ;  /* 0x0000ffff05057812 */ /* 0x000fc800078ec0ff */
[----:B------:R-:W-:Y:S02]  /*a170*/  ISETP.GE.U32.AND P4, PT, R191, R5, PT ;  /* 0x00000005bf00720c */ /* 0x000fe40003f86070 */
[----:B------:R-:W-:Y:S01]  /*a180*/  SHF.R.U32.HI R5, RZ, 0x10, R0 ;  /* 0x00000010ff057819 */ /* 0x000fe20000011600 */
[----:B------:R-:W-:Y:S01]  /*a190*/  @!P1 HFMA2.BF16_V2 R209, -RZ.H0_H0, RZ.H0_H0, -R87.H0_H0 ;  /* 0x200000ffffd19231 */ /* 0x000fe20000340957 */
[----:B------:R1:W1:Y:S02]  /*a1a0*/  MUFU.EX2 R11, R222 ;  /* 0x000000de000b7308 */ /* 0x0002640000000800 */
[----:B------:R-:W-:Y:S01]  /*a1b0*/  LOP3.LUT R5, R5, 0xff, RZ, 0xc0, !PT ;  /* 0x000000ff05057812 */ /* 0x000fe200078ec0ff */
[----:B------:R-:W-:Y:S01]  /*a1c0*/  @!P2 HFMA2.BF16_V2 R206, -RZ.H0_H0, RZ.H0_H0, -R88.H0_H0 ;  /* 0x200000ffffcea231 */ /* 0x000fe20000340958 */
[----:B------:R-:W-:Y:S02]  /*a1d0*/  PRMT R204, R87, 0x5410, R86 ;  /* 0x0000541057cc7816 */ /* 0x000fe40000000056 */
[----:B------:R-:W-:-:S02]  /*a1e0*/  @!P1 PRMT R87, R209, 0x5410, RZ ;  /* 0x00005410d1579816 */ /* 0x000fc400000000ff */
[----:B------:R-:W-:Y:S02]  /*a1f0*/  ISETP.GE.U32.AND P1, PT, R191, R5, PT ;  /* 0x00000005bf00720c */ /* 0x000fe40003f26070 */
[----:B------:R-:W-:Y:S01]  /*a200*/  SHF.R.U32.HI R0, RZ, 0x18, R0 ;  /* 0x00000018ff007819 */ /* 0x000fe20000011600 */
[----:B-1----:R-:W-:Y:S01]  /*a210*/  IMAD.MOV.U32 R222, RZ, RZ, R198 ;  /* 0x000000ffffde7224 */ /* 0x002fe200078e00c6 */
[----:B------:R-:W-:-:S03]  /*a220*/  @!P0 HFMA2.BF16_V2 R208, -RZ.H0_H0, RZ.H0_H0, -R86.H0_H0 ;  /* 0x200000ffffd08231 */ /* 0x000fc60000340956 */
[----:B------:R-:W1:Y:S01]  /*a230*/  MUFU.EX2 R5, R222 ;  /* 0x000000de00057308 */ /* 0x000e620000000800 */
[----:B------:R-:W-:Y:S02]  /*a240*/  @!P2 PRMT R88, R206, 0x5410, RZ ;  /* 0x00005410ce58a816 */ /* 0x000fe400000000ff */
[C---:B------:R-:W-:Y:S02]  /*a250*/  ISETP.GE.U32.AND P2, PT, R191.reuse, R0, PT ;  /* 0x00000000bf00720c */ /* 0x040fe40003f46070 */
[----:B------:R-:W-:Y:S01]  /*a260*/  LOP3.LUT R0, R2, 0xff, RZ, 0xc0, !PT ;  /* 0x000000ff02007812 */ /* 0x000fe200078ec0ff */
[----:B------:R-:W-:Y:S01]  /*a270*/  @!P5 HFMA2.BF16_V2 R203, -RZ.H0_H0, RZ.H0_H0, -R91.H0_H0 ;  /* 0x200000ffffcbd231 */ /* 0x000fe2000034095b */
[----:B------:R-:W-:Y:S02]  /*a280*/  @!P0 PRMT R86, R208, 0x5410, RZ ;  /* 0x00005410d0568816 */ /* 0x000fe400000000ff */
[----:B------:R-:W-:Y:S02]  /*a290*/  ISETP.GE.U32.AND P0, PT, R191, R0, PT ;  /* 0x00000000bf00720c */ /* 0x000fe40003f06070 */
[----:B------:R-:W-:-:S02]  /*a2a0*/  LOP3.LUT R9, R7, R245, R8, 0x96, !PT ;  /* 0x000000f507097212 */ /* 0x000fc400078e9608 */
[--C-:B------:R-:W-:Y:S02]  /*a2b0*/  SHF.R.U32.HI R0, RZ, 0x18, R2.reuse ;  /* 0x00000018ff007819 */ /* 0x100fe40000011602 */
[----:B------:R-:W-:Y:S02]  /*a2c0*/  LOP3.LUT R6, R2, 0xffff, RZ, 0xc0, !PT ;  /* 0x0000ffff02067812 */ /* 0x000fe400078ec0ff */
[----:B------:R-:W-:Y:S01]  /*a2d0*/  SHF.R.U32.HI R7, RZ, 0x10, R2 ;  /* 0x00000010ff077819 */ /* 0x000fe20000011602 */
[----:B------:R-:W-:Y:S01]  /*a2e0*/  FADD.FTZ R2, R11, R17 ;  /* 0x000000110b027221 */ /* 0x000fe20000010000 */
[----:B------:R-:W-:Y:S02]  /*a2f0*/  @!P5 PRMT R91, R203, 0x5410, RZ ;  /* 0x00005410cb5bd816 */ /* 0x000fe400000000ff */
[----:B------:R-:W-:Y:S01]  /*a300*/  ISETP.GE.U32.AND P5, PT, R191, R0, PT ;  /* 0x00000000bf00720c */ /* 0x000fe20003fa6070 */
[----:B------:R-:W-:Y:S02]  /*a310*/  FADD.FTZ R0, R20, R16 ;  /* 0x0000001014007221 */ /* 0x000fe40000010000 */
[----:B-1----:R-:W-:-:S02]  /*a320*/  FADD.FTZ R16, R5, R2 ;  /* 0x0000000205107221 */ /* 0x002fc40000010000 */
[----:B------:R-:W-:Y:S01]  /*a330*/  IMAD.WIDE.U32 R2, R9, -0x2daee0ad, RZ ;  /* 0xd2511f5309027825 */ /* 0x000fe200078e00ff */
[----:B------:R-:W-:Y:S02]  /*a340*/  PRMT R40, R41, 0x7632, R40 ;  /* 0x0000763229287816 */ /* 0x000fe40000000028 */
[----:B------:R-:W-:Y:S01]  /*a350*/  F2FP.BF16.PACK_AB R33, R5, R11 ;  /* 0x0000000b0521723e */ /* 0x000fe200000010ff */
[----:B------:R-:W-:Y:S01]  /*a360*/  IMAD.MOV.U32 R220, RZ, RZ, R200 ;  /* 0x000000ffffdc7224 */ /* 0x000fe200078e00c8 */
[C---:B------:R-:W-:Y:S01]  /*a370*/  LOP3.LUT R5, R2.reuse, 0xff, RZ, 0xc0, !PT ;  /* 0x000000ff02057812 */ /* 0x040fe200078ec0ff */
[----:B------:R-:W-:Y:S01]  /*a380*/  IMAD.MOV.U32 R200, RZ, RZ, R161 ;  /* 0x000000ffffc87224 */ /* 0x000fe200078e00a1 */
[----:B------:R-:W-:Y:S01]  /*a390*/  PRMT R161, R41, 0x5410, R40 ;  /* 0x0000541029a17816 */ /* 0x000fe20000000028 */
[----:B------:R-:W-:Y:S01]  /*a3a0*/  FADD.FTZ R8, R19, R0 ;  /* 0x0000000013087221 */ /* 0x000fe20000010000 */
[----:B------:R-:W-:Y:S02]  /*a3b0*/  LOP3.LUT R0, R3, R173, R10, 0x96, !PT ;  /* 0x000000ad03007212 */ /* 0x000fe400078e960a */
[----:B------:R-:W-:-:S02]  /*a3c0*/  LOP3.LUT R9, R2, 0xffff, RZ, 0xc0, !PT ;  /* 0x0000ffff02097812 */ /* 0x000fc400078ec0ff */
[----:B------:R-:W-:Y:S02]  /*a3d0*/  SHF.R.U32.HI R10, RZ, 0x10, R2 ;  /* 0x00000010ff0a7819 */ /* 0x000fe40000011602 */
[C---:B------:R-:W-:Y:S01]  /*a3e0*/  PRMT R74, R36.reuse, 0x7632, R74 ;  /* 0x00007632244a7816 */ /* 0x040fe2000000004a */
[----:B------:R-:W-:Y:S01]  /*a3f0*/  IMAD.MOV.U32 R222, RZ, RZ, R166 ;  /* 0x000000ffffde7224 */ /* 0x000fe200078e00a6 */
[----:B------:R-:W-:Y:S01]  /*a400*/  PRMT R75, R36, 0x7610, R75 ;  /* 0x00007610244b7816 */ /* 0x000fe2000000004b */
[----:B------:R-:W-:Y:S02]  /*a410*/  IMAD.MOV.U32 R198, RZ, RZ, R183 ;  /* 0x000000ffffc67224 */ /* 0x000fe400078e00b7 */
[----:B------:R-:W-:Y:S01]  /*a420*/  IMAD.MOV.U32 R166, RZ, RZ, R160 ;  /* 0x000000ffffa67224 */ /* 0x000fe200078e00a0 */
[----:B------:R-:W-:Y:S01]  /*a430*/  PRMT R160, R75, 0x5410, R74 ;  /* 0x000054104ba07816 */ /* 0x000fe2000000004a */
[----:B------:R-:W-:Y:S02]  /*a440*/  IMAD.MOV.U32 R183, RZ, RZ, R199 ;  /* 0x000000ffffb77224 */ /* 0x000fe400078e00c7 */
[----:B------:R-:W-:-:S02]  /*a450*/  IMAD.MOV.U32 R199, RZ, RZ, R250 ;  /* 0x000000ffffc77224 */ /* 0x000fc400078e00fa */
[----:B------:R1:W2:Y:S01]  /*a460*/  LDL.LU R250, [R1+0x350] ;  /* 0x0003500001fa7983 */ /* 0x0002a20000300800 */
[----:B---3--:R-:W-:-:S05]  /*a470*/  @!P3 HFMA2.BF16_V2 R229, -RZ.H0_H0, RZ.H0_H0, -R41.H0_H0 ;  /* 0x200000ffffe5b231 */ /* 0x008fca0000340929 */
[----:B------:R-:W-:Y:S02]  /*a480*/  @!P3 PRMT R41, R229, 0x5410, RZ ;  /* 0x00005410e529b816 */ /* 0x000fe400000000ff */
[----:B------:R-:W-:Y:S02]  /*a490*/  ISETP.GE.U32.AND P3, PT, R191, R5, PT ;  /* 0x00000005bf00720c */ /* 0x000fe40003f66070 */
[----:B------:R-:W-:Y:S02]  /*a4a0*/  SHF.R.U32.HI R5, RZ, 0x18, R2 ;  /* 0x00000018ff057819 */ /* 0x000fe40000011602 */
[----:B------:R-:W-:Y:S01]  /*a4b0*/  SHF.R.U32.HI R2, RZ, 0x8, R6 ;  /* 0x00000008ff027819 */ /* 0x000fe20000011606 */
[----:B----4-:R-:W-:-:S03]  /*a4c0*/  @!P4 HFMA2.BF16_V2 R232, -RZ.H0_H0, RZ.H0_H0, -R40.H0_H0 ;  /* 0x200000ffffe8c231 */ /* 0x010fc60000340928 */
[----:B------:R-:W-:Y:S02]  /*a4d0*/  LOP3.LUT R2, R2, 0xffff, RZ, 0xc0, !PT ;  /* 0x0000ffff02027812 */ /* 0x000fe400078ec0ff */
[----:B------:R-:W-:Y:S02]  /*a4e0*/  @!P4 PRMT R40, R232, 0x5410, RZ ;  /* 0x00005410e828c816 */ /* 0x000fe400000000ff */
[----:B------:R-:W-:Y:S02]  /*a4f0*/  ISETP.GE.U32.AND P4, PT, R191, R2, PT ;  /* 0x00000002bf00720c */ /* 0x000fe40003f86070 */
[----:B------:R-:W-:Y:S02]  /*a500*/  LOP3.LUT R2, R7, 0xff, RZ, 0xc0, !PT ;  /* 0x000000ff07027812 */ /* 0x000fe400078ec0ff */
[----:B------:R3:W4:Y:S02]  /*a510*/  MUFU.EX2 R7, R200 ;  /* 0x000000c800077308 */ /* 0x0007240000000800 */
[----:B---3--:R-:W-:-:S02]  /*a520*/  IMAD.MOV.U32 R200, RZ, RZ, R222 ;  /* 0x000000ffffc87224 */ /* 0x008fc400078e00de */
[----:B------:R-:W-:Y:S01]  /*a530*/  IMAD.MOV.U32 R222, RZ, RZ, R198 ;  /* 0x000000ffffde7224 */ /* 0x000fe200078e00c6 */
[----:B------:R-:W-:Y:S01]  /*a540*/  @!P2 HFMA2.BF16_V2 R234, -RZ.H0_H0, RZ.H0_H0, -R74.H0_H0 ;  /* 0x200000ffffeaa231 */ /* 0x000fe2000034094a */
[----:B------:R-:W-:Y:S02]  /*a550*/  IMAD.MOV.U32 R198, RZ, RZ, R197 ;  /* 0x000000ffffc67224 */ /* 0x000fe400078e00c5 */
[----:B------:R-:W3:Y:S01]  /*a560*/  MUFU.EX2 R6, R200 ;  /* 0x000000c800067308 */ /* 0x000ee20000000800 */
[----:B------:R-:W-:Y:S01]  /*a570*/  IMAD.MOV.U32 R197, RZ, RZ, R192 ;  /* 0x000000ffffc57224 */ /* 0x000fe200078e00c0 */
[----:B------:R-:W-:Y:S02]  /*a580*/  @!P2 PRMT R74, R234, 0x5410, RZ ;  /* 0x00005410ea4aa816 */ /* 0x000fe400000000ff */
[----:B------:R-:W-:Y:S01]  /*a590*/  ISETP.GE.U32.AND P2, PT, R191, R2, PT ;  /* 0x00000002bf00720c */ /* 0x000fe20003f46070 */
[----:B------:R-:W-:Y:S01]  /*a5a0*/  IMAD.MOV.U32 R192, RZ, RZ, R226 ;  /* 0x000000ffffc07224 */ /* 0x000fe200078e00e2 */
[----:B------:R-:W-:Y:S01]  /*a5b0*/  LOP3.LUT R2, R0, 0xffff, RZ, 0xc0, !PT ;  /* 0x0000ffff00027812 */ /* 0x000fe200078ec0ff */
[----:B------:R-:W-:-:S02]  /*a5c0*/  IMAD.MOV.U32 R226, RZ, RZ, R165 ;  /* 0x000000ffffe27224 */ /* 0x000fc400078e00a5 */
[----:B------:R-:W-:Y:S01]  /*a5d0*/  IMAD.MOV.U32 R165, RZ, RZ, R168 ;  /* 0x000000ffffa57224 */ /* 0x000fe200078e00a8 */
[----:B------:R-:W-:Y:S01]  /*a5e0*/  SHF.R.U32.HI R2, RZ, 0x8, R2 ;  /* 0x00000008ff027819 */ /* 0x000fe20000011602 */
[----:B------:R-:W-:Y:S01]  /*a5f0*/  IMAD.MOV.U32 R168, RZ, RZ, R170 ;  /* 0x000000ffffa87224 */ /* 0x000fe200078e00aa */
[----:B------:R-:W-:Y:S01]  /*a600*/  @!P1 HFMA2.BF16_V2 R235, -RZ.H0_H0, RZ.H0_H0, -R75.H0_H0 ;  /* 0x200000ffffeb9231 */ /* 0x000fe2000034094b */
[----:B------:R-:W-:Y:S02]  /*a610*/  IMAD.MOV.U32 R170, RZ, RZ, R174 ;  /* 0x000000ffffaa7224 */ /* 0x000fe400078e00ae */
[----:B------:R-:W-:Y:S01]  /*a620*/  IMAD.MOV.U32 R174, RZ, RZ, R252 ;  /* 0x000000ffffae7224 */ /* 0x000fe200078e00fc */
[----:B------:R-:W-:Y:S01]  /*a630*/  LOP3.LUT R2, R2, 0xffff, RZ, 0xc0, !PT ;  /* 0x0000ffff02027812 */ /* 0x000fe200078ec0ff */
[----:B------:R1:W2:Y:S01]  /*a640*/  LDL.LU R252, [R1+0x34c] ;  /* 0x00034c0001fc7983 */ /* 0x0002a20000300800 */
[----:B------:R-:W-:-:S03]  /*a650*/  @!P1 PRMT R75, R235, 0x5410, RZ ;  /* 0x00005410eb4b9816 */ /* 0x000fc600000000ff */
[----:B------:R1:W2:Y:S01]  /*a660*/  LDL.LU.S16 R202, [R1] ;  /* 0x0000000001ca7983 */ /* 0x0002a20000300600 */
[----:B------:R-:W-:Y:S01]  /*a670*/  ISETP.GE.U32.AND P1, PT, R191, R2, PT ;  /* 0x00000002bf00720c */ /* 0x000fe20003f26070 */
[----:B----4-:R-:W-:Y:S01]  /*a680*/  FADD.FTZ R2, R7, R8 ;  /* 0x0000000807027221 */ /* 0x010fe20000010000 */
[----:B------:R-:W-:Y:S02]  /*a690*/  F2FP.BF16.PACK_AB R30, R30, R31 ;  /* 0x0000001f1e1e723e */ /* 0x000fe400000010ff */
[C---:B---3--:R-:W-:Y:S01]  /*a6a0*/  F2FP.BF16.PACK_AB R31, R6.reuse, R7 ;  /* 0x00000007061f723e */ /* 0x048fe200000010ff */
[----:B------:R-:W-:Y:S02]  /*a6b0*/  FADD.FTZ R3, R6, R2 ;  /* 0x0000000206037221 */ /* 0x000fe40000010000 */
[----:B------:R3:W-:Y:S02]  /*a6c0*/  MUFU.EX2 R6, R135 ;  /* 0x0000008700067308 */ /* 0x0007e40000000800 */
[----:B---3--:R-:W3:Y:S01]  /*a6d0*/  LDL.LU R135, [R1+0x348] ;  /* 0x0003480001877983 */ /* 0x008ee20000300800 */
[----:B------:R-:W-:-:S02]  /*a6e0*/  PRMT R73, R34, 0x7610, R73 ;  /* 0x0000761022497816 */ /* 0x000fc40000000049 */
[----:B------:R-:W-:-:S03]  /*a6f0*/  PRMT R72, R34, 0x7632, R72 ;  /* 0x0000763222487816 */ /* 0x000fc60000000048 */
[----:B------:R-:W-:Y:S01]  /*a700*/  @!P0 HFMA2.BF16_V2 R237, -RZ.H0_H0, RZ.H0_H0, -R73.H0_H0 ;  /* 0x200000ffffed8231 */ /* 0x000fe20000340949 */
[----:B------:R-:W-:Y:S01]  /*a710*/  LOP3.LUT R2, R0, 0xff, RZ, 0xc0, !PT ;  /* 0x000000ff00027812 */ /* 0x000fe200078ec0ff */
[----:B------:R-:W-:Y:S01]  /*a720*/  IMAD.MOV.U32 R200, RZ, RZ, R159 ;  /* 0x000000ffffc87224 */ /* 0x000fe200078e009f */
[----:B------:R-:W-:Y:S02]  /*a730*/  PRMT R159, R73, 0x5410, R72 ;  /* 0x00005410499f7816 */ /* 0x000fe40000000048 */
[----:B------:R-:W-:Y:S02]  /*a740*/  @!P0 PRMT R73, R237, 0x5410, RZ ;  /* 0x00005410ed498816 */ /* 0x000fe400000000ff */
[----:B------:R-:W-:Y:S02]  /*a750*/  PRMT R71, R48, 0x7632, R71 ;  /* 0x0000763230477816 */ /* 0x000fe40000000047 */
[----:B------:R-:W-:Y:S02]  /*a760*/  ISETP.GE.U32.AND P0, PT, R191, R2, PT ;  /* 0x00000002bf00720c */ /* 0x000fe40003f06070 */
[----:B------:R-:W-:-:S02]  /*a770*/  SHF.R.U32.HI R2, RZ, 0x18, R0 ;  /* 0x00000018ff027819 */ /* 0x000fc40000011600 */
[----:B------:R-:W-:Y:S02]  /*a780*/  PRMT R77, R83, 0x7632, R77 ;  /* 0x00007632534d7816 */ /* 0x000fe4000000004d */
[----:B------:R-:W-:Y:S01]  /*a790*/  SHF.R.U32.HI R0, RZ, 0x10, R0 ;  /* 0x00000010ff007819 */ /* 0x000fe20000011600 */
[----:B------:R-:W-:Y:S01]  /*a7a0*/  IMAD.MOV.U32 R225, RZ, RZ, R198 ;  /* 0x000000ffffe17224 */ /* 0x000fe200078e00c6 */
[----:B------:R-:W-:Y:S01]  /*a7b0*/  @!P5 HFMA2.BF16_V2 R248, -RZ.H0_H0, RZ.H0_H0, -R71.H0_H0 ;  /* 0x200000fffff8d231 */ /* 0x000fe20000340947 */
[----:B------:R-:W-:Y:S01]  /*a7c0*/  IMAD.MOV.U32 R198, RZ, RZ, R192 ;  /* 0x000000ffffc67224 */ /* 0x000fe200078e00c0 */
[----:B------:R-:W-:Y:S01]  /*a7d0*/  LOP3.LUT R0, R0, 0xff, RZ, 0xc0, !PT ;  /* 0x000000ff00007812 */ /* 0x000fe200078ec0ff */
[----:B------:R-:W-:Y:S02]  /*a7e0*/  IMAD.MOV.U32 R192, RZ, RZ, R166 ;  /* 0x000000ffffc07224 */ /* 0x000fe400078e00a6 */
[----:B------:R-:W-:Y:S01]  /*a7f0*/  IMAD.MOV.U32 R166, RZ, RZ, R158 ;  /* 0x000000ffffa67224 */ /* 0x000fe200078e009e */
[----:B------:R-:W-:Y:S01]  /*a800*/  PRMT R158, R48, 0x5410, R71 ;  /* 0x00005410309e7816 */ /* 0x000fe20000000047 */
[----:B------:R-:W-:Y:S01]  /*a810*/  IMAD.MOV.U32 R221, RZ, RZ, R201 ;  /* 0x000000ffffdd7224 */ /* 0x000fe200078e00c9 */
[----:B------:R-:W-:Y:S01]  /*a820*/  @!P5 PRMT R71, R248, 0x5410, RZ ;  /* 0x00005410f847d816 */ /* 0x000fe200000000ff */
[----:B------:R-:W-:Y:S01]  /*a830*/  IMAD.MOV.U32 R201, RZ, RZ, R222 ;  /* 0x000000ffffc97224 */ /* 0x000fe200078e00de */
[----:B------:R-:W-:Y:S01]  /*a840*/  ISETP.GE.U32.AND P5, PT, R191, R0, PT ;  /* 0x00000000bf00720c */ /* 0x000fe20003fa6070 */
[----:B------:R-:W-:-:S02]  /*a850*/  IMAD.MOV.U32 R222, RZ, RZ, R226 ;  /* 0x000000ffffde7224 */ /* 0x000fc400078e00e2 */
[----:B------:R-:W-:Y:S01]  /*a860*/  IMAD.MOV.U32 R226, RZ, RZ, R165 ;  /* 0x000000ffffe27224 */ /* 0x000fe200078e00a5 */
[----:B------:R-:W-:Y:S01]  /*a870*/  PRMT R165, R83, 0x5410, R77 ;  /* 0x0000541053a57816 */ /* 0x000fe2000000004d */
[----:B--2---:R-:W-:-:S05]  /*a880*/  @!P1 HFMA2.BF16_V2 R202, -RZ.H0_H0, RZ.H0_H0, -R77.H0_H0 ;  /* 0x200000ffffca9231 */ /* 0x004fca000034094d */
[----:B------:R-:W-:Y:S01]  /*a890*/  PRMT R0, R202, 0x7610, R0 ;  /* 0x00007610ca007816 */ /* 0x000fe20000000000 */
[----:B------:R-:W-:Y:S02]  /*a8a0*/  IMAD.MOV.U32 R202, RZ, RZ, R201 ;  /* 0x000000ffffca7224 */ /* 0x000fe400078e00c9 */
[----:B------:R-:W-:Y:S01]  /*a8b0*/  IMAD.MOV.U32 R201, RZ, RZ, R225 ;  /* 0x000000ffffc97224 */ /* 0x000fe200078e00e1 */
[----:B------:R-:W-:Y:S02]  /*a8c0*/  @!P1 PRMT R77, R0, 0x5410, RZ ;  /* 0x00005410004d9816 */ /* 0x000fe400000000ff */
[----:B------:R1:W2:Y:S01]  /*a8d0*/  LDL.LU.S16 R0, [R1+0x8] ;  /* 0x0000080001007983 */ /* 0x0002a20000300600 */
[----:B---3--:R-:W-:-:S03]  /*a8e0*/  IMAD.MOV.U32 R225, RZ, RZ, R135 ;  /* 0x000000ffffe17224 */ /* 0x008fc600078e0087 */
[----:B------:R1:W5:Y:S04]  /*a8f0*/  LDL.LU R135, [R1+0x344] ;  /* 0x0003440001877983 */ /* 0x0003680000300800 */
[----:B------:R1:W3:Y:S01]  /*a900*/  LDL.LU.S16 R8, [R1+0x10] ;  /* 0x0000100001087983 */ /* 0x0002e20000300600 */
[----:B------:R-:W-:-:S05]  /*a910*/  @!P4 HFMA2.BF16_V2 R238, -RZ.H0_H0, RZ.H0_H0, -R72.H0_H0 ;  /* 0x200000ffffeec231 */ /* 0x000fca0000340948 */
[----:B------:R-:W-:Y:S02]  /*a920*/  @!P4 PRMT R72, R238, 0x5410, RZ ;  /* 0x00005410ee48c816 */ /* 0x000fe400000000ff */
[----:B------:R-:W-:Y:S01]  /*a930*/  ISETP.GE.U32.AND P4, PT, R191, R2, PT ;  /* 0x00000002bf00720c */ /* 0x000fe20003f86070 */
[----:B------:R-:W-:Y:S01]  /*a940*/  @!P0 HFMA2.BF16_V2 R252, -RZ.H0_H0, RZ.H0_H0, -R83.H0_H0 ;  /* 0x200000fffffc8231 */ /* 0x000fe20000340953 */
[----:B------:R-:W-:-:S04]  /*a950*/  PRMT R85, R84, 0x7632, R85 ;  /* 0x0000763254557816 */ /* 0x000fc80000000055 */
[----:B------:R-:W-:Y:S02]  /*a960*/  @!P0 PRMT R83, R252, 0x5410, RZ ;  /* 0x00005410fc538816 */ /* 0x000fe400000000ff */
[----:B------:R-:W-:Y:S02]  /*a970*/  ISETP.GE.U32.AND P0, PT, R191, R5, PT ;  /* 0x00000005bf00720c */ /* 0x000fe40003f06070 */
[----:B------:R4:W1:Y:S01]  /*a980*/  MUFU.EX2 R5, R202 ;  /* 0x000000ca00057308 */ /* 0x0008620000000800 */
[----:B------:R-:W-:Y:S01]  /*a990*/  F2FP.BF16.PACK_AB R35, R19, R20 ;  /* 0x000000141323723e */ /* 0x000fe200000010ff */
[----:B------:R-:W-:Y:S01]  /*a9a0*/  @!P2 HFMA2.BF16_V2 R250, -RZ.H0_H0, RZ.H0_H0, -R48.H0_H0 ;  /* 0x200000fffffaa231 */ /* 0x000fe20000340930 */
[----:B----4-:R-:W-:Y:S02]  /*a9b0*/  IMAD.MOV.U32 R202, RZ, RZ, R201 ;  /* 0x000000ffffca7224 */ /* 0x010fe400078e00c9 */
[----:B------:R-:W-:Y:S02]  /*a9c0*/  IMAD.MOV.U32 R201, RZ, RZ, R225 ;  /* 0x000000ffffc97224 */ /* 0x000fe400078e00e1 */
[----:B------:R-:W-:-:S02]  /*a9d0*/  IMAD.MOV.U32 R225, RZ, RZ, R200 ;  /* 0x000000ffffe17224 */ /* 0x000fc400078e00c8 */
[----:B------:R-:W-:Y:S02]  /*a9e0*/  IMAD.MOV.U32 R200, RZ, RZ, R198 ;  /* 0x000000ffffc87224 */ /* 0x000fe400078e00c6 */
[----:B------:R-:W-:Y:S02]  /*a9f0*/  IMAD.MOV.U32 R198, RZ, RZ, R196 ;  /* 0x000000ffffc67224 */ /* 0x000fe400078e00c4 */
[----:B------:R-:W-:Y:S01]  /*aa00*/  IMAD.MOV.U32 R196, RZ, RZ, R193 ;  /* 0x000000ffffc47224 */ /* 0x000fe200078e00c1 */
[----:B------:R-:W-:Y:S01]  /*aa10*/  @!P2 PRMT R48, R250, 0x5410, RZ ;  /* 0x00005410fa30a816 */ /* 0x000fe200000000ff */
[----:B------:R-:W-:Y:S02]  /*aa20*/  IMAD.MOV.U32 R193, RZ, RZ, R162 ;  /* 0x000000ffffc17224 */ /* 0x000fe400078e00a2 */
[----:B------:R-:W-:Y:S02]  /*aa30*/  IMAD.MOV.U32 R162, RZ, RZ, R163 ;  /* 0x000000ffffa27224 */ /* 0x000fe400078e00a3 */
[----:B------:R-:W-:-:S02]  /*aa40*/  IMAD.MOV.U32 R163, RZ, RZ, R184 ;  /* 0x000000ffffa37224 */ /* 0x000fc400078e00b8 */
[----:B------:R-:W-:Y:S01]  /*aa50*/  IMAD.MOV.U32 R184, RZ, RZ, R12 ;  /* 0x000000ffffb87224 */ /* 0x000fe200078e000c */
[----:B------:R-:W-:Y:S01]  /*aa60*/  LOP3.LUT R11, R29, R240, R46, 0x96, !PT ;  /* 0x000000f01d0b7212 */ /* 0x000fe200078e962e */
[----:B------:R4:W5:Y:S01]  /*aa70*/  LDL.LU R12, [R1+0x340] ;  /* 0x00034000010c7983 */ /* 0x0009620000300800 */
[----:B-1----:R-:W-:Y:S01]  /*aa80*/  F2FP.BF16.PACK_AB R29, R5, R6 ;  /* 0x00000006051d723e */ /* 0x002fe200000010ff */
[----:B--2---:R-:W-:-:S05]  /*aa90*/  @!P4 HFMA2.BF16_V2 R0, -RZ.H0_H0, RZ.H0_H0, -R85.H0_H0 ;  /* 0x200000ffff00c231 */ /* 0x004fca0000340955 */
[----:B------:R-:W-:Y:S02]  /*aaa0*/  PRMT R19, R0, 0x7610, R19 ;  /* 0x0000761000137816 */ /* 0x000fe40000000013 */
[----:B------:R-:W-:Y:S01]  /*aab0*/  SHF.R.U32.HI R0, RZ, 0x8, R9 ;  /* 0x00000008ff007819 */ /* 0x000fe20000011609 */
[----:B---3--:R-:W-:-:S05]  /*aac0*/  @!P5 HFMA2.BF16_V2 R8, -RZ.H0_H0, RZ.H0_H0, -R84.H0_H0 ;  /* 0x200000ffff08d231 */ /* 0x008fca0000340954 */
[----:B------:R-:W-:Y:S02]  /*aad0*/  PRMT R7, R8, 0x7610, R7 ;  /* 0x0000761008077816 */ /* 0x000fe40000000007 */
[----:B------:R1:W-:Y:S01]  /*aae0*/  MUFU.EX2 R8, R202 ;  /* 0x000000ca00087308 */ /* 0x0003e20000000800 */
[----:B------:R-:W-:-:S04]  /*aaf0*/  LOP3.LUT R0, R0, 0xffff, RZ, 0xc0, !PT ;  /* 0x0000ffff00007812 */ /* 0x000fc800078ec0ff */
[----:B------:R-:W-:Y:S01]  /*ab00*/  ISETP.GE.U32.AND P2, PT, R191, R0, PT ;  /* 0x00000000bf00720c */ /* 0x000fe20003f46070 */
[----:B-1----:R-:W-:Y:S02]  /*ab10*/  IMAD.MOV.U32 R202, RZ, RZ, R201 ;  /* 0x000000ffffca7224 */ /* 0x002fe400078e00c9 */
[----:B------:R-:W-:Y:S02]  /*ab20*/  IMAD.MOV.U32 R201, RZ, RZ, R225 ;  /* 0x000000ffffc97224 */ /* 0x000fe400078e00e1 */
[----:B------:R-:W-:Y:S02]  /*ab30*/  IMAD.MOV.U32 R225, RZ, RZ, R200 ;  /* 0x000000ffffe17224 */ /* 0x000fe400078e00c8 */
[----:B------:R-:W-:Y:S02]  /*ab40*/  IMAD.MOV.U32 R200, RZ, RZ, R198 ;  /* 0x000000ffffc87224 */ /* 0x000fe400078e00c6 */
[----:B------:R-:W-:Y:S02]  /*ab50*/  IMAD.MOV.U32 R198, RZ, RZ, R196 ;  /* 0x000000ffffc67224 */ /* 0x000fe400078e00c4 */
[----:B------:R-:W-:-:S02]  /*ab60*/  IMAD.MOV.U32 R196, RZ, RZ, R164 ;  /* 0x000000ffffc47224 */ /* 0x000fc400078e00a4 */
[----:B------:R-:W-:Y:S02]  /*ab70*/  IMAD.MOV.U32 R223, RZ, RZ, R202 ;  /* 0x000000ffffdf7224 */ /* 0x000fe400078e00ca */
[----:B------:R-:W-:Y:S01]  /*ab80*/  IMAD.MOV.U32 R202, RZ, RZ, R201 ;  /* 0x000000ffffca7224 */ /* 0x000fe200078e00c9 */
[----:B------:R-:W-:Y:S01]  /*ab90*/  PRMT R164, R84, 0x5410, R85 ;  /* 0x0000541054a47816 */ /* 0x000fe20000000055 */
[----:B------:R-:W-:Y:S01]  /*aba0*/  IMAD.MOV.U32 R201, RZ, RZ, R200 ;  /* 0x000000ffffc97224 */ /* 0x000fe200078e00c8 */
[----:B------:R-:W-:Y:S01]  /*abb0*/  @!P5 PRMT R84, R7, 0x5410, RZ ;  /* 0x000054100754d816 */ /* 0x000fe200000000ff */
[----:B------:R-:W-:Y:S01]  /*abc0*/  IMAD.MOV.U32 R200, RZ, RZ, R196 ;  /* 0x000000ffffc87224 */ /* 0x000fe200078e00c4 */
[----:B------:R1:W-:Y:S01]  /*abd0*/  MUFU.EX2 R7, R223 ;  /* 0x000000df00077308 */ /* 0x0003e20000000800 */
[----:B------:R-:W-:Y:S02]  /*abe0*/  IMAD.MOV.U32 R196, RZ, RZ, R4 ;  /* 0x000000ffffc47224 */ /* 0x000fe400078e0004 */
[----:B------:R-:W-:Y:S01]  /*abf0*/  FADD.FTZ R0, R6, R16 ;  /* 0x0000001006007221 */ /* 0x000fe20000010000 */
[----:B------:R-:W2:Y:S03]  /*ac00*/  LDL.LU R4, [R1+0x33c] ;  /* 0x00033c0001047983 */ /* 0x000ea60000300800 */
[----:B------:R-:W-:-:S02]  /*ac10*/  FADD.FTZ R0, R5, R0 ;  /* 0x0000000005007221 */ /* 0x000fc40000010000 */
[----:B-1----:R-:W-:Y:S02]  /*ac20*/  IMAD.MOV.U32 R223, RZ, RZ, R202 ;  /* 0x000000ffffdf7224 */ /* 0x002fe400078e00ca */
[----:B------:R-:W-:Y:S02]  /*ac30*/  IMAD.MOV.U32 R202, RZ, RZ, R201 ;  /* 0x000000ffffca7224 */ /* 0x000fe400078e00c9 */
[----:B------:R-:W-:Y:S02]  /*ac40*/  IMAD.MOV.U32 R201, RZ, RZ, R196 ;  /* 0x000000ffffc97224 */ /* 0x000fe400078e00c4 */
[----:B------:R-:W-:Y:S02]  /*ac50*/  IMAD.MOV.U32 R196, RZ, RZ, R194 ;  /* 0x000000ffffc47224 */ /* 0x000fe400078e00c2 */
[----:B------:R4:W5:Y:S04]  /*ac60*/  LDL.LU R194, [R1+0x338] ;  /* 0x0003380001c27983 */ /* 0x0009680000300800 */
[----:B------:R4:W3:Y:S01]  /*ac70*/  LDL.LU.S16 R5, [R1+0x30] ;  /* 0x0000300001057983 */ /* 0x0008e20000300600 */
[----:B------:R1:W1:Y:S01]  /*ac80*/  MUFU.EX2 R6, R223 ;  /* 0x000000df00067308 */ /* 0x0002620000000800 */
[----:B------:R-:W-:Y:S01]  /*ac90*/  @!P4 PRMT R85, R19, 0x5410, RZ ;  /* 0x000054101355c816 */ /* 0x000fe200000000ff */
[----:B-1----:R-:W-:-:S02]  /*aca0*/  IMAD.MOV.U32 R223, RZ, RZ, R202 ;  /* 0x000000ffffdf7224 */ /* 0x002fc400078e00ca */
[----:B------:R-:W-:Y:S01]  /*acb0*/  IMAD.MOV.U32 R202, RZ, RZ, R180 ;  /* 0x000000ffffca7224 */ /* 0x000fe200078e00b4 */
[----:B---3--:R-:W-:-:S05]  /*acc0*/  @!P3 HFMA2.BF16_V2 R5, -RZ.H0_H0, RZ.H0_H0, -R80.H0_H0 ;  /* 0x200000ffff05b231 */ /* 0x008fca0000340950 */
[----:B------:R-:W-:Y:S02]  /*acd0*/  PRMT R16, R5, 0x7610, R16 ;  /* 0x0000761005107816 */ /* 0x000fe40000000010 */
[----:B------:R4:W3:Y:S04]  /*ace0*/  LDL.LU.S16 R5, [R1+0x1c] ;  /* 0x00001c0001057983 */ /* 0x0008e80000300600 */
[----:B------:R4:W5:Y:S04]  /*acf0*/  LDL.LU R180, [R1+0x334] ;  /* 0x0003340001b47983 */ /* 0x0009680000300800 */
[----:B------:R4:W2:Y:S01]  /*ad00*/  LDL.LU.S16 R19, [R1+0x38] ;  /* 0x0000380001137983 */ /* 0x0008a20000300600 */
[----:B------:R-:W-:-:S04]  /*ad10*/  LOP3.LUT R2, R10, 0xff, RZ, 0xc0, !PT ;  /* 0x000000ff0a027812 */ /* 0x000fc800078ec0ff */
[----:B------:R-:W-:-:S13]  /*ad20*/  ISETP.GE.U32.AND P1, PT, R191, R2, PT ;  /* 0x00000002bf00720c */ /* 0x000fda0003f26070 */
[----:B--2---:R-:W-:-:S05]  /*ad30*/  @!P1 HFMA2.BF16_V2 R19, -RZ.H0_H0, RZ.H0_H0, -R82.H0_H0 ;  /* 0x200000ffff139231 */ /* 0x004fca0000340952 */
[----:B------:R-:W-:Y:S02]  /*ad40*/  PRMT R9, R19, 0x7610, R9 ;  /* 0x0000761013097816 */ /* 0x000fe40000000009 */
[----:B------:R4:W2:Y:S01]  /*ad50*/  LDL.LU.S16 R19, [R1+0x34] ;  /* 0x0000340001137983 */ /* 0x0008a20000300600 */
[----:B------:R-:W-:Y:S02]  /*ad60*/  PRMT R79, R80, 0x7632, R79 ;  /* 0x00007632504f7816 */ /* 0x000fe4000000004f */
[----:B------:R-:W-:-:S03]  /*ad70*/  PRMT R81, R82, 0x7632, R81 ;  /* 0x0000763252517816 */ /* 0x000fc60000000051 */
[----:B---3--:R-:W-:-:S05]  /*ad80*/  @!P2 HFMA2.BF16_V2 R5, -RZ.H0_H0, RZ.H0_H0, -R79.H0_H0 ;  /* 0x200000ffff05a231 */ /* 0x008fca000034094f */
[----:B------:R-:W-:Y:S02]  /*ad90*/  PRMT R10, R5, 0x7610, R10 ;  /* 0x00007610050a7816 */ /* 0x000fe4000000000a */
[----:B------:R1:W3:Y:S01]  /*ada0*/  MUFU.EX2 R5, R223 ;  /* 0x000000df00057308 */ /* 0x0002e20000000800 */
[----:B------:R-:W-:Y:S01]  /*adb0*/  LOP3.LUT R17, R15, R239, R28, 0x96, !PT ;  /* 0x000000ef0f117212 */ /* 0x000fe200078e961c */
[----:B-1----:R-:W-:-:S04]  /*adc0*/  IMAD.MOV.U32 R223, RZ, RZ, R198 ;  /* 0x000000ffffdf7224 */ /* 0x002fc800078e00c6 */
[----:B------:R-:W-:Y:S02]  /*add0*/  IMAD.MOV.U32 R203, RZ, RZ, R223 ;  /* 0x000000ffffcb7224 */ /* 0x000fe400078e00df */
[----:B------:R-:W-:Y:S01]  /*ade0*/  IMAD.MOV.U32 R223, RZ, RZ, R163 ;  /* 0x000000ffffdf7224 */ /* 0x000fe200078e00a3 */
[----:B------:R-:W-:Y:S01]  /*adf0*/  PRMT R163, R82, 0x5410, R81 ;  /* 0x0000541052a37816 */ /* 0x000fe20000000051 */
[----:B------:R-:W-:Y:S01]  /*ae00*/  IMAD.MOV.U32 R198, RZ, RZ, R162 ;  /* 0x000000ffffc67224 */ /* 0x000fe200078e00a2 */
[----:B------:R-:W-:Y:S01]  /*ae10*/  PRMT R162, R80, 0x5410, R79 ;  /* 0x0000541050a27816 */ /* 0x000fe2000000004f */
[----:B------:R-:W-:Y:S01]  /*ae20*/  FADD.FTZ R0, R6, R0 ;  /* 0x0000000006007221 */ /* 0x000fe20000010000 */
[----:B------:R-:W-:Y:S02]  /*ae30*/  F2FP.BF16.PACK_AB R26, R7, R8 ;  /* 0x00000008071a723e */ /* 0x000fe400000010ff */
[----:B---3--:R-:W-:Y:S02]  /*ae40*/  F2FP.BF16.PACK_AB R44, R5, R6 ;  /* 0x00000006052c723e */ /* 0x008fe400000010ff */
[----:B------:R-:W-:-:S02]  /*ae50*/  @!P2 PRMT R79, R10, 0x5410, RZ ;  /* 0x000054100a4fa816 */ /* 0x000fc400000000ff */
[----:B------:R-:W-:Y:S01]  /*ae60*/  @!P1 PRMT R82, R9, 0x5410, RZ ;  /* 0x0000541009529816 */ /* 0x000fe200000000ff */
[----:B------:R-:W-:Y:S02]  /*ae70*/  IMAD.MOV.U32 R224, RZ, RZ, R203 ;  /* 0x000000ffffe07224 */ /* 0x000fe400078e00cb */
[----:B------:R-:W-:Y:S02]  /*ae80*/  IMAD.MOV.U32 R203, RZ, RZ, R223 ;  /* 0x000000ffffcb7224 */ /* 0x000fe400078e00df */
[----:B------:R-:W-:Y:S02]  /*ae90*/  IMAD.MOV.U32 R223, RZ, RZ, R137 ;  /* 0x000000ffffdf7224 */ /* 0x000fe400078e0089 */
[----:B------:R-:W-:Y:S01]  /*aea0*/  IMAD.MOV.U32 R206, RZ, RZ, R220 ;  /* 0x000000ffffce7224 */ /* 0x000fe200078e00dc */
[----:B------:R4:W5:Y:S01]  /*aeb0*/  LDL.LU R137, [R1+0x330] ;  /* 0x0003300001897983 */ /* 0x0009620000300800 */
[----:B------:R-:W-:Y:S02]  /*aec0*/  IMAD.MOV.U32 R207, RZ, RZ, R221 ;  /* 0x000000ffffcf7224 */ /* 0x000fe400078e00dd */
[----:B------:R-:W-:-:S02]  /*aed0*/  IMAD.MOV.U32 R220, RZ, RZ, R138 ;  /* 0x000000ffffdc7224 */ /* 0x000fc400078e008a */
[----:B------:R-:W-:Y:S02]  /*aee0*/  IMAD.MOV.U32 R221, RZ, RZ, R139 ;  /* 0x000000ffffdd7224 */ /* 0x000fe400078e008b */
[----:B------:R4:W5:Y:S01]  /*aef0*/  LDL.LU.64 R138, [R1+0x328] ;  /* 0x00032800018a7983 */ /* 0x0009620000300a00 */
[----:B--2---:R-:W-:-:S05]  /*af00*/  @!P0 HFMA2.BF16_V2 R19, -RZ.H0_H0, RZ.H0_H0, -R81.H0_H0 ;  /* 0x200000ffff138231 */ /* 0x004fca0000340951 */
[----:B------:R-:W-:-:S04]  /*af10*/  PRMT R2, R19, 0x7610, R2 ;  /* 0x0000761013027816 */ /* 0x000fc80000000002 */
[----:B------:R-:W-:Y:S01]  /*af20*/  @!P0 PRMT R81, R2, 0x5410, RZ ;  /* 0x0000541002518816 */ /* 0x000fe200000000ff */
[----:B------:R-:W-:-:S04]  /*af30*/  FADD.FTZ R2, R8, R3 ;  /* 0x0000000308027221 */ /* 0x000fc80000010000 */
[----:B------:R-:W-:Y:S02]  /*af40*/  FADD.FTZ R19, R7, R2 ;  /* 0x0000000207137221 */ /* 0x000fe40000010000 */
        /* <DEDUP_REMOVED lines=12> */
[----:B------:R-:W-:Y:S01]  /*b010*/  IMAD.WIDE.U32 R6, R6, -0x326172a9, RZ ;  /* 0xcd9e8d5706067825 */ /* 0x000fe200078e00ff */
[----:B------:R1:W-:Y:S04]  /*b020*/  MUFU.EX2 R11, R203 ;  /* 0x000000cb000b7308 */ /* 0x0003e80000000800 */
[----:B------:R-:W-:Y:S01]  /*b030*/  LOP3.LUT R9, R7, R245, R8, 0x96, !PT ;  /* 0x000000f507097212 */ /* 0x000fe200078e9608 */
[----:B-1----:R-:W-:Y:S02]  /*b040*/  IMAD.MOV.U32 R203, RZ, RZ, R223 ;  /* 0x000000ffffcb7224 */ /* 0x002fe400078e00df */
[----:B------:R-:W-:Y:S02]  /*b050*/  IMAD.MOV.U32 R223, RZ, RZ, R202 ;  /* 0x000000ffffdf7224 */ /* 0x000fe400078e00ca */
[----:B------:R-:W-:-:S02]  /*b060*/  IMAD.MOV.U32 R202, RZ, RZ, R200 ;  /* 0x000000ffffca7224 */ /* 0x000fc400078e00c8 */
[----:B------:R-:W-:Y:S01]  /*b070*/  IMAD.MOV.U32 R200, RZ, RZ, R198 ;  /* 0x000000ffffc87224 */ /* 0x000fe200078e00c6 */
[----:B------:R1:W2:Y:S01]  /*b080*/  MUFU.EX2 R7, R203 ;  /* 0x000000cb00077308 */ /* 0x0002a20000000800 */
[----:B------:R-:W-:Y:S02]  /*b090*/  IMAD.MOV.U32 R198, RZ, RZ, R193 ;  /* 0x000000ffffc67224 */ /* 0x000fe400078e00c1 */
[----:B------:R-:W-:Y:S02]  /*b0a0*/  IMAD.MOV.U32 R193, RZ, RZ, R136 ;  /* 0x000000ffffc17224 */ /* 0x000fe400078e0088 */
[----:B------:R4:W5:Y:S03]  /*b0b0*/  LDL.LU R136, [R1+0x320] ;  /* 0x0003200001887983 */ /* 0x0009660000300800 */
[----:B------:R3:W2:Y:S01]  /*b0c0*/  MUFU.EX2 R17, R224 ;  /* 0x000000e000117308 */ /* 0x0006a20000000800 */
[----:B-1----:R-:W-:-:S02]  /*b0d0*/  IMAD.MOV.U32 R203, RZ, RZ, R223 ;  /* 0x000000ffffcb7224 */ /* 0x002fc400078e00df */
[----:B------:R-:W-:Y:S02]  /*b0e0*/  IMAD.MOV.U32 R223, RZ, RZ, R202 ;  /* 0x000000ffffdf7224 */ /* 0x000fe400078e00ca */
[----:B------:R-:W-:Y:S02]  /*b0f0*/  IMAD.MOV.U32 R202, RZ, RZ, R198 ;  /* 0x000000ffffca7224 */ /* 0x000fe400078e00c6 */
[----:B------:R-:W-:Y:S02]  /*b100*/  IMAD.MOV.U32 R198, RZ, RZ, R63 ;  /* 0x000000ffffc67224 */ /* 0x000fe400078e003f */
[----:B------:R4:W5:Y:S02]  /*b110*/  LDL.LU R63, [R1+0x31c] ;  /* 0x00031c00013f7983 */ /* 0x0009640000300800 */
[----:B---3--:R-:W-:Y:S02]  /*b120*/  IMAD.MOV.U32 R224, RZ, RZ, R198 ;  /* 0x000000ffffe07224 */ /* 0x008fe400078e00c6 */
[----:B------:R-:W-:-:S02]  /*b130*/  IMAD.MOV.U32 R198, RZ, RZ, R197 ;  /* 0x000000ffffc67224 */ /* 0x000fc400078e00c5 */
[----:B------:R-:W-:Y:S02]  /*b140*/  IMAD.MOV.U32 R197, RZ, RZ, R169 ;  /* 0x000000ffffc57224 */ /* 0x000fe400078e00a9 */
[----:B------:R4:W3:Y:S01]  /*b150*/  LDL.LU.S16 R169, [R1+0x64] ;  /* 0x0000640001a97983 */ /* 0x0008e20000300600 */
[----:B------:R-:W-:Y:S01]  /*b160*/  IMAD.WIDE.U32 R2, R2, -0x326172a9, RZ ;  /* 0xcd9e8d5702027825 */ /* 0x000fe200078e00ff */
[----:B------:R-:W-:Y:S02]  /*b170*/  @!P3 PRMT R80, R16, 0x5410, RZ ;  /* 0x000054101050b816 */ /* 0x000fe400000000ff */
[----:B------:R-:W-:Y:S01]  /*b180*/  PRMT R69, R70, 0x7632, R69 ;  /* 0x0000763246457816 */ /* 0x000fe20000000045 */
[----:B------:R-:W-:Y:S01]  /*b190*/  FADD.FTZ R16, R5, R0 ;  /* 0x0000000005107221 */ /* 0x000fe20000010000 */
[----:B------:R-:W-:Y:S01]  /*b1a0*/  LOP3.LUT R0, R3, R177, R6, 0x96, !PT ;  /* 0x000000b103007212 */ /* 0x000fe200078e9606 */
[----:B------:R4:W4:Y:S03]  /*b1b0*/  LDL.LU.S16 R227, [R1+0x68] ;  /* 0x0000680001e37983 */ /* 0x0009260000300600 */
[----:B------:R-:W-:-:S04]  /*b1c0*/  LOP3.LUT R5, R0, 0xff, RZ, 0xc0, !PT ;  /* 0x000000ff00057812 */ /* 0x000fc800078ec0ff */
[----:B------:R-:W-:Y:S02]  /*b1d0*/  ISETP.GE.U32.AND P5, PT, R191, R5, PT ;  /* 0x00000005bf00720c */ /* 0x000fe40003fa6070 */
[----:B------:R-:W-:-:S04]  /*b1e0*/  LOP3.LUT R5, R0, 0xffff, RZ, 0xc0, !PT ;  /* 0x0000ffff00057812 */ /* 0x000fc800078ec0ff */
[----:B------:R-:W-:-:S04]  /*b1f0*/  SHF.R.U32.HI R5, RZ, 0x8, R5 ;  /* 0x00000008ff057819 */ /* 0x000fc80000011605 */
[----:B------:R-:W-:-:S04]  /*b200*/  LOP3.LUT R5, R5, 0xffff, RZ, 0xc0, !PT ;  /* 0x0000ffff05057812 */ /* 0x000fc800078ec0ff */
[----:B------:R-:W-:Y:S02]  /*b210*/  ISETP.GE.U32.AND P4, PT, R191, R5, PT ;  /* 0x00000005bf00720c */ /* 0x000fe40003f86070 */
[----:B------:R-:W-:-:S04]  /*b220*/  SHF.R.U32.HI R5, RZ, 0x10, R0 ;  /* 0x00000010ff057819 */ /* 0x000fc80000011600 */
[----:B------:R-:W-:Y:S02]  /*b230*/  LOP3.LUT R5, R5, 0xff, RZ, 0xc0, !PT ;  /* 0x000000ff05057812 */ /* 0x000fe400078ec0ff */
[----:B------:R-:W-:Y:S02]  /*b240*/  SHF.R.U32.HI R0, RZ, 0x18, R0 ;  /* 0x00000018ff007819 */ /* 0x000fe40000011600 */
[C---:B------:R-:W-:Y:S02]  /*b250*/  ISETP.GE.U32.AND P1, PT, R191.reuse, R5, PT ;  /* 0x00000005bf00720c */ /* 0x040fe40003f26070 */
[----:B------:R1:W1:Y:S01]  /*b260*/  MUFU.EX2 R5, R203 ;  /* 0x000000cb00057308 */ /* 0x0002620000000800 */
[----:B------:R-:W-:Y:S02]  /*b270*/  ISETP.GE.U32.AND P3, PT, R191, R0, PT ;  /* 0x00000000bf00720c */ /* 0x000fe40003f66070 */
[C---:B------:R-:W-:Y:S02]  /*b280*/  LOP3.LUT R0, R2.reuse, 0xff, RZ, 0xc0, !PT ;  /* 0x000000ff02007812 */ /* 0x040fe400078ec0ff */
[----:B------:R-:W-:-:S02]  /*b290*/  LOP3.LUT R6, R2, 0xffff, RZ, 0xc0, !PT ;  /* 0x0000ffff02067812 */ /* 0x000fc400078ec0ff */
[----:B------:R-:W-:Y:S02]  /*b2a0*/  ISETP.GE.U32.AND P0, PT, R191, R0, PT ;  /* 0x00000000bf00720c */ /* 0x000fe40003f06070 */
[--C-:B------:R-:W-:Y:S02]  /*b2b0*/  SHF.R.U32.HI R0, RZ, 0x18, R2.reuse ;  /* 0x00000018ff007819 */ /* 0x100fe40000011602 */
[----:B------:R-:W-:Y:S01]  /*b2c0*/  SHF.R.U32.HI R3, RZ, 0x10, R2 ;  /* 0x00000010ff037819 */ /* 0x000fe20000011602 */
[----:B--2---:R-:W-:Y:S01]  /*b2d0*/  FADD.FTZ R2, R7, R16 ;  /* 0x0000001007027221 */ /* 0x004fe20000010000 */
[----:B------:R-:W-:Y:S01]  /*b2e0*/  ISETP.GE.U32.AND P2, PT, R191, R0, PT ;  /* 0x00000000bf00720c */ /* 0x000fe20003f46070 */
[----:B------:R-:W-:Y:S02]  /*b2f0*/  FADD.FTZ R0, R17, R19 ;  /* 0x0000001311007221 */ /* 0x000fe40000010000 */
[----:B-1----:R-:W-:Y:S02]  /*b300*/  IMAD.MOV.U32 R203, RZ, RZ, R202 ;  /* 0x000000ffffcb7224 */ /* 0x002fe400078e00ca */
[----:B------:R-:W-:-:S02]  /*b310*/  IMAD.MOV.U32 R202, RZ, RZ, R183 ;  /* 0x000000ffffca7224 */ /* 0x000fc400078e00b7 */
[----:B------:R-:W-:Y:S02]  /*b320*/  FADD.FTZ R183, R5, R2 ;  /* 0x0000000205b77221 */ /* 0x000fe40000010000 */
[----:B------:R-:W-:Y:S01]  /*b330*/  FADD.FTZ R8, R11, R0 ;  /* 0x000000000b087221 */ /* 0x000fe20000010000 */
[----:B------:R-:W-:Y:S02]  /*b340*/  LOP3.LUT R0, R3, 0xff, RZ, 0xc0, !PT ;  /* 0x000000ff03007812 */ /* 0x000fe400078ec0ff */
[----:B------:R-:W-:Y:S01]  /*b350*/  F2FP.BF16.PACK_AB R21, R5, R7 ;  /* 0x000000070515723e */ /* 0x000fe200000010ff */
[----:B---3--:R-:W-:-:S05]  /*b360*/  @!P5 HFMA2.BF16_V2 R169, -RZ.H0_H0, RZ.H0_H0, -R70.H0_H0 ;  /* 0x200000ffffa9d231 */ /* 0x008fca0000340946 */
[----:B------:R-:W-:Y:S02]  /*b370*/  PRMT R2, R169, 0x7610, R2 ;  /* 0x00007610a9027816 */ /* 0x000fe40000000002 */
[----:B------:R-:W-:Y:S02]  /*b380*/  PRMT R169, R70, 0x5410, R69 ;  /* 0x0000541046a97816 */ /* 0x000fe40000000045 */
[----:B------:R-:W-:Y:S01]  /*b390*/  @!P5 PRMT R70, R2, 0x5410, RZ ;  /* 0x000054100246d816 */ /* 0x000fe200000000ff */
[----:B------:R-:W-:Y:S01]  /*b3a0*/  IMAD.WIDE.U32 R2, R9, -0x2daee0ad, RZ ;  /* 0xd2511f5309027825 */ /* 0x000fe200078e00ff */
[----:B------:R-:W-:-:S04]  /*b3b0*/  ISETP.GE.U32.AND P5, PT, R191, R0, PT ;  /* 0x00000000bf00720c */ /* 0x000fc80003fa6070 */
[----:B------:R-:W-:Y:S02]  /*b3c0*/  LOP3.LUT R0, R3, R173, R10, 0x96, !PT ;  /* 0x000000ad03007212 */ /* 0x000fe400078e960a */
[C---:B------:R-:W-:Y:S02]  /*b3d0*/  LOP3.LUT R5, R2.reuse, 0xff, RZ, 0xc0, !PT ;  /* 0x000000ff02057812 */ /* 0x040fe400078ec0ff */
[----:B------:R-:W-:Y:S02]  /*b3e0*/  LOP3.LUT R9, R2, 0xffff, RZ, 0xc0, !PT ;  /* 0x0000ffff02097812 */ /* 0x000fe400078ec0ff */
[--C-:B------:R-:W-:Y:S02]  /*b3f0*/  SHF.R.U32.HI R10, RZ, 0x10, R2.reuse ;  /* 0x00000010ff0a7819 */ /* 0x100fe40000011602 */
[----:B------:R-:W-:Y:S02]  /*b400*/  SHF.R.U32.HI R7, RZ, 0x18, R2 ;  /* 0x00000018ff077819 */ /* 0x000fe40000011602 */
[----:B------:R-:W-:-:S02]  /*b410*/  SHF.R.U32.HI R2, RZ, 0x8, R6 ;  /* 0x00000008ff027819 */ /* 0x000fc40000011606 */
[----:B------:R1:W2:Y:S01]  /*b420*/  LDL.LU.S16 R6, [R1+0x6c] ;  /* 0x00006c0001067983 */ /* 0x0002a20000300600 */
[----:B------:R-:W-:Y:S01]  /*b430*/  PRMT R66, R65, 0x7632, R66 ;  /* 0x0000763241427816 */ /* 0x000fe20000000042 */
[----:B----4-:R-:W-:Y:S01]  /*b440*/  @!P4 HFMA2.BF16_V2 R227, -RZ.H0_H0, RZ.H0_H0, -R69.H0_H0 ;  /* 0x200000ffffe3c231 */ /* 0x010fe20000340945 */
[----:B------:R-:W-:-:S04]  /*b450*/  F2FP.BF16.PACK_AB R20, R11, R17 ;  /* 0x000000110b14723e */ /* 0x000fc800000010ff */
[----:B------:R-:W-:Y:S01]  /*b460*/  PRMT R16, R227, 0x7610, R16 ;  /* 0x00007610e3107816 */ /* 0x000fe20000000010 */
[----:B------:R-:W-:Y:S02]  /*b470*/  IMAD.MOV.U32 R227, RZ, RZ, R224 ;  /* 0x000000ffffe37224 */ /* 0x000fe400078e00e0 */
[----:B------:R-:W-:Y:S02]  /*b480*/  IMAD.MOV.U32 R224, RZ, RZ, R225 ;  /* 0x000000ffffe07224 */ /* 0x000fe400078e00e1 */
[----:B------:R-:W-:Y:S02]  /*b490*/  IMAD.MOV.U32 R230, RZ, RZ, R227 ;  /* 0x000000ffffe67224 */ /* 0x000fe400078e00e3 */
[----:B------:R-:W-:Y:S01]  /*b4a0*/  IMAD.MOV.U32 R225, RZ, RZ, R168 ;  /* 0x000000ffffe17224 */ /* 0x000fe200078e00a8 */
[----:B------:R-:W-:Y:S01]  /*b4b0*/  PRMT R168, R65, 0x5410, R66 ;  /* 0x0000541041a87816 */ /* 0x000fe20000000042 */
[----:B------:R-:W-:Y:S02]  /*b4c0*/  IMAD.MOV.U32 R227, RZ, RZ, R224 ;  /* 0x000000ffffe37224 */ /* 0x000fe400078e00e0 */
[----:B------:R-:W-:-:S02]  /*b4d0*/  IMAD.MOV.U32 R224, RZ, RZ, R174 ;  /* 0x000000ffffe07224 */ /* 0x000fc400078e00ae */
[----:B------:R-:W-:Y:S02]  /*b4e0*/  IMAD.MOV.U32 R174, RZ, RZ, R62 ;  /* 0x000000ffffae7224 */ /* 0x000fe400078e003e */
[----:B------:R1:W5:Y:S01]  /*b4f0*/  LDL.LU R62, [R1+0x318] ;  /* 0x00031800013e7983 */ /* 0x0003620000300800 */
[----:B--2---:R-:W-:-:S05]  /*b500*/  @!P3 HFMA2.BF16_V2 R6, -RZ.H0_H0, RZ.H0_H0, -R66.H0_H0 ;  /* 0x200000ffff06b231 */ /* 0x004fca0000340942 */
[----:B------:R-:W-:-:S04]  /*b510*/  PRMT R11, R6, 0x7610, R11 ;  /* 0x00007610060b7816 */ /* 0x000fc8000000000b */
[----:B------:R-:W-:Y:S02]  /*b520*/  @!P3 PRMT R66, R11, 0x5410, RZ ;  /* 0x000054100b42b816 */ /* 0x000fe400000000ff */
[----:B------:R-:W-:Y:S02]  /*b530*/  ISETP.GE.U32.AND P3, PT, R191, R5, PT ;  /* 0x00000005bf00720c */ /* 0x000fe40003f66070 */
[----:B------:R1:W2:Y:S01]  /*b540*/  LDL.LU.S16 R5, [R1+0x70] ;  /* 0x0000700001057983 */ /* 0x0002a20000300600 */
[----:B------:R-:W-:Y:S01]  /*b550*/  LOP3.LUT R2, R2, 0xffff, RZ, 0xc0, !PT ;  /* 0x0000ffff02027812 */ /* 0x000fe200078ec0ff */
[----:B------:R-:W3:Y:S01]  /*b560*/  MUFU.EX2 R11, R230 ;  /* 0x000000e6000b7308 */ /* 0x000ee20000000800 */
[----:B------:R-:W-:Y:S01]  /*b570*/  @!P4 PRMT R69, R16, 0x5410, RZ ;  /* 0x000054101045c816 */ /* 0x000fe200000000ff */
[----:B--2---:R-:W-:-:S05]  /*b580*/  @!P1 HFMA2.BF16_V2 R5, -RZ.H0_H0, RZ.H0_H0, -R65.H0_H0 ;  /* 0x200000ffff059231 */ /* 0x004fca0000340941 */
[----:B------:R-:W-:-:S04]  /*b590*/  PRMT R3, R5, 0x7610, R3 ;  /* 0x0000761005037816 */ /* 0x000fc80000000003 */
[----:B------:R-:W-:Y:S02]  /*b5a0*/  @!P1 PRMT R65, R3, 0x5410, RZ ;  /* 0x0000541003419816 */ /* 0x000fe400000000ff */
[----:B------:R1:W2:Y:S01]  /*b5b0*/  LDL.LU.S16 R3, [R1+0x74] ;  /* 0x0000740001037983 */ /* 0x0002a20000300600 */
[----:B------:R-:W-:Y:S02]  /*b5c0*/  ISETP.GE.U32.AND P4, PT, R191, R2, PT ;  /* 0x00000002bf00720c */ /* 0x000fe40003f86070 */
[----:B------:R-:W-:Y:S01]  /*b5d0*/  LOP3.LUT R2, R0, 0xffff, RZ, 0xc0, !PT ;  /* 0x0000ffff00027812 */ /* 0x000fe200078ec0ff */
[----:B------:R-:W4:Y:S03]  /*b5e0*/  MUFU.EX2 R5, R227 ;  /* 0x000000e300057308 */ /* 0x000f260000000800 */
[----:B------:R-:W-:-:S04]  /*b5f0*/  SHF.R.U32.HI R2, RZ, 0x8, R2 ;  /* 0x00000008ff027819 */ /* 0x000fc80000011602 */
[----:B------:R-:W-:-:S04]  /*b600*/  LOP3.LUT R2, R2, 0xffff, RZ, 0xc0, !PT ;  /* 0x0000ffff02027812 */ /* 0x000fc800078ec0ff */
[----:B------:R-:W-:Y:S01]  /*b610*/  ISETP.GE.U32.AND P1, PT, R191, R2, PT ;  /* 0x00000002bf00720c */ /* 0x000fe20003f26070 */
[----:B---3--:R-:W-:Y:S01]  /*b620*/  FADD.FTZ R2, R11, R8 ;  /* 0x000000080b027221 */ /* 0x008fe20000010000 */
[----:B--2---:R-:W-:-:S05]  /*b630*/  @!P0 HFMA2.BF16_V2 R3, -RZ.H0_H0, RZ.H0_H0, -R59.H0_H0 ;  /* 0x200000ffff038231 */ /* 0x004fca000034093b */
[----:B------:R-:W-:Y:S01]  /*b640*/  PRMT R229, R3, 0x7610, R229 ;  /* 0x0000761003e57816 */ /* 0x000fe200000000e5 */
[----:B----4-:R-:W-:Y:S02]  /*b650*/  FADD.FTZ R3, R5, R2 ;  /* 0x0000000205037221 */ /* 0x010fe40000010000 */
[----:B------:R1:W2:Y:S01]  /*b660*/  LDL.LU.S16 R2, [R1+0x78] ;  /* 0x0000780001027983 */ /* 0x0002a20000300600 */
[C---:B------:R-:W-:Y:S01]  /*b670*/  PRMT R57, R59.reuse, 0x7632, R57 ;  /* 0x000076323b397816 */ /* 0x040fe20000000039 */
[----:B------:R-:W-:Y:S02]  /*b680*/  IMAD.MOV.U32 R227, RZ, RZ, R203 ;  /* 0x000000ffffe37224 */ /* 0x000fe400078e00cb */
[----:B------:R-:W-:Y:S02]  /*b690*/  IMAD.MOV.U32 R203, RZ, RZ, R223 ;  /* 0x000000ffffcb7224 */ /* 0x000fe400078e00df */
[----:B------:R-:W-:Y:S02]  /*b6a0*/  IMAD.MOV.U32 R223, RZ, RZ, R196 ;  /* 0x000000ffffdf7224 */ /* 0x000fe400078e00c4 */
[----:B------:R-:W-:Y:S01]  /*b6b0*/  IMAD.MOV.U32 R196, RZ, RZ, R167 ;  /* 0x000000ffffc47224 */ /* 0x000fe200078e00a7 */
[----:B------:R-:W-:-:S02]  /*b6c0*/  PRMT R167, R59, 0x5410, R57 ;  /* 0x000054103ba77816 */ /* 0x000fc40000000039 */
[----:B------:R-:W-:Y:S01]  /*b6d0*/  @!P0 PRMT R59, R229, 0x5410, RZ ;  /* 0x00005410e53b8816 */ /* 0x000fe200000000ff */
[----:B--2---:R-:W-:-:S05]  /*b6e0*/  @!P4 HFMA2.BF16_V2 R2, -RZ.H0_H0, RZ.H0_H0, -R57.H0_H0 ;  /* 0x200000ffff02c231 */ /* 0x004fca0000340939 */
[----:B------:R-:W-:Y:S02]  /*b6f0*/  PRMT R209, R2, 0x7610, R209 ;  /* 0x0000761002d17816 */ /* 0x000fe400000000d1 */
[----:B------:R-:W-:-:S04]  /*b700*/  LOP3.LUT R2, R0, 0xff, RZ, 0xc0, !PT ;  /* 0x000000ff00027812 */ /* 0x000fc800078ec0ff */
[----:B------:R-:W-:Y:S02]  /*b710*/  ISETP.GE.U32.AND P0, PT, R191, R2, PT ;  /* 0x00000002bf00720c */ /* 0x000fe40003f06070 */
[----:B------:R1:W2:Y:S01]  /*b720*/  LDL.LU.S16 R2, [R1+0x7c] ;  /* 0x00007c0001027983 */ /* 0x0002a20000300600 */
[C---:B------:R-:W-:Y:S01]  /*b730*/  PRMT R52, R27.reuse, 0x7610, R52 ;  /* 0x000076101b347816 */ /* 0x040fe20000000034 */
[----:B------:R-:W-:Y:S01]  /*b740*/  IMAD.MOV.U32 R230, RZ, RZ, R227 ;  /* 0x000000ffffe67224 */ /* 0x000fe200078e00e3 */
[----:B------:R-:W-:Y:S01]  /*b750*/  PRMT R49, R27, 0x7632, R49 ;  /* 0x000076321b317816 */ /* 0x000fe20000000031 */
[----:B------:R-:W-:Y:S02]  /*b760*/  IMAD.MOV.U32 R227, RZ, RZ, R203 ;  /* 0x000000ffffe37224 */ /* 0x000fe400078e00cb */
[----:B------:R-:W-:Y:S02]  /*b770*/  IMAD.MOV.U32 R203, RZ, RZ, R223 ;  /* 0x000000ffffcb7224 */ /* 0x000fe400078e00df */
[----:B------:R-:W-:Y:S01]  /*b780*/  IMAD.MOV.U32 R223, RZ, RZ, R166 ;  /* 0x000000ffffdf7224 */ /* 0x000fe200078e00a6 */
[----:B------:R-:W-:Y:S01]  /*b790*/  PRMT R166, R52, 0x5410, R49 ;  /* 0x0000541034a67816 */ /* 0x000fe20000000031 */
[----:B--2---:R-:W-:-:S05]  /*b7a0*/  @!P5 HFMA2.BF16_V2 R2, -RZ.H0_H0, RZ.H0_H0, -R52.H0_H0 ;  /* 0x200000ffff02d231 */ /* 0x004fca0000340934 */
[----:B------:R-:W-:-:S04]  /*b7b0*/  PRMT R8, R2, 0x7610, R8 ;  /* 0x0000761002087816 */ /* 0x000fc80000000008 */
[----:B------:R-:W-:Y:S02]  /*b7c0*/  @!P5 PRMT R52, R8, 0x5410, RZ ;  /* 0x000054100834d816 */ /* 0x000fe400000000ff */
[----:B------:R1:W2:Y:S01]  /*b7d0*/  LDL.LU.S16 R8, [R1+0x80] ;  /* 0x0000800001087983 */ /* 0x0002a20000300600 */
[----:B------:R-:W-:Y:S01]  /*b7e0*/  F2FP.BF16.PACK_AB R19, R5, R11 ;  /* 0x0000000b0513723e */ /* 0x000fe200000010ff */
[----:B--2---:R-:W-:-:S05]  /*b7f0*/  @!P2 HFMA2.BF16_V2 R8, -RZ.H0_H0, RZ.H0_H0, -R49.H0_H0 ;  /* 0x200000ffff08a231 */ /* 0x004fca0000340931 */
[----:B------:R-:W-:Y:S02]  /*b800*/  PRMT R5, R8, 0x7610, R5 ;  /* 0x0000761008057816 */ /* 0x000fe40000000005 */
[----:B------:R1:W2:Y:S01]  /*b810*/  LDL.LU.S16 R8, [R1+0x84] ;  /* 0x0000840001087983 */ /* 0x0002a20000300600 */
[----:B------:R-:W-:Y:S02]  /*b820*/  SHF.R.U32.HI R2, RZ, 0x18, R0 ;  /* 0x00000018ff027819 */ /* 0x000fe40000011600 */
[----:B------:R-:W-:Y:S01]  /*b830*/  @!P4 PRMT R57, R209, 0x5410, RZ ;  /* 0x00005410d139c816 */ /* 0x000fe200000000ff */
[----:B------:R-:W-:Y:S01]  /*b840*/  IMAD.MOV.U32 R209, RZ, RZ, R230 ;  /* 0x000000ffffd17224 */ /* 0x000fe200078e00e6 */
[----:B------:R-:W-:Y:S01]  /*b850*/  ISETP.GE.U32.AND P4, PT, R191, R2, PT ;  /* 0x00000002bf00720c */ /* 0x000fe20003f86070 */
[----:B------:R-:W-:Y:S01]  /*b860*/  IMAD.MOV.U32 R230, RZ, RZ, R227 ;  /* 0x000000ffffe67224 */ /* 0x000fe200078e00e3 */
[----:B------:R-:W-:Y:S01]  /*b870*/  PRMT R54, R55, 0x7632, R54 ;  /* 0x0000763237367816 */ /* 0x000fe20000000036 */
[----:B------:R-:W-:-:S02]  /*b880*/  IMAD.MOV.U32 R227, RZ, RZ, R202 ;  /* 0x000000ffffe37224 */ /* 0x000fc400078e00ca */
[----:B------:R-:W-:Y:S01]  /*b890*/  IMAD.MOV.U32 R202, RZ, RZ, R176 ;  /* 0x000000ffffca7224 */ /* 0x000fe200078e00b0 */
[----:B------:R-:W-:Y:S01]  /*b8a0*/  PRMT R176, R55, 0x5410, R54 ;  /* 0x0000541037b07816 */ /* 0x000fe20000000036 */
[----:B--2---:R-:W-:-:S05]  /*b8b0*/  @!P0 HFMA2.BF16_V2 R8, -RZ.H0_H0, RZ.H0_H0, -R55.H0_H0 ;  /* 0x200000ffff088231 */ /* 0x004fca0000340937 */
[----:B------:R-:W-:-:S04]  /*b8c0*/  PRMT R2, R8, 0x7610, R2 ;  /* 0x0000761008027816 */ /* 0x000fc80000000002 */
[----:B------:R-:W-:Y:S02]  /*b8d0*/  @!P0 PRMT R55, R2, 0x5410, RZ ;  /* 0x0000541002378816 */ /* 0x000fe400000000ff */
[----:B------:R1:W2:Y:S01]  /*b8e0*/  LDL.LU.S16 R2, [R1+0x88] ;  /* 0x0000880001027983 */ /* 0x0002a20000300600 */
[----:B------:R-:W-:-:S04]  /*b8f0*/  SHF.R.U32.HI R0, RZ, 0x10, R0 ;  /* 0x00000010ff007819 */ /* 0x000fc80000011600 */
[----:B------:R-:W-:-:S04]  /*b900*/  LOP3.LUT R0, R0, 0xff, RZ, 0xc0, !PT ;  /* 0x000000ff00007812 */ /* 0x000fc800078ec0ff */
[----:B------:R-:W-:Y:S01]  /*b910*/  ISETP.GE.U32.AND P5, PT, R191, R0, PT ;  /* 0x00000000bf00720c */ /* 0x000fe20003fa6070 */
[----:B--2---:R-:W-:-:S05]  /*b920*/  @!P1 HFMA2.BF16_V2 R2, -RZ.H0_H0, RZ.H0_H0, -R54.H0_H0 ;  /* 0x200000ffff029231 */ /* 0x004fca0000340936 */
[----:B------:R-:W-:-:S04]  /*b930*/  PRMT R0, R2, 0x7610, R0 ;  /* 0x0000761002007816 */ /* 0x000fc80000000000 */
[----:B------:R-:W-:Y:S02]  /*b940*/  @!P1 PRMT R54, R0, 0x5410, RZ ;  /* 0x0000541000369816 */ /* 0x000fe400000000ff */
[----:B------:R1:W2:Y:S01]  /*b950*/  LDL.LU.S16 R0, [R1+0x8c] ;  /* 0x00008c0001007983 */ /* 0x0002a20000300600 */
[----:B------:R-:W-:-:S05]  /*b960*/  PRMT R58, R30, 0x7610, R58 ;  /* 0x000076101e3a7816 */ /* 0x000fca000000003a */
[----:B--2---:R-:W-:-:S05]  /*b970*/  @!P5 HFMA2.BF16_V2 R0, -RZ.H0_H0, RZ.H0_H0, -R58.H0_H0 ;  /* 0x200000ffff00d231 */ /* 0x004fca000034093a */
[----:B------:R-:W-:Y:S02]  /*b980*/  PRMT R208, R0, 0x7610, R208 ;  /* 0x0000761000d07816 */ /* 0x000fe400000000d0 */
[----:B------:R-:W-:Y:S02]  /*b990*/  SHF.R.U32.HI R0, RZ, 0x8, R9 ;  /* 0x00000008ff007819 */ /* 0x000fe40000011609 */
[----:B------:R1:W2:Y:S01]  /*b9a0*/  LDL.LU.S16 R9, [R1+0x90] ;  /* 0x0000900001097983 */ /* 0x0002a20000300600 */
[----:B------:R-:W-:Y:S02]  /*b9b0*/  PRMT R56, R30, 0x7632, R56 ;  /* 0x000076321e387816 */ /* 0x000fe40000000038 */
[----:B------:R-:W-:Y:S02]  /*b9c0*/  ISETP.GE.U32.AND P0, PT, R191, R7, PT ;  /* 0x00000007bf00720c */ /* 0x000fe40003f06070 */
[----:B------:R-:W-:-:S04]  /*b9d0*/  LOP3.LUT R2, R10, 0xff, RZ, 0xc0, !PT ;  /* 0x000000ff0a027812 */ /* 0x000fc800078ec0ff */
[----:B------:R-:W-:Y:S01]  /*b9e0*/  ISETP.GE.U32.AND P1, PT, R191, R2, PT ;  /* 0x00000002bf00720c */ /* 0x000fe20003f26070 */
[----:B--2---:R-:W-:-:S05]  /*b9f0*/  @!P4 HFMA2.BF16_V2 R9, -RZ.H0_H0, RZ.H0_H0, -R56.H0_H0 ;  /* 0x200000ffff09c231 */ /* 0x004fca0000340938 */
[----:B------:R-:W-:Y:S02]  /*ba00*/  PRMT R7, R9, 0x7610, R7 ;  /* 0x0000761009077816 */ /* 0x000fe40000000007 */
[----:B------:R2:W-:Y:S02]  /*ba10*/  MUFU.EX2 R9, R203 ;  /* 0x000000cb00097308 */ /* 0x0005e40000000800 */
[----:B--2---:R-:W-:Y:S02]  /*ba20*/  IMAD.MOV.U32 R203, RZ, RZ, R223 ;  /* 0x000000ffffcb7224 */ /* 0x004fe400078e00df */
[----:B------:R-:W-:Y:S02]  /*ba30*/  IMAD.MOV.U32 R223, RZ, RZ, R198 ;  /* 0x000000ffffdf7224 */ /* 0x000fe400078e00c6 */
[----:B------:R-:W-:Y:S01]  /*ba40*/  IMAD.MOV.U32 R198, RZ, RZ, R172 ;  /* 0x000000ffffc67224 */ /* 0x000fe200078e00ac */
[----:B------:R-:W-:Y:S02]  /*ba50*/  PRMT R172, R58, 0x5410, R56 ;  /* 0x000054103aac7816 */ /* 0x000fe40000000038 */
[----:B------:R-:W-:-:S02]  /*ba60*/  @!P5 PRMT R58, R208, 0x5410, RZ ;  /* 0x00005410d03ad816 */ /* 0x000fc400000000ff */
[----:B------:R1:W3:Y:S04]  /*ba70*/  LDL.LU.S16 R208, [R1+0x98] ;  /* 0x0000980001d07983 */ /* 0x0002e80000300600 */
[----:B------:R1:W3:Y:S01]  /*ba80*/  LDL.LU.S16 R2, [R1+0x94] ;  /* 0x0000940001027983 */ /* 0x0002e20000300600 */
[----:B------:R-:W-:Y:S02]  /*ba90*/  LOP3.LUT R0, R0, 0xffff, RZ, 0xc0, !PT ;  /* 0x0000ffff00007812 */ /* 0x000fe400078ec0ff */
[----:B------:R-:W-:Y:S01]  /*baa0*/  @!P2 PRMT R49, R5, 0x5410, RZ ;  /* 0x000054100531a816 */ /* 0x000fe200000000ff */
[----:B------:R-:W4:Y:S01]  /*bab0*/  MUFU.EX2 R8, R209 ;  /* 0x000000d100087308 */ /* 0x000f220000000800 */
[----:B------:R-:W-:Y:S02]  /*bac0*/  ISETP.GE.U32.AND P2, PT, R191, R0, PT ;  /* 0x00000000bf00720c */ /* 0x000fe40003f46070 */
[----:B------:R-:W-:-:S05]  /*bad0*/  PRMT R64, R53, 0x7632, R64 ;  /* 0x0000763235407816 */ /* 0x000fca0000000040 */
[----:B------:R-:W1:Y:S01]  /*bae0*/  MUFU.EX2 R5, R230 ;  /* 0x000000e600057308 */ /* 0x000e620000000800 */
[----:B----4-:R-:W-:-:S04]  /*baf0*/  FADD.FTZ R183, R8, R183 ;  /* 0x000000b708b77221 */ /* 0x010fc80000010000 */
[C---:B-1----:R-:W-:Y:S01]  /*bb00*/  FADD.FTZ R183, R5.reuse, R183 ;  /* 0x000000b705b77221 */ /* 0x042fe20000010000 */
[----:B------:R-:W-:Y:S02]  /*bb10*/  F2FP.BF16.PACK_AB R17, R5, R8 ;  /* 0x000000080511723e */ /* 0x000fe400000010ff */
[----:B------:R1:W4:Y:S02]  /*bb20*/  MUFU.EX2 R5, R224 ;  /* 0x000000e000057308 */ /* 0x0003240000000800 */
[----:B-1----:R-:W-:Y:S01]  /*bb30*/  IMAD.MOV.U32 R224, RZ, RZ, R170 ;  /* 0x000000ffffe07224 */ /* 0x002fe200078e00aa */
[----:B---3--:R-:W-:-:S05]  /*bb40*/  @!P2 HFMA2.BF16_V2 R2, -RZ.H0_H0, RZ.H0_H0, -R64.H0_H0 ;  /* 0x200000ffff02a231 */ /* 0x008fca0000340940 */
[----:B------:R-:W-:Y:S02]  /*bb50*/  PRMT R10, R2, 0x7610, R10 ;  /* 0x00007610020a7816 */ /* 0x000fe4000000000a */
[----:B------:R1:W3:Y:S02]  /*bb60*/  MUFU.EX2 R2, R203 ;  /* 0x000000cb00027308 */ /* 0x0002e40000000800 */
[----:B-1----:R-:W-:Y:S02]  /*bb70*/  IMAD.MOV.U32 R203, RZ, RZ, R198 ;  /* 0x000000ffffcb7224 */ /* 0x002fe400078e00c6 */
[----:B------:R-:W-:Y:S02]  /*bb80*/  IMAD.MOV.U32 R198, RZ, RZ, R197 ;  /* 0x000000ffffc67224 */ /* 0x000fe400078e00c5 */
[----:B------:R-:W-:Y:S02]  /*bb90*/  IMAD.MOV.U32 R197, RZ, RZ, R171 ;  /* 0x000000ffffc57224 */ /* 0x000fe400078e00ab */
[----:B------:R1:W2:Y:S04]  /*bba0*/  LDL.LU.S16 R171, [R1+0xa0] ;  /* 0x0000a00001ab7983 */ /* 0x0002a80000300600 */
[----:B------:R1:W2:Y:S01]  /*bbb0*/  LDL.LU.S16 R170, [R1+0x9c] ;  /* 0x00009c0001aa7983 */ /* 0x0002a20000300600 */
[----:B------:R-:W-:-:S02]  /*bbc0*/  PRMT R67, R68, 0x7632, R67 ;  /* 0x0000763244437816 */ /* 0x000fc40000000043 */
[----:B------:R-:W-:Y:S02]  /*bbd0*/  @!P4 PRMT R56, R7, 0x5410, RZ ;  /* 0x000054100738c816 */ /* 0x000fe400000000ff */
[----:B------:R1:W1:Y:S01]  /*bbe0*/  MUFU.EX2 R7, R227 ;  /* 0x000000e300077308 */ /* 0x0002620000000800 */
[----:B------:R-:W-:Y:S01]  /*bbf0*/  LOP3.LUT R6, R25, R240, R46, 0x96, !PT ;  /* 0x000000f019067212 */ /* 0x000fe200078e962e */
[----:B----4-:R-:W-:Y:S01]  /*bc00*/  FADD.FTZ R183, R5, R183 ;  /* 0x000000b705b77221 */ /* 0x010fe20000010000 */
[----:B------:R-:W-:Y:S02]  /*bc10*/  LOP3.LUT R16, R15, R239, R24, 0x96, !PT ;  /* 0x000000ef0f107212 */ /* 0x000fe400078e9618 */
[C---:B---3--:R-:W-:Y:S01]  /*bc20*/  F2FP.BF16.PACK_AB R43, R2.reuse, R5 ;  /* 0x00000005022b723e */ /* 0x048fe200000010ff */
[----:B------:R-:W-:Y:S01]  /*bc30*/  FADD.FTZ R183, R2, R183 ;  /* 0x000000b702b77221 */ /* 0x000fe20000010000 */
[----:B------:R-:W-:Y:S01]  /*bc40*/  @!P3 HFMA2.BF16_V2 R208, -RZ.H0_H0, RZ.H0_H0, -R53.H0_H0 ;  /* 0x200000ffffd0b231 */ /* 0x000fe20000340935 */
[----:B-1----:R-:W-:-:S02]  /*bc50*/  IMAD.MOV.U32 R227, RZ, RZ, R201 ;  /* 0x000000ffffe37224 */ /* 0x002fc400078e00c9 */
[----:B------:R-:W-:Y:S02]  /*bc60*/  IMAD.MOV.U32 R201, RZ, RZ, R196 ;  /* 0x000000ffffc97224 */ /* 0x000fe400078e00c4 */
[----:B------:R-:W-:Y:S02]  /*bc70*/  IMAD.MOV.U32 R196, RZ, RZ, R228 ;  /* 0x000000ffffc47224 */ /* 0x000fe400078e00e4 */
[----:B------:R-:W-:Y:S01]  /*bc80*/  IMAD.MOV.U32 R228, RZ, RZ, R193 ;  /* 0x000000ffffe47224 */ /* 0x000fe200078e00c1 */
[----:B------:R-:W-:Y:S01]  /*bc90*/  F2FP.BF16.PACK_AB R76, R7, R9 ;  /* 0x00000009074c723e */ /* 0x000fe200000010ff */
[----:B------:R-:W-:Y:S01]  /*bca0*/  IMAD.MOV.U32 R193, RZ, RZ, R184 ;  /* 0x000000ffffc17224 */ /* 0x000fe200078e00b8 */
[----:B------:R-:W-:Y:S01]  /*bcb0*/  PRMT R11, R208, 0x7610, R11 ;  /* 0x00007610d00b7816 */ /* 0x000fe2000000000b */
[----:B--2---:R-:W-:Y:S02]  /*bcc0*/  @!P1 HFMA2.BF16_V2 R171, -RZ.H0_H0, RZ.H0_H0, -R68.H0_H0 ;  /* 0x200000ffffab9231 */ /* 0x004fe40000340944 */
[----:B------:R-:W-:-:S03]  /*bcd0*/  @!P0 HFMA2.BF16_V2 R170, -RZ.H0_H0, RZ.H0_H0, -R67.H0_H0 ;  /* 0x200000ffffaa8231 */ /* 0x000fc60000340943 */
[----:B------:R-:W-:Y:S02]  /*bce0*/  PRMT R8, R171, 0x7610, R8 ;  /* 0x00007610ab087816 */ /* 0x000fe40000000008 */
[----:B------:R-:W-:Y:S02]  /*bcf0*/  PRMT R0, R170, 0x7610, R0 ;  /* 0x00007610aa007816 */ /* 0x000fe40000000000 */
[----:B------:R-:W-:Y:S02]  /*bd00*/  PRMT R171, R68, 0x5410, R67 ;  /* 0x0000541044ab7816 */ /* 0x000fe40000000043 */
[----:B------:R-:W-:Y:S01]  /*bd10*/  @!P0 PRMT R67, R0, 0x5410, RZ ;  /* 0x0000541000438816 */ /* 0x000fe200000000ff */
[----:B------:R-:W-:Y:S02]  /*bd20*/  FADD.FTZ R0, R9, R3 ;  /* 0x0000000309007221 */ /* 0x000fe40000010000 */
[----:B------:R-:W-:-:S04]  /*bd30*/  IMAD.WIDE.U32 R2, R6, -0x2daee0ad, RZ ;  /* 0xd2511f5306027825 */ /* 0x000fc800078e00ff */
[----:B------:R-:W-:Y:S02]  /*bd40*/  FADD.FTZ R184, R7, R0 ;  /* 0x0000000007b87221 */ /* 0x000fe40000010000 */
[----:B------:R-:W-:Y:S01]  /*bd50*/  IMAD.WIDE.U32 R6, R16, -0x2daee0ad, RZ ;  /* 0xd2511f5310067825 */ /* 0x000fe200078e00ff */
[----:B------:R-:W-:Y:S02]  /*bd60*/  PRMT R170, R53, 0x5410, R64 ;  /* 0x0000541035aa7816 */ /* 0x000fe40000000040 */
[----:B------:R-:W-:Y:S02]  /*bd70*/  @!P2 PRMT R64, R10, 0x5410, RZ ;  /* 0x000054100a40a816 */ /* 0x000fe400000000ff */
[----:B------:R-:W-:Y:S02]  /*bd80*/  @!P1 PRMT R68, R8, 0x5410, RZ ;  /* 0x0000541008449816 */ /* 0x000fe400000000ff */
[----:B------:R-:W-:Y:S02]  /*bd90*/  LOP3.LUT R10, R3, R241, R18, 0x96, !PT ;  /* 0x000000f1030a7212 */ /* 0x000fe400078e9612 */
[----:B------:R-:W-:-:S02]  /*bda0*/  LOP3.LUT R8, R7, R242, R2, 0x96, !PT ;  /* 0x000000f207087212 */ /* 0x000fc400078e9602 */
[----:B------:R-:W-:Y:S01]  /*bdb0*/  @!P3 PRMT R53, R11, 0x5410, RZ ;  /* 0x000054100b35b816 */ /* 0x000fe200000000ff */
        /* <DEDUP_REMOVED lines=9> */
[----:B------:R-:W-:-:S05]  /*be50*/  IMAD.WIDE.U32 R2, R2, -0x326172a9, RZ ;  /* 0xcd9e8d5702027825 */ /* 0x000fca00078e00ff */
[----:B------:R-:W-:-:S04]  /*be60*/  LOP3.LUT R0, R3, R177, R6, 0x96, !PT ;  /* 0x000000b103007212 */ /* 0x000fc800078e9606 */
[----:B------:R-:W-:-:S04]  /*be70*/  LOP3.LUT R5, R0, 0xff, RZ, 0xc0, !PT ;  /* 0x000000ff00057812 */ /* 0x000fc800078ec0ff */
[----:B------:R-:W-:Y:S02]  /*be80*/  ISETP.GE.U32.AND P0, PT, R191, R5, PT ;  /* 0x00000005bf00720c */ /* 0x000fe40003f06070 */
[----:B------:R1:W-:Y:S02]  /*be90*/  MUFU.EX2 R5, R201 ;  /* 0x000000c900057308 */ /* 0x0003e40000000800 */
[----:B-1----:R-:W-:Y:S02]  /*bea0*/  IMAD.MOV.U32 R201, RZ, RZ, R228 ;  /* 0x000000ffffc97224 */ /* 0x002fe400078e00e4 */
[----:B------:R-:W-:Y:S02]  /*beb0*/  IMAD.MOV.U32 R228, RZ, RZ, R187 ;  /* 0x000000ffffe47224 */ /* 0x000fe400078e00bb */
[----:B------:R1:W2:Y:S01]  /*bec0*/  LDL.LU.S16 R187, [R1+0xb4] ;  /* 0x0000b40001bb7983 */ /* 0x0002a20000300600 */
[----:B------:R-:W-:-:S03]  /*bed0*/  LOP3.LUT R8, R7, R245, R8, 0x96, !PT ;  /* 0x000000f507087212 */ /* 0x000fc600078e9608 */
[----:B------:R1:W3:Y:S01]  /*bee0*/  LDL.LU.S16 R7, [R1+0xb8] ;  /* 0x0000b80001077983 */ /* 0x0002e20000300600 */
[----:B------:R-:W4:Y:S01]  /*bef0*/  MUFU.EX2 R6, R227 ;  /* 0x000000e300067308 */ /* 0x000f220000000800 */
[C---:B------:R-:W-:Y:S02]  /*bf00*/  PRMT R51, R32.reuse, 0x7610, R51 ;  /* 0x0000761020337816 */ /* 0x040fe40000000033 */
[----:B------:R-:W-:Y:S01]  /*bf10*/  PRMT R50, R32, 0x7632, R50 ;  /* 0x0000763220327816 */ /* 0x000fe20000000032 */
[----:B----4-:R-:W-:Y:S01]  /*bf20*/  FADD.FTZ R184, R6, R184 ;  /* 0x000000b806b87221 */ /* 0x010fe20000010000 */
[----:B------:R-:W-:-:S03]  /*bf30*/  F2FP.BF16.PACK_AB R42, R5, R6 ;  /* 0x00000006052a723e */ /* 0x000fc600000010ff */
[----:B------:R-:W-:Y:S01]  /*bf40*/  FADD.FTZ R184, R5, R184 ;  /* 0x000000b805b87221 */ /* 0x000fe20000010000 */
[----:B------:R-:W-:-:S04]  /*bf50*/  LOP3.LUT R5, R0, 0xffff, RZ, 0xc0, !PT ;  /* 0x0000ffff00057812 */ /* 0x000fc800078ec0ff */
[----:B------:R-:W-:-:S04]  /*bf60*/  SHF.R.U32.HI R5, RZ, 0x8, R5 ;  /* 0x00000008ff057819 */ /* 0x000fc80000011605 */
[----:B------:R-:W-:Y:S01]  /*bf70*/  LOP3.LUT R5, R5, 0xffff, RZ, 0xc0, !PT ;  /* 0x0000ffff05057812 */ /* 0x000fe200078ec0ff */
[----:B--2---:R-:W-:-:S05]  /*bf80*/  @!P0 HFMA2.BF16_V2 R187, -RZ.H0_H0, RZ.H0_H0, -R51.H0_H0 ;  /* 0x200000ffffbb8231 */ /* 0x004fca0000340933 */
[----:B------:R-:W-:Y:S02]  /*bf90*/  PRMT R9, R187, 0x7610, R9 ;  /* 0x00007610bb097816 */ /* 0x000fe40000000009 */
[----:B------:R-:W-:Y:S02]  /*bfa0*/  PRMT R187, R51, 0x5410, R50 ;  /* 0x0000541033bb7816 */ /* 0x000fe40000000032 */
[----:B------:R-:W-:Y:S02]  /*bfb0*/  @!P0 PRMT R51, R9, 0x5410, RZ ;  /* 0x0000541009338816 */ /* 0x000fe400000000ff */
[----:B------:R-:W-:-:S13]  /*bfc0*/  ISETP.GE.U32.AND P0, PT, R191, R5, PT ;  /* 0x00000005bf00720c */ /* 0x000fda0003f06070 */
[----:B---3--:R-:W-:-:S05]  /*bfd0*/  @!P0 HFMA2.BF16_V2 R7, -RZ.H0_H0, RZ.H0_H0, -R50.H0_H0 ;  /* 0x200000ffff078231 */ /* 0x008fca0000340932 */
[----:B------:R-:W-:Y:S02]  /*bfe0*/  PRMT R5, R7, 0x7610, R5 ;  /* 0x0000761007057816 */ /* 0x000fe40000000005 */
[----:B------:R1:W2:Y:S04]  /*bff0*/  LDL.LU.S16 R7, [R1+0xbc] ;  /* 0x0000bc0001077983 */ /* 0x0002a80000300600 */
[----:B------:R1:W3:Y:S01]  /*c000*/  LDL.LU.S16 R6, [R1+0xcc] ;  /* 0x0000cc0001067983 */ /* 0x0002e20000300600 */
[----:B------:R-:W-:Y:S02]  /*c010*/  @!P0 PRMT R50, R5, 0x5410, RZ ;  /* 0x0000541005328816 */ /* 0x000fe400000000ff */
[--C-:B------:R-:W-:Y:S02]  /*c020*/  SHF.R.U32.HI R5, RZ, 0x18, R0.reuse ;  /* 0x00000018ff057819 */ /* 0x100fe40000011600 */
[----:B------:R-:W-:-:S04]  /*c030*/  SHF.R.U32.HI R0, RZ, 0x10, R0 ;  /* 0x00000010ff007819 */ /* 0x000fc80000011600 */
[----:B------:R-:W-:-:S04]  /*c040*/  LOP3.LUT R0, R0, 0xff, RZ, 0xc0, !PT ;  /* 0x000000ff00007812 */ /* 0x000fc800078ec0ff */
[C---:B------:R-:W-:Y:S02]  /*c050*/  ISETP.GE.U32.AND P1, PT, R191.reuse, R0, PT ;  /* 0x00000000bf00720c */ /* 0x040fe40003f26070 */
[----:B------:R-:W-:Y:S02]  /*c060*/  ISETP.GE.U32.AND P0, PT, R191, R5, PT ;  /* 0x00000005bf00720c */ /* 0x000fe40003f06070 */
[----:B------:R-:W-:Y:S01]  /*c070*/  PRMT R38, R39, 0x7632, R38 ;  /* 0x0000763227267816 */ /* 0x000fe20000000026 */
[----:B------:R-:W-:Y:S02]  /*c080*/  IMAD.MOV.U32 R227, RZ, RZ, R203 ;  /* 0x000000ffffe37224 */ /* 0x000fe400078e00cb */
[----:B------:R-:W-:Y:S02]  /*c090*/  IMAD.MOV.U32 R203, RZ, RZ, R223 ;  /* 0x000000ffffcb7224 */ /* 0x000fe400078e00df */
[----:B------:R-:W-:Y:S02]  /*c0a0*/  IMAD.MOV.U32 R223, RZ, RZ, R201 ;  /* 0x000000ffffdf7224 */ /* 0x000fe400078e00c9 */
[----:B------:R-:W-:-:S02]  /*c0b0*/  IMAD.MOV.U32 R201, RZ, RZ, R196 ;  /* 0x000000ffffc97224 */ /* 0x000fc400078e00c4 */
[----:B------:R-:W-:Y:S01]  /*c0c0*/  IMAD.MOV.U32 R196, RZ, RZ, R185 ;  /* 0x000000ffffc47224 */ /* 0x000fe200078e00b9 */
[----:B------:R-:W-:Y:S01]  /*c0d0*/  PRMT R185, R39, 0x5410, R38 ;  /* 0x0000541027b97816 */ /* 0x000fe20000000026 */
[----:B---3--:R-:W-:-:S05]  /*c0e0*/  @!P1 HFMA2.BF16_V2 R6, -RZ.H0_H0, RZ.H0_H0, -R39.H0_H0 ;  /* 0x200000ffff069231 */ /* 0x008fca0000340927 */
[----:B------:R-:W-:Y:S02]  /*c0f0*/  PRMT R0, R6, 0x7610, R0 ;  /* 0x0000761006007816 */ /* 0x000fe40000000000 */
[----:B------:R1:W3:Y:S01]  /*c100*/  LDL.LU.S16 R6, [R1+0xd4] ;  /* 0x0000d40001067983 */ /* 0x0002e20000300600 */
[----:B--2---:R-:W-:-:S05]  /*c110*/  @!P0 HFMA2.BF16_V2 R7, -RZ.H0_H0, RZ.H0_H0, -R38.H0_H0 ;  /* 0x200000ffff078231 */ /* 0x004fca0000340926 */
[----:B------:R-:W-:-:S04]  /*c120*/  PRMT R5, R7, 0x7610, R5 ;  /* 0x0000761007057816 */ /* 0x000fc80000000005 */
[----:B------:R-:W-:Y:S02]  /*c130*/  @!P0 PRMT R38, R5, 0x5410, RZ ;  /* 0x0000541005268816 */ /* 0x000fe400000000ff */
[----:B------:R1:W2:Y:S01]  /*c140*/  LDL.LU.S16 R5, [R1+0xd8] ;  /* 0x0000d80001057983 */ /* 0x0002a20000300600 */
[----:B------:R-:W-:Y:S02]  /*c150*/  @!P1 PRMT R39, R0, 0x5410, RZ ;  /* 0x0000541000279816 */ /* 0x000fe400000000ff */
[----:B------:R-:W-:-:S04]  /*c160*/  LOP3.LUT R0, R2, 0xff, RZ, 0xc0, !PT ;  /* 0x000000ff02007812 */ /* 0x000fc800078ec0ff */
[----:B------:R-:W-:Y:S02]  /*c170*/  ISETP.GE.U32.AND P0, PT, R191, R0, PT ;  /* 0x00000000bf00720c */ /* 0x000fe40003f06070 */
[----:B------:R-:W-:Y:S01]  /*c180*/  PRMT R36, R37, 0x7632, R36 ;  /* 0x0000763225247816 */ /* 0x000fe20000000024 */
[----:B------:R-:W-:-:S03]  /*c190*/  IMAD.MOV.U32 R230, RZ, RZ, R179 ;  /* 0x000000ffffe67224 */ /* 0x000fc600078e00b3 */
[----:B------:R-:W-:-:S07]  /*c1a0*/  PRMT R179, R37, 0x5410, R36 ;  /* 0x0000541025b37816 */ /* 0x000fce0000000024 */
[----:B---3--:R-:W-:-:S05]  /*c1b0*/  @!P0 HFMA2.BF16_V2 R6, -RZ.H0_H0, RZ.H0_H0, -R37.H0_H0 ;  /* 0x200000ffff068231 */ /* 0x008fca0000340925 */
[----:B------:R-:W-:Y:S02]  /*c1c0*/  PRMT R0, R6, 0x7610, R0 ;  /* 0x0000761006007816 */ /* 0x000fe40000000000 */
[----:B------:R1:W3:Y:S02]  /*c1d0*/  LDL.LU.S16 R6, [R1+0xdc] ;  /* 0x0000dc0001067983 */ /* 0x0002e40000300600 */
[----:B------:R-:W-:Y:S02]  /*c1e0*/  @!P0 PRMT R37, R0, 0x5410, RZ ;  /* 0x0000541000258816 */ /* 0x000fe400000000ff */
[----:B------:R-:W-:-:S04]  /*c1f0*/  LOP3.LUT R0, R2, 0xffff, RZ, 0xc0, !PT ;  /* 0x0000ffff02007812 */ /* 0x000fc800078ec0ff */
[----:B------:R-:W-:-:S04]  /*c200*/  SHF.R.U32.HI R0, RZ, 0x8, R0 ;  /* 0x00000008ff007819 */ /* 0x000fc80000011600 */
[----:B------:R-:W-:-:S04]  /*c210*/  LOP3.LUT R0, R0, 0xffff, RZ, 0xc0, !PT ;  /* 0x0000ffff00007812 */ /* 0x000fc800078ec0ff */
[----:B------:R-:W-:-:S13]  /*c220*/  ISETP.GE.U32.AND P0, PT, R191, R0, PT ;  /* 0x00000000bf00720c */ /* 0x000fda0003f06070 */
[----:B--2---:R-:W-:-:S05]  /*c230*/  @!P0 HFMA2.BF16_V2 R5, -RZ.H0_H0, RZ.H0_H0, -R36.H0_H0 ;  /* 0x200000ffff058231 */ /* 0x004fca0000340924 */
[----:B------:R-:W-:Y:S02]  /*c240*/  PRMT R0, R5, 0x7610, R0 ;  /* 0x0000761005007816 */ /* 0x000fe40000000000 */
[----:B------:R1:W2:Y:S04]  /*c250*/  LDL.LU.S16 R5, [R1+0xe0] ;  /* 0x0000e00001057983 */ /* 0x0002a80000300600 */
[----:B------:R1:W4:Y:S01]  /*c260*/  LDL.LU.S16 R7, [R1+0xe4] ;  /* 0x0000e40001077983 */ /* 0x0003220000300600 */
[----:B------:R-:W-:Y:S02]  /*c270*/  @!P0 PRMT R36, R0, 0x5410, RZ ;  /* 0x0000541000248816 */ /* 0x000fe400000000ff */
[----:B------:R-:W-:-:S04]  /*c280*/  SHF.R.U32.HI R0, RZ, 0x10, R2 ;  /* 0x00000010ff007819 */ /* 0x000fc80000011602 */
[----:B------:R-:W-:-:S04]  /*c290*/  LOP3.LUT R0, R0, 0xff, RZ, 0xc0, !PT ;  /* 0x000000ff00007812 */ /* 0x000fc800078ec0ff */
[----:B------:R-:W-:Y:S02]  /*c2a0*/  ISETP.GE.U32.AND P1, PT, R191, R0, PT ;  /* 0x00000000bf00720c */ /* 0x000fe40003f26070 */
[----:B------:R-:W-:-:S04]  /*c2b0*/  SHF.R.U32.HI R2, RZ, 0x18, R2 ;  /* 0x00000018ff027819 */ /* 0x000fc80000011602 */
[----:B------:R-:W-:Y:S02]  /*c2c0*/  ISETP.GE.U32.AND P0, PT, R191, R2, PT ;  /* 0x00000002bf00720c */ /* 0x000fe40003f06070 */
[----:B------:R-:W-:Y:S01]  /*c2d0*/  PRMT R34, R35, 0x7632, R34 ;  /* 0x0000763223227816 */ /* 0x000fe20000000022 */
[----:B------:R-:W-:Y:S02]  /*c2e0*/  IMAD.MOV.U32 R209, RZ, RZ, R230 ;  /* 0x000000ffffd17224 */ /* 0x000fe400078e00e6 */
[----:B------:R-:W-:Y:S02]  /*c2f0*/  IMAD.MOV.U32 R230, RZ, RZ, R227 ;  /* 0x000000ffffe67224 */ /* 0x000fe400078e00e3 */
[----:B---3--:R-:W-:-:S05]  /*c300*/  @!P1 HFMA2.BF16_V2 R6, -RZ.H0_H0, RZ.H0_H0, -R35.H0_H0 ;  /* 0x200000ffff069231 */ /* 0x008fca0000340923 */
[----:B------:R-:W-:Y:S02]  /*c310*/  PRMT R2, R6, 0x7610, R2 ;  /* 0x0000761006027816 */ /* 0x000fe40000000002 */
[----:B------:R1:W3:Y:S01]  /*c320*/  LDL.LU.S16 R6, [R1+0xe8] ;  /* 0x0000e80001067983 */ /* 0x0002e20000300600 */
[----:B------:R-:W-:Y:S02]  /*c330*/  IMAD.MOV.U32 R227, RZ, RZ, R203 ;  /* 0x000000ffffe37224 */ /* 0x000fe400078e00cb */
[----:B------:R-:W-:Y:S02]  /*c340*/  IMAD.MOV.U32 R203, RZ, RZ, R225 ;  /* 0x000000ffffcb7224 */ /* 0x000fe400078e00e1 */
[----:B------:R-:W-:Y:S02]  /*c350*/  IMAD.MOV.U32 R225, RZ, RZ, R222 ;  /* 0x000000ffffe17224 */ /* 0x000fe400078e00de */
[----:B------:R-:W-:Y:S01]  /*c360*/  IMAD.MOV.U32 R222, RZ, RZ, R178 ;  /* 0x000000ffffde7224 */ /* 0x000fe200078e00b2 */
[----:B------:R-:W-:-:S02]  /*c370*/  PRMT R178, R35, 0x5410, R34 ;  /* 0x0000541023b27816 */ /* 0x000fc40000000022 */
[----:B------:R-:W-:Y:S01]  /*c380*/  @!P1 PRMT R35, R2, 0x5410, RZ ;  /* 0x0000541002239816 */ /* 0x000fe200000000ff */
[----:B------:R-:W-:Y:S01]  /*c390*/  IMAD.WIDE.U32 R2, R8, -0x2daee0ad, RZ ;  /* 0xd2511f5308027825 */ /* 0x000fe200078e00ff */
[----:B--2---:R-:W-:-:S05]  /*c3a0*/  @!P0 HFMA2.BF16_V2 R5, -RZ.H0_H0, RZ.H0_H0, -R34.H0_H0 ;  /* 0x200000ffff058231 */ /* 0x004fca0000340922 */
[----:B------:R-:W-:-:S04]  /*c3b0*/  PRMT R0, R5, 0x7610, R0 ;  /* 0x0000761005007816 */ /* 0x000fc80000000000 */
[----:B------:R-:W-:Y:S02]  /*c3c0*/  @!P0 PRMT R34, R0, 0x5410, RZ ;  /* 0x0000541000228816 */ /* 0x000fe400000000ff */
[----:B------:R-:W-:-:S04]  /*c3d0*/  LOP3.LUT R0, R3, R173, R10, 0x96, !PT ;  /* 0x000000ad03007212 */ /* 0x000fc800078e960a */
[----:B------:R-:W-:-:S04]  /*c3e0*/  LOP3.LUT R5, R0, 0xff, RZ, 0xc0, !PT ;  /* 0x000000ff00057812 */ /* 0x000fc800078ec0ff */
[----:B------:R-:W-:Y:S01]  /*c3f0*/  ISETP.GE.U32.AND P0, PT, R191, R5, PT ;  /* 0x00000005bf00720c */ /* 0x000fe20003f06070 */
[----:B------:R-:W-:Y:S01]  /*c400*/  IMAD.MOV.U32 R208, RZ, RZ, R230 ;  /* 0x000000ffffd07224 */ /* 0x000fe200078e00e6 */
[----:B------:R-:W-:Y:S01]  /*c410*/  PRMT R32, R33, 0x7632, R32 ;  /* 0x0000763221207816 */ /* 0x000fe20000000020 */
[----:B------:R-:W-:Y:S02]  /*c420*/  IMAD.MOV.U32 R230, RZ, RZ, R227 ;  /* 0x000000ffffe67224 */ /* 0x000fe400078e00e3 */
[----:B------:R-:W-:Y:S02]  /*c430*/  IMAD.MOV.U32 R227, RZ, RZ, R203 ;  /* 0x000000ffffe37224 */ /* 0x000fe400078e00cb */
[----:B------:R-:W-:-:S06]  /*c440*/  IMAD.MOV.U32 R203, RZ, RZ, R225 ;  /* 0x000000ffffcb7224 */ /* 0x000fcc00078e00e1 */
[----:B----4-:R-:W-:Y:S01]  /*c450*/  @!P0 HFMA2.BF16_V2 R7, -RZ.H0_H0, RZ.H0_H0, -R33.H0_H0 ;  /* 0x200000ffff078231 */ /* 0x010fe20000340921 */
[----:B------:R-:W-:Y:S01]  /*c460*/  IMAD.MOV.U32 R225, RZ, RZ, R196 ;  /* 0x000000ffffe17224 */ /* 0x000fe200078e00c4 */
[----:B------:R-:W-:-:S03]  /*c470*/  PRMT R196, R33, 0x5410, R32 ;  /* 0x0000541021c47816 */ /* 0x000fc60000000020 */
[----:B------:R-:W-:Y:S02]  /*c480*/  PRMT R5, R7, 0x7610, R5 ;  /* 0x0000761007057816 */ /* 0x000fe40000000005 */
[----:B------:R1:W2:Y:S02]  /*c490*/  LDL.LU.S16 R7, [R1+0xec] ;  /* 0x0000ec0001077983 */ /* 0x0002a40000300600 */
[----:B------:R-:W-:Y:S02]  /*c4a0*/  @!P0 PRMT R33, R5, 0x5410, RZ ;  /* 0x0000541005218816 */ /* 0x000fe400000000ff */
[----:B------:R-:W-:-:S04]  /*c4b0*/  LOP3.LUT R5, R0, 0xffff, RZ, 0xc0, !PT ;  /* 0x0000ffff00057812 */ /* 0x000fc800078ec0ff */
[----:B------:R-:W-:-:S04]  /*c4c0*/  SHF.R.U32.HI R5, RZ, 0x8, R5 ;  /* 0x00000008ff057819 */ /* 0x000fc80000011605 */
[----:B------:R-:W-:-:S04]  /*c4d0*/  LOP3.LUT R5, R5, 0xffff, RZ, 0xc0, !PT ;  /* 0x0000ffff05057812 */ /* 0x000fc800078ec0ff */
[----:B------:R-:W-:-:S13]  /*c4e0*/  ISETP.GE.U32.AND P0, PT, R191, R5, PT ;  /* 0x00000005bf00720c */ /* 0x000fda0003f06070 */
[----:B---3--:R-:W-:-:S05]  /*c4f0*/  @!P0 HFMA2.BF16_V2 R6, -RZ.H0_H0, RZ.H0_H0, -R32.H0_H0 ;  /* 0x200000ffff068231 */ /* 0x008fca0000340920 */
[----:B------:R-:W-:Y:S02]  /*c500*/  PRMT R5, R6, 0x7610, R5 ;  /* 0x0000761006057816 */ /* 0x000fe40000000005 */
[----:B------:R1:W3:Y:S02]  /*c510*/  LDL.LU.S16 R6, [R1+0xf0] ;  /* 0x0000f00001067983 */ /* 0x0002e40000300600 */
[----:B------:R-:W-:Y:S02]  /*c520*/  @!P0 PRMT R32, R5, 0x5410, RZ ;  /* 0x0000541005208816 */ /* 0x000fe400000000ff */
[--C-:B------:R-:W-:Y:S02]  /*c530*/  SHF.R.U32.HI R5, RZ, 0x10, R0.reuse ;  /* 0x00000010ff057819 */ /* 0x100fe40000011600 */
[----:B------:R-:W-:-:S04]  /*c540*/  SHF.R.U32.HI R0, RZ, 0x18, R0 ;  /* 0x00000018ff007819 */ /* 0x000fc80000011600 */
[----:B------:R-:W-:Y:S02]  /*c550*/  ISETP.GE.U32.AND P0, PT, R191, R0, PT ;  /* 0x00000000bf00720c */ /* 0x000fe40003f06070 */
[----:B------:R-:W-:Y:S02]  /*c560*/  PRMT R30, R31, 0x7632, R30 ;  /* 0x000076321f1e7816 */ /* 0x000fe4000000001e */
[----:B------:R-:W-:-:S04]  /*c570*/  LOP3.LUT R5, R5, 0xff, RZ, 0xc0, !PT ;  /* 0x000000ff05057812 */ /* 0x000fc800078ec0ff */
[----:B------:R-:W-:Y:S01]  /*c580*/  ISETP.GE.U32.AND P1, PT, R191, R5, PT ;  /* 0x00000005bf00720c */ /* 0x000fe20003f26070 */
[----:B------:R-:W-:Y:S02]  /*c590*/  IMAD.MOV.U32 R231, RZ, RZ, R208 ;  /* 0x000000ffffe77224 */ /* 0x000fe400078e00d0 */
[----:B------:R-:W-:Y:S02]  /*c5a0*/  IMAD.MOV.U32 R208, RZ, RZ, R230 ;  /* 0x000000ffffd07224 */ /* 0x000fe400078e00e6 */
[----:B------:R-:W-:Y:S02]  /*c5b0*/  IMAD.MOV.U32 R230, RZ, RZ, R227 ;  /* 0x000000ffffe67224 */ /* 0x000fe400078e00e3 */
[----:B------:R-:W-:Y:S02]  /*c5c0*/  IMAD.MOV.U32 R227, RZ, RZ, R203 ;  /* 0x000000ffffe37224 */ /* 0x000fe400078e00cb */
[----:B------:R-:W-:Y:S01]  /*c5d0*/  IMAD.MOV.U32 R203, RZ, RZ, R193 ;  /* 0x000000ffffcb7224 */ /* 0x000fe200078e00c1 */
[----:B------:R-:W-:-:S03]  /*c5e0*/  PRMT R193, R31, 0x5410, R30 ;  /* 0x000054101fc17816 */ /* 0x000fc6000000001e */
[----:B--2---:R-:W-:-:S05]  /*c5f0*/  @!P1 HFMA2.BF16_V2 R7, -RZ.H0_H0, RZ.H0_H0, -R31.H0_H0 ;  /* 0x200000ffff079231 */ /* 0x004fca000034091f */
[----:B------:R-:W-:-:S04]  /*c600*/  PRMT R5, R7, 0x7610, R5 ;  /* 0x0000761007057816 */ /* 0x000fc80000000005 */
[----:B------:R-:W-:Y:S01]  /*c610*/  @!P1 PRMT R31, R5, 0x5410, RZ ;  /* 0x00005410051f9816 */ /* 0x000fe200000000ff */
[----:B------:R-:W-:Y:S02]  /*c620*/  IMAD.MOV.U32 R236, RZ, RZ, R208 ;  /* 0x000000ffffec7224 */ /* 0x000fe400078e00d0 */
[----:B------:R-:W-:-:S04]  /*c630*/  IMAD.MOV.U32 R208, RZ, RZ, R230 ;  /* 0x000000ffffd07224 */ /* 0x000fc800078e00e6 */
[----:B------:R-:W-:Y:S02]  /*c640*/  IMAD.MOV.U32 R244, RZ, RZ, R208 ;  /* 0x000000fffff47224 */ /* 0x000fe400078e00d0 */
[----:B------:R-:W-:Y:S02]  /*c650*/  IMAD.MOV.U32 R208, RZ, RZ, R209 ;  /* 0x000000ffffd07224 */ /* 0x000fe400078e00d1 */
[----:B------:R-:W-:Y:S02]  /*c660*/  IMAD.MOV.U32 R209, RZ, RZ, R201 ;  /* 0x000000ffffd17224 */ /* 0x000fe400078e00c9 */
[----:B------:R-:W-:Y:S01]  /*c670*/  IMAD.MOV.U32 R201, RZ, RZ, R189 ;  /* 0x000000ffffc97224 */ /* 0x000fe200078e00bd */
[C---:B------:R-:W-:Y:S02]  /*c680*/  PRMT R25, R44.reuse, 0x7610, R25 ;  /* 0x000076102c197816 */ /* 0x040fe40000000019 */
[----:B------:R-:W-:Y:S01]  /*c690*/  PRMT R24, R44, 0x7632, R24 ;  /* 0x000076322c187816 */ /* 0x000fe20000000018 */
[----:B---3--:R-:W-:-:S05]  /*c6a0*/  @!P0 HFMA2.BF16_V2 R6, -RZ.H0_H0, RZ.H0_H0, -R30.H0_H0 ;  /* 0x200000ffff068231 */ /* 0x008fca000034091e */
[----:B------:R-:W-:Y:S02]  /*c6b0*/  PRMT R0, R6, 0x7610, R0 ;  /* 0x0000761006007816 */ /* 0x000fe40000000000 */
[----:B------:R1:W2:Y:S04]  /*c6c0*/  LDL.LU.S16 R6, [R1+0xf8] ;  /* 0x0000f80001067983 */ /* 0x0002a80000300600 */
[----:B------:R1:W3:Y:S04]  /*c6d0*/  LDL.LU.S16 R5, [R1+0x100] ;  /* 0x0001000001057983 */ /* 0x0002e80000300600 */
[----:B------:R1:W4:Y:S04]  /*c6e0*/  LDL.LU.S16 R189, [R1+0x10c] ;  /* 0x00010c0001bd7983 */ /* 0x0003280000300600 */
[----:B------:R1:W3:Y:S04]  /*c6f0*/  LDL.LU.S16 R232, [R1+0x110] ;  /* 0x0001100001e87983 */ /* 0x0002e80000300600 */
[----:B------:R1:W3:Y:S04]  /*c700*/  LDL.LU.S16 R229, [R1+0x114] ;  /* 0x0001140001e57983 */ /* 0x0002e80000300600 */
[----:B------:R1:W3:Y:S01]  /*c710*/  LDL.LU.S16 R44, [R1+0x118] ;  /* 0x00011800012c7983 */ /* 0x0002e20000300600 */
[----:B------:R-:W-:-:S02]  /*c720*/  @!P0 PRMT R30, R0, 0x5410, RZ ;  /* 0x00005410001e8816 */ /* 0x000fc400000000ff */
[----:B------:R-:W-:-:S04]  /*c730*/  LOP3.LUT R0, R2, 0xff, RZ, 0xc0, !PT ;  /* 0x000000ff02007812 */ /* 0x000fc800078ec0ff */
[----:B------:R-:W-:Y:S01]  /*c740*/  ISETP.GE.U32.AND P0, PT, R191, R0, PT ;  /* 0x00000000bf00720c */ /* 0x000fe20003f06070 */
[----:B------:R-:W-:Y:S01]  /*c750*/  IMAD.MOV.U32 R230, RZ, RZ, R227 ;  /* 0x000000ffffe67224 */ /* 0x000fe200078e00e3 */
[----:B------:R-:W-:Y:S01]  /*c760*/  PRMT R28, R29, 0x7632, R28 ;  /* 0x000076321d1c7816 */ /* 0x000fe2000000001c */
[----:B------:R-:W-:Y:S01]  /*c770*/  IMAD.MOV.U32 R227, RZ, RZ, R203 ;  /* 0x000000ffffe37224 */ /* 0x000fe200078e00cb */
[----:B------:R-:W-:Y:S01]  /*c780*/  LOP3.LUT R10, R15, R239, R22, 0x96, !PT ;  /* 0x000000ef0f0a7212 */ /* 0x000fe200078e9616 */
[----:B------:R-:W-:Y:S01]  /*c790*/  IMAD.MOV.U32 R203, RZ, RZ, R192 ;  /* 0x000000ffffcb7224 */ /* 0x000fe200078e00c0 */
[----:B------:R-:W-:-:S03]  /*c7a0*/  PRMT R192, R29, 0x5410, R28 ;  /* 0x000054101dc07816 */ /* 0x000fc6000000001c */
[----:B------:R-:W-:Y:S01]  /*c7b0*/  IMAD.WIDE.U32 R10, R10, -0x2daee0ad, RZ ;  /* 0xd2511f530a0a7825 */ /* 0x000fe200078e00ff */
[C---:B------:R-:W-:Y:S02]  /*c7c0*/  PRMT R27, R26.reuse, 0x7610, R27 ;  /* 0x000076101a1b7816 */ /* 0x040fe4000000001b */
[----:B------:R-:W-:Y:S01]  /*c7d0*/  PRMT R26, R26, 0x7632, R26 ;  /* 0x000076321a1a7816 */ /* 0x000fe2000000001a */
[----:B--2---:R-:W-:-:S05]  /*c7e0*/  @!P0 HFMA2.BF16_V2 R6, -RZ.H0_H0, RZ.H0_H0, -R29.H0_H0 ;  /* 0x200000ffff068231 */ /* 0x004fca000034091d */
[----:B------:R-:W-:Y:S02]  /*c7f0*/  PRMT R0, R6, 0x7610, R0 ;  /* 0x0000761006007816 */ /* 0x000fe40000000000 */
[----:B------:R-:W-:-:S05]  /*c800*/  LOP3.LUT R6, R23, R240, R46, 0x96, !PT ;  /* 0x000000f017067212 */ /* 0x000fca00078e962e */
[----:B------:R-:W-:Y:S01]  /*c810*/  IMAD.WIDE.U32 R6, R6, -0x2daee0ad, RZ ;  /* 0xd2511f5306067825 */ /* 0x000fe200078e00ff */
[----:B------:R-:W-:Y:S02]  /*c820*/  @!P0 PRMT R29, R0, 0x5410, RZ ;  /* 0x00005410001d8816 */ /* 0x000fe400000000ff */
[----:B------:R-:W-:Y:S02]  /*c830*/  LOP3.LUT R0, R2, 0xffff, RZ, 0xc0, !PT ;  /* 0x0000ffff02007812 */ /* 0x000fe400078ec0ff */
[----:B------:R-:W-:Y:S02]  /*c840*/  LOP3.LUT R8, R7, R241, R18, 0x96, !PT ;  /* 0x000000f107087212 */ /* 0x000fe400078e9612 */
[----:B------:R-:W-:-:S03]  /*c850*/  SHF.R.U32.HI R0, RZ, 0x8, R0 ;  /* 0x00000008ff007819 */ /* 0x000fc60000011600 */
[----:B------:R-:W-:Y:S01]  /*c860*/  IMAD.WIDE.U32 R8, R8, -0x326172a9, RZ ;  /* 0xcd9e8d5708087825 */ /* 0x000fe200078e00ff */
[----:B------:R-:W-:Y:S02]  /*c870*/  LOP3.LUT R11, R11, R242, R6, 0x96, !PT ;  /* 0x000000f20b0b7212 */ /* 0x000fe400078e9606 */
[----:B------:R-:W-:Y:S02]  /*c880*/  LOP3.LUT R0, R0, 0xffff, RZ, 0xc0, !PT ;  /* 0x0000ffff00007812 */ /* 0x000fe400078ec0ff */
[----:B------:R-:W-:Y:S02]  /*c890*/  LOP3.LUT R6, R9, R233, R14, 0x96, !PT ;  /* 0x000000e909067212 */ /* 0x000fe400078e960e */
[----:B------:R-:W-:-:S03]  /*c8a0*/  ISETP.GE.U32.AND P0, PT, R191, R0, PT ;  /* 0x00000000bf00720c */ /* 0x000fc60003f06070 */
[----:B------:R-:W-:-:S05]  /*c8b0*/  IMAD.WIDE.U32 R6, R6, -0x2daee0ad, RZ ;  /* 0xd2511f5306067825 */ /* 0x000fca00078e00ff */
[----:B------:R-:W-:Y:S01]  /*c8c0*/  LOP3.LUT R7, R7, R251, R10, 0x96, !PT ;  /* 0x000000fb07077212 */ /* 0x000fe200078e960a */
[----:B------:R-:W-:-:S04]  /*c8d0*/  IMAD.WIDE.U32 R10, R11, -0x326172a9, RZ ;  /* 0xcd9e8d570b0a7825 */ /* 0x000fc800078e00ff */
[----:B---3--:R-:W-:Y:S01]  /*c8e0*/  @!P0 HFMA2.BF16_V2 R5, -RZ.H0_H0, RZ.H0_H0, -R28.H0_H0 ;  /* 0x200000ffff058231 */ /* 0x008fe2000034091c */
[----:B------:R-:W-:-:S04]  /*c8f0*/  LOP3.LUT R8, R11, R249, R8, 0x96, !PT ;  /* 0x000000f90b087212 */ /* 0x000fc800078e9608 */
[----:B------:R-:W-:Y:S01]  /*c900*/  PRMT R0, R5, 0x7610, R0 ;  /* 0x0000761005007816 */ /* 0x000fe20000000000 */
[----:B------:R-:W-:-:S03]  /*c910*/  IMAD.WIDE.U32 R8, R8, -0x2daee0ad, RZ ;  /* 0xd2511f5308087825 */ /* 0x000fc600078e00ff */
[----:B------:R-:W-:Y:S02]  /*c920*/  @!P0 PRMT R28, R0, 0x5410, RZ ;  /* 0x00005410001c8816 */ /* 0x000fe400000000ff */
[----:B------:R-:W-:Y:S02]  /*c930*/  LOP3.LUT R3, R9, R243, R6, 0x96, !PT ;  /* 0x000000f309037212 */ /* 0x000fe400078e9606 */
[--C-:B------:R-:W-:Y:S01]  /*c940*/  SHF.R.U32.HI R0, RZ, 0x10, R2.reuse ;  /* 0x00000010ff007819 */ /* 0x100fe20000011602 */
[----:B------:R-:W-:Y:S01]  /*c950*/  IMAD.WIDE.U32 R6, R7, -0x326172a9, RZ ;  /* 0xcd9e8d5707067825 */ /* 0x000fe200078e00ff */
[----:B------:R-:W-:Y:S02]  /*c960*/  SHF.R.U32.HI R5, RZ, 0x18, R2 ;  /* 0x00000018ff057819 */ /* 0x000fe40000011602 */
[----:B------:R-:W-:Y:S01]  /*c970*/  LOP3.LUT R0, R0, 0xff, RZ, 0xc0, !PT ;  /* 0x000000ff00007812 */ /* 0x000fe200078ec0ff */
[----:B------:R-:W-:-:S03]  /*c980*/  IMAD.WIDE.U32 R2, R3, -0x326172a9, RZ ;  /* 0xcd9e8d5703027825 */ /* 0x000fc600078e00ff */
[----:B------:R-:W-:Y:S02]  /*c990*/  ISETP.GE.U32.AND P2, PT, R191, R0, PT ;  /* 0x00000000bf00720c */ /* 0x000fe40003f46070 */
[----:B------:R-:W-:Y:S02]  /*c9a0*/  LOP3.LUT R0, R3, R177, R6, 0x96, !PT ;  /* 0x000000b103007212 */ /* 0x000fe400078e9606 */
[----:B------:R-:W-:Y:S02]  /*c9b0*/  ISETP.GE.U32.AND P1, PT, R191, R5, PT ;  /* 0x00000005bf00720c */ /* 0x000fe40003f26070 */
[----:B------:R-:W-:-:S04]  /*c9c0*/  LOP3.LUT R5, R0, 0xff, RZ, 0xc0, !PT ;  /* 0x000000ff00057812 */ /* 0x000fc800078ec0ff */
[----:B------:R-:W-:-:S13]  /*c9d0*/  ISETP.GE.U32.AND P0, PT, R191, R5, PT ;  /* 0x00000005bf00720c */ /* 0x000fda0003f06070 */
[----:B------:R-:W-:-:S05]  /*c9e0*/  @!P0 HFMA2.BF16_V2 R229, -RZ.H0_H0, RZ.H0_H0, -R25.H0_H0 ;  /* 0x200000ffffe58231 */ /* 0x000fca0000340919 */
[----:B------:R-:W-:Y:S01]  /*c9f0*/  PRMT R5, R229, 0x7610, R5 ;  /* 0x00007610e5057816 */ /* 0x000fe20000000005 */
[----:B------:R-:W-:Y:S02]  /*ca00*/  IMAD.MOV.U32 R229, RZ, RZ, R244 ;  /* 0x000000ffffe57224 */ /* 0x000fe400078e00f4 */
[----:B------:R-:W-:Y:S02]  /*ca10*/  IMAD.MOV.U32 R244, RZ, RZ, R236 ;  /* 0x000000fffff47224 */ /* 0x000fe400078e00ec */
[----:B------:R-:W-:Y:S02]  /*ca20*/  IMAD.MOV.U32 R236, RZ, RZ, R231 ;  /* 0x000000ffffec7224 */ /* 0x000fe400078e00e7 */
[----:B------:R-:W-:Y:S02]  /*ca30*/  IMAD.MOV.U32 R231, RZ, RZ, R224 ;  /* 0x000000ffffe77224 */ /* 0x000fe400078e00e0 */
[----:B------:R-:W-:Y:S01]  /*ca40*/  IMAD.MOV.U32 R224, RZ, RZ, R200 ;  /* 0x000000ffffe07224 */ /* 0x000fe200078e00c8 */
[----:B------:R-:W-:-:S02]  /*ca50*/  PRMT R200, R25, 0x5410, R24 ;  /* 0x0000541019c87816 */ /* 0x000fc40000000018 */
[----:B------:R-:W-:Y:S02]  /*ca60*/  @!P0 PRMT R25, R5, 0x5410, RZ ;  /* 0x0000541005198816 */ /* 0x000fe400000000ff */
[----:B------:R-:W-:-:S04]  /*ca70*/  LOP3.LUT R5, R0, 0xffff, RZ, 0xc0, !PT ;  /* 0x0000ffff00057812 */ /* 0x000fc800078ec0ff */
[----:B------:R-:W-:-:S04]  /*ca80*/  SHF.R.U32.HI R5, RZ, 0x8, R5 ;  /* 0x00000008ff057819 */ /* 0x000fc80000011605 */
[----:B------:R-:W-:-:S04]  /*ca90*/  LOP3.LUT R5, R5, 0xffff, RZ, 0xc0, !PT ;  /* 0x0000ffff05057812 */ /* 0x000fc800078ec0ff */
[----:B------:R-:W-:Y:S01]  /*caa0*/  ISETP.GE.U32.AND P0, PT, R191, R5, PT ;  /* 0x00000005bf00720c */ /* 0x000fe20003f06070 */
[----:B------:R-:W-:Y:S02]  /*cab0*/  @!P1 HFMA2.BF16_V2 R232, -RZ.H0_H0, RZ.H0_H0, -R26.H0_H0 ;  /* 0x200000ffffe89231 */ /* 0x000fe4000034091a */
[----:B----4-:R-:W-:-:S03]  /*cac0*/  @!P2 HFMA2.BF16_V2 R189, -RZ.H0_H0, RZ.H0_H0, -R27.H0_H0 ;  /* 0x200000ffffbda231 */ /* 0x010fc6000034091b */
[----:B------:R-:W-:Y:S02]  /*cad0*/  PRMT R46, R232, 0x7610, R46 ;  /* 0x00007610e82e7816 */ /* 0x000fe4000000002e */
[----:B------:R-:W-:Y:S02]  /*cae0*/  PRMT R47, R189, 0x7610, R47 ;  /* 0x00007610bd2f7816 */ /* 0x000fe4000000002f */
[----:B------:R-:W-:-:S03]  /*caf0*/  PRMT R189, R27, 0x5410, R26 ;  /* 0x000054101bbd7816 */ /* 0x000fc6000000001a */
[----:B------:R-:W-:Y:S01]  /*cb00*/  @!P0 HFMA2.BF16_V2 R44, -RZ.H0_H0, RZ.H0_H0, -R24.H0_H0 ;  /* 0x200000ffff2c8231 */ /* 0x000fe20000340918 */
[----:B------:R-:W-:Y:S02]  /*cb10*/  @!P1 PRMT R26, R46, 0x5410, RZ ;  /* 0x000054102e1a9816 */ /* 0x000fe400000000ff */
[----:B------:R1:W2:Y:S02]  /*cb20*/  LDL.LU.S16 R46, [R1+0x11c] ;  /* 0x00011c00012e7983 */ /* 0x0002a40000300600 */
[----:B------:R-:W-:Y:S02]  /*cb30*/  PRMT R5, R44, 0x7610, R5 ;  /* 0x000076102c057816 */ /* 0x000fe40000000005 */
[----:B------:R1:W3:Y:S02]  /*cb40*/  LDL.LU.S16 R44, [R1+0x120] ;  /* 0x00012000012c7983 */ /* 0x0002e40000300600 */
[----:B------:R-:W-:Y:S02]  /*cb50*/  @!P0 PRMT R24, R5, 0x5410, RZ ;  /* 0x0000541005188816 */ /* 0x000fe400000000ff */
[----:B------:R-:W-:-:S02]  /*cb60*/  SHF.R.U32.HI R5, RZ, 0x10, R0 ;  /* 0x00000010ff057819 */ /* 0x000fc40000011600 */
[----:B------:R-:W-:-:S04]  /*cb70*/  SHF.R.U32.HI R0, RZ, 0x18, R0 ;  /* 0x00000018ff007819 */ /* 0x000fc80000011600 */
[----:B------:R-:W-:Y:S02]  /*cb80*/  ISETP.GE.U32.AND P0, PT, R191, R0, PT ;  /* 0x00000000bf00720c */ /* 0x000fe40003f06070 */
[----:B------:R-:W-:Y:S02]  /*cb90*/  PRMT R22, R20, 0x7632, R22 ;  /* 0x0000763214167816 */ /* 0x000fe40000000016 */
[----:B------:R-:W-:-:S04]  /*cba0*/  LOP3.LUT R5, R5, 0xff, RZ, 0xc0, !PT ;  /* 0x000000ff05057812 */ /* 0x000fc800078ec0ff */
[----:B------:R-:W-:Y:S02]  /*cbb0*/  ISETP.GE.U32.AND P1, PT, R191, R5, PT ;  /* 0x00000005bf00720c */ /* 0x000fe40003f26070 */
[----:B------:R-:W-:Y:S01]  /*cbc0*/  PRMT R23, R20, 0x7610, R23 ;  /* 0x0000761014177816 */ /* 0x000fe20000000017 */
[----:B------:R-:W-:Y:S02]  /*cbd0*/  IMAD.MOV.U32 R232, RZ, RZ, R244 ;  /* 0x000000ffffe87224 */ /* 0x000fe400078e00f4 */
[----:B------:R-:W-:Y:S02]  /*cbe0*/  IMAD.MOV.U32 R244, RZ, RZ, R236 ;  /* 0x000000fffff47224 */ /* 0x000fe400078e00ec */
[----:B------:R-:W-:Y:S02]  /*cbf0*/  IMAD.MOV.U32 R236, RZ, RZ, R231 ;  /* 0x000000ffffec7224 */ /* 0x000fe400078e00e7 */
[----:B------:R-:W-:Y:S02]  /*cc00*/  IMAD.MOV.U32 R231, RZ, RZ, R208 ;  /* 0x000000ffffe77224 */ /* 0x000fe400078e00d0 */
        /* <DEDUP_REMOVED lines=11> */
[----:B------:R-:W-:Y:S01]  /*ccc0*/  ISETP.GE.U32.AND P0, PT, R191, R0, PT ;  /* 0x00000000bf00720c */ /* 0x000fe20003f06070 */
[----:B------:R-:W-:Y:S01]  /*ccd0*/  IMAD.MOV.U32 R234, RZ, RZ, R244 ;  /* 0x000000ffffea7224 */ /* 0x000fe200078e00f4 */
[C---:B------:R-:W-:Y:S01]  /*cce0*/  PRMT R20, R21.reuse, 0x7632, R20 ;  /* 0x0000763215147816 */ /* 0x040fe20000000014 */
[----:B------:R-:W-:Y:S02]  /*ccf0*/  IMAD.MOV.U32 R244, RZ, RZ, R236 ;  /* 0x000000fffff47224 */ /* 0x000fe400078e00ec */
[----:B------:R-:W-:Y:S02]  /*cd00*/  IMAD.MOV.U32 R236, RZ, RZ, R231 ;  /* 0x000000ffffec7224 */ /* 0x000fe400078e00e7 */
[----:B------:R-:W-:Y:S02]  /*cd10*/  IMAD.MOV.U32 R231, RZ, RZ, R209 ;  /* 0x000000ffffe77224 */ /* 0x000fe400078e00d1 */
[----:B------:R-:W-:Y:S01]  /*cd20*/  IMAD.MOV.U32 R209, RZ, RZ, R198 ;  /* 0x000000ffffd17224 */ /* 0x000fe200078e00c6 */
[----:B------:R-:W-:-:S03]  /*cd30*/  PRMT R198, R21, 0x5410, R20 ;  /* 0x0000541015c67816 */ /* 0x000fc60000000014 */
        /* <DEDUP_REMOVED lines=10> */
[----:B------:R1:W2:Y:S02]  /*cde0*/  LDL.LU.S16 R5, [R1+0x130] ;  /* 0x0001300001057983 */ /* 0x0002a40000300600 */
[----:B------:R-:W-:Y:S02]  /*cdf0*/  @!P0 PRMT R20, R0, 0x5410, RZ ;  /* 0x0000541000148816 */ /* 0x000fe400000000ff */
[----:B------:R-:W-:-:S04]  /*ce00*/  SHF.R.U32.HI R0, RZ, 0x10, R2 ;  /* 0x00000010ff007819 */ /* 0x000fc80000011602 */
[----:B------:R-:W-:-:S04]  /*ce10*/  LOP3.LUT R0, R0, 0xff, RZ, 0xc0, !PT ;  /* 0x000000ff00007812 */ /* 0x000fc800078ec0ff */
[----:B------:R-:W-:Y:S02]  /*ce20*/  ISETP.GE.U32.AND P1, PT, R191, R0, PT ;  /* 0x00000000bf00720c */ /* 0x000fe40003f26070 */
[----:B------:R-:W-:-:S04]  /*ce30*/  SHF.R.U32.HI R2, RZ, 0x18, R2 ;  /* 0x00000018ff027819 */ /* 0x000fc80000011602 */
[----:B------:R-:W-:Y:S02]  /*ce40*/  ISETP.GE.U32.AND P0, PT, R191, R2, PT ;  /* 0x00000002bf00720c */ /* 0x000fe40003f06070 */
[----:B------:R-:W-:Y:S01]  /*ce50*/  PRMT R18, R19, 0x7632, R18 ;  /* 0x0000763213127816 */ /* 0x000fe20000000012 */
[----:B------:R-:W-:Y:S01]  /*ce60*/  IMAD.MOV.U32 R235, RZ, RZ, R244 ;  /* 0x000000ffffeb7224 */ /* 0x000fe200078e00f4 */
[----:B------:R-:W-:Y:S01]  /*ce70*/  LOP3.LUT R10, R7, R245, R10, 0x96, !PT ;  /* 0x000000f5070a7212 */ /* 0x000fe200078e960a */
[----:B------:R-:W-:Y:S01]  /*ce80*/  IMAD.MOV.U32 R244, RZ, RZ, R197 ;  /* 0x000000fffff47224 */ /* 0x000fe200078e00c5 */
[----:B------:R-:W-:Y:S01]  /*ce90*/  PRMT R197, R19, 0x5410, R18 ;  /* 0x0000541013c57816 */ /* 0x000fe20000000012 */
[----:B---3--:R-:W-:-:S05]  /*cea0*/  @!P1 HFMA2.BF16_V2 R44, -RZ.H0_H0, RZ.H0_H0, -R19.H0_H0 ;  /* 0x200000ffff2c9231 */ /* 0x008fca0000340913 */
[----:B------:R-:W-:Y:S02]  /*ceb0*/  PRMT R2, R44, 0x7610, R2 ;  /* 0x000076102c027816 */ /* 0x000fe40000000002 */
[----:B------:R1:W3:Y:S02]  /*cec0*/  LDL.LU.S16 R44, [R1+0x134] ;  /* 0x00013400012c7983 */ /* 0x0002e40000300600 */
[----:B------:R-:W-:Y:S01]  /*ced0*/  @!P1 PRMT R19, R2, 0x5410, RZ ;  /* 0x0000541002139816 */ /* 0x000fe200000000ff */
[----:B------:R-:W-:Y:S01]  /*cee0*/  IMAD.WIDE.U32 R2, R10, -0x2daee0ad, RZ ;  /* 0xd2511f530a027825 */ /* 0x000fe200078e00ff */
[----:B--2---:R-:W-:-:S05]  /*cef0*/  @!P0 HFMA2.BF16_V2 R5, -RZ.H0_H0, RZ.H0_H0, -R18.H0_H0 ;  /* 0x200000ffff058231 */ /* 0x004fca0000340912 */
[----:B------:R-:W-:-:S04]  /*cf00*/  PRMT R0, R5, 0x7610, R0 ;  /* 0x0000761005007816 */ /* 0x000fc80000000000 */
[----:B------:R-:W-:Y:S02]  /*cf10*/  @!P0 PRMT R18, R0, 0x5410, RZ ;  /* 0x0000541000128816 */ /* 0x000fe400000000ff */
[----:B------:R-:W-:Y:S02]  /*cf20*/  LOP3.LUT R0, R3, R173, R8, 0x96, !PT ;  /* 0x000000ad03007212 */ /* 0x000fe400078e9608 */
[----:B------:R1:W2:Y:S02]  /*cf30*/  LDL.LU.S16 R8, [R1+0x138] ;  /* 0x0001380001087983 */ /* 0x0002a40000300600 */
[----:B------:R-:W-:Y:S01]  /*cf40*/  LOP3.LUT R5, R0, 0xff, RZ, 0xc0, !PT ;  /* 0x000000ff00057812 */ /* 0x000fe200078ec0ff */
[----:B------:R-:W-:Y:S01]  /*cf50*/  IMAD.MOV.U32 R237, RZ, RZ, R235 ;  /* 0x000000ffffed7224 */ /* 0x000fe200078e00eb */
[----:B------:R-:W-:Y:S01]  /*cf60*/  PRMT R16, R17, 0x7632, R16 ;  /* 0x0000763211107816 */ /* 0x000fe20000000010 */
[----:B------:R-:W4:Y:S01]  /*cf70*/  LDL R252, [R1+0x2d4] ;  /* 0x0002d40001fc7983 */ /* 0x000f220000100800 */
[----:B------:R-:W-:Y:S01]  /*cf80*/  ISETP.GE.U32.AND P0, PT, R191, R5, PT ;  /* 0x00000005bf00720c */ /* 0x000fe20003f06070 */
[----:B------:R-:W-:-:S02]  /*cf90*/  IMAD.MOV.U32 R235, RZ, RZ, R234 ;  /* 0x000000ffffeb7224 */ /* 0x000fc400078e00ea */
[----:B------:R-:W-:Y:S02]  /*cfa0*/  IMAD.MOV.U32 R234, RZ, RZ, R208 ;  /* 0x000000ffffea7224 */ /* 0x000fe400078e00d0 */
[----:B------:R-:W-:Y:S01]  /*cfb0*/  IMAD.MOV.U32 R208, RZ, RZ, R203 ;  /* 0x000000ffffd07224 */ /* 0x000fe200078e00cb */
        /* <DEDUP_REMOVED lines=13> */
[----:B------:R-:W-:-:S04]  /*d090*/  LOP3.LUT R5, R2, 0xff, RZ, 0xc0, !PT ;  /* 0x000000ff02057812 */ /* 0x000fc800078ec0ff */
[----:B------:R-:W-:Y:S02]  /*d0a0*/  ISETP.GE.U32.AND P0, PT, R191, R5, PT ;  /* 0x00000005bf00720c */ /* 0x000fe40003f06070 */
[C---:B------:R-:W-:Y:S02]  /*d0b0*/  PRMT R15, R43.reuse, 0x7610, R15 ;  /* 0x000076102b0f7816 */ /* 0x040fe4000000000f */
[----:B------:R-:W-:Y:S01]  /*d0c0*/  LOP3.LUT R3, R2, 0xffff, RZ, 0xc0, !PT ;  /* 0x0000ffff02037812 */ /* 0x000fe200078ec0ff */
[----:B------:R-:W-:Y:S01]  /*d0d0*/  IMAD.MOV.U32 R238, RZ, RZ, R235 ;  /* 0x000000ffffee7224 */ /* 0x000fe200078e00eb */
[----:B------:R-:W-:Y:S02]  /*d0e0*/  PRMT R14, R43, 0x7632, R14 ;  /* 0x000076322b0e7816 */ /* 0x000fe4000000000e */
[----:B------:R-:W-:Y:S01]  /*d0f0*/  SHF.R.U32.HI R3, RZ, 0x8, R3 ;  /* 0x00000008ff037819 */ /* 0x000fe20000011603 */
[----:B------:R-:W-:Y:S02]  /*d100*/  IMAD.MOV.U32 R235, RZ, RZ, R234 ;  /* 0x000000ffffeb7224 */ /* 0x000fe400078e00ea */
[----:B------:R-:W-:Y:S01]  /*d110*/  IMAD.MOV.U32 R234, RZ, RZ, R208 ;  /* 0x000000ffffea7224 */ /* 0x000fe200078e00d0 */
[----:B------:R-:W-:Y:S01]  /*d120*/  LOP3.LUT R3, R3, 0xffff, RZ, 0xc0, !PT ;  /* 0x0000ffff03037812 */ /* 0x000fe200078ec0ff */
[----:B------:R-:W-:-:S02]  /*d130*/  IMAD.MOV.U32 R208, RZ, RZ, R209 ;  /* 0x000000ffffd07224 */ /* 0x000fc400078e00d1 */
[----:B------:R-:W-:Y:S01]  /*d140*/  IMAD.MOV.U32 R209, RZ, RZ, R202 ;  /* 0x000000ffffd17224 */ /* 0x000fe200078e00ca */
[----:B------:R-:W-:Y:S01]  /*d150*/  PRMT R202, R15, 0x5410, R14 ;  /* 0x000054100fca7816 */ /* 0x000fe2000000000e */
[----:B------:R-:W-:Y:S02]  /*d160*/  IMAD.MOV.U32 R248, RZ, RZ, R238 ;  /* 0x000000fffff87224 */ /* 0x000fe400078e00ee */
[----:B------:R-:W-:Y:S02]  /*d170*/  IMAD.MOV.U32 R238, RZ, RZ, R234 ;  /* 0x000000ffffee7224 */ /* 0x000fe400078e00ea */
[----:B------:R-:W-:Y:S01]  /*d180*/  IMAD.MOV.U32 R234, RZ, RZ, R45 ;  /* 0x000000ffffea7224 */ /* 0x000fe200078e002d */
[----:B---3--:R-:W-:-:S05]  /*d190*/  @!P0 HFMA2.BF16_V2 R44, -RZ.H0_H0, RZ.H0_H0, -R15.H0_H0 ;  /* 0x200000ffff2c8231 */ /* 0x008fca000034090f */
[----:B------:R-:W-:Y:S02]  /*d1a0*/  PRMT R9, R44, 0x7610, R9 ;  /* 0x000076102c097816 */ /* 0x000fe40000000009 */
[----:B------:R1:W3:Y:S02]  /*d1b0*/  LDL.LU.S16 R44, [R1+0x154] ;  /* 0x00015400012c7983 */ /* 0x0002e40000300600 */
[----:B------:R-:W-:Y:S02]  /*d1c0*/  @!P0 PRMT R15, R9, 0x5410, RZ ;  /* 0x00005410090f8816 */ /* 0x000fe400000000ff */
[----:B------:R-:W-:Y:S01]  /*d1d0*/  ISETP.GE.U32.AND P0, PT, R191, R3, PT ;  /* 0x00000003bf00720c */ /* 0x000fe20003f06070 */
[----:B------:R1:W3:-:S12]  /*d1e0*/  LDL.LU.S16 R43, [R1+0x158] ;  /* 0x00015800012b7983 */ /* 0x0002d80000300600 */
[----:B--2---:R-:W-:-:S05]  /*d1f0*/  @!P0 HFMA2.BF16_V2 R8, -RZ.H0_H0, RZ.H0_H0, -R14.H0_H0 ;  /* 0x200000ffff088231 */ /* 0x004fca000034090e */
[----:B------:R-:W-:-:S04]  /*d200*/  PRMT R7, R8, 0x7610, R7 ;  /* 0x0000761008077816 */ /* 0x000fc80000000007 */
[----:B------:R-:W-:Y:S02]  /*d210*/  @!P0 PRMT R14, R7, 0x5410, RZ ;  /* 0x00005410070e8816 */ /* 0x000fe400000000ff */
[----:B------:R-:W2:Y:S04]  /*d220*/  LDL R7, [R1+0x168] ;  /* 0x0001680001077983 */ /* 0x000ea80000100800 */
[----:B------:R-:W2:Y:S04]  /*d230*/  LDL.LU.64 R8, [R1+0x1c8] ;  /* 0x0001c80001087983 */ /* 0x000ea80000300a00 */
[----:B------:R-:W2:Y:S01]  /*d240*/  LDL R45, [R1+0x164] ;  /* 0x00016400012d7983 */ /* 0x000ea20000100800 */
        /* <DEDUP_REMOVED lines=8> */
[----:B------:R-:W-:Y:S01]  /*d2d0*/  IMAD.MOV.U32 R235, RZ, RZ, R201 ;  /* 0x000000ffffeb7224 */ /* 0x000fe200078e00c9 */
[----:B------:R-:W-:Y:S02]  /*d2e0*/  PRMT R201, R11, 0x5410, R10 ;  /* 0x000054100bc97816 */ /* 0x000fe4000000000a */
[----:B------:R-:W-:Y:S01]  /*d2f0*/  @!P2 PRMT R27, R47, 0x5410, RZ ;  /* 0x000054102f1ba816 */ /* 0x000fe200000000ff */
[----:B---3--:R-:W-:-:S05]  /*d300*/  @!P0 HFMA2.BF16_V2 R43, -RZ.H0_H0, RZ.H0_H0, -R10.H0_H0 ;  /* 0x200000ffff2b8231 */ /* 0x008fca000034090a */
[----:B------:R-:W-:-:S04]  /*d310*/  PRMT R2, R43, 0x7610, R2 ;  /* 0x000076102b027816 */ /* 0x000fc80000000002 */
[----:B------:R-:W-:Y:S01]  /*d320*/  @!P0 PRMT R10, R2, 0x5410, RZ ;  /* 0x00005410020a8816 */ /* 0x000fe200000000ff */
[----:B------:R-:W-:Y:S01]  /*d330*/  @!P1 HFMA2.BF16_V2 R44, -RZ.H0_H0, RZ.H0_H0, -R11.H0_H0 ;  /* 0x200000ffff2c9231 */ /* 0x000fe2000034090b */
[----:B----4-:R-:W-:-:S04]  /*d340*/  IMAD.SHL.U32 R2, R252, 0x8, RZ ;  /* 0x00000008fc027824 */ /* 0x010fc800078e00ff */
[----:B------:R-:W-:Y:S01]  /*d350*/  PRMT R3, R44, 0x7610, R3 ;  /* 0x000076102c037816 */ /* 0x000fe20000000003 */
[----:B------:R3:W-:Y:S03]  /*d360*/  STL [R1+0x1b0], R2 ;  /* 0x0001b00201007387 */ /* 0x0007e60000100800 */
[----:B------:R-:W-:Y:S01]  /*d370*/  @!P1 PRMT R11, R3, 0x5410, RZ ;  /* 0x00005410030b9816 */ /* 0x000fe200000000ff */
[----:B------:R-:W-:-:S05]  /*d380*/  IMAD R3, R252, 0x48, RZ ;  /* 0x00000048fc037824 */ /* 0x000fca00078e02ff */
[----:B------:R-:W-:Y:S01]  /*d390*/  STL [R1+0x21c], R3 ;  /* 0x00021c0301007387 */ /* 0x000fe20000100800 */
[----:B--2---:R-:W-:-:S04]  /*d3a0*/  LEA R46, P0, R45, R8, 0x1 ;  /* 0x000000082d2e7211 */ /* 0x004fc800078008ff */
[----:B------:R-:W-:-:S05]  /*d3b0*/  LEA.HI.X R47, R45, R9, R7, 0x1, P0 ;  /* 0x000000092d2f7211 */ /* 0x000fca00000f0c07 */
[----:B------:R-:W-:-:S04]  /*d3c0*/  IMAD.WIDE R44, R2, 0x2, R46 ;  /* 0x00000002022c7825 */ /* 0x000fc800078e022e */
[----:B---3--:R-:W-:Y:S01]  /*d3d0*/  IMAD.SHL.U32 R2, R252, 0x40, RZ ;  /* 0x00000040fc027824 */ /* 0x008fe200078e00ff */
[----:B------:R-:W-:Y:S03]  /*d3e0*/  ST.E.U16 [R46.64], R157 ;  /* 0x0000009d2e007985 */ /* 0x000fe6000c10150a */
[--C-:B------:R-:W-:Y:S01]  /*d3f0*/  IMAD.WIDE R42, R2, 0x2, R46.reuse ;  /* 0x00000002022a7825 */ /* 0x100fe200078e022e */
[----:B------:R-:W-:Y:S04]  /*d400*/  ST.E.U16 [R46.64+0x2], R156 ;  /* 0x0000029c2e007985 */ /* 0x000fe8000c10150a */
[----:B------:R-:W-:Y:S04]  /*d410*/  ST.E.U16 [R44.64], R154 ;  /* 0x0000009a2c007985 */ /* 0x000fe8000c10150a */
[----:B------:R-:W-:Y:S04]  /*d420*/  ST.E.U16 [R44.64+0x2], R155 ;  /* 0x0000029b2c007985 */ /* 0x000fe8000c10150a */
[----:B------:R-:W-:Y:S04]  /*d430*/  ST.E.U16 [R42.64], R41 ;  /* 0x000000292a007985 */ /* 0x000fe8000c10150a */
[----:B------:R2:W-:Y:S02]  /*d440*/  ST.E.U16 [R42.64+0x2], R40 ;  /* 0x000002282a007985 */ /* 0x0005e4000c10150a */
[----:B--2---:R-:W-:-:S02]  /*d450*/  IMAD.WIDE R40, R3, 0x2, R46 ;  /* 0x0000000203287825 */ /* 0x004fc400078e022e */
[----:B------:R1:W2:Y:S04]  /*d460*/  LDL.LU.S16 R3, [R1+0x168] ;  /* 0x0001680001037983 */ /* 0x0002a80000300600 */
[----:B------:R1:W3:Y:S01]  /*d470*/  LDL.LU.S16 R7, [R1+0x164] ;  /* 0x0001640001077983 */ /* 0x0002e20000300600 */
[--C-:B------:R-:W-:Y:S02]  /*d480*/  SHF.R.U32.HI R2, RZ, 0x10, R0.reuse ;  /* 0x00000010ff027819 */ /* 0x100fe40000011600 */
[----:B------:R-:W-:-:S04]  /*d490*/  SHF.R.U32.HI R0, RZ, 0x18, R0 ;  /* 0x00000018ff007819 */ /* 0x000fc80000011600 */
[C---:B------:R-:W-:Y:S02]  /*d4a0*/  ISETP.GE.U32.AND P0, PT, R191.reuse, R0, PT ;  /* 0x00000000bf00720c */ /* 0x040fe40003f06070 */
[----:B------:R-:W-:Y:S02]  /*d4b0*/  LOP3.LUT R2, R2, 0xff, RZ, 0xc0, !PT ;  /* 0x000000ff02027812 */ /* 0x000fe400078ec0ff */
[C---:B------:R-:W-:Y:S02]  /*d4c0*/  PRMT R0, R76.reuse, 0x7632, R0 ;  /* 0x000076324c007816 */ /* 0x040fe40000000000 */
[----:B------:R-:W-:Y:S01]  /*d4d0*/  ISETP.GE.U32.AND P1, PT, R191, R2, PT ;  /* 0x00000002bf00720c */ /* 0x000fe20003f26070 */
[----:B------:R-:W-:Y:S01]  /*d4e0*/  IMAD.WIDE.U32 R154, R61, -0x326172a9, RZ ;  /* 0xcd9e8d573d9a7825 */ /* 0x000fe200078e00ff */
[----:B------:R-:W-:Y:S01]  /*d4f0*/  PRMT R5, R76, 0x7610, R5 ;  /* 0x000076104c057816 */ /* 0x000fe20000000005 */
[----:B------:R-:W-:Y:S04]  /*d500*/  ST.E.U16 [R40.64], R75 ;  /* 0x0000004b28007985 */ /* 0x000fe8000c10150a */
[----:B------:R-:W-:Y:S04]  /*d510*/  ST.E.U16 [R40.64+0x2], R74 ;  /* 0x0000024a28007985 */ /* 0x000fe8000c10150a */
[----:B------:R4:W-:Y:S04]  /*d520*/  ST.E.U16 [R46.64+0x10], R152 ;  /* 0x000010982e007985 */ /* 0x0009e8000c10150a */
[----:B------:R-:W-:Y:S04]  /*d530*/  ST.E.U16 [R46.64+0x12], R153 ;  /* 0x000012992e007985 */ /* 0x000fe8000c10150a */
[----:B------:R-:W-:Y:S04]  /*d540*/  ST.E.U16 [R44.64+0x10], R150 ;  /* 0x000010962c007985 */ /* 0x000fe8000c10150a */
[----:B------:R-:W-:Y:S04]  /*d550*/  ST.E.U16 [R44.64+0x12], R151 ;  /* 0x000012972c007985 */ /* 0x000fe8000c10150a */
[----:B------:R-:W-:Y:S04]  /*d560*/  ST.E.U16 [R42.64+0x10], R73 ;  /* 0x000010492a007985 */ /* 0x000fe8000c10150a */
[----:B------:R-:W-:Y:S01]  /*d570*/  ST.E.U16 [R42.64+0x12], R72 ;  /* 0x000012482a007985 */ /* 0x000fe2000c10150a */
[----:B------:R-:W-:-:S02]  /*d580*/  IMAD.MOV.U32 R157, RZ, RZ, R250 ;  /* 0x000000ffff9d7224 */ /* 0x000fc400078e00fa */
[----:B------:R-:W-:Y:S01]  /*d590*/  IMAD.MOV.U32 R252, RZ, RZ, R248 ;  /* 0x000000fffffc7224 */ /* 0x000fe200078e00f8 */
[----:B------:R1:W5:Y:S01]  /*d5a0*/  LDL.LU R61, [R1+0x314] ;  /* 0x00031400013d7983 */ /* 0x0003620000300800 */
[----:B----4-:R-:W-:-:S03]  /*d5b0*/  PRMT R152, R5, 0x5410, R0 ;  /* 0x0000541005987816 */ /* 0x010fc60000000000 */
[----:B------:R-:W-:Y:S04]  /*d5c0*/  ST.E.U16 [R40.64+0x10], R48 ;  /* 0x0000103028007985 */ /* 0x000fe8000c10150a */
[----:B------:R-:W-:Y:S04]  /*d5d0*/  ST.E.U16 [R40.64+0x12], R71 ;  /* 0x0000124728007985 */ /* 0x000fe8000c10150a */
[----:B------:R-:W-:Y:S04]  /*d5e0*/  ST.E.U16 [R46.64+0x20], R149 ;  /* 0x000020952e007985 */ /* 0x000fe8000c10150a */
[----:B------:R4:W-:Y:S01]  /*d5f0*/  ST.E.U16 [R46.64+0x22], R148 ;  /* 0x000022942e007985 */ /* 0x0009e2000c10150a */
[----:B------:R-:W-:-:S02]  /*d600*/  IMAD.MOV.U32 R250, RZ, RZ, R237 ;  /* 0x000000fffffa7224 */ /* 0x000fc400078e00ed */
[----:B------:R-:W-:Y:S02]  /*d610*/  IMAD.MOV.U32 R237, RZ, RZ, R236 ;  /* 0x000000ffffed7224 */ /* 0x000fe400078e00ec */
[----:B------:R-:W-:Y:S02]  /*d620*/  IMAD.MOV.U32 R248, RZ, RZ, R174 ;  /* 0x000000fffff87224 */ /* 0x000fe400078e00ae */
[----:B------:R-:W-:Y:S01]  /*d630*/  IMAD.MOV.U32 R236, RZ, RZ, R175 ;  /* 0x000000ffffec7224 */ /* 0x000fe200078e00af */
[----:B------:R-:W-:Y:S04]  /*d640*/  ST.E.U16 [R44.64+0x20], R142 ;  /* 0x0000208e2c007985 */ /* 0x000fe8000c10150a */
        /* <DEDUP_REMOVED lines=14> */
[----:B------:R1:W-:Y:S04]  /*d730*/  ST.E.U16 [R46.64+0x42], R140 ;  /* 0x0000428c2e007985 */ /* 0x0003e8000c10150a */
        /* <DEDUP_REMOVED lines=20> */
[----:B------:R1:W-:Y:S04]  /*d880*/  ST.E.U16 [R40.64+0x60], R58 ;  /* 0x0000603a28007985 */ /* 0x0003e8000c10150a */
[----:B------:R1:W-:Y:S04]  /*d890*/  ST.E.U16 [R40.64+0x62], R56 ;  /* 0x0000623828007985 */ /* 0x0003e8000c10150a */
[----:B------:R-:W-:Y:S04]  /*d8a0*/  ST.E.U16 [R46.64+0x70], R129 ;  /* 0x000070812e007985 */ /* 0x000fe8000c10150a */
[----:B------:R-:W-:Y:S01]  /*d8b0*/  ST.E.U16 [R46.64+0x72], R126 ;  /* 0x0000727e2e007985 */ /* 0x000fe2000c10150a */
[----:B--2---:R-:W-:-:S05]  /*d8c0*/  @!P0 HFMA2.BF16_V2 R3, -RZ.H0_H0, RZ.H0_H0, -R0.H0_H0 ;  /* 0x200000ffff038231 */ /* 0x004fca0000340900 */
[----:B------:R-:W-:Y:S01]  /*d8d0*/  PRMT R2, R3, 0x7610, R2 ;  /* 0x0000761003027816 */ /* 0x000fe20000000002 */
[----:B---3--:R-:W-:-:S03]  /*d8e0*/  @!P1 HFMA2.BF16_V2 R7, -RZ.H0_H0, RZ.H0_H0, -R5.H0_H0 ;  /* 0x200000ffff079231 */ /* 0x008fc60000340905 */
[----:B------:R-:W-:Y:S02]  /*d8f0*/  @!P0 PRMT R0, R2, 0x5410, RZ ;  /* 0x0000541002008816 */ /* 0x000fe400000000ff */
[----:B------:R-:W-:Y:S02]  /*d900*/  LOP3.LUT R2, R60, R155, RZ, 0x3c, !PT ;  /* 0x0000009b3c027212 */ /* 0x000fe400078e3cff */
[----:B------:R-:W-:-:S03]  /*d910*/  PRMT R6, R7, 0x7610, R6 ;  /* 0x0000761007067816 */ /* 0x000fc60000000006 */
[----:B----4-:R-:W-:Y:S01]  /*d920*/  IMAD.WIDE.U32 R148, R2, -0x2daee0ad, RZ ;  /* 0xd2511f5302947825 */ /* 0x010fe200078e00ff */
[----:B------:R-:W-:Y:S02]  /*d930*/  @!P1 PRMT R5, R6, 0x5410, RZ ;  /* 0x0000541006059816 */ /* 0x000fe400000000ff */
[----:B------:R-:W-:Y:S02]  /*d940*/  LOP3.LUT R2, R78, R217, RZ, 0x3c, !PT ;  /* 0x000000d94e027212 */ /* 0x000fe400078e3cff */
[----:B------:R-:W-:-:S03]  /*d950*/  LOP3.LUT R6, R149, R190, R216, 0x96, !PT ;  /* 0x000000be95067212 */ /* 0x000fc600078e96d8 */
[----:B------:R-:W-:-:S04]  /*d960*/  IMAD.WIDE.U32 R2, R2, -0x326172a9, RZ ;  /* 0xcd9e8d5702027825 */ /* 0x000fc800078e00ff */
[----:B------:R-:W-:Y:S01]  /*d970*/  IMAD.WIDE.U32 R174, R6, -0x326172a9, RZ ;  /* 0xcd9e8d5706ae7825 */ /* 0x000fe200078e00ff */
[----:B------:R-:W-:-:S04]  /*d980*/  LOP3.LUT R71, R133, R239, R2, 0x96, !PT ;  /* 0x000000ef85477212 */ /* 0x000fc800078e9602 */
[----:B------:R-:W-:Y:S01]  /*d990*/  LOP3.LUT R73, R175, R239, R2, 0x96, !PT ;  /* 0x000000efaf497212 */ /* 0x000fe200078e9602 */
[----:B------:R-:W-:Y:S01]  /*d9a0*/  IMAD.SHL.U32 R2, R195, 0x4, RZ ;  /* 0x00000004c3027824 */ /* 0x000fe200078e00ff */
[----:B------:R-:W-:-:S04]  /*d9b0*/  LOP3.LUT R7, R186, R217, RZ, 0x3c, !PT ;  /* 0x000000d9ba077212 */ /* 0x000fc800078e3cff */
[----:B------:R-:W-:Y:S01]  /*d9c0*/  LOP3.LUT R2, R217, R247, R2, 0x96, !PT ;  /* 0x000000f7d9027212 */ /* 0x000fe200078e9602 */
[----:B------:R-:W-:Y:S01]  /*d9d0*/  IMAD.WIDE.U32 R6, R7, -0x326172a9, RZ ;  /* 0xcd9e8d5707067825 */ /* 0x000fe200078e00ff */
[CC--:B------:R-:W-:Y:S02]  /*d9e0*/  LOP3.LUT R8, R3.reuse, R240.reuse, R206, 0x96, !PT ;  /* 0x000000f003087212 */ /* 0x0c0fe400078e96ce */
[-C--:B------:R-:W-:Y:S01]  /*d9f0*/  LOP3.LUT R74, R3, R240.reuse, R154, 0x96, !PT ;  /* 0x000000f0034a7212 */ /* 0x080fe200078e969a */
[----:B------:R-:W-:Y:S01]  /*da00*/  IMAD.WIDE.U32 R2, R2, -0x326172a9, RZ ;  /* 0xcd9e8d5702027825 */ /* 0x000fe200078e00ff */
[-CC-:B------:R-:W-:Y:S02]  /*da10*/  LOP3.LUT R72, R133, R239.reuse, R6.reuse, 0x96, !PT ;  /* 0x000000ef85487212 */ /* 0x180fe400078e9606 */
[----:B------:R-:W-:Y:S02]  /*da20*/  LOP3.LUT R78, R175, R239, R6, 0x96, !PT ;  /* 0x000000efaf4e7212 */ /* 0x000fe400078e9606 */
[-CC-:B------:R-:W-:Y:S01]  /*da30*/  LOP3.LUT R6, R3, R240.reuse, R206.reuse, 0x96, !PT ;  /* 0x000000f003067212 */ /* 0x180fe200078e96ce */
[----:B-1----:R-:W-:Y:S01]  /*da40*/  IMAD.WIDE.U32 R140, R71, -0x2daee0ad, RZ ;  /* 0xd2511f53478c7825 */ /* 0x002fe200078e00ff */
[----:B------:R-:W-:-:S02]  /*da50*/  LOP3.LUT R9, R7, R240, R206, 0x96, !PT ;  /* 0x000000f007097212 */ /* 0x000fc400078e96ce */
[-C--:B------:R-:W-:Y:S02]  /*da60*/  LOP3.LUT R75, R3, R240.reuse, R154, 0x96, !PT ;  /* 0x000000f0034b7212 */ /* 0x080fe400078e969a */
[-CC-:B------:R-:W-:Y:S02]  /*da70*/  LOP3.LUT R48, R133, R239.reuse, R2.reuse, 0x96, !PT ;  /* 0x000000ef85307212 */ /* 0x180fe400078e9602 */
[----:B------:R-:W-:Y:S01]  /*da80*/  LOP3.LUT R77, R175, R239, R2, 0x96, !PT ;  /* 0x000000efaf4d7212 */ /* 0x000fe200078e9602 */
[----:B------:R-:W-:Y:S01]  /*da90*/  IMAD.WIDE.U32 R2, R8, -0x2daee0ad, RZ ;  /* 0xd2511f5308027825 */ /* 0x000fe200078e00ff */
[----:B------:R-:W-:-:S03]  /*daa0*/  LOP3.LUT R76, R7, R240, R154, 0x96, !PT ;  /* 0x000000f0074c7212 */ /* 0x000fc600078e969a */
[----:B------:R-:W-:Y:S01]  /*dab0*/  IMAD.WIDE.U32 R70, R6, -0x2daee0ad, RZ ;  /* 0xd2511f5306467825 */ /* 0x000fe200078e00ff */
[----:B------:R-:W-:Y:S02]  /*dac0*/  LOP3.LUT R66, R3, R241, R220, 0x96, !PT ;  /* 0x000000f103427212 */ /* 0x000fe400078e96dc */
[----:B------:R-:W-:Y:S01]  /*dad0*/  LOP3.LUT R65, R141, R242, R2, 0x96, !PT ;  /* 0x000000f28d417212 */ /* 0x000fe200078e9602 */
[----:B------:R-:W-:-:S04]  /*dae0*/  IMAD.WIDE.U32 R6, R9, -0x2daee0ad, RZ ;  /* 0xd2511f5309067825 */ /* 0x000fc800078e00ff */
[----:B------:R-:W-:Y:S01]  /*daf0*/  IMAD.WIDE.U32 R82, R72, -0x2daee0ad, RZ ;  /* 0xd2511f5348527825 */ /* 0x000fe200078e00ff */
[----:B------:R-:W-:-:S03]  /*db00*/  LOP3.LUT R49, R7, R241, R220, 0x96, !PT ;  /* 0x000000f107317212 */ /* 0x000fc600078e96dc */
[----:B------:R-:W-:Y:S01]  /*db10*/  IMAD.WIDE.U32 R80, R48, -0x2daee0ad, RZ ;  /* 0xd2511f5330507825 */ /* 0x000fe200078e00ff */
[-C--:B------:R-:W-:Y:S02]  /*db20*/  LOP3.LUT R9, R83, R242.reuse, R6, 0x96, !PT ;  /* 0x000000f253097212 */ /* 0x080fe400078e9606 */
[----:B------:R-:W-:Y:S01]  /*db30*/  LOP3.LUT R8, R71, R241, R220, 0x96, !PT ;  /* 0x000000f147087212 */ /* 0x000fe200078e96dc */
[----:B------:R-:W-:Y:S01]  /*db40*/  IMAD.WIDE.U32 R2, R74, -0x2daee0ad, RZ ;  /* 0xd2511f534a027825 */ /* 0x000fe200078e00ff */
[----:B------:R-:W-:-:S03]  /*db50*/  LOP3.LUT R57, R81, R242, R70, 0x96, !PT ;  /* 0x000000f251397212 */ /* 0x000fc600078e9646 */
[----:B------:R-:W-:-:S04]  /*db60*/  IMAD.WIDE.U32 R130, R73, -0x2daee0ad, RZ ;  /* 0xd2511f5349827825 */ /* 0x000fc800078e00ff */
[----:B------:R-:W-:-:S04]  /*db70*/  IMAD.WIDE.U32 R6, R66, -0x326172a9, RZ ;  /* 0xcd9e8d5742067825 */ /* 0x000fc800078e00ff */
[----:B------:R-:W-:Y:S01]  /*db80*/  IMAD.WIDE.U32 R142, R65, -0x326172a9, RZ ;  /* 0xcd9e8d57418e7825 */ /* 0x000fe200078e00ff */
[----:B------:R-:W-:-:S03]  /*db90*/  LOP3.LUT R120, R3, R241, R148, 0x96, !PT ;  /* 0x000000f103787212 */ /* 0x000fc600078e9694 */
[----:B------:R-:W-:Y:S01]  /*dba0*/  IMAD.WIDE.U32 R54, R75, -0x2daee0ad, RZ ;  /* 0xd2511f534b367825 */ /* 0x000fe200078e00ff */
[----:B------:R-:W-:-:S03]  /*dbb0*/  LOP3.LUT R119, R131, R242, R2, 0x96, !PT ;  /* 0x000000f283777212 */ /* 0x000fc600078e9602 */
[----:B------:R-:W-:Y:S01]  /*dbc0*/  IMAD.WIDE.U32 R70, R77, -0x2daee0ad, RZ ;  /* 0xd2511f534d467825 */ /* 0x000fe200078e00ff */
[----:B------:R-:W-:Y:S02]  /*dbd0*/  LOP3.LUT R121, R7, R233, R132, 0x96, !PT ;  /* 0x000000e907797212 */ /* 0x000fe400078e9684 */
[----:B------:R-:W-:Y:S01]  /*dbe0*/  LOP3.LUT R128, R143, R249, R6, 0x96, !PT ;  /* 0x000000f98f807212 */ /* 0x000fe200078e9606 */
[----:B------:R-:W-:Y:S01]  /*dbf0*/  IMAD.WIDE.U32 R2, R76, -0x2daee0ad, RZ ;  /* 0xd2511f534c027825 */ /* 0x000fe200078e00ff */
[----:B------:R-:W-:Y:S01]  /*dc00*/  ST.E.U16 [R44.64+0x70], R125 ;  /* 0x0000707d2c007985 */ /* 0x000fe2000c10150a */
[----:B------:R-:W-:Y:S02]  /*dc10*/  LOP3.LUT R48, R55, R241, R148, 0x96, !PT ;  /* 0x000000f137307212 */ /* 0x000fe400078e9694 */
[----:B------:R-:W-:Y:S01]  /*dc20*/  IMAD.WIDE.U32 R78, R78, -0x2daee0ad, RZ ;  /* 0xd2511f534e4e7825 */ /* 0x000fe200078e00ff */
[----:B------:R-:W-:Y:S01]  /*dc30*/  ST.E.U16 [R44.64+0x72], R127 ;  /* 0x0000727f2c007985 */ /* 0x000fe2000c10150a */
[----:B------:R-:W-:-:S02]  /*dc40*/  LOP3.LUT R52, R71, R242, R54, 0x96, !PT ;  /* 0x000000f247347212 */ /* 0x000fc400078e9636 */
[----:B------:R-:W-:Y:S01]  /*dc50*/  IMAD.WIDE.U32 R6, R8, -0x326172a9, RZ ;  /* 0xcd9e8d5708067825 */ /* 0x000fe200078e00ff */
[----:B------:R1:W-:Y:S01]  /*dc60*/  ST.E.U16 [R42.64+0x70], R53 ;  /* 0x000070352a007985 */ /* 0x0003e2000c10150a */
[----:B------:R-:W-:-:S03]  /*dc70*/  LOP3.LUT R58, R3, R241, R148, 0x96, !PT ;  /* 0x000000f1033a7212 */ /* 0x000fc600078e9694 */
[----:B------:R-:W-:Y:S01]  /*dc80*/  ST.E.U16 [R42.64+0x72], R64 ;  /* 0x000072402a007985 */ /* 0x000fe2000c10150a */
[----:B------:R-:W-:-:S03]  /*dc90*/  LOP3.LUT R56, R79, R242, R2, 0x96, !PT ;  /* 0x000000f24f387212 */ /* 0x000fc600078e9602 */
[----:B------:R-:W-:Y:S01]  /*dca0*/  ST.E.U16 [R40.64+0x70], R68 ;  /* 0x0000704428007985 */ /* 0x000fe2000c10150a */
[----:B------:R-:W-:-:S03]  /*dcb0*/  LOP3.LUT R8, R7, R233, R132, 0x96, !PT ;  /* 0x000000e907087212 */ /* 0x000fc600078e9684 */
[----:B------:R-:W-:Y:S01]  /*dcc0*/  ST.E.U16 [R40.64+0x72], R67 ;  /* 0x0000724328007985 */ /* 0x000fe2000c10150a */
[----:B------:R-:W-:-:S03]  /*dcd0*/  IMAD.WIDE.U32 R2, R49, -0x326172a9, RZ ;  /* 0xcd9e8d5731027825 */ /* 0x000fc600078e00ff */
[----:B------:R-:W-:Y:S01]  /*dce0*/  ST.E.U16 [R46.64+0x80], R117 ;  /* 0x000080752e007985 */ /* 0x000fe2000c10150a */
[----:B------:R-:W-:-:S03]  /*dcf0*/  IMAD.WIDE.U32 R48, R48, -0x326172a9, RZ ;  /* 0xcd9e8d5730307825 */ /* 0x000fc600078e00ff */
[----:B------:R-:W-:Y:S04]  /*dd00*/  ST.E.U16 [R46.64+0x82], R116 ;  /* 0x000082742e007985 */ /* 0x000fe8000c10150a */
[----:B------:R-:W-:Y:S04]  /*dd10*/  ST.E.U16 [R44.64+0x80], R114 ;  /* 0x000080722c007985 */ /* 0x000fe8000c10150a */
[----:B------:R-:W-:Y:S01]  /*dd20*/  ST.E.U16 [R44.64+0x82], R115 ;  /* 0x000082732c007985 */ /* 0x000fe2000c10150a */
[----:B-1----:R-:W-:-:S03]  /*dd30*/  IMAD.WIDE.U32 R52, R52, -0x326172a9, RZ ;  /* 0xcd9e8d5734347825 */ /* 0x002fc600078e00ff */
[----:B------:R-:W-:Y:S01]  /*dd40*/  ST.E.U16 [R42.64+0x80], R51 ;  /* 0x000080332a007985 */ /* 0x000fe2000c10150a */
[----:B------:R-:W-:-:S03]  /*dd50*/  IMAD.WIDE.U32 R124, R9, -0x326172a9, RZ ;  /* 0xcd9e8d57097c7825 */ /* 0x000fc600078e00ff */
[----:B------:R-:W-:Y:S01]  /*dd60*/  ST.E.U16 [R42.64+0x82], R50 ;  /* 0x000082322a007985 */ /* 0x000fe2000c10150a */
[----:B------:R-:W-:-:S03]  /*dd70*/  IMAD.WIDE.U32 R8, R8, -0x2daee0ad, RZ ;  /* 0xd2511f5308087825 */ /* 0x000fc600078e00ff */
[----:B------:R-:W-:Y:S04]  /*dd80*/  ST.E.U16 [R40.64+0x80], R39 ;  /* 0x0000802728007985 */ /* 0x000fe8000c10150a */
[----:B------:R-:W-:Y:S01]  /*dd90*/  ST.E.U16 [R40.64+0x82], R38 ;  /* 0x0000822628007985 */ /* 0x000fe2000c10150a */
[----:B------:R-:W-:-:S03]  /*dda0*/  IMAD.WIDE.U32 R54, R57, -0x326172a9, RZ ;  /* 0xcd9e8d5739367825 */ /* 0x000fc600078e00ff */
[----:B------:R-:W-:Y:S04]  /*ddb0*/  ST.E.U16 [R46.64+0x90], R113 ;  /* 0x000090712e007985 */ /* 0x000fe8000c10150a */
[----:B------:R-:W-:Y:S01]  /*ddc0*/  ST.E.U16 [R46.64+0x92], R112 ;  /* 0x000092702e007985 */ /* 0x000fe2000c10150a */
[----:B------:R-:W-:-:S03]  /*ddd0*/  LOP3.LUT R7, R49, R233, R174, 0x96, !PT ;  /* 0x000000e931077212 */ /* 0x000fc600078e96ae */
[----:B------:R-:W-:Y:S01]  /*dde0*/  ST.E.U16 [R44.64+0x90], R110 ;  /* 0x0000906e2c007985 */ /* 0x000fe2000c10150a */
[----:B------:R-:W-:-:S03]  /*ddf0*/  LOP3.LUT R48, R53, R249, R48, 0x96, !PT ;  /* 0x000000f935307212 */ /* 0x000fc600078e9630 */
[----:B------:R-:W-:Y:S04]  /*de00*/  ST.E.U16 [R44.64+0x92], R111 ;  /* 0x0000926f2c007985 */ /* 0x000fe8000c10150a */
[----:B------:R-:W-:Y:S04]  /*de10*/  ST.E.U16 [R42.64+0x90], R37 ;  /* 0x000090252a007985 */ /* 0x000fe8000c10150a */
[----:B------:R-:W-:Y:S04]  /*de20*/  ST.E.U16 [R42.64+0x92], R36 ;  /* 0x000092242a007985 */ /* 0x000fe8000c10150a */
[----:B------:R-:W-:Y:S04]  /*de30*/  ST.E.U16 [R40.64+0x90], R35 ;  /* 0x0000902328007985 */ /* 0x000fe8000c10150a */
[----:B------:R-:W-:Y:S01]  /*de40*/  ST.E.U16 [R40.64+0x92], R34 ;  /* 0x0000922228007985 */ /* 0x000fe2000c10150a */
[----:B------:R-:W-:-:S03]  /*de50*/  LOP3.LUT R59, R3, R233, R132, 0x96, !PT ;  /* 0x000000e9033b7212 */ /* 0x000fc600078e9684 */
[----:B------:R-:W-:Y:S01]  /*de60*/  ST.E.U16 [R46.64+0xa0], R109 ;  /* 0x0000a06d2e007985 */ /* 0x000fe2000c10150a */
        /* <DEDUP_REMOVED lines=9> */
[----:B------:R-:W-:Y:S01]  /*df00*/  ST.E.U16 [R42.64+0xa2], R32 ;  /* 0x0000a2202a007985 */ /* 0x000fe2000c10150a */
[----:B------:R-:W-:-:S03]  /*df10*/  IMAD.WIDE.U32 R6, R7, -0x2daee0ad, RZ ;  /* 0xd2511f5307067825 */ /* 0x000fc600078e00ff */
[----:B------:R-:W-:Y:S01]  /*df20*/  ST.E.U16 [R40.64+0xa0], R31 ;  /* 0x0000a01f28007985 */ /* 0x000fe2000c10150a */
[----:B------:R-:W-:-:S03]  /*df30*/  IMAD.WIDE.U32 R72, R48, -0x2daee0ad, RZ ;  /* 0xd2511f5330487825 */ /* 0x000fc600078e00ff */
[----:B------:R-:W-:Y:S04]  /*df40*/  ST.E.U16 [R40.64+0xa2], R30 ;  /* 0x0000a21e28007985 */ /* 0x000fe8000c10150a */
[----:B------:R-:W-:Y:S04]  /*df50*/  ST.E.U16 [R46.64+0xb0], R105 ;  /* 0x0000b0692e007985 */ /* 0x000fe8000c10150a */
[----:B------:R-:W-:Y:S04]  /*df60*/  ST.E.U16 [R46.64+0xb2], R104 ;  /* 0x0000b2682e007985 */ /* 0x000fe8000c10150a */
[----:B------:R-:W-:Y:S04]  /*df70*/  ST.E.U16 [R44.64+0xb0], R103 ;  /* 0x0000b0672c007985 */ /* 0x000fe8000c10150a */
[----:B------:R-:W-:Y:S01]  /*df80*/  ST.E.U16 [R44.64+0xb2], R102 ;  /* 0x0000b2662c007985 */ /* 0x000fe2000c10150a */
[----:B------:R-:W-:-:S03]  /*df90*/  LOP3.LUT R84, R123, R249, R2, 0x96, !PT ;  /* 0x000000f97b547212 */ /* 0x000fc600078e9602 */
        /* <DEDUP_REMOVED lines=15> */
[----:B------:R-:W-:-:S03]  /*e090*/  IMAD.WIDE.U32 R6, R7, -0x326172a9, RZ ;  /* 0xcd9e8d5707067825 */ /* 0x000fc600078e00ff */
[----:B------:R-:W-:Y:S01]  /*e0a0*/  ST.E.U16 [R46.64+0xd0], R97 ;  /* 0x0000d0612e007985 */ /* 0x000fe2000c10150a */
[----:B------:R-:W-:-:S03]  /*e0b0*/  IMAD.WIDE.U32 R2, R2, -0x326172a9, RZ ;  /* 0xcd9e8d5702027825 */ /* 0x000fc600078e00ff */
[----:B------:R-:W-:Y:S04]  /*e0c0*/  ST.E.U16 [R46.64+0xd2], R96 ;  /* 0x0000d2602e007985 */ /* 0x000fe8000c10150a */
[----:B------:R-:W-:Y:S04]  /*e0d0*/  ST.E.U16 [R44.64+0xd0], R94 ;  /* 0x0000d05e2c007985 */ /* 0x000fe8000c10150a */
[----:B------:R-:W-:Y:S01]  /*e0e0*/  ST.E.U16 [R44.64+0xd2], R95 ;  /* 0x0000d25f2c007985 */ /* 0x000fe2000c10150a */
[----:B------:R-:W-:-:S03]  /*e0f0*/  IMAD.WIDE.U32 R74, R9, -0x2daee0ad, RZ ;  /* 0xd2511f53094a7825 */ /* 0x000fc600078e00ff */
[----:B------:R-:W-:Y:S04]  /*e100*/  ST.E.U16 [R42.64+0xd0], R21 ;  /* 0x0000d0152a007985 */ /* 0x000fe8000c10150a */
[----:B------:R-:W-:Y:S04]  /*e110*/  ST.E.U16 [R42.64+0xd2], R20 ;  /* 0x0000d2142a007985 */ /* 0x000fe8000c10150a */
[----:B------:R-:W-:Y:S04]  /*e120*/  ST.E.U16 [R40.64+0xd0], R19 ;  /* 0x0000d01328007985 */ /* 0x000fe8000c10150a */
[----:B------:R-:W-:Y:S04]  /*e130*/  ST.E.U16 [R40.64+0xd2], R18 ;  /* 0x0000d21228007985 */ /* 0x000fe8000c10150a */
[----:B------:R-:W-:Y:S04]  /*e140*/  ST.E.U16 [R46.64+0xe0], R93 ;  /* 0x0000e05d2e007985 */ /* 0x000fe8000c10150a */
[----:B------:R-:W-:Y:S01]  /*e150*/  ST.E.U16 [R46.64+0xe2], R92 ;  /* 0x0000e25c2e007985 */ /* 0x000fe2000c10150a */
[----:B------:R-:W-:-:S03]  /*e160*/  IMAD.SHL.U32 R236, R236, 0x2, RZ ;  /* 0x00000002ecec7824 */ /* 0x000fc600078e00ff */
[----:B------:R-:W-:Y:S04]  /*e170*/  ST.E.U16 [R44.64+0xe0], R91 ;  /* 0x0000e05b2c007985 */ /* 0x000fe8000c10150a */
[----:B------:R-:W-:Y:S04]  /*e180*/  ST.E.U16 [R44.64+0xe2], R90 ;  /* 0x0000e25a2c007985 */ /* 0x000fe8000c10150a */
[----:B------:R-:W-:Y:S04]  /*e190*/  ST.E.U16 [R42.64+0xe0], R17 ;  /* 0x0000e0112a007985 */ /* 0x000fe8000c10150a */
[----:B------:R-:W-:Y:S01]  /*e1a0*/  ST.E.U16 [R42.64+0xe2], R16 ;  /* 0x0000e2102a007985 */ /* 0x000fe2000c10150a */
[----:B------:R-:W-:-:S03]  /*e1b0*/  LOP3.LUT R53, R75, R243, R8, 0x96, !PT ;  /* 0x000000f34b357212 */ /* 0x000fc600078e9608 */
[----:B------:R1:W-:Y:S01]  /*e1c0*/  ST.E.U16 [R40.64+0xe2], R0 ;  /* 0x0000e20028007985 */ /* 0x0003e2000c10150a */
[----:B------:R-:W-:-:S03]  /*e1d0*/  IMAD.WIDE.U32 R8, R49, -0x326172a9, RZ ;  /* 0xcd9e8d5731087825 */ /* 0x000fc600078e00ff */
[----:B------:R2:W-:Y:S01]  /*e1e0*/  ST.E.U16 [R40.64+0xe0], R5 ;  /* 0x0000e00528007985 */ /* 0x0005e2000c10150a */
[----:B------:R-:W-:-:S03]  /*e1f0*/  IMAD.MOV.U32 R156, RZ, RZ, R238 ;  /* 0x000000ffff9c7224 */ /* 0x000fc600078e00ee */
[----:B------:R-:W-:Y:S01]  /*e200*/  ST.E.U16 [R46.64+0xf0], R89 ;  /* 0x0000f0592e007985 */ /* 0x000fe2000c10150a */
[----:B------:R-:W-:-:S03]  /*e210*/  IMAD R238, R4, 0x2, R236 ;  /* 0x0000000204ee7824 */ /* 0x000fc600078e02ec */
[----:B------:R-:W-:Y:S01]  /*e220*/  ST.E.U16 [R46.64+0xf2], R88 ;  /* 0x0000f2582e007985 */ /* 0x000fe2000c10150a */
[----:B------:R-:W-:-:S03]  /*e230*/  SHF.R.U32.HI R4, RZ, 0x10, R2 ;  /* 0x00000010ff047819 */ /* 0x000fc60000011602 */
[----:B------:R-:W-:Y:S04]  /*e240*/  ST.E.U16 [R44.64+0xf0], R87 ;  /* 0x0000f0572c007985 */ /* 0x000fe8000c10150a */
[----:B------:R-:W-:Y:S04]  /*e250*/  ST.E.U16 [R44.64+0xf2], R86 ;  /* 0x0000f2562c007985 */ /* 0x000fe8000c10150a */
[----:B------:R-:W-:Y:S01]  /*e260*/  ST.E.U16 [R42.64+0xf0], R15 ;  /* 0x0000f00f2a007985 */ /* 0x000fe2000c10150a */
[----:B-1----:R-:W-:Y:S02]  /*e270*/  LOP3.LUT R0, R3, R177, R6, 0x96, !PT ;  /* 0x000000b103007212 */ /* 0x002fe400078e9606 */
[----:B------:R-:W-:Y:S01]  /*e280*/  LOP3.LUT R3, R2, 0xffff, RZ, 0xc0, !PT ;  /* 0x0000ffff02037812 */ /* 0x000fe200078ec0ff */
[----:B------:R1:W-:Y:S04]  /*e290*/  ST.E.U16 [R42.64+0xf2], R14 ;  /* 0x0000f20e2a007985 */ /* 0x0003e8000c10150a */
[----:B------:R3:W-:Y:S04]  /*e2a0*/  ST.E.U16 [R40.64+0xf0], R11 ;  /* 0x0000f00b28007985 */ /* 0x0007e8000c10150a */
[----:B------:R4:W-:Y:S01]  /*e2b0*/  ST.E.U16 [R40.64+0xf2], R10 ;  /* 0x0000f20a28007985 */ /* 0x0009e2000c10150a */
[----:B------:R-:W-:-:S02]  /*e2c0*/  LOP3.LUT R54, R9, R245, R54, 0x96, !PT ;  /* 0x000000f509367212 */ /* 0x000fc400078e9636 */
[----:B------:R-:W-:Y:S01]  /*e2d0*/  LOP3.LUT R9, R4, 0xff, RZ, 0xc0, !PT ;  /* 0x000000ff04097812 */ /* 0x000fe200078ec0ff */
[----:B------:R-:W4:Y:S01]  /*e2e0*/  LDSM.16.MT88.4 R24, [R236+0x4000] ;  /* 0x00400000ec18783b */ /* 0x000f220000004200 */
[----:B------:R-:W-:Y:S02]  /*e2f0*/  LOP3.LUT R6, R0, 0xff, RZ, 0xc0, !PT ;  /* 0x000000ff00067812 */ /* 0x000fe400078ec0ff */
[----:B--2---:R-:W-:Y:S01]  /*e300*/  SHF.R.U32.HI R5, RZ, 0x18, R0 ;  /* 0x00000018ff057819 */ /* 0x004fe20000011600 */
[----:B------:R-:W2:Y:S01]  /*e310*/  LDSM.16.MT88.4 R28, [R238+0x4000] ;  /* 0x00400000ee1c783b */ /* 0x000ea20000004200 */
[----:B------:R-:W-:Y:S01]  /*e320*/  PRMT R20, R191, 0x7054, R191 ;  /* 0x00007054bf147816 */ /* 0x000fe200000000bf */
[----:B------:R-:W-:Y:S02]  /*e330*/  IMAD.WIDE.U32 R32, R59, -0x2daee0ad, RZ ;  /* 0xd2511f533b207825 */ /* 0x000fe400078e00ff */
[----:B------:R-:W2:Y:S01]  /*e340*/  LDSM.16.MT88.4 R36, [R236+0x4400] ;  /* 0x00440000ec24783b */ /* 0x000ea20000004200 */
[----:B-1----:R-:W-:-:S02]  /*e350*/  LOP3.LUT R14, R7, R245, R52, 0x96, !PT ;  /* 0x000000f5070e7212 */ /* 0x002fc400078e9634 */
[----:B------:R-:W-:Y:S02]  /*e360*/  SHF.R.U32.HI R7, RZ, 0x8, R3 ;  /* 0x00000008ff077819 */ /* 0x000fe40000011603 */
[----:B---3--:R-:W-:Y:S02]  /*e370*/  LOP3.LUT R11, R2, 0xff, RZ, 0xc0, !PT ;  /* 0x000000ff020b7812 */ /* 0x008fe400078ec0ff */
[----:B------:R-:W-:Y:S02]  /*e380*/  SHF.R.U32.HI R3, RZ, 0x10, R0 ;  /* 0x00000010ff037819 */ /* 0x000fe40000011600 */
[----:B----4-:R-:W-:Y:S02]  /*e390*/  SHF.R.U32.HI R10, RZ, 0x18, R2 ;  /* 0x00000018ff0a7819 */ /* 0x010fe40000011602 */
[----:B------:R-:W-:Y:S02]  /*e3a0*/  LOP3.LUT R2, R0, 0xffff, RZ, 0xc0, !PT ;  /* 0x0000ffff00027812 */ /* 0x000fe400078ec0ff */
[----:B------:R-:W-:-:S02]  /*e3b0*/  LOP3.LUT R0, R3, 0xff, RZ, 0xc0, !PT ;  /* 0x000000ff03007812 */ /* 0x000fc400078ec0ff */
[----:B------:R-:W-:Y:S02]  /*e3c0*/  SHF.R.U32.HI R2, RZ, 0x8, R2 ;  /* 0x00000008ff027819 */ /* 0x000fe40000011602 */
[----:B------:R-:W-:Y:S02]  /*e3d0*/  PRMT R4, R11, 0x5410, R7 ;  /* 0x000054100b047816 */ /* 0x000fe40000000007 */
[----:B------:R-:W-:Y:S02]  /*e3e0*/  PRMT R7, R9, 0x5410, R10 ;  /* 0x0000541009077816 */ /* 0x000fe4000000000a */
[----:B------:R-:W-:Y:S01]  /*e3f0*/  PRMT R6, R6, 0x5410, R2 ;  /* 0x0000541006067816 */ /* 0x000fe20000000002 */
[----:B------:R-:W-:Y:S01]  /*e400*/  IMAD.WIDE.U32 R2, R53, -0x326172a9, RZ ;  /* 0xcd9e8d5735027825 */ /* 0x000fe200078e00ff */
[----:B------:R-:W-:Y:S01]  /*e410*/  PRMT R0, R0, 0x5410, R5 ;  /* 0x0000541000007816 */ /* 0x000fe20000000005 */
[--C-:B------:R-:W-:Y:S02]  /*e420*/  HSET2.LE.AND R5, R7, R20.reuse, PT ;  /* 0x0000001407057233 */ /* 0x100fe40003803000 */
[----:B------:R-:W-:-:S02]  /*e430*/  HSET2.LE.AND R6, R6, R20, PT ;  /* 0x0000001406067233 */ /* 0x000fc40003803000 */
[--C-:B------:R-:W-:Y:S01]  /*e440*/  HSET2.LE.AND R7, R0, R20.reuse, PT ;  /* 0x0000001400077233 */ /* 0x100fe20003803000 */
[----:B------:R-:W-:Y:S01]  /*e450*/  LOP3.LUT R0, R3, R177, R8, 0x96, !PT ;  /* 0x000000b103007212 */ /* 0x000fe200078e9608 */
[----:B------:R-:W-:Y:S01]  /*e460*/  HSET2.LE.AND R4, R4, R20, PT ;  /* 0x0000001404047233 */ /* 0x000fe20003803000 */
[----:B------:R-:W-:Y:S02]  /*e470*/  LOP3.LUT R3, R2, 0xffff, RZ, 0xc0, !PT ;  /* 0x0000ffff02037812 */ /* 0x000fe400078ec0ff */
[----:B------:R-:W-:Y:S02]  /*e480*/  LOP3.LUT R11, R158, R5, RZ, 0xc0, !PT ;  /* 0x000000059e0b7212 */ /* 0x000fe400078ec0ff */
[----:B------:R-:W-:Y:S02]  /*e490*/  LOP3.LUT R8, R161, R6, RZ, 0xc0, !PT ;  /* 0x00000006a1087212 */ /* 0x000fe400078ec0ff */
[----:B------:R-:W-:Y:S02]  /*e4a0*/  LOP3.LUT R5, R2, 0xff, RZ, 0xc0, !PT ;  /* 0x000000ff02057812 */ /* 0x000fe400078ec0ff */
[----:B------:R-:W-:-:S02]  /*e4b0*/  SHF.R.U32.HI R3, RZ, 0x8, R3 ;  /* 0x00000008ff037819 */ /* 0x000fc40000011603 */
[--C-:B------:R-:W-:Y:S02]  /*e4c0*/  SHF.R.U32.HI R6, RZ, 0x10, R2.reuse ;  /* 0x00000010ff067819 */ /* 0x100fe40000011602 */
[----:B------:R-:W-:Y:S02]  /*e4d0*/  LOP3.LUT R10, R159, R4, RZ, 0xc0, !PT ;  /* 0x000000049f0a7212 */ /* 0x000fe400078ec0ff */
[----:B------:R-:W-:Y:S02]  /*e4e0*/  SHF.R.U32.HI R4, RZ, 0x18, R2 ;  /* 0x00000018ff047819 */ /* 0x000fe40000011602 */
[----:B------:R-:W-:Y:S02]  /*e4f0*/  PRMT R2, R5, 0x5410, R3 ;  /* 0x0000541005027816 */ /* 0x000fe40000000003 */
[----:B------:R-:W-:Y:S02]  /*e500*/  LOP3.LUT R6, R6, 0xff, RZ, 0xc0, !PT ;  /* 0x000000ff06067812 */ /* 0x000fe400078ec0ff */
[----:B------:R-:W-:-:S02]  /*e510*/  LOP3.LUT R3, R0, 0xffff, RZ, 0xc0, !PT ;  /* 0x0000ffff00037812 */ /* 0x000fc400078ec0ff */
[----:B------:R-:W-:Y:S02]  /*e520*/  PRMT R6, R6, 0x5410, R4 ;  /* 0x0000541006067816 */ /* 0x000fe40000000004 */
[----:B------:R-:W-:Y:S02]  /*e530*/  LOP3.LUT R5, R0, 0xff, RZ, 0xc0, !PT ;  /* 0x000000ff00057812 */ /* 0x000fe400078ec0ff */
[----:B------:R-:W-:Y:S02]  /*e540*/  SHF.R.U32.HI R3, RZ, 0x8, R3 ;  /* 0x00000008ff037819 */ /* 0x000fe40000011603 */
[----:B------:R-:W-:Y:S02]  /*e550*/  SHF.R.U32.HI R4, RZ, 0x10, R0 ;  /* 0x00000010ff047819 */ /* 0x000fe40000011600 */
[----:B------:R-:W-:Y:S02]  /*e560*/  LOP3.LUT R9, R160, R7, RZ, 0xc0, !PT ;  /* 0x00000007a0097212 */ /* 0x000fe400078ec0ff */
[----:B------:R-:W-:-:S02]  /*e570*/  PRMT R3, R5, 0x5410, R3 ;  /* 0x0000541005037816 */ /* 0x000fc40000000003 */
[----:B------:R-:W-:Y:S02]  /*e580*/  SHF.R.U32.HI R7, RZ, 0x18, R0 ;  /* 0x00000018ff077819 */ /* 0x000fe40000011600 */
[----:B------:R-:W-:Y:S01]  /*e590*/  LOP3.LUT R4, R4, 0xff, RZ, 0xc0, !PT ;  /* 0x000000ff04047812 */ /* 0x000fe200078ec0ff */
[--C-:B------:R-:W-:Y:S02]  /*e5a0*/  HSET2.LE.AND R0, R2, R20.reuse, PT ;  /* 0x0000001402007233 */ /* 0x100fe40003803000 */
[--C-:B------:R-:W-:Y:S01]  /*e5b0*/  HSET2.LE.AND R2, R6, R20.reuse, PT ;  /* 0x0000001406027233 */ /* 0x100fe20003803000 */
[----:B------:R-:W-:Y:S01]  /*e5c0*/  PRMT R4, R4, 0x5410, R7 ;  /* 0x0000541004047816 */ /* 0x000fe20000000007 */
[--C-:B------:R-:W-:Y:S01]  /*e5d0*/  HSET2.LE.AND R3, R3, R20.reuse, PT ;  /* 0x0000001403037233 */ /* 0x100fe20003803000 */
[----:B------:R-:W-:Y:S02]  /*e5e0*/  LOP3.LUT R18, R156, R0, RZ, 0xc0, !PT ;  /* 0x000000009c127212 */ /* 0x000fe400078ec0ff */
[----:B------:R-:W-:Y:S01]  /*e5f0*/  LOP3.LUT R19, R157, R2, RZ, 0xc0, !PT ;  /* 0x000000029d137212 */ /* 0x000fe200078ec0ff */
[----:B------:R-:W-:Y:S01]  /*e600*/  HSET2.LE.AND R0, R4, R20, PT ;  /* 0x0000001404007233 */ /* 0x000fe20003803000 */
[----:B------:R-:W-:Y:S01]  /*e610*/  LOP3.LUT R16, R252, R3, RZ, 0xc0, !PT ;  /* 0x00000003fc107212 */ /* 0x000fe200078ec0ff */
[----:B------:R-:W-:-:S03]  /*e620*/  IMAD.WIDE.U32 R2, R14, -0x2daee0ad, RZ ;  /* 0xd2511f530e027825 */ /* 0x000fc600078e00ff */
[----:B------:R-:W-:Y:S02]  /*e630*/  LOP3.LUT R17, R250, R0, RZ, 0xc0, !PT ;  /* 0x00000000fa117212 */ /* 0x000fe400078ec0ff */
[----:B------:R-:W-:Y:S01]  /*e640*/  LOP3.LUT R0, R3, R173, R72, 0x96, !PT ;  /* 0x000000ad03007212 */ /* 0x000fe200078e9648 */
[----:B------:R-:W-:Y:S01]  /*e650*/  HMMA.16816.F32.BF16 R64, R8, R24, RZ ;  /* 0x000000180840723c */ /* 0x000fe200000418ff */
[----:B------:R-:W-:Y:S01]  /*e660*/  SHF.R.U32.HI R7, RZ, 0x10, R2 ;  /* 0x00000010ff077819 */ /* 0x000fe20000011602 */
[----:B------:R-:W-:Y:S01]  /*e670*/  IMAD.WIDE.U32 R22, R55, -0x2daee0ad, RZ ;  /* 0xd2511f5337167825 */ /* 0x000fe200078e00ff */
[----:B------:R-:W-:-:S03]  /*e680*/  LOP3.LUT R3, R2, 0xffff, RZ, 0xc0, !PT ;  /* 0x0000ffff02037812 */ /* 0x000fc600078ec0ff */
[----:B------:R-:W-:Y:S02]  /*e690*/  IMAD.WIDE.U32 R4, R54, -0x2daee0ad, RZ ;  /* 0xd2511f5336047825 */ /* 0x000fe400078e00ff */
[----:B--2---:R-:W-:Y:S01]  /*e6a0*/  HMMA.16816.F32.BF16 R68, R8, R28, RZ ;  /* 0x0000001c0844723c */ /* 0x004fe200000418ff */
[----:B------:R-:W1:Y:S01]  /*e6b0*/  LDSM.16.MT88.4 R52, [R238+0x4400] ;  /* 0x00440000ee34783b */ /* 0x000e620000004200 */
[----:B------:R-:W-:-:S06]  /*e6c0*/  SHF.R.U32.HI R3, RZ, 0x8, R3 ;  /* 0x00000008ff037819 */ /* 0x000fcc0000011603 */
[C---:B------:R-:W-:Y:S08]  /*e6d0*/  HMMA.16816.F32.BF16 R56, R8.reuse, R26, RZ ;  /* 0x0000001a0838723c */ /* 0x040ff000000418ff */
[----:B------:R-:W-:Y:S07]  /*e6e0*/  HMMA.16816.F32.BF16 R48, R8, R30, RZ ;  /* 0x0000001e0830723c */ /* 0x000fee00000418ff */
[----:B------:R-:W-:-:S02]  /*e6f0*/  LOP3.LUT R11, R2, 0xff, RZ, 0xc0, !PT ;  /* 0x000000ff020b7812 */ /* 0x000fc400078ec0ff */
[----:B------:R-:W-:Y:S02]  /*e700*/  SHF.R.U32.HI R10, RZ, 0x18, R2 ;  /* 0x00000018ff0a7819 */ /* 0x000fe40000011602 */
[C---:B------:R-:W-:Y:S02]  /*e710*/  LOP3.LUT R2, R0.reuse, 0xffff, RZ, 0xc0, !PT ;  /* 0x0000ffff00027812 */ /* 0x040fe400078ec0ff */
[----:B------:R-:W-:Y:S02]  /*e720*/  LOP3.LUT R8, R7, 0xff, RZ, 0xc0, !PT ;  /* 0x000000ff07087812 */ /* 0x000fe400078ec0ff */
[----:B------:R-:W-:Y:S02]  /*e730*/  LOP3.LUT R9, R0, 0xff, RZ, 0xc0, !PT ;  /* 0x000000ff00097812 */ /* 0x000fe400078ec0ff */
[----:B------:R-:W-:Y:S02]  /*e740*/  SHF.R.U32.HI R7, RZ, 0x8, R2 ;  /* 0x00000008ff077819 */ /* 0x000fe40000011602 */
[----:B------:R-:W-:-:S02]  /*e750*/  SHF.R.U32.HI R2, RZ, 0x10, R0 ;  /* 0x00000010ff027819 */ /* 0x000fc40000011600 */
[----:B------:R-:W-:Y:S02]  /*e760*/  PRMT R10, R8, 0x5410, R10 ;  /* 0x00005410080a7816 */ /* 0x000fe4000000000a */
[----:B------:R-:W-:Y:S02]  /*e770*/  PRMT R11, R11, 0x5410, R3 ;  /* 0x000054100b0b7816 */ /* 0x000fe40000000003 */
[----:B------:R-:W-:Y:S02]  /*e780*/  PRMT R3, R9, 0x5410, R7 ;  /* 0x0000541009037816 */ /* 0x000fe40000000007 */
[----:B------:R-:W-:Y:S02]  /*e790*/  SHF.R.U32.HI R8, RZ, 0x18, R0 ;  /* 0x00000018ff087819 */ /* 0x000fe40000011600 */
[----:B------:R-:W-:Y:S01]  /*e7a0*/  LOP3.LUT R7, R2, 0xff, RZ, 0xc0, !PT ;  /* 0x000000ff02077812 */ /* 0x000fe200078ec0ff */
[--C-:B------:R-:W-:Y:S02]  /*e7b0*/  HSET2.LE.AND R2, R10, R20.reuse, PT ;  /* 0x000000140a027233 */ /* 0x100fe40003803000 */
[--C-:B------:R-:W-:Y:S01]  /*e7c0*/  HSET2.LE.AND R0, R11, R20.reuse, PT ;  /* 0x000000140b007233 */ /* 0x100fe20003803000 */
[----:B------:R-:W-:Y:S01]  /*e7d0*/  PRMT R7, R7, 0x5410, R8 ;  /* 0x0000541007077816 */ /* 0x000fe20000000008 */
[----:B------:R-:W-:Y:S01]  /*e7e0*/  HSET2.LE.AND R3, R3, R20, PT ;  /* 0x0000001403037233 */ /* 0x000fe20003803000 */
[----:B------:R-:W-:-:S02]  /*e7f0*/  LOP3.LUT R11, R163, R2, RZ, 0xc0, !PT ;  /* 0x00000002a30b7212 */ /* 0x000fc400078ec0ff */
[----:B------:R-:W-:Y:S01]  /*e800*/  SHF.R.U32.HI R2, RZ, 0x10, R4 ;  /* 0x00000010ff027819 */ /* 0x000fe20000011604 */
[----:B------:R-:W-:Y:S01]  /*e810*/  HSET2.LE.AND R7, R7, R20, PT ;  /* 0x0000001407077233 */ /* 0x000fe20003803000 */
[----:B------:R-:W-:Y:S02]  /*e820*/  LOP3.LUT R6, R5, R173, R74, 0x96, !PT ;  /* 0x000000ad05067212 */ /* 0x000fe400078e964a */
[----:B------:R-:W-:Y:S02]  /*e830*/  LOP3.LUT R10, R162, R0, RZ, 0xc0, !PT ;  /* 0x00000000a20a7212 */ /* 0x000fe400078ec0ff */
[----:B------:R-:W-:Y:S02]  /*e840*/  LOP3.LUT R8, R165, R3, RZ, 0xc0, !PT ;  /* 0x00000003a5087212 */ /* 0x000fe400078ec0ff */
[----:B------:R-:W-:Y:S02]  /*e850*/  LOP3.LUT R0, R4, 0xffff, RZ, 0xc0, !PT ;  /* 0x0000ffff04007812 */ /* 0x000fe400078ec0ff */
[----:B------:R-:W-:-:S02]  /*e860*/  LOP3.LUT R3, R2, 0xff, RZ, 0xc0, !PT ;  /* 0x000000ff02037812 */ /* 0x000fc400078ec0ff */
[----:B------:R-:W-:Y:S02]  /*e870*/  SHF.R.U32.HI R2, RZ, 0x10, R6 ;  /* 0x00000010ff027819 */ /* 0x000fe40000011606 */
[----:B------:R-:W-:Y:S02]  /*e880*/  LOP3.LUT R9, R164, R7, RZ, 0xc0, !PT ;  /* 0x00000007a4097212 */ /* 0x000fe400078ec0ff */
[----:B------:R-:W-:Y:S01]  /*e890*/  SHF.R.U32.HI R5, RZ, 0x8, R0 ;  /* 0x00000008ff057819 */ /* 0x000fe20000011600 */
[----:B------:R-:W-:Y:S01]  /*e8a0*/  IMAD.WIDE.U32 R102, R84, -0x2daee0ad, RZ ;  /* 0xd2511f5354667825 */ /* 0x000fe200078e00ff */
[C---:B------:R-:W-:Y:S02]  /*e8b0*/  LOP3.LUT R0, R6.reuse, 0xffff, RZ, 0xc0, !PT ;  /* 0x0000ffff06007812 */ /* 0x040fe400078ec0ff */
[----:B------:R-:W-:Y:S02]  /*e8c0*/  LOP3.LUT R7, R6, 0xff, RZ, 0xc0, !PT ;  /* 0x000000ff06077812 */ /* 0x000fe400078ec0ff */
[----:B------:R-:W-:-:S02]  /*e8d0*/  LOP3.LUT R15, R4, 0xff, RZ, 0xc0, !PT ;  /* 0x000000ff040f7812 */ /* 0x000fc400078ec0ff */
[----:B------:R-:W-:Y:S02]  /*e8e0*/  SHF.R.U32.HI R14, RZ, 0x18, R4 ;  /* 0x00000018ff0e7819 */ /* 0x000fe40000011604 */
[----:B------:R-:W-:Y:S02]  /*e8f0*/  SHF.R.U32.HI R6, RZ, 0x18, R6 ;  /* 0x00000018ff067819 */ /* 0x000fe40000011606 */
[----:B------:R-:W-:Y:S01]  /*e900*/  LOP3.LUT R2, R2, 0xff, RZ, 0xc0, !PT ;  /* 0x000000ff02027812 */ /* 0x000fe200078ec0ff */
[----:B------:R-:W-:Y:S01]  /*e910*/  HMMA.16816.F32.BF16 R92, R16, R26, RZ ;  /* 0x0000001a105c723c */ /* 0x000fe200000418ff */
[-C--:B------:R-:W-:Y:S02]  /*e920*/  LOP3.LUT R33, R33, R251.reuse, R82, 0x96, !PT ;  /* 0x000000fb21217212 */ /* 0x080fe400078e9652 */
[----:B------:R-:W-:Y:S02]  /*e930*/  LOP3.LUT R21, R23, R251, R78, 0x96, !PT ;  /* 0x000000fb17157212 */ /* 0x000fe400078e964e */
[----:B------:R-:W-:-:S02]  /*e940*/  SHF.R.U32.HI R4, RZ, 0x8, R0 ;  /* 0x00000008ff047819 */ /* 0x000fc40000011600 */
[----:B------:R-:W-:Y:S01]  /*e950*/  PRMT R0, R15, 0x5410, R5 ;  /* 0x000054100f007816 */ /* 0x000fe20000000005 */
[----:B------:R-:W-:Y:S01]  /*e960*/  HMMA.16816.F32.BF16 R76, R16, R24, RZ ;  /* 0x00000018104c723c */ /* 0x000fe200000418ff */
[----:B------:R-:W-:Y:S02]  /*e970*/  PRMT R3, R3, 0x5410, R14 ;  /* 0x0000541003037816 */ /* 0x000fe4000000000e */
[----:B------:R-:W-:-:S05]  /*e980*/  PRMT R2, R2, 0x5410, R6 ;  /* 0x0000541002027816 */ /* 0x000fca0000000006 */
[----:B------:R-:W-:Y:S01]  /*e990*/  HMMA.16816.F32.BF16 R72, R16, R28, RZ ;  /* 0x0000001c1048723c */ /* 0x000fe200000418ff */
[----:B------:R-:W-:Y:S01]  /*e9a0*/  PRMT R5, R7, 0x5410, R4 ;  /* 0x0000541007057816 */ /* 0x000fe20000000004 */
[----:B------:R-:W-:-:S06]  /*e9b0*/  HSET2.LE.AND R0, R0, R20, PT ;  /* 0x0000001400007233 */ /* 0x000fcc0003803000 */
[----:B------:R-:W-:Y:S01]  /*e9c0*/  HMMA.16816.F32.BF16 R80, R16, R30, RZ ;  /* 0x0000001e1050723c */ /* 0x000fe200000418ff */
[--C-:B------:R-:W-:Y:S01]  /*e9d0*/  HSET2.LE.AND R4, R3, R20.reuse, PT ;  /* 0x0000001403047233 */ /* 0x100fe20003803000 */
[----:B------:R-:W-:Y:S01]  /*e9e0*/  IMAD.WIDE.U32 R100, R118, -0x2daee0ad, RZ ;  /* 0xd2511f5376647825 */ /* 0x000fe200078e00ff */
[----:B------:R-:W-:Y:S01]  /*e9f0*/  HSET2.LE.AND R6, R2, R20, PT ;  /* 0x0000001402067233 */ /* 0x000fe20003803000 */
[----:B------:R-:W2:Y:S03]  /*ea00*/  LDSM.16.MT88.4 R28, [R236+0x4800] ;  /* 0x00480000ec1c783b */ /* 0x000ea60000004200 */
[----:B------:R-:W-:Y:S01]  /*ea10*/  LOP3.LUT R16, R103, R243, R22, 0x96, !PT ;  /* 0x000000f367107212 */ /* 0x000fe200078e9616 */
[----:B------:R-:W-:Y:S04]  /*ea20*/  HMMA.16816.F32.BF16 R24, R8, R38, R56 ;  /* 0x000000260818723c */ /* 0x000fe80000041838 */
[----:B------:R-:W-:Y:S01]  /*ea30*/  IMAD.WIDE.U32 R2, R16, -0x326172a9, RZ ;  /* 0xcd9e8d5710027825 */ /* 0x000fe200078e00ff */
[----:B------:R-:W-:-:S03]  /*ea40*/  LOP3.LUT R18, R248, R0, RZ, 0xc0, !PT ;  /* 0x00000000f8127212 */ /* 0x000fc600078ec0ff */
[----:B------:R-:W-:Y:S01]  /*ea50*/  HMMA.16816.F32.BF16 R84, R8, R36, R64 ;  /* 0x000000240854723c */ /* 0x000fe20000041840 */
[----:B------:R-:W-:Y:S01]  /*ea60*/  LOP3.LUT R0, R2, 0xffff, RZ, 0xc0, !PT ;  /* 0x0000ffff02007812 */ /* 0x000fe200078ec0ff */
[----:B------:R-:W-:Y:S01]  /*ea70*/  HSET2.LE.AND R5, R5, R20, PT ;  /* 0x0000001405057233 */ /* 0x000fe20003803000 */
[----:B------:R-:W-:-:S05]  /*ea80*/  LOP3.LUT R19, R237, R4, RZ, 0xc0, !PT ;  /* 0x00000004ed137212 */ /* 0x000fca00078ec0ff */
[----:B-1----:R-:W-:Y:S01]  /*ea90*/  HMMA.16816.F32.BF16 R88, R8, R52, R68 ;  /* 0x000000340858723c */ /* 0x002fe20000041844 */
[----:B------:R-:W-:-:S07]  /*eaa0*/  SHF.R.U32.HI R4, RZ, 0x8, R0 ;  /* 0x00000008ff047819 */ /* 0x000fce0000011600 */
[----:B------:R-:W-:Y:S01]  /*eab0*/  HMMA.16816.F32.BF16 R56, R8, R54, R48 ;  /* 0x000000360838723c */ /* 0x000fe20000041830 */
[----:B------:R-:W-:Y:S01]  /*eac0*/  LOP3.LUT R16, R235, R5, RZ, 0xc0, !PT ;  /* 0x00000005eb107212 */ /* 0x000fe200078ec0ff */
[----:B------:R-:W1:Y:S05]  /*ead0*/  LDSM.16.MT88.4 R48, [R238+0x4800] ;  /* 0x00480000ee30783b */ /* 0x000e6a0000004200 */
[----:B------:R-:W-:Y:S01]  /*eae0*/  IMAD.WIDE.U32 R10, R21, -0x326172a9, RZ ;  /* 0xcd9e8d57150a7825 */ /* 0x000fe200078e00ff */
[----:B------:R-:W-:-:S04]  /*eaf0*/  LOP3.LUT R5, R2, 0xff, RZ, 0xc0, !PT ;  /* 0x000000ff02057812 */ /* 0x000fc800078ec0ff */
[----:B------:R-:W-:Y:S02]  /*eb00*/  LOP3.LUT R0, R3, R177, R10, 0x96, !PT ;  /* 0x000000b103007212 */ /* 0x000fe400078e960a */
[--C-:B------:R-:W-:Y:S02]  /*eb10*/  SHF.R.U32.HI R3, RZ, 0x10, R2.reuse ;  /* 0x00000010ff037819 */ /* 0x100fe40000011602 */
[----:B------:R-:W-:Y:S02]  /*eb20*/  SHF.R.U32.HI R9, RZ, 0x18, R2 ;  /* 0x00000018ff097819 */ /* 0x000fe40000011602 */
[----:B------:R-:W-:Y:S02]  /*eb30*/  LOP3.LUT R2, R0, 0xffff, RZ, 0xc0, !PT ;  /* 0x0000ffff00027812 */ /* 0x000fe400078ec0ff */
[----:B------:R-:W-:Y:S02]  /*eb40*/  LOP3.LUT R7, R3, 0xff, RZ, 0xc0, !PT ;  /* 0x000000ff03077812 */ /* 0x000fe400078ec0ff */
[----:B------:R-:W-:-:S02]  /*eb50*/  SHF.R.U32.HI R3, RZ, 0x10, R0 ;  /* 0x00000010ff037819 */ /* 0x000fc40000011600 */
[----:B------:R-:W-:Y:S02]  /*eb60*/  PRMT R8, R5, 0x5410, R4 ;  /* 0x0000541005087816 */ /* 0x000fe40000000004 */
[----:B------:R-:W-:Y:S02]  /*eb70*/  SHF.R.U32.HI R4, RZ, 0x8, R2 ;  /* 0x00000008ff047819 */ /* 0x000fe40000011602 */
[----:B------:R-:W-:Y:S02]  /*eb80*/  SHF.R.U32.HI R5, RZ, 0x18, R0 ;  /* 0x00000018ff057819 */ /* 0x000fe40000011600 */
[----:B------:R-:W-:Y:S02]  /*eb90*/  LOP3.LUT R2, R3, 0xff, RZ, 0xc0, !PT ;  /* 0x000000ff03027812 */ /* 0x000fe400078ec0ff */
[----:B------:R-:W-:Y:S02]  /*eba0*/  LOP3.LUT R17, R234, R6, RZ, 0xc0, !PT ;  /* 0x00000006ea117212 */ /* 0x000fe400078ec0ff */
[----:B------:R-:W-:-:S02]  /*ebb0*/  PRMT R2, R2, 0x5410, R5 ;  /* 0x0000541002027816 */ /* 0x000fc40000000005 */
[----:B------:R-:W-:Y:S01]  /*ebc0*/  LOP3.LUT R6, R0, 0xff, RZ, 0xc0, !PT ;  /* 0x000000ff00067812 */ /* 0x000fe200078ec0ff */
[--C-:B------:R-:W-:Y:S01]  /*ebd0*/  HSET2.LE.AND R3, R8, R20.reuse, PT ;  /* 0x0000001408037233 */ /* 0x100fe20003803000 */
[----:B------:R-:W-:Y:S01]  /*ebe0*/  LOP3.LUT R21, R101, R243, R32, 0x96, !PT ;  /* 0x000000f365157212 */ /* 0x000fe200078e9620 */
[--C-:B------:R-:W-:Y:S01]  /*ebf0*/  HSET2.LE.AND R2, R2, R20.reuse, PT ;  /* 0x0000001402027233 */ /* 0x100fe20003803000 */
[----:B------:R-:W-:Y:S01]  /*ec00*/  PRMT R0, R6, 0x5410, R4 ;  /* 0x0000541006007816 */ /* 0x000fe20000000004 */
[----:B------:R-:W-:Y:S01]  /*ec10*/  IMAD.WIDE.U32 R14, R33, -0x326172a9, RZ ;  /* 0xcd9e8d57210e7825 */ /* 0x000fe200078e00ff */
[----:B------:R-:W-:Y:S02]  /*ec20*/  LOP3.LUT R6, R167, R3, RZ, 0xc0, !PT ;  /* 0x00000003a7067212 */ /* 0x000fe400078ec0ff */
[----:B------:R-:W-:Y:S01]  /*ec30*/  PRMT R7, R7, 0x5410, R9 ;  /* 0x0000541007077816 */ /* 0x000fe20000000009 */
[----:B------:R-:W-:Y:S01]  /*ec40*/  HSET2.LE.AND R0, R0, R20, PT ;  /* 0x0000001400007233 */ /* 0x000fe20003803000 */
[----:B------:R-:W-:Y:S01]  /*ec50*/  LOP3.LUT R5, R168, R2, RZ, 0xc0, !PT ;  /* 0x00000002a8057212 */ /* 0x000fe200078ec0ff */
[----:B------:R-:W-:-:S04]  /*ec60*/  IMAD.WIDE.U32 R2, R21, -0x326172a9, RZ ;  /* 0xcd9e8d5715027825 */ /* 0x000fc800078e00ff */
[----:B------:R-:W-:Y:S01]  /*ec70*/  IMAD.WIDE.U32 R104, R119, -0x326172a9, RZ ;  /* 0xcd9e8d5777687825 */ /* 0x000fe200078e00ff */
[----:B------:R-:W-:Y:S01]  /*ec80*/  LOP3.LUT R4, R169, R0, RZ, 0xc0, !PT ;  /* 0x00000000a9047212 */ /* 0x000fe200078ec0ff */
[----:B------:R-:W-:Y:S01]  /*ec90*/  HMMA.16816.F32.BF16 R96, R16, R52, R72 ;  /* 0x000000341060723c */ /* 0x000fe20000041848 */
[----:B------:R-:W3:Y:S01]  /*eca0*/  LDSM.16.MT88.4 R32, [R236+0x4c00] ;  /* 0x004c0000ec20783b */ /* 0x000ee20000004200 */
[----:B------:R-:W-:Y:S01]  /*ecb0*/  IMAD.WIDE.U32 R8, R120, -0x326172a9, RZ ;  /* 0xcd9e8d5778087825 */ /* 0x000fe200078e00ff */
[----:B------:R-:W-:-:S04]  /*ecc0*/  LOP3.LUT R0, R3, R177, R14, 0x96, !PT ;  /* 0x000000b103007212 */ /* 0x000fc800078e960e */
[----:B------:R-:W-:Y:S02]  /*ecd0*/  LOP3.LUT R22, R9, R233, R174, 0x96, !PT ;  /* 0x000000e909167212 */ /* 0x000fe400078e96ae */
[----:B------:R-:W-:Y:S02]  /*ece0*/  LOP3.LUT R9, R2, 0xffff, RZ, 0xc0, !PT ;  /* 0x0000ffff02097812 */ /* 0x000fe400078ec0ff */
[----:B------:R-:W-:Y:S02]  /*ecf0*/  LOP3.LUT R72, R105, R249, R8, 0x96, !PT ;  /* 0x000000f969487212 */ /* 0x000fe400078e9608 */
[----:B------:R-:W-:Y:S02]  /*ed00*/  LOP3.LUT R3, R0, 0xffff, RZ, 0xc0, !PT ;  /* 0x0000ffff00037812 */ /* 0x000fe400078ec0ff */
[----:B------:R-:W-:Y:S01]  /*ed10*/  SHF.R.U32.HI R8, RZ, 0x10, R0 ;  /* 0x00000010ff087819 */ /* 0x000fe20000011600 */
[----:B------:R-:W-:Y:S01]  /*ed20*/  HMMA.16816.F32.BF16 R64, R16, R36, R76 ;  /* 0x000000241040723c */ /* 0x000fe2000004184c */
[----:B------:R-:W-:-:S02]  /*ed30*/  LOP3.LUT R21, R11, R245, R122, 0x96, !PT ;  /* 0x000000f50b157212 */ /* 0x000fc400078e967a */
[----:B------:R-:W-:Y:S02]  /*ed40*/  LOP3.LUT R11, R0, 0xff, RZ, 0xc0, !PT ;  /* 0x000000ff000b7812 */ /* 0x000fe400078ec0ff */
[----:B------:R-:W-:Y:S02]  /*ed50*/  SHF.R.U32.HI R10, RZ, 0x18, R0 ;  /* 0x00000018ff0a7819 */ /* 0x000fe40000011600 */
[----:B------:R-:W-:Y:S01]  /*ed60*/  SHF.R.U32.HI R0, RZ, 0x8, R3 ;  /* 0x00000008ff007819 */ /* 0x000fe20000011603 */
[----:B------:R-:W-:Y:S01]  /*ed70*/  HMMA.16816.F32.BF16 R36, R16, R38, R92 ;  /* 0x000000261024723c */ /* 0x000fe2000004185c */
[----:B------:R-:W-:Y:S02]  /*ed80*/  SHF.R.U32.HI R9, RZ, 0x8, R9 ;  /* 0x00000008ff097819 */ /* 0x000fe40000011609 */
[----:B------:R-:W-:-:S05]  /*ed90*/  LOP3.LUT R3, R8, 0xff, RZ, 0xc0, !PT ;  /* 0x000000ff08037812 */ /* 0x000fca00078ec0ff */
[----:B------:R-:W-:Y:S01]  /*eda0*/  HMMA.16816.F32.BF16 R68, R16, R54, R80 ;  /* 0x000000361044723c */ /* 0x000fe20000041850 */
[----:B------:R-:W-:Y:S02]  /*edb0*/  SHF.R.U32.HI R14, RZ, 0x18, R2 ;  /* 0x00000018ff0e7819 */ /* 0x000fe40000011602 */
[----:B------:R-:W-:-:S04]  /*edc0*/  PRMT R0, R11, 0x5410, R0 ;  /* 0x000054100b007816 */ /* 0x000fc80000000000 */
[----:B------:R-:W-:Y:S02]  /*edd0*/  LOP3.LUT R16, R2, 0xff, RZ, 0xc0, !PT ;  /* 0x000000ff02107812 */ /* 0x000fe400078ec0ff */
[----:B------:R-:W-:Y:S02]  /*ede0*/  SHF.R.U32.HI R17, RZ, 0x10, R2 ;  /* 0x00000010ff117819 */ /* 0x000fe40000011602 */
[----:B------:R-:W-:Y:S02]  /*edf0*/  PRMT R9, R16, 0x5410, R9 ;  /* 0x0000541010097816 */ /* 0x000fe40000000009 */
[----:B------:R-:W-:Y:S02]  /*ee00*/  PRMT R2, R3, 0x5410, R10 ;  /* 0x0000541003027816 */ /* 0x000fe4000000000a */
[----:B------:R-:W-:Y:S01]  /*ee10*/  LOP3.LUT R8, R17, 0xff, RZ, 0xc0, !PT ;  /* 0x000000ff11087812 */ /* 0x000fe200078ec0ff */
[--C-:B------:R-:W-:Y:S02]  /*ee20*/  HSET2.LE.AND R0, R0, R20.reuse, PT ;  /* 0x0000001400007233 */ /* 0x100fe40003803000 */
[--C-:B------:R-:W-:Y:S01]  /*ee30*/  HSET2.LE.AND R2, R2, R20.reuse, PT ;  /* 0x0000001402027233 */ /* 0x100fe20003803000 */
[----:B------:R-:W-:Y:S01]  /*ee40*/  PRMT R8, R8, 0x5410, R14 ;  /* 0x0000541008087816 */ /* 0x000fe2000000000e */
[----:B------:R-:W-:-:S02]  /*ee50*/  HSET2.LE.AND R3, R9, R20, PT ;  /* 0x0000001409037233 */ /* 0x000fc40003803000 */
[--C-:B------:R-:W-:Y:S01]  /*ee60*/  HSET2.LE.AND R7, R7, R20.reuse, PT ;  /* 0x0000001407077233 */ /* 0x100fe20003803000 */
[----:B------:R-:W-:Y:S01]  /*ee70*/  LOP3.LUT R16, R232, R0, RZ, 0xc0, !PT ;  /* 0x00000000e8107212 */ /* 0x000fe200078ec0ff */
[----:B------:R-:W-:Y:S01]  /*ee80*/  HSET2.LE.AND R0, R8, R20, PT ;  /* 0x0000001408007233 */ /* 0x000fe20003803000 */
[----:B------:R-:W-:Y:S02]  /*ee90*/  LOP3.LUT R17, R229, R2, RZ, 0xc0, !PT ;  /* 0x00000002e5117212 */ /* 0x000fe400078ec0ff */
[----:B------:R-:W-:Y:S01]  /*eea0*/  LOP3.LUT R18, R244, R3, RZ, 0xc0, !PT ;  /* 0x00000003f4127212 */ /* 0x000fe200078ec0ff */
[----:B------:R-:W-:Y:S01]  /*eeb0*/  IMAD.WIDE.U32 R2, R21, -0x2daee0ad, RZ ;  /* 0xd2511f5315027825 */ /* 0x000fe200078e00ff */
[----:B------:R-:W-:Y:S02]  /*eec0*/  LOP3.LUT R7, R166, R7, RZ, 0xc0, !PT ;  /* 0x00000007a6077212 */ /* 0x000fe400078ec0ff */
[----:B------:R-:W-:Y:S02]  /*eed0*/  LOP3.LUT R19, R231, R0, RZ, 0xc0, !PT ;  /* 0x00000000e7137212 */ /* 0x000fe400078ec0ff */
[----:B------:R-:W-:-:S03]  /*eee0*/  LOP3.LUT R0, R3, R173, R102, 0x96, !PT ;  /* 0x000000ad03007212 */ /* 0x000fc600078e9666 */
[----:B--2---:R-:W-:Y:S01]  /*eef0*/  HMMA.16816.F32.BF16 R76, R4, R28, R84 ;  /* 0x0000001c044c723c */ /* 0x004fe20000041854 */
[----:B------:R-:W-:-:S07]  /*ef00*/  LOP3.LUT R10, R2, 0xff, RZ, 0xc0, !PT ;  /* 0x000000ff020a7812 */ /* 0x000fce00078ec0ff */
[----:B-1----:R-:W-:Y:S01]  /*ef10*/  HMMA.16816.F32.BF16 R92, R4, R48, R88 ;  /* 0x00000030045c723c */ /* 0x002fe20000041858 */
[----:B------:R-:W-:-:S07]  /*ef20*/  LOP3.LUT R8, R0, 0xff, RZ, 0xc0, !PT ;  /* 0x000000ff00087812 */ /* 0x000fce00078ec0ff */
[C---:B------:R-:W-:Y:S08]  /*ef30*/  HMMA.16816.F32.BF16 R52, R4.reuse, R30, R24 ;  /* 0x0000001e0434723c */ /* 0x040ff00000041818 */
[----:B------:R-:W-:Y:S07]  /*ef40*/  HMMA.16816.F32.BF16 R56, R4, R50, R56 ;  /* 0x000000320438723c */ /* 0x000fee0000041838 */
[----:B------:R-:W-:-:S02]  /*ef50*/  LOP3.LUT R6, R2, 0xffff, RZ, 0xc0, !PT ;  /* 0x0000ffff02067812 */ /* 0x000fc400078ec0ff */
[----:B------:R-:W-:Y:S02]  /*ef60*/  LOP3.LUT R3, R0, 0xffff, RZ, 0xc0, !PT ;  /* 0x0000ffff00037812 */ /* 0x000fe400078ec0ff */
[----:B------:R-:W-:Y:S02]  /*ef70*/  SHF.R.U32.HI R7, RZ, 0x10, R2 ;  /* 0x00000010ff077819 */ /* 0x000fe40000011602 */
[----:B------:R-:W-:Y:S02]  /*ef80*/  SHF.R.U32.HI R6, RZ, 0x8, R6 ;  /* 0x00000008ff067819 */ /* 0x000fe40000011606 */
[----:B------:R-:W-:Y:S01]  /*ef90*/  SHF.R.U32.HI R3, RZ, 0x8, R3 ;  /* 0x00000008ff037819 */ /* 0x000fe20000011603 */
[----:B------:R-:W-:Y:S01]  /*efa0*/  HMMA.16816.F32.BF16 R88, R16, R30, R36 ;  /* 0x0000001e1058723c */ /* 0x000fe20000041824 */
[----:B------:R-:W-:Y:S01]  /*efb0*/  SHF.R.U32.HI R9, RZ, 0x18, R2 ;  /* 0x00000018ff097819 */ /* 0x000fe20000011602 */
[----:B------:R-:W1:Y:S01]  /*efc0*/  LDSM.16.MT88.4 R36, [R238+0x4c00] ;  /* 0x004c0000ee24783b */ /* 0x000e620000004200 */
[----:B------:R-:W-:-:S02]  /*efd0*/  LOP3.LUT R7, R7, 0xff, RZ, 0xc0, !PT ;  /* 0x000000ff07077812 */ /* 0x000fc400078ec0ff */
[----:B------:R-:W-:Y:S02]  /*efe0*/  PRMT R10, R10, 0x5410, R6 ;  /* 0x000054100a0a7816 */ /* 0x000fe40000000006 */
[----:B------:R-:W-:Y:S02]  /*eff0*/  PRMT R3, R8, 0x5410, R3 ;  /* 0x0000541008037816 */ /* 0x000fe40000000003 */
[----:B------:R-:W-:Y:S02]  /*f000*/  SHF.R.U32.HI R6, RZ, 0x10, R0 ;  /* 0x00000010ff067819 */ /* 0x000fe40000011600 */
[----:B------:R-:W-:Y:S02]  /*f010*/  LOP3.LUT R4, R15, R245, R124, 0x96, !PT ;  /* 0x000000f50f047212 */ /* 0x000fe400078e967c */
[----:B------:R-:W-:Y:S02]  /*f020*/  PRMT R9, R7, 0x5410, R9 ;  /* 0x0000541007097816 */ /* 0x000fe40000000009 */
[----:B------:R-:W-:Y:S01]  /*f030*/  SHF.R.U32.HI R8, RZ, 0x18, R0 ;  /* 0x00000018ff087819 */ /* 0x000fe20000011600 */
[--C-:B------:R-:W-:Y:S01]  /*f040*/  HSET2.LE.AND R0, R3, R20.reuse, PT ;  /* 0x0000001403007233 */ /* 0x100fe20003803000 */
[----:B------:R-:W-:Y:S01]  /*f050*/  LOP3.LUT R7, R6, 0xff, RZ, 0xc0, !PT ;  /* 0x000000ff06077812 */ /* 0x000fe200078ec0ff */
[----:B------:R-:W-:Y:S01]  /*f060*/  HSET2.LE.AND R3, R10, R20, PT ;  /* 0x000000140a037233 */ /* 0x000fe20003803000 */
[----:B------:R-:W-:-:S02]  /*f070*/  IMAD.WIDE.U32 R4, R4, -0x2daee0ad, RZ ;  /* 0xd2511f5304047825 */ /* 0x000fc400078e00ff */
[----:B------:R-:W-:Y:S02]  /*f080*/  PRMT R7, R7, 0x5410, R8 ;  /* 0x0000541007077816 */ /* 0x000fe40000000008 */
[----:B------:R-:W-:Y:S01]  /*f090*/  LOP3.LUT R10, R170, R3, RZ, 0xc0, !PT ;  /* 0x00000003aa0a7212 */ /* 0x000fe200078ec0ff */
[--C-:B------:R-:W-:Y:S01]  /*f0a0*/  HSET2.LE.AND R6, R9, R20.reuse, PT ;  /* 0x0000001409067233 */ /* 0x100fe20003803000 */
[----:B------:R-:W-:Y:S01]  /*f0b0*/  SHF.R.U32.HI R3, RZ, 0x10, R4 ;  /* 0x00000010ff037819 */ /* 0x000fe20000011604 */
[----:B------:R-:W-:Y:S01]  /*f0c0*/  HSET2.LE.AND R7, R7, R20, PT ;  /* 0x0000001407077233 */ /* 0x000fe20003803000 */
[----:B------:R-:W-:Y:S02]  /*f0d0*/  LOP3.LUT R2, R5, R173, R100, 0x96, !PT ;  /* 0x000000ad05027212 */ /* 0x000fe400078e9664 */
[----:B------:R-:W-:Y:S02]  /*f0e0*/  LOP3.LUT R8, R176, R0, RZ, 0xc0, !PT ;  /* 0x00000000b0087212 */ /* 0x000fe400078ec0ff */
[----:B------:R-:W-:-:S02]  /*f0f0*/  LOP3.LUT R0, R4, 0xffff, RZ, 0xc0, !PT ;  /* 0x0000ffff04007812 */ /* 0x000fc400078ec0ff */
[----:B------:R-:W-:Y:S02]  /*f100*/  LOP3.LUT R5, R3, 0xff, RZ, 0xc0, !PT ;  /* 0x000000ff03057812 */ /* 0x000fe400078ec0ff */
[----:B------:R-:W-:Y:S02]  /*f110*/  SHF.R.U32.HI R3, RZ, 0x10, R2 ;  /* 0x00000010ff037819 */ /* 0x000fe40000011602 */
[----:B------:R-:W-:Y:S02]  /*f120*/  LOP3.LUT R11, R171, R6, RZ, 0xc0, !PT ;  /* 0x00000006ab0b7212 */ /* 0x000fe400078ec0ff */
[----:B------:R-:W-:Y:S02]  /*f130*/  SHF.R.U32.HI R15, RZ, 0x18, R4 ;  /* 0x00000018ff0f7819 */ /* 0x000fe40000011604 */
[----:B------:R-:W-:Y:S02]  /*f140*/  LOP3.LUT R9, R172, R7, RZ, 0xc0, !PT ;  /* 0x00000007ac097212 */ /* 0x000fe400078ec0ff */
[----:B------:R-:W-:-:S02]  /*f150*/  SHF.R.U32.HI R6, RZ, 0x8, R0 ;  /* 0x00000008ff067819 */ /* 0x000fc40000011600 */
[C---:B------:R-:W-:Y:S02]  /*f160*/  LOP3.LUT R0, R2.reuse, 0xffff, RZ, 0xc0, !PT ;  /* 0x0000ffff02007812 */ /* 0x040fe400078ec0ff */
[----:B------:R-:W-:Y:S02]  /*f170*/  LOP3.LUT R14, R2, 0xff, RZ, 0xc0, !PT ;  /* 0x000000ff020e7812 */ /* 0x000fe400078ec0ff */
[----:B------:R-:W-:Y:S01]  /*f180*/  SHF.R.U32.HI R7, RZ, 0x18, R2 ;  /* 0x00000018ff077819 */ /* 0x000fe20000011602 */
[C---:B------:R-:W-:Y:S01]  /*f190*/  HMMA.16816.F32.BF16 R80, R16.reuse, R28, R64 ;  /* 0x0000001c1050723c */ /* 0x040fe20000041840 */
[----:B------:R-:W-:Y:S01]  /*f1a0*/  LOP3.LUT R2, R3, 0xff, RZ, 0xc0, !PT ;  /* 0x000000ff03027812 */ /* 0x000fe200078ec0ff */
[----:B------:R-:W-:Y:S01]  /*f1b0*/  IMAD.WIDE.U32 R22, R22, -0x2daee0ad, RZ ;  /* 0xd2511f5316167825 */ /* 0x000fe200078e00ff */
[----:B------:R-:W-:Y:S01]  /*f1c0*/  PRMT R3, R5, 0x5410, R15 ;  /* 0x0000541005037816 */ /* 0x000fe2000000000f */
[----:B------:R-:W2:Y:S04]  /*f1d0*/  LDSM.16.MT88.4 R28, [R236+0x5000] ;  /* 0x00500000ec1c783b */ /* 0x000ea80000004200 */
[----:B------:R-:W-:Y:S01]  /*f1e0*/  HMMA.16816.F32.BF16 R84, R16, R48, R96 ;  /* 0x000000301054723c */ /* 0x000fe20000041860 */
[----:B------:R-:W-:Y:S01]  /*f1f0*/  PRMT R5, R2, 0x5410, R7 ;  /* 0x0000541002057816 */ /* 0x000fe20000000007 */
[----:B------:R-:W-:-:S05]  /*f200*/  HSET2.LE.AND R2, R3, R20, PT ;  /* 0x0000001403027233 */ /* 0x000fca0003803000 */
[----:B------:R-:W-:Y:S01]  /*f210*/  IMAD.WIDE.U32 R96, R72, -0x2daee0ad, RZ ;  /* 0xd2511f5348607825 */ /* 0x000fe200078e00ff */
[----:B------:R-:W-:Y:S01]  /*f220*/  HMMA.16816.F32.BF16 R68, R16, R50, R68 ;  /* 0x000000321044723c */ /* 0x000fe20000041844 */
[----:B------:R-:W-:Y:S02]  /*f230*/  LOP3.LUT R7, R209, R2, RZ, 0xc0, !PT ;  /* 0x00000002d1077212 */ /* 0x000fe400078ec0ff */
[----:B------:R-:W-:-:S05]  /*f240*/  LOP3.LUT R21, R23, R251, R130, 0x96, !PT ;  /* 0x000000fb17157212 */ /* 0x000fca00078e9682 */
[----:B---3--:R-:W-:Y:S01]  /*f250*/  HMMA.16816.F32.BF16 R76, R8, R32, R76 ;  /* 0x00000020084c723c */ /* 0x008fe2000004184c */
[----:B------:R-:W-:-:S07]  /*f260*/  LOP3.LUT R16, R4, 0xff, RZ, 0xc0, !PT ;  /* 0x000000ff04107812 */ /* 0x000fce00078ec0ff */
[----:B-1----:R-:W-:Y:S01]  /*f270*/  HMMA.16816.F32.BF16 R64, R8, R36, R92 ;  /* 0x000000240840723c */ /* 0x002fe2000004185c */
[----:B------:R-:W-:Y:S01]  /*f280*/  SHF.R.U32.HI R4, RZ, 0x8, R0 ;  /* 0x00000008ff047819 */ /* 0x000fe20000011600 */
[----:B------:R-:W-:Y:S01]  /*f290*/  IMAD.WIDE.U32 R24, R121, -0x2daee0ad, RZ ;  /* 0xd2511f5379187825 */ /* 0x000fe200078e00ff */
[----:B------:R-:W-:Y:S01]  /*f2a0*/  PRMT R0, R16, 0x5410, R6 ;  /* 0x0000541010007816 */ /* 0x000fe20000000006 */
[--C-:B------:R-:W-:Y:S01]  /*f2b0*/  HSET2.LE.AND R5, R5, R20.reuse, PT ;  /* 0x0000001405057233 */ /* 0x100fe20003803000 */
[----:B------:R-:W-:Y:S01]  /*f2c0*/  LOP3.LUT R17, R97, R243, R22, 0x96, !PT ;  /* 0x000000f361117212 */ /* 0x000fe200078e9616 */
[----:B------:R-:W1:Y:S02]  /*f2d0*/  LDSM.16.MT88.4 R48, [R238+0x5000] ;  /* 0x00500000ee30783b */ /* 0x000e640000004200 */
[----:B------:R-:W-:Y:S02]  /*f2e0*/  HSET2.LE.AND R0, R0, R20, PT ;  /* 0x0000001400007233 */ /* 0x000fe40003803000 */
[----:B------:R-:W-:Y:S01]  /*f2f0*/  IMAD.WIDE.U32 R2, R17, -0x326172a9, RZ ;  /* 0xcd9e8d5711027825 */ /* 0x000fe200078e00ff */
[----:B------:R-:W-:-:S02]  /*f300*/  PRMT R4, R14, 0x5410, R4 ;  /* 0x000054100e047816 */ /* 0x000fc40000000004 */
[----:B------:R-:W-:Y:S01]  /*f310*/  LOP3.LUT R6, R208, R0, RZ, 0xc0, !PT ;  /* 0x00000000d0067212 */ /* 0x000fe200078ec0ff */
[----:B------:R-:W-:Y:S01]  /*f320*/  IMAD.WIDE.U32 R14, R21, -0x326172a9, RZ ;  /* 0xcd9e8d57150e7825 */ /* 0x000fe200078e00ff */
[----:B------:R-:W-:Y:S01]  /*f330*/  LOP3.LUT R0, R2, 0xffff, RZ, 0xc0, !PT ;  /* 0x0000ffff02007812 */ /* 0x000fe200078ec0ff */
[C---:B------:R-:W-:Y:S08]  /*f340*/  HMMA.16816.F32.BF16 R72, R8.reuse, R34, R52 ;  /* 0x000000220848723c */ /* 0x040ff00000041834 */
[----:B------:R-:W-:Y:S07]  /*f350*/  HMMA.16816.F32.BF16 R52, R8, R38, R56 ;  /* 0x000000260834723c */ /* 0x000fee0000041838 */
[----:B------:R-:W-:-:S02]  /*f360*/  SHF.R.U32.HI R8, RZ, 0x8, R0 ;  /* 0x00000008ff087819 */ /* 0x000fc40000011600 */
[----:B------:R-:W-:Y:S02]  /*f370*/  LOP3.LUT R0, R3, R177, R14, 0x96, !PT ;  /* 0x000000b103007212 */ /* 0x000fe400078e960e */
[----:B------:R-:W-:Y:S02]  /*f380*/  LOP3.LUT R10, R2, 0xff, RZ, 0xc0, !PT ;  /* 0x000000ff020a7812 */ /* 0x000fe400078ec0ff */
[--C-:B------:R-:W-:Y:S02]  /*f390*/  SHF.R.U32.HI R11, RZ, 0x10, R2.reuse ;  /* 0x00000010ff0b7819 */ /* 0x100fe40000011602 */
[----:B------:R-:W-:Y:S02]  /*f3a0*/  SHF.R.U32.HI R14, RZ, 0x18, R2 ;  /* 0x00000018ff0e7819 */ /* 0x000fe40000011602 */
[----:B------:R-:W-:Y:S02]  /*f3b0*/  LOP3.LUT R2, R0, 0xffff, RZ, 0xc0, !PT ;  /* 0x0000ffff00027812 */ /* 0x000fe400078ec0ff */
[----:B------:R-:W-:Y:S01]  /*f3c0*/  PRMT R10, R10, 0x5410, R8 ;  /* 0x000054100a0a7816 */ /* 0x000fe20000000008 */
[----:B------:R-:W-:Y:S01]  /*f3d0*/  IMAD.WIDE.U32 R92, R128, -0x2daee0ad, RZ ;  /* 0xd2511f53805c7825 */ /* 0x000fe200078e00ff */
[----:B------:R-:W-:-:S02]  /*f3e0*/  LOP3.LUT R8, R0, 0xff, RZ, 0xc0, !PT ;  /* 0x000000ff00087812 */ /* 0x000fc400078ec0ff */
[--C-:B------:R-:W-:Y:S02]  /*f3f0*/  SHF.R.U32.HI R3, RZ, 0x10, R0.reuse ;  /* 0x00000010ff037819 */ /* 0x100fe40000011600 */
[----:B------:R-:W-:Y:S02]  /*f400*/  SHF.R.U32.HI R9, RZ, 0x18, R0 ;  /* 0x00000018ff097819 */ /* 0x000fe40000011600 */
[----:B------:R-:W-:Y:S01]  /*f410*/  SHF.R.U32.HI R0, RZ, 0x8, R2 ;  /* 0x00000008ff007819 */ /* 0x000fe20000011602 */
[----:B------:R-:W-:Y:S01]  /*f420*/  HSET2.LE.AND R4, R4, R20, PT ;  /* 0x0000001404047233 */ /* 0x000fe20003803000 */
[----:B------:R-:W-:Y:S02]  /*f430*/  LOP3.LUT R25, R25, R251, R140, 0x96, !PT ;  /* 0x000000fb19197212 */ /* 0x000fe400078e968c */
[----:B------:R-:W-:Y:S02]  /*f440*/  PRMT R0, R8, 0x5410, R0 ;  /* 0x0000541008007816 */ /* 0x000fe40000000000 */
[----:B------:R-:W-:-:S02]  /*f450*/  LOP3.LUT R16, R93, R243, R24, 0x96, !PT ;  /* 0x000000f35d107212 */ /* 0x000fc400078e9618 */
[----:B------:R-:W-:Y:S01]  /*f460*/  LOP3.LUT R2, R3, 0xff, RZ, 0xc0, !PT ;  /* 0x000000ff03027812 */ /* 0x000fe200078ec0ff */
[----:B------:R-:W-:Y:S01]  /*f470*/  HSET2.LE.AND R0, R0, R20, PT ;  /* 0x0000001400007233 */ /* 0x000fe20003803000 */
[----:B------:R-:W-:Y:S01]  /*f480*/  LOP3.LUT R4, R230, R4, RZ, 0xc0, !PT ;  /* 0x00000004e6047212 */ /* 0x000fe200078ec0ff */
[----:B------:R-:W-:Y:S01]  /*f490*/  IMAD.WIDE.U32 R22, R25, -0x326172a9, RZ ;  /* 0xcd9e8d5719167825 */ /* 0x000fe200078e00ff */
[----:B------:R-:W-:Y:S02]  /*f4a0*/  PRMT R9, R2, 0x5410, R9 ;  /* 0x0000541002097816 */ /* 0x000fe40000000009 */
[----:B------:R-:W-:Y:S01]  /*f4b0*/  LOP3.LUT R5, R227, R5, RZ, 0xc0, !PT ;  /* 0x00000005e3057212 */ /* 0x000fe200078ec0ff */
[----:B------:R-:W-:Y:S01]  /*f4c0*/  IMAD.WIDE.U32 R2, R16, -0x326172a9, RZ ;  /* 0xcd9e8d5710027825 */ /* 0x000fe200078e00ff */
[----:B------:R-:W-:Y:S02]  /*f4d0*/  LOP3.LUT R11, R11, 0xff, RZ, 0xc0, !PT ;  /* 0x000000ff0b0b7812 */ /* 0x000fe400078ec0ff */
[----:B------:R-:W-:-:S02]  /*f4e0*/  LOP3.LUT R8, R187, R0, RZ, 0xc0, !PT ;  /* 0x00000000bb087212 */ /* 0x000fc400078ec0ff */
[----:B------:R-:W-:Y:S01]  /*f4f0*/  LOP3.LUT R0, R3, R177, R22, 0x96, !PT ;  /* 0x000000b103007212 */ /* 0x000fe200078e9616 */
[----:B------:R-:W-:Y:S01]  /*f500*/  HMMA.16816.F32.BF16 R56, R4, R32, R80 ;  /* 0x000000200438723c */ /* 0x000fe20000041850 */
[----:B------:R-:W-:Y:S02]  /*f510*/  PRMT R11, R11, 0x5410, R14 ;  /* 0x000054100b0b7816 */ /* 0x000fe4000000000e */
[----:B------:R-:W-:Y:S02]  /*f520*/  LOP3.LUT R16, R2, 0xff, RZ, 0xc0, !PT ;  /* 0x000000ff02107812 */ /* 0x000fe400078ec0ff */
[----:B------:R-:W-:-:S03]  /*f530*/  SHF.R.U32.HI R14, RZ, 0x18, R2 ;  /* 0x00000018ff0e7819 */ /* 0x000fc60000011602 */
[C---:B------:R-:W-:Y:S08]  /*f540*/  HMMA.16816.F32.BF16 R88, R4.reuse, R34, R88 ;  /* 0x000000220458723c */ /* 0x040ff00000041858 */
[C---:B------:R-:W-:Y:S08]  /*f550*/  HMMA.16816.F32.BF16 R84, R4.reuse, R36, R84 ;  /* 0x000000240454723c */ /* 0x040ff00000041854 */
[----:B------:R-:W-:Y:S01]  /*f560*/  HMMA.16816.F32.BF16 R80, R4, R38, R68 ;  /* 0x000000260450723c */ /* 0x000fe20000041844 */
[--C-:B------:R-:W-:Y:S01]  /*f570*/  HSET2.LE.AND R9, R9, R20.reuse, PT ;  /* 0x0000001409097233 */ /* 0x100fe20003803000 */
[----:B------:R-:W-:Y:S01]  /*f580*/  LOP3.LUT R15, R15, R245, R104, 0x96, !PT ;  /* 0x000000f50f0f7212 */ /* 0x000fe200078e9668 */
[----:B------:R-:W-:Y:S01]  /*f590*/  HSET2.LE.AND R10, R10, R20, PT ;  /* 0x000000140a0a7233 */ /* 0x000fe20003803000 */
[----:B------:R-:W3:Y:S03]  /*f5a0*/  LDSM.16.MT88.4 R32, [R236+0x5400] ;  /* 0x00540000ec20783b */ /* 0x000ee60000004200 */
[----:B------:R-:W-:-:S02]  /*f5b0*/  LOP3.LUT R4, R0, 0xffff, RZ, 0xc0, !PT ;  /* 0x0000ffff00047812 */ /* 0x000fc400078ec0ff */
[----:B------:R-:W-:Y:S02]  /*f5c0*/  LOP3.LUT R6, R2, 0xffff, RZ, 0xc0, !PT ;  /* 0x0000ffff02067812 */ /* 0x000fe400078ec0ff */
[----:B------:R-:W-:Y:S02]  /*f5d0*/  SHF.R.U32.HI R7, RZ, 0x10, R2 ;  /* 0x00000010ff077819 */ /* 0x000fe40000011602 */
[----:B------:R-:W-:Y:S02]  /*f5e0*/  SHF.R.U32.HI R2, RZ, 0x10, R0 ;  /* 0x00000010ff027819 */ /* 0x000fe40000011600 */
[----:B------:R-:W-:Y:S02]  /*f5f0*/  LOP3.LUT R5, R0, 0xff, RZ, 0xc0, !PT ;  /* 0x000000ff00057812 */ /* 0x000fe400078ec0ff */
[----:B------:R-:W-:Y:S02]  /*f600*/  SHF.R.U32.HI R3, RZ, 0x8, R4 ;  /* 0x00000008ff037819 */ /* 0x000fe40000011604 */
[----:B------:R-:W-:-:S02]  /*f610*/  SHF.R.U32.HI R4, RZ, 0x18, R0 ;  /* 0x00000018ff047819 */ /* 0x000fc40000011600 */
[----:B------:R-:W-:Y:S02]  /*f620*/  LOP3.LUT R2, R2, 0xff, RZ, 0xc0, !PT ;  /* 0x000000ff02027812 */ /* 0x000fe400078ec0ff */
[----:B------:R-:W-:Y:S02]  /*f630*/  PRMT R3, R5, 0x5410, R3 ;  /* 0x0000541005037816 */ /* 0x000fe40000000003 */
[----:B------:R-:W-:Y:S02]  /*f640*/  PRMT R2, R2, 0x5410, R4 ;  /* 0x0000541002027816 */ /* 0x000fe40000000004 */
[----:B------:R-:W-:Y:S02]  /*f650*/  SHF.R.U32.HI R5, RZ, 0x8, R6 ;  /* 0x00000008ff057819 */ /* 0x000fe40000011606 */
[----:B------:R-:W-:Y:S01]  /*f660*/  LOP3.LUT R6, R7, 0xff, RZ, 0xc0, !PT ;  /* 0x000000ff07067812 */ /* 0x000fe200078ec0ff */
[--C-:B------:R-:W-:Y:S01]  /*f670*/  HSET2.LE.AND R0, R3, R20.reuse, PT ;  /* 0x0000001403007233 */ /* 0x100fe20003803000 */
[----:B------:R-:W-:Y:S01]  /*f680*/  PRMT R3, R16, 0x5410, R5 ;  /* 0x0000541010037816 */ /* 0x000fe20000000005 */
[--C-:B------:R-:W-:Y:S01]  /*f690*/  HSET2.LE.AND R2, R2, R20.reuse, PT ;  /* 0x0000001402027233 */ /* 0x100fe20003803000 */
[----:B------:R-:W-:Y:S01]  /*f6a0*/  PRMT R6, R6, 0x5410, R14 ;  /* 0x0000541006067816 */ /* 0x000fe2000000000e */
[----:B------:R-:W-:Y:S01]  /*f6b0*/  IMAD.WIDE.U32 R4, R188, -0x326172a9, RZ ;  /* 0xcd9e8d57bc047825 */ /* 0x000fe200078e00ff */
[----:B------:R-:W-:Y:S01]  /*f6c0*/  LOP3.LUT R16, R224, R0, RZ, 0xc0, !PT ;  /* 0x00000000e0107212 */ /* 0x000fe200078ec0ff */
[--C-:B------:R-:W-:Y:S01]  /*f6d0*/  HSET2.LE.AND R0, R3, R20.reuse, PT ;  /* 0x0000001403007233 */ /* 0x100fe20003803000 */
[----:B------:R-:W-:Y:S01]  /*f6e0*/  LOP3.LUT R17, R223, R2, RZ, 0xc0, !PT ;  /* 0x00000002df117212 */ /* 0x000fe200078ec0ff */
[--C-:B------:R-:W-:Y:S01]  /*f6f0*/  HSET2.LE.AND R3, R6, R20.reuse, PT ;  /* 0x0000001406037233 */ /* 0x100fe20003803000 */
[----:B------:R-:W-:Y:S01]  /*f700*/  LOP3.LUT R2, R5, R240, R206, 0x96, !PT ;  /* 0x000000f005027212 */ /* 0x000fe200078e96ce */
[----:B------:R-:W-:Y:S01]  /*f710*/  HSET2.LE.AND R11, R11, R20, PT ;  /* 0x000000140b0b7233 */ /* 0x000fe20003803000 */
[----:B------:R-:W-:-:S02]  /*f720*/  LOP3.LUT R9, R185, R9, RZ, 0xc0, !PT ;  /* 0x00000009b9097212 */ /* 0x000fc400078ec0ff */
[----:B------:R-:W-:Y:S01]  /*f730*/  LOP3.LUT R19, R211, R3, RZ, 0xc0, !PT ;  /* 0x00000003d3137212 */ /* 0x000fe200078ec0ff */
[----:B------:R-:W-:Y:S01]  /*f740*/  IMAD.WIDE.U32 R6, R2, -0x2daee0ad, RZ ;  /* 0xd2511f5302067825 */ /* 0x000fe200078e00ff */
[----:B------:R-:W-:Y:S02]  /*f750*/  LOP3.LUT R10, R179, R10, RZ, 0xc0, !PT ;  /* 0x0000000ab30a7212 */ /* 0x000fe400078ec0ff */
[----:B------:R-:W-:Y:S01]  /*f760*/  LOP3.LUT R11, R178, R11, RZ, 0xc0, !PT ;  /* 0x0000000bb20b7212 */ /* 0x000fe200078ec0ff */
[----:B------:R-:W-:Y:S01]  /*f770*/  IMAD.WIDE.U32 R2, R15, -0x2daee0ad, RZ ;  /* 0xd2511f530f027825 */ /* 0x000fe200078e00ff */
[----:B------:R-:W-:Y:S02]  /*f780*/  LOP3.LUT R14, R133, R239, R4, 0x96, !PT ;  /* 0x000000ef850e7212 */ /* 0x000fe400078e9604 */
[----:B------:R-:W-:Y:S02]  /*f790*/  LOP3.LUT R18, R212, R0, RZ, 0xc0, !PT ;  /* 0x00000000d4127212 */ /* 0x000fe400078ec0ff */
[----:B------:R-:W-:Y:S01]  /*f7a0*/  LOP3.LUT R0, R3, R173, R96, 0x96, !PT ;  /* 0x000000ad03007212 */ /* 0x000fe200078e9660 */
[----:B------:R-:W-:Y:S01]  /*f7b0*/  IMAD.WIDE.U32 R26, R14, -0x2daee0ad, RZ ;  /* 0xd2511f530e1a7825 */ /* 0x000fe200078e00ff */
[----:B--2---:R-:W-:Y:S01]  /*f7c0*/  HMMA.16816.F32.BF16 R76, R8, R28, R76 ;  /* 0x0000001c084c723c */ /* 0x004fe2000004184c */
[----:B------:R-:W-:-:S02]  /*f7d0*/  LOP3.LUT R3, R2, 0xffff, RZ, 0xc0, !PT ;  /* 0x0000ffff02037812 */ /* 0x000fc400078ec0ff */
[----:B------:R-:W-:-:S05]  /*f7e0*/  LOP3.LUT R21, R7, R241, R220, 0x96, !PT ;  /* 0x000000f107157212 */ /* 0x000fca00078e96dc */
[----:B------:R-:W-:Y:S01]  /*f7f0*/  HMMA.16816.F32.BF16 R72, R8, R30, R72 ;  /* 0x0000001e0848723c */ /* 0x000fe20000041848 */
[----:B------:R-:W-:Y:S02]  /*f800*/  LOP3.LUT R22, R27, R242, R6, 0x96, !PT ;  /* 0x000000f21b167212 */ /* 0x000fe400078e9606 */
[----:B------:R-:W-:-:S05]  /*f810*/  LOP3.LUT R6, R2, 0xff, RZ, 0xc0, !PT ;  /* 0x000000ff02067812 */ /* 0x000fca00078ec0ff */
[----:B-1----:R-:W-:Y:S01]  /*f820*/  HMMA.16816.F32.BF16 R64, R8, R48, R64 ;  /* 0x000000300840723c */ /* 0x002fe20000041840 */
[----:B------:R-:W-:-:S07]  /*f830*/  SHF.R.U32.HI R3, RZ, 0x8, R3 ;  /* 0x00000008ff037819 */ /* 0x000fce0000011603 */
[----:B------:R-:W-:Y:S01]  /*f840*/  HMMA.16816.F32.BF16 R36, R8, R50, R52 ;  /* 0x000000320824723c */ /* 0x000fe20000041834 */
[C---:B------:R-:W-:Y:S01]  /*f850*/  LOP3.LUT R7, R0.reuse, 0xff, RZ, 0xc0, !PT ;  /* 0x000000ff00077812 */ /* 0x040fe200078ec0ff */
[----:B------:R-:W1:Y:S05]  /*f860*/  LDSM.16.MT88.4 R52, [R238+0x5400] ;  /* 0x00540000ee34783b */ /* 0x000e6a0000004200 */
[----:B------:R-:W-:Y:S02]  /*f870*/  LOP3.LUT R11, R175, R239, R4, 0x96, !PT ;  /* 0x000000efaf0b7212 */ /* 0x000fe400078e9604 */
[----:B------:R-:W-:Y:S02]  /*f880*/  LOP3.LUT R4, R0, 0xffff, RZ, 0xc0, !PT ;  /* 0x0000ffff00047812 */ /* 0x000fe400078ec0ff */
[----:B------:R-:W-:-:S02]  /*f890*/  LOP3.LUT R10, R5, R240, R154, 0x96, !PT ;  /* 0x000000f0050a7212 */ /* 0x000fc400078e969a */
[----:B------:R-:W-:Y:S02]  /*f8a0*/  SHF.R.U32.HI R4, RZ, 0x8, R4 ;  /* 0x00000008ff047819 */ /* 0x000fe40000011604 */
[--C-:B------:R-:W-:Y:S02]  /*f8b0*/  SHF.R.U32.HI R5, RZ, 0x10, R2.reuse ;  /* 0x00000010ff057819 */ /* 0x100fe40000011602 */
[----:B------:R-:W-:Y:S02]  /*f8c0*/  SHF.R.U32.HI R8, RZ, 0x18, R2 ;  /* 0x00000018ff087819 */ /* 0x000fe40000011602 */
[----:B------:R-:W-:Y:S02]  /*f8d0*/  SHF.R.U32.HI R2, RZ, 0x10, R0 ;  /* 0x00000010ff027819 */ /* 0x000fe40000011600 */
[----:B------:R-:W-:Y:S02]  /*f8e0*/  PRMT R6, R6, 0x5410, R3 ;  /* 0x0000541006067816 */ /* 0x000fe40000000003 */
[----:B------:R-:W-:-:S02]  /*f8f0*/  PRMT R3, R7, 0x5410, R4 ;  /* 0x0000541007037816 */ /* 0x000fc40000000004 */
[----:B------:R-:W-:Y:S02]  /*f900*/  SHF.R.U32.HI R4, RZ, 0x18, R0 ;  /* 0x00000018ff047819 */ /* 0x000fe40000011600 */
[----:B------:R-:W-:Y:S02]  /*f910*/  LOP3.LUT R2, R2, 0xff, RZ, 0xc0, !PT ;  /* 0x000000ff02027812 */ /* 0x000fe400078ec0ff */
[----:B------:R-:W-:Y:S02]  /*f920*/  LOP3.LUT R5, R5, 0xff, RZ, 0xc0, !PT ;  /* 0x000000ff05057812 */ /* 0x000fe400078ec0ff */
[----:B------:R-:W-:Y:S01]  /*f930*/  PRMT R2, R2, 0x5410, R4 ;  /* 0x0000541002027816 */ /* 0x000fe20000000004 */
[--C-:B------:R-:W-:Y:S01]  /*f940*/  HSET2.LE.AND R0, R3, R20.reuse, PT ;  /* 0x0000001403007233 */ /* 0x100fe20003803000 */
[----:B------:R-:W-:Y:S02]  /*f950*/  PRMT R3, R5, 0x5410, R8 ;  /* 0x0000541005037816 */ /* 0x000fe40000000008 */
[----:B------:R-:W-:Y:S01]  /*f960*/  LOP3.LUT R9, R23, R245, R142, 0x96, !PT ;  /* 0x000000f517097212 */ /* 0x000fe200078e968e */
[--C-:B------:R-:W-:Y:S01]  /*f970*/  HSET2.LE.AND R2, R2, R20.reuse, PT ;  /* 0x0000001402027233 */ /* 0x100fe20003803000 */
[----:B------:R-:W-:Y:S01]  /*f980*/  LOP3.LUT R4, R196, R0, RZ, 0xc0, !PT ;  /* 0x00000000c4047212 */ /* 0x000fe200078ec0ff */
[----:B------:R-:W-:-:S02]  /*f990*/  HSET2.LE.AND R0, R6, R20, PT ;  /* 0x0000001406007233 */ /* 0x000fc40003803000 */
[----:B------:R-:W-:Y:S01]  /*f9a0*/  HSET2.LE.AND R7, R3, R20, PT ;  /* 0x0000001403077233 */ /* 0x000fe20003803000 */
[----:B------:R-:W-:Y:S01]  /*f9b0*/  LOP3.LUT R5, R193, R2, RZ, 0xc0, !PT ;  /* 0x00000002c1057212 */ /* 0x000fe200078ec0ff */
[----:B------:R-:W-:Y:S01]  /*f9c0*/  IMAD.WIDE.U32 R2, R9, -0x2daee0ad, RZ ;  /* 0xd2511f5309027825 */ /* 0x000fe200078e00ff */
[----:B------:R-:W-:Y:S01]  /*f9d0*/  LOP3.LUT R6, R192, R0, RZ, 0xc0, !PT ;  /* 0x00000000c0067212 */ /* 0x000fe200078ec0ff */
[----:B------:R-:W-:Y:S02]  /*f9e0*/  HMMA.16816.F32.BF16 R56, R16, R28, R56 ;  /* 0x0000001c1038723c */ /* 0x000fe40000041838 */
[----:B------:R-:W-:Y:S01]  /*f9f0*/  IMAD.WIDE.U32 R8, R10, -0x2daee0ad, RZ ;  /* 0xd2511f530a087825 */ /* 0x000fe200078e00ff */
[----:B------:R-:W-:-:S04]  /*fa00*/  LOP3.LUT R0, R2, 0xffff, RZ, 0xc0, !PT ;  /* 0x0000ffff02007812 */ /* 0x000fc800078ec0ff */
[----:B------:R-:W-:Y:S01]  /*fa10*/  IMAD.WIDE.U32 R28, R11, -0x2daee0ad, RZ ;  /* 0xd2511f530b1c7825 */ /* 0x000fe200078e00ff */
[----:B------:R-:W-:Y:S01]  /*fa20*/  SHF.R.U32.HI R10, RZ, 0x8, R0 ;  /* 0x00000008ff0a7819 */ /* 0x000fe20000011600 */
[----:B------:R-:W-:Y:S01]  /*fa30*/  HMMA.16816.F32.BF16 R68, R16, R30, R88 ;  /* 0x0000001e1044723c */ /* 0x000fe20000041858 */
[----:B------:R-:W-:Y:S02]  /*fa40*/  LOP3.LUT R0, R3, R173, R92, 0x96, !PT ;  /* 0x000000ad03007212 */ /* 0x000fe400078e965c */
[----:B------:R-:W-:Y:S02]  /*fa50*/  LOP3.LUT R15, R9, R241, R148, 0x96, !PT ;  /* 0x000000f1090f7212 */ /* 0x000fe400078e9694 */
[----:B------:R-:W-:-:S03]  /*fa60*/  LOP3.LUT R9, R2, 0xff, RZ, 0xc0, !PT ;  /* 0x000000ff02097812 */ /* 0x000fc600078ec0ff */
[----:B------:R-:W-:Y:S01]  /*fa70*/  HMMA.16816.F32.BF16 R96, R16, R48, R84 ;  /* 0x000000301060723c */ /* 0x000fe20000041854 */
[----:B------:R-:W-:Y:S02]  /*fa80*/  SHF.R.U32.HI R3, RZ, 0x10, R0 ;  /* 0x00000010ff037819 */ /* 0x000fe40000011600 */
[----:B------:R-:W-:-:S05]  /*fa90*/  SHF.R.U32.HI R11, RZ, 0x18, R2 ;  /* 0x00000018ff0b7819 */ /* 0x000fca0000011602 */
[----:B------:R-:W-:Y:S01]  /*faa0*/  HMMA.16816.F32.BF16 R80, R16, R50, R80 ;  /* 0x000000321050723c */ /* 0x000fe20000041850 */
[----:B------:R-:W-:-:S06]  /*fab0*/  LOP3.LUT R14, R0, 0xff, RZ, 0xc0, !PT ;  /* 0x000000ff000e7812 */ /* 0x000fcc00078ec0ff */
[----:B------:R-:W-:Y:S02]  /*fac0*/  LOP3.LUT R17, R29, R242, R8, 0x96, !PT ;  /* 0x000000f21d117212 */ /* 0x000fe400078e9608 */
[----:B------:R-:W-:Y:S02]  /*fad0*/  SHF.R.U32.HI R8, RZ, 0x10, R2 ;  /* 0x00000010ff087819 */ /* 0x000fe40000011602 */
[----:B------:R-:W-:Y:S02]  /*fae0*/  PRMT R16, R9, 0x5410, R10 ;  /* 0x0000541009107816 */ /* 0x000fe4000000000a */
[----:B------:R-:W-:Y:S02]  /*faf0*/  LOP3.LUT R2, R0, 0xffff, RZ, 0xc0, !PT ;  /* 0x0000ffff00027812 */ /* 0x000fe400078ec0ff */
[----:B------:R-:W-:Y:S02]  /*fb00*/  SHF.R.U32.HI R10, RZ, 0x18, R0 ;  /* 0x00000018ff0a7819 */ /* 0x000fe40000011600 */
[----:B------:R-:W-:-:S02]  /*fb10*/  LOP3.LUT R8, R8, 0xff, RZ, 0xc0, !PT ;  /* 0x000000ff08087812 */ /* 0x000fc400078ec0ff */
[----:B------:R-:W-:Y:S02]  /*fb20*/  LOP3.LUT R0, R3, 0xff, RZ, 0xc0, !PT ;  /* 0x000000ff03007812 */ /* 0x000fe400078ec0ff */
[----:B------:R-:W-:Y:S01]  /*fb30*/  SHF.R.U32.HI R9, RZ, 0x8, R2 ;  /* 0x00000008ff097819 */ /* 0x000fe20000011602 */
[----:B------:R-:W-:Y:S01]  /*fb40*/  IMAD.WIDE.U32 R2, R15, -0x326172a9, RZ ;  /* 0xcd9e8d570f027825 */ /* 0x000fe200078e00ff */
[----:B------:R-:W-:Y:S02]  /*fb50*/  PRMT R11, R8, 0x5410, R11 ;  /* 0x00005410080b7816 */ /* 0x000fe4000000000b */
[----:B------:R-:W-:Y:S01]  /*fb60*/  PRMT R8, R0, 0x5410, R10 ;  /* 0x0000541000087816 */ /* 0x000fe2000000000a */
[----:B------:R-:W-:Y:S01]  /*fb70*/  IMAD.WIDE.U32 R100, R17, -0x326172a9, RZ ;  /* 0xcd9e8d5711647825 */ /* 0x000fe200078e00ff */
[----:B------:R-:W-:Y:S02]  /*fb80*/  PRMT R9, R14, 0x5410, R9 ;  /* 0x000054100e097816 */ /* 0x000fe40000000009 */
[----:B------:R-:W-:Y:S01]  /*fb90*/  LOP3.LUT R15, R3, R233, R174, 0x96, !PT ;  /* 0x000000e9030f7212 */ /* 0x000fe200078e96ae */
[----:B------:R-:W-:Y:S01]  /*fba0*/  HSET2.LE.AND R3, R8, R20, PT ;  /* 0x0000001408037233 */ /* 0x000fe20003803000 */
[----:B------:R-:W-:-:S02]  /*fbb0*/  LOP3.LUT R7, R189, R7, RZ, 0xc0, !PT ;  /* 0x00000007bd077212 */ /* 0x000fc400078ec0ff */
[----:B------:R-:W-:Y:S01]  /*fbc0*/  LOP3.LUT R14, R101, R249, R2, 0x96, !PT ;  /* 0x000000f9650e7212 */ /* 0x000fe200078e9602 */
[----:B------:R-:W-:Y:S01]  /*fbd0*/  HSET2.LE.AND R0, R9, R20, PT ;  /* 0x0000001409007233 */ /* 0x000fe20003803000 */
[----:B------:R-:W-:Y:S01]  /*fbe0*/  LOP3.LUT R9, R222, R3, RZ, 0xc0, !PT ;  /* 0x00000003de097212 */ /* 0x000fe200078ec0ff */
[----:B------:R-:W-:Y:S02]  /*fbf0*/  IMAD.WIDE.U32 R2, R15, -0x2daee0ad, RZ ;  /* 0xd2511f530f027825 */ /* 0x000fe400078e00ff */
[----:B---3--:R-:W-:Y:S02]  /*fc00*/  HMMA.16816.F32.BF16 R88, R4, R32, R76 ;  /* 0x000000200458723c */ /* 0x008fe4000004184c */
[----:B------:R-:W-:Y:S01]  /*fc10*/  IMAD.WIDE.U32 R50, R14, -0x2daee0ad, RZ ;  /* 0xd2511f530e327825 */ /* 0x000fe200078e00ff */
[----:B------:R-:W-:-:S03]  /*fc20*/  LOP3.LUT R3, R3, R251, R28, 0x96, !PT ;  /* 0x000000fb03037212 */ /* 0x000fc600078e961c */
[----:B------:R-:W-:Y:S02]  /*fc30*/  IMAD.WIDE.U32 R24, R22, -0x326172a9, RZ ;  /* 0xcd9e8d5716187825 */ /* 0x000fe400078e00ff */
[C---:B------:R-:W-:Y:S01]  /*fc40*/  HMMA.16816.F32.BF16 R92, R4.reuse, R34, R72 ;  /* 0x00000022045c723c */ /* 0x040fe20000041848 */
[----:B------:R-:W-:Y:S01]  /*fc50*/  LOP3.LUT R2, R51, R243, R2, 0x96, !PT ;  /* 0x000000f333027212 */ /* 0x000fe200078e9602 */
[----:B------:R-:W-:Y:S01]  /*fc60*/  IMAD.WIDE.U32 R22, R3, -0x326172a9, RZ ;  /* 0xcd9e8d5703167825 */ /* 0x000fe200078e00ff */
[----:B------:R-:W-:Y:S01]  /*fc70*/  LOP3.LUT R8, R225, R0, RZ, 0xc0, !PT ;  /* 0x00000000e1087212 */ /* 0x000fe200078ec0ff */
[----:B------:R-:W-:Y:S01]  /*fc80*/  HSET2.LE.AND R10, R16, R20, PT ;  /* 0x00000014100a7233 */ /* 0x000fe20003803000 */
[----:B------:R-:W2:Y:S03]  /*fc90*/  LDSM.16.MT88.4 R28, [R236+0x5800] ;  /* 0x00580000ec1c783b */ /* 0x000ea60000004200 */
[----:B-1----:R-:W-:Y:S01]  /*fca0*/  HMMA.16816.F32.BF16 R84, R4, R52, R64 ;  /* 0x000000340454723c */ /* 0x002fe20000041840 */
[----:B------:R-:W-:-:S07]  /*fcb0*/  IMAD.WIDE.U32 R2, R2, -0x326172a9, RZ ;  /* 0xcd9e8d5702027825 */ /* 0x000fce00078e00ff */
[----:B------:R-:W-:Y:S01]  /*fcc0*/  HMMA.16816.F32.BF16 R76, R4, R54, R36 ;  /* 0x00000036044c723c */ /* 0x000fe20000041824 */
[C---:B------:R-:W-:Y:S01]  /*fcd0*/  LOP3.LUT R16, R2.reuse, 0xffff, RZ, 0xc0, !PT ;  /* 0x0000ffff02107812 */ /* 0x040fe200078ec0ff */
[----:B------:R-:W-:Y:S01]  /*fce0*/  HSET2.LE.AND R11, R11, R20, PT ;  /* 0x000000140b0b7233 */ /* 0x000fe20003803000 */
[----:B------:R-:W-:Y:S01]  /*fcf0*/  LOP3.LUT R18, R2, 0xff, RZ, 0xc0, !PT ;  /* 0x000000ff02127812 */ /* 0x000fe200078ec0ff */
[----:B------:R-:W1:Y:S03]  /*fd00*/  LDSM.16.MT88.4 R36, [R238+0x5800] ;  /* 0x00580000ee24783b */ /* 0x000e660000004200 */
[----:B------:R-:W-:-:S05]  /*fd10*/  IMAD.WIDE.U32 R4, R21, -0x326172a9, RZ ;  /* 0xcd9e8d5715047825 */ /* 0x000fca00078e00ff */
[----:B------:R-:W-:Y:S02]  /*fd20*/  LOP3.LUT R5, R5, R233, R132, 0x96, !PT ;  /* 0x000000e905057212 */ /* 0x000fe400078e9684 */
[----:B------:R-:W-:-:S03]  /*fd30*/  LOP3.LUT R0, R25, R249, R4, 0x96, !PT ;  /* 0x000000f919007212 */ /* 0x000fc600078e9604 */
[----:B------:R-:W-:-:S04]  /*fd40*/  IMAD.WIDE.U32 R4, R5, -0x2daee0ad, RZ ;  /* 0xd2511f5305047825 */ /* 0x000fc800078e00ff */
[----:B------:R-:W-:Y:S01]  /*fd50*/  IMAD.WIDE.U32 R48, R0, -0x2daee0ad, RZ ;  /* 0xd2511f5300307825 */ /* 0x000fe200078e00ff */
[----:B------:R-:W-:Y:S02]  /*fd60*/  LOP3.LUT R0, R3, R177, R22, 0x96, !PT ;  /* 0x000000b103007212 */ /* 0x000fe400078e9616 */
[----:B------:R-:W-:Y:S02]  /*fd70*/  LOP3.LUT R15, R5, R251, R26, 0x96, !PT ;  /* 0x000000fb050f7212 */ /* 0x000fe400078e961a */
[----:B------:R-:W-:Y:S02]  /*fd80*/  LOP3.LUT R3, R0, 0xffff, RZ, 0xc0, !PT ;  /* 0x0000ffff00037812 */ /* 0x000fe400078ec0ff */
[----:B------:R-:W-:Y:S02]  /*fd90*/  SHF.R.U32.HI R5, RZ, 0x10, R0 ;  /* 0x00000010ff057819 */ /* 0x000fe40000011600 */
[----:B------:R-:W-:Y:S02]  /*fda0*/  LOP3.LUT R14, R49, R243, R4, 0x96, !PT ;  /* 0x000000f3310e7212 */ /* 0x000fe400078e9604 */
[----:B------:R-:W-:-:S02]  /*fdb0*/  SHF.R.U32.HI R6, RZ, 0x8, R3 ;  /* 0x00000008ff067819 */ /* 0x000fc40000011603 */
[----:B------:R-:W-:Y:S02]  /*fdc0*/  SHF.R.U32.HI R4, RZ, 0x18, R0 ;  /* 0x00000018ff047819 */ /* 0x000fe40000011600 */
[----:B------:R-:W-:Y:S02]  /*fdd0*/  LOP3.LUT R3, R5, 0xff, RZ, 0xc0, !PT ;  /* 0x000000ff05037812 */ /* 0x000fe400078ec0ff */
[----:B------:R-:W-:Y:S02]  /*fde0*/  LOP3.LUT R7, R0, 0xff, RZ, 0xc0, !PT ;  /* 0x000000ff00077812 */ /* 0x000fe400078ec0ff */
[--C-:B------:R-:W-:Y:S02]  /*fdf0*/  SHF.R.U32.HI R5, RZ, 0x10, R2.reuse ;  /* 0x00000010ff057819 */ /* 0x100fe40000011602 */
[----:B------:R-:W-:Y:S02]  /*fe00*/  SHF.R.U32.HI R17, RZ, 0x18, R2 ;  /* 0x00000018ff117819 */ /* 0x000fe40000011602 */
[----:B------:R-:W-:-:S02]  /*fe10*/  PRMT R2, R3, 0x5410, R4 ;  /* 0x0000541003027816 */ /* 0x000fc40000000004 */
[----:B------:R-:W-:Y:S02]  /*fe20*/  SHF.R.U32.HI R3, RZ, 0x8, R16 ;  /* 0x00000008ff037819 */ /* 0x000fe40000011610 */
[----:B------:R-:W-:Y:S02]  /*fe30*/  PRMT R0, R7, 0x5410, R6 ;  /* 0x0000541007007816 */ /* 0x000fe40000000006 */
[----:B------:R-:W-:Y:S02]  /*fe40*/  LOP3.LUT R6, R5, 0xff, RZ, 0xc0, !PT ;  /* 0x000000ff05067812 */ /* 0x000fe400078ec0ff */
[----:B------:R-:W-:Y:S01]  /*fe50*/  PRMT R3, R18, 0x5410, R3 ;  /* 0x0000541012037816 */ /* 0x000fe20000000003 */
[--C-:B------:R-:W-:Y:S01]  /*fe60*/  HSET2.LE.AND R0, R0, R20.reuse, PT ;  /* 0x0000001400007233 */ /* 0x100fe20003803000 */
[----:B------:R-:W-:Y:S02]  /*fe70*/  LOP3.LUT R10, R228, R10, RZ, 0xc0, !PT ;  /* 0x0000000ae40a7212 */ /* 0x000fe400078ec0ff */
[----:B------:R-:W-:Y:S01]  /*fe80*/  LOP3.LUT R11, R226, R11, RZ, 0xc0, !PT ;  /* 0x0000000be20b7212 */ /* 0x000fe200078ec0ff */
[--C-:B------:R-:W-:Y:S01]  /*fe90*/  HSET2.LE.AND R2, R2, R20.reuse, PT ;  /* 0x0000001402027233 */ /* 0x100fe20003803000 */
[----:B------:R-:W-:Y:S01]  /*fea0*/  PRMT R6, R6, 0x5410, R17 ;  /* 0x0000541006067816 */ /* 0x000fe20000000011 */
[----:B------:R-:W-:Y:S01]  /*feb0*/  HSET2.LE.AND R3, R3, R20, PT ;  /* 0x0000001403037233 */ /* 0x000fe20003803000 */
[----:B------:R-:W-:-:S02]  /*fec0*/  LOP3.LUT R4, R200, R0, RZ, 0xc0, !PT ;  /* 0x00000000c8047212 */ /* 0x000fc400078ec0ff */
[----:B------:R-:W-:Y:S01]  /*fed0*/  LOP3.LUT R5, R199, R2, RZ, 0xc0, !PT ;  /* 0x00000002c7057212 */ /* 0x000fe200078ec0ff */
[----:B------:R-:W-:Y:S01]  /*fee0*/  HMMA.16816.F32.BF16 R64, R8, R32, R56 ;  /* 0x000000200840723c */ /* 0x000fe20000041838 */
[----:B------:R-:W-:Y:S01]  /*fef0*/  HSET2.LE.AND R0, R6, R20, PT ;  /* 0x0000001406007233 */ /* 0x000fe20003803000 */
[----:B------:R-:W-:Y:S01]  /*ff00*/  LOP3.LUT R6, R198, R3, RZ, 0xc0, !PT ;  /* 0x00000003c6067212 */ /* 0x000fe200078ec0ff */
[----:B------:R-:W-:-:S05]  /*ff10*/  IMAD.WIDE.U32 R2, R14, -0x326172a9, RZ ;  /* 0xcd9e8d570e027825 */ /* 0x000fca00078e00ff */
[----:B------:R-:W-:Y:S01]  /*ff20*/  HMMA.16816.F32.BF16 R72, R8, R52, R96 ;  /* 0x000000340848723c */ /* 0x000fe20000041860 */
[----:B------:R-:W-:-:S07]  /*ff30*/  LOP3.LUT R7, R197, R0, RZ, 0xc0, !PT ;  /* 0x00000000c5077212 */ /* 0x000fce00078ec0ff */
[C---:B------:R-:W-:Y:S01]  /*ff40*/  HMMA.16816.F32.BF16 R56, R8.reuse, R34, R68 ;  /* 0x000000220838723c */ /* 0x040fe20000041844 */
[----:B------:R-:W-:Y:S01]  /*ff50*/  LOP3.LUT R14, R2, 0xff, RZ, 0xc0, !PT ;  /* 0x000000ff020e7812 */ /* 0x000fe200078ec0ff */
[----:B------:R-:W3:Y:S06]  /*ff60*/  LDSM.16.MT88.4 R32, [R236+0x5c00] ;  /* 0x005c0000ec20783b */ /* 0x000eec0000004200 */
[----:B------:R-:W-:Y:S07]  /*ff70*/  HMMA.16816.F32.BF16 R52, R8, R54, R80 ;  /* 0x000000360834723c */ /* 0x000fee0000041850 */
[----:B------:R-:W-:-:S05]  /*ff80*/  IMAD.WIDE.U32 R8, R15, -0x326172a9, RZ ;  /* 0xcd9e8d570f087825 */ /* 0x000fca00078e00ff */
[----:B------:R-:W-:Y:S02]  /*ff90*/  LOP3.LUT R0, R3, R177, R8, 0x96, !PT ;  /* 0x000000b103007212 */ /* 0x000fe400078e9608 */
[----:B------:R-:W-:Y:S02]  /*ffa0*/  LOP3.LUT R3, R2, 0xffff, RZ, 0xc0, !PT ;  /* 0x0000ffff02037812 */ /* 0x000fe400078ec0ff */
[C---:B------:R-:W-:Y:S02]  /*ffb0*/  LOP3.LUT R8, R0.reuse, 0xffff, RZ, 0xc0, !PT ;  /* 0x0000ffff00087812 */ /* 0x040fe400078ec0ff */
[--C-:B------:R-:W-:Y:S02]  /*ffc0*/  SHF.R.U32.HI R10, RZ, 0x10, R0.reuse ;  /* 0x00000010ff0a7819 */ /* 0x100fe40000011600 */
[----:B------:R-:W-:Y:S02]  /*ffd0*/  LOP3.LUT R17, R0, 0xff, RZ, 0xc0, !PT ;  /* 0x000000ff00117812 */ /* 0x000fe400078ec0ff */
[----:B------:R-:W-:-:S02]  /*ffe0*/  SHF.R.U32.HI R16, RZ, 0x18, R0 ;  /* 0x00000018ff107819 */ /* 0x000fc40000011600 */
[----:B------:R-:W-:Y:S02]  /*fff0*/  SHF.R.U32.HI R0, RZ, 0x8, R3 ;  /* 0x00000008ff007819 */ /* 0x000fe40000011603 */
[----:B------:R-:W-:Y:S02]  /*10000*/  SHF.R.U32.HI R3, RZ, 0x8, R8 ;  /* 0x00000008ff037819 */ /* 0x000fe40000011608 */
[----:B------:R-:W-:Y:S02]  /*10010*/  LOP3.LUT R8, R10, 0xff, RZ, 0xc0, !PT ;  /* 0x000000ff0a087812 */ /* 0x000fe400078ec0ff */
[--C-:B------:R-:W-:Y:S02]  /*10020*/  SHF.R.U32.HI R11, RZ, 0x10, R2.reuse ;  /* 0x00000010ff0b7819 */ /* 0x100fe40000011602 */
[----:B------:R-:W-:Y:S02]  /*10030*/  SHF.R.U32.HI R15, RZ, 0x18, R2 ;  /* 0x00000018ff0f7819 */ /* 0x000fe40000011602 */
[----:B------:R-:W-:-:S02]  /*10040*/  PRMT R2, R8, 0x5410, R16 ;  /* 0x0000541008027816 */ /* 0x000fc40000000010 */
[----:B------:R-:W-:-:S03]  /*10050*/  PRMT R10, R14, 0x5410, R0 ;  /* 0x000054100e0a7816 */ /* 0x000fc60000000000 */
[--C-:B------:R-:W-:Y:S01]  /*10060*/  HSET2.LE.AND R2, R2, R20.reuse, PT ;  /* 0x0000001402027233 */ /* 0x100fe20003803000 */
[----:B------:R-:W-:Y:S01]  /*10070*/  PRMT R0, R17, 0x5410, R3 ;  /* 0x0000541011007816 */ /* 0x000fe20000000003 */
[--C-:B------:R-:W-:Y:S01]  /*10080*/  HSET2.LE.AND R3, R10, R20.reuse, PT ;  /* 0x000000140a037233 */ /* 0x100fe20003803000 */
[----:B------:R-:W-:Y:S02]  /*10090*/  LOP3.LUT R8, R11, 0xff, RZ, 0xc0, !PT ;  /* 0x000000ff0b087812 */ /* 0x000fe400078ec0ff */
[----:B------:R-:W-:Y:S02]  /*100a0*/  LOP3.LUT R17, R215, R2, RZ, 0xc0, !PT ;  /* 0x00000002d7117212 */ /* 0x000fe400078ec0ff */
[----:B------:R-:W-:Y:S01]  /*100b0*/  LOP3.LUT R2, R23, R245, R100, 0x96, !PT ;  /* 0x000000f517027212 */ /* 0x000fe200078e9664 */
[----:B------:R-:W-:Y:S01]  /*100c0*/  HSET2.LE.AND R0, R0, R20, PT ;  /* 0x0000001400007233 */ /* 0x000fe20003803000 */
[----:B------:R-:W-:Y:S02]  /*100d0*/  LOP3.LUT R18, R214, R3, RZ, 0xc0, !PT ;  /* 0x00000003d6127212 */ /* 0x000fe400078ec0ff */
[----:B------:R-:W-:Y:S01]  /*100e0*/  PRMT R8, R8, 0x5410, R15 ;  /* 0x0000541008087816 */ /* 0x000fe2000000000f */
[----:B------:R-:W-:Y:S01]  /*100f0*/  IMAD.WIDE.U32 R2, R2, -0x2daee0ad, RZ ;  /* 0xd2511f5302027825 */ /* 0x000fe200078e00ff */
[----:B------:R-:W-:-:S03]  /*10100*/  LOP3.LUT R16, R218, R0, RZ, 0xc0, !PT ;  /* 0x00000000da107212 */ /* 0x000fc600078ec0ff */
[----:B------:R-:W-:Y:S01]  /*10110*/  HSET2.LE.AND R8, R8, R20, PT ;  /* 0x0000001408087233 */ /* 0x000fe20003803000 */
[----:B------:R-:W-:Y:S01]  /*10120*/  LOP3.LUT R0, R3, R173, R50, 0x96, !PT ;  /* 0x000000ad03007212 */ /* 0x000fe200078e9632 */
[----:B--2---:R-:W-:Y:S01]  /*10130*/  HMMA.16816.F32.BF16 R68, R4, R28, R88 ;  /* 0x0000001c0444723c */ /* 0x004fe20000041858 */
[----:B------:R-:W-:Y:S02]  /*10140*/  LOP3.LUT R3, R2, 0xffff, RZ, 0xc0, !PT ;  /* 0x0000ffff02037812 */ /* 0x000fe400078ec0ff */
[----:B------:R-:W-:Y:S02]  /*10150*/  LOP3.LUT R19, R213, R8, RZ, 0xc0, !PT ;  /* 0x00000008d5137212 */ /* 0x000fe400078ec0ff */
[----:B------:R-:W-:-:S03]  /*10160*/  LOP3.LUT R11, R9, R245, R24, 0x96, !PT ;  /* 0x000000f5090b7212 */ /* 0x000fc600078e9618 */
[----:B------:R-:W-:Y:S01]  /*10170*/  HMMA.16816.F32.BF16 R80, R4, R30, R92 ;  /* 0x0000001e0450723c */ /* 0x000fe2000004185c */
[----:B------:R-:W-:Y:S01]  /*10180*/  LOP3.LUT R9, R0, 0xff, RZ, 0xc0, !PT ;  /* 0x000000ff00097812 */ /* 0x000fe200078ec0ff */
[----:B------:R-:W2:Y:S01]  /*10190*/  LDSM.16.MT88.4 R24, [R238+0x5c00] ;  /* 0x005c0000ee18783b */ /* 0x000ea20000004200 */
[----:B------:R-:W-:-:S05]  /*101a0*/  SHF.R.U32.HI R8, RZ, 0x18, R0 ;  /* 0x00000018ff087819 */ /* 0x000fca0000011600 */
[----:B-1----:R-:W-:Y:S01]  /*101b0*/  HMMA.16816.F32.BF16 R84, R4, R36, R84 ;  /* 0x000000240454723c */ /* 0x002fe20000041854 */
[----:B------:R-:W-:-:S07]  /*101c0*/  SHF.R.U32.HI R10, RZ, 0x10, R2 ;  /* 0x00000010ff0a7819 */ /* 0x000fce0000011602 */
[----:B------:R-:W-:Y:S07]  /*101d0*/  HMMA.16816.F32.BF16 R76, R4, R38, R76 ;  /* 0x00000026044c723c */ /* 0x000fee000004184c */
[----:B------:R-:W-:Y:S02]  /*101e0*/  LOP3.LUT R4, R0, 0xffff, RZ, 0xc0, !PT ;  /* 0x0000ffff00047812 */ /* 0x000fe400078ec0ff */
[----:B------:R-:W-:Y:S02]  /*101f0*/  SHF.R.U32.HI R5, RZ, 0x10, R0 ;  /* 0x00000010ff057819 */ /* 0x000fe40000011600 */
[----:B------:R-:W-:-:S02]  /*10200*/  LOP3.LUT R6, R2, 0xff, RZ, 0xc0, !PT ;  /* 0x000000ff02067812 */ /* 0x000fc400078ec0ff */
[----:B------:R-:W-:Y:S02]  /*10210*/  SHF.R.U32.HI R0, RZ, 0x8, R3 ;  /* 0x00000008ff007819 */ /* 0x000fe40000011603 */
[----:B------:R-:W-:Y:S02]  /*10220*/  SHF.R.U32.HI R3, RZ, 0x8, R4 ;  /* 0x00000008ff037819 */ /* 0x000fe40000011604 */
[----:B------:R-:W-:Y:S02]  /*10230*/  LOP3.LUT R4, R5, 0xff, RZ, 0xc0, !PT ;  /* 0x000000ff05047812 */ /* 0x000fe400078ec0ff */
[----:B------:R-:W-:Y:S02]  /*10240*/  PRMT R5, R6, 0x5410, R0 ;  /* 0x0000541006057816 */ /* 0x000fe40000000000 */
[----:B------:R-:W-:Y:S02]  /*10250*/  SHF.R.U32.HI R7, RZ, 0x18, R2 ;  /* 0x00000018ff077819 */ /* 0x000fe40000011602 */
[----:B------:R-:W-:-:S02]  /*10260*/  PRMT R0, R9, 0x5410, R3 ;  /* 0x0000541009007816 */ /* 0x000fc40000000003 */
[----:B------:R-:W-:Y:S02]  /*10270*/  PRMT R2, R4, 0x5410, R8 ;  /* 0x0000541004027816 */ /* 0x000fe40000000008 */
        /* <DEDUP_REMOVED lines=8> */
[----:B------:R-:W-:Y:S01]  /*10300*/  LOP3.LUT R10, R202, R3, RZ, 0xc0, !PT ;  /* 0x00000003ca0a7212 */ /* 0x000fe200078ec0ff */
[----:B------:R-:W-:Y:S01]  /*10310*/  IMAD.WIDE.U32 R2, R11, -0x2daee0ad, RZ ;  /* 0xd2511f530b027825 */ /* 0x000fe200078e00ff */
[----:B------:R-:W-:-:S04]  /*10320*/  LOP3.LUT R11, R201, R0, RZ, 0xc0, !PT ;  /* 0x00000000c90b7212 */ /* 0x000fc800078ec0ff */
[----:B------:R-:W-:-:S03]  /*10330*/  LOP3.LUT R0, R3, R173, R48, 0x96, !PT ;  /* 0x000000ad03007212 */ /* 0x000fc600078e9630 */
[----:B---3--:R-:W-:Y:S01]  /*10340*/  HMMA.16816.F32.BF16 R48, R8, R32, R68 ;  /* 0x000000200830723c */ /* 0x008fe20000041844 */
[----:B------:R-:W-:Y:S02]  /*10350*/  LOP3.LUT R3, R2, 0xffff, RZ, 0xc0, !PT ;  /* 0x0000ffff02037812 */ /* 0x000fe400078ec0ff */
[----:B------:R-:W-:Y:S01]  /*10360*/  LOP3.LUT R4, R0, 0xffff, RZ, 0xc0, !PT ;  /* 0x0000ffff00047812 */ /* 0x000fe200078ec0ff */
[----:B------:R-:W-:Y:S01]  /*10370*/  STL.64 [R1+0x148], R154 ;  /* 0x0001489a01007387 */ /* 0x000fe20000100a00 */
[----:B------:R-:W-:-:S03]  /*10380*/  SHF.R.U32.HI R5, RZ, 0x10, R0 ;  /* 0x00000010ff057819 */ /* 0x000fc60000011600 */
[----:B------:R-:W-:Y:S01]  /*10390*/  HMMA.16816.F32.BF16 R64, R16, R28, R64 ;  /* 0x0000001c1040723c */ /* 0x000fe20000041840 */
[----:B------:R-:W-:Y:S01]  /*103a0*/  SHF.R.U32.HI R15, RZ, 0x18, R0 ;  /* 0x00000018ff0f7819 */ /* 0x000fe20000011600 */
[----:B------:R1:W5:Y:S01]  /*103b0*/  LDL.LU R60, [R1+0x310] ;  /* 0x00031000013c7983 */ /* 0x0003620000300800 */
[----:B------:R-:W-:-:S05]  /*103c0*/  LOP3.LUT R6, R2, 0xff, RZ, 0xc0, !PT ;  /* 0x000000ff02067812 */ /* 0x000fca00078ec0ff */
[C---:B------:R-:W-:Y:S01]  /*103d0*/  HMMA.16816.F32.BF16 R56, R16.reuse, R30, R56 ;  /* 0x0000001e1038723c */ /* 0x040fe20000041838 */
[----:B------:R-:W-:Y:S07]  /*103e0*/  STL.64 [R1+0xc8], R148 ;  /* 0x0000c89401007387 */ /* 0x000fee0000100a00 */
[----:B------:R-:W-:Y:S01]  /*103f0*/  HMMA.16816.F32.BF16 R28, R16, R36, R72 ;  /* 0x00000024101c723c */ /* 0x000fe20000041848 */
[----:B------:R-:W-:Y:S01]  /*10400*/  STL.64 [R1+0x90], R48 ;  /* 0x0000903001007387 */ /* 0x000fe20000100a00 */
[----:B------:R-:W-:-:S06]  /*10410*/  SHF.R.U32.HI R7, RZ, 0x10, R2 ;  /* 0x00000010ff077819 */ /* 0x000fcc0000011602 */
[----:B------:R-:W-:Y:S01]  /*10420*/  HMMA.16816.F32.BF16 R36, R16, R38, R52 ;  /* 0x000000261024723c */ /* 0x000fe20000041834 */
[----:B------:R3:W-:Y:S06]  /*10430*/  STL.64 [R1+0x98], R50 ;  /* 0x0000983201007387 */ /* 0x0007ec0000100a00 */
[----:B------:R-:W-:Y:S02]  /*10440*/  LOP3.LUT R16, R0, 0xff, RZ, 0xc0, !PT ;  /* 0x000000ff00107812 */ /* 0x000fe400078ec0ff */
[----:B------:R-:W-:Y:S02]  /*10450*/  SHF.R.U32.HI R0, RZ, 0x8, R3 ;  /* 0x00000008ff007819 */ /* 0x000fe40000011603 */
[----:B------:R-:W-:-:S02]  /*10460*/  SHF.R.U32.HI R3, RZ, 0x8, R4 ;  /* 0x00000008ff037819 */ /* 0x000fc40000011604 */
[----:B------:R-:W-:Y:S02]  /*10470*/  LOP3.LUT R4, R5, 0xff, RZ, 0xc0, !PT ;  /* 0x000000ff05047812 */ /* 0x000fe400078ec0ff */
[----:B------:R-:W-:Y:S02]  /*10480*/  PRMT R5, R6, 0x5410, R0 ;  /* 0x0000541006057816 */ /* 0x000fe40000000000 */
[----:B------:R-:W-:Y:S02]  /*10490*/  PRMT R0, R16, 0x5410, R3 ;  /* 0x0000541010007816 */ /* 0x000fe40000000003 */
[----:B--2---:R-:W-:Y:S01]  /*104a0*/  HMMA.16816.F32.BF16 R16, R8, R24, R84 ;  /* 0x000000180810723c */ /* 0x004fe20000041854 */
[----:B------:R-:W-:Y:S02]  /*104b0*/  SHF.R.U32.HI R14, RZ, 0x18, R2 ;  /* 0x00000018ff0e7819 */ /* 0x000fe40000011602 */
[----:B------:R-:W-:-:S05]  /*104c0*/  LOP3.LUT R7, R7, 0xff, RZ, 0xc0, !PT ;  /* 0x000000ff07077812 */ /* 0x000fca00078ec0ff */
[----:B---3--:R-:W-:Y:S01]  /*104d0*/  HMMA.16816.F32.BF16 R48, R8, R34, R80 ;  /* 0x000000220830723c */ /* 0x008fe20000041850 */
[----:B------:R-:W-:Y:S02]  /*104e0*/  PRMT R2, R4, 0x5410, R15 ;  /* 0x0000541004027816 */ /* 0x000fe4000000000f */
[----:B------:R-:W-:-:S05]  /*104f0*/  PRMT R7, R7, 0x5410, R14 ;  /* 0x0000541007077816 */ /* 0x000fca000000000e */
[----:B------:R-:W-:Y:S01]  /*10500*/  HMMA.16816.F32.BF16 R8, R8, R26, R76 ;  /* 0x0000001a0808723c */ /* 0x000fe2000004184c */
[--C-:B------:R-:W-:Y:S02]  /*10510*/  HSET2.LE.AND R0, R0, R20.reuse, PT ;  /* 0x0000001400007233 */ /* 0x100fe40003803000 */
[--C-:B------:R-:W-:Y:S02]  /*10520*/  HSET2.LE.AND R2, R2, R20.reuse, PT ;  /* 0x0000001402027233 */ /* 0x100fe40003803000 */
[--C-:B------:R-:W-:Y:S02]  /*10530*/  HSET2.LE.AND R3, R5, R20.reuse, PT ;  /* 0x0000001405037233 */ /* 0x100fe40003803000 */
[----:B------:R-:W-:Y:S01]  /*10540*/  HSET2.LE.AND R7, R7, R20, PT ;  /* 0x0000001407077233 */ /* 0x000fe20003803000 */
[----:B------:R-:W-:Y:S02]  /*10550*/  LOP3.LUT R4, R219, R0, RZ, 0xc0, !PT ;  /* 0x00000000db047212 */ /* 0x000fe400078ec0ff */
[----:B------:R-:W-:-:S02]  /*10560*/  LOP3.LUT R5, R210, R2, RZ, 0xc0, !PT ;  /* 0x00000002d2057212 */ /* 0x000fc400078ec0ff */
[----:B------:R-:W-:Y:S02]  /*10570*/  LOP3.LUT R6, R205, R3, RZ, 0xc0, !PT ;  /* 0x00000003cd067212 */ /* 0x000fe400078ec0ff */
[----:B------:R-:W-:Y:S01]  /*10580*/  LOP3.LUT R7, R204, R7, RZ, 0xc0, !PT ;  /* 0x00000007cc077212 */ /* 0x000fe200078ec0ff */
[----:B------:R-:W-:Y:S04]  /*10590*/  STL.64 [R1+0x80], R48 ;  /* 0x0000803001007387 */ /* 0x000fe80000100a00 */
[----:B------:R2:W-:Y:S04]  /*105a0*/  STL.64 [R1+0x88], R50 ;  /* 0x0000883201007387 */ /* 0x0005e80000100a00 */
[----:B------:R-:W-:Y:S04]  /*105b0*/  STL.64 [R1+0x70], R16 ;  /* 0x0000701001007387 */ /* 0x000fe80000100a00 */
[----:B------:R3:W-:Y:S04]  /*105c0*/  STL.64 [R1+0x78], R18 ;  /* 0x0000781201007387 */ /* 0x0007e80000100a00 */
[----:B------:R-:W-:Y:S04]  /*105d0*/  STL.64 [R1+0x60], R8 ;  /* 0x0000600801007387 */ /* 0x000fe80000100a00 */
[----:B------:R4:W-:Y:S01]  /*105e0*/  STL.64 [R1+0x68], R10 ;  /* 0x0000680a01007387 */ /* 0x0009e20000100a00 */
[C---:B--2---:R-:W-:Y:S08]  /*105f0*/  HMMA.16816.F32.BF16 R48, R4.reuse, R32, R64 ;  /* 0x000000200430723c */ /* 0x044ff00000041840 */
[C---:B---3--:R-:W-:Y:S08]  /*10600*/  HMMA.16816.F32.BF16 R16, R4.reuse, R34, R56 ;  /* 0x000000220410723c */ /* 0x048ff00000041838 */
[C---:B----4-:R-:W-:Y:S08]  /*10610*/  HMMA.16816.F32.BF16 R8, R4.reuse, R24, R28 ;  /* 0x000000180408723c */ /* 0x050ff0000004181c */
[----:B------:R-:W-:Y:S01]  /*10620*/  HMMA.16816.F32.BF16 R4, R4, R26, R36 ;  /* 0x0000001a0404723c */ /* 0x000fe20000041824 */
[----:B------:R-:W2:Y:S04]  /*10630*/  S2R R190, SR_TID.X ;  /* 0x0000000000be7919 */ /* 0x000ea80000002100 */
[----:B------:R1:W-:Y:S04]  /*10640*/  STL.64 [R1+0x40], R48 ;  /* 0x0000403001007387 */ /* 0x0003e80000100a00 */
[----:B------:R1:W-:Y:S04]  /*10650*/  STL.64 [R1+0x48], R50 ;  /* 0x0000483201007387 */ /* 0x0003e80000100a00 */
[----:B------:R1:W-:Y:S04]  /*10660*/  STL.64 [R1+0x30], R16 ;  /* 0x0000301001007387 */ /* 0x0003e80000100a00 */
[----:B------:R1:W-:Y:S04]  /*10670*/  STL.64 [R1+0x38], R18 ;  /* 0x0000381201007387 */ /* 0x0003e80000100a00 */
[----:B------:R1:W-:Y:S04]  /*10680*/  STL.64 [R1+0x10], R8 ;  /* 0x0000100801007387 */ /* 0x0003e80000100a00 */
[----:B------:R1:W-:Y:S04]  /*10690*/  STL.64 [R1+0x18], R10 ;  /* 0x0000180a01007387 */ /* 0x0003e80000100a00 */
[----:B------:R1:W-:Y:S04]  /*106a0*/  STL.64 [R1], R4 ;  /* 0x0000000401007387 */ /* 0x0003e80000100a00 */
[----:B------:R1:W-:Y:S01]  /*106b0*/  STL.64 [R1+0x8], R6 ;  /* 0x0000080601007387 */ /* 0x0003e20000100a00 */
[----:B--2---:R-:W-:Y:S01]  /*106c0*/  IMAD.SHL.U32 R190, R190, 0x2, RZ ;  /* 0x00000002bebe7824 */ /* 0x004fe200078e00ff */
[----:B------:R-:W-:Y:S01]  /*106d0*/  IADD3 R193, P0, R46, -0x100, RZ ;  /* 0xffffff002ec17810 */ /* 0x000fe20007f1e0ff */
[----:B------:R-:W-:Y:S01]  /*106e0*/  BSSY B2, `(.L_x_505) ;  /* 0x0000e5c000027945 */ /* 0x000fe20003800000 */
[----:B------:R-:W-:-:S02]  /*106f0*/  IMAD.MOV.U32 R0, RZ, RZ, R195 ;  /* 0x000000ffff007224 */ /* 0x000fc400078e00c3 */
[----:B------:R-:W-:Y:S02]  /*10700*/  LOP3.LUT R190, R190, 0x6, RZ, 0xc0, !PT ;  /* 0x00000006bebe7812 */ /* 0x000fe400078ec0ff */
[----:B------:R-:W-:Y:S01]  /*10710*/  IADD3.X R192, R47, -0x1, RZ, P0, !PT ;  /* 0xffffffff2fc07810 */ /* 0x000fe200007fe4ff */
[----:B------:R-:W-:Y:S05]  /*10720*/  @!P6 BRA `(.L_x_506) ;  /* 0x0000e5600000e947 */ /* 0x000fea0003800000 */
[----:B------:R-:W2:Y:S01]  /*10730*/  LDL.LU R228, [R1+0x204] ;  /* 0x0002040001e47983 */ /* 0x000ea20000300800 */
[----:B------:R-:W-:-:S04]  /*10740*/  DEPBAR.LE SB0, 0x0 ;  /* 0x000080000000791a */ /* 0x000fc80000000000 */
[----:B------:R-:W3:Y:S04]  /*10750*/  LDL.64 R224, [R1+0x2e0] ;  /* 0x0002e00001e07983 */ /* 0x000ee80000100a00 */
[----:B------:R-:W3:Y:S04]  /*10760*/  LDL.LU R226, [R1+0x184] ;  /* 0x0001840001e27983 */ /* 0x000ee80000300800 */
[----:B------:R-:W4:Y:S04]  /*10770*/  LDL R206, [R1+0x198] ;  /* 0x0001980001ce7983 */ /* 0x000f280000100800 */
[----:B------:R-:W2:Y:S04]  /*10780*/  LDL R207, [R1+0x2a0] ;  /* 0x0002a00001cf7983 */ /* 0x000ea80000100800 */
[----:B------:R-:W2:Y:S04]  /*10790*/  LDL R227, [R1+0x2cc] ;  /* 0x0002cc0001e37983 */ /* 0x000ea80000100800 */
[----:B------:R-:W3:Y:S04]  /*107a0*/  LDL.64 R222, [R1+0x28] ;  /* 0x0000280001de7983 */ /* 0x000ee80000100a00 */
[----:B------:R-:W3:Y:S01]  /*107b0*/  LDL.64 R220, [R1+0x58] ;  /* 0x0000580001dc7983 */ /* 0x000ee20000100a00 */
[----:B------:R-:W-:Y:S03]  /*107c0*/  WARPSYNC 0xffffffff ;  /* 0xffffffff00007948 */ /* 0x000fe60003800000 */
[----:B------:R-:W-:Y:S01]  /*107d0*/  BAR.SYNC.DEFER_BLOCKING 0x0 ;  /* 0x0000000000007b1d */ /* 0x000fe20000010000 */
[----:B----4-:R-:W-:-:S05]  /*107e0*/  IMAD.MOV.U32 R244, RZ, RZ, R206 ;  /* 0x000000fffff47224 */ /* 0x010fca00078e00ce */
[----:B------:R-:W-:Y:S02]  /*107f0*/  IADD3 R235, R244, -0x2, RZ ;  /* 0xfffffffef4eb7810 */ /* 0x000fe40007ffe0ff */
[----:B--2---:R-:W-:Y:S02]  /*10800*/  ISETP.GE.AND P0, PT, R227, R207, PT ;  /* 0x000000cfe300720c */ /* 0x004fe40003f06270 */
[----:B-1----:R-:W-:Y:S01]  /*10810*/  SHF.R.S32.HI R4, RZ, 0x1f, R235 ;  /* 0x0000001fff047819 */ /* 0x002fe200000114eb */
[----:B------:R-:W-:Y:S02]  /*10820*/  IMAD R0, R228, R235, RZ ;  /* 0x000000ebe4007224 */ /* 0x000fe400078e02ff */
[----:B---3--:R-:W-:-:S04]  /*10830*/  IMAD.WIDE.U32 R2, R235, R226, R224 ;  /* 0x000000e2eb027225 */ /* 0x008fc800078e00e0 */
[----:B------:R-:W-:-:S04]  /*10840*/  IMAD R5, R4, R226, R0 ;  /* 0x000000e204057224 */ /* 0x000fc800078e0200 */
[----:B------:R-:W-:Y:S01]  /*10850*/  IMAD.IADD R3, R3, 0x1, R5 ;  /* 0x0000000103037824 */ /* 0x000fe200078e0205 */
[CC--:B------:R-:W-:Y:S02]  /*10860*/  @!P0 LEA R0, P4, R222.reuse, R2.reuse, 0x5 ;  /* 0x00000002de008211 */ /* 0x0c0fe400078828ff */
[----:B------:R-:W-:Y:S02]  /*10870*/  @!P0 LEA R4, P2, R222, R2, 0x6 ;  /* 0x00000002de048211 */ /* 0x000fe400078430ff */
[-C--:B------:R-:W-:Y:S02]  /*10880*/  @!P0 LEA R10, P5, R2, R220.reuse, 0x1 ;  /* 0x000000dc020a8211 */ /* 0x080fe400078a08ff */
[----:B------:R-:W-:Y:S02]  /*10890*/  @!P0 LEA R8, P3, R0, R220, 0x1 ;  /* 0x000000dc00088211 */ /* 0x000fe400078608ff */
[CCC-:B------:R-:W-:Y:S02]  /*108a0*/  @!P0 LEA.HI.X R5, R222.reuse, R3.reuse, R223.reuse, 0x5, P4 ;  /* 0x00000003de058211 */ /* 0x1c0fe400020f2cdf */
[----:B------:R-:W-:-:S02]  /*108b0*/  @!P0 LEA.HI.X R7, R222, R3, R223, 0x6, P2 ;  /* 0x00000003de078211 */ /* 0x000fc400010f34df */
[-CC-:B------:R-:W-:Y:S01]  /*108c0*/  @!P0 LEA.HI.X R11, R2, R221.reuse, R3.reuse, 0x1, P5 ;  /* 0x000000dd020b8211 */ /* 0x180fe200028f0c03 */
[----:B------:R-:W-:Y:S01]  /*108d0*/  @!P0 IMAD.WIDE.U32 R2, R222, 0x60, R2 ;  /* 0x00000060de028825 */ /* 0x000fe200078e0002 */
[----:B------:R-:W-:Y:S02]  /*108e0*/  @!P0 LEA.HI.X R9, R0, R221, R5, 0x1, P3 ;  /* 0x000000dd00098211 */ /* 0x000fe400018f0c05 */
[----:B------:R-:W-:Y:S01]  /*108f0*/  @!P0 LEA R6, P1, R4, R220, 0x1 ;  /* 0x000000dc04068211 */ /* 0x000fe200078208ff */
[----:B------:R-:W-:-:S03]  /*10900*/  @!P0 IMAD R0, R223, 0x60, RZ ;  /* 0x00000060df008824 */ /* 0x000fc600078e02ff */
[-C--:B------:R-:W-:Y:S01]  /*10910*/  @!P0 LEA.HI.X R7, R4, R221.reuse, R7, 0x1, P1 ;  /* 0x000000dd04078211 */ /* 0x080fe200008f0c07 */
[----:B------:R-:W-:Y:S01]  /*10920*/  @!P0 IMAD.IADD R0, R0, 0x1, R3 ;  /* 0x0000000100008824 */ /* 0x000fe200078e0203 */
[C---:B------:R-:W-:Y:S01]  /*10930*/  @!P0 LEA R4, P1, R2.reuse, R220, 0x1 ;  /* 0x000000dc02048211 */ /* 0x040fe200078208ff */
[----:B-----5:R-:W-:Y:S04]  /*10940*/  @P0 STS [R194+0x4000], RZ ;  /* 0x004000ffc2000388 */ /* 0x020fe80000000800 */
[----:B------:R-:W-:Y:S01]  /*10950*/  @P0 STS [R194+0x4004], RZ ;  /* 0x004004ffc2000388 */ /* 0x000fe20000000800 */
[----:B------:R-:W-:-:S03]  /*10960*/  @!P0 LEA.HI.X R5, R2, R221, R0, 0x1, P1 ;  /* 0x000000dd02058211 */ /* 0x000fc600008f0c00 */
[----:B------:R-:W-:Y:S04]  /*10970*/  @P0 STS.64 [R194+0x4008], RZ ;  /* 0x004008ffc2000388 */ /* 0x000fe80000000a00 */
        /* <DEDUP_REMOVED lines=26> */
[----:B------:R-:W3:Y:S04]  /*10b20*/  LDSM.16.M88.4 R64, [R136+0x3800] ;  /* 0x003800008840783b */ /* 0x000ee80000000200 */
[----:B------:R-:W4:Y:S04]  /*10b30*/  LDSM.16.M88.4 R56, [R136+0x3c00] ;  /* 0x003c00008838783b */ /* 0x000f280000000200 */
[----:B-1----:R-:W-:Y:S04]  /*10b40*/  LDSM.16.M88.4 R8, [R139+0x1000] ;  /* 0x001000008b08783b */ /* 0x002fe80000000200 */
[----:B------:R-:W1:Y:S04]  /*10b50*/  LDSM.16.M88.4 R28, [R137+0x1000] ;  /* 0x00100000891c783b */ /* 0x000e680000000200 */
[----:B------:R-:W1:Y:S04]  /*10b60*/  LDSM.16.M88.4 R24, [R137+0x1400] ;  /* 0x001400008918783b */ /* 0x000e680000000200 */
[----:B------:R-:W1:Y:S04]  /*10b70*/  LDSM.16.M88.4 R92, [R137+0x1800] ;  /* 0x00180000895c783b */ /* 0x000e680000000200 */
[----:B------:R-:W1:Y:S04]  /*10b80*/  LDSM.16.M88.4 R96, [R137+0x1c00] ;  /* 0x001c00008960783b */ /* 0x000e680000000200 */
[----:B------:R-:W1:Y:S04]  /*10b90*/  LDSM.16.M88.4 R48, [R137+0x400] ;  /* 0x000400008930783b */ /* 0x000e680000000200 */
[----:B------:R-:W1:Y:S01]  /*10ba0*/  LDSM.16.M88.4 R32, [R137+0xc00] ;  /* 0x000c00008920783b */ /* 0x000e620000000200 */
[C---:B--2---:R-:W-:Y:S03]  /*10bb0*/  HMMA.16816.F32.BF16 R116, R4.reuse, R72, RZ ;  /* 0x000000480474723c */ /* 0x044fe600000418ff */
[----:B------:R-:W2:Y:S04]  /*10bc0*/  LDSM.16.M88.4 R52, [R137] ;  /* 0x000000008934783b */ /* 0x000ea80000000200 */
[----:B------:R-:W1:Y:S01]  /*10bd0*/  LDSM.16.M88.4 R36, [R137+0x800] ;  /* 0x000800008924783b */ /* 0x000e620000000200 */
[C---:B------:R-:W-:Y:S03]  /*10be0*/  HMMA.16816.F32.BF16 R148, R4.reuse, R88, RZ ;  /* 0x000000580494723c */ /* 0x040fe600000418ff */
[----:B------:R-:W1:Y:S04]  /*10bf0*/  LDSM.16.M88.4 R16, [R138] ;  /* 0x000000008a10783b */ /* 0x000e680000000200 */
[----:B------:R-:W0:Y:S01]  /*10c00*/  LDGDEPBAR ;  /* 0x00000000000079af */ /* 0x000e220000000000 */
[C---:B------:R-:W-:Y:S08]  /*10c10*/  HMMA.16816.F32.BF16 R140, R4.reuse, R84, RZ ;  /* 0x00000054048c723c */ /* 0x040ff000000418ff */
[C---:B------:R-:W-:Y:S08]  /*10c20*/  HMMA.16816.F32.BF16 R124, R4.reuse, R80, RZ ;  /* 0x00000050047c723c */ /* 0x040ff000000418ff */
        /* <DEDUP_REMOVED lines=12> */
[C---:B-1----:R-:W-:Y:S11]  /*10cf0*/  HMMA.16816.F32.BF16 R4, R8.reuse, R28, R116 ;  /* 0x0000001c0804723c */ /* 0x042ff60000041874 */
[----:B------:R-:W-:Y:S11]  /*10d00*/  @!UPT UIADD3 URZ, URZ, URZ, URZ ;  /* 0x0000003f3f3ff290 */ /* 0x000ff6000fffe03f */
[----:B------:R-:W-:Y:S02]  /*10d10*/  @!UPT UIADD3 URZ, URZ, URZ, URZ ;  /* 0x0000003f3f3ff290 */ /* 0x000fe4000fffe03f */
[----:B------:R-:W-:Y:S02]  /*10d20*/  IMAD.MOV.U32 R221, RZ, RZ, R4 ;  /* 0x000000ffffdd7224 */ /* 0x000fe400078e0004 */
[----:B------:R-:W-:Y:S02]  /*10d30*/  IMAD.MOV.U32 R195, RZ, RZ, R6 ;  /* 0x000000ffffc37224 */ /* 0x000fe400078e0006 */
[----:B------:R-:W-:Y:S02]  /*10d40*/  IMAD.MOV.U32 R193, RZ, RZ, R5 ;  /* 0x000000ffffc17224 */ /* 0x000fe400078e0005 */
[----:B------:R-:W-:Y:S02]  /*10d50*/  IMAD.MOV.U32 R192, RZ, RZ, R7 ;  /* 0x000000ffffc07224 */ /* 0x000fe400078e0007 */
[C---:B------:R-:W-:Y:S11]  /*10d60*/  HMMA.16816.F32.BF16 R4, R8.reuse, R24, R112 ;  /* 0x000000180804723c */ /* 0x040ff60000041870 */
        /* <DEDUP_REMOVED lines=13> */
[C---:B------:R-:W-:Y:S08]  /*10e40*/  HMMA.16816.F32.BF16 R4, R8.reuse, R96, R104 ;  /* 0x000000600804723c */ /* 0x040ff00000041868 */
[C---:B------:R-:W-:Y:S08]  /*10e50*/  HMMA.16816.F32.BF16 R104, R8.reuse, R30, R160 ;  /* 0x0000001e0868723c */ /* 0x040ff000000418a0 */
[C---:B------:R-:W-:Y:S11]  /*10e60*/  HMMA.16816.F32.BF16 R200, R8.reuse, R50, R128 ;  /* 0x0000003208c8723c */ /* 0x040ff60000041880 */
[----:B------:R-:W-:Y:S05]  /*10e70*/  @!UPT UIADD3 URZ, URZ, URZ, URZ ;  /* 0x0000003f3f3ff290 */ /* 0x000fea000fffe03f */
[----:B------:R-:W-:Y:S02]  /*10e80*/  IMAD.MOV.U32 R128, RZ, RZ, R104 ;  /* 0x000000ffff807224 */ /* 0x000fe400078e0068 */
[----:B------:R-:W-:Y:S02]  /*10e90*/  IMAD.MOV.U32 R189, RZ, RZ, R106 ;  /* 0x000000ffffbd7224 */ /* 0x000fe400078e006a */
[----:B------:R-:W-:Y:S02]  /*10ea0*/  IMAD.MOV.U32 R188, RZ, RZ, R105 ;  /* 0x000000ffffbc7224 */ /* 0x000fe400078e0069 */
[----:B------:R-:W-:Y:S02]  /*10eb0*/  IMAD.MOV.U32 R187, RZ, RZ, R107 ;  /* 0x000000ffffbb7224 */ /* 0x000fe400078e006b */
[C---:B------:R-:W-:Y:S08]  /*10ec0*/  HMMA.16816.F32.BF16 R104, R8.reuse, R26, R156 ;  /* 0x0000001a0868723c */ /* 0x040ff0000004189c */
[----:B------:R-:W-:Y:S01]  /*10ed0*/  HMMA.16816.F32.BF16 R196, R8, R32, R120 ;  /* 0x0000002008c4723c */ /* 0x000fe20000041878 */
[----:B------:R-:W-:-:S02]  /*10ee0*/  IMAD.MOV.U32 R220, RZ, RZ, R6 ;  /* 0x000000ffffdc7224 */ /* 0x000fc400078e0006 */
[----:B------:R-:W-:Y:S02]  /*10ef0*/  IMAD.MOV.U32 R219, RZ, RZ, R5 ;  /* 0x000000ffffdb7224 */ /* 0x000fe400078e0005 */
[----:B------:R-:W-:Y:S02]  /*10f00*/  IMAD.MOV.U32 R218, RZ, RZ, R7 ;  /* 0x000000ffffda7224 */ /* 0x000fe400078e0007 */
[----:B------:R-:W-:Y:S02]  /*10f10*/  IMAD.MOV.U32 R215, RZ, RZ, R4 ;  /* 0x000000ffffd77224 */ /* 0x000fe400078e0004 */
[----:B------:R-:W1:Y:S01]  /*10f20*/  LDSM.16.M88.4 R4, [R139] ;  /* 0x000000008b04783b */ /* 0x000e620000000200 */
[----:B--2---:R-:W-:Y:S01]  /*10f30*/  HMMA.16816.F32.BF16 R204, R8, R52, R148 ;  /* 0x0000003408cc723c */ /* 0x004fe20000041894 */
[----:B------:R-:W-:-:S05]  /*10f40*/  DEPBAR.LE SB0, 0x0 ;  /* 0x000080000000791a */ /* 0x000fca0000000000 */
[----:B------:R-:W-:Y:S02]  /*10f50*/  IMAD.MOV.U32 R186, RZ, RZ, R104 ;  /* 0x000000ffffba7224 */ /* 0x000fe400078e0068 */
[----:B------:R-:W-:Y:S02]  /*10f60*/  IMAD.MOV.U32 R178, RZ, RZ, R106 ;  /* 0x000000ffffb27224 */ /* 0x000fe400078e006a */
[----:B------:R-:W-:Y:S02]  /*10f70*/  IMAD.MOV.U32 R176, RZ, RZ, R105 ;  /* 0x000000ffffb07224 */ /* 0x000fe400078e0069 */
[----:B------:R-:W-:Y:S02]  /*10f80*/  IMAD.MOV.U32 R172, RZ, RZ, R107 ;  /* 0x000000ffffac7224 */ /* 0x000fe400078e006b */
[----:B------:R-:W-:Y:S01]  /*10f90*/  HMMA.16816.F32.BF16 R104, R8, R94, R152 ;  /* 0x0000005e0868723c */ /* 0x000fe20000041898 */
[----:B------:R-:W-:Y:S02]  /*10fa0*/  IMAD.MOV.U32 R2, RZ, RZ, R197 ;  /* 0x000000ffff027224 */ /* 0x000fe400078e00c5 */
[----:B------:R-:W-:-:S02]  /*10fb0*/  IMAD.MOV.U32 R0, RZ, RZ, R199 ;  /* 0x000000ffff007224 */ /* 0x000fc400078e00c7 */
[----:B------:R-:W-:Y:S02]  /*10fc0*/  IMAD.MOV.U32 R22, RZ, RZ, R196 ;  /* 0x000000ffff167224 */ /* 0x000fe400078e00c4 */
[----:B------:R-:W-:Y:S01]  /*10fd0*/  IMAD.MOV.U32 R21, RZ, RZ, R198 ;  /* 0x000000ffff157224 */ /* 0x000fe200078e00c6 */
[C---:B------:R-:W-:Y:S08]  /*10fe0*/  HMMA.16816.F32.BF16 R208, R8.reuse, R48, R140 ;  /* 0x0000003008d0723c */ /* 0x040ff0000004188c */
[C---:B------:R-:W-:Y:S08]  /*10ff0*/  HMMA.16816.F32.BF16 R228, R8.reuse, R36, R124 ;  /* 0x0000002408e4723c */ /* 0x040ff0000004187c */
[C---:B------:R-:W-:Y:S08]  /*11000*/  HMMA.16816.F32.BF16 R196, R8.reuse, R54, R144 ;  /* 0x0000003608c4723c */ /* 0x040ff00000041890 */
[C---:B------:R-:W-:Y:S08]  /*11010*/  HMMA.16816.F32.BF16 R168, R8.reuse, R38, R168 ;  /* 0x0000002608a8723c */ /* 0x040ff000000418a8 */
[----:B------:R-:W-:Y:S08]  /*11020*/  HMMA.16816.F32.BF16 R164, R8, R34, R164 ;  /* 0x0000002208a4723c */ /* 0x000ff000000418a4 */
[----:B------:R-:W-:Y:S08]  /*11030*/  HMMA.16816.F32.BF16 R108, R16, R84, RZ ;  /* 0x00000054106c723c */ /* 0x000ff000000418ff */
[----:B------:R-:W-:Y:S01]  /*11040*/  HMMA.16816.F32.BF16 R8, R8, R98, R100 ;  /* 0x000000620808723c */ /* 0x000fe20000041864 */
[----:B------:R-:W-:-:S02]  /*11050*/  IMAD.MOV.U32 R131, RZ, RZ, R107 ;  /* 0x000000ffff837224 */ /* 0x000fc400078e006b */
[----:B------:R-:W-:Y:S02]  /*11060*/  IMAD.MOV.U32 R130, RZ, RZ, R104 ;  /* 0x000000ffff827224 */ /* 0x000fe400078e0068 */
[----:B------:R-:W-:Y:S02]  /*11070*/  IMAD.MOV.U32 R129, RZ, RZ, R105 ;  /* 0x000000ffff817224 */ /* 0x000fe400078e0069 */
[----:B------:R-:W-:Y:S02]  /*11080*/  IMAD.MOV.U32 R185, RZ, RZ, R106 ;  /* 0x000000ffffb97224 */ /* 0x000fe400078e006a */
[C---:B------:R-:W-:Y:S08]  /*11090*/  HMMA.16816.F32.BF16 R104, R16.reuse, R80, RZ ;  /* 0x000000501068723c */ /* 0x040ff000000418ff */
[----:B------:R-:W-:Y:S07]  /*110a0*/  HMMA.16816.F32.BF16 R100, R16, R76, RZ ;  /* 0x0000004c1064723c */ /* 0x000fee00000418ff */
[----:B------:R-:W-:Y:S01]  /*110b0*/  IMAD.MOV.U32 R252, RZ, RZ, R8 ;  /* 0x000000fffffc7224 */ /* 0x000fe200078e0008 */
[----:B-1----:R-:W-:Y:S01]  /*110c0*/  HMMA.16816.F32.BF16 R120, R4, R48, R108 ;  /* 0x000000300478723c */ /* 0x002fe2000004186c */
[----:B------:R-:W-:-:S02]  /*110d0*/  IMAD.MOV.U32 R250, RZ, RZ, R10 ;  /* 0x000000fffffa7224 */ /* 0x000fc400078e000a */
[----:B------:R-:W-:Y:S02]  /*110e0*/  IMAD.MOV.U32 R248, RZ, RZ, R9 ;  /* 0x000000fffff87224 */ /* 0x000fe400078e0009 */
[----:B------:R-:W-:-:S03]  /*110f0*/  IMAD.MOV.U32 R237, RZ, RZ, R11 ;  /* 0x000000ffffed7224 */ /* 0x000fc600078e000b */
[C---:B------:R-:W-:Y:S08]  /*11100*/  HMMA.16816.F32.BF16 R84, R16.reuse, R86, RZ ;  /* 0x000000561054723c */ /* 0x040ff000000418ff */
[C---:B------:R-:W-:Y:S08]  /*11110*/  HMMA.16816.F32.BF16 R108, R16.reuse, R74, RZ ;  /* 0x0000004a106c723c */ /* 0x040ff000000418ff */
[C---:B------:R-:W-:Y:S08]  /*11120*/  HMMA.16816.F32.BF16 R8, R16.reuse, R72, RZ ;  /* 0x000000481008723c */ /* 0x040ff000000418ff */
[C---:B------:R-:W-:Y:S08]  /*11130*/  HMMA.16816.F32.BF16 R112, R16.reuse, R88, RZ ;  /* 0x000000581070723c */ /* 0x040ff000000418ff */
[----:B------:R-:W-:Y:S08]  /*11140*/  HMMA.16816.F32.BF16 R88, R16, R90, RZ ;  /* 0x0000005a1058723c */ /* 0x000ff000000418ff */
[----:B------:R-:W-:Y:S08]  /*11150*/  HMMA.16816.F32.BF16 R124, R4, R36, R104 ;  /* 0x00000024047c723c */ /* 0x000ff00000041868 */
[----:B------:R-:W-:Y:S08]  /*11160*/  HMMA.16816.F32.BF16 R104, R16, R78, RZ ;  /* 0x0000004e1068723c */ /* 0x000ff000000418ff */
[----:B------:R-:W-:Y:S08]  /*11170*/  HMMA.16816.F32.BF16 R144, R4, R32, R100 ;  /* 0x000000200490723c */ /* 0x000ff00000041864 */
[----:B------:R-:W-:Y:S08]  /*11180*/  HMMA.16816.F32.BF16 R100, R16, R82, RZ ;  /* 0x000000521064723c */ /* 0x000ff000000418ff */
[C---:B------:R-:W-:Y:S08]  /*11190*/  HMMA.16816.F32.BF16 R48, R4.reuse, R50, R84 ;  /* 0x000000320430723c */ /* 0x040ff00000041854 */
[C---:B------:R-:W-:Y:S07]  /*111a0*/  HMMA.16816.F32.BF16 R84, R4.reuse, R30, R108 ;  /* 0x0000001e0454723c */ /* 0x040fee000004186c */
[----:B------:R-:W-:Y:S01]  /*111b0*/  IMAD.MOV.U32 R109, RZ, RZ, R0 ;  /* 0x000000ffff6d7224 */ /* 0x000fe200078e0000 */
[----:B------:R-:W-:Y:S01]  /*111c0*/  HMMA.16816.F32.BF16 R156, R4, R28, R8 ;  /* 0x0000001c049c723c */ /* 0x000fe20000041808 */
[----:B------:R-:W-:-:S07]  /*111d0*/  IMAD R0, R235, 0x80, R190 ;  /* 0x00000080eb007824 */ /* 0x000fce00078e02be */
[----:B------:R-:W-:Y:S01]  /*111e0*/  HMMA.16816.F32.BF16 R72, R16, R64, RZ ;  /* 0x000000401048723c */ /* 0x000fe200000418ff */
[----:B------:R-:W-:-:S07]  /*111f0*/  IADD3 R33, R0, 0x10, RZ ;  /* 0x0000001000217810 */ /* 0x000fce0007ffe0ff */
[C---:B------:R-:W-:Y:S08]  /*11200*/  HMMA.16816.F32.BF16 R76, R16.reuse, R68, RZ ;  /* 0x00000044104c723c */ /* 0x040ff000000418ff */
[C---:B------:R-:W-:Y:S08]  /*11210*/  HMMA.16816.F32.BF16 R8, R16.reuse, R56, RZ ;  /* 0x000000381008723c */ /* 0x040ff000000418ff */
[----:B------:R-:W-:Y:S01]  /*11220*/  HMMA.16816.F32.BF16 R80, R16, R70, RZ ;  /* 0x000000461050723c */ /* 0x000fe200000418ff */
[----:B------:R-:W-:-:S07]  /*11230*/  IMAD.MOV.U32 R108, RZ, RZ, R2 ;  /* 0x000000ffff6c7224 */ /* 0x000fce00078e0002 */
[C---:B------:R-:W-:Y:S08]  /*11240*/  HMMA.16816.F32.BF16 R68, R16.reuse, R66, RZ ;  /* 0x000000421044723c */ /* 0x040ff000000418ff */
[----:B------:R-:W-:Y:S01]  /*11250*/  HMMA.16816.F32.BF16 R56, R16, R58, RZ ;  /* 0x0000003a1038723c */ /* 0x000fe200000418ff */
[----:B------:R-:W1:Y:S07]  /*11260*/  I2F R2, R33 ;  /* 0x0000002100027306 */ /* 0x000e6e0000201400 */
[C---:B------:R-:W-:Y:S08]  /*11270*/  HMMA.16816.F32.BF16 R116, R4.reuse, R52, R112 ;  /* 0x000000340474723c */ /* 0x040ff00000041870 */
[C---:B------:R-:W-:Y:S08]  /*11280*/  HMMA.16816.F32.BF16 R52, R4.reuse, R54, R88 ;  /* 0x000000360434723c */ /* 0x040ff00000041858 */
[C---:B------:R-:W-:Y:S07]  /*11290*/  HMMA.16816.F32.BF16 R64, R4.reuse, R34, R104 ;  /* 0x000000220440723c */ /* 0x040fee0000041868 */
[C---:B------:R-:W-:Y:S01]  /*112a0*/  IADD3 R34, R0.reuse, 0x9, RZ ;  /* 0x0000000900227810 */ /* 0x040fe20007ffe0ff */
[----:B------:R-:W-:Y:S01]  /*112b0*/  HMMA.16816.F32.BF16 R16, R4, R38, R100 ;  /* 0x000000260410723c */ /* 0x000fe20000041864 */
[----:B------:R-:W-:-:S06]  /*112c0*/  IADD3 R36, R0, 0x1, RZ ;  /* 0x0000000100247810 */ /* 0x000fcc0007ffe0ff */
[----:B------:R-:W-:Y:S02]  /*112d0*/  IMAD.MOV.U32 R38, RZ, RZ, R3 ;  /* 0x000000ffff267224 */ /* 0x000fe400078e0003 */
[----:B------:R-:W2:Y:S01]  /*112e0*/  I2F R3, R34 ;  /* 0x0000002200037306 */ /* 0x000ea20000201400 */
[C---:B------:R-:W-:Y:S01]  /*112f0*/  IADD3 R35, R0.reuse, 0x8, RZ ;  /* 0x0000000800237810 */ /* 0x040fe20007ffe0ff */
[----:B------:R-:W-:Y:S01]  /*11300*/  HMMA.16816.F32.BF16 R148, R4, R92, R72 ;  /* 0x0000005c0494723c */ /* 0x000fe20000041848 */
[----:B------:R-:W-:Y:S01]  /*11310*/  IADD3 R29, R0, 0x20, RZ ;  /* 0x00000020001d7810 */ /* 0x000fe20007ffe0ff */
[----:B------:R-:W-:Y:S02]  /*11320*/  IMAD.MOV.U32 R155, RZ, RZ, R220 ;  /* 0x000000ffff9b7224 */ /* 0x000fe400078e00dc */
[CC--:B-1----:R-:W-:Y:S02]  /*11330*/  FFMA.FTZ R122, R2.reuse, R180.reuse, R122 ;  /* 0x000000b4027a7223 */ /* 0x0c2fe4000001007a */
[----:B------:R-:W-:-:S02]  /*11340*/  FFMA.FTZ R220, R2, R180, R210 ;  /* 0x000000b402dc7223 */ /* 0x000fc400000100d2 */
[----:B------:R-:W-:Y:S01]  /*11350*/  IMAD.MOV.U32 R72, RZ, RZ, R221 ;  /* 0x000000ffff487224 */ /* 0x000fe200078e00dd */
[----:B------:R-:W-:Y:S01]  /*11360*/  HMMA.16816.F32.BF16 R160, R4, R96, R8 ;  /* 0x0000006004a0723c */ /* 0x000fe20000041808 */
[----:B------:R-:W1:Y:S01]  /*11370*/  I2F R8, R36 ;  /* 0x0000002400087306 */ /* 0x000e620000201400 */
[CC--:B------:R-:W-:Y:S02]  /*11380*/  FFMA.FTZ R92, R2.reuse, R180.reuse, R120 ;  /* 0x000000b4025c7223 */ /* 0x0c0fe40000010078 */
[----:B------:R-:W-:Y:S01]  /*11390*/  FFMA.FTZ R221, R2, R180, R208 ;  /* 0x000000b402dd7223 */ /* 0x000fe200000100d0 */
[----:B------:R-:W-:-:S03]  /*113a0*/  IADD3 R32, R0, 0x11, RZ ;  /* 0x0000001100207810 */ /* 0x000fc60007ffe0ff */
[----:B------:R-:W-:Y:S01]  /*113b0*/  HMMA.16816.F32.BF16 R140, R4, R24, R76 ;  /* 0x00000018048c723c */ /* 0x000fe2000004184c */
[----:B------:R-:W-:Y:S01]  /*113c0*/  I2F R2, R29 ;  /* 0x0000001d00027306 */ /* 0x000fe20000201400 */
[----:B------:R-:W-:-:S06]  /*113d0*/  IADD3 R30, R0, 0x19, RZ ;  /* 0x00000019001e7810 */ /* 0x000fcc0007ffe0ff */
[----:B------:R-:W-:Y:S01]  /*113e0*/  HMMA.16816.F32.BF16 R100, R4, R26, R80 ;  /* 0x0000001a0464723c */ /* 0x000fe20000041850 */
[----:B------:R-:W-:-:S07]  /*113f0*/  IMAD.MOV.U32 R11, RZ, RZ, R129 ;  /* 0x000000ffff0b7224 */ /* 0x000fce00078e0081 */
[----:B------:R-:W-:Y:S01]  /*11400*/  HMMA.16816.F32.BF16 R104, R4, R94, R68 ;  /* 0x0000005e0468723c */ /* 0x000fe20000041844 */
[----:B--2---:R-:W-:-:S07]  /*11410*/  FFMA.FTZ R93, R3, R180, R53 ;  /* 0x000000b4035d7223 */ /* 0x004fce0000010035 */
[----:B------:R-:W-:Y:S01]  /*11420*/  HMMA.16816.F32.BF16 R112, R4, R98, R56 ;  /* 0x000000620470723c */ /* 0x000fe20000041838 */
[----:B------:R-:W2:Y:S01]  /*11430*/  I2F R4, R35 ;  /* 0x0000002300047306 */ /* 0x000ea20000201400 */
[CC--:B------:R-:W-:Y:S02]  /*11440*/  FFMA.FTZ R129, R3.reuse, R180.reuse, R55 ;  /* 0x000000b403817223 */ /* 0x0c0fe40000010037 */
[CC--:B------:R-:W-:Y:S02]  /*11450*/  FFMA.FTZ R223, R3.reuse, R180.reuse, R197 ;  /* 0x000000b403df7223 */ /* 0x0c0fe400000100c5 */
[----:B------:R-:W-:-:S03]  /*11460*/  FFMA.FTZ R222, R3, R180, R199 ;  /* 0x000000b403de7223 */ /* 0x000fc600000100c7 */
[----:B------:R-:W3:Y:S01]  /*11470*/  I2F R5, R32 ;  /* 0x0000002000057306 */ /* 0x000ee20000201400 */
[----:B------:R-:W-:-:S07]  /*11480*/  IADD3 R31, R0, 0x18, RZ ;  /* 0x00000018001f7810 */ /* 0x000fce0007ffe0ff */
[----:B------:R-:W4:Y:S01]  /*11490*/  I2F R3, R30 ;  /* 0x0000001e00037306 */ /* 0x000f220000201400 */
[----:B------:R-:W-:Y:S01]  /*114a0*/  IADD3 R25, R0, 0x30, RZ ;  /* 0x0000003000197810 */ /* 0x000fe20007ffe0ff */
[----:B------:R-:W-:Y:S02]  /*114b0*/  IMAD.MOV.U32 R73, RZ, RZ, R131 ;  /* 0x000000ffff497224 */ /* 0x000fe400078e0083 */
[----:B------:R-:W-:Y:S02]  /*114c0*/  IMAD.MOV.U32 R78, RZ, RZ, R130 ;  /* 0x000000ffff4e7224 */ /* 0x000fe400078e0082 */
[----:B------:R-:W-:Y:S02]  /*114d0*/  IMAD.MOV.U32 R97, RZ, RZ, R213 ;  /* 0x000000ffff617224 */ /* 0x000fe400078e00d5 */
[----:B------:R-:W-:Y:S02]  /*114e0*/  IMAD.MOV.U32 R37, RZ, RZ, R212 ;  /* 0x000000ffff257224 */ /* 0x000fe400078e00d4 */
[----:B-1----:R-:W-:-:S02]  /*114f0*/  FFMA.FTZ R131, R8, R180, R119 ;  /* 0x000000b408837223 */ /* 0x002fc40000010077 */
[CC--:B--2---:R-:W-:Y:S02]  /*11500*/  FFMA.FTZ R226, R4.reuse, R180.reuse, R196 ;  /* 0x000000b404e27223 */ /* 0x0c4fe400000100c4 */
[CC--:B------:R-:W-:Y:S02]  /*11510*/  FFMA.FTZ R94, R4.reuse, R180.reuse, R52 ;  /* 0x000000b4045e7223 */ /* 0x0c0fe40000010034 */
[CC--:B------:R-:W-:Y:S02]  /*11520*/  FFMA.FTZ R130, R4.reuse, R180.reuse, R54 ;  /* 0x000000b404827223 */ /* 0x0c0fe40000010036 */
[-C--:B------:R-:W-:Y:S02]  /*11530*/  FFMA.FTZ R224, R4, R180.reuse, R198 ;  /* 0x000000b404e07223 */ /* 0x080fe400000100c6 */
[CC--:B------:R-:W-:Y:S01]  /*11540*/  FFMA.FTZ R88, R2.reuse, R180.reuse, R124 ;  /* 0x000000b402587223 */ /* 0x0c0fe2000001007c */
[----:B------:R-:W1:Y:S01]  /*11550*/  I2F R4, R31 ;  /* 0x0000001f00047306 */ /* 0x000e620000201400 */
[----:B------:R-:W-:-:S02]  /*11560*/  FFMA.FTZ R119, R2, R180, R126 ;  /* 0x000000b402777223 */ /* 0x000fc4000001007e */
[CC--:B------:R-:W-:Y:S02]  /*11570*/  FFMA.FTZ R213, R2.reuse, R180.reuse, R228 ;  /* 0x000000b402d57223 */ /* 0x0c0fe400000100e4 */
[-C--:B------:R-:W-:Y:S01]  /*11580*/  FFMA.FTZ R212, R2, R180.reuse, R230 ;  /* 0x000000b402d47223 */ /* 0x080fe200000100e6 */
[C---:B------:R-:W-:Y:S02]  /*11590*/  IADD3 R28, R0.reuse, 0x21, RZ ;  /* 0x00000021001c7810 */ /* 0x040fe40007ffe0ff */
[----:B------:R-:W2:Y:S01]  /*115a0*/  I2F R2, R25 ;  /* 0x0000001900027306 */ /* 0x000ea20000201400 */
[----:B------:R-:W-:Y:S01]  /*115b0*/  IADD3 R26, R0, 0x29, RZ ;  /* 0x00000029001a7810 */ /* 0x000fe20007ffe0ff */
[----:B------:R-:W-:Y:S02]  /*115c0*/  IMAD.MOV.U32 R75, RZ, RZ, R215 ;  /* 0x000000ffff4b7224 */ /* 0x000fe400078e00d7 */
[----:B------:R-:W-:Y:S02]  /*115d0*/  IMAD.MOV.U32 R10, RZ, RZ, R214 ;  /* 0x000000ffff0a7224 */ /* 0x000fe400078e00d6 */
[----:B---3--:R-:W-:-:S02]  /*115e0*/  FFMA.FTZ R91, R5, R180, R121 ;  /* 0x000000b4055b7223 */ /* 0x008fc40000010079 */
[----:B------:R-:W3:Y:S01]  /*115f0*/  I2F R9, R0 ;  /* 0x0000000000097306 */ /* 0x000ee20000201400 */
[CC--:B------:R-:W-:Y:S02]  /*11600*/  FFMA.FTZ R123, R5.reuse, R180.reuse, R123 ;  /* 0x000000b4057b7223 */ /* 0x0c0fe4000001007b */
[CC--:B------:R-:W-:Y:S02]  /*11610*/  FFMA.FTZ R154, R5.reuse, R180.reuse, R209 ;  /* 0x000000b4059a7223 */ /* 0x0c0fe400000100d1 */
[-C--:B------:R-:W-:Y:S02]  /*11620*/  FFMA.FTZ R153, R5, R180.reuse, R211 ;  /* 0x000000b405997223 */ /* 0x080fe400000100d3 */
[CC--:B----4-:R-:W-:Y:S01]  /*11630*/  FFMA.FTZ R89, R3.reuse, R180.reuse, R49 ;  /* 0x000000b403597223 */ /* 0x0d0fe20000010031 */
[----:B------:R-:W4:Y:S01]  /*11640*/  I2F R5, R28 ;  /* 0x0000001c00057306 */ /* 0x000f220000201400 */
[CC--:B------:R-:W-:Y:S02]  /*11650*/  FFMA.FTZ R120, R3.reuse, R180.reuse, R51 ;  /* 0x000000b403787223 */ /* 0x0c0fe40000010033 */
[----:B------:R-:W-:-:S02]  /*11660*/  FFMA.FTZ R215, R3, R180, R201 ;  /* 0x000000b403d77223 */ /* 0x000fc400000100c9 */
[----:B------:R-:W-:-:S03]  /*11670*/  FFMA.FTZ R214, R3, R180, R203 ;  /* 0x000000b403d67223 */ /* 0x000fc600000100cb */
[----:B------:R-:W2:Y:S01]  /*11680*/  I2F R3, R26 ;  /* 0x0000001a00037306 */ /* 0x000ea20000201400 */
[----:B------:R-:W-:Y:S01]  /*11690*/  IADD3 R27, R0, 0x28, RZ ;  /* 0x00000028001b7810 */ /* 0x000fe20007ffe0ff */
[----:B------:R-:W-:Y:S02]  /*116a0*/  IMAD.MOV.U32 R74, RZ, RZ, R219 ;  /* 0x000000ffff4a7224 */ /* 0x000fe400078e00db */
[----:B------:R-:W-:Y:S02]  /*116b0*/  IMAD.MOV.U32 R77, RZ, RZ, R218 ;  /* 0x000000ffff4d7224 */ /* 0x000fe400078e00da */
[----:B------:R-:W-:Y:S02]  /*116c0*/  IMAD.MOV.U32 R76, RZ, RZ, R128 ;  /* 0x000000ffff4c7224 */ /* 0x000fe400078e0080 */
[CC--:B-1----:R-:W-:Y:S02]  /*116d0*/  FFMA.FTZ R219, R4.reuse, R180.reuse, R200 ;  /* 0x000000b404db7223 */ /* 0x0c2fe400000100c8 */
[----:B------:R-:W-:-:S02]  /*116e0*/  FFMA.FTZ R90, R4, R180, R48 ;  /* 0x000000b4045a7223 */ /* 0x000fc40000010030 */
[CC--:B------:R-:W-:Y:S02]  /*116f0*/  FFMA.FTZ R128, R4.reuse, R180.reuse, R50 ;  /* 0x000000b404807223 */ /* 0x0c0fe40000010032 */
[-C--:B------:R-:W-:Y:S02]  /*11700*/  FFMA.FTZ R218, R4, R180.reuse, R202 ;  /* 0x000000b404da7223 */ /* 0x080fe400000100ca */
[-C--:B--2---:R-:W-:Y:S01]  /*11710*/  FFMA.FTZ R203, R2, R180.reuse, R21 ;  /* 0x000000b402cb7223 */ /* 0x084fe20000010015 */
[----:B------:R-:W1:Y:S01]  /*11720*/  I2F R4, R27 ;  /* 0x0000001b00047306 */ /* 0x000e620000201400 */
[----:B------:R-:W-:Y:S01]  /*11730*/  IADD3 R21, R0, 0x40, RZ ;  /* 0x0000004000157810 */ /* 0x000fe20007ffe0ff */
[-C--:B------:R-:W-:Y:S01]  /*11740*/  FFMA.FTZ R227, R8, R180.reuse, R205 ;  /* 0x000000b408e37223 */ /* 0x080fe200000100cd */
[----:B------:R-:W-:Y:S01]  /*11750*/  IADD3 R24, R0, 0x31, RZ ;  /* 0x0000003100187810 */ /* 0x000fe20007ffe0ff */
[-C--:B------:R-:W-:Y:S01]  /*11760*/  FFMA.FTZ R205, R2, R180.reuse, R22 ;  /* 0x000000b402cd7223 */ /* 0x080fe20000010016 */
[----:B------:R-:W-:Y:S01]  /*11770*/  IADD3 R22, R0, 0x39, RZ ;  /* 0x0000003900167810 */ /* 0x000fe20007ffe0ff */
[----:B------:R-:W-:-:S02]  /*11780*/  FFMA.FTZ R80, R2, R180, R144 ;  /* 0x000000b402507223 */ /* 0x000fc40000010090 */
[-C--:B------:R-:W-:Y:S02]  /*11790*/  FFMA.FTZ R111, R2, R180.reuse, R146 ;  /* 0x000000b4026f7223 */ /* 0x080fe40000010092 */
[CC--:B---3--:R-:W-:Y:S01]  /*117a0*/  FFMA.FTZ R152, R9.reuse, R180.reuse, R118 ;  /* 0x000000b409987223 */ /* 0x0c8fe20000010076 */
[----:B------:R-:W2:Y:S01]  /*117b0*/  I2F R2, R21 ;  /* 0x0000001500027306 */ /* 0x000ea20000201400 */
[CC--:B------:R-:W-:Y:S02]  /*117c0*/  FFMA.FTZ R96, R9.reuse, R180.reuse, R116 ;  /* 0x000000b409607223 */ /* 0x0c0fe40000010074 */
[-C--:B------:R-:W-:Y:S02]  /*117d0*/  FFMA.FTZ R232, R9, R180.reuse, R206 ;  /* 0x000000b409e87223 */ /* 0x080fe400000100ce */
[-C--:B------:R-:W-:Y:S02]  /*117e0*/  FFMA.FTZ R225, R8, R180.reuse, R207 ;  /* 0x000000b408e17223 */ /* 0x080fe400000100cf */
[----:B----4-:R-:W-:-:S02]  /*117f0*/  FFMA.FTZ R83, R5, R180, R125 ;  /* 0x000000b405537223 */ /* 0x010fc4000001007d */
[CC--:B------:R-:W-:Y:S02]  /*11800*/  FFMA.FTZ R118, R5.reuse, R180.reuse, R127 ;  /* 0x000000b405767223 */ /* 0x0c0fe4000001007f */
[CC--:B------:R-:W-:Y:S02]  /*11810*/  FFMA.FTZ R211, R5.reuse, R180.reuse, R229 ;  /* 0x000000b405d37223 */ /* 0x0c0fe400000100e5 */
[-C--:B------:R-:W-:Y:S02]  /*11820*/  FFMA.FTZ R209, R5, R180.reuse, R231 ;  /* 0x000000b405d17223 */ /* 0x080fe400000100e7 */
[CC--:B------:R-:W-:Y:S01]  /*11830*/  FFMA.FTZ R81, R3.reuse, R180.reuse, R17 ;  /* 0x000000b403517223 */ /* 0x0c0fe20000010011 */
[----:B------:R-:W3:Y:S01]  /*11840*/  I2F R5, R24 ;  /* 0x0000001800057306 */ /* 0x000ee20000201400 */
[CC--:B------:R-:W-:Y:S02]  /*11850*/  FFMA.FTZ R116, R3.reuse, R180.reuse, R19 ;  /* 0x000000b403747223 */ /* 0x0c0fe40000010013 */
[----:B------:R-:W-:-:S02]  /*11860*/  FFMA.FTZ R207, R3, R180, R169 ;  /* 0x000000b403cf7223 */ /* 0x000fc400000100a9 */
[----:B------:R-:W-:-:S03]  /*11870*/  FFMA.FTZ R206, R3, R180, R171 ;  /* 0x000000b403ce7223 */ /* 0x000fc600000100ab */
[----:B------:R-:W4:Y:S01]  /*11880*/  I2F R3, R22 ;  /* 0x0000001600037306 */ /* 0x000f220000201400 */
[----:B------:R-:W-:Y:S01]  /*11890*/  IMAD.MOV.U32 R39, RZ, RZ, R23 ;  /* 0x000000ffff277224 */ /* 0x000fe200078e0017 */
[----:B------:R-:W-:Y:S01]  /*118a0*/  IADD3 R23, R0, 0x38, RZ ;  /* 0x0000003800177810 */ /* 0x000fe20007ffe0ff */
[-C--:B-1----:R-:W-:Y:S01]  /*118b0*/  FFMA.FTZ R82, R4, R180.reuse, R16 ;  /* 0x000000b404527223 */ /* 0x082fe20000010010 */
[----:B------:R-:W-:Y:S01]  /*118c0*/  IADD3 R16, R0, 0x50, RZ ;  /* 0x0000005000107810 */ /* 0x000fe20007ffe0ff */
[-C--:B------:R-:W-:Y:S02]  /*118d0*/  FFMA.FTZ R95, R8, R180.reuse, R117 ;  /* 0x000000b4085f7223 */ /* 0x080fe40000010075 */
[----:B------:R-:W-:Y:S01]  /*118e0*/  IMAD.MOV.U32 R69, RZ, RZ, R10 ;  /* 0x000000ffff457224 */ /* 0x000fe200078e000a */
[----:B------:R-:W-:Y:S01]  /*118f0*/  IADD3 R17, R0, 0x49, RZ ;  /* 0x0000004900117810 */ /* 0x000fe20007ffe0ff */
[CC--:B------:R-:W-:Y:S02]  /*11900*/  FFMA.FTZ R210, R4.reuse, R180.reuse, R168 ;  /* 0x000000b404d27223 */ /* 0x0c0fe400000100a8 */
[----:B------:R-:W-:-:S02]  /*11910*/  FFMA.FTZ R117, R4, R180, R18 ;  /* 0x000000b404757223 */ /* 0x000fc40000010012 */
[-C--:B------:R-:W-:Y:S02]  /*11920*/  FFMA.FTZ R208, R4, R180.reuse, R170 ;  /* 0x000000b404d07223 */ /* 0x080fe400000100aa */
[----:B------:R-:W-:Y:S01]  /*11930*/  IMAD.MOV.U32 R10, RZ, RZ, R74 ;  /* 0x000000ffff0a7224 */ /* 0x000fe200078e004a */
[----:B------:R-:W1:Y:S01]  /*11940*/  I2F R4, R23 ;  /* 0x0000001700047306 */ /* 0x000e620000201400 */
[CC--:B--2---:R-:W-:Y:S02]  /*11950*/  FFMA.FTZ R74, R2.reuse, R180.reuse, R156 ;  /* 0x000000b4024a7223 */ /* 0x0c4fe4000001009c */
[CC--:B------:R-:W-:Y:S02]  /*11960*/  FFMA.FTZ R99, R2.reuse, R180.reuse, R158 ;  /* 0x000000b402637223 */ /* 0x0c0fe4000001009e */
[CC--:B------:R-:W-:Y:S02]  /*11970*/  FFMA.FTZ R197, R2.reuse, R180.reuse, R72 ;  /* 0x000000b402c57223 */ /* 0x0c0fe40000010048 */
[----:B------:R-:W-:-:S02]  /*11980*/  FFMA.FTZ R195, R2, R180, R195 ;  /* 0x000000b402c37223 */ /* 0x000fc400000100c3 */
[----:B------:R-:W-:Y:S01]  /*11990*/  IMAD.MOV.U32 R70, RZ, RZ, R11 ;  /* 0x000000ffff467224 */ /* 0x000fe200078e000b */
[----:B------:R-:W2:Y:S01]  /*119a0*/  I2F R2, R16 ;  /* 0x0000001000027306 */ /* 0x000ea20000201400 */
[-C--:B---3--:R-:W-:Y:S02]  /*119b0*/  FFMA.FTZ R202, R5, R180.reuse, R108 ;  /* 0x000000b405ca7223 */ /* 0x088fe4000001006c */
[----:B------:R-:W-:Y:S02]  /*119c0*/  IMAD.MOV.U32 R11, RZ, RZ, R77 ;  /* 0x000000ffff0b7224 */ /* 0x000fe400078e004d */
[CC--:B----4-:R-:W-:Y:S02]  /*119d0*/  FFMA.FTZ R77, R3.reuse, R180.reuse, R65 ;  /* 0x000000b4034d7223 */ /* 0x0d0fe40000010041 */
[CC--:B------:R-:W-:Y:S02]  /*119e0*/  FFMA.FTZ R108, R3.reuse, R180.reuse, R67 ;  /* 0x000000b4036c7223 */ /* 0x0c0fe40000010043 */
[----:B------:R-:W-:-:S02]  /*119f0*/  FFMA.FTZ R199, R3, R180, R165 ;  /* 0x000000b403c77223 */ /* 0x000fc400000100a5 */
[-C--:B------:R-:W-:Y:S02]  /*11a00*/  FFMA.FTZ R198, R3, R180.reuse, R167 ;  /* 0x000000b403c67223 */ /* 0x080fe400000100a7 */
[----:B------:R-:W3:Y:S01]  /*11a10*/  I2F R3, R17 ;  /* 0x0000001100037306 */ /* 0x000ee20000201400 */
[----:B------:R-:W-:Y:S02]  /*11a20*/  IMAD.MOV.U32 R71, RZ, RZ, R38 ;  /* 0x000000ffff477224 */ /* 0x000fe400078e0026 */
[----:B------:R-:W-:Y:S02]  /*11a30*/  IMAD.MOV.U32 R38, RZ, RZ, R73 ;  /* 0x000000ffff267224 */ /* 0x000fe400078e0049 */
[----:B------:R-:W-:Y:S02]  /*11a40*/  IMAD.MOV.U32 R73, RZ, RZ, R78 ;  /* 0x000000ffff497224 */ /* 0x000fe400078e004e */
[----:B------:R-:W-:Y:S02]  /*11a50*/  IMAD.MOV.U32 R56, RZ, RZ, R39 ;  /* 0x000000ffff387224 */ /* 0x000fe400078e0027 */
[----:B------:R-:W-:Y:S01]  /*11a60*/  IMAD.MOV.U32 R39, RZ, RZ, R10 ;  /* 0x000000ffff277224 */ /* 0x000fe200078e000a */
[----:B------:R-:W-:Y:S01]  /*11a70*/  IADD3 R10, R0, 0x60, RZ ;  /* 0x00000060000a7810 */ /* 0x000fe20007ffe0ff */
[----:B------:R-:W-:-:S02]  /*11a80*/  FFMA.FTZ R201, R5, R180, R109 ;  /* 0x000000b405c97223 */ /* 0x000fc4000001006d */
[----:B------:R-:W-:Y:S02]  /*11a90*/  IMAD.MOV.U32 R59, RZ, RZ, R97 ;  /* 0x000000ffff3b7224 */ /* 0x000fe400078e0061 */
[----:B-1----:R-:W-:Y:S02]  /*11aa0*/  FFMA.FTZ R109, R4, R180, R66 ;  /* 0x000000b4046d7223 */ /* 0x002fe40000010042 */
[----:B------:R-:W-:Y:S01]  /*11ab0*/  IMAD.MOV.U32 R97, RZ, RZ, R11 ;  /* 0x000000ffff617224 */ /* 0x000fe200078e000b */
[----:B------:R-:W-:Y:S01]  /*11ac0*/  IADD3 R11, R0, 0x59, RZ ;  /* 0x00000059000b7810 */ /* 0x000fe20007ffe0ff */
[----:B------:R-:W-:Y:S02]  /*11ad0*/  IMAD.MOV.U32 R57, RZ, RZ, R73 ;  /* 0x000000ffff397224 */ /* 0x000fe400078e0049 */
[----:B------:R-:W-:Y:S02]  /*11ae0*/  IMAD.MOV.U32 R7, RZ, RZ, R185 ;  /* 0x000000ffff077224 */ /* 0x000fe400078e00b9 */
[----:B------:R-:W-:-:S02]  /*11af0*/  IMAD.MOV.U32 R6, RZ, RZ, R69 ;  /* 0x000000ffff067224 */ /* 0x000fc400078e0045 */
[CC--:B--2---:R-:W-:Y:S02]  /*11b00*/  FFMA.FTZ R66, R2.reuse, R180.reuse, R140 ;  /* 0x000000b402427223 */ /* 0x0c4fe4000001008c */
[CC--:B------:R-:W-:Y:S02]  /*11b10*/  FFMA.FTZ R73, R2.reuse, R180.reuse, R142 ;  /* 0x000000b402497223 */ /* 0x0c0fe4000001008e */
[CC--:B------:R-:W-:Y:S02]  /*11b20*/  FFMA.FTZ R127, R2.reuse, R180.reuse, R15 ;  /* 0x000000b4027f7223 */ /* 0x0c0fe4000001000f */
[----:B------:R-:W-:Y:S02]  /*11b30*/  FFMA.FTZ R185, R2, R180, R14 ;  /* 0x000000b402b97223 */ /* 0x000fe4000001000e */
[----:B------:R-:W-:Y:S01]  /*11b40*/  IMAD.MOV.U32 R69, RZ, RZ, R38 ;  /* 0x000000ffff457224 */ /* 0x000fe200078e0026 */
[----:B------:R-:W1:Y:S01]  /*11b50*/  I2F R2, R10 ;  /* 0x0000000a00027306 */ /* 0x000e620000201400 */
[----:B------:R-:W-:-:S02]  /*11b60*/  IMAD.MOV.U32 R38, RZ, RZ, R75 ;  /* 0x000000ffff267224 */ /* 0x000fc400078e004b */
[CC--:B---3--:R-:W-:Y:S02]  /*11b70*/  FFMA.FTZ R68, R3.reuse, R180.reuse, R85 ;  /* 0x000000b403447223 */ /* 0x0c8fe40000010055 */
[CC--:B------:R-:W-:Y:S02]  /*11b80*/  FFMA.FTZ R75, R3.reuse, R180.reuse, R87 ;  /* 0x000000b4034b7223 */ /* 0x0c0fe40000010057 */
[CC--:B------:R-:W-:Y:S02]  /*11b90*/  FFMA.FTZ R188, R3.reuse, R180.reuse, R188 ;  /* 0x000000b403bc7223 */ /* 0x0c0fe400000100bc */
[-C--:B------:R-:W-:Y:S02]  /*11ba0*/  FFMA.FTZ R187, R3, R180.reuse, R187 ;  /* 0x000000b403bb7223 */ /* 0x080fe400000100bb */
[----:B------:R-:W2:Y:S01]  /*11bb0*/  I2F R3, R11 ;  /* 0x0000000b00037306 */ /* 0x000ea20000201400 */
[C---:B------:R-:W-:Y:S02]  /*11bc0*/  IADD3 R19, R0.reuse, 0x41, RZ ;  /* 0x0000004100137810 */ /* 0x040fe40007ffe0ff */
[C---:B------:R-:W-:Y:S01]  /*11bd0*/  IADD3 R8, R0.reuse, 0x68, RZ ;  /* 0x0000006800087810 */ /* 0x040fe20007ffe0ff */
[-C--:B------:R-:W-:Y:S01]  /*11be0*/  FFMA.FTZ R234, R9, R180.reuse, R204 ;  /* 0x000000b409ea7223 */ /* 0x080fe200000100cc */
[----:B------:R-:W-:Y:S01]  /*11bf0*/  IADD3 R9, R0, 0x61, RZ ;  /* 0x0000006100097810 */ /* 0x000fe20007ffe0ff */
[----:B------:R-:W-:-:S02]  /*11c00*/  FFMA.FTZ R79, R5, R180, R145 ;  /* 0x000000b4054f7223 */ /* 0x000fc40000010091 */
[-C--:B------:R-:W-:Y:S02]  /*11c10*/  FFMA.FTZ R110, R5, R180.reuse, R147 ;  /* 0x000000b4056e7223 */ /* 0x080fe40000010093 */
[----:B------:R-:W-:Y:S01]  /*11c20*/  IMAD.MOV.U32 R121, RZ, RZ, R38 ;  /* 0x000000ffff797224 */ /* 0x000fe200078e0026 */
[----:B------:R-:W3:Y:S01]  /*11c30*/  I2F R5, R19 ;  /* 0x0000001300057306 */ /* 0x000ee20000201400 */
[CC--:B-1----:R-:W-:Y:S02]  /*11c40*/  FFMA.FTZ R38, R2.reuse, R180.reuse, R148 ;  /* 0x000000b402267223 */ /* 0x0c2fe40000010094 */
[CC--:B------:R-:W-:Y:S02]  /*11c50*/  FFMA.FTZ R65, R2.reuse, R180.reuse, R150 ;  /* 0x000000b402417223 */ /* 0x0c0fe40000010096 */
[CC--:B------:R-:W-:Y:S02]  /*11c60*/  FFMA.FTZ R171, R2.reuse, R180.reuse, R59 ;  /* 0x000000b402ab7223 */ /* 0x0c0fe4000001003b */
[----:B------:R-:W-:-:S02]  /*11c70*/  FFMA.FTZ R169, R2, R180, R37 ;  /* 0x000000b402a97223 */ /* 0x000fc40000010025 */
[----:B------:R-:W1:Y:S01]  /*11c80*/  I2F R2, R8 ;  /* 0x0000000800027306 */ /* 0x000e620000201400 */
[CC--:B--2---:R-:W-:Y:S02]  /*11c90*/  FFMA.FTZ R55, R3.reuse, R180.reuse, R101 ;  /* 0x000000b403377223 */ /* 0x0c4fe40000010065 */
[CC--:B------:R-:W-:Y:S02]  /*11ca0*/  FFMA.FTZ R67, R3.reuse, R180.reuse, R103 ;  /* 0x000000b403437223 */ /* 0x0c0fe40000010067 */
[CC--:B------:R-:W-:Y:S02]  /*11cb0*/  FFMA.FTZ R176, R3.reuse, R180.reuse, R176 ;  /* 0x000000b403b07223 */ /* 0x0c0fe400000100b0 */
[-C--:B------:R-:W-:Y:S02]  /*11cc0*/  FFMA.FTZ R172, R3, R180.reuse, R172 ;  /* 0x000000b403ac7223 */ /* 0x080fe400000100ac */
[----:B------:R-:W2:Y:S01]  /*11cd0*/  I2F R3, R9 ;  /* 0x0000000900037306 */ /* 0x000ea20000201400 */
[----:B------:R-:W-:Y:S01]  /*11ce0*/  IADD3 R15, R0, 0x51, RZ ;  /* 0x00000051000f7810 */ /* 0x000fe20007ffe0ff */
[----:B------:R-:W-:-:S02]  /*11cf0*/  FFMA.FTZ R200, R4, R180, R166 ;  /* 0x000000b404c87223 */ /* 0x000fc400000100a6 */
[CC--:B---3--:R-:W-:Y:S02]  /*11d00*/  FFMA.FTZ R72, R5.reuse, R180.reuse, R157 ;  /* 0x000000b405487223 */ /* 0x0c8fe4000001009d */
[CC--:B------:R-:W-:Y:S02]  /*11d10*/  FFMA.FTZ R98, R5.reuse, R180.reuse, R159 ;  /* 0x000000b405627223 */ /* 0x0c0fe4000001009f */
[CC--:B------:R-:W-:Y:S02]  /*11d20*/  FFMA.FTZ R193, R5.reuse, R180.reuse, R193 ;  /* 0x000000b405c17223 */ /* 0x0c0fe400000100c1 */
[-C--:B------:R-:W-:Y:S02]  /*11d30*/  FFMA.FTZ R192, R5, R180.reuse, R192 ;  /* 0x000000b405c07223 */ /* 0x080fe400000100c0 */
[----:B------:R-:W3:Y:S01]  /*11d40*/  I2F R5, R15 ;  /* 0x0000000f00057306 */ /* 0x000ee20000201400 */
[-C--:B-1----:R-:W-:Y:S01]  /*11d50*/  FFMA.FTZ R166, R2, R180.reuse, R7 ;  /* 0x000000b402a67223 */ /* 0x082fe20000010007 */
[----:B------:R-:W-:Y:S01]  /*11d60*/  IADD3 R7, R0, 0x69, RZ ;  /* 0x0000006900077810 */ /* 0x000fe20007ffe0ff */
[----:B------:R-:W-:-:S02]  /*11d70*/  FFMA.FTZ R170, R2, R180, R57 ;  /* 0x000000b402aa7223 */ /* 0x000fc40000010039 */
[-C--:B--2---:R-:W-:Y:S02]  /*11d80*/  FFMA.FTZ R167, R3, R180.reuse, R56 ;  /* 0x000000b403a77223 */ /* 0x084fe40000010038 */
[CC--:B------:R-:W-:Y:S02]  /*11d90*/  FFMA.FTZ R57, R2.reuse, R180.reuse, R104 ;  /* 0x000000b402397223 */ /* 0x0c0fe40000010068 */
[-C--:B------:R-:W-:Y:S02]  /*11da0*/  FFMA.FTZ R56, R2, R180.reuse, R106 ;  /* 0x000000b402387223 */ /* 0x080fe4000001006a */
[----:B------:R-:W1:Y:S01]  /*11db0*/  I2F R2, R7 ;  /* 0x0000000700027306 */ /* 0x000e620000201400 */
[----:B------:R-:W-:Y:S01]  /*11dc0*/  IMAD.MOV.U32 R58, RZ, RZ, R70 ;  /* 0x000000ffff3a7224 */ /* 0x000fe200078e0046 */
[----:B------:R-:W-:Y:S01]  /*11dd0*/  IADD3 R18, R0, 0x48, RZ ;  /* 0x0000004800127810 */ /* 0x000fe20007ffe0ff */
[----:B---3--:R-:W-:Y:S02]  /*11de0*/  FFMA.FTZ R125, R5, R180, R6 ;  /* 0x000000b4057d7223 */ /* 0x008fe40000010006 */
[----:B------:R-:W-:-:S02]  /*11df0*/  IMAD.MOV.U32 R6, RZ, RZ, R69 ;  /* 0x000000ffff067224 */ /* 0x000fc400078e0045 */
[CC--:B------:R-:W-:Y:S02]  /*11e00*/  FFMA.FTZ R204, R4.reuse, R180.reuse, R164 ;  /* 0x000000b404cc7223 */ /* 0x0c0fe400000100a4 */
[----:B------:R-:W-:Y:S02]  /*11e10*/  IMAD.MOV.U32 R54, RZ, RZ, R71 ;  /* 0x000000ffff367224 */ /* 0x000fe400078e0047 */
[-C--:B------:R-:W-:Y:S02]  /*11e20*/  FFMA.FTZ R78, R4, R180.reuse, R64 ;  /* 0x000000b4044e7223 */ /* 0x080fe40000010040 */
[----:B------:R-:W-:Y:S01]  /*11e30*/  IMAD.MOV.U32 R52, RZ, RZ, R58 ;  /* 0x000000ffff347224 */ /* 0x000fe200078e003a */
[----:B------:R-:W2:Y:S01]  /*11e40*/  I2F R4, R18 ;  /* 0x0000001200047306 */ /* 0x000ea20000201400 */
[-C--:B-1----:R-:W-:Y:S01]  /*11e50*/  FFMA.FTZ R164, R2, R180.reuse, R6 ;  /* 0x000000b402a47223 */ /* 0x082fe20000010006 */
[----:B------:R-:W-:Y:S01]  /*11e60*/  IADD3 R6, R0, 0x70, RZ ;  /* 0x0000007000067810 */ /* 0x000fe20007ffe0ff */
[----:B------:R-:W-:-:S02]  /*11e70*/  FFMA.FTZ R168, R3, R180, R54 ;  /* 0x000000b403a87223 */ /* 0x000fc40000010036 */
[CC--:B------:R-:W-:Y:S02]  /*11e80*/  FFMA.FTZ R54, R2.reuse, R180.reuse, R105 ;  /* 0x000000b402367223 */ /* 0x0c0fe40000010069 */
[CC--:B------:R-:W-:Y:S02]  /*11e90*/  FFMA.FTZ R53, R2.reuse, R180.reuse, R107 ;  /* 0x000000b402357223 */ /* 0x0c0fe4000001006b */
[-C--:B------:R-:W-:Y:S02]  /*11ea0*/  FFMA.FTZ R165, R2, R180.reuse, R52 ;  /* 0x000000b402a57223 */ /* 0x080fe40000010034 */
[----:B------:R-:W1:Y:S01]  /*11eb0*/  I2F R2, R6 ;  /* 0x0000000600027306 */ /* 0x000e620000201400 */
[----:B------:R-:W-:Y:S01]  /*11ec0*/  IADD3 R14, R0, 0x58, RZ ;  /* 0x00000058000e7810 */ /* 0x000fe20007ffe0ff */
[CC--:B------:R-:W-:Y:S02]  /*11ed0*/  FFMA.FTZ R64, R5.reuse, R180.reuse, R141 ;  /* 0x000000b405407223 */ /* 0x0c0fe4000001008d */
[----:B------:R-:W-:-:S02]  /*11ee0*/  FFMA.FTZ R71, R5, R180, R143 ;  /* 0x000000b405477223 */ /* 0x000fc4000001008f */
[CC--:B--2---:R-:W-:Y:S02]  /*11ef0*/  FFMA.FTZ R196, R4.reuse, R180.reuse, R76 ;  /* 0x000000b404c47223 */ /* 0x0c4fe4000001004c */
[CC--:B------:R-:W-:Y:S02]  /*11f00*/  FFMA.FTZ R70, R4.reuse, R180.reuse, R84 ;  /* 0x000000b404467223 */ /* 0x0c0fe40000010054 */
[CC--:B------:R-:W-:Y:S02]  /*11f10*/  FFMA.FTZ R76, R4.reuse, R180.reuse, R86 ;  /* 0x000000b4044c7223 */ /* 0x0c0fe40000010056 */
[-C--:B------:R-:W-:Y:S02]  /*11f20*/  FFMA.FTZ R189, R4, R180.reuse, R189 ;  /* 0x000000b404bd7223 */ /* 0x080fe400000100bd */
[-C--:B------:R-:W-:Y:S01]  /*11f30*/  FFMA.FTZ R179, R5, R180.reuse, R179 ;  /* 0x000000b405b37223 */ /* 0x080fe200000100b3 */
[----:B------:R-:W2:Y:S01]  /*11f40*/  I2F R4, R14 ;  /* 0x0000000e00047306 */ /* 0x000ea20000201400 */
[----:B------:R-:W-:Y:S01]  /*11f50*/  IADD3 R5, R0, 0x71, RZ ;  /* 0x0000007100057810 */ /* 0x000fe20007ffe0ff */
[----:B-1----:R-:W-:-:S02]  /*11f60*/  FFMA.FTZ R52, R2, R180, R160 ;  /* 0x000000b402347223 */ /* 0x002fc400000100a0 */
[CC--:B------:R-:W-:Y:S02]  /*11f70*/  FFMA.FTZ R51, R2.reuse, R180.reuse, R162 ;  /* 0x000000b402337223 */ /* 0x0c0fe400000100a2 */
[CC--:B------:R-:W-:Y:S02]  /*11f80*/  FFMA.FTZ R160, R2.reuse, R180.reuse, R121 ;  /* 0x000000b402a07223 */ /* 0x0c0fe40000010079 */
[-C--:B------:R-:W-:Y:S02]  /*11f90*/  FFMA.FTZ R155, R2, R180.reuse, R155 ;  /* 0x000000b4029b7223 */ /* 0x080fe4000001009b */
[----:B------:R-:W1:Y:S01]  /*11fa0*/  I2F R2, R5 ;  /* 0x0000000500027306 */ /* 0x000e620000201400 */
[CC--:B--2---:R-:W-:Y:S02]  /*11fb0*/  FFMA.FTZ R186, R4.reuse, R180.reuse, R186 ;  /* 0x000000b404ba7223 */ /* 0x0c4fe400000100ba */
[CC--:B------:R-:W-:Y:S02]  /*11fc0*/  FFMA.FTZ R58, R4.reuse, R180.reuse, R100 ;  /* 0x000000b4043a7223 */ /* 0x0c0fe40000010064 */
[----:B------:R-:W-:-:S02]  /*11fd0*/  FFMA.FTZ R69, R4, R180, R102 ;  /* 0x000000b404457223 */ /* 0x000fc40000010066 */
[-C--:B------:R-:W-:Y:S01]  /*11fe0*/  FFMA.FTZ R178, R4, R180.reuse, R178 ;  /* 0x000000b404b27223 */ /* 0x080fe200000100b2 */
[----:B------:R-:W-:Y:S01]  /*11ff0*/  IADD3 R4, R0, 0x78, RZ ;  /* 0x0000007800047810 */ /* 0x000fe20007ffe0ff */
[CC--:B-1----:R-:W-:Y:S02]  /*12000*/  FFMA.FTZ R50, R2.reuse, R180.reuse, R161 ;  /* 0x000000b402327223 */ /* 0x0c2fe400000100a1 */
[CC--:B------:R-:W-:Y:S02]  /*12010*/  FFMA.FTZ R49, R2.reuse, R180.reuse, R163 ;  /* 0x000000b402317223 */ /* 0x0c0fe400000100a3 */
[CC--:B------:R-:W-:Y:S02]  /*12020*/  FFMA.FTZ R158, R2.reuse, R180.reuse, R39 ;  /* 0x000000b4029e7223 */ /* 0x0c0fe40000010027 */
[----:B------:R-:W-:Y:S02]  /*12030*/  FFMA.FTZ R157, R2, R180, R97 ;  /* 0x000000b4029d7223 */ /* 0x000fe40000010061 */
[----:B------:R-:W1:Y:S01]  /*12040*/  I2F R2, R4 ;  /* 0x0000000400027306 */ /* 0x000e620000201400 */
[----:B------:R-:W-:-:S02]  /*12050*/  ISETP.GE.AND P2, PT, R0, R61, PT ;  /* 0x0000003d0000720c */ /* 0x000fc40003f46270 */
[-C--:B------:R-:W-:Y:S02]  /*12060*/  ISETP.GE.AND P1, PT, R36, R61.reuse, PT ;  /* 0x0000003d2400720c */ /* 0x080fe40003f26270 */
[-C--:B------:R-:W-:Y:S02]  /*12070*/  ISETP.GE.AND P6, PT, R35, R61.reuse, PT ;  /* 0x0000003d2300720c */ /* 0x080fe40003fc6270 */
[-C--:B------:R-:W-:Y:S02]  /*12080*/  ISETP.GE.AND P3, PT, R34, R61.reuse, PT ;  /* 0x0000003d2200720c */ /* 0x080fe40003f66270 */
[-C--:B------:R-:W-:Y:S02]  /*12090*/  ISETP.GE.AND P5, PT, R33, R61.reuse, PT ;  /* 0x0000003d2100720c */ /* 0x080fe40003fa6270 */
[----:B------:R-:W-:Y:S02]  /*120a0*/  ISETP.GE.AND P4, PT, R32, R61, PT ;  /* 0x0000003d2000720c */ /* 0x000fe40003f86270 */
[----:B------:R-:W-:-:S02]  /*120b0*/  FSEL R85, R96, -INF , !P2 ;  /* 0xff80000060557808 */ /* 0x000fc40005000000 */
[----:B------:R-:W-:Y:S01]  /*120c0*/  FSEL R97, R95, -INF , !P1 ;  /* 0xff8000005f617808 */ /* 0x000fe20004800000 */
[CC--:B-1----:R-:W-:Y:S01]  /*120d0*/  FFMA.FTZ R159, R2.reuse, R180.reuse, R252 ;  /* 0x000000b4029f7223 */ /* 0x0c2fe200000100fc */
[-C--:B------:R-:W-:Y:S01]  /*120e0*/  ISETP.GE.AND P2, PT, R31, R61.reuse, PT ;  /* 0x0000003d1f00720c */ /* 0x080fe20003f46270 */
[-C--:B------:R-:W-:Y:S01]  /*120f0*/  FFMA.FTZ R48, R2, R180.reuse, R112 ;  /* 0x000000b402307223 */ /* 0x080fe20000010070 */
[-C--:B------:R-:W-:Y:S01]  /*12100*/  ISETP.GE.AND P1, PT, R30, R61.reuse, PT ;  /* 0x0000003d1e00720c */ /* 0x080fe20003f26270 */
[-C--:B------:R-:W-:Y:S01]  /*12110*/  FFMA.FTZ R39, R2, R180.reuse, R114 ;  /* 0x000000b402277223 */ /* 0x080fe20000010072 */
[----:B------:R-:W-:Y:S01]  /*12120*/  FSEL R96, R94, -INF , !P6 ;  /* 0xff8000005e607808 */ /* 0x000fe20007000000 */
[----:B------:R-:W-:Y:S01]  /*12130*/  FFMA.FTZ R156, R2, R180, R250 ;  /* 0x000000b4029c7223 */ /* 0x000fe200000100fa */
[----:B------:R-:W-:Y:S01]  /*12140*/  IADD3 R2, R0, 0x79, RZ ;  /* 0x0000007900027810 */ /* 0x000fe20007ffe0ff */
[----:B------:R-:W-:Y:S01]  /*12150*/  BAR.SYNC.DEFER_BLOCKING 0x0 ;  /* 0x0000000000007b1d */ /* 0x000fe20000010000 */
[----:B------:R-:W-:-:S02]  /*12160*/  ISETP.GE.AND P6, PT, R29, R61, PT ;  /* 0x0000003d1d00720c */ /* 0x000fc40003fc6270 */
[----:B------:R-:W-:Y:S01]  /*12170*/  FSEL R95, R93, -INF , !P3 ;  /* 0xff8000005d5f7808 */ /* 0x000fe20005800000 */
[CC--:B------:R-:W-:Y:S01]  /*12180*/  FFMA.FTZ R37, R3.reuse, R180.reuse, R149 ;  /* 0x000000b403257223 */ /* 0x0c0fe20000010095 */
[-C--:B------:R-:W-:Y:S01]  /*12190*/  ISETP.GE.AND P3, PT, R28, R61.reuse, PT ;  /* 0x0000003d1c00720c */ /* 0x080fe20003f66270 */
[----:B------:R-:W-:Y:S01]  /*121a0*/  FFMA.FTZ R59, R3, R180, R151 ;  /* 0x000000b4033b7223 */ /* 0x000fe20000010097 */
[----:B------:R-:W-:Y:S01]  /*121b0*/  FSEL R94, R92, -INF , !P5 ;  /* 0xff8000005c5e7808 */ /* 0x000fe20006800000 */
[----:B------:R-:W1:Y:S01]  /*121c0*/  I2F R3, R2 ;  /* 0x0000000200037306 */ /* 0x000e620000201400 */
[----:B------:R-:W-:Y:S02]  /*121d0*/  FSEL R93, R91, -INF , !P4 ;  /* 0xff8000005b5d7808 */ /* 0x000fe40006000000 */
[-C--:B------:R-:W-:Y:S02]  /*121e0*/  ISETP.GE.AND P5, PT, R27, R61.reuse, PT ;  /* 0x0000003d1b00720c */ /* 0x080fe40003fa6270 */
[----:B------:R-:W-:-:S02]  /*121f0*/  ISETP.GE.AND P4, PT, R26, R61, PT ;  /* 0x0000003d1a00720c */ /* 0x000fc40003f86270 */
[----:B------:R-:W-:Y:S02]  /*12200*/  FSEL R92, R90, -INF , !P2 ;  /* 0xff8000005a5c7808 */ /* 0x000fe40005000000 */
[----:B------:R-:W-:Y:S02]  /*12210*/  FSEL R91, R89, -INF , !P1 ;  /* 0xff800000595b7808 */ /* 0x000fe40004800000 */
[-C--:B------:R-:W-:Y:S02]  /*12220*/  ISETP.GE.AND P2, PT, R25, R61.reuse, PT ;  /* 0x0000003d1900720c */ /* 0x080fe40003f46270 */
[-C--:B------:R-:W-:Y:S02]  /*12230*/  ISETP.GE.AND P1, PT, R24, R61.reuse, PT ;  /* 0x0000003d1800720c */ /* 0x080fe40003f26270 */
[----:B------:R-:W-:Y:S02]  /*12240*/  FSEL R90, R88, -INF , !P6 ;  /* 0xff800000585a7808 */ /* 0x000fe40007000000 */
[----:B------:R-:W-:-:S02]  /*12250*/  ISETP.GE.AND P6, PT, R23, R61, PT ;  /* 0x0000003d1700720c */ /* 0x000fc40003fc6270 */
[----:B------:R-:W-:Y:S02]  /*12260*/  FSEL R89, R83, -INF , !P3 ;  /* 0xff80000053597808 */ /* 0x000fe40005800000 */
[-C--:B------:R-:W-:Y:S02]  /*12270*/  ISETP.GE.AND P3, PT, R22, R61.reuse, PT ;  /* 0x0000003d1600720c */ /* 0x080fe40003f66270 */
[----:B------:R-:W-:Y:S02]  /*12280*/  FSEL R88, R82, -INF , !P5 ;  /* 0xff80000052587808 */ /* 0x000fe40006800000 */
        /* <DEDUP_REMOVED lines=27> */
[----:B------:R-:W-:Y:S01]  /*12440*/  FSEL R68, R38, -INF , !P2 ;  /* 0xff80000026447808 */ /* 0x000fe20005000000 */
[----:B-1----:R-:W-:Y:S01]  /*12450*/  FFMA.FTZ R38, R3, R180, R113 ;  /* 0x000000b403267223 */ /* 0x002fe20000010071 */
[----:B------:R-:W-:Y:S02]  /*12460*/  FSEL R66, R37, -INF , !P1 ;  /* 0xff80000025427808 */ /* 0x000fe40004800000 */
[-C--:B------:R-:W-:Y:S02]  /*12470*/  ISETP.GE.AND P2, PT, R4, R61.reuse, PT ;  /* 0x0000003d0400720c */ /* 0x080fe40003f46270 */
[----:B------:R-:W-:Y:S02]  /*12480*/  ISETP.GE.AND P1, PT, R2, R61, PT ;  /* 0x0000003d0200720c */ /* 0x000fe40003f26270 */
        /* <DEDUP_REMOVED lines=21> */
[----:B------:R-:W-:Y:S02]  /*125e0*/  ISETP.GE.AND P2, PT, R27, R60, PT ;  /* 0x0000003c1b00720c */ /* 0x000fe40003f46270 */
[----:B------:R-:W-:Y:S02]  /*125f0*/  FSEL R123, R123, -INF , !P1 ;  /* 0xff8000007b7b7808 */ /* 0x000fe40004800000 */
[----:B------:R-:W-:Y:S01]  /*12600*/  FSEL R124, R128, -INF , !P6 ;  /* 0xff800000807c7808 */ /* 0x000fe20007000000 */
[----:B------:R-:W-:Y:S01]  /*12610*/  FFMA.FTZ R37, R3, R180, R115 ;  /* 0x000000b403257223 */ /* 0x000fe20000010073 */
        /* <DEDUP_REMOVED lines=34> */
[----:B------:R-:W-:Y:S02]  /*12840*/  FSEL R69, R65, -INF , !P6 ;  /* 0xff80000041457808 */ /* 0x000fe40007000000 */
[-C--:B------:R-:W-:Y:S02]  /*12850*/  ISETP.GE.AND P6, PT, R4, R60.reuse, PT ;  /* 0x0000003c0400720c */ /* 0x080fe40003fc6270 */
[----:B------:R-:W-:Y:S02]  /*12860*/  FSEL R67, R59, -INF , !P3 ;  /* 0xff8000003b437808 */ /* 0x000fe40005800000 */
[----:B------:R-:W-:-:S02]  /*12870*/  ISETP.GE.AND P2, PT, R6, R60, PT ;  /* 0x0000003c0600720c */ /* 0x000fc40003f46270 */
[-C--:B------:R-:W-:Y:S02]  /*12880*/  ISETP.GE.AND P1, PT, R5, R60.reuse, PT ;  /* 0x0000003c0500720c */ /* 0x080fe40003f26270 */
[----:B------:R-:W-:Y:S02]  /*12890*/  ISETP.GE.AND P3, PT, R2, R60, PT ;  /* 0x0000003c0200720c */ /* 0x000fe40003f66270 */
[----:B------:R-:W-:Y:S02]  /*128a0*/  FSEL R65, R56, -INF , !P5 ;  /* 0xff80000038417808 */ /* 0x000fe40006800000 */
[----:B------:R-:W-:Y:S02]  /*128b0*/  FSEL R60, R53, -INF , !P4 ;  /* 0xff800000353c7808 */ /* 0x000fe40006000000 */
[C---:B------:R-:W-:Y:S02]  /*128c0*/  ISETP.GE.AND P5, PT, R0.reuse, R63, PT ;  /* 0x0000003f0000720c */ /* 0x040fe40003fa6270 */
[----:B------:R-:W-:-:S02]  /*128d0*/  ISETP.GE.AND P4, PT, R0, R62, PT ;  /* 0x0000003e0000720c */ /* 0x000fc40003f86270 */
[----:B------:R-:W-:Y:S02]  /*128e0*/  FSEL R53, R39, -INF , !P6 ;  /* 0xff80000027357808 */ /* 0x000fe40007000000 */
[----:B------:R-:W-:Y:S02]  /*128f0*/  FSEL R59, R51, -INF , !P2 ;  /* 0xff800000333b7808 */ /* 0x000fe40005000000 */
[----:B------:R-:W-:Y:S02]  /*12900*/  ISETP.GE.AND P6, PT, R35, R63, PT ;  /* 0x0000003f2300720c */ /* 0x000fe40003fc6270 */
[----:B------:R-:W-:Y:S02]  /*12910*/  FSEL R51, R37, -INF , !P3 ;  /* 0xff80000025337808 */ /* 0x000fe40005800000 */
[----:B------:R-:W-:Y:S02]  /*12920*/  ISETP.GE.AND P3, PT, R35, R62, PT ;  /* 0x0000003e2300720c */ /* 0x000fe40003f66270 */
[----:B------:R-:W-:-:S02]  /*12930*/  FSEL R126, R234, -INF , !P5 ;  /* 0xff800000ea7e7808 */ /* 0x000fc40006800000 */
[----:B------:R-:W-:Y:S02]  /*12940*/  FSEL R37, R232, -INF , !P4 ;  /* 0xff800000e8257808 */ /* 0x000fe40006000000 */
[-C--:B------:R-:W-:Y:S02]  /*12950*/  ISETP.GE.AND P2, PT, R36, R63.reuse, PT ;  /* 0x0000003f2400720c */ /* 0x080fe40003f46270 */
[C---:B------:R-:W-:Y:S02]  /*12960*/  ISETP.GE.AND P5, PT, R34.reuse, R63, PT ;  /* 0x0000003f2200720c */ /* 0x040fe40003fa6270 */
[----:B------:R-:W-:Y:S02]  /*12970*/  ISETP.GE.AND P4, PT, R34, R62, PT ;  /* 0x0000003e2200720c */ /* 0x000fe40003f86270 */
[----:B------:R-:W-:Y:S02]  /*12980*/  FSEL R149, R226, -INF , !P6 ;  /* 0xff800000e2957808 */ /* 0x000fe40007000000 */
[----:B------:R-:W-:-:S02]  /*12990*/  FSEL R56, R49, -INF , !P1 ;  /* 0xff80000031387808 */ /* 0x000fc40004800000 */
[----:B------:R-:W-:Y:S02]  /*129a0*/  ISETP.GE.AND P6, PT, R32, R63, PT ;  /* 0x0000003f2000720c */ /* 0x000fe40003fc6270 */
[----:B------:R-:W-:Y:S02]  /*129b0*/  FSEL R49, R224, -INF , !P3 ;  /* 0xff800000e0317808 */ /* 0x000fe40005800000 */
[----:B------:R-:W-:Y:S02]  /*129c0*/  FSEL R150, R227, -INF , !P2 ;  /* 0xff800000e3967808 */ /* 0x000fe40005000000 */
[----:B------:R-:W-:Y:S02]  /*129d0*/  ISETP.GE.AND P3, PT, R32, R62, PT ;  /* 0x0000003e2000720c */ /* 0x000fe40003f66270 */
[----:B------:R-:W-:Y:S02]  /*129e0*/  FSEL R148, R223, -INF , !P5 ;  /* 0xff800000df947808 */ /* 0x000fe40006800000 */
[----:B------:R-:W-:-:S02]  /*129f0*/  FSEL R48, R222, -INF , !P4 ;  /* 0xff800000de307808 */ /* 0x000fc40006000000 */
[-C--:B------:R-:W-:Y:S02]  /*12a00*/  ISETP.GE.AND P2, PT, R33, R63.reuse, PT ;  /* 0x0000003f2100720c */ /* 0x080fe40003f46270 */
[CC--:B------:R-:W-:Y:S02]  /*12a10*/  ISETP.GE.AND P5, PT, R31.reuse, R63.reuse, PT ;  /* 0x0000003f1f00720c */ /* 0x0c0fe40003fa6270 */
[-C--:B------:R-:W-:Y:S02]  /*12a20*/  ISETP.GE.AND P4, PT, R31, R62.reuse, PT ;  /* 0x0000003e1f00720c */ /* 0x080fe40003f86270 */
[----:B------:R-:W-:Y:S02]  /*12a30*/  FSEL R154, R154, -INF , !P6 ;  /* 0xff8000009a9a7808 */ /* 0x000fe40007000000 */
[----:B------:R-:W-:Y:S02]  /*12a40*/  ISETP.GE.AND P6, PT, R29, R63, PT ;  /* 0x0000003f1d00720c */ /* 0x000fe40003fc6270 */
        /* <DEDUP_REMOVED lines=8> */
[----:B------:R-:W-:Y:S02]  /*12ad0*/  FSEL R151, R213, -INF , !P6 ;  /* 0xff800000d5977808 */ /* 0x000fe40007000000 */
[----:B------:R-:W-:Y:S02]  /*12ae0*/  FSEL R50, R225, -INF , !P1 ;  /* 0xff800000e1327808 */ /* 0x000fe40004800000 */
[----:B------:R-:W-:Y:S02]  /*12af0*/  ISETP.GE.AND P6, PT, R26, R63, PT ;  /* 0x0000003f1a00720c */ /* 0x000fe40003fc6270 */
        /* <DEDUP_REMOVED lines=9> */
[----:B------:R-:W-:Y:S02]  /*12b90*/  ISETP.GE.AND P6, PT, R23, R63, PT ;  /* 0x0000003f1700720c */ /* 0x000fe40003fc6270 */
[----:B------:R-:W-:Y:S02]  /*12ba0*/  ISETP.GE.AND P1, PT, R30, R62, PT ;  /* 0x0000003e1e00720c */ /* 0x000fe40003f26270 */
[----:B------:R-:W-:Y:S02]  /*12bb0*/  FSEL R145, R210, -INF , !P2 ;  /* 0xff800000d2917808 */ /* 0x000fe40005000000 */
[----:B------:R-:W-:Y:S02]  /*12bc0*/  FSEL R143, R205, -INF , !P5 ;  /* 0xff800000cd8f7808 */ /* 0x000fe40006800000 */
[----:B------:R-:W-:-:S02]  /*12bd0*/  FSEL R30, R203, -INF , !P4 ;  /* 0xff800000cb1e7808 */ /* 0x000fc40006000000 */
[-C--:B------:R-:W-:Y:S02]  /*12be0*/  ISETP.GE.AND P2, PT, R24, R63.reuse, PT ;  /* 0x0000003f1800720c */ /* 0x080fe40003f46270 */
[CC--:B------:R-:W-:Y:S02]  /*12bf0*/  ISETP.GE.AND P5, PT, R22.reuse, R63.reuse, PT ;  /* 0x0000003f1600720c */ /* 0x0c0fe40003fa6270 */
[----:B------:R-:W-:Y:S02]  /*12c00*/  ISETP.GE.AND P4, PT, R22, R62, PT ;  /* 0x0000003e1600720c */ /* 0x000fe40003f86270 */
        /* <DEDUP_REMOVED lines=9> */
[CC--:B------:R-:W-:Y:S02]  /*12ca0*/  ISETP.GE.AND P5, PT, R18.reuse, R63.reuse, PT ;  /* 0x0000003f1200720c */ /* 0x0c0fe40003fa6270 */
        /* <DEDUP_REMOVED lines=36> */
[----:B------:R-:W-:Y:S01]  /*12ef0*/  ISETP.GE.AND P4, PT, R7, R62, PT ;  /* 0x0000003e0700720c */ /* 0x000fe20003f86270 */
[----:B------:R-:W-:Y:S01]  /*12f00*/  IMAD.MOV.U32 R189, RZ, RZ, R244 ;  /* 0x000000ffffbd7224 */ /* 0x000fe200078e00f4 */
        /* <DEDUP_REMOVED lines=15> */
[----:B------:R-:W-:-:S02]  /*13000*/  ISETP.GE.AND P6, PT, R189, 0x3, PT ;  /* 0x00000003bd00780c */ /* 0x000fc40003fc6270 */
[-C--:B------:R-:W-:Y:S02]  /*13010*/  ISETP.GE.AND P3, PT, R11, R62.reuse, PT ;  /* 0x0000003e0b00720c */ /* 0x080fe40003f66270 */
[-C--:B------:R-:W-:Y:S02]  /*13020*/  ISETP.GE.AND P1, PT, R9, R62.reuse, PT ;  /* 0x0000003e0900720c */ /* 0x080fe40003f26270 */
[----:B------:R-:W-:Y:S02]  /*13030*/  FSEL R18, R172, -INF , !P3 ;  /* 0xff800000ac127808 */ /* 0x000fe40005800000 */
[----:B------:R-:W-:Y:S02]  /*13040*/  FSEL R16, R167, -INF , !P1 ;  /* 0xff800000a7107808 */ /* 0x000fe40004800000 */
[-C--:B------:R-:W-:Y:S02]  /*13050*/  ISETP.GE.AND P3, PT, R8, R62.reuse, PT ;  /* 0x0000003e0800720c */ /* 0x080fe40003f66270 */
[----:B------:R-:W-:Y:S01]  /*13060*/  ISETP.GE.AND P1, PT, R6, R62, PT ;  /* 0x0000003e0600720c */ /* 0x000fe20003f26270 */
[CC--:B------:R-:W-:Y:S01]  /*13070*/  FFMA.FTZ R55, R3.reuse, R180.reuse, R248 ;  /* 0x000000b403377223 */ /* 0x0c0fe200000100f8 */
[----:B------:R-:W-:Y:S01]  /*13080*/  FSEL R15, R166, -INF , !P3 ;  /* 0xff800000a60f7808 */ /* 0x000fe20005800000 */
[----:B------:R-:W-:Y:S01]  /*13090*/  FFMA.FTZ R3, R3, R180, R237 ;  /* 0x000000b403037223 */ /* 0x000fe200000100ed */
[----:B------:R-:W-:-:S02]  /*130a0*/  FSEL R108, R160, -INF , !P2 ;  /* 0xff800000a06c7808 */ /* 0x000fc40005000000 */
[----:B------:R-:W-:Y:S01]  /*130b0*/  FSEL R11, R155, -INF , !P1 ;  /* 0xff8000009b0b7808 */ /* 0x000fe20004800000 */
[----:B------:R-:W-:Y:S01]  /*130c0*/  BSSY B1, `(.L_x_507) ;  /* 0x000003f000017945 */ /* 0x000fe20003800000 */
[-C--:B------:R-:W-:Y:S02]  /*130d0*/  ISETP.GE.AND P3, PT, R5, R62.reuse, PT ;  /* 0x0000003e0500720c */ /* 0x080fe40003f66270 */
[-C--:B------:R-:W-:Y:S02]  /*130e0*/  ISETP.GE.AND P2, PT, R4, R62.reuse, PT ;  /* 0x0000003e0400720c */ /* 0x080fe40003f46270 */
        /* <DEDUP_REMOVED lines=8> */
[----:B------:R-:W3:Y:S04]  /*13170*/  LDL.LU R237, [R1+0x200] ;  /* 0x0002000001ed7983 */ /* 0x000ee80000300800 */
[----:B------:R-:W2:Y:S04]  /*13180*/  LDL.LU R244, [R1+0x144] ;  /* 0x0001440001f47983 */ /* 0x000ea80000300800 */
[----:B------:R-:W4:Y:S04]  /*13190*/  LDL.64 R228, [R1+0x50] ;  /* 0x0000500001e47983 */ /* 0x000f280000100a00 */
[----:B------:R-:W5:Y:S01]  /*131a0*/  LDL.64 R230, [R1+0x20] ;  /* 0x0000200001e67983 */ /* 0x000f620000100a00 */
[----:B------:R-:W-:-:S03]  /*131b0*/  IADD3 R0, R189, -0x3, RZ ;  /* 0xfffffffdbd007810 */ /* 0x000fc60007ffe0ff */
[----:B------:R1:W-:Y:S04]  /*131c0*/  @P0 STS [R194+0x2000], RZ ;  /* 0x002000ffc2000388 */ /* 0x0003e80000000800 */
[----:B------:R1:W-:Y:S04]  /*131d0*/  @P0 STS [R194+0x2004], RZ ;  /* 0x002004ffc2000388 */ /* 0x0003e80000000800 */
[----:B------:R1:W-:Y:S01]  /*131e0*/  @P0 STS.64 [R194+0x2008], RZ ;  /* 0x002008ffc2000388 */ /* 0x0003e20000000a00 */
[----:B------:R-:W-:Y:S01]  /*131f0*/  BSSY B0, `(.L_x_509) ;  /* 0x000002a000007945 */ /* 0x000fe20003800000 */
[----:B---3--:R-:W-:-:S02]  /*13200*/  IMAD R4, R237, R0, RZ ;  /* 0x00000000ed047224 */ /* 0x008fc400078e02ff */
[----:B--2---:R-:W-:Y:S01]  /*13210*/  IMAD.WIDE.U32 R2, R0, R244, R162 ;  /* 0x000000f400027225 */ /* 0x004fe200078e00a2 */
[----:B------:R-:W-:-:S05]  /*13220*/  SHF.R.S32.HI R0, RZ, 0x1f, R0 ;  /* 0x0000001fff007819 */ /* 0x000fca0000011400 */
[----:B------:R-:W-:Y:S01]  /*13230*/  IMAD R0, R0, R244, R4 ;  /* 0x000000f400007224 */ /* 0x000fe200078e0204 */
[----:B----4-:R-:W-:-:S03]  /*13240*/  @!P0 LEA R6, P1, R2, R228, 0x1 ;  /* 0x000000e402068211 */ /* 0x010fc600078208ff */
[----:B------:R-:W-:Y:S01]  /*13250*/  IMAD.IADD R5, R3, 0x1, R0 ;  /* 0x0000000103057824 */ /* 0x000fe200078e0200 */
[----:B-----5:R-:W-:-:S04]  /*13260*/  @!P0 LEA R0, P2, R230, R2, 0x5 ;  /* 0x00000002e6008211 */ /* 0x020fc800078428ff */
[----:B------:R-:W-:-:S05]  /*13270*/  @!P0 LEA.HI.X R7, R2, R229, R5, 0x1, P1 ;  /* 0x000000e502078211 */ /* 0x000fca00008f0c05 */
[----:B------:R-:W-:Y:S01]  /*13280*/  @!PT LDS RZ, [RZ] ;  /* 0x00000000fffff984 */ /* 0x000fe20000000800 */
[----:B------:R-:W-:Y:S01]  /*13290*/  @!PT LDS RZ, [RZ] ;  /* 0x00000000fffff984 */ /* 0x000fe20000000800 */
[----:B------:R-:W-:Y:S01]  /*132a0*/  @!PT LDS RZ, [RZ] ;  /* 0x00000000fffff984 */ /* 0x000fe20000000800 */
[----:B------:R2:W-:Y:S04]  /*132b0*/  @!P0 LDGSTS.E.BYPASS.LTC128B.128 [R194+0x2000], [R6.64] ;  /* 0x0200000006c28fae */ /* 0x0005e8000b901d4a */
[----:B------:R1:W-:Y:S01]  /*132c0*/  @P0 STS.128 [R194+0x2800], RZ ;  /* 0x002800ffc2000388 */ /* 0x0003e20000000c00 */
[----:B--2---:R-:W-:Y:S02]  /*132d0*/  @!P0 LEA R6, P1, R0, R228, 0x1 ;  /* 0x000000e400068211 */ /* 0x004fe400078208ff */
[----:B------:R-:W-:-:S04]  /*132e0*/  @!P0 LEA.HI.X R7, R230, R5, R231, 0x5, P2 ;  /* 0x00000005e6078211 */ /* 0x000fc800010f2ce7 */
[----:B------:R-:W-:Y:S02]  /*132f0*/  @!P0 LEA.HI.X R7, R0, R229, R7, 0x1, P1 ;  /* 0x000000e500078211 */ /* 0x000fe400008f0c07 */
[----:B------:R-:W-:-:S03]  /*13300*/  @!P0 LEA R0, P2, R230, R2, 0x6 ;  /* 0x00000002e6008211 */ /* 0x000fc600078430ff */
[----:B------:R-:W-:Y:S01]  /*13310*/  @!PT LDS RZ, [RZ] ;  /* 0x00000000fffff984 */ /* 0x000fe20000000800 */
[----:B------:R-:W-:Y:S01]  /*13320*/  @!PT LDS RZ, [RZ] ;  /* 0x00000000fffff984 */ /* 0x000fe20000000800 */
[----:B------:R-:W-:Y:S01]  /*13330*/  @!PT LDS RZ, [RZ] ;  /* 0x00000000fffff984 */ /* 0x000fe20000000800 */
[----:B------:R2:W-:Y:S04]  /*13340*/  @!P0 LDGSTS.E.BYPASS.LTC128B.128 [R194+0x2800], [R6.64] ;  /* 0x0280000006c28fae */ /* 0x0005e8000b901d4a */
[----:B------:R1:W-:Y:S01]  /*13350*/  @P0 STS.128 [R194+0x3000], RZ ;  /* 0x003000ffc2000388 */ /* 0x0003e20000000c00 */
[----:B--2---:R-:W-:Y:S02]  /*13360*/  @!P0 LEA R6, P1, R0, R228, 0x1 ;  /* 0x000000e400068211 */ /* 0x004fe400078208ff */
[----:B------:R-:W-:-:S04]  /*13370*/  @!P0 LEA.HI.X R7, R230, R5, R231, 0x6, P2 ;  /* 0x00000005e6078211 */ /* 0x000fc800010f34e7 */
[----:B------:R-:W-:-:S05]  /*13380*/  @!P0 LEA.HI.X R7, R0, R229, R7, 0x1, P1 ;  /* 0x000000e500078211 */ /* 0x000fca00008f0c07 */
        /* <DEDUP_REMOVED lines=16> */
.L_x_510:
[----:B------:R-:W-:Y:S05]  /*13490*/  BSYNC B0 ;  /* 0x0000000000007941 */ /* 0x000fea0003800000 */
.L_x_509:
[----:B------:R-:W0:Y:S02]  /*134a0*/  LDGDEPBAR ;  /* 0x00000000000079af */ /* 0x000e240000000000 */
.L_x_508:
[----:B------:R-:W-:Y:S05]  /*134b0*/  BSYNC B1 ;  /* 0x0000000000017941 */ /* 0x000fea0003800000 */
.L_x_507:
[----:B------:R-:W-:Y:S01]  /*134c0*/  FMNMX.FTZ R0, R12, R37, !PT ;  /* 0x000000250c007209 */ /* 0x000fe20007810000 */
[----:B------:R-:W-:Y:S01]  /*134d0*/  IMAD.U32 R3, RZ, RZ, UR7 ;  /* 0x00000007ff037e24 */ /* 0x000fe2000f8e00ff */
[----:B------:R-:W-:Y:S02]  /*134e0*/  STL [R1+0x400], R169 ;  /* 0x000400a901007387 */ /* 0x000fe40000100800 */
[----:B------:R-:W-:Y:S02]  /*134f0*/  FMNMX.FTZ R0, R50, R0, !PT ;  /* 0x0000000032007209 */ /* 0x000fe40007810000 */
[----:B------:R-:W-:Y:S02]  /*13500*/  STL [R1+0x3fc], R168 ;  /* 0x0003fca801007387 */ /* 0x000fe40000100800 */
[----:B------:R-:W-:Y:S02]  /*13510*/  FMNMX.FTZ R0, R49, R0, !PT ;  /* 0x0000000031007209 */ /* 0x000fe40007810000 */
[----:B------:R-:W-:Y:S02]  /*13520*/  STL [R1+0x3f8], R166 ;  /* 0x0003f8a601007387 */ /* 0x000fe40000100800 */
[----:B------:R-:W-:-:S02]  /*13530*/  FMNMX.FTZ R0, R48, R0, !PT ;  /* 0x0000000030007209 */ /* 0x000fc40007810000 */
        /* <DEDUP_REMOVED lines=40> */
[----:B------:R-:W-:Y:S02]  /*137c0*/  STL.64 [R1+0x388], R228 ;  /* 0x000388e401007387 */ /* 0x000fe40000100a00 */
        /* <DEDUP_REMOVED lines=15> */
[----:B------:R-:W-:Y:S04]  /*138c0*/  STL [R1+0x364], R44 ;  /* 0x0003642c01007387 */ /* 0x000fe80000100800 */
[----:B------:R-:W3:Y:S04]  /*138d0*/  SHFL.BFLY PT, R2, R0, 0x2, 0x1f ;  /* 0x0c401f0000027f89 */ /* 0x000ee800000e0000 */
[----:B------:R-:W-:Y:S04]  /*138e0*/  STL [R1+0x360], R45 ;  /* 0x0003602d01007387 */ /* 0x000fe80000100800 */
[----:B------:R-:W-:Y:S04]  /*138f0*/  STL.64 [R1+0x358], R42 ;  /* 0x0003582a01007387 */ /* 0x000fe80000100a00 */
[----:B------:R-:W-:Y:S04]  /*13900*/  STL [R1+0x354], R40 ;  /* 0x0003542801007387 */ /* 0x000fe80000100800 */
[----:B------:R-:W-:Y:S04]  /*13910*/  STL [R1+0x350], R41 ;  /* 0x0003502901007387 */ /* 0x000fe80000100800 */
[----:B------:R-:W-:Y:S01]  /*13920*/  STL [R1+0x340], R236 ;  /* 0x000340ec01007387 */ /* 0x000fe20000100800 */
[----:B---3--:R-:W-:-:S03]  /*13930*/  FMNMX.FTZ R0, R0, R2, !PT ;  /* 0x0000000200007209 */ /* 0x008fc60007810000 */
[----:B------:R-:W-:Y:S04]  /*13940*/  STL [R1+0x33c], R238 ;  /* 0x00033cee01007387 */ /* 0x000fe80000100800 */
[----:B------:R-:W3:Y:S04]  /*13950*/  SHFL.BFLY PT, R2, R0, 0x1, 0x1f ;  /* 0x0c201f0000027f89 */ /* 0x000ee800000e0000 */
[----:B------:R-:W-:Y:S04]  /*13960*/  STL [R1+0x338], R20 ;  /* 0x0003381401007387 */ /* 0x000fe80000100800 */
[----:B------:R-:W-:Y:S04]  /*13970*/  STL [R1+0x324], R194 ;  /* 0x000324c201007387 */ /* 0x000fe80000100800 */
[----:B------:R-:W-:Y:S04]  /*13980*/  STL [R1+0x320], R180 ;  /* 0x000320b401007387 */ /* 0x000fe80000100800 */
[----:B------:R-:W-:Y:S04]  /*13990*/  STL [R1+0x31c], R139 ;  /* 0x00031c8b01007387 */ /* 0x000fe80000100800 */
[----:B------:R-:W-:Y:S01]  /*139a0*/  STL [R1+0x318], R138 ;  /* 0x0003188a01007387 */ /* 0x000fe20000100800 */
[----:B---3--:R-:W-:Y:S01]  /*139b0*/  FMNMX.FTZ R206, R0, R2, !PT ;  /* 0x0000000200ce7209 */ /* 0x008fe20007810000 */
[----:B------:R-:W-:-:S02]  /*139c0*/  IMAD.U32 R2, RZ, RZ, UR6 ;  /* 0x00000006ff027e24 */ /* 0x000fc4000f8e00ff */
[----:B------:R-:W-:Y:S01]  /*139d0*/  STL [R1+0x314], R137 ;  /* 0x0003148901007387 */ /* 0x000fe20000100800 */
[----:B------:R-:W-:-:S03]  /*139e0*/  FSETP.NEU.FTZ.AND P0, PT, R206, -INF , PT ;  /* 0xff800000ce00780b */ /* 0x000fc60003f1d000 */
[----:B------:R-:W-:Y:S01]  /*139f0*/  STL [R1+0x310], R136 ;  /* 0x0003108801007387 */ /* 0x000fe20000100800 */
[----:B------:R-:W-:-:S05]  /*13a00*/  FSEL R0, R206, RZ, P0 ;  /* 0x000000ffce007208 */ /* 0x000fca0000000000 */
[----:B--2---:R-:W-:Y:S02]  /*13a10*/  FADD.FTZ R4, R12, -R0 ;  /* 0x800000000c047221 */ /* 0x004fe40000010000 */
[----:B------:R-:W2:Y:S04]  /*13a20*/  LD.E R0, [R2.64+0xdc] ;  /* 0x0000dc0a02007980 */ /* 0x000ea8000c101900 */
[----:B------:R-:W-:Y:S04]  /*13a30*/  STL [R1+0x328], R206 ;  /* 0x000328ce01007387 */ /* 0x000fe80000100800 */
[----:B------:R-:W3:Y:S04]  /*13a40*/  LDL.LU R170, [R1+0x98] ;  /* 0x0000980001aa7983 */ /* 0x000ee80000300800 */
[----:B------:R-:W2:Y:S02]  /*13a50*/  LDL R167, [R1+0x9c] ;  /* 0x00009c0001a77983 */ /* 0x000ea40000100800 */
[----:B--2---:R-:W-:-:S05]  /*13a60*/  FMUL.FTZ R2, R0, R206 ;  /* 0x000000ce00027220 */ /* 0x004fca0000410000 */
[----:B------:R-:W-:-:S05]  /*13a70*/  FSEL R2, R2, RZ, P0 ;  /* 0x000000ff02027208 */ /* 0x000fca0000000000 */
[-CC-:B------:R-:W-:Y:S02]  /*13a80*/  FFMA.FTZ R5, R32, R0.reuse, -R2.reuse ;  /* 0x0000000020057223 */ /* 0x180fe40000010802 */
[-CC-:B------:R-:W-:Y:S02]  /*13a90*/  FFMA.FTZ R3, R37, R0.reuse, -R2.reuse ;  /* 0x0000000025037223 */ /* 0x180fe40000010802 */
[-CC-:B------:R-:W-:Y:S01]  /*13aa0*/  FFMA.FTZ R155, R50, R0.reuse, -R2.reuse ;  /* 0x00000000329b7223 */ /* 0x180fe20000010802 */
[----:B------:R2:W-:Y:S01]  /*13ab0*/  STL [R1+0xa0], R5 ;  /* 0x0000a00501007387 */ /* 0x0005e20000100800 */
[-CC-:B------:R-:W-:Y:S02]  /*13ac0*/  FFMA.FTZ R12, R49, R0.reuse, -R2.reuse ;  /* 0x00000000310c7223 */ /* 0x180fe40000010802 */
[-CC-:B------:R-:W-:Y:S01]  /*13ad0*/  FFMA.FTZ R156, R48, R0.reuse, -R2.reuse ;  /* 0x00000000309c7223 */ /* 0x180fe20000010802 */
[----:B------:R-:W4:Y:S01]  /*13ae0*/  LDL R164, [R1+0x88] ;  /* 0x0000880001a47983 */ /* 0x000f220000100800 */
[----:B------:R-:W-:-:S02]  /*13af0*/  FFMA.FTZ R157, R39, R0, -R2 ;  /* 0x00000000279d7223 */ /* 0x000fc40000010802 */
[-CC-:B------:R-:W-:Y:S01]  /*13b00*/  FFMA.FTZ R158, R38, R0.reuse, -R2.reuse ;  /* 0x00000000269e7223 */ /* 0x180fe20000010802 */
[----:B------:R-:W4:Y:S01]  /*13b10*/  LDL.LU R162, [R1+0x8c] ;  /* 0x00008c0001a27983 */ /* 0x000f220000300800 */
[-CC-:B------:R-:W-:Y:S02]  /*13b20*/  FFMA.FTZ R159, R36, R0.reuse, -R2.reuse ;  /* 0x00000000249f7223 */ /* 0x180fe40000010802 */
[-CC-:B------:R-:W-:Y:S01]  /*13b30*/  FFMA.FTZ R160, R35, R0.reuse, -R2.reuse ;  /* 0x0000000023a07223 */ /* 0x180fe20000010802 */
[----:B------:R-:W4:Y:S01]  /*13b40*/  LDL.LU R161, [R1+0x78] ;  /* 0x0000780001a17983 */ /* 0x000f220000300800 */
[-CC-:B------:R-:W-:Y:S02]  /*13b50*/  FFMA.FTZ R192, R34, R0.reuse, -R2.reuse ;  /* 0x0000000022c07223 */ /* 0x180fe40000010802 */
[-CC-:B------:R-:W-:Y:S01]  /*13b60*/  FFMA.FTZ R197, R33, R0.reuse, -R2.reuse ;  /* 0x0000000021c57223 */ /* 0x180fe20000010802 */
[----:B-1----:R-:W4:Y:S04]  /*13b70*/  LDL.LU R7, [R1+0x7c] ;  /* 0x00007c0001077983 */ /* 0x002f280000300800 */
[----:B------:R-:W4:Y:S04]  /*13b80*/  LDL.LU R6, [R1+0x68] ;  /* 0x0000680001067983 */ /* 0x000f280000300800 */
[----:B--2---:R-:W2:Y:S01]  /*13b90*/  LDL.LU R5, [R1+0x6c] ;  /* 0x00006c0001057983 */ /* 0x004ea20000300800 */
        /* <DEDUP_REMOVED lines=20> */
[----:B------:R-:W-:Y:S02]  /*13ce0*/  FFMA.FTZ R228, R8, R0, -R2 ;  /* 0x0000000008e47223 */ /* 0x000fe40000010802 */
[----:B------:R-:W-:-:S06]  /*13cf0*/  FMUL.FTZ R2, R0, R4 ;  /* 0x0000000400027220 */ /* 0x000fcc0000410000 */
[----:B------:R-:W3:Y:S01]  /*13d00*/  MUFU.EX2 R2, R2 ;  /* 0x0000000200027308 */ /* 0x000ee20000000800 */
[----:B------:R-:W-:Y:S01]  /*13d10*/  STL.64 [R1+0x3a8], R46 ;  /* 0x0003a82e01007387 */ /* 0x000fe20000100a00 */
[-C--:B---3--:R-:W-:Y:S02]  /*13d20*/  FMUL.FTZ R238, R170, R2.reuse ;  /* 0x00000002aaee7220 */ /* 0x088fe40000410000 */
[----:B------:R-:W-:-:S03]  /*13d30*/  FMUL.FTZ R20, R167, R2 ;  /* 0x00000002a7147220 */ /* 0x000fc60000410000 */
[----:B------:R4:W-:Y:S01]  /*13d40*/  STL [R1+0x344], R238 ;  /* 0x000344ee01007387 */ /* 0x0009e20000100800 */
[----:B------:R-:W1:Y:S03]  /*13d50*/  MUFU.EX2 R187, R3 ;  /* 0x0000000300bb7308 */ /* 0x000e660000000800 */
[----:B------:R3:W-:Y:S01]  /*13d60*/  STL [R1+0x348], R20 ;  /* 0x0003481401007387 */ /* 0x0007e20000100800 */
[-C--:B-1----:R-:W-:Y:S02]  /*13d70*/  FFMA.FTZ R18, R184, R2.reuse, R187 ;  /* 0x00000002b8127223 */ /* 0x082fe400000100bb */
[-C--:B----4-:R-:W-:Y:S02]  /*13d80*/  FMUL.FTZ R238, R164, R2.reuse ;  /* 0x00000002a4ee7220 */ /* 0x090fe40000410000 */
[----:B------:R-:W-:-:S03]  /*13d90*/  FMUL.FTZ R236, R162, R2 ;  /* 0x00000002a2ec7220 */ /* 0x000fc60000410000 */
[----:B------:R1:W-:Y:S04]  /*13da0*/  STL [R1+0x34c], R238 ;  /* 0x00034cee01007387 */ /* 0x0003e80000100800 */
[----:B------:R-:W-:Y:S04]  /*13db0*/  STL.64 [R1+0x3b8], R236 ;  /* 0x0003b8ec01007387 */ /* 0x000fe80000100a00 */
[----:B------:R-:W4:Y:S01]  /*13dc0*/  LDL.LU R193, [R1+0x40] ;  /* 0x0000400001c17983 */ /* 0x000f220000300800 */
[-C--:B------:R-:W-:Y:S02]  /*13dd0*/  FMUL.FTZ R4, R6, R2.reuse ;  /* 0x0000000206047220 */ /* 0x080fe40000410000 */
[----:B--2---:R-:W-:-:S03]  /*13de0*/  FMUL.FTZ R3, R5, R2 ;  /* 0x0000000205037220 */ /* 0x004fc60000410000 */
[----:B------:R-:W-:Y:S04]  /*13df0*/  STL [R1+0x168], R4 ;  /* 0x0001680401007387 */ /* 0x000fe80000100800 */
[----:B------:R-:W2:Y:S04]  /*13e00*/  LDL.LU R186, [R1+0x44] ;  /* 0x0000440001ba7983 */ /* 0x000ea80000300800 */
[----:B------:R-:W-:Y:S04]  /*13e10*/  STL [R1+0x16c], R3 ;  /* 0x00016c0301007387 */ /* 0x000fe80000100800 */
[----:B------:R-:W2:Y:S04]  /*13e20*/  LDL.LU R185, [R1+0x30] ;  /* 0x0000300001b97983 */ /* 0x000ea80000300800 */
[----:B------:R-:W2:Y:S01]  /*13e30*/  LDL.LU R179, [R1+0x34] ;  /* 0x0000340001b37983 */ /* 0x000ea20000300800 */
[----:B---3--:R-:W-:-:S03]  /*13e40*/  FMUL.FTZ R20, R7, R2 ;  /* 0x0000000207147220 */ /* 0x008fc60000410000 */
[----:B------:R-:W3:Y:S04]  /*13e50*/  LDL.LU R178, [R1+0x10] ;  /* 0x0000100001b27983 */ /* 0x000ee80000300800 */
[----:B------:R-:W3:Y:S04]  /*13e60*/  LDL R176, [R1+0x14] ;  /* 0x0000140001b07983 */ /* 0x000ee80000100800 */
[----:B------:R-:W3:Y:S04]  /*13e70*/  LDL.LU R7, [R1] ;  /* 0x0000000001077983 */ /* 0x000ee80000300800 */
[----:B------:R-:W3:Y:S01]  /*13e80*/  LDL.LU R6, [R1+0x4] ;  /* 0x0000040001067983 */ /* 0x000ee20000300800 */
[----:B-1----:R-:W-:Y:S01]  /*13e90*/  FMUL.FTZ R238, R161, R2 ;  /* 0x00000002a1ee7220 */ /* 0x002fe20000410000 */
[----:B------:R-:W-:-:S02]  /*13ea0*/  FMNMX.FTZ R2, R135, R85, !PT ;  /* 0x0000005587027209 */ /* 0x000fc40007810000 */
[----:B------:R-:W3:Y:S02]  /*13eb0*/  LDL R171, [R1+0xc] ;  /* 0x00000c0001ab7983 */ /* 0x000ee40000100800 */
        /* <DEDUP_REMOVED lines=35> */
[----:B------:R-:W-:-:S04]  /*140f0*/  FSETP.NEU.FTZ.AND P0, PT, R198, -INF , PT ;  /* 0xff800000c600780b */ /* 0x000fc80003f1d000 */
[----:B------:R-:W-:-:S05]  /*14100*/  FSEL R2, R198, RZ, P0 ;  /* 0x000000ffc6027208 */ /* 0x000fca0000000000 */
[----:B------:R-:W-:-:S04]  /*14110*/  FADD.FTZ R3, R135, -R2 ;  /* 0x8000000287037221 */ /* 0x000fc80000010000 */
[----:B------:R-:W-:-:S06]  /*14120*/  FMUL.FTZ R3, R0, R3 ;  /* 0x0000000300037220 */ /* 0x000fcc0000410000 */
[----:B------:R-:W4:Y:S01]  /*14130*/  MUFU.EX2 R3, R3 ;  /* 0x0000000300037308 */ /* 0x000f220000000800 */
[----:B------:R-:W-:-:S05]  /*14140*/  FMUL.FTZ R2, R0, R198 ;  /* 0x000000c600027220 */ /* 0x000fca0000410000 */
[----:B------:R-:W-:-:S05]  /*14150*/  FSEL R2, R2, RZ, P0 ;  /* 0x000000ff02027208 */ /* 0x000fca0000000000 */
        /* <DEDUP_REMOVED lines=32> */
[-C--:B----4-:R-:W-:Y:S02]  /*14360*/  FMUL.FTZ R11, R193, R3.reuse ;  /* 0x00000003c10b7220 */ /* 0x090fe40000410000 */
[-C--:B--2---:R-:W-:Y:S01]  /*14370*/  FMUL.FTZ R2, R186, R3.reuse ;  /* 0x00000003ba027220 */ /* 0x084fe20000410000 */
[----:B------:R-:W-:Y:S01]  /*14380*/  STL [R1+0x32c], R198 ;  /* 0x00032cc601007387 */ /* 0x000fe20000100800 */
[----:B------:R-:W-:-:S03]  /*14390*/  FMUL.FTZ R8, R185, R3 ;  /* 0x00000003b9087220 */ /* 0x000fc60000410000 */
[----:B------:R1:W-:Y:S04]  /*143a0*/  STL [R1+0x220], R11 ;  /* 0x0002200b01007387 */ /* 0x0003e80000100800 */
[----:B------:R2:W-:Y:S04]  /*143b0*/  STL [R1+0x224], R2 ;  /* 0x0002240201007387 */ /* 0x0005e80000100800 */
[----:B------:R4:W-:Y:S01]  /*143c0*/  STL [R1+0x230], R8 ;  /* 0x0002300801007387 */ /* 0x0009e20000100800 */
[-C--:B---3--:R-:W-:Y:S02]  /*143d0*/  FMUL.FTZ R7, R7, R3.reuse ;  /* 0x0000000307077220 */ /* 0x088fe40000410000 */
[----:B-1----:R-:W-:-:S02]  /*143e0*/  FMUL.FTZ R11, R179, R3 ;  /* 0x00000003b30b7220 */ /* 0x002fc40000410000 */
[----:B--2---:R-:W-:-:S03]  /*143f0*/  FMUL.FTZ R2, R178, R3 ;  /* 0x00000003b2027220 */ /* 0x004fc60000410000 */
[----:B------:R-:W-:Y:S01]  /*14400*/  STL [R1+0x234], R11 ;  /* 0x0002340b01007387 */ /* 0x000fe20000100800 */
[----:B----4-:R-:W-:-:S03]  /*14410*/  FMUL.FTZ R8, R176, R3 ;  /* 0x00000003b0087220 */ /* 0x010fc60000410000 */
[----:B------:R1:W-:Y:S04]  /*14420*/  STL [R1+0x240], R2 ;  /* 0x0002400201007387 */ /* 0x0003e80000100800 */
[----:B------:R-:W-:Y:S04]  /*14430*/  STL [R1+0x244], R8 ;  /* 0x0002440801007387 */ /* 0x000fe80000100800 */
[----:B------:R-:W2:Y:S04]  /*14440*/  LDL R222, [R1+0x48] ;  /* 0x0000480001de7983 */ /* 0x000ea80000100800 */
[----:B------:R-:W-:Y:S04]  /*14450*/  STL [R1+0x250], R7 ;  /* 0x0002500701007387 */ /* 0x000fe80000100800 */
[----:B------:R-:W3:Y:S01]  /*14460*/  LDL R218, [R1+0x4c] ;  /* 0x00004c0001da7983 */ /* 0x000ee20000100800 */
[----:B-1----:R-:W-:-:S05]  /*14470*/  FMUL.FTZ R2, R6, R3 ;  /* 0x0000000306027220 */ /* 0x002fca0000410000 */
[----:B------:R1:W-:Y:S04]  /*14480*/  STL [R1+0x254], R2 ;  /* 0x0002540201007387 */ /* 0x0003e80000100800 */
[----:B------:R-:W4:Y:S04]  /*14490*/  LDL.LU R215, [R1+0x38] ;  /* 0x0000380001d77983 */ /* 0x000f280000300800 */
[----:B------:R-:W3:Y:S04]  /*144a0*/  LDL R185, [R1+0x3c] ;  /* 0x00003c0001b97983 */ /* 0x000ee80000100800 */
[----:B------:R-:W3:Y:S04]  /*144b0*/  LDL R179, [R1+0x18] ;  /* 0x0000180001b37983 */ /* 0x000ee80000100800 */
[----:B------:R-:W3:Y:S04]  /*144c0*/  LDL R178, [R1+0x1c] ;  /* 0x00001c0001b27983 */ /* 0x000ee80000100800 */
[----:B------:R-:W3:Y:S01]  /*144d0*/  LDL.LU R176, [R1+0x8] ;  /* 0x0000080001b07983 */ /* 0x000ee20000300800 */
[----:B------:R-:W1:Y:S08]  /*144e0*/  MUFU.EX2 R4, R4 ;  /* 0x0000000400047308 */ /* 0x000e700000000800 */
[----:B-1----:R-:W1:Y:S01]  /*144f0*/  MUFU.EX2 R2, R5 ;  /* 0x0000000500027308 */ /* 0x002e620000000800 */
[----:B------:R-:W-:-:S04]  /*14500*/  FFMA.FTZ R3, R181, R3, R4 ;  /* 0x00000003b5037223 */ /* 0x000fc80000010004 */
[C---:B-1----:R-:W-:Y:S01]  /*14510*/  FADD.FTZ R80, R2.reuse, R3 ;  /* 0x0000000302507221 */ /* 0x042fe20000010000 */
[----:B------:R-:W-:Y:S02]  /*14520*/  F2FP.BF16.PACK_AB R57, R2, R4 ;  /* 0x000000040239723e */ /* 0x000fe400000010ff */
        /* <DEDUP_REMOVED lines=39> */
[C---:B------:R-:W-:Y:S02]  /*147a0*/  FMUL.FTZ R3, R0.reuse, R3 ;  /* 0x0000000300037220 */ /* 0x040fe40000410000 */
[----:B------:R-:W-:-:S04]  /*147b0*/  FMUL.FTZ R2, R0, R186 ;  /* 0x000000ba00027220 */ /* 0x000fc80000410000 */
[----:B------:R-:W2:Y:S01]  /*147c0*/  MUFU.EX2 R3, R3 ;  /* 0x0000000300037308 */ /* 0x000ea20000000800 */
[----:B------:R-:W-:-:S05]  /*147d0*/  FSEL R2, R2, RZ, P0 ;  /* 0x000000ff02027208 */ /* 0x000fca0000000000 */
[-CC-:B------:R-:W-:Y:S02]  /*147e0*/  FFMA.FTZ R4, R100, R0.reuse, -R2.reuse ;  /* 0x0000000064047223 */ /* 0x180fe40000010802 */
[-CC-:B------:R-:W-:Y:S02]  /*147f0*/  FFMA.FTZ R68, R107, R0.reuse, -R2.reuse ;  /* 0x000000006b447223 */ /* 0x180fe40000010802 */
[----:B------:R2:W1:Y:S01]  /*14800*/  MUFU.EX2 R7, R4 ;  /* 0x0000000400077308 */ /* 0x0004620000000800 */
[-CC-:B------:R-:W-:Y:S02]  /*14810*/  FFMA.FTZ R70, R106, R0.reuse, -R2.reuse ;  /* 0x000000006a467223 */ /* 0x180fe40000010802 */
[-CC-:B------:R-:W-:Y:S02]  /*14820*/  FFMA.FTZ R93, R101, R0.reuse, -R2.reuse ;  /* 0x00000000655d7223 */ /* 0x180fe40000010802 */
[-CC-:B------:R-:W-:Y:S02]  /*14830*/  FFMA.FTZ R5, R105, R0.reuse, -R2.reuse ;  /* 0x0000000069057223 */ /* 0x180fe40000010802 */
[----:B------:R-:W-:-:S02]  /*14840*/  FFMA.FTZ R6, R112, R0, -R2 ;  /* 0x0000000070067223 */ /* 0x000fc40000010802 */
[-CC-:B------:R-:W-:Y:S02]  /*14850*/  FFMA.FTZ R8, R121, R0.reuse, -R2.reuse ;  /* 0x0000000079087223 */ /* 0x180fe40000010802 */
[-CC-:B------:R-:W-:Y:S02]  /*14860*/  FFMA.FTZ R22, R122, R0.reuse, -R2.reuse ;  /* 0x000000007a167223 */ /* 0x180fe40000010802 */
[-CC-:B------:R-:W-:Y:S02]  /*14870*/  FFMA.FTZ R25, R123, R0.reuse, -R2.reuse ;  /* 0x000000007b197223 */ /* 0x180fe40000010802 */
[----:B--2---:R-:W-:Y:S02]  /*14880*/  FMUL.FTZ R4, R222, R3 ;  /* 0x00000003de047220 */ /* 0x004fe40000410000 */
        /* <DEDUP_REMOVED lines=22> */
[----:B------:R-:W-:Y:S01]  /*149f0*/  FFMA.FTZ R42, R51, R0, -R2 ;  /* 0x00000000332a7223 */ /* 0x000fe20000010802 */
[----:B------:R-:W-:Y:S01]  /*14a00*/  STL [R1+0x330], R186 ;  /* 0x000330ba01007387 */ /* 0x000fe20000100800 */
[-C--:B---3--:R-:W-:Y:S02]  /*14a10*/  FMUL.FTZ R2, R218, R3.reuse ;  /* 0x00000003da027220 */ /* 0x088fe40000410000 */
[-C--:B----4-:R-:W-:Y:S01]  /*14a20*/  FMUL.FTZ R11, R215, R3.reuse ;  /* 0x00000003d70b7220 */ /* 0x090fe20000410000 */
[----:B------:R2:W-:Y:S04]  /*14a30*/  STL [R1+0x228], R4 ;  /* 0x0002280401007387 */ /* 0x0005e80000100800 */
[----:B------:R3:W-:Y:S04]  /*14a40*/  STL [R1+0x22c], R2 ;  /* 0x00022c0201007387 */ /* 0x0007e80000100800 */
[----:B------:R4:W-:Y:S01]  /*14a50*/  STL [R1+0x238], R11 ;  /* 0x0002380b01007387 */ /* 0x0009e20000100800 */
[----:B--2---:R-:W-:-:S02]  /*14a60*/  FMUL.FTZ R4, R185, R3 ;  /* 0x00000003b9047220 */ /* 0x004fc40000410000 */
[----:B---3--:R-:W-:-:S03]  /*14a70*/  FMUL.FTZ R2, R179, R3 ;  /* 0x00000003b3027220 */ /* 0x008fc60000410000 */
[----:B------:R2:W-:Y:S01]  /*14a80*/  STL [R1+0x23c], R4 ;  /* 0x00023c0401007387 */ /* 0x0005e20000100800 */
[----:B----4-:R-:W-:-:S03]  /*14a90*/  FMUL.FTZ R11, R178, R3 ;  /* 0x00000003b20b7220 */ /* 0x010fc60000410000 */
[----:B------:R3:W-:Y:S04]  /*14aa0*/  STL [R1+0x248], R2 ;  /* 0x0002480201007387 */ /* 0x0007e80000100800 */
[----:B------:R-:W-:Y:S04]  /*14ab0*/  STL [R1+0x24c], R11 ;  /* 0x00024c0b01007387 */ /* 0x000fe80000100800 */
[----:B------:R-:W4:Y:S01]  /*14ac0*/  LDL.64 R236, [R1+0xc0] ;  /* 0x0000c00001ec7983 */ /* 0x000f220000100a00 */
[----:B--2---:R-:W-:-:S05]  /*14ad0*/  FMUL.FTZ R4, R176, R3 ;  /* 0x00000003b0047220 */ /* 0x004fca0000410000 */
[----:B------:R-:W-:Y:S04]  /*14ae0*/  STL [R1+0x258], R4 ;  /* 0x0002580401007387 */ /* 0x000fe80000100800 */
[----:B------:R-:W2:Y:S01]  /*14af0*/  LDL.LU.64 R46, [R1+0x260] ;  /* 0x00026000012e7983 */ /* 0x000ea20000300a00 */
[----:B---3--:R-:W-:-:S05]  /*14b00*/  FMUL.FTZ R2, R171, R3 ;  /* 0x00000003ab027220 */ /* 0x008fca0000410000 */
[----:B------:R3:W-:Y:S02]  /*14b10*/  STL [R1+0x25c], R2 ;  /* 0x00025c0201007387 */ /* 0x0007e40000100800 */
[----:B---3--:R-:W-:-:S04]  /*14b20*/  FMNMX.FTZ R2, R13, R126, !PT ;  /* 0x0000007e0d027209 */ /* 0x008fc80007810000 */
        /* <DEDUP_REMOVED lines=25> */
[----:B------:R-:W-:Y:S01]  /*14cc0*/  FMNMX.FTZ R2, R110, R2, !PT ;  /* 0x000000026e027209 */ /* 0x000fe20007810000 */
[----:B-1----:R-:W-:-:S03]  /*14cd0*/  FFMA.FTZ R4, R182, R3, R7 ;  /* 0x00000003b6047223 */ /* 0x002fc60000010007 */
[----:B------:R-:W-:Y:S01]  /*14ce0*/  FMNMX.FTZ R2, R109, R2, !PT ;  /* 0x000000026d027209 */ /* 0x000fe20007810000 */
[----:B------:R-:W1:Y:S03]  /*14cf0*/  MUFU.EX2 R3, R5 ;  /* 0x0000000500037308 */ /* 0x000e660000000800 */
[----:B------:R-:W-:-:S04]  /*14d00*/  FMNMX.FTZ R2, R108, R2, !PT ;  /* 0x000000026c027209 */ /* 0x000fc80007810000 */
[----:B------:R-:W-:-:S04]  /*14d10*/  FMNMX.FTZ R2, R63, R2, !PT ;  /* 0x000000023f027209 */ /* 0x000fc80007810000 */
[----:B------:R-:W-:-:S04]  /*14d20*/  FMNMX.FTZ R2, R62, R2, !PT ;  /* 0x000000023e027209 */ /* 0x000fc80007810000 */
[----:B------:R-:W-:Y:S01]  /*14d30*/  FMNMX.FTZ R2, R55, R2, !PT ;  /* 0x0000000237027209 */ /* 0x000fe20007810000 */
[C---:B-1----:R-:W-:Y:S01]  /*14d40*/  FADD.FTZ R17, R3.reuse, R4 ;  /* 0x0000000403117221 */ /* 0x042fe20000010000 */
[----:B------:R-:W-:-:S03]  /*14d50*/  F2FP.BF16.PACK_AB R21, R3, R7 ;  /* 0x000000070315723e */ /* 0x000fc600000010ff */
[----:B------:R-:W1:Y:S02]  /*14d60*/  SHFL.BFLY PT, R3, R2, 0x2, 0x1f ;  /* 0x0c401f0002037f89 */ /* 0x000e6400000e0000 */
[----:B-1----:R-:W-:-:S05]  /*14d70*/  FMNMX.FTZ R2, R2, R3, !PT ;  /* 0x0000000302027209 */ /* 0x002fca0007810000 */
[----:B------:R-:W1:Y:S02]  /*14d80*/  SHFL.BFLY PT, R3, R2, 0x1, 0x1f ;  /* 0x0c201f0002037f89 */ /* 0x000e6400000e0000 */
[----:B-1----:R-:W-:-:S04]  /*14d90*/  FMNMX.FTZ R185, R2, R3, !PT ;  /* 0x0000000302b97209 */ /* 0x002fc80007810000 */
[----:B------:R-:W-:-:S04]  /*14da0*/  FSETP.NEU.FTZ.AND P0, PT, R185, -INF , PT ;  /* 0xff800000b900780b */ /* 0x000fc80003f1d000 */
[----:B------:R-:W-:-:S05]  /*14db0*/  FSEL R2, R185, RZ, P0 ;  /* 0x000000ffb9027208 */ /* 0x000fca0000000000 */
[----:B------:R-:W-:Y:S02]  /*14dc0*/  FADD.FTZ R7, R13, -R2 ;  /* 0x800000020d077221 */ /* 0x000fe40000010000 */
[----:B------:R-:W-:Y:S01]  /*14dd0*/  FMUL.FTZ R2, R0, R185 ;  /* 0x000000b900027220 */ /* 0x000fe20000410000 */
[----:B------:R1:W-:Y:S04]  /*14de0*/  MUFU.EX2 R13, R6 ;  /* 0x00000006000d7308 */ /* 0x0003e80000000800 */
[----:B------:R-:W-:Y:S01]  /*14df0*/  FSEL R2, R2, RZ, P0 ;  /* 0x000000ff02027208 */ /* 0x000fe20000000000 */
[----:B------:R-:W-:-:S04]  /*14e00*/  FMUL.FTZ R7, R0, R7 ;  /* 0x0000000700077220 */ /* 0x000fc80000410000 */
[-CC-:B------:R-:W-:Y:S01]  /*14e10*/  FFMA.FTZ R5, R150, R0.reuse, -R2.reuse ;  /* 0x0000000096057223 */ /* 0x180fe20000010802 */
[----:B------:R-:W-:Y:S01]  /*14e20*/  MUFU.EX2 R16, R155 ;  /* 0x0000009b00107308 */ /* 0x000fe20000000800 */
[----:B-1----:R-:W-:-:S07]  /*14e30*/  FFMA.FTZ R6, R126, R0, -R2 ;  /* 0x000000007e067223 */ /* 0x002fce0000010802 */
[----:B------:R-:W-:Y:S01]  /*14e40*/  MUFU.EX2 R155, R7 ;  /* 0x00000007009b7308 */ /* 0x000fe20000000800 */
[----:B------:R-:W-:-:S07]  /*14e50*/  FFMA.FTZ R4, R149, R0, -R2 ;  /* 0x0000000095047223 */ /* 0x000fce0000010802 */
[----:B------:R-:W1:Y:S08]  /*14e60*/  MUFU.EX2 R6, R6 ;  /* 0x0000000600067308 */ /* 0x000e700000000800 */
[----:B------:R-:W3:Y:S01]  /*14e70*/  MUFU.EX2 R5, R5 ;  /* 0x0000000500057308 */ /* 0x000ee20000000800 */
[----:B------:R-:W-:-:S07]  /*14e80*/  FFMA.FTZ R3, R148, R0, -R2 ;  /* 0x0000000094037223 */ /* 0x000fce0000010802 */
[----:B------:R-:W1:Y:S01]  /*14e90*/  MUFU.EX2 R15, R9 ;  /* 0x00000009000f7308 */ /* 0x000e620000000800 */
[----:B------:R1:W-:Y:S01]  /*14ea0*/  STL [R1+0x334], R185 ;  /* 0x000334b901007387 */ /* 0x0003e20000100800 */
[----:B------:R-:W-:-:S06]  /*14eb0*/  FFMA.FTZ R11, R154, R0, -R2 ;  /* 0x000000009a0b7223 */ /* 0x000fcc0000010802 */
[----:B------:R3:W1:Y:S01]  /*14ec0*/  MUFU.EX2 R14, R10 ;  /* 0x0000000a000e7308 */ /* 0x0006620000000800 */
[-CC-:B------:R-:W-:Y:S02]  /*14ed0*/  FFMA.FTZ R23, R153, R0.reuse, -R2.reuse ;  /* 0x0000000099177223 */ /* 0x180fe40000010802 */
[----:B------:R-:W-:-:S05]  /*14ee0*/  FFMA.FTZ R24, R152, R0, -R2 ;  /* 0x0000000098187223 */ /* 0x000fca0000010802 */
[----:B------:R1:W1:Y:S01]  /*14ef0*/  MUFU.EX2 R9, R4 ;  /* 0x0000000400097308 */ /* 0x0002620000000800 */
[-CC-:B------:R-:W-:Y:S02]  /*14f00*/  FFMA.FTZ R51, R151, R0.reuse, -R2.reuse ;  /* 0x0000000097337223 */ /* 0x180fe40000010802 */
[-CC-:B------:R-:W-:Y:S02]  /*14f10*/  FFMA.FTZ R53, R146, R0.reuse, -R2.reuse ;  /* 0x0000000092357223 */ /* 0x180fe40000010802 */
[-CC-:B------:R-:W-:Y:S02]  /*14f20*/  FFMA.FTZ R56, R145, R0.reuse, -R2.reuse ;  /* 0x0000000091387223 */ /* 0x180fe40000010802 */
[-CC-:B------:R-:W-:Y:S01]  /*14f30*/  FFMA.FTZ R59, R144, R0.reuse, -R2.reuse ;  /* 0x00000000903b7223 */ /* 0x180fe20000010802 */
[----:B------:R-:W1:Y:S01]  /*14f40*/  MUFU.EX2 R7, R3 ;  /* 0x0000000300077308 */ /* 0x000e620000000800 */
[-CC-:B---3--:R-:W-:Y:S02]  /*14f50*/  FFMA.FTZ R10, R147, R0.reuse, -R2.reuse ;  /* 0x00000000930a7223 */ /* 0x188fe40000010802 */
[----:B------:R-:W-:-:S02]  /*14f60*/  FFMA.FTZ R171, R143, R0, -R2 ;  /* 0x000000008fab7223 */ /* 0x000fc40000010802 */
[-CC-:B------:R-:W-:Y:S02]  /*14f70*/  FFMA.FTZ R176, R142, R0.reuse, -R2.reuse ;  /* 0x000000008eb07223 */ /* 0x180fe40000010802 */
[-CC-:B------:R-:W-:Y:S01]  /*14f80*/  FFMA.FTZ R179, R141, R0.reuse, -R2.reuse ;  /* 0x000000008db37223 */ /* 0x180fe20000010802 */
[----:B------:R-:W3:Y:S01]  /*14f90*/  MUFU.EX2 R19, R12 ;  /* 0x0000000c00137308 */ /* 0x000ee20000000800 */
[-CC-:B------:R-:W-:Y:S02]  /*14fa0*/  FFMA.FTZ R178, R140, R0.reuse, -R2.reuse ;  /* 0x000000008cb27223 */ /* 0x180fe40000010802 */
[-CC-:B------:R-:W-:Y:S02]  /*14fb0*/  FFMA.FTZ R215, R131, R0.reuse, -R2.reuse ;  /* 0x0000000083d77223 */ /* 0x180fe40000010802 */
[-CC-:B------:R-:W-:Y:S02]  /*14fc0*/  FFMA.FTZ R218, R130, R0.reuse, -R2.reuse ;  /* 0x0000000082da7223 */ /* 0x180fe40000010802 */
[----:B------:R-:W-:-:S02]  /*14fd0*/  FFMA.FTZ R222, R129, R0, -R2 ;  /* 0x0000000081de7223 */ /* 0x000fc40000010802 */
[-CC-:B------:R-:W-:Y:S02]  /*14fe0*/  FFMA.FTZ R224, R128, R0.reuse, -R2.reuse ;  /* 0x0000000080e07223 */ /* 0x180fe40000010802 */
[-CC-:B-1----:R-:W-:Y:S02]  /*14ff0*/  FFMA.FTZ R185, R127, R0.reuse, -R2.reuse ;  /* 0x000000007fb97223 */ /* 0x182fe40000010802 */
        /* <DEDUP_REMOVED lines=10> */
[----:B------:R-:W-:Y:S01]  /*150a0*/  FFMA.FTZ R41, R55, R0, -R2 ;  /* 0x0000000037297223 */ /* 0x000fe20000010802 */
[----:B------:R1:W-:Y:S01]  /*150b0*/  MUFU.EX2 R12, R8 ;  /* 0x00000008000c7308 */ /* 0x0003e20000000800 */
[----:B------:R-:W-:-:S04]  /*150c0*/  FFMA.FTZ R0, R183, R155, R6 ;  /* 0x0000009bb7007223 */ /* 0x000fc80000010006 */
[----:B------:R-:W-:Y:S02]  /*150d0*/  FADD.FTZ R4, R5, R0 ;  /* 0x0000000005047221 */ /* 0x000fe40000010000 */
[----:B------:R-:W-:Y:S01]  /*150e0*/  FADD.FTZ R0, R15, R80 ;  /* 0x000000500f007221 */ /* 0x000fe20000010000 */
[----:B-1----:R-:W-:Y:S02]  /*150f0*/  F2FP.BF16.PACK_AB R8, R5, R6 ;  /* 0x000000060508723e */ /* 0x002fe400000010ff */
[----:B------:R-:W1:Y:S01]  /*15100*/  MUFU.EX2 R6, R156 ;  /* 0x0000009c00067308 */ /* 0x000e620000000800 */
[----:B------:R-:W-:Y:S02]  /*15110*/  FADD.FTZ R3, R14, R0 ;  /* 0x000000000e037221 */ /* 0x000fe40000010000 */
[----:B------:R-:W-:Y:S02]  /*15120*/  FADD.FTZ R0, R9, R4 ;  /* 0x0000000409007221 */ /* 0x000fe40000010000 */
[----:B------:R-:W-:Y:S01]  /*15130*/  FADD.FTZ R5, R16, R18 ;  /* 0x0000001210057221 */ /* 0x000fe20000010000 */
[----:B------:R-:W-:Y:S01]  /*15140*/  F2FP.BF16.PACK_AB R18, R14, R15 ;  /* 0x0000000f0e12723e */ /* 0x000fe200000010ff */
[----:B------:R-:W-:-:S02]  /*15150*/  FADD.FTZ R15, R7, R0 ;  /* 0x00000000070f7221 */ /* 0x000fc40000010000 */
[----:B---3--:R-:W-:Y:S01]  /*15160*/  FADD.FTZ R0, R19, R5 ;  /* 0x0000000513007221 */ /* 0x008fe20000010000 */
[C---:B------:R-:W-:Y:S02]  /*15170*/  PRMT R227, R8.reuse, 0x7610, R227 ;  /* 0x0000761008e37816 */ /* 0x040fe400000000e3 */
[----:B------:R-:W-:Y:S02]  /*15180*/  PRMT R232, R8, 0x7632, R232 ;  /* 0x0000763208e87816 */ /* 0x000fe400000000e8 */
[----:B------:R1:W3:Y:S01]  /*15190*/  MUFU.EX2 R8, R26 ;  /* 0x0000001a00087308 */ /* 0x0002e20000000800 */
[----:B------:R-:W-:Y:S01]  /*151a0*/  FADD.FTZ R2, R13, R17 ;  /* 0x000000110d027221 */ /* 0x000fe20000010000 */
[----:B------:R-:W-:-:S06]  /*151b0*/  F2FP.BF16.PACK_AB R80, R16, R187 ;  /* 0x000000bb1050723e */ /* 0x000fcc00000010ff */
[----:B------:R-:W2:Y:S01]  /*151c0*/  MUFU.EX2 R4, R85 ;  /* 0x0000005500047308 */ /* 0x000ea20000000800 */
[----:B-1----:R-:W-:Y:S02]  /*151d0*/  FADD.FTZ R26, R6, R0 ;  /* 0x00000000061a7221 */ /* 0x002fe40000010000 */
[----:B------:R-:W-:Y:S01]  /*151e0*/  IMAD.SHL.U32 R0, R235, 0x4, RZ ;  /* 0x00000004eb007824 */ /* 0x000fe200078e00ff */
[----:B------:R-:W-:Y:S01]  /*151f0*/  F2FP.BF16.PACK_AB R198, R7, R9 ;  /* 0x0000000907c6723e */ /* 0x000fe200000010ff */
[----:B------:R-:W-:-:S03]  /*15200*/  FADD.FTZ R16, R12, R2 ;  /* 0x000000020c107221 */ /* 0x000fc60000010000 */
[----:B------:R-:W-:Y:S02]  /*15210*/  LOP3.LUT R0, R247, R0, RZ, 0x3c, !PT ;  /* 0x00000000f7007212 */ /* 0x000fe400078e3cff */
[----:B------:R-:W-:Y:S02]  /*15220*/  F2FP.BF16.PACK_AB R2, R6, R19 ;  /* 0x000000130602723e */ /* 0x000fe400000010ff */
[----:B------:R-:W-:Y:S01]  /*15230*/  LOP3.LUT R0, R0, R217, RZ, 0x3c, !PT ;  /* 0x000000d900007212 */ /* 0x000fe200078e3cff */
[----:B------:R-:W-:Y:S01]  /*15240*/  IMAD.MOV.U32 R156, RZ, RZ, R201 ;  /* 0x000000ffff9c7224 */ /* 0x000fe200078e00c9 */
[C---:B------:R-:W-:Y:S01]  /*15250*/  PRMT R248, R198.reuse, 0x7610, R248 ;  /* 0x00007610c6f87816 */ /* 0x040fe200000000f8 */
[----:B------:R-:W-:Y:S01]  /*15260*/  IMAD.MOV.U32 R201, RZ, RZ, R189 ;  /* 0x000000ffffc97224 */ /* 0x000fe200078e00bd */
[----:B------:R-:W-:Y:S01]  /*15270*/  PRMT R250, R198, 0x7632, R250 ;  /* 0x00007632c6fa7816 */ /* 0x000fe200000000fa */
[----:B------:R-:W-:Y:S01]  /*15280*/  IMAD.MOV.U32 R198, RZ, RZ, R188 ;  /* 0x000000ffffc67224 */ /* 0x000fe200078e00bc */
[----:B------:R-:W-:Y:S01]  /*15290*/  PRMT R200, R2, 0x7632, R200 ;  /* 0x0000763202c87816 */ /* 0x000fe200000000c8 */
[----:B------:R-:W-:Y:S01]  /*152a0*/  IMAD.WIDE.U32 R188, R0, -0x326172a9, RZ ;  /* 0xcd9e8d5700bc7825 */ /* 0x000fe200078e00ff */
[----:B------:R-:W-:-:S03]  /*152b0*/  PRMT R252, R2, 0x7610, R252 ;  /* 0x0000761002fc7816 */ /* 0x000fc600000000fc */
[----:B---3--:R-:W-:Y:S01]  /*152c0*/  FADD.FTZ R2, R8, R3 ;  /* 0x0000000308027221 */ /* 0x008fe20000010000 */
[----:B------:R-:W-:-:S03]  /*152d0*/  F2FP.BF16.PACK_AB R17, R12, R13 ;  /* 0x0000000d0c11723e */ /* 0x000fc600000010ff */
[----:B--2---:R-:W-:Y:S01]  /*152e0*/  FADD.FTZ R13, R4, R2 ;  /* 0x00000002040d7221 */ /* 0x004fe20000010000 */
[----:B------:R-:W-:-:S05]  /*152f0*/  LOP3.LUT R2, R189, R240, R46, 0x96, !PT ;  /* 0x000000f0bd027212 */ /* 0x000fca00078e962e */
[----:B------:R-:W-:-:S05]  /*15300*/  IMAD.WIDE.U32 R2, R2, -0x2daee0ad, RZ ;  /* 0xd2511f5302027825 */ /* 0x000fca00078e00ff */
[----:B----4-:R-:W-:Y:S02]  /*15310*/  LOP3.LUT R0, R3, R241, R236, 0x96, !PT ;  /* 0x000000f103007212 */ /* 0x010fe400078e96ec */
[----:B------:R-:W-:Y:S02]  /*15320*/  LOP3.LUT R3, R133, R239, R188, 0x96, !PT ;  /* 0x000000ef85037212 */ /* 0x000fe400078e96bc */
[----:B------:R-:W-:-:S03]  /*15330*/  F2FP.BF16.PACK_AB R14, R4, R8 ;  /* 0x00000008040e723e */ /* 0x000fc600000010ff */
[----:B------:R-:W-:-:S04]  /*15340*/  IMAD.WIDE.U32 R4, R3, -0x2daee0ad, RZ ;  /* 0xd2511f5303047825 */ /* 0x000fc800078e00ff */
[----:B------:R-:W-:Y:S01]  /*15350*/  IMAD.WIDE.U32 R8, R0, -0x326172a9, RZ ;  /* 0xcd9e8d5700087825 */ /* 0x000fe200078e00ff */
[----:B------:R-:W-:-:S05]  /*15360*/  LOP3.LUT R0, R5, R242, R2, 0x96, !PT ;  /* 0x000000f205007212 */ /* 0x000fca00078e9602 */
        /* <DEDUP_REMOVED lines=12> */
[----:B------:R-:W-:-:S04]  /*15430*/  LOP3.LUT R4, R0, 0xffff, RZ, 0xc0, !PT ;  /* 0x0000ffff00047812 */ /* 0x000fc800078ec0ff */
[----:B------:R-:W-:-:S04]  /*15440*/  SHF.R.U32.HI R4, RZ, 0x8, R4 ;  /* 0x00000008ff047819 */ /* 0x000fc80000011604 */
[----:B------:R-:W-:Y:S01]  /*15450*/  LOP3.LUT R4, R4, 0xffff, RZ, 0xc0, !PT ;  /* 0x0000ffff04047812 */ /* 0x000fe200078ec0ff */
[----:B------:R-:W1:Y:S03]  /*15460*/  MUFU.EX2 R12, R22 ;  /* 0x00000016000c7308 */ /* 0x000e660000000800 */
[----:B------:R-:W-:Y:S02]  /*15470*/  ISETP.GE.U32.AND P4, PT, R191, R4, PT ;  /* 0x00000004bf00720c */ /* 0x000fe40003f86070 */
[--C-:B------:R-:W-:Y:S02]  /*15480*/  SHF.R.U32.HI R4, RZ, 0x10, R0.reuse ;  /* 0x00000010ff047819 */ /* 0x100fe40000011600 */
[----:B------:R-:W-:Y:S01]  /*15490*/  SHF.R.U32.HI R0, RZ, 0x18, R0 ;  /* 0x00000018ff007819 */ /* 0x000fe20000011600 */
[----:B------:R-:W2:Y:S01]  /*154a0*/  MUFU.EX2 R9, R25 ;  /* 0x0000001900097308 */ /* 0x000ea20000000800 */
[----:B------:R-:W-:-:S02]  /*154b0*/  LOP3.LUT R4, R4, 0xff, RZ, 0xc0, !PT ;  /* 0x000000ff04047812 */ /* 0x000fc400078ec0ff */
[C---:B------:R-:W-:Y:S02]  /*154c0*/  ISETP.GE.U32.AND P3, PT, R191.reuse, R0, PT ;  /* 0x00000000bf00720c */ /* 0x040fe40003f66070 */
[----:B------:R-:W-:-:S03]  /*154d0*/  ISETP.GE.U32.AND P2, PT, R191, R4, PT ;  /* 0x00000004bf00720c */ /* 0x000fc60003f46070 */
[----:B------:R2:W3:Y:S01]  /*154e0*/  MUFU.EX2 R7, R10 ;  /* 0x0000000a00077308 */ /* 0x0004e20000000800 */
[----:B------:R-:W-:Y:S02]  /*154f0*/  LOP3.LUT R0, R2, 0xff, RZ, 0xc0, !PT ;  /* 0x000000ff02007812 */ /* 0x000fe400078ec0ff */
[----:B------:R-:W-:-:S05]  /*15500*/  LOP3.LUT R6, R5, R245, R6, 0x96, !PT ;  /* 0x000000f505067212 */ /* 0x000fca00078e9606 */
[----:B------:R-:W4:Y:S01]  /*15510*/  MUFU.EX2 R4, R11 ;  /* 0x0000000b00047308 */ /* 0x000f220000000800 */
[----:B------:R-:W-:Y:S02]  /*15520*/  ISETP.GE.U32.AND P1, PT, R191, R0, PT ;  /* 0x00000000bf00720c */ /* 0x000fe40003f26070 */
[----:B------:R-:W-:Y:S02]  /*15530*/  LOP3.LUT R5, R2, 0xffff, RZ, 0xc0, !PT ;  /* 0x0000ffff02057812 */ /* 0x000fe400078ec0ff */
[--C-:B------:R-:W-:Y:S02]  /*15540*/  SHF.R.U32.HI R0, RZ, 0x18, R2.reuse ;  /* 0x00000018ff007819 */ /* 0x100fe40000011602 */
[----:B------:R-:W-:Y:S01]  /*15550*/  SHF.R.U32.HI R3, RZ, 0x10, R2 ;  /* 0x00000010ff037819 */ /* 0x000fe20000011602 */
[----:B-1----:R-:W-:Y:S01]  /*15560*/  FADD.FTZ R2, R12, R16 ;  /* 0x000000100c027221 */ /* 0x002fe20000010000 */
[C---:B------:R-:W-:Y:S02]  /*15570*/  PRMT R151, R57.reuse, 0x7610, R151 ;  /* 0x0000761039977816 */ /* 0x040fe40000000097 */
[----:B------:R-:W-:Y:S01]  /*15580*/  PRMT R150, R57, 0x7632, R150 ;  /* 0x0000763239967816 */ /* 0x000fe20000000096 */
[----:B--2---:R-:W-:Y:S01]  /*15590*/  FADD.FTZ R10, R9, R2 ;  /* 0x00000002090a7221 */ /* 0x004fe20000010000 */
[----:B------:R-:W-:Y:S01]  /*155a0*/  ISETP.GE.U32.AND P0, PT, R191, R0, PT ;  /* 0x00000000bf00720c */ /* 0x000fe20003f06070 */
[----:B---3--:R-:W-:Y:S01]  /*155b0*/  FADD.FTZ R0, R7, R15 ;  /* 0x0000000f07007221 */ /* 0x008fe20000010000 */
[----:B------:R-:W-:Y:S01]  /*155c0*/  PRMT R2, R151, 0x5410, R150 ;  /* 0x0000541097027816 */ /* 0x000fe20000000096 */
[----:B------:R-:W-:-:S02]  /*155d0*/  @!P5 HFMA2.BF16_V2 R27, -RZ.H0_H0, RZ.H0_H0, -R151.H0_H0 ;  /* 0x200000ffff1bd231 */ /* 0x000fc40000340997 */
[C---:B----4-:R-:W-:Y:S01]  /*155e0*/  FADD.FTZ R11, R4.reuse, R0 ;  /* 0x00000000040b7221 */ /* 0x050fe20000010000 */
[----:B------:R-:W-:Y:S01]  /*155f0*/  LOP3.LUT R0, R3, 0xff, RZ, 0xc0, !PT ;  /* 0x000000ff03007812 */ /* 0x000fe200078ec0ff */
[----:B------:R1:W-:Y:S01]  /*15600*/  STL [R1+0x1e8], R2 ;  /* 0x0001e80201007387 */ /* 0x0003e20000100800 */
[----:B------:R-:W-:Y:S02]  /*15610*/  @!P5 PRMT R151, R27, 0x5410, RZ ;  /* 0x000054101b97d816 */ /* 0x000fe400000000ff */
[----:B------:R-:W-:Y:S02]  /*15620*/  F2FP.BF16.PACK_AB R187, R4, R7 ;  /* 0x0000000704bb723e */ /* 0x000fe400000010ff */
[----:B------:R-:W-:Y:S01]  /*15630*/  ISETP.GE.U32.AND P5, PT, R191, R0, PT ;  /* 0x00000000bf00720c */ /* 0x000fe20003fa6070 */
[----:B------:R-:W-:Y:S01]  /*15640*/  @!P4 HFMA2.BF16_V2 R28, -RZ.H0_H0, RZ.H0_H0, -R150.H0_H0 ;  /* 0x200000ffff1cc231 */ /* 0x000fe20000340996 */
[C---:B------:R-:W-:Y:S02]  /*15650*/  PRMT R149, R21.reuse, 0x7632, R149 ;  /* 0x0000763215957816 */ /* 0x040fe40000000095 */
[----:B------:R-:W-:-:S02]  /*15660*/  PRMT R147, R21, 0x7610, R147 ;  /* 0x0000761015937816 */ /* 0x000fc40000000093 */
[----:B------:R-:W-:Y:S01]  /*15670*/  @!P4 PRMT R150, R28, 0x5410, RZ ;  /* 0x000054101c96c816 */ /* 0x000fe200000000ff */
[----:B-1----:R-:W-:-:S05]  /*15680*/  IMAD.WIDE.U32 R2, R6, -0x2daee0ad, RZ ;  /* 0xd2511f5306027825 */ /* 0x002fca00078e00ff */
[----:B------:R-:W-:Y:S02]  /*15690*/  LOP3.LUT R0, R3, R173, R8, 0x96, !PT ;  /* 0x000000ad03007212 */ /* 0x000fe400078e9608 */
[C---:B------:R-:W-:Y:S02]  /*156a0*/  LOP3.LUT R7, R2.reuse, 0xffff, RZ, 0xc0, !PT ;  /* 0x0000ffff02077812 */ /* 0x040fe400078ec0ff */
[----:B------:R-:W-:Y:S02]  /*156b0*/  LOP3.LUT R4, R2, 0xff, RZ, 0xc0, !PT ;  /* 0x000000ff02047812 */ /* 0x000fe400078ec0ff */
[--C-:B------:R-:W-:Y:S02]  /*156c0*/  SHF.R.U32.HI R6, RZ, 0x10, R2.reuse ;  /* 0x00000010ff067819 */ /* 0x100fe40000011602 */
[----:B------:R-:W-:Y:S02]  /*156d0*/  SHF.R.U32.HI R3, RZ, 0x18, R2 ;  /* 0x00000018ff037819 */ /* 0x000fe40000011602 */
[----:B------:R-:W-:-:S04]  /*156e0*/  SHF.R.U32.HI R2, RZ, 0x8, R5 ;  /* 0x00000008ff027819 */ /* 0x000fc80000011605 */
[----:B------:R-:W-:Y:S01]  /*156f0*/  LOP3.LUT R2, R2, 0xffff, RZ, 0xc0, !PT ;  /* 0x0000ffff02027812 */ /* 0x000fe200078ec0ff */
[----:B------:R-:W-:-:S03]  /*15700*/  @!P3 HFMA2.BF16_V2 R29, -RZ.H0_H0, RZ.H0_H0, -R149.H0_H0 ;  /* 0x200000ffff1db231 */ /* 0x000fc60000340995 */
[----:B------:R-:W-:Y:S02]  /*15710*/  ISETP.GE.U32.AND P4, PT, R191, R2, PT ;  /* 0x00000002bf00720c */ /* 0x000fe40003f86070 */
[----:B------:R-:W-:Y:S01]  /*15720*/  PRMT R2, R147, 0x5410, R149 ;  /* 0x0000541093027816 */ /* 0x000fe20000000095 */
[----:B------:R-:W1:Y:S01]  /*15730*/  MUFU.EX2 R8, R92 ;  /* 0x0000005c00087308 */ /* 0x000e620000000800 */
[----:B------:R-:W-:Y:S02]  /*15740*/  @!P3 PRMT R149, R29, 0x5410, RZ ;  /* 0x000054101d95b816 */ /* 0x000fe400000000ff */
[----:B------:R-:W-:Y:S01]  /*15750*/  ISETP.GE.U32.AND P3, PT, R191, R4, PT ;  /* 0x00000004bf00720c */ /* 0x000fe20003f66070 */
[----:B------:R2:W-:Y:S04]  /*15760*/  STL [R1+0x1dc], R2 ;  /* 0x0001dc0201007387 */ /* 0x0005e80000100800 */
[----:B------:R-:W3:Y:S01]  /*15770*/  MUFU.EX2 R4, R91 ;  /* 0x0000005b00047308 */ /* 0x000ee20000000800 */
[----:B------:R-:W-:Y:S01]  /*15780*/  @!P2 HFMA2.BF16_V2 R30, -RZ.H0_H0, RZ.H0_H0, -R147.H0_H0 ;  /* 0x200000ffff1ea231 */ /* 0x000fe20000340993 */
[----:B------:R-:W-:-:S04]  /*15790*/  PRMT R99, R18, 0x7610, R99 ;  /* 0x0000761012637816 */ /* 0x000fc80000000063 */
[----:B------:R-:W-:Y:S02]  /*157a0*/  @!P2 PRMT R147, R30, 0x5410, RZ ;  /* 0x000054101e93a816 */ /* 0x000fe400000000ff */
[----:B--2---:R-:W-:-:S04]  /*157b0*/  LOP3.LUT R2, R0, 0xffff, RZ, 0xc0, !PT ;  /* 0x0000ffff00027812 */ /* 0x004fc800078ec0ff */
[----:B------:R-:W-:-:S04]  /*157c0*/  SHF.R.U32.HI R2, RZ, 0x8, R2 ;  /* 0x00000008ff027819 */ /* 0x000fc80000011602 */
[----:B------:R-:W-:Y:S02]  /*157d0*/  LOP3.LUT R2, R2, 0xffff, RZ, 0xc0, !PT ;  /* 0x0000ffff02027812 */ /* 0x000fe400078ec0ff */
[----:B------:R-:W-:Y:S02]  /*157e0*/  PRMT R98, R18, 0x7632, R98 ;  /* 0x0000763212627816 */ /* 0x000fe40000000062 */
[----:B------:R-:W-:Y:S01]  /*157f0*/  ISETP.GE.U32.AND P2, PT, R191, R2, PT ;  /* 0x00000002bf00720c */ /* 0x000fe20003f46070 */
[----:B-1----:R-:W-:-:S04]  /*15800*/  FADD.FTZ R2, R8, R13 ;  /* 0x0000000d08027221 */ /* 0x002fc80000010000 */
[----:B---3--:R-:W-:Y:S01]  /*15810*/  FADD.FTZ R5, R4, R2 ;  /* 0x0000000204057221 */ /* 0x008fe20000010000 */
[----:B------:R-:W-:Y:S01]  /*15820*/  PRMT R2, R99, 0x5410, R98 ;  /* 0x0000541063027816 */ /* 0x000fe20000000062 */
[----:B------:R-:W-:-:S04]  /*15830*/  @!P1 HFMA2.BF16_V2 R31, -RZ.H0_H0, RZ.H0_H0, -R99.H0_H0 ;  /* 0x200000ffff1f9231 */ /* 0x000fc80000340963 */
[----:B------:R1:W-:Y:S01]  /*15840*/  STL [R1+0x1d0], R2 ;  /* 0x0001d00201007387 */ /* 0x0003e20000100800 */
[----:B------:R-:W-:Y:S01]  /*15850*/  @!P1 PRMT R99, R31, 0x5410, RZ ;  /* 0x000054101f639816 */ /* 0x000fe200000000ff */
[----:B------:R-:W-:Y:S01]  /*15860*/  @!P4 HFMA2.BF16_V2 R32, -RZ.H0_H0, RZ.H0_H0, -R98.H0_H0 ;  /* 0x200000ffff20c231 */ /* 0x000fe20000340962 */
[C---:B------:R-:W-:Y:S02]  /*15870*/  PRMT R148, R17.reuse, 0x7632, R148 ;  /* 0x0000763211947816 */ /* 0x040fe40000000094 */
[----:B------:R-:W-:Y:S02]  /*15880*/  PRMT R146, R17, 0x7610, R146 ;  /* 0x0000761011927816 */ /* 0x000fe40000000092 */
[----:B------:R-:W-:Y:S01]  /*15890*/  @!P4 PRMT R98, R32, 0x5410, RZ ;  /* 0x000054102062c816 */ /* 0x000fe200000000ff */
[----:B------:R2:W-:Y:S01]  /*158a0*/  MUFU.EX2 R19, R159 ;  /* 0x0000009f00137308 */ /* 0x0005e20000000800 */
[----:B-1----:R-:W-:-:S04]  /*158b0*/  LOP3.LUT R2, R0, 0xff, RZ, 0xc0, !PT ;  /* 0x000000ff00027812 */ /* 0x002fc800078ec0ff */
[----:B------:R-:W-:Y:S02]  /*158c0*/  ISETP.GE.U32.AND P1, PT, R191, R2, PT ;  /* 0x00000002bf00720c */ /* 0x000fe40003f26070 */
[----:B------:R-:W-:-:S04]  /*158d0*/  SHF.R.U32.HI R2, RZ, 0x18, R0 ;  /* 0x00000018ff027819 */ /* 0x000fc80000011600 */
[----:B------:R-:W-:Y:S02]  /*158e0*/  ISETP.GE.U32.AND P4, PT, R191, R2, PT ;  /* 0x00000002bf00720c */ /* 0x000fe40003f86070 */
[----:B------:R-:W-:Y:S01]  /*158f0*/  PRMT R2, R146, 0x5410, R148 ;  /* 0x0000541092027816 */ /* 0x000fe20000000094 */
[----:B--2---:R-:W-:Y:S02]  /*15900*/  IMAD.MOV.U32 R159, RZ, RZ, R206 ;  /* 0x000000ffff9f7224 */ /* 0x004fe400078e00ce */
[----:B------:R-:W-:Y:S02]  /*15910*/  IMAD.MOV.U32 R206, RZ, RZ, R201 ;  /* 0x000000ffffce7224 */ /* 0x000fe400078e00c9 */
[----:B------:R1:W-:Y:S04]  /*15920*/  STL [R1+0x1c4], R2 ;  /* 0x0001c40201007387 */ /* 0x0003e80000100800 */
[----:B------:R-:W2:Y:S01]  /*15930*/  LDL R201, [R1+0x140] ;  /* 0x0001400001c97983 */ /* 0x000ea20000100800 */
[----:B------:R-:W-:Y:S01]  /*15940*/  SHF.R.U32.HI R0, RZ, 0x10, R0 ;  /* 0x00000010ff007819 */ /* 0x000fe20000011600 */
[----:B------:R-:W-:Y:S01]  /*15950*/  @!P5 HFMA2.BF16_V2 R34, -RZ.H0_H0, RZ.H0_H0, -R146.H0_H0 ;  /* 0x200000ffff22d231 */ /* 0x000fe20000340992 */
[----:B------:R-:W-:-:S02]  /*15960*/  PRMT R145, R14, 0x7610, R145 ;  /* 0x000076100e917816 */ /* 0x000fc40000000091 */
[----:B------:R-:W-:Y:S02]  /*15970*/  LOP3.LUT R0, R0, 0xff, RZ, 0xc0, !PT ;  /* 0x000000ff00007812 */ /* 0x000fe400078ec0ff */
[----:B------:R-:W-:Y:S01]  /*15980*/  F2FP.BF16.PACK_AB R4, R4, R8 ;  /* 0x000000080404723e */ /* 0x000fe200000010ff */
[----:B------:R-:W-:Y:S01]  /*15990*/  @!P1 HFMA2.BF16_V2 R36, -RZ.H0_H0, RZ.H0_H0, -R145.H0_H0 ;  /* 0x200000ffff249231 */ /* 0x000fe20000340991 */
[----:B------:R-:W-:Y:S01]  /*159a0*/  @!P5 PRMT R146, R34, 0x5410, RZ ;  /* 0x000054102292d816 */ /* 0x000fe200000000ff */
[----:B------:R-:W3:Y:S01]  /*159b0*/  MUFU.EX2 R8, R52 ;  /* 0x0000003400087308 */ /* 0x000ee20000000800 */
[----:B------:R-:W-:Y:S02]  /*159c0*/  PRMT R144, R14, 0x7632, R144 ;  /* 0x000076320e907816 */ /* 0x000fe40000000090 */
[----:B------:R-:W-:Y:S01]  /*159d0*/  ISETP.GE.U32.AND P5, PT, R191, R0, PT ;  /* 0x00000000bf00720c */ /* 0x000fe20003fa6070 */
[----:B------:R-:W-:Y:S01]  /*159e0*/  IMAD.MOV.U32 R21, RZ, RZ, R186 ;  /* 0x000000ffff157224 */ /* 0x000fe200078e00ba */
[----:B------:R-:W-:-:S02]  /*159f0*/  LOP3.LUT R0, R6, 0xff, RZ, 0xc0, !PT ;  /* 0x000000ff06007812 */ /* 0x000fc400078ec0ff */
[----:B------:R-:W-:Y:S02]  /*15a00*/  PRMT R186, R145, 0x5410, R144 ;  /* 0x0000541091ba7816 */ /* 0x000fe40000000090 */
[----:B------:R-:W-:Y:S01]  /*15a10*/  @!P1 PRMT R145, R36, 0x5410, RZ ;  /* 0x0000541024919816 */ /* 0x000fe200000000ff */
[----:B-1----:R-:W1:Y:S01]  /*15a20*/  MUFU.EX2 R2, R54 ;  /* 0x0000003600027308 */ /* 0x002e620000000800 */
[----:B------:R-:W-:Y:S02]  /*15a30*/  ISETP.GE.U32.AND P1, PT, R191, R0, PT ;  /* 0x00000000bf00720c */ /* 0x000fe40003f26070 */
[----:B------:R-:W-:Y:S01]  /*15a40*/  SHF.R.U32.HI R0, RZ, 0x8, R7 ;  /* 0x00000008ff007819 */ /* 0x000fe20000011607 */
[----:B------:R-:W-:-:S03]  /*15a50*/  @!P2 HFMA2.BF16_V2 R35, -RZ.H0_H0, RZ.H0_H0, -R144.H0_H0 ;  /* 0x200000ffff23a231 */ /* 0x000fc60000340990 */
[----:B------:R-:W-:Y:S01]  /*15a60*/  LOP3.LUT R0, R0, 0xffff, RZ, 0xc0, !PT ;  /* 0x0000ffff00007812 */ /* 0x000fe200078ec0ff */
[----:B------:R-:W-:Y:S01]  /*15a70*/  @!P0 HFMA2.BF16_V2 R33, -RZ.H0_H0, RZ.H0_H0, -R148.H0_H0 ;  /* 0x200000ffff218231 */ /* 0x000fe20000340994 */
[----:B------:R-:W-:Y:S01]  /*15a80*/  @!P2 PRMT R144, R35, 0x5410, RZ ;  /* 0x000054102390a816 */ /* 0x000fe200000000ff */
[----:B------:R-:W-:Y:S01]  /*15a90*/  MUFU.EX2 R22, R157 ;  /* 0x0000009d00167308 */ /* 0x000fe20000000800 */
[----:B------:R-:W-:Y:S01]  /*15aa0*/  ISETP.GE.U32.AND P2, PT, R191, R0, PT ;  /* 0x00000000bf00720c */ /* 0x000fe20003f46070 */
[----:B---3--:R-:W-:Y:S01]  /*15ab0*/  FADD.FTZ R0, R8, R10 ;  /* 0x0000000a08007221 */ /* 0x008fe20000010000 */
[----:B------:R-:W-:Y:S02]  /*15ac0*/  @!P0 PRMT R148, R33, 0x5410, RZ ;  /* 0x0000541021948816 */ /* 0x000fe400000000ff */
[----:B------:R-:W-:-:S03]  /*15ad0*/  ISETP.GE.U32.AND P0, PT, R191, R3, PT ;  /* 0x00000003bf00720c */ /* 0x000fc60003f06070 */
[----:B------:R-:W3:Y:S01]  /*15ae0*/  MUFU.EX2 R6, R23 ;  /* 0x0000001700067308 */ /* 0x000ee20000000800 */
[----:B------:R-:W-:Y:S01]  /*15af0*/  PRMT R141, R4, 0x7610, R141 ;  /* 0x00007610048d7816 */ /* 0x000fe2000000008d */
[----:B-1----:R-:W-:Y:S01]  /*15b00*/  FADD.FTZ R3, R2, R0 ;  /* 0x0000000002037221 */ /* 0x002fe20000010000 */
[----:B------:R-:W-:Y:S02]  /*15b10*/  PRMT R140, R4, 0x7632, R140 ;  /* 0x00007632048c7816 */ /* 0x000fe4000000008c */
[----:B------:R-:W-:-:S03]  /*15b20*/  F2FP.BF16.PACK_AB R0, R2, R8 ;  /* 0x000000080200723e */ /* 0x000fc600000010ff */
[----:B------:R-:W1:Y:S01]  /*15b30*/  MUFU.EX2 R16, R158 ;  /* 0x0000009e00107308 */ /* 0x000e620000000800 */
[----:B------:R-:W-:Y:S02]  /*15b40*/  F2FP.BF16.PACK_AB R9, R9, R12 ;  /* 0x0000000c0909723e */ /* 0x000fe400000010ff */
[----:B------:R-:W-:-:S05]  /*15b50*/  PRMT R135, R0, 0x7610, R135 ;  /* 0x0000761000877816 */ /* 0x000fca0000000087 */
[----:B------:R-:W4:Y:S01]  /*15b60*/  MUFU.EX2 R4, R24 ;  /* 0x0000001800047308 */ /* 0x000f220000000800 */
[----:B------:R-:W-:Y:S02]  /*15b70*/  PRMT R134, R0, 0x7632, R134 ;  /* 0x0000763200867816 */ /* 0x000fe40000000086 */
[----:B------:R-:W-:-:S05]  /*15b80*/  PRMT R0, R141, 0x5410, R140 ;  /* 0x000054108d007816 */ /* 0x000fca000000008c */
[----:B------:R-:W1:Y:S01]  /*15b90*/  MUFU.EX2 R13, R90 ;  /* 0x0000005a000d7308 */ /* 0x000e620000000800 */
[----:B------:R-:W-:Y:S01]  /*15ba0*/  @!P2 HFMA2.BF16_V2 R49, -RZ.H0_H0, RZ.H0_H0, -R140.H0_H0 ;  /* 0x200000ffff31a231 */ /* 0x000fe2000034098c */
[----:B------:R1:W-:Y:S06]  /*15bb0*/  STL [R1+0x1f0], R0 ;  /* 0x0001f00001007387 */ /* 0x0003ec0000100800 */
[----:B------:R-:W1:Y:S01]  /*15bc0*/  MUFU.EX2 R12, R89 ;  /* 0x00000059000c7308 */ /* 0x000e620000000800 */
[----:B---3--:R-:W-:-:S07]  /*15bd0*/  FADD.FTZ R2, R6, R11 ;  /* 0x0000000b06027221 */ /* 0x008fce0000010000 */
[----:B------:R-:W3:Y:S01]  /*15be0*/  MUFU.EX2 R15, R160 ;  /* 0x000000a0000f7308 */ /* 0x000ee20000000800 */
[----:B------:R-:W-:-:S07]  /*15bf0*/  @!P2 PRMT R140, R49, 0x5410, RZ ;  /* 0x00005410318ca816 */ /* 0x000fce00000000ff */
[----:B------:R-:W-:Y:S01]  /*15c00*/  MUFU.EX2 R17, R88 ;  /* 0x0000005800117308 */ /* 0x000fe20000000800 */
[----:B-1----:R-:W-:-:S07]  /*15c10*/  FADD.FTZ R0, R22, R26 ;  /* 0x0000001a16007221 */ /* 0x002fce0000010000 */
[----:B------:R-:W1:Y:S01]  /*15c20*/  MUFU.EX2 R8, R61 ;  /* 0x0000003d00087308 */ /* 0x000e620000000800 */
[----:B------:R-:W-:Y:S01]  /*15c30*/  FADD.FTZ R0, R16, R0 ;  /* 0x0000000010007221 */ /* 0x000fe20000010000 */
[C---:B----4-:R-:W-:Y:S01]  /*15c40*/  F2FP.BF16.PACK_AB R49, R4.reuse, R6 ;  /* 0x000000060431723e */ /* 0x050fe200000010ff */
[----:B------:R-:W-:-:S05]  /*15c50*/  FADD.FTZ R24, R4, R2 ;  /* 0x0000000204187221 */ /* 0x000fca0000010000 */
[----:B------:R-:W-:Y:S01]  /*15c60*/  MUFU.EX2 R14, R87 ;  /* 0x00000057000e7308 */ /* 0x000fe20000000800 */
[----:B------:R-:W-:-:S07]  /*15c70*/  FADD.FTZ R2, R13, R5 ;  /* 0x000000050d027221 */ /* 0x000fce0000010000 */
[----:B------:R-:W4:Y:S01]  /*15c80*/  MUFU.EX2 R7, R58 ;  /* 0x0000003a00077308 */ /* 0x000f220000000800 */
[----:B------:R-:W-:Y:S02]  /*15c90*/  FADD.FTZ R0, R19, R0 ;  /* 0x0000000013007221 */ /* 0x000fe40000010000 */
[----:B------:R-:W-:-:S05]  /*15ca0*/  FADD.FTZ R2, R12, R2 ;  /* 0x000000020c027221 */ /* 0x000fca0000010000 */
[----:B------:R-:W4:Y:S01]  /*15cb0*/  MUFU.EX2 R6, R64 ;  /* 0x0000004000067308 */ /* 0x000f220000000800 */
[----:B------:R-:W-:Y:S02]  /*15cc0*/  IMAD.MOV.U32 R18, RZ, RZ, R159 ;  /* 0x000000ffff127224 */ /* 0x000fe400078e009f */
[----:B------:R-:W-:Y:S02]  /*15cd0*/  IMAD.MOV.U32 R159, RZ, RZ, R21 ;  /* 0x000000ffff9f7224 */ /* 0x000fe400078e0015 */
[----:B---3--:R-:W-:-:S03]  /*15ce0*/  FADD.FTZ R21, R15, R0 ;  /* 0x000000000f157221 */ /* 0x008fc60000010000 */
[----:B------:R-:W3:Y:S01]  /*15cf0*/  MUFU.EX2 R4, R66 ;  /* 0x0000004200047308 */ /* 0x000ee20000000800 */
[----:B-1----:R-:W-:Y:S01]  /*15d00*/  FADD.FTZ R0, R8, R3 ;  /* 0x0000000308007221 */ /* 0x002fe20000010000 */
[----:B------:R-:W-:Y:S01]  /*15d10*/  @!P1 HFMA2.BF16_V2 R39, -RZ.H0_H0, RZ.H0_H0, -R135.H0_H0 ;  /* 0x200000ffff279231 */ /* 0x000fe20000340987 */
[----:B------:R-:W-:Y:S02]  /*15d20*/  FADD.FTZ R2, R17, R2 ;  /* 0x0000000211027221 */ /* 0x000fe40000010000 */
[----:B------:R-:W-:Y:S02]  /*15d30*/  IMAD.MOV.U32 R158, RZ, RZ, R156 ;  /* 0x000000ffff9e7224 */ /* 0x000fe400078e009c */
[----:B------:R-:W-:Y:S01]  /*15d40*/  IMAD.MOV.U32 R32, RZ, RZ, R185 ;  /* 0x000000ffff207224 */ /* 0x000fe200078e00b9 */
[----:B------:R-:W-:Y:S01]  /*15d50*/  PRMT R185, R135, 0x5410, R134 ;  /* 0x0000541087b97816 */ /* 0x000fe20000000086 */
[----:B----4-:R-:W-:Y:S02]  /*15d60*/  FADD.FTZ R0, R7, R0 ;  /* 0x0000000007007221 */ /* 0x010fe40000010000 */
[----:B------:R-:W-:Y:S01]  /*15d70*/  FADD.FTZ R11, R14, R2 ;  /* 0x000000020e0b7221 */ /* 0x000fe20000010000 */
[----:B------:R-:W-:-:S02]  /*15d80*/  PRMT R142, R9, 0x7632, R142 ;  /* 0x00007632098e7816 */ /* 0x000fc4000000008e */
[----:B------:R-:W-:Y:S01]  /*15d90*/  @!P1 PRMT R135, R39, 0x5410, RZ ;  /* 0x0000541027879816 */ /* 0x000fe200000000ff */
[----:B------:R-:W-:Y:S01]  /*15da0*/  FADD.FTZ R0, R6, R0 ;  /* 0x0000000006007221 */ /* 0x000fe20000010000 */
[----:B------:R-:W-:Y:S01]  /*15db0*/  F2FP.BF16.PACK_AB R39, R15, R19 ;  /* 0x000000130f27723e */ /* 0x000fe200000010ff */
[----:B------:R-:W-:Y:S01]  /*15dc0*/  IMAD.MOV.U32 R19, RZ, RZ, R158 ;  /* 0x000000ffff137224 */ /* 0x000fe200078e009e */
[----:B------:R-:W-:Y:S01]  /*15dd0*/  PRMT R143, R9, 0x7610, R143 ;  /* 0x00007610098f7816 */ /* 0x000fe2000000008f */
[----:B------:R-:W-:Y:S01]  /*15de0*/  @!P4 HFMA2.BF16_V2 R38, -RZ.H0_H0, RZ.H0_H0, -R142.H0_H0 ;  /* 0x200000ffff26c231 */ /* 0x000fe2000034098e */
[----:B---3--:R-:W-:Y:S02]  /*15df0*/  FADD.FTZ R10, R4, R0 ;  /* 0x00000000040a7221 */ /* 0x008fe40000010000 */
[----:B------:R-:W-:Y:S01]  /*15e00*/  IMAD.MOV.U32 R156, RZ, RZ, R198 ;  /* 0x000000ffff9c7224 */ /* 0x000fe200078e00c6 */
[----:B------:R-:W-:Y:S02]  /*15e10*/  PRMT R198, R143, 0x5410, R142 ;  /* 0x000054108fc67816 */ /* 0x000fe4000000008e */
[----:B------:R-:W-:-:S02]  /*15e20*/  @!P4 PRMT R142, R38, 0x5410, RZ ;  /* 0x00005410268ec816 */ /* 0x000fc400000000ff */
[----:B------:R-:W-:Y:S02]  /*15e30*/  F2FP.BF16.PACK_AB R38, R16, R22 ;  /* 0x000000161026723e */ /* 0x000fe400000010ff */
[----:B------:R-:W-:Y:S02]  /*15e40*/  F2FP.BF16.PACK_AB R16, R4, R6 ;  /* 0x000000060410723e */ /* 0x000fe400000010ff */
[----:B------:R-:W-:Y:S02]  /*15e50*/  F2FP.BF16.PACK_AB R12, R12, R13 ;  /* 0x0000000d0c0c723e */ /* 0x000fe400000010ff */
[----:B------:R-:W-:Y:S01]  /*15e60*/  F2FP.BF16.PACK_AB R13, R7, R8 ;  /* 0x00000008070d723e */ /* 0x000fe200000010ff */
[----:B------:R-:W-:-:S05]  /*15e70*/  @!P5 HFMA2.BF16_V2 R48, -RZ.H0_H0, RZ.H0_H0, -R143.H0_H0 ;  /* 0x200000ffff30d231 */ /* 0x000fca000034098f */
[----:B------:R-:W-:Y:S01]  /*15e80*/  @!P5 PRMT R143, R48, 0x5410, RZ ;  /* 0x00005410308fd816 */ /* 0x000fe200000000ff */
[----:B------:R-:W-:Y:S01]  /*15e90*/  @!P3 HFMA2.BF16_V2 R50, -RZ.H0_H0, RZ.H0_H0, -R141.H0_H0 ;  /* 0x200000ffff32b231 */ /* 0x000fe2000034098d */
[----:B------:R-:W-:Y:S01]  /*15ea0*/  F2FP.BF16.PACK_AB R17, R14, R17 ;  /* 0x000000110e11723e */ /* 0x000fe200000010ff */
[----:B------:R-:W-:Y:S03]  /*15eb0*/  MUFU.EX2 R15, R86 ;  /* 0x00000056000f7308 */ /* 0x000fe60000000800 */
[----:B------:R-:W-:-:S05]  /*15ec0*/  @!P3 PRMT R141, R50, 0x5410, RZ ;  /* 0x00005410328db816 */ /* 0x000fca00000000ff */
[----:B------:R-:W1:Y:S01]  /*15ed0*/  MUFU.EX2 R14, R68 ;  /* 0x00000044000e7308 */ /* 0x000e620000000800 */
[----:B------:R-:W-:Y:S01]  /*15ee0*/  @!P0 HFMA2.BF16_V2 R37, -RZ.H0_H0, RZ.H0_H0, -R134.H0_H0 ;  /* 0x200000ffff258231 */ /* 0x000fe20000340986 */
[----:B------:R-:W-:-:S04]  /*15ef0*/  PRMT R124, R12, 0x7610, R124 ;  /* 0x000076100c7c7816 */ /* 0x000fc8000000007c */
[----:B------:R-:W-:Y:S02]  /*15f00*/  @!P0 PRMT R134, R37, 0x5410, RZ ;  /* 0x0000541025868816 */ /* 0x000fe400000000ff */
[----:B--2---:R-:W-:-:S04]  /*15f10*/  IADD3 R2, R201, -0x3, RZ ;  /* 0xfffffffdc9027810 */ /* 0x004fc80007ffe0ff */
[----:B------:R-:W-:-:S04]  /*15f20*/  LOP3.LUT R158, R247, R2, RZ, 0x3c, !PT ;  /* 0x00000002f79e7212 */ /* 0x000fc800078e3cff */
[----:B------:R-:W-:-:S05]  /*15f30*/  LOP3.LUT R0, R158, R217, RZ, 0x3c, !PT ;  /* 0x000000d99e007212 */ /* 0x000fca00078e3cff */
[----:B------:R-:W-:-:S05]  /*15f40*/  IMAD.WIDE.U32 R22, R0, -0x326172a9, RZ ;  /* 0xcd9e8d5700167825 */ /* 0x000fca00078e00ff */
[----:B------:R-:W-:-:S05]  /*15f50*/  LOP3.LUT R2, R23, R240, R46, 0x96, !PT ;  /* 0x000000f017027212 */ /* 0x000fca00078e962e */
[----:B------:R-:W-:-:S05]  /*15f60*/  IMAD.WIDE.U32 R2, R2, -0x2daee0ad, RZ ;  /* 0xd2511f5302027825 */ /* 0x000fca00078e00ff */
[----:B------:R-:W-:Y:S02]  /*15f70*/  LOP3.LUT R0, R3, R241, R236, 0x96, !PT ;  /* 0x000000f103007212 */ /* 0x000fe400078e96ec */
[----:B------:R-:W-:-:S05]  /*15f80*/  LOP3.LUT R3, R133, R239, R22, 0x96, !PT ;  /* 0x000000ef85037212 */ /* 0x000fca00078e9616 */
        /* <DEDUP_REMOVED lines=22> */
[C---:B------:R-:W-:Y:S01]  /*160f0*/  ISETP.GE.U32.AND P2, PT, R191.reuse, R4, PT ;  /* 0x00000004bf00720c */ /* 0x040fe20003f46070 */
[----:B------:R-:W-:Y:S01]  /*16100*/  MUFU.EX2 R9, R84 ;  /* 0x0000005400097308 */ /* 0x000fe20000000800 */
[----:B------:R-:W-:Y:S02]  /*16110*/  ISETP.GE.U32.AND P3, PT, R191, R0, PT ;  /* 0x00000000bf00720c */ /* 0x000fe40003f66070 */
[----:B------:R-:W-:-:S05]  /*16120*/  LOP3.LUT R0, R2, 0xff, RZ, 0xc0, !PT ;  /* 0x000000ff02007812 */ /* 0x000fca00078ec0ff */
[----:B------:R-:W2:Y:S01]  /*16130*/  MUFU.EX2 R4, R70 ;  /* 0x0000004600047308 */ /* 0x000ea20000000800 */
[----:B------:R-:W-:Y:S02]  /*16140*/  ISETP.GE.U32.AND P1, PT, R191, R0, PT ;  /* 0x00000000bf00720c */ /* 0x000fe40003f26070 */
[----:B------:R-:W-:Y:S02]  /*16150*/  SHF.R.U32.HI R0, RZ, 0x18, R2 ;  /* 0x00000018ff007819 */ /* 0x000fe40000011602 */
[----:B------:R-:W-:Y:S02]  /*16160*/  LOP3.LUT R7, R5, R245, R6, 0x96, !PT ;  /* 0x000000f505077212 */ /* 0x000fe400078e9606 */
[----:B------:R-:W-:Y:S02]  /*16170*/  LOP3.LUT R5, R2, 0xffff, RZ, 0xc0, !PT ;  /* 0x0000ffff02057812 */ /* 0x000fe400078ec0ff */
[----:B------:R-:W-:Y:S01]  /*16180*/  ISETP.GE.U32.AND P0, PT, R191, R0, PT ;  /* 0x00000000bf00720c */ /* 0x000fe20003f06070 */
[----:B-1----:R-:W-:Y:S01]  /*16190*/  FADD.FTZ R0, R14, R10 ;  /* 0x0000000a0e007221 */ /* 0x002fe20000010000 */
[----:B------:R-:W-:Y:S01]  /*161a0*/  SHF.R.U32.HI R3, RZ, 0x10, R2 ;  /* 0x00000010ff037819 */ /* 0x000fe20000011602 */
[----:B------:R-:W-:Y:S01]  /*161b0*/  FADD.FTZ R2, R15, R11 ;  /* 0x0000000b0f027221 */ /* 0x000fe20000010000 */
[----:B------:R-:W-:Y:S01]  /*161c0*/  @!P5 HFMA2.BF16_V2 R55, -RZ.H0_H0, RZ.H0_H0, -R124.H0_H0 ;  /* 0x200000ffff37d231 */ /* 0x000fe2000034097c */
[----:B------:R-:W-:Y:S01]  /*161d0*/  PRMT R121, R12, 0x7632, R121 ;  /* 0x000076320c797816 */ /* 0x000fe20000000079 */
[C---:B--2---:R-:W-:Y:S01]  /*161e0*/  FADD.FTZ R11, R4.reuse, R0 ;  /* 0x00000000040b7221 */ /* 0x044fe20000010000 */
[----:B------:R-:W-:Y:S01]  /*161f0*/  LOP3.LUT R0, R3, 0xff, RZ, 0xc0, !PT ;  /* 0x000000ff03007812 */ /* 0x000fe200078ec0ff */
[----:B------:R-:W-:Y:S01]  /*16200*/  FADD.FTZ R6, R9, R2 ;  /* 0x0000000209067221 */ /* 0x000fe20000010000 */
[----:B------:R-:W-:Y:S01]  /*16210*/  F2FP.BF16.PACK_AB R10, R4, R14 ;  /* 0x0000000e040a723e */ /* 0x000fe200000010ff */
[----:B------:R-:W-:-:S04]  /*16220*/  IMAD.WIDE.U32 R2, R7, -0x2daee0ad, RZ ;  /* 0xd2511f5307027825 */ /* 0x000fc800078e00ff */
        /* <DEDUP_REMOVED lines=10> */
[----:B------:R-:W-:Y:S01]  /*162d0*/  F2FP.BF16.PACK_AB R9, R9, R15 ;  /* 0x0000000f0909723e */ /* 0x000fe200000010ff */
[----:B------:R-:W-:Y:S01]  /*162e0*/  IMAD.MOV.U32 R15, RZ, RZ, R19 ;  /* 0x000000ffff0f7224 */ /* 0x000fe200078e0013 */
[----:B------:R-:W-:Y:S01]  /*162f0*/  SHF.R.U32.HI R2, RZ, 0x8, R5 ;  /* 0x00000008ff027819 */ /* 0x000fe20000011605 */
[----:B------:R-:W-:Y:S01]  /*16300*/  @!P4 HFMA2.BF16_V2 R60, -RZ.H0_H0, RZ.H0_H0, -R121.H0_H0 ;  /* 0x200000ffff3cc231 */ /* 0x000fe20000340979 */
[----:B------:R1:W-:Y:S01]  /*16310*/  MUFU.EX2 R19, R192 ;  /* 0x000000c000137308 */ /* 0x0003e20000000800 */
[----:B------:R-:W-:Y:S01]  /*16320*/  @!P3 HFMA2.BF16_V2 R62, -RZ.H0_H0, RZ.H0_H0, -R117.H0_H0 ;  /* 0x200000ffff3eb231 */ /* 0x000fe20000340975 */
[----:B------:R-:W-:-:S02]  /*16330*/  PRMT R116, R13, 0x7610, R116 ;  /* 0x000076100d747816 */ /* 0x000fc40000000074 */
[----:B------:R-:W-:Y:S02]  /*16340*/  LOP3.LUT R2, R2, 0xffff, RZ, 0xc0, !PT ;  /* 0x0000ffff02027812 */ /* 0x000fe400078ec0ff */
[----:B------:R-:W-:Y:S02]  /*16350*/  @!P4 PRMT R121, R60, 0x5410, RZ ;  /* 0x000054103c79c816 */ /* 0x000fe400000000ff */
[----:B------:R-:W2:Y:S01]  /*16360*/  MUFU.EX2 R12, R161 ;  /* 0x000000a1000c7308 */ /* 0x000ea20000000800 */
[----:B------:R-:W-:Y:S01]  /*16370*/  ISETP.GE.U32.AND P4, PT, R191, R2, PT ;  /* 0x00000002bf00720c */ /* 0x000fe20003f86070 */
[----:B-1----:R-:W-:Y:S02]  /*16380*/  IMAD.MOV.U32 R192, RZ, RZ, R32 ;  /* 0x000000ffffc07224 */ /* 0x002fe400078e0020 */
[----:B------:R-:W-:Y:S02]  /*16390*/  IMAD.MOV.U32 R32, RZ, RZ, R159 ;  /* 0x000000ffff207224 */ /* 0x000fe400078e009f */
[----:B------:R-:W-:-:S02]  /*163a0*/  IMAD.MOV.U32 R159, RZ, RZ, R156 ;  /* 0x000000ffff9f7224 */ /* 0x000fc400078e009c */
[----:B------:R-:W-:Y:S01]  /*163b0*/  IMAD.MOV.U32 R156, RZ, RZ, R139 ;  /* 0x000000ffff9c7224 */ /* 0x000fe200078e008b */
[----:B------:R-:W-:Y:S02]  /*163c0*/  PRMT R139, R116, 0x5410, R117 ;  /* 0x00005410748b7816 */ /* 0x000fe40000000075 */
[----:B------:R-:W-:Y:S02]  /*163d0*/  @!P3 PRMT R117, R62, 0x5410, RZ ;  /* 0x000054103e75b816 */ /* 0x000fe400000000ff */
[----:B------:R-:W-:Y:S02]  /*163e0*/  ISETP.GE.U32.AND P3, PT, R191, R4, PT ;  /* 0x00000004bf00720c */ /* 0x000fe40003f66070 */
[----:B------:R-:W-:Y:S01]  /*163f0*/  LOP3.LUT R2, R0, 0xffff, RZ, 0xc0, !PT ;  /* 0x0000ffff00027812 */ /* 0x000fe200078ec0ff */
[----:B------:R1:W3:Y:S01]  /*16400*/  MUFU.EX2 R4, R162 ;  /* 0x000000a200047308 */ /* 0x0002e20000000800 */
[----:B------:R-:W-:Y:S02]  /*16410*/  @!P2 HFMA2.BF16_V2 R63, -RZ.H0_H0, RZ.H0_H0, -R116.H0_H0 ;  /* 0x200000ffff3fa231 */ /* 0x000fe40000340974 */
[----:B------:R-:W-:-:S04]  /*16420*/  SHF.R.U32.HI R2, RZ, 0x8, R2 ;  /* 0x00000008ff027819 */ /* 0x000fc80000011602 */
[----:B------:R-:W-:Y:S02]  /*16430*/  LOP3.LUT R2, R2, 0xffff, RZ, 0xc0, !PT ;  /* 0x0000ffff02027812 */ /* 0x000fe400078ec0ff */
[----:B------:R-:W-:Y:S02]  /*16440*/  @!P2 PRMT R116, R63, 0x5410, RZ ;  /* 0x000054103f74a816 */ /* 0x000fe400000000ff */
[----:B------:R-:W-:Y:S02]  /*16450*/  PRMT R123, R17, 0x7610, R123 ;  /* 0x00007610117b7816 */ /* 0x000fe4000000007b */
[----:B------:R-:W-:Y:S01]  /*16460*/  ISETP.GE.U32.AND P2, PT, R191, R2, PT ;  /* 0x00000002bf00720c */ /* 0x000fe20003f46070 */
[----:B--2---:R-:W-:Y:S01]  /*16470*/  FADD.FTZ R2, R12, R6 ;  /* 0x000000060c027221 */ /* 0x004fe20000010000 */
[----:B------:R-:W-:Y:S01]  /*16480*/  PRMT R119, R17, 0x7632, R119 ;  /* 0x0000763211777816 */ /* 0x000fe20000000077 */
[----:B------:R-:W-:Y:S01]  /*16490*/  @!P1 HFMA2.BF16_V2 R65, -RZ.H0_H0, RZ.H0_H0, -R123.H0_H0 ;  /* 0x200000ffff419231 */ /* 0x000fe2000034097b */
[----:B-1----:R-:W-:-:S02]  /*164a0*/  IMAD.MOV.U32 R162, RZ, RZ, R15 ;  /* 0x000000ffffa27224 */ /* 0x002fc400078e000f */
[----:B---3--:R-:W-:Y:S01]  /*164b0*/  FADD.FTZ R5, R4, R2 ;  /* 0x0000000204057221 */ /* 0x008fe20000010000 */
[----:B------:R1:W-:Y:S01]  /*164c0*/  MUFU.EX2 R15, R164 ;  /* 0x000000a4000f7308 */ /* 0x0003e20000000800 */
[----:B------:R-:W-:Y:S01]  /*164d0*/  LOP3.LUT R2, R0, 0xff, RZ, 0xc0, !PT ;  /* 0x000000ff00027812 */ /* 0x000fe200078ec0ff */
[----:B------:R-:W-:Y:S01]  /*164e0*/  IMAD.MOV.U32 R161, RZ, RZ, R14 ;  /* 0x000000ffffa17224 */ /* 0x000fe200078e000e */
[----:B------:R-:W-:-:S05]  /*164f0*/  PRMT R127, R16, 0x7610, R127 ;  /* 0x00007610107f7816 */ /* 0x000fca000000007f */
[----:B------:R2:W-:Y:S01]  /*16500*/  MUFU.EX2 R14, R197 ;  /* 0x000000c5000e7308 */ /* 0x0005e20000000800 */
[----:B-1----:R-:W-:Y:S01]  /*16510*/  IMAD.MOV.U32 R164, RZ, RZ, R206 ;  /* 0x000000ffffa47224 */ /* 0x002fe200078e00ce */
[----:B------:R-:W-:Y:S02]  /*16520*/  PRMT R206, R123, 0x5410, R119 ;  /* 0x000054107bce7816 */ /* 0x000fe40000000077 */
[----:B------:R-:W-:Y:S02]  /*16530*/  @!P1 PRMT R123, R65, 0x5410, RZ ;  /* 0x00005410417b9816 */ /* 0x000fe400000000ff */
[----:B------:R-:W-:Y:S02]  /*16540*/  ISETP.GE.U32.AND P1, PT, R191, R2, PT ;  /* 0x00000002bf00720c */ /* 0x000fe40003f26070 */
[----:B------:R-:W-:Y:S01]  /*16550*/  SHF.R.U32.HI R2, RZ, 0x18, R0 ;  /* 0x00000018ff027819 */ /* 0x000fe20000011600 */
[----:B--2---:R-:W-:Y:S01]  /*16560*/  IMAD.MOV.U32 R197, RZ, RZ, R18 ;  /* 0x000000ffffc57224 */ /* 0x004fe200078e0012 */
[----:B------:R-:W-:Y:S01]  /*16570*/  SHF.R.U32.HI R0, RZ, 0x10, R0 ;  /* 0x00000010ff007819 */ /* 0x000fe20000011600 */
[----:B------:R1:W-:Y:S01]  /*16580*/  MUFU.EX2 R17, R172 ;  /* 0x000000ac00117308 */ /* 0x0003e20000000800 */
[----:B------:R-:W-:Y:S01]  /*16590*/  PRMT R129, R16, 0x7632, R129 ;  /* 0x0000763210817816 */ /* 0x000fe20000000081 */
[----:B------:R-:W-:Y:S01]  /*165a0*/  @!P5 HFMA2.BF16_V2 R71, -RZ.H0_H0, RZ.H0_H0, -R127.H0_H0 ;  /* 0x200000ffff47d231 */ /* 0x000fe2000034097f */
[----:B------:R-:W-:Y:S01]  /*165b0*/  PRMT R131, R9, 0x7610, R131 ;  /* 0x0000761009837816 */ /* 0x000fe20000000083 */
[----:B------:R-:W-:Y:S01]  /*165c0*/  @!P4 HFMA2.BF16_V2 R67, -RZ.H0_H0, RZ.H0_H0, -R119.H0_H0 ;  /* 0x200000ffff43c231 */ /* 0x000fe20000340977 */
[----:B------:R-:W-:-:S02]  /*165d0*/  LOP3.LUT R0, R0, 0xff, RZ, 0xc0, !PT ;  /* 0x000000ff00007812 */ /* 0x000fc400078ec0ff */
[----:B------:R-:W-:Y:S01]  /*165e0*/  PRMT R130, R9, 0x7632, R130 ;  /* 0x0000763209827816 */ /* 0x000fe20000000082 */
[----:B------:R-:W2:Y:S01]  /*165f0*/  MUFU.EX2 R6, R81 ;  /* 0x0000005100067308 */ /* 0x000ea20000000800 */
[----:B------:R-:W-:Y:S01]  /*16600*/  @!P1 HFMA2.BF16_V2 R73, -RZ.H0_H0, RZ.H0_H0, -R131.H0_H0 ;  /* 0x200000ffff499231 */ /* 0x000fe20000340983 */
[----:B-1----:R-:W-:Y:S02]  /*16610*/  IMAD.MOV.U32 R172, RZ, RZ, R164 ;  /* 0x000000ffffac7224 */ /* 0x002fe400078e00a4 */
[----:B------:R-:W-:Y:S02]  /*16620*/  IMAD.MOV.U32 R164, RZ, RZ, R197 ;  /* 0x000000ffffa47224 */ /* 0x000fe400078e00c5 */
[----:B------:R-:W-:Y:S02]  /*16630*/  IMAD.MOV.U32 R197, RZ, RZ, R162 ;  /* 0x000000ffffc57224 */ /* 0x000fe400078e00a2 */
[----:B------:R-:W-:Y:S01]  /*16640*/  IMAD.MOV.U32 R162, RZ, RZ, R194 ;  /* 0x000000ffffa27224 */ /* 0x000fe200078e00c2 */
[----:B------:R-:W-:-:S02]  /*16650*/  PRMT R194, R127, 0x5410, R129 ;  /* 0x000054107fc27816 */ /* 0x000fc40000000081 */
[----:B------:R-:W-:Y:S01]  /*16660*/  @!P5 PRMT R127, R71, 0x5410, RZ ;  /* 0x00005410477fd816 */ /* 0x000fe200000000ff */
[----:B------:R1:W-:Y:S01]  /*16670*/  MUFU.EX2 R13, R167 ;  /* 0x000000a7000d7308 */ /* 0x0003e20000000800 */
[----:B------:R-:W-:Y:S02]  /*16680*/  ISETP.GE.U32.AND P5, PT, R191, R0, PT ;  /* 0x00000000bf00720c */ /* 0x000fe40003fa6070 */
[----:B------:R-:W-:Y:S02]  /*16690*/  @!P4 PRMT R119, R67, 0x5410, RZ ;  /* 0x000054104377c816 */ /* 0x000fe400000000ff */
[----:B------:R-:W-:Y:S02]  /*166a0*/  LOP3.LUT R0, R7, 0xff, RZ, 0xc0, !PT ;  /* 0x000000ff07007812 */ /* 0x000fe400078ec0ff */
[----:B------:R-:W-:Y:S02]  /*166b0*/  ISETP.GE.U32.AND P4, PT, R191, R2, PT ;  /* 0x00000002bf00720c */ /* 0x000fe40003f86070 */
[----:B------:R-:W3:Y:S01]  /*166c0*/  MUFU.EX2 R2, R82 ;  /* 0x0000005200027308 */ /* 0x000ee20000000800 */
[----:B------:R-:W-:Y:S01]  /*166d0*/  @!P2 HFMA2.BF16_V2 R72, -RZ.H0_H0, RZ.H0_H0, -R130.H0_H0 ;  /* 0x200000ffff48a231 */ /* 0x000fe20000340982 */
[----:B-1----:R-:W-:Y:S01]  /*166e0*/  IMAD.MOV.U32 R167, RZ, RZ, R136 ;  /* 0x000000ffffa77224 */ /* 0x002fe200078e0088 */
[----:B------:R-:W-:-:S02]  /*166f0*/  PRMT R136, R131, 0x5410, R130 ;  /* 0x0000541083887816 */ /* 0x000fc40000000082 */
[----:B------:R-:W-:Y:S02]  /*16700*/  @!P1 PRMT R131, R73, 0x5410, RZ ;  /* 0x0000541049839816 */ /* 0x000fe400000000ff */
[----:B------:R-:W-:Y:S02]  /*16710*/  ISETP.GE.U32.AND P1, PT, R191, R0, PT ;  /* 0x00000000bf00720c */ /* 0x000fe40003f26070 */
[----:B------:R-:W-:Y:S01]  /*16720*/  SHF.R.U32.HI R0, RZ, 0x8, R8 ;  /* 0x00000008ff007819 */ /* 0x000fe20000011608 */
[----:B------:R-:W-:-:S03]  /*16730*/  @!P0 HFMA2.BF16_V2 R69, -RZ.H0_H0, RZ.H0_H0, -R129.H0_H0 ;  /* 0x200000ffff458231 */ /* 0x000fc60000340981 */
[----:B------:R-:W-:Y:S01]  /*16740*/  LOP3.LUT R0, R0, 0xffff, RZ, 0xc0, !PT ;  /* 0x0000ffff00007812 */ /* 0x000fe200078ec0ff */
[----:B------:R-:W1:Y:S01]  /*16750*/  MUFU.EX2 R9, R51 ;  /* 0x0000003300097308 */ /* 0x000e620000000800 */
[----:B------:R-:W-:Y:S02]  /*16760*/  @!P2 PRMT R130, R72, 0x5410, RZ ;  /* 0x000054104882a816 */ /* 0x000fe400000000ff */
[----:B------:R-:W-:Y:S01]  /*16770*/  ISETP.GE.U32.AND P2, PT, R191, R0, PT ;  /* 0x00000000bf00720c */ /* 0x000fe20003f46070 */
[----:B--2---:R-:W-:Y:S01]  /*16780*/  FADD.FTZ R0, R6, R11 ;  /* 0x0000000b06007221 */ /* 0x004fe20000010000 */
[----:B------:R-:W-:Y:S02]  /*16790*/  @!P0 PRMT R129, R69, 0x5410, RZ ;  /* 0x0000541045818816 */ /* 0x000fe400000000ff */
[----:B------:R-:W-:Y:S01]  /*167a0*/  ISETP.GE.U32.AND P0, PT, R191, R3, PT ;  /* 0x00000003bf00720c */ /* 0x000fe20003f06070 */
[----:B------:R-:W2:Y:S01]  /*167b0*/  MUFU.EX2 R7, R53 ;  /* 0x0000003500077308 */ /* 0x000ea20000000800 */
[----:B------:R-:W-:Y:S01]  /*167c0*/  F2FP.BF16.PACK_AB R4, R4, R12 ;  /* 0x0000000c0404723e */ /* 0x000fe200000010ff */
[C---:B---3--:R-:W-:Y:S01]  /*167d0*/  FADD.FTZ R3, R2.reuse, R0 ;  /* 0x0000000002037221 */ /* 0x048fe20000010000 */
[----:B------:R-:W-:-:S02]  /*167e0*/  F2FP.BF16.PACK_AB R0, R2, R6 ;  /* 0x000000060200723e */ /* 0x000fc400000010ff */
[----:B------:R-:W-:-:S03]  /*167f0*/  PRMT R125, R4, 0x7610, R125 ;  /* 0x00007610047d7816 */ /* 0x000fc6000000007d */
[----:B------:R-:W3:Y:S01]  /*16800*/  MUFU.EX2 R6, R56 ;  /* 0x0000003800067308 */ /* 0x000ee20000000800 */
[----:B------:R-:W-:Y:S02]  /*16810*/  PRMT R122, R4, 0x7632, R122 ;  /* 0x00007632047a7816 */ /* 0x000fe4000000007a */
[C---:B------:R-:W-:Y:S02]  /*16820*/  PRMT R120, R0.reuse, 0x7610, R120 ;  /* 0x0000761000787816 */ /* 0x040fe40000000078 */
[----:B------:R-:W-:-:S03]  /*16830*/  PRMT R118, R0, 0x7632, R118 ;  /* 0x0000763200767816 */ /* 0x000fc60000000076 */
[----:B------:R-:W4:Y:S01]  /*16840*/  MUFU.EX2 R4, R59 ;  /* 0x0000003b00047308 */ /* 0x000f220000000800 */
[----:B-1----:R-:W-:Y:S02]  /*16850*/  FADD.FTZ R0, R9, R24 ;  /* 0x0000001809007221 */ /* 0x002fe40000010000 */
[----:B------:R-:W-:Y:S02]  /*16860*/  FADD.FTZ R2, R19, R21 ;  /* 0x0000001513027221 */ /* 0x000fe40000010000 */
[----:B--2---:R-:W-:-:S03]  /*16870*/  FADD.FTZ R0, R7, R0 ;  /* 0x0000000007007221 */ /* 0x004fc60000010000 */
[----:B------:R-:W-:Y:S01]  /*16880*/  MUFU.EX2 R18, R170 ;  /* 0x000000aa00127308 */ /* 0x000fe20000000800 */
[----:B------:R-:W-:-:S07]  /*16890*/  F2FP.BF16.PACK_AB R35, R7, R9 ;  /* 0x000000090723723e */ /* 0x000fce00000010ff */
[----:B------:R-:W1:Y:S01]  /*168a0*/  MUFU.EX2 R12, R83 ;  /* 0x00000053000c7308 */ /* 0x000e620000000800 */
[----:B------:R-:W-:Y:S02]  /*168b0*/  FADD.FTZ R24, R14, R2 ;  /* 0x000000020e187221 */ /* 0x000fe40000010000 */
[----:B---3--:R-:W-:-:S05]  /*168c0*/  FADD.FTZ R0, R6, R0 ;  /* 0x0000000006007221 */ /* 0x008fca0000010000 */
[----:B------:R-:W2:Y:S01]  /*168d0*/  MUFU.EX2 R8, R93 ;  /* 0x0000005d00087308 */ /* 0x000ea20000000800 */
[----:B------:R-:W-:Y:S01]  /*168e0*/  FADD.FTZ R2, R15, R5 ;  /* 0x000000050f027221 */ /* 0x000fe20000010000 */
[C---:B----4-:R-:W-:Y:S01]  /*168f0*/  F2FP.BF16.PACK_AB R37, R4.reuse, R6 ;  /* 0x000000060425723e */ /* 0x050fe200000010ff */
[----:B------:R-:W-:-:S05]  /*16900*/  FADD.FTZ R21, R4, R0 ;  /* 0x0000000004157221 */ /* 0x000fca0000010000 */
[----:B------:R-:W3:Y:S01]  /*16910*/  MUFU.EX2 R7, R96 ;  /* 0x0000006000077308 */ /* 0x000ee20000000800 */
[----:B------:R-:W-:Y:S02]  /*16920*/  FADD.FTZ R2, R13, R2 ;  /* 0x000000020d027221 */ /* 0x000fe40000010000 */
[----:B------:R-:W-:-:S05]  /*16930*/  IMAD.MOV.U32 R11, RZ, RZ, R137 ;  /* 0x000000ffff0b7224 */ /* 0x000fca00078e0089 */
[----:B------:R-:W4:Y:S01]  /*16940*/  MUFU.EX2 R4, R101 ;  /* 0x0000006500047308 */ /* 0x000f220000000800 */
[----:B-1----:R-:W-:Y:S02]  /*16950*/  FADD.FTZ R0, R12, R3 ;  /* 0x000000030c007221 */ /* 0x002fe40000010000 */
[----:B------:R-:W-:Y:S01]  /*16960*/  FADD.FTZ R2, R18, R2 ;  /* 0x0000000212027221 */ /* 0x000fe20000010000 */
[----:B------:R-:W-:Y:S01]  /*16970*/  F2FP.BF16.PACK_AB R36, R14, R19 ;  /* 0x000000130e24723e */ /* 0x000fe200000010ff */
[----:B------:R-:W-:Y:S02]  /*16980*/  IMAD.MOV.U32 R14, RZ, RZ, R11 ;  /* 0x000000ffff0e7224 */ /* 0x000fe400078e000b */
[----:B--2---:R-:W-:Y:S02]  /*16990*/  FADD.FTZ R0, R8, R0 ;  /* 0x0000000008007221 */ /* 0x004fe40000010000 */
[----:B------:R-:W-:Y:S01]  /*169a0*/  FADD.FTZ R11, R17, R2 ;  /* 0x00000002110b7221 */ /* 0x000fe20000010000 */
[----:B------:R-:W-:-:S02]  /*169b0*/  IADD3 R2, R201, -0x2, RZ ;  /* 0xfffffffec9027810 */ /* 0x000fc40007ffe0ff */
[C---:B------:R-:W-:Y:S02]  /*169c0*/  PRMT R128, R10.reuse, 0x7610, R128 ;  /* 0x000076100a807816 */ /* 0x040fe40000000080 */
[----:B------:R-:W-:Y:S01]  /*169d0*/  PRMT R126, R10, 0x7632, R126 ;  /* 0x000076320a7e7816 */ /* 0x000fe2000000007e */
[----:B------:R-:W-:Y:S01]  /*169e0*/  IMAD.MOV.U32 R10, RZ, RZ, R164 ;  /* 0x000000ffff0a7224 */ /* 0x000fe200078e00a4 */
[----:B------:R-:W-:Y:S01]  /*169f0*/  F2FP.BF16.PACK_AB R13, R13, R15 ;  /* 0x0000000f0d0d723e */ /* 0x000fe200000010ff */
[----:B------:R-:W-:Y:S01]  /*16a00*/  IMAD.MOV.U32 R15, RZ, RZ, R167 ;  /* 0x000000ffff0f7224 */ /* 0x000fe200078e00a7 */
[----:B------:R-:W-:Y:S01]  /*16a10*/  LOP3.LUT R167, R247, R2, RZ, 0x3c, !PT ;  /* 0x00000002f7a77212 */ /* 0x000fe200078e3cff */
[----:B---3--:R-:W-:Y:S02]  /*16a20*/  FADD.FTZ R0, R7, R0 ;  /* 0x0000000007007221 */ /* 0x008fe40000010000 */
[----:B------:R-:W-:Y:S02]  /*16a30*/  IMAD.MOV.U32 R6, RZ, RZ, R10 ;  /* 0x000000ffff067224 */ /* 0x000fe400078e000a */
[----:B----4-:R-:W-:Y:S01]  /*16a40*/  FADD.FTZ R10, R4, R0 ;  /* 0x00000000040a7221 */ /* 0x010fe20000010000 */
[----:B------:R-:W-:-:S02]  /*16a50*/  LOP3.LUT R0, R167, R217, RZ, 0x3c, !PT ;  /* 0x000000d9a7007212 */ /* 0x000fc400078e3cff */
[----:B------:R-:W-:-:S03]  /*16a60*/  F2FP.BF16.PACK_AB R17, R17, R18 ;  /* 0x000000121111723e */ /* 0x000fc600000010ff */
[----:B------:R-:W-:-:S05]  /*16a70*/  IMAD.WIDE.U32 R18, R0, -0x326172a9, RZ ;  /* 0xcd9e8d5700127825 */ /* 0x000fca00078e00ff */
[----:B------:R-:W-:-:S05]  /*16a80*/  LOP3.LUT R2, R19, R240, R46, 0x96, !PT ;  /* 0x000000f013027212 */ /* 0x000fca00078e962e */
[----:B------:R-:W-:-:S05]  /*16a90*/  IMAD.WIDE.U32 R2, R2, -0x2daee0ad, RZ ;  /* 0xd2511f5302027825 */ /* 0x000fca00078e00ff */
[----:B------:R-:W-:Y:S02]  /*16aa0*/  LOP3.LUT R0, R3, R241, R236, 0x96, !PT ;  /* 0x000000f103007212 */ /* 0x000fe400078e96ec */
[----:B------:R-:W-:Y:S02]  /*16ab0*/  LOP3.LUT R3, R133, R239, R18, 0x96, !PT ;  /* 0x000000ef85037212 */ /* 0x000fe400078e9612 */
[----:B------:R-:W-:-:S03]  /*16ac0*/  F2FP.BF16.PACK_AB R16, R4, R7 ;  /* 0x000000070410723e */ /* 0x000fc600000010ff */
[----:B------:R-:W-:Y:S01]  /*16ad0*/  IMAD.WIDE.U32 R4, R3, -0x2daee0ad, RZ ;  /* 0xd2511f5303047825 */ /* 0x000fe200078e00ff */
[----:B------:R-:W-:-:S03]  /*16ae0*/  F2FP.BF16.PACK_AB R12, R8, R12 ;  /* 0x0000000c080c723e */ /* 0x000fc600000010ff */
[----:B------:R-:W-:Y:S01]  /*16af0*/  IMAD.WIDE.U32 R8, R0, -0x326172a9, RZ ;  /* 0xcd9e8d5700087825 */ /* 0x000fe200078e00ff */
[----:B------:R-:W-:-:S03]  /*16b00*/  LOP3.LUT R0, R5, R242, R2, 0x96, !PT ;  /* 0x000000f205007212 */ /* 0x000fc600078e9602 */
[----:B------:R-:W-:Y:S02]  /*16b10*/  IMAD.MOV.U32 R5, RZ, RZ, R6 ;  /* 0x000000ffff057224 */ /* 0x000fe400078e0006 */
[----:B------:R-:W-:Y:S01]  /*16b20*/  IMAD.WIDE.U32 R6, R0, -0x326172a9, RZ ;  /* 0xcd9e8d5700067825 */ /* 0x000fe200078e00ff */
[----:B------:R-:W-:-:S04]  /*16b30*/  LOP3.LUT R3, R9, R233, R132, 0x96, !PT ;  /* 0x000000e909037212 */ /* 0x000fc800078e9684 */
[----:B------:R-:W-:Y:S01]  /*16b40*/  LOP3.LUT R0, R7, R249, R8, 0x96, !PT ;  /* 0x000000f907007212 */ /* 0x000fe200078e9608 */
[----:B------:R-:W-:-:S04]  /*16b50*/  IMAD.WIDE.U32 R2, R3, -0x2daee0ad, RZ ;  /* 0xd2511f5303027825 */ /* 0x000fc800078e00ff */
[----:B------:R-:W-:Y:S01]  /*16b60*/  IMAD.WIDE.U32 R8, R0, -0x2daee0ad, RZ ;  /* 0xd2511f5300087825 */ /* 0x000fe200078e00ff */
[----:B------:R-:W-:-:S04]  /*16b70*/  LOP3.LUT R3, R3, R251, R4, 0x96, !PT ;  /* 0x000000fb03037212 */ /* 0x000fc800078e9604 */
[----:B------:R-:W-:Y:S01]  /*16b80*/  LOP3.LUT R2, R9, R243, R2, 0x96, !PT ;  /* 0x000000f309027212 */ /* 0x000fe200078e9602 */
[----:B------:R-:W-:Y:S02]  /*16b90*/  IMAD.MOV.U32 R9, RZ, RZ, R5 ;  /* 0x000000ffff097224 */ /* 0x000fe400078e0005 */
[----:B------:R-:W-:-:S04]  /*16ba0*/  IMAD.WIDE.U32 R4, R3, -0x326172a9, RZ ;  /* 0xcd9e8d5703047825 */ /* 0x000fc800078e00ff */
[----:B------:R-:W-:Y:S01]  /*16bb0*/  IMAD.WIDE.U32 R2, R2, -0x326172a9, RZ ;  /* 0xcd9e8d5702027825 */ /* 0x000fe200078e00ff */
[----:B------:R-:W-:-:S04]  /*16bc0*/  @!P5 HFMA2.BF16_V2 R75, -RZ.H0_H0, RZ.H0_H0, -R128.H0_H0 ;  /* 0x200000ffff4bd231 */ /* 0x000fc80000340980 */
[----:B------:R-:W-:Y:S01]  /*16bd0*/  LOP3.LUT R0, R3, R177, R4, 0x96, !PT ;  /* 0x000000b103007212 */ /* 0x000fe200078e9604 */
[----:B------:R-:W-:Y:S02]  /*16be0*/  IMAD.MOV.U32 R164, RZ, RZ, R162 ;  /* 0x000000ffffa47224 */ /* 0x000fe400078e00a2 */
[----:B------:R-:W-:Y:S01]  /*16bf0*/  IMAD.MOV.U32 R162, RZ, RZ, R190 ;  /* 0x000000ffffa27224 */ /* 0x000fe200078e00be */
[----:B------:R-:W-:Y:S02]  /*16c00*/  LOP3.LUT R4, R0, 0xff, RZ, 0xc0, !PT ;  /* 0x000000ff00047812 */ /* 0x000fe400078ec0ff */
[----:B------:R-:W-:Y:S02]  /*16c10*/  PRMT R190, R128, 0x5410, R126 ;  /* 0x0000541080be7816 */ /* 0x000fe4000000007e */
[----:B------:R-:W-:Y:S02]  /*16c20*/  @!P5 PRMT R128, R75, 0x5410, RZ ;  /* 0x000054104b80d816 */ /* 0x000fe400000000ff */
[----:B------:R-:W-:-:S02]  /*16c30*/  ISETP.GE.U32.AND P5, PT, R191, R4, PT ;  /* 0x00000004bf00720c */ /* 0x000fc40003fa6070 */
[----:B------:R-:W-:Y:S01]  /*16c40*/  LOP3.LUT R4, R0, 0xffff, RZ, 0xc0, !PT ;  /* 0x0000ffff00047812 */ /* 0x000fe200078ec0ff */
[----:B------:R-:W-:-:S03]  /*16c50*/  @!P4 HFMA2.BF16_V2 R74, -RZ.H0_H0, RZ.H0_H0, -R126.H0_H0 ;  /* 0x200000ffff4ac231 */ /* 0x000fc6000034097e */
[----:B------:R-:W-:Y:S01]  /*16c60*/  SHF.R.U32.HI R4, RZ, 0x8, R4 ;  /* 0x00000008ff047819 */ /* 0x000fe20000011604 */
[----:B------:R-:W-:Y:S02]  /*16c70*/  IMAD.MOV.U32 R7, RZ, RZ, R15 ;  /* 0x000000ffff077224 */ /* 0x000fe400078e000f */
[----:B------:R1:W2:Y:S01]  /*16c80*/  MUFU.EX2 R15, R204 ;  /* 0x000000cc000f7308 */ /* 0x0002a20000000800 */
[----:B------:R-:W-:Y:S01]  /*16c90*/  LOP3.LUT R4, R4, 0xffff, RZ, 0xc0, !PT ;  /* 0x0000ffff04047812 */ /* 0x000fe200078ec0ff */
[----:B------:R-:W-:Y:S01]  /*16ca0*/  @!P3 HFMA2.BF16_V2 R79, -RZ.H0_H0, RZ.H0_H0, -R125.H0_H0 ;  /* 0x200000ffff4fb231 */ /* 0x000fe2000034097d */
[----:B------:R-:W-:Y:S02]  /*16cb0*/  @!P4 PRMT R126, R74, 0x5410, RZ ;  /* 0x000054104a7ec816 */ /* 0x000fe400000000ff */
[----:B------:R-:W-:Y:S02]  /*16cc0*/  ISETP.GE.U32.AND P4, PT, R191, R4, PT ;  /* 0x00000004bf00720c */ /* 0x000fe40003f86070 */
[----:B------:R-:W-:Y:S01]  /*16cd0*/  SHF.R.U32.HI R4, RZ, 0x10, R0 ;  /* 0x00000010ff047819 */ /* 0x000fe20000011600 */
[----:B------:R-:W-:Y:S01]  /*16ce0*/  IMAD.MOV.U32 R51, RZ, RZ, R138 ;  /* 0x000000ffff337224 */ /* 0x000fe200078e008a */
[----:B------:R-:W-:Y:S01]  /*16cf0*/  SHF.R.U32.HI R0, RZ, 0x18, R0 ;  /* 0x00000018ff007819 */ /* 0x000fe20000011600 */
[----:B------:R-:W-:Y:S01]  /*16d00*/  @!P2 HFMA2.BF16_V2 R78, -RZ.H0_H0, RZ.H0_H0, -R122.H0_H0 ;  /* 0x200000ffff4ea231 */ /* 0x000fe2000034097a */
[----:B------:R-:W-:Y:S01]  /*16d10*/  PRMT R138, R125, 0x5410, R122 ;  /* 0x000054107d8a7816 */ /* 0x000fe2000000007a */
[----:B-1----:R-:W-:-:S02]  /*16d20*/  IMAD.MOV.U32 R204, RZ, RZ, R9 ;  /* 0x000000ffffcc7224 */ /* 0x002fc400078e0009 */
[----:B------:R1:W3:Y:S01]  /*16d30*/  MUFU.EX2 R9, R205 ;  /* 0x000000cd00097308 */ /* 0x0002e20000000800 */
[----:B------:R-:W-:Y:S01]  /*16d40*/  @!P1 HFMA2.BF16_V2 R77, -RZ.H0_H0, RZ.H0_H0, -R120.H0_H0 ;  /* 0x200000ffff4d9231 */ /* 0x000fe20000340978 */
[----:B------:R-:W-:Y:S02]  /*16d50*/  @!P3 PRMT R125, R79, 0x5410, RZ ;  /* 0x000054104f7db816 */ /* 0x000fe400000000ff */
[----:B------:R-:W-:Y:S02]  /*16d60*/  LOP3.LUT R6, R5, R245, R6, 0x96, !PT ;  /* 0x000000f505067212 */ /* 0x000fe400078e9606 */
[----:B------:R-:W-:Y:S02]  /*16d70*/  LOP3.LUT R4, R4, 0xff, RZ, 0xc0, !PT ;  /* 0x000000ff04047812 */ /* 0x000fe400078ec0ff */
[----:B------:R-:W-:Y:S01]  /*16d80*/  ISETP.GE.U32.AND P3, PT, R191, R0, PT ;  /* 0x00000000bf00720c */ /* 0x000fe20003f66070 */
[----:B------:R-:W-:Y:S01]  /*16d90*/  MUFU.EX2 R5, R107 ;  /* 0x0000006b00057308 */ /* 0x000fe20000000800 */
[----:B------:R-:W-:Y:S01]  /*16da0*/  LOP3.LUT R0, R2, 0xff, RZ, 0xc0, !PT ;  /* 0x000000ff02007812 */ /* 0x000fe200078ec0ff */
[----:B-1----:R-:W-:-:S06]  /*16db0*/  IMAD.MOV.U32 R205, RZ, RZ, R14 ;  /* 0x000000ffffcd7224 */ /* 0x002fcc00078e000e */
[----:B------:R-:W1:Y:S01]  /*16dc0*/  MUFU.EX2 R14, R106 ;  /* 0x0000006a000e7308 */ /* 0x000e620000000800 */
[----:B------:R-:W-:Y:S02]  /*16dd0*/  @!P2 PRMT R122, R78, 0x5410, RZ ;  /* 0x000054104e7aa816 */ /* 0x000fe400000000ff */
[----:B------:R-:W-:Y:S02]  /*16de0*/  PRMT R137, R120, 0x5410, R118 ;  /* 0x0000541078897816 */ /* 0x000fe40000000076 */
[----:B------:R-:W-:Y:S02]  /*16df0*/  @!P1 PRMT R120, R77, 0x5410, RZ ;  /* 0x000054104d789816 */ /* 0x000fe400000000ff */
[C---:B------:R-:W-:Y:S01]  /*16e00*/  ISETP.GE.U32.AND P2, PT, R191.reuse, R4, PT ;  /* 0x00000004bf00720c */ /* 0x040fe20003f46070 */
[----:B------:R-:W-:Y:S01]  /*16e10*/  @!P0 HFMA2.BF16_V2 R76, -RZ.H0_H0, RZ.H0_H0, -R118.H0_H0 ;  /* 0x200000ffff4c8231 */ /* 0x000fe20000340976 */
[----:B------:R-:W-:Y:S02]  /*16e20*/  ISETP.GE.U32.AND P1, PT, R191, R0, PT ;  /* 0x00000000bf00720c */ /* 0x000fe40003f26070 */
[----:B------:R-:W-:-:S02]  /*16e30*/  LOP3.LUT R4, R2, 0xffff, RZ, 0xc0, !PT ;  /* 0x0000ffff02047812 */ /* 0x000fc400078ec0ff */
[--C-:B------:R-:W-:Y:S02]  /*16e40*/  SHF.R.U32.HI R0, RZ, 0x18, R2.reuse ;  /* 0x00000018ff007819 */ /* 0x100fe40000011602 */
[----:B------:R-:W-:Y:S01]  /*16e50*/  SHF.R.U32.HI R3, RZ, 0x10, R2 ;  /* 0x00000010ff037819 */ /* 0x000fe20000011602 */
[----:B--2---:R-:W-:Y:S02]  /*16e60*/  FADD.FTZ R2, R15, R11 ;  /* 0x0000000b0f027221 */ /* 0x004fe40000010000 */
[----:B------:R-:W-:Y:S01]  /*16e70*/  IMAD.MOV.U32 R11, RZ, RZ, R7 ;  /* 0x000000ffff0b7224 */ /* 0x000fe200078e0007 */
[----:B------:R-:W-:Y:S01]  /*16e80*/  @!P0 PRMT R118, R76, 0x5410, RZ ;  /* 0x000054104c768816 */ /* 0x000fe200000000ff */
[----:B---3--:R-:W-:Y:S01]  /*16e90*/  FADD.FTZ R7, R9, R2 ;  /* 0x0000000209077221 */ /* 0x008fe20000010000 */
[----:B------:R-:W-:Y:S01]  /*16ea0*/  ISETP.GE.U32.AND P0, PT, R191, R0, PT ;  /* 0x00000000bf00720c */ /* 0x000fe20003f06070 */
[----:B-1----:R-:W-:Y:S01]  /*16eb0*/  FADD.FTZ R0, R14, R10 ;  /* 0x0000000a0e007221 */ /* 0x002fe20000010000 */
[----:B------:R-:W-:Y:S01]  /*16ec0*/  F2FP.BF16.PACK_AB R9, R9, R15 ;  /* 0x0000000f0909723e */ /* 0x000fe200000010ff */
[----:B------:R-:W-:Y:S01]  /*16ed0*/  IMAD.MOV.U32 R15, RZ, RZ, R11 ;  /* 0x000000ffff0f7224 */ /* 0x000fe200078e000b */
[----:B------:R-:W-:Y:S01]  /*16ee0*/  F2FP.BF16.PACK_AB R10, R5, R14 ;  /* 0x0000000e050a723e */ /* 0x000fe200000010ff */
[----:B------:R-:W-:-:S02]  /*16ef0*/  IMAD.MOV.U32 R2, RZ, RZ, R169 ;  /* 0x000000ffff027224 */ /* 0x000fc400078e00a9 */
[----:B------:R-:W-:Y:S01]  /*16f00*/  FADD.FTZ R11, R5, R0 ;  /* 0x00000000050b7221 */ /* 0x000fe20000010000 */
[----:B------:R1:W2:Y:S01]  /*16f10*/  LDL.LU R169, [R1+0x400] ;  /* 0x0004000001a97983 */ /* 0x0002a20000300800 */
[----:B------:R-:W-:Y:S01]  /*16f20*/  IMAD.MOV.U32 R5, RZ, RZ, R15 ;  /* 0x000000ffff057224 */ /* 0x000fe200078e000f */
[C---:B------:R-:W-:Y:S02]  /*16f30*/  PRMT R115, R13.reuse, 0x7610, R115 ;  /* 0x000076100d737816 */ /* 0x040fe40000000073 */
[----:B------:R-:W3:Y:S01]  /*16f40*/  LDL.LU R15, [R1+0xa0] ;  /* 0x0000a000010f7983 */ /* 0x000ee20000300800 */
[----:B------:R-:W-:Y:S01]  /*16f50*/  PRMT R114, R13, 0x7632, R114 ;  /* 0x000076320d727816 */ /* 0x000fe20000000072 */
[----:B------:R-:W-:Y:S01]  /*16f60*/  IMAD.MOV.U32 R14, RZ, RZ, R2 ;  /* 0x000000ffff0e7224 */ /* 0x000fe200078e0002 */
[----:B------:R-:W-:Y:S01]  /*16f70*/  @!P5 HFMA2.BF16_V2 R94, -RZ.H0_H0, RZ.H0_H0, -R115.H0_H0 ;  /* 0x200000ffff5ed231 */ /* 0x000fe20000340973 */
[----:B------:R-:W-:Y:S01]  /*16f80*/  LOP3.LUT R0, R3, 0xff, RZ, 0xc0, !PT ;  /* 0x000000ff03007812 */ /* 0x000fe200078ec0ff */
[----:B------:R-:W-:Y:S01]  /*16f90*/  IMAD.WIDE.U32 R2, R6, -0x2daee0ad, RZ ;  /* 0xd2511f5306027825 */ /* 0x000fe200078e00ff */
[----:B------:R-:W-:-:S02]  /*16fa0*/  PRMT R113, R12, 0x7632, R113 ;  /* 0x000076320c717816 */ /* 0x000fc40000000071 */
[----:B------:R-:W-:Y:S01]  /*16fb0*/  PRMT R112, R12, 0x7610, R112 ;  /* 0x000076100c707816 */ /* 0x000fe20000000070 */
[----:B------:R-:W-:Y:S01]  /*16fc0*/  IMAD.MOV.U32 R13, RZ, RZ, R161 ;  /* 0x000000ffff0d7224 */ /* 0x000fe200078e00a1 */
[----:B------:R-:W-:Y:S01]  /*16fd0*/  PRMT R161, R115, 0x5410, R114 ;  /* 0x0000541073a17816 */ /* 0x000fe20000000072 */
[----:B------:R-:W-:Y:S01]  /*16fe0*/  IMAD.MOV.U32 R12, RZ, RZ, R5 ;  /* 0x000000ffff0c7224 */ /* 0x000fe200078e0005 */
[----:B------:R-:W-:Y:S01]  /*16ff0*/  @!P5 PRMT R115, R94, 0x5410, RZ ;  /* 0x000054105e73d816 */ /* 0x000fe200000000ff */
[----:B------:R-:W-:Y:S01]  /*17000*/  @!P3 HFMA2.BF16_V2 R97, -RZ.H0_H0, RZ.H0_H0, -R113.H0_H0 ;  /* 0x200000ffff61b231 */ /* 0x000fe20000340971 */
[----:B------:R-:W-:Y:S02]  /*17010*/  ISETP.GE.U32.AND P5, PT, R191, R0, PT ;  /* 0x00000000bf00720c */ /* 0x000fe40003fa6070 */
[----:B------:R-:W-:Y:S02]  /*17020*/  LOP3.LUT R0, R3, R173, R8, 0x96, !PT ;  /* 0x000000ad03007212 */ /* 0x000fe400078e9608 */
[----:B------:R-:W-:-:S02]  /*17030*/  SHF.R.U32.HI R4, RZ, 0x8, R4 ;  /* 0x00000008ff047819 */ /* 0x000fc40000011604 */
[C---:B------:R-:W-:Y:S02]  /*17040*/  LOP3.LUT R5, R2.reuse, 0xff, RZ, 0xc0, !PT ;  /* 0x000000ff02057812 */ /* 0x040fe400078ec0ff */
[----:B------:R-:W-:Y:S02]  /*17050*/  LOP3.LUT R8, R2, 0xffff, RZ, 0xc0, !PT ;  /* 0x0000ffff02087812 */ /* 0x000fe400078ec0ff */
[C---:B------:R-:W-:Y:S02]  /*17060*/  PRMT R111, R17.reuse, 0x7610, R111 ;  /* 0x00007610116f7816 */ /* 0x040fe4000000006f */
[----:B------:R-:W-:Y:S01]  /*17070*/  PRMT R110, R17, 0x7632, R110 ;  /* 0x00007632116e7816 */ /* 0x000fe2000000006e */
[----:B------:R-:W-:Y:S01]  /*17080*/  IMAD.MOV.U32 R17, RZ, RZ, R12 ;  /* 0x000000ffff117224 */ /* 0x000fe200078e000c */
[--C-:B------:R-:W-:Y:S01]  /*17090*/  SHF.R.U32.HI R6, RZ, 0x10, R2.reuse ;  /* 0x00000010ff067819 */ /* 0x100fe20000011602 */
[----:B------:R4:W-:Y:S01]  /*170a0*/  MUFU.EX2 R12, R168 ;  /* 0x000000a8000c7308 */ /* 0x0009e20000000800 */
[----:B------:R-:W-:Y:S01]  /*170b0*/  SHF.R.U32.HI R3, RZ, 0x18, R2 ;  /* 0x00000018ff037819 */ /* 0x000fe20000011602 */
[----:B------:R-:W-:Y:S01]  /*170c0*/  IMAD.MOV.U32 R2, RZ, RZ, R199 ;  /* 0x000000ffff027224 */ /* 0x000fe200078e00c7 */
[----:B------:R-:W-:Y:S01]  /*170d0*/  @!P4 HFMA2.BF16_V2 R95, -RZ.H0_H0, RZ.H0_H0, -R114.H0_H0 ;  /* 0x200000ffff5fc231 */ /* 0x000fe20000340972 */
[----:B------:R-:W-:-:S02]  /*170e0*/  PRMT R199, R112, 0x5410, R113 ;  /* 0x0000541070c77816 */ /* 0x000fc40000000071 */
[----:B------:R-:W-:Y:S02]  /*170f0*/  LOP3.LUT R4, R4, 0xffff, RZ, 0xc0, !PT ;  /* 0x0000ffff04047812 */ /* 0x000fe400078ec0ff */
[----:B------:R-:W-:Y:S02]  /*17100*/  @!P3 PRMT R113, R97, 0x5410, RZ ;  /* 0x000054106171b816 */ /* 0x000fe400000000ff */
[C---:B------:R-:W-:Y:S02]  /*17110*/  PRMT R109, R16.reuse, 0x7632, R109 ;  /* 0x00007632106d7816 */ /* 0x040fe4000000006d */
[----:B------:R-:W-:Y:S02]  /*17120*/  PRMT R108, R16, 0x7610, R108 ;  /* 0x00007610106c7816 */ /* 0x000fe4000000006c */
[----:B------:R-:W-:Y:S01]  /*17130*/  ISETP.GE.U32.AND P3, PT, R191, R5, PT ;  /* 0x00000005bf00720c */ /* 0x000fe20003f66070 */
[----:B----4-:R1:W4:Y:S01]  /*17140*/  LDL.LU R168, [R1+0x3fc] ;  /* 0x0003fc0001a87983 */ /* 0x0103220000300800 */
[----:B------:R1:W-:Y:S01]  /*17150*/  MUFU.EX2 R16, R166 ;  /* 0x000000a600107308 */ /* 0x0003e20000000800 */
[----:B------:R-:W-:-:S02]  /*17160*/  @!P4 PRMT R114, R95, 0x5410, RZ ;  /* 0x000054105f72c816 */ /* 0x000fc400000000ff */
[----:B------:R-:W-:-:S05]  /*17170*/  ISETP.GE.U32.AND P4, PT, R191, R4, PT ;  /* 0x00000004bf00720c */ /* 0x000fca0003f86070 */
[----:B------:R1:W1:Y:S02]  /*17180*/  MUFU.EX2 R5, R213 ;  /* 0x000000d500057308 */ /* 0x0002640000000800 */
[----:B-1----:R1:W4:Y:S06]  /*17190*/  LDL.LU R166, [R1+0x3f8] ;  /* 0x0003f80001a67983 */ /* 0x00232c0000300800 */
[----:B------:R-:W1:Y:S01]  /*171a0*/  MUFU.EX2 R4, R214 ;  /* 0x000000d600047308 */ /* 0x000e620000000800 */
[----:B------:R-:W-:Y:S01]  /*171b0*/  IMAD.MOV.U32 R213, RZ, RZ, R2 ;  /* 0x000000ffffd57224 */ /* 0x000fe200078e0002 */
[----:B------:R-:W-:Y:S01]  /*171c0*/  LOP3.LUT R2, R0, 0xffff, RZ, 0xc0, !PT ;  /* 0x0000ffff00027812 */ /* 0x000fe200078ec0ff */
[----:B------:R-:W-:-:S03]  /*171d0*/  @!P2 HFMA2.BF16_V2 R100, -RZ.H0_H0, RZ.H0_H0, -R112.H0_H0 ;  /* 0x200000ffff64a231 */ /* 0x000fc60000340970 */
[----:B------:R-:W-:-:S04]  /*171e0*/  SHF.R.U32.HI R2, RZ, 0x8, R2 ;  /* 0x00000008ff027819 */ /* 0x000fc80000011602 */
[----:B------:R-:W-:Y:S02]  /*171f0*/  LOP3.LUT R2, R2, 0xffff, RZ, 0xc0, !PT ;  /* 0x0000ffff02027812 */ /* 0x000fe400078ec0ff */
[----:B------:R-:W-:Y:S02]  /*17200*/  @!P2 PRMT R112, R100, 0x5410, RZ ;  /* 0x000054106470a816 */ /* 0x000fe400000000ff */
[----:B------:R-:W-:Y:S01]  /*17210*/  ISETP.GE.U32.AND P2, PT, R191, R2, PT ;  /* 0x00000002bf00720c */ /* 0x000fe20003f46070 */
[----:B------:R-:W-:Y:S01]  /*17220*/  FADD.FTZ R2, R5, R7 ;  /* 0x0000000705027221 */ /* 0x000fe20000010000 */
[----:B------:R-:W-:-:S03]  /*17230*/  @!P1 HFMA2.BF16_V2 R102, -RZ.H0_H0, RZ.H0_H0, -R111.H0_H0 ;  /* 0x200000ffff669231 */ /* 0x000fc6000034096f */
[----:B-1----:R-:W-:Y:S01]  /*17240*/  FADD.FTZ R7, R4, R2 ;  /* 0x0000000204077221 */ /* 0x002fe20000010000 */
[----:B------:R-:W-:Y:S01]  /*17250*/  LOP3.LUT R2, R0, 0xff, RZ, 0xc0, !PT ;  /* 0x000000ff00027812 */ /* 0x000fe200078ec0ff */
[----:B------:R-:W-:Y:S01]  /*17260*/  @!P4 HFMA2.BF16_V2 R103, -RZ.H0_H0, RZ.H0_H0, -R110.H0_H0 ;  /* 0x200000ffff67c231 */ /* 0x000fe2000034096e */
[----:B------:R-:W-:Y:S02]  /*17270*/  PRMT R214, R111, 0x5410, R110 ;  /* 0x000054106fd67816 */ /* 0x000fe4000000006e */
[----:B------:R-:W-:Y:S02]  /*17280*/  @!P1 PRMT R111, R102, 0x5410, RZ ;  /* 0x00005410666f9816 */ /* 0x000fe400000000ff */
[----:B------:R-:W-:Y:S02]  /*17290*/  ISETP.GE.U32.AND P1, PT, R191, R2, PT ;  /* 0x00000002bf00720c */ /* 0x000fe40003f26070 */
[----:B------:R-:W-:Y:S02]  /*172a0*/  SHF.R.U32.HI R2, RZ, 0x18, R0 ;  /* 0x00000018ff027819 */ /* 0x000fe40000011600 */
[----:B------:R-:W-:-:S02]  /*172b0*/  @!P4 PRMT R110, R103, 0x5410, RZ ;  /* 0x00005410676ec816 */ /* 0x000fc400000000ff */
[----:B------:R-:W-:Y:S01]  /*172c0*/  ISETP.GE.U32.AND P4, PT, R191, R2, PT ;  /* 0x00000002bf00720c */ /* 0x000fe20003f86070 */
[----:B------:R-:W-:Y:S02]  /*172d0*/  IMAD.MOV.U32 R2, RZ, RZ, R14 ;  /* 0x000000ffff027224 */ /* 0x000fe400078e000e */
[----:B------:R1:W-:Y:S02]  /*172e0*/  MUFU.EX2 R14, R165 ;  /* 0x000000a5000e7308 */ /* 0x0003e40000000800 */
[----:B-1----:R1:W4:Y:S01]  /*172f0*/  LDL.LU R165, [R1+0x3f4] ;  /* 0x0003f40001a57983 */ /* 0x0023220000300800 */
[----:B------:R-:W-:Y:S01]  /*17300*/  SHF.R.U32.HI R0, RZ, 0x10, R0 ;  /* 0x00000010ff007819 */ /* 0x000fe20000011600 */
[----:B------:R-:W-:Y:S01]  /*17310*/  @!P5 HFMA2.BF16_V2 R105, -RZ.H0_H0, RZ.H0_H0, -R108.H0_H0 ;  /* 0x200000ffff69d231 */ /* 0x000fe2000034096c */
[----:B------:R-:W-:Y:S01]  /*17320*/  PRMT R107, R9, 0x7610, R107 ;  /* 0x00007610096b7816 */ /* 0x000fe2000000006b */
[----:B------:R-:W-:Y:S01]  /*17330*/  @!P0 HFMA2.BF16_V2 R104, -RZ.H0_H0, RZ.H0_H0, -R109.H0_H0 ;  /* 0x200000ffff688231 */ /* 0x000fe2000034096d */
[----:B------:R-:W-:Y:S01]  /*17340*/  F2FP.BF16.PACK_AB R4, R4, R5 ;  /* 0x000000050404723e */ /* 0x000fe200000010ff */
[----:B------:R-:W-:Y:S01]  /*17350*/  IMAD.MOV.U32 R5, RZ, RZ, R213 ;  /* 0x000000ffff057224 */ /* 0x000fe200078e00d5 */
[----:B------:R-:W-:Y:S01]  /*17360*/  LOP3.LUT R0, R0, 0xff, RZ, 0xc0, !PT ;  /* 0x000000ff00007812 */ /* 0x000fe200078ec0ff */
[----:B------:R-:W-:Y:S01]  /*17370*/  @!P1 HFMA2.BF16_V2 R153, -RZ.H0_H0, RZ.H0_H0, -R107.H0_H0 ;  /* 0x200000ffff999231 */ /* 0x000fe2000034096b */
[----:B------:R-:W-:-:S02]  /*17380*/  PRMT R213, R108, 0x5410, R109 ;  /* 0x000054106cd57816 */ /* 0x000fc4000000006d */
[----:B------:R-:W-:Y:S02]  /*17390*/  @!P5 PRMT R108, R105, 0x5410, RZ ;  /* 0x00005410696cd816 */ /* 0x000fe400000000ff */
[----:B------:R-:W-:Y:S02]  /*173a0*/  PRMT R106, R9, 0x7632, R106 ;  /* 0x00007632096a7816 */ /* 0x000fe4000000006a */
[C---:B------:R-:W-:Y:S02]  /*173b0*/  ISETP.GE.U32.AND P5, PT, R191.reuse, R0, PT ;  /* 0x00000000bf00720c */ /* 0x040fe40003fa6070 */
[----:B------:R-:W-:Y:S01]  /*173c0*/  LOP3.LUT R0, R6, 0xff, RZ, 0xc0, !PT ;  /* 0x000000ff06007812 */ /* 0x000fe200078ec0ff */
[----:B------:R-:W-:Y:S01]  /*173d0*/  IMAD.MOV.U32 R6, RZ, RZ, R197 ;  /* 0x000000ffff067224 */ /* 0x000fe200078e00c5 */
[----:B------:R-:W-:Y:S01]  /*173e0*/  @!P0 PRMT R109, R104, 0x5410, RZ ;  /* 0x00005410686d8816 */ /* 0x000fe200000000ff */
[----:B------:R-:W-:Y:S01]  /*173f0*/  @!P2 HFMA2.BF16_V2 R152, -RZ.H0_H0, RZ.H0_H0, -R106.H0_H0 ;  /* 0x200000ffff98a231 */ /* 0x000fe2000034096a */
[----:B------:R-:W-:-:S02]  /*17400*/  ISETP.GE.U32.AND P0, PT, R191, R3, PT ;  /* 0x00000003bf00720c */ /* 0x000fc40003f06070 */
[----:B------:R-:W-:Y:S01]  /*17410*/  PRMT R197, R107, 0x5410, R106 ;  /* 0x000054106bc57816 */ /* 0x000fe2000000006a */
[----:B------:R-:W1:Y:S01]  /*17420*/  MUFU.EX2 R3, R193 ;  /* 0x000000c100037308 */ /* 0x000e620000000800 */
[----:B------:R-:W-:Y:S02]  /*17430*/  @!P1 PRMT R107, R153, 0x5410, RZ ;  /* 0x00005410996b9816 */ /* 0x000fe400000000ff */
[----:B------:R-:W-:Y:S01]  /*17440*/  ISETP.GE.U32.AND P1, PT, R191, R0, PT ;  /* 0x00000000bf00720c */ /* 0x000fe20003f26070 */
[----:B------:R-:W-:Y:S01]  /*17450*/  IMAD.MOV.U32 R0, RZ, RZ, R196 ;  /* 0x000000ffff007224 */ /* 0x000fe200078e00c4 */
[----:B------:R-:W-:Y:S01]  /*17460*/  @!P2 PRMT R106, R152, 0x5410, RZ ;  /* 0x00005410986aa816 */ /* 0x000fe200000000ff */
[----:B------:R-:W-:Y:S02]  /*17470*/  IMAD.MOV.U32 R9, RZ, RZ, R2 ;  /* 0x000000ffff097224 */ /* 0x000fe400078e0002 */
[----:B------:R-:W1:Y:S01]  /*17480*/  MUFU.EX2 R2, R195 ;  /* 0x000000c300027308 */ /* 0x000e620000000800 */
[----:B------:R-:W-:Y:S01]  /*17490*/  IMAD.MOV.U32 R152, RZ, RZ, R0 ;  /* 0x000000ffff987224 */ /* 0x000fe200078e0000 */
[----:B------:R-:W-:-:S02]  /*174a0*/  SHF.R.U32.HI R0, RZ, 0x8, R8 ;  /* 0x00000008ff007819 */ /* 0x000fc40000011608 */
[----:B------:R-:W-:Y:S02]  /*174b0*/  PRMT R104, R10, 0x7632, R104 ;  /* 0x000076320a687816 */ /* 0x000fe40000000068 */
[----:B------:R-:W-:Y:S02]  /*174c0*/  LOP3.LUT R0, R0, 0xffff, RZ, 0xc0, !PT ;  /* 0x0000ffff00007812 */ /* 0x000fe400078ec0ff */
[----:B------:R1:W-:Y:S01]  /*174d0*/  MUFU.EX2 R8, R223 ;  /* 0x000000df00087308 */ /* 0x0003e20000000800 */
[----:B------:R-:W-:Y:S01]  /*174e0*/  PRMT R105, R10, 0x7610, R105 ;  /* 0x000076100a697816 */ /* 0x000fe20000000069 */
[----:B------:R-:W-:Y:S01]  /*174f0*/  @!P4 HFMA2.BF16_V2 R154, -RZ.H0_H0, RZ.H0_H0, -R104.H0_H0 ;  /* 0x200000ffff9ac231 */ /* 0x000fe20000340968 */
[----:B------:R-:W-:Y:S01]  /*17500*/  ISETP.GE.U32.AND P2, PT, R191, R0, PT ;  /* 0x00000000bf00720c */ /* 0x000fe20003f46070 */
[----:B-1----:R-:W-:Y:S02]  /*17510*/  FADD.FTZ R0, R3, R11 ;  /* 0x0000000b03007221 */ /* 0x002fe40000010000 */
[----:B------:R-:W-:Y:S01]  /*17520*/  IMAD.MOV.U32 R11, RZ, RZ, R192 ;  /* 0x000000ffff0b7224 */ /* 0x000fe200078e00c0 */
[----:B------:R-:W-:-:S02]  /*17530*/  PRMT R192, R105, 0x5410, R104 ;  /* 0x0000541069c07816 */ /* 0x000fc40000000068 */
[----:B------:R-:W-:Y:S01]  /*17540*/  @!P4 PRMT R104, R154, 0x5410, RZ ;  /* 0x000054109a68c816 */ /* 0x000fe200000000ff */
[----:B------:R-:W-:Y:S01]  /*17550*/  IMAD.MOV.U32 R154, RZ, RZ, R13 ;  /* 0x000000ffff9a7224 */ /* 0x000fe200078e000d */
[----:B------:R-:W-:Y:S01]  /*17560*/  PRMT R223, R200, 0x7610, R223 ;  /* 0x00007610c8df7816 */ /* 0x000fe200000000df */
[----:B------:R-:W-:-:S03]  /*17570*/  FADD.FTZ R13, R2, R0 ;  /* 0x00000000020d7221 */ /* 0x000fc60000010000 */
[----:B------:R-:W-:Y:S01]  /*17580*/  PRMT R10, R223, 0x7610, R10 ;  /* 0x00007610df0a7816 */ /* 0x000fe2000000000a */
[----:B------:R-:W-:Y:S02]  /*17590*/  IMAD.MOV.U32 R223, RZ, RZ, R6 ;  /* 0x000000ffffdf7224 */ /* 0x000fe400078e0006 */
[----:B------:R-:W-:Y:S01]  /*175a0*/  MUFU.EX2 R6, R171 ;  /* 0x000000ab00067308 */ /* 0x000fe20000000800 */
[----:B------:R-:W-:Y:S01]  /*175b0*/  F2FP.BF16.PACK_AB R0, R2, R3 ;  /* 0x000000030200723e */ /* 0x000fe200000010ff */
[----:B------:R-:W-:Y:S01]  /*175c0*/  IMAD.MOV.U32 R2, RZ, RZ, R5 ;  /* 0x000000ffff027224 */ /* 0x000fe200078e0005 */
[----:B------:R-:W-:-:S05]  /*175d0*/  PRMT R103, R4, 0x7610, R103 ;  /* 0x0000761004677816 */ /* 0x000fca0000000067 */
[----:B------:R1:W1:Y:S01]  /*175e0*/  MUFU.EX2 R5, R176 ;  /* 0x000000b000057308 */ /* 0x0002620000000800 */
[----:B------:R-:W-:Y:S01]  /*175f0*/  PRMT R102, R4, 0x7632, R102 ;  /* 0x0000763204667816 */ /* 0x000fe20000000066 */
[----:B------:R-:W-:Y:S01]  /*17600*/  IMAD.MOV.U32 R3, RZ, RZ, R199 ;  /* 0x000000ffff037224 */ /* 0x000fe200078e00c7 */
[C---:B------:R-:W-:Y:S02]  /*17610*/  PRMT R101, R0.reuse, 0x7610, R101 ;  /* 0x0000761000657816 */ /* 0x040fe40000000065 */
[----:B------:R-:W-:-:S03]  /*17620*/  PRMT R100, R0, 0x7632, R100 ;  /* 0x0000763200647816 */ /* 0x000fc60000000064 */
[----:B------:R1:W-:Y:S02]  /*17630*/  MUFU.EX2 R4, R179 ;  /* 0x000000b300047308 */ /* 0x0003e40000000800 */
[----:B-1----:R-:W-:-:S06]  /*17640*/  IMAD.MOV.U32 R176, RZ, RZ, R3 ;  /* 0x000000ffffb07224 */ /* 0x002fcc00078e0003 */
[----:B------:R-:W1:Y:S01]  /*17650*/  MUFU.EX2 R3, R178 ;  /* 0x000000b200037308 */ /* 0x000e620000000800 */
[----:B------:R-:W-:Y:S01]  /*17660*/  IMAD.MOV.U32 R179, RZ, RZ, R164 ;  /* 0x000000ffffb37224 */ /* 0x000fe200078e00a4 */
[----:B------:R-:W-:Y:S02]  /*17670*/  PRMT R164, R103, 0x5410, R102 ;  /* 0x0000541067a47816 */ /* 0x000fe40000000066 */
[----:B------:R-:W-:Y:S02]  /*17680*/  F2FP.BF16.PACK_AB R33, R5, R6 ;  /* 0x000000060521723e */ /* 0x000fe400000010ff */
[----:B-1----:R-:W-:Y:S02]  /*17690*/  F2FP.BF16.PACK_AB R34, R3, R4 ;  /* 0x000000040322723e */ /* 0x002fe400000010ff */
[----:B---3--:R-:W1:Y:S01]  /*176a0*/  MUFU.EX2 R15, R15 ;  /* 0x0000000f000f7308 */ /* 0x008e620000000800 */
[----:B--2---:R-:W-:-:S05]  /*176b0*/  @!P3 HFMA2.BF16_V2 R169, -RZ.H0_H0, RZ.H0_H0, -R103.H0_H0 ;  /* 0x200000ffffa9b231 */ /* 0x004fca0000340967 */
[----:B------:R-:W-:Y:S01]  /*176c0*/  @!P3 PRMT R103, R169, 0x5410, RZ ;  /* 0x00005410a967b816 */ /* 0x000fe200000000ff */
[----:B------:R-:W-:Y:S02]  /*176d0*/  IMAD.MOV.U32 R169, RZ, RZ, R2 ;  /* 0x000000ffffa97224 */ /* 0x000fe400078e0002 */
[----:B------:R-:W-:Y:S02]  /*176e0*/  FADD.FTZ R2, R6, R21 ;  /* 0x0000001506027221 */ /* 0x000fe40000010000 */
[----:B-1----:R-:W-:-:S04]  /*176f0*/  FADD.FTZ R0, R15, R24 ;  /* 0x000000180f007221 */ /* 0x002fc80000010000 */
[----:B------:R-:W-:Y:S02]  /*17700*/  FADD.FTZ R0, R12, R0 ;  /* 0x000000000c007221 */ /* 0x000fe40000010000 */
[----:B------:R-:W-:Y:S02]  /*17710*/  FADD.FTZ R2, R5, R2 ;  /* 0x0000000205027221 */ /* 0x000fe40000010000 */
[----:B------:R-:W-:Y:S01]  /*17720*/  FADD.FTZ R0, R16, R0 ;  /* 0x0000000010007221 */ /* 0x000fe20000010000 */
[----:B------:R-:W1:Y:S01]  /*17730*/  MUFU.EX2 R5, R231 ;  /* 0x000000e700057308 */ /* 0x000e620000000800 */
[----:B------:R-:W-:Y:S01]  /*17740*/  FADD.FTZ R2, R4, R2 ;  /* 0x0000000204027221 */ /* 0x000fe20000010000 */
[----:B------:R-:W-:Y:S01]  /*17750*/  F2FP.BF16.PACK_AB R25, R12, R15 ;  /* 0x0000000f0c19723e */ /* 0x000fe200000010ff */
[----:B------:R-:W-:Y:S01]  /*17760*/  IMAD.MOV.U32 R15, RZ, RZ, R179 ;  /* 0x000000ffff0f7224 */ /* 0x000fe200078e00b3 */
[----:B----4-:R-:W-:-:S05]  /*17770*/  @!P2 HFMA2.BF16_V2 R168, -RZ.H0_H0, RZ.H0_H0, -R102.H0_H0 ;  /* 0x200000ffffa8a231 */ /* 0x010fca0000340966 */
[----:B------:R-:W-:Y:S01]  /*17780*/  @!P2 PRMT R102, R168, 0x5410, RZ ;  /* 0x00005410a866a816 */ /* 0x000fe200000000ff */
[----:B------:R-:W-:Y:S01]  /*17790*/  IMAD.MOV.U32 R168, RZ, RZ, R223 ;  /* 0x000000ffffa87224 */ /* 0x000fe200078e00df */
[----:B------:R-:W-:Y:S01]  /*177a0*/  PRMT R223, R101, 0x5410, R100 ;  /* 0x0000541065df7816 */ /* 0x000fe20000000064 */
[----:B------:R-:W-:-:S05]  /*177b0*/  @!P1 HFMA2.BF16_V2 R166, -RZ.H0_H0, RZ.H0_H0, -R101.H0_H0 ;  /* 0x200000ffffa69231 */ /* 0x000fca0000340965 */
[----:B------:R-:W-:Y:S01]  /*177c0*/  @!P1 PRMT R101, R166, 0x5410, RZ ;  /* 0x00005410a6659816 */ /* 0x000fe200000000ff */
[----:B------:R-:W-:Y:S02]  /*177d0*/  IMAD.MOV.U32 R166, RZ, RZ, R17 ;  /* 0x000000ffffa67224 */ /* 0x000fe400078e0011 */
[C---:B------:R-:W-:Y:S01]  /*177e0*/  FADD.FTZ R17, R14.reuse, R0 ;  /* 0x000000000e117221 */ /* 0x040fe20000010000 */
[----:B------:R-:W-:Y:S01]  /*177f0*/  IADD3 R0, R201, -0x1, RZ ;  /* 0xffffffffc9007810 */ /* 0x000fe20007ffe0ff */
[----:B------:R-:W-:Y:S01]  /*17800*/  IMAD.MOV.U32 R179, RZ, RZ, R176 ;  /* 0x000000ffffb37224 */ /* 0x000fe200078e00b0 */
[----:B------:R-:W-:Y:S02]  /*17810*/  F2FP.BF16.PACK_AB R24, R14, R16 ;  /* 0x000000100e18723e */ /* 0x000fe400000010ff */
[----:B------:R-:W-:Y:S01]  /*17820*/  LOP3.LUT R0, R217, R247, R0, 0x96, !PT ;  /* 0x000000f7d9007212 */ /* 0x000fe200078e9600 */
[----:B------:R-:W-:Y:S02]  /*17830*/  IMAD.MOV.U32 R16, RZ, RZ, R152 ;  /* 0x000000ffff107224 */ /* 0x000fe400078e0098 */
[----:B------:R-:W-:-:S02]  /*17840*/  FADD.FTZ R21, R3, R2 ;  /* 0x0000000203157221 */ /* 0x000fc40000010000 */
[----:B------:R-:W-:Y:S02]  /*17850*/  IMAD.MOV.U32 R152, RZ, RZ, R205 ;  /* 0x000000ffff987224 */ /* 0x000fe400078e00cd */
[----:B------:R-:W-:Y:S02]  /*17860*/  IMAD.MOV.U32 R176, RZ, RZ, R204 ;  /* 0x000000ffffb07224 */ /* 0x000fe400078e00cc */
[----:B------:R-:W-:Y:S02]  /*17870*/  FADD.FTZ R2, R8, R7 ;  /* 0x0000000708027221 */ /* 0x000fe40000010000 */
[----:B------:R-:W-:Y:S01]  /*17880*/  IMAD.WIDE.U32 R204, R0, -0x326172a9, RZ ;  /* 0xcd9e8d5700cc7825 */ /* 0x000fe200078e00ff */
[----:B------:R-:W-:-:S03]  /*17890*/  PRMT R14, R10, 0x7610, R14 ;  /* 0x000076100a0e7816 */ /* 0x000fc6000000000e */
[----:B-1----:R-:W-:Y:S01]  /*178a0*/  FADD.FTZ R10, R5, R2 ;  /* 0x00000002050a7221 */ /* 0x002fe20000010000 */
[----:B------:R-:W-:-:S05]  /*178b0*/  LOP3.LUT R2, R205, R240, R46, 0x96, !PT ;  /* 0x000000f0cd027212 */ /* 0x000fca00078e962e */
[----:B------:R-:W-:-:S05]  /*178c0*/  IMAD.WIDE.U32 R2, R2, -0x2daee0ad, RZ ;  /* 0xd2511f5302027825 */ /* 0x000fca00078e00ff */
[----:B------:R-:W-:Y:S02]  /*178d0*/  LOP3.LUT R0, R3, R241, R236, 0x96, !PT ;  /* 0x000000f103007212 */ /* 0x000fe400078e96ec */
[----:B------:R-:W-:Y:S02]  /*178e0*/  LOP3.LUT R3, R133, R239, R204, 0x96, !PT ;  /* 0x000000ef85037212 */ /* 0x000fe400078e96cc */
[----:B------:R-:W-:-:S03]  /*178f0*/  F2FP.BF16.PACK_AB R12, R5, R8 ;  /* 0x00000008050c723e */ /* 0x000fc600000010ff */
[----:B------:R-:W-:Y:S01]  /*17900*/  IMAD.WIDE.U32 R4, R3, -0x2daee0ad, RZ ;  /* 0xd2511f5303047825 */ /* 0x000fe200078e00ff */
[----:B------:R-:W-:-:S05]  /*17910*/  @!P0 HFMA2.BF16_V2 R165, -RZ.H0_H0, RZ.H0_H0, -R100.H0_H0 ;  /* 0x200000ffffa58231 */ /* 0x000fca0000340964 */
[----:B------:R-:W-:Y:S01]  /*17920*/  @!P0 PRMT R100, R165, 0x5410, RZ ;  /* 0x00005410a5648816 */ /* 0x000fe200000000ff */
[----:B------:R-:W-:Y:S02]  /*17930*/  IMAD.MOV.U32 R165, RZ, RZ, R166 ;  /* 0x000000ffffa57224 */ /* 0x000fe400078e00a6 */
[----:B------:R-:W-:Y:S02]  /*17940*/  IMAD.MOV.U32 R166, RZ, RZ, R168 ;  /* 0x000000ffffa67224 */ /* 0x000fe400078e00a8 */
[----:B------:R-:W-:Y:S02]  /*17950*/  IMAD.MOV.U32 R168, RZ, RZ, R9 ;  /* 0x000000ffffa87224 */ /* 0x000fe400078e0009 */
        /* <DEDUP_REMOVED lines=10> */
[----:B------:R-:W-:-:S04]  /*17a00*/  IMAD.WIDE.U32 R2, R2, -0x326172a9, RZ ;  /* 0xcd9e8d5702027825 */ /* 0x000fc800078e00ff */
[----:B------:R-:W-:Y:S01]  /*17a10*/  IMAD.MOV.U32 R193, RZ, RZ, R174 ;  /* 0x000000ffffc17224 */ /* 0x000fe200078e00ae */
[----:B------:R-:W-:Y:S01]  /*17a20*/  LOP3.LUT R0, R3, R177, R4, 0x96, !PT ;  /* 0x000000b103007212 */ /* 0x000fe200078e9604 */
[----:B------:R-:W4:Y:S01]  /*17a30*/  LDL.LU R174, [R1+0x3f0] ;  /* 0x0003f00001ae7983 */ /* 0x000f220000300800 */
[----:B------:R-:W-:-:S03]  /*17a40*/  IMAD.MOV.U32 R153, RZ, RZ, R175 ;  /* 0x000000ffff997224 */ /* 0x000fc600078e00af */
[----:B------:R-:W3:Y:S01]  /*17a50*/  LDL.LU R175, [R1+0x3ec] ;  /* 0x0003ec0001af7983 */ /* 0x000ee20000300800 */
[----:B------:R-:W-:-:S03]  /*17a60*/  LOP3.LUT R4, R0, 0xff, RZ, 0xc0, !PT ;  /* 0x000000ff00047812 */ /* 0x000fc600078ec0ff */
[----:B------:R1:W4:Y:S01]  /*17a70*/  LDL.LU R196, [R1+0x3e8] ;  /* 0x0003e80001c47983 */ /* 0x0003220000300800 */
[----:B------:R-:W-:Y:S02]  /*17a80*/  ISETP.GE.U32.AND P4, PT, R191, R4, PT ;  /* 0x00000004bf00720c */ /* 0x000fe40003f86070 */
[----:B------:R-:W-:Y:S01]  /*17a90*/  LOP3.LUT R4, R0, 0xffff, RZ, 0xc0, !PT ;  /* 0x0000ffff00047812 */ /* 0x000fe200078ec0ff */
[----:B------:R-:W-:Y:S01]  /*17aa0*/  IMAD.MOV.U32 R9, RZ, RZ, R11 ;  /* 0x000000ffff097224 */ /* 0x000fe200078e000b */
[----:B------:R-:W-:Y:S01]  /*17ab0*/  @!P5 HFMA2.BF16_V2 R163, -RZ.H0_H0, RZ.H0_H0, -R105.H0_H0 ;  /* 0x200000ffffa3d231 */ /* 0x000fe20000340969 */
[----:B------:R1:W4:Y:S01]  /*17ac0*/  LDL.LU R200, [R1+0x3e4] ;  /* 0x0003e40001c87983 */ /* 0x0003220000300800 */
[----:B------:R-:W-:Y:S02]  /*17ad0*/  SHF.R.U32.HI R4, RZ, 0x8, R4 ;  /* 0x00000008ff047819 */ /* 0x000fe40000011604 */
[----:B------:R-:W-:Y:S01]  /*17ae0*/  LOP3.LUT R11, R5, R245, R6, 0x96, !PT ;  /* 0x000000f5050b7212 */ /* 0x000fe200078e9606 */
[----:B------:R-:W-:Y:S01]  /*17af0*/  IMAD.MOV.U32 R5, RZ, RZ, R9 ;  /* 0x000000ffff057224 */ /* 0x000fe200078e0009 */
[----:B------:R-:W-:Y:S01]  /*17b00*/  LOP3.LUT R4, R4, 0xffff, RZ, 0xc0, !PT ;  /* 0x0000ffff04047812 */ /* 0x000fe200078ec0ff */
[----:B------:R1:W4:Y:S01]  /*17b10*/  LDL.LU R199, [R1+0x3e0] ;  /* 0x0003e00001c77983 */ /* 0x0003220000300800 */
[----:B------:R-:W-:-:S02]  /*17b20*/  @!P5 PRMT R105, R163, 0x5410, RZ ;  /* 0x00005410a369d816 */ /* 0x000fc400000000ff */
[----:B------:R-:W-:Y:S01]  /*17b30*/  ISETP.GE.U32.AND P5, PT, R191, R4, PT ;  /* 0x00000004bf00720c */ /* 0x000fe20003fa6070 */
[----:B------:R-:W-:Y:S01]  /*17b40*/  IMAD.MOV.U32 R4, RZ, RZ, R5 ;  /* 0x000000ffff047224 */ /* 0x000fe200078e0005 */
[----:B------:R-:W-:Y:S01]  /*17b50*/  PRMT R7, R14, 0x7610, R7 ;  /* 0x000076100e077816 */ /* 0x000fe20000000007 */
[----:B------:R1:W-:Y:S01]  /*17b60*/  MUFU.EX2 R9, R16 ;  /* 0x0000001000097308 */ /* 0x0003e20000000800 */
[----:B------:R-:W-:Y:S01]  /*17b70*/  IMAD.MOV.U32 R14, RZ, RZ, R156 ;  /* 0x000000ffff0e7224 */ /* 0x000fe200078e009c */
[----:B------:R4:W4:Y:S01]  /*17b80*/  LDL.LU R201, [R1+0x3dc] ;  /* 0x0003dc0001c97983 */ /* 0x0009220000300800 */
[----:B------:R-:W-:-:S05]  /*17b90*/  IMAD.MOV.U32 R156, RZ, RZ, R228 ;  /* 0x000000ffff9c7224 */ /* 0x000fca00078e00e4 */
[----:B------:R1:W-:Y:S02]  /*17ba0*/  MUFU.EX2 R5, R219 ;  /* 0x000000db00057308 */ /* 0x0003e40000000800 */
[----:B-1----:R-:W-:Y:S02]  /*17bb0*/  IMAD.MOV.U32 R16, RZ, RZ, R229 ;  /* 0x000000ffff107224 */ /* 0x002fe400078e00e5 */
[----:B------:R-:W4:Y:S01]  /*17bc0*/  LDL.64 R228, [R1+0x148] ;  /* 0x0001480001e47983 */ /* 0x000f220000100a00 */
[----:B------:R-:W-:Y:S01]  /*17bd0*/  IMAD.MOV.U32 R219, RZ, RZ, R4 ;  /* 0x000000ffffdb7224 */ /* 0x000fe200078e0004 */
[----:B------:R-:W-:-:S04]  /*17be0*/  SHF.R.U32.HI R4, RZ, 0x10, R0 ;  /* 0x00000010ff047819 */ /* 0x000fc80000011600 */
[----:B------:R-:W-:-:S04]  /*17bf0*/  LOP3.LUT R4, R4, 0xff, RZ, 0xc0, !PT ;  /* 0x000000ff04047812 */ /* 0x000fc800078ec0ff */
[----:B------:R-:W-:Y:S02]  /*17c00*/  ISETP.GE.U32.AND P0, PT, R191, R4, PT ;  /* 0x00000004bf00720c */ /* 0x000fe40003f06070 */
[----:B------:R1:W-:Y:S02]  /*17c10*/  MUFU.EX2 R4, R203 ;  /* 0x000000cb00047308 */ /* 0x0003e40000000800 */
[----:B-1----:R1:W4:Y:S01]  /*17c20*/  LDL.LU R203, [R1+0x3d8] ;  /* 0x0003d80001cb7983 */ /* 0x0023220000300800 */
[----:B------:R-:W-:-:S04]  /*17c30*/  SHF.R.U32.HI R0, RZ, 0x18, R0 ;  /* 0x00000018ff007819 */ /* 0x000fc80000011600 */
[----:B------:R-:W-:Y:S02]  /*17c40*/  ISETP.GE.U32.AND P3, PT, R191, R0, PT ;  /* 0x00000000bf00720c */ /* 0x000fe40003f66070 */
[C---:B------:R-:W-:Y:S02]  /*17c50*/  LOP3.LUT R0, R2.reuse, 0xff, RZ, 0xc0, !PT ;  /* 0x000000ff02007812 */ /* 0x040fe400078ec0ff */
[----:B------:R-:W-:Y:S02]  /*17c60*/  PRMT R231, R7, 0x7610, R231 ;  /* 0x0000761007e77816 */ /* 0x000fe400000000e7 */
[----:B------:R-:W-:Y:S02]  /*17c70*/  ISETP.GE.U32.AND P2, PT, R191, R0, PT ;  /* 0x00000000bf00720c */ /* 0x000fe40003f46070 */
[----:B------:R-:W-:Y:S02]  /*17c80*/  LOP3.LUT R7, R2, 0xffff, RZ, 0xc0, !PT ;  /* 0x0000ffff02077812 */ /* 0x000fe400078ec0ff */
[----:B------:R-:W-:-:S02]  /*17c90*/  SHF.R.U32.HI R0, RZ, 0x18, R2 ;  /* 0x00000018ff007819 */ /* 0x000fc40000011602 */
[----:B------:R-:W-:Y:S01]  /*17ca0*/  SHF.R.U32.HI R3, RZ, 0x10, R2 ;  /* 0x00000010ff037819 */ /* 0x000fe20000011602 */
[----:B------:R-:W-:Y:S02]  /*17cb0*/  IMAD.MOV.U32 R2, RZ, RZ, R202 ;  /* 0x000000ffff027224 */ /* 0x000fe400078e00ca */
[----:B------:R1:W4:Y:S01]  /*17cc0*/  LDL.LU R202, [R1+0x3d4] ;  /* 0x0003d40001ca7983 */ /* 0x0003220000300800 */
[----:B------:R-:W1:Y:S01]  /*17cd0*/  MUFU.EX2 R6, R220 ;  /* 0x000000dc00067308 */ /* 0x000e620000000800 */
[----:B------:R-:W-:Y:S02]  /*17ce0*/  ISETP.GE.U32.AND P1, PT, R191, R0, PT ;  /* 0x00000000bf00720c */ /* 0x000fe40003f26070 */
[C---:B------:R-:W-:Y:S02]  /*17cf0*/  PRMT R97, R12.reuse, 0x7610, R97 ;  /* 0x000076100c617816 */ /* 0x040fe40000000061 */
[----:B------:R-:W-:-:S03]  /*17d00*/  PRMT R96, R12, 0x7632, R96 ;  /* 0x000076320c607816 */ /* 0x000fc60000000060 */
[----:B------:R-:W-:Y:S01]  /*17d10*/  @!P4 HFMA2.BF16_V2 R181, -RZ.H0_H0, RZ.H0_H0, -R97.H0_H0 ;  /* 0x200000ffffb5c231 */ /* 0x000fe20000340961 */
[----:B------:R-:W1:Y:S02]  /*17d20*/  MUFU.EX2 R14, R14 ;  /* 0x0000000e000e7308 */ /* 0x000e640000000800 */
[----:B-1----:R-:W-:Y:S02]  /*17d30*/  FADD.FTZ R0, R6, R13 ;  /* 0x0000000d06007221 */ /* 0x002fe40000010000 */
[----:B------:R-:W-:Y:S02]  /*17d40*/  IMAD.MOV.U32 R13, RZ, RZ, R2 ;  /* 0x000000ffff0d7224 */ /* 0x000fe400078e0002 */
[----:B------:R-:W-:Y:S02]  /*17d50*/  FADD.FTZ R2, R9, R10 ;  /* 0x0000000a09027221 */ /* 0x000fe40000010000 */
[C---:B------:R-:W-:Y:S01]  /*17d60*/  FADD.FTZ R10, R5.reuse, R0 ;  /* 0x00000000050a7221 */ /* 0x040fe20000010000 */
[----:B------:R-:W-:Y:S01]  /*17d70*/  F2FP.BF16.PACK_AB R5, R5, R6 ;  /* 0x000000060505723e */ /* 0x000fe200000010ff */
[C---:B------:R-:W-:Y:S01]  /*17d80*/  FADD.FTZ R6, R4.reuse, R2 ;  /* 0x0000000204067221 */ /* 0x040fe20000010000 */
[----:B------:R-:W-:Y:S01]  /*17d90*/  LOP3.LUT R0, R3, 0xff, RZ, 0xc0, !PT ;  /* 0x000000ff03007812 */ /* 0x000fe200078ec0ff */
[----:B------:R-:W-:Y:S01]  /*17da0*/  IMAD.WIDE.U32 R2, R11, -0x2daee0ad, RZ ;  /* 0xd2511f530b027825 */ /* 0x000fe200078e00ff */
[----:B------:R-:W-:-:S02]  /*17db0*/  F2FP.BF16.PACK_AB R9, R4, R9 ;  /* 0x000000090409723e */ /* 0x000fc400000010ff */
[----:B------:R-:W-:Y:S02]  /*17dc0*/  PRMT R4, R231, 0x7610, R4 ;  /* 0x00007610e7047816 */ /* 0x000fe40000000004 */
[----:B------:R-:W-:Y:S01]  /*17dd0*/  PRMT R231, R97, 0x5410, R96 ;  /* 0x0000541061e77816 */ /* 0x000fe20000000060 */
[----:B------:R-:W1:Y:S01]  /*17de0*/  MUFU.EX2 R13, R13 ;  /* 0x0000000d000d7308 */ /* 0x000e620000000800 */
[----:B------:R-:W-:Y:S02]  /*17df0*/  @!P4 PRMT R97, R181, 0x5410, RZ ;  /* 0x00005410b561c816 */ /* 0x000fe400000000ff */
[----:B------:R-:W-:Y:S02]  /*17e00*/  ISETP.GE.U32.AND P4, PT, R191, R0, PT ;  /* 0x00000000bf00720c */ /* 0x000fe40003f86070 */
[----:B------:R-:W-:Y:S02]  /*17e10*/  LOP3.LUT R0, R3, R173, R8, 0x96, !PT ;  /* 0x000000ad03007212 */ /* 0x000fe400078e9608 */
[----:B------:R-:W-:-:S02]  /*17e20*/  PRMT R220, R4, 0x7610, R220 ;  /* 0x0000761004dc7816 */ /* 0x000fc400000000dc */
[C---:B------:R-:W-:Y:S02]  /*17e30*/  LOP3.LUT R11, R2.reuse, 0xffff, RZ, 0xc0, !PT ;  /* 0x0000ffff020b7812 */ /* 0x040fe400078ec0ff */
[----:B------:R-:W-:Y:S02]  /*17e40*/  LOP3.LUT R4, R2, 0xff, RZ, 0xc0, !PT ;  /* 0x000000ff02047812 */ /* 0x000fe400078ec0ff */
[--C-:B------:R-:W-:Y:S02]  /*17e50*/  SHF.R.U32.HI R8, RZ, 0x10, R2.reuse ;  /* 0x00000010ff087819 */ /* 0x100fe40000011602 */
[----:B------:R-:W-:Y:S02]  /*17e60*/  SHF.R.U32.HI R3, RZ, 0x18, R2 ;  /* 0x00000018ff037819 */ /* 0x000fe40000011602 */
[----:B------:R-:W-:Y:S01]  /*17e70*/  SHF.R.U32.HI R2, RZ, 0x8, R7 ;  /* 0x00000008ff027819 */ /* 0x000fe20000011607 */
[----:B------:R-:W-:Y:S01]  /*17e80*/  @!P5 HFMA2.BF16_V2 R182, -RZ.H0_H0, RZ.H0_H0, -R96.H0_H0 ;  /* 0x200000ffffb6d231 */ /* 0x000fe20000340960 */
[----:B------:R-:W-:-:S02]  /*17e90*/  PRMT R95, R5, 0x7632, R95 ;  /* 0x00007632055f7816 */ /* 0x000fc4000000005f */
[----:B------:R-:W-:Y:S02]  /*17ea0*/  LOP3.LUT R2, R2, 0xffff, RZ, 0xc0, !PT ;  /* 0x0000ffff02027812 */ /* 0x000fe400078ec0ff */
[----:B------:R-:W-:Y:S01]  /*17eb0*/  PRMT R94, R5, 0x7610, R94 ;  /* 0x00007610055e7816 */ /* 0x000fe2000000005e */
[----:B------:R-:W-:Y:S01]  /*17ec0*/  @!P3 HFMA2.BF16_V2 R183, -RZ.H0_H0, RZ.H0_H0, -R95.H0_H0 ;  /* 0x200000ffffb7b231 */ /* 0x000fe2000034095f */
[----:B------:R-:W-:Y:S01]  /*17ed0*/  @!P5 PRMT R96, R182, 0x5410, RZ ;  /* 0x00005410b660d816 */ /* 0x000fe200000000ff */
[----:B------:R1:W-:Y:S01]  /*17ee0*/  MUFU.EX2 R5, R230 ;  /* 0x000000e600057308 */ /* 0x0003e20000000800 */
[----:B------:R-:W-:Y:S01]  /*17ef0*/  ISETP.GE.U32.AND P5, PT, R191, R2, PT ;  /* 0x00000002bf00720c */ /* 0x000fe20003fa6070 */
[----:B------:R-:W-:Y:S01]  /*17f00*/  FADD.FTZ R2, R14, R6 ;  /* 0x000000060e027221 */ /* 0x000fe20000010000 */
[----:B------:R-:W-:Y:S02]  /*17f10*/  PRMT R182, R220, 0x7610, R182 ;  /* 0x00007610dcb67816 */ /* 0x000fe400000000b6 */
[----:B------:R-:W-:-:S02]  /*17f20*/  PRMT R220, R94, 0x5410, R95 ;  /* 0x000054105edc7816 */ /* 0x000fc4000000005f */
[----:B------:R-:W-:Y:S02]  /*17f30*/  @!P3 PRMT R95, R183, 0x5410, RZ ;  /* 0x00005410b75fb816 */ /* 0x000fe400000000ff */
[----:B------:R-:W-:Y:S01]  /*17f40*/  ISETP.GE.U32.AND P3, PT, R191, R4, PT ;  /* 0x00000004bf00720c */ /* 0x000fe20003f66070 */
[----:B-1----:R-:W-:Y:S01]  /*17f50*/  FADD.FTZ R4, R13, R2 ;  /* 0x000000020d047221 */ /* 0x002fe20000010000 */
[----:B------:R-:W-:Y:S01]  /*17f60*/  LOP3.LUT R2, R0, 0xffff, RZ, 0xc0, !PT ;  /* 0x0000ffff00027812 */ /* 0x000fe200078ec0ff */
[----:B------:R-:W-:Y:S02]  /*17f70*/  IMAD.MOV.U32 R230, RZ, RZ, R176 ;  /* 0x000000ffffe67224 */ /* 0x000fe400078e00b0 */
[----:B------:R-:W1:Y:S01]  /*17f80*/  MUFU.EX2 R176, R234 ;  /* 0x000000ea00b07308 */ /* 0x000e620000000800 */
[C---:B------:R-:W-:Y:S02]  /*17f90*/  PRMT R93, R9.reuse, 0x7610, R93 ;  /* 0x00007610095d7816 */ /* 0x040fe4000000005d */
[----:B------:R-:W-:Y:S01]  /*17fa0*/  SHF.R.U32.HI R2, RZ, 0x8, R2 ;  /* 0x00000008ff027819 */ /* 0x000fe20000011602 */
[----:B------:R-:W-:Y:S01]  /*17fb0*/  IMAD.MOV.U32 R181, RZ, RZ, R15 ;  /* 0x000000ffffb57224 */ /* 0x000fe200078e000f */
[----:B------:R-:W-:-:S02]  /*17fc0*/  PRMT R92, R9, 0x7632, R92 ;  /* 0x00007632095c7816 */ /* 0x000fc4000000005c */
[----:B------:R-:W-:Y:S01]  /*17fd0*/  LOP3.LUT R2, R2, 0xffff, RZ, 0xc0, !PT ;  /* 0x0000ffff02027812 */ /* 0x000fe200078ec0ff */
[----:B------:R-:W-:Y:S01]  /*17fe0*/  @!P0 HFMA2.BF16_V2 R184, -RZ.H0_H0, RZ.H0_H0, -R94.H0_H0 ;  /* 0x200000ffffb88231 */ /* 0x000fe2000034095e */
[----:B------:R1:W-:Y:S04]  /*17ff0*/  MUFU.EX2 R9, R208 ;  /* 0x000000d000097308 */ /* 0x0003e80000000800 */
[----:B------:R-:W-:Y:S02]  /*18000*/  @!P0 PRMT R94, R184, 0x5410, RZ ;  /* 0x00005410b85e8816 */ /* 0x000fe400000000ff */
[----:B------:R-:W-:Y:S02]  /*18010*/  ISETP.GE.U32.AND P0, PT, R191, R3, PT ;  /* 0x00000003bf00720c */ /* 0x000fe40003f06070 */
[----:B------:R-:W-:Y:S01]  /*18020*/  F2FP.BF16.PACK_AB R3, R13, R14 ;  /* 0x0000000e0d03723e */ /* 0x000fe200000010ff */
[----:B------:R1:W1:Y:S02]  /*18030*/  MUFU.EX2 R6, R230 ;  /* 0x000000e600067308 */ /* 0x0002640000000800 */
[----:B-1----:R1:W2:Y:S01]  /*18040*/  LDL.LU R208, [R1+0x3d0] ;  /* 0x0003d00001d07983 */ /* 0x0022a20000300800 */
[----:B------:R-:W-:-:S02]  /*18050*/  PRMT R89, R3, 0x7610, R89 ;  /* 0x0000761003597816 */ /* 0x000fc40000000059 */
[----:B------:R-:W-:-:S03]  /*18060*/  PRMT R88, R3, 0x7632, R88 ;  /* 0x0000763203587816 */ /* 0x000fc60000000058 */
[----:B------:R1:W-:Y:S01]  /*18070*/  MUFU.EX2 R13, R207 ;  /* 0x000000cf000d7308 */ /* 0x0003e20000000800 */
[----:B------:R-:W-:Y:S02]  /*18080*/  PRMT R7, R182, 0x7610, R7 ;  /* 0x00007610b6077816 */ /* 0x000fe40000000007 */
[----:B------:R-:W-:-:S05]  /*18090*/  PRMT R230, R89, 0x5410, R88 ;  /* 0x0000541059e67816 */ /* 0x000fca0000000058 */
[----:B------:R-:W-:Y:S01]  /*180a0*/  MUFU.EX2 R182, R209 ;  /* 0x000000d100b67308 */ /* 0x000fe20000000800 */
[----:B-1----:R1:W2:Y:S07]  /*180b0*/  LDL.LU R207, [R1+0x3cc] ;  /* 0x0003cc0001cf7983 */ /* 0x0022ae0000300800 */
[----:B------:R-:W-:Y:S01]  /*180c0*/  MUFU.EX2 R16, R16 ;  /* 0x0000001000107308 */ /* 0x000fe20000000800 */
[----:B---3--:R-:W-:Y:S01]  /*180d0*/  LOP3.LUT R15, R175, R239, R188, 0x96, !PT ;  /* 0x000000efaf0f7212 */ /* 0x008fe200078e96bc */
[----:B------:R-:W-:Y:S01]  /*180e0*/  IMAD.MOV.U32 R188, RZ, RZ, R219 ;  /* 0x000000ffffbc7224 */ /* 0x000fe200078e00db */
[----:B----4-:R-:W-:Y:S01]  /*180f0*/  @!P2 HFMA2.BF16_V2 R196, -RZ.H0_H0, RZ.H0_H0, -R93.H0_H0 ;  /* 0x200000ffffc4a231 */ /* 0x010fe2000034095d */
[----:B------:R-:W-:-:S04]  /*18100*/  PRMT R219, R93, 0x5410, R92 ;  /* 0x000054105ddb7816 */ /* 0x000fc8000000005c */
[----:B------:R-:W-:Y:S02]  /*18110*/  @!P2 PRMT R93, R196, 0x5410, RZ ;  /* 0x00005410c45da816 */ /* 0x000fe400000000ff */
[----:B------:R-:W-:Y:S02]  /*18120*/  ISETP.GE.U32.AND P2, PT, R191, R2, PT ;  /* 0x00000002bf00720c */ /* 0x000fe40003f46070 */
[----:B------:R-:W-:Y:S01]  /*18130*/  F2FP.BF16.PACK_AB R2, R176, R5 ;  /* 0x00000005b002723e */ /* 0x000fe200000010ff */
[----:B------:R-:W-:-:S03]  /*18140*/  @!P5 HFMA2.BF16_V2 R200, -RZ.H0_H0, RZ.H0_H0, -R92.H0_H0 ;  /* 0x200000ffffc8d231 */ /* 0x000fc6000034095c */
[C---:B------:R-:W-:Y:S02]  /*18150*/  PRMT R91, R2.reuse, 0x7632, R91 ;  /* 0x00007632025b7816 */ /* 0x040fe4000000005b */
[----:B------:R-:W-:-:S03]  /*18160*/  PRMT R90, R2, 0x7610, R90 ;  /* 0x00007610025a7816 */ /* 0x000fc6000000005a */
[----:B------:R-:W-:Y:S01]  /*18170*/  @!P1 HFMA2.BF16_V2 R199, -RZ.H0_H0, RZ.H0_H0, -R91.H0_H0 ;  /* 0x200000ffffc79231 */ /* 0x000fe2000034095b */
[----:B------:R-:W-:Y:S02]  /*18180*/  LOP3.LUT R2, R0, 0xff, RZ, 0xc0, !PT ;  /* 0x000000ff00027812 */ /* 0x000fe400078ec0ff */
[----:B------:R-:W-:Y:S02]  /*18190*/  @!P5 PRMT R92, R200, 0x5410, RZ ;  /* 0x00005410c85cd816 */ /* 0x000fe400000000ff */
[----:B------:R-:W-:Y:S02]  /*181a0*/  PRMT R200, R90, 0x5410, R91 ;  /* 0x000054105ac87816 */ /* 0x000fe4000000005b */
[----:B------:R-:W-:Y:S02]  /*181b0*/  @!P1 PRMT R91, R199, 0x5410, RZ ;  /* 0x00005410c75b9816 */ /* 0x000fe400000000ff */
[----:B------:R-:W-:Y:S02]  /*181c0*/  ISETP.GE.U32.AND P1, PT, R191, R2, PT ;  /* 0x00000002bf00720c */ /* 0x000fe40003f26070 */
[----:B------:R-:W-:-:S02]  /*181d0*/  SHF.R.U32.HI R2, RZ, 0x18, R0 ;  /* 0x00000018ff027819 */ /* 0x000fc40000011600 */
[----:B------:R-:W-:Y:S02]  /*181e0*/  SHF.R.U32.HI R0, RZ, 0x10, R0 ;  /* 0x00000010ff007819 */ /* 0x000fe40000011600 */
[----:B------:R-:W-:Y:S01]  /*181f0*/  LOP3.LUT R12, R189, R240, R228, 0x96, !PT ;  /* 0x000000f0bd0c7212 */ /* 0x000fe200078e96e4 */
[----:B------:R-:W-:Y:S02]  /*18200*/  IMAD.MOV.U32 R189, RZ, RZ, R181 ;  /* 0x000000ffffbd7224 */ /* 0x000fe400078e00b5 */
[----:B------:R-:W-:Y:S02]  /*18210*/  IMAD.MOV.U32 R181, RZ, RZ, R168 ;  /* 0x000000ffffb57224 */ /* 0x000fe400078e00a8 */
[----:B------:R-:W-:Y:S02]  /*18220*/  IMAD.MOV.U32 R168, RZ, RZ, R32 ;  /* 0x000000ffffa87224 */ /* 0x000fe400078e0020 */
[----:B------:R-:W-:Y:S02]  /*18230*/  FADD.FTZ R32, R5, R10 ;  /* 0x0000000a05207221 */ /* 0x000fe40000010000 */
[----:B------:R3:W4:Y:S01]  /*18240*/  MUFU.EX2 R5, R181 ;  /* 0x000000b500057308 */ /* 0x0007220000000800 */
[----:B------:R-:W-:-:S04]  /*18250*/  LOP3.LUT R0, R0, 0xff, RZ, 0xc0, !PT ;  /* 0x000000ff00007812 */ /* 0x000fc800078ec0ff */
[----:B------:R-:W-:Y:S02]  /*18260*/  ISETP.GE.U32.AND P5, PT, R191, R0, PT ;  /* 0x00000000bf00720c */ /* 0x000fe40003fa6070 */
[----:B------:R-:W-:Y:S01]  /*18270*/  LOP3.LUT R0, R8, 0xff, RZ, 0xc0, !PT ;  /* 0x000000ff08007812 */ /* 0x000fe200078ec0ff */
[----:B------:R-:W-:Y:S01]  /*18280*/  @!P4 HFMA2.BF16_V2 R201, -RZ.H0_H0, RZ.H0_H0, -R90.H0_H0 ;  /* 0x200000ffffc9c231 */ /* 0x000fe2000034095a */
[----:B------:R-:W-:Y:S01]  /*18290*/  PRMT R199, R7, 0x7610, R199 ;  /* 0x0000761007c77816 */ /* 0x000fe200000000c7 */
[----:B---3--:R-:W-:Y:S02]  /*182a0*/  IMAD.MOV.U32 R181, RZ, RZ, R168 ;  /* 0x000000ffffb57224 */ /* 0x008fe400078e00a8 */
[----:B------:R3:W1:Y:S01]  /*182b0*/  MUFU.EX2 R168, R210 ;  /* 0x000000d200a87308 */ /* 0x0006620000000800 */
[----:B------:R-:W-:-:S05]  /*182c0*/  @!P1 HFMA2.BF16_V2 R203, -RZ.H0_H0, RZ.H0_H0, -R89.H0_H0 ;  /* 0x200000ffffcb9231 */ /* 0x000fca0000340959 */
[----:B------:R-:W-:Y:S02]  /*182d0*/  @!P1 PRMT R89, R203, 0x5410, RZ ;  /* 0x00005410cb599816 */ /* 0x000fe400000000ff */
[----:B------:R-:W-:Y:S01]  /*182e0*/  ISETP.GE.U32.AND P1, PT, R191, R0, PT ;  /* 0x00000000bf00720c */ /* 0x000fe20003f26070 */
[----:B---3--:R3:W3:Y:S01]  /*182f0*/  LDL.LU R210, [R1+0x3c8] ;  /* 0x0003c80001d27983 */ /* 0x0086e20000300800 */
[----:B------:R-:W-:-:S03]  /*18300*/  FADD.FTZ R0, R6, R4 ;  /* 0x0000000406007221 */ /* 0x000fc60000010000 */
[----:B------:R1:W3:Y:S01]  /*18310*/  LDL.LU R209, [R1+0x3c4] ;  /* 0x0003c40001d17983 */ /* 0x0002e20000300800 */
[----:B------:R-:W-:Y:S01]  /*18320*/  IMAD.MOV.U32 R196, RZ, RZ, R181 ;  /* 0x000000ffffc47224 */ /* 0x000fe200078e00b5 */
[----:B------:R-:W-:Y:S01]  /*18330*/  @!P4 PRMT R90, R201, 0x5410, RZ ;  /* 0x00005410c95ac816 */ /* 0x000fe200000000ff */
[C---:B----4-:R-:W-:Y:S01]  /*18340*/  FADD.FTZ R181, R5.reuse, R0 ;  /* 0x0000000005b57221 */ /* 0x050fe20000010000 */
[----:B------:R-:W-:Y:S01]  /*18350*/  F2FP.BF16.PACK_AB R3, R5, R6 ;  /* 0x000000060503723e */ /* 0x000fe200000010ff */
[----:B------:R-:W-:Y:S01]  /*18360*/  IMAD.MOV.U32 R201, RZ, RZ, R154 ;  /* 0x000000ffffc97224 */ /* 0x000fe200078e009a */
[----:B------:R-:W-:Y:S01]  /*18370*/  PRMT R5, R199, 0x7610, R5 ;  /* 0x00007610c7057816 */ /* 0x000fe20000000005 */
[----:B------:R-:W-:Y:S02]  /*18380*/  IMAD.MOV.U32 R10, RZ, RZ, R188 ;  /* 0x000000ffff0a7224 */ /* 0x000fe400078e00bc */
[----:B------:R-:W-:Y:S01]  /*18390*/  IMAD.MOV.U32 R199, RZ, RZ, R189 ;  /* 0x000000ffffc77224 */ /* 0x000fe200078e00bd */
[----:B------:R4:W-:Y:S01]  /*183a0*/  MUFU.EX2 R188, R212 ;  /* 0x000000d400bc7308 */ /* 0x0009e20000000800 */
[----:B------:R-:W-:-:S02]  /*183b0*/  IMAD.MOV.U32 R154, RZ, RZ, R51 ;  /* 0x000000ffff9a7224 */ /* 0x000fc400078e0033 */
[----:B------:R-:W-:Y:S02]  /*183c0*/  IMAD.MOV.U32 R189, RZ, RZ, R193 ;  /* 0x000000ffffbd7224 */ /* 0x000fe400078e00c1 */
[----:B------:R-:W-:Y:S02]  /*183d0*/  IMAD.MOV.U32 R51, RZ, RZ, R159 ;  /* 0x000000ffff337224 */ /* 0x000fe400078e009f */
[----:B------:R-:W-:Y:S01]  /*183e0*/  IMAD.MOV.U32 R159, RZ, RZ, R43 ;  /* 0x000000ffff9f7224 */ /* 0x000fe200078e002b */
[----:B------:R1:W-:Y:S01]  /*183f0*/  MUFU.EX2 R193, R42 ;  /* 0x0000002a00c17308 */ /* 0x0003e20000000800 */
[----:B----4-:R4:W4:Y:S04]  /*18400*/  LDL.LU R212, [R1+0x3c0] ;  /* 0x0003c00001d47983 */ /* 0x0109280000300800 */
[----:B-1----:R-:W4:Y:S01]  /*18410*/  LDL.64 R42, [R1+0xc8] ;  /* 0x0000c800012a7983 */ /* 0x002f220000100a00 */
[----:B------:R-:W-:-:S02]  /*18420*/  ISETP.GE.U32.AND P4, PT, R191, R2, PT ;  /* 0x00000002bf00720c */ /* 0x000fc40003f86070 */
[----:B------:R-:W-:Y:S02]  /*18430*/  F2FP.BF16.PACK_AB R0, R182, R168 ;  /* 0x000000a8b600723e */ /* 0x000fe400000010ff */
[----:B------:R-:W-:Y:S01]  /*18440*/  SHF.R.U32.HI R2, RZ, 0x8, R11 ;  /* 0x00000008ff027819 */ /* 0x000fe2000001160b */
[----:B------:R-:W-:Y:S01]  /*18450*/  @!P2 HFMA2.BF16_V2 R202, -RZ.H0_H0, RZ.H0_H0, -R88.H0_H0 ;  /* 0x200000ffffcaa231 */ /* 0x000fe20000340958 */
[C---:B------:R-:W-:Y:S02]  /*18460*/  PRMT R87, R0.reuse, 0x7610, R87 ;  /* 0x0000761000577816 */ /* 0x040fe40000000057 */
[----:B------:R-:W-:Y:S02]  /*18470*/  PRMT R86, R0, 0x7632, R86 ;  /* 0x0000763200567816 */ /* 0x000fe40000000056 */
[----:B------:R-:W-:Y:S02]  /*18480*/  LOP3.LUT R0, R2, 0xffff, RZ, 0xc0, !PT ;  /* 0x0000ffff02007812 */ /* 0x000fe400078ec0ff */
[----:B------:R-:W-:-:S02]  /*18490*/  @!P2 PRMT R88, R202, 0x5410, RZ ;  /* 0x00005410ca58a816 */ /* 0x000fc400000000ff */
[----:B------:R-:W-:Y:S01]  /*184a0*/  ISETP.GE.U32.AND P2, PT, R191, R0, PT ;  /* 0x00000000bf00720c */ /* 0x000fe20003f46070 */
[----:B------:R-:W-:Y:S01]  /*184b0*/  FADD.FTZ R0, R16, R17 ;  /* 0x0000001110007221 */ /* 0x000fe20000010000 */
[C---:B------:R-:W-:Y:S01]  /*184c0*/  F2FP.BF16.PACK_AB R17, R9.reuse, R16 ;  /* 0x000000100911723e */ /* 0x040fe200000010ff */
[----:B------:R-:W-:Y:S02]  /*184d0*/  IMAD.MOV.U32 R8, RZ, RZ, R236 ;  /* 0x000000ffff087224 */ /* 0x000fe400078e00ec */
[----:B------:R-:W-:Y:S01]  /*184e0*/  FADD.FTZ R2, R9, R0 ;  /* 0x0000000009027221 */ /* 0x000fe20000010000 */
[----:B------:R1:W-:Y:S01]  /*184f0*/  MUFU.EX2 R6, R211 ;  /* 0x000000d300067308 */ /* 0x0003e20000000800 */
[----:B------:R-:W-:Y:S02]  /*18500*/  IMAD.MOV.U32 R9, RZ, RZ, R237 ;  /* 0x000000ffff097224 */ /* 0x000fe400078e00ed */
[----:B------:R-:W4:Y:S04]  /*18510*/  LDL.LU.64 R236, [R1+0x3b8] ;  /* 0x0003b80001ec7983 */ /* 0x000f280000300a00 */
[----:B-1----:R1:W4:Y:S01]  /*18520*/  LDL.LU R211, [R1+0x3b0] ;  /* 0x0003b00001d37983 */ /* 0x0023220000300800 */
[----:B------:R-:W1:Y:S01]  /*18530*/  MUFU.EX2 R7, R215 ;  /* 0x000000d700077308 */ /* 0x000e620000000800 */
[----:B------:R-:W-:-:S07]  /*18540*/  PRMT R202, R87, 0x5410, R86 ;  /* 0x0000541057ca7816 */ /* 0x000fce0000000056 */
[----:B------:R-:W2:Y:S01]  /*18550*/  MUFU.EX2 R4, R218 ;  /* 0x000000da00047308 */ /* 0x000ea20000000800 */
[C---:B------:R-:W-:Y:S02]  /*18560*/  PRMT R85, R3.reuse, 0x7610, R85 ;  /* 0x0000761003557816 */ /* 0x040fe40000000055 */
[----:B------:R-:W-:Y:S01]  /*18570*/  PRMT R84, R3, 0x7632, R84 ;  /* 0x0000763203547816 */ /* 0x000fe20000000054 */
[----:B-1----:R-:W-:Y:S01]  /*18580*/  FADD.FTZ R0, R7, R21 ;  /* 0x0000001507007221 */ /* 0x002fe20000010000 */
[----:B--2---:R-:W-:-:S05]  /*18590*/  @!P5 HFMA2.BF16_V2 R208, -RZ.H0_H0, RZ.H0_H0, -R87.H0_H0 ;  /* 0x200000ffffd0d231 */ /* 0x004fca0000340957 */
[----:B------:R-:W-:Y:S02]  /*185a0*/  @!P5 PRMT R87, R208, 0x5410, RZ ;  /* 0x00005410d057d816 */ /* 0x000fe400000000ff */
[----:B------:R-:W-:Y:S02]  /*185b0*/  PRMT R208, R5, 0x7610, R208 ;  /* 0x0000761005d07816 */ /* 0x000fe400000000d0 */
[----:B------:R-:W1:Y:S01]  /*185c0*/  MUFU.EX2 R5, R222 ;  /* 0x000000de00057308 */ /* 0x000e620000000800 */
[C---:B------:R-:W-:Y:S01]  /*185d0*/  FADD.FTZ R3, R4.reuse, R0 ;  /* 0x0000000004037221 */ /* 0x040fe20000010000 */
[----:B------:R-:W-:Y:S02]  /*185e0*/  F2FP.BF16.PACK_AB R0, R193, R188 ;  /* 0x000000bcc100723e */ /* 0x000fe400000010ff */
[----:B------:R-:W-:Y:S02]  /*185f0*/  F2FP.BF16.PACK_AB R29, R4, R7 ;  /* 0x00000007041d723e */ /* 0x000fe400000010ff */
[----:B------:R-:W-:-:S02]  /*18600*/  PRMT R83, R0, 0x7610, R83 ;  /* 0x0000761000537816 */ /* 0x000fc40000000053 */
[----:B------:R2:W2:Y:S01]  /*18610*/  MUFU.EX2 R4, R224 ;  /* 0x000000e000047308 */ /* 0x0004a20000000800 */
[----:B------:R-:W-:Y:S01]  /*18620*/  PRMT R82, R0, 0x7632, R82 ;  /* 0x0000763200527816 */ /* 0x000fe20000000052 */
[----:B------:R-:W-:Y:S01]  /*18630*/  FADD.FTZ R0, R13, R2 ;  /* 0x000000020d007221 */ /* 0x000fe20000010000 */
[C---:B------:R-:W-:Y:S01]  /*18640*/  F2FP.BF16.PACK_AB R30, R6.reuse, R13 ;  /* 0x0000000d061e723e */ /* 0x040fe200000010ff */
[----:B-1----:R-:W-:Y:S02]  /*18650*/  FADD.FTZ R2, R5, R3 ;  /* 0x0000000305027221 */ /* 0x002fe40000010000 */
[----:B------:R-:W-:Y:S02]  /*18660*/  IMAD.MOV.U32 R3, RZ, RZ, R10 ;  /* 0x000000ffff037224 */ /* 0x000fe400078e000a */
[----:B------:R-:W-:Y:S02]  /*18670*/  FADD.FTZ R10, R6, R0 ;  /* 0x00000000060a7221 */ /* 0x000fe40000010000 */
[----:B--2---:R-:W-:Y:S01]  /*18680*/  IMAD.MOV.U32 R224, RZ, RZ, R199 ;  /* 0x000000ffffe07224 */ /* 0x004fe200078e00c7 */
[----:B------:R-:W-:Y:S01]  /*18690*/  PRMT R199, R85, 0x5410, R84 ;  /* 0x0000541055c77816 */ /* 0x000fe20000000054 */
[----:B------:R-:W-:Y:S01]  /*186a0*/  IMAD.WIDE.U32 R6, R12, -0x2daee0ad, RZ ;  /* 0xd2511f530c067825 */ /* 0x000fe200078e00ff */
[----:B------:R-:W-:-:S03]  /*186b0*/  PRMT R13, R208, 0x7610, R13 ;  /* 0x00007610d00d7816 */ /* 0x000fc6000000000d */
[----:B------:R-:W-:Y:S01]  /*186c0*/  IMAD.MOV.U32 R208, RZ, RZ, R8 ;  /* 0x000000ffffd07224 */ /* 0x000fe200078e0008 */
[C---:B------:R-:W-:Y:S01]  /*186d0*/  F2FP.BF16.PACK_AB R31, R4.reuse, R5 ;  /* 0x00000005041f723e */ /* 0x040fe200000010ff */
[----:B------:R-:W-:Y:S01]  /*186e0*/  FADD.FTZ R11, R4, R2 ;  /* 0x00000002040b7221 */ /* 0x000fe20000010000 */
[----:B------:R-:W-:-:S05]  /*186f0*/  @!P4 HFMA2.BF16_V2 R207, -RZ.H0_H0, RZ.H0_H0, -R86.H0_H0 ;  /* 0x200000ffffcfc231 */ /* 0x000fca0000340956 */
[----:B------:R-:W-:Y:S01]  /*18700*/  @!P4 PRMT R86, R207, 0x5410, RZ ;  /* 0x00005410cf56c816 */ /* 0x000fe200000000ff */
[----:B---3--:R-:W-:-:S05]  /*18710*/  @!P2 HFMA2.BF16_V2 R209, -RZ.H0_H0, RZ.H0_H0, -R84.H0_H0 ;  /* 0x200000ffffd1a231 */ /* 0x008fca0000340954 */
[----:B------:R-:W-:Y:S01]  /*18720*/  @!P2 PRMT R84, R209, 0x5410, RZ ;  /* 0x00005410d154a816 */ /* 0x000fe200000000ff */
[----:B------:R-:W-:-:S04]  /*18730*/  IMAD.MOV.U32 R209, RZ, RZ, R201 ;  /* 0x000000ffffd17224 */ /* 0x000fc800078e00c9 */
[----:B------:R-:W-:Y:S02]  /*18740*/  IMAD.MOV.U32 R12, RZ, RZ, R209 ;  /* 0x000000ffff0c7224 */ /* 0x000fe400078e00d1 */
[----:B------:R-:W-:Y:S02]  /*18750*/  IMAD.MOV.U32 R209, RZ, RZ, R9 ;  /* 0x000000ffffd17224 */ /* 0x000fe400078e0009 */
[----:B------:R-:W-:Y:S01]  /*18760*/  IMAD.WIDE.U32 R8, R15, -0x2daee0ad, RZ ;  /* 0xd2511f530f087825 */ /* 0x000fe200078e00ff */
[----:B----4-:R-:W-:-:S03]  /*18770*/  LOP3.LUT R0, R7, R241, R42, 0x96, !PT ;  /* 0x000000f107007212 */ /* 0x010fc600078e962a */
[----:B------:R-:W-:Y:S02]  /*18780*/  IMAD.MOV.U32 R7, RZ, RZ, R3 ;  /* 0x000000ffff077224 */ /* 0x000fe400078e0003 */
[----:B------:R-:W-:Y:S01]  /*18790*/  IMAD.WIDE.U32 R4, R0, -0x326172a9, RZ ;  /* 0xcd9e8d5700047825 */ /* 0x000fe200078e00ff */
[----:B------:R-:W-:-:S03]  /*187a0*/  LOP3.LUT R0, R9, R242, R6, 0x96, !PT ;  /* 0x000000f209007212 */ /* 0x000fc600078e9606 */
[----:B------:R-:W-:Y:S01]  /*187b0*/  IMAD.MOV.U32 R9, RZ, RZ, R7 ;  /* 0x000000ffff097224 */ /* 0x000fe200078e0007 */
[----:B------:R-:W-:Y:S01]  /*187c0*/  LOP3.LUT R2, R5, R233, R174, 0x96, !PT ;  /* 0x000000e905027212 */ /* 0x000fe200078e96ae */
[----:B------:R-:W-:-:S04]  /*187d0*/  IMAD.WIDE.U32 R6, R0, -0x326172a9, RZ ;  /* 0xcd9e8d5700067825 */ /* 0x000fc800078e00ff */
[----:B------:R-:W-:Y:S01]  /*187e0*/  IMAD.WIDE.U32 R2, R2, -0x2daee0ad, RZ ;  /* 0xd2511f5302027825 */ /* 0x000fe200078e00ff */
[----:B------:R-:W-:-:S03]  /*187f0*/  LOP3.LUT R0, R7, R249, R4, 0x96, !PT ;  /* 0x000000f907007212 */ /* 0x000fc600078e9604 */
[----:B------:R-:W-:Y:S01]  /*18800*/  IMAD.MOV.U32 R5, RZ, RZ, R9 ;  /* 0x000000ffff057224 */ /* 0x000fe200078e0009 */
[----:B------:R-:W-:Y:S01]  /*18810*/  LOP3.LUT R3, R3, R251, R8, 0x96, !PT ;  /* 0x000000fb03037212 */ /* 0x000fe200078e9608 */
[----:B------:R-:W-:-:S05]  /*18820*/  IMAD.WIDE.U32 R8, R0, -0x2daee0ad, RZ ;  /* 0xd2511f5300087825 */ /* 0x000fca00078e00ff */
[----:B------:R-:W-:Y:S01]  /*18830*/  LOP3.LUT R2, R9, R243, R2, 0x96, !PT ;  /* 0x000000f309027212 */ /* 0x000fe200078e9602 */
[----:B------:R-:W-:Y:S02]  /*18840*/  IMAD.MOV.U32 R0, RZ, RZ, R5 ;  /* 0x000000ffff007224 */ /* 0x000fe400078e0005 */
[----:B------:R-:W-:-:S04]  /*18850*/  IMAD.WIDE.U32 R4, R3, -0x326172a9, RZ ;  /* 0xcd9e8d5703047825 */ /* 0x000fc800078e00ff */
[----:B------:R-:W-:-:S04]  /*18860*/  IMAD.WIDE.U32 R2, R2, -0x326172a9, RZ ;  /* 0xcd9e8d5702027825 */ /* 0x000fc800078e00ff */
[----:B------:R-:W-:Y:S01]  /*18870*/  IMAD.MOV.U32 R7, RZ, RZ, R0 ;  /* 0x000000ffff077224 */ /* 0x000fe200078e0000 */
[----:B------:R-:W-:-:S04]  /*18880*/  LOP3.LUT R0, R3, R177, R4, 0x96, !PT ;  /* 0x000000b103007212 */ /* 0x000fc800078e9604 */
[----:B------:R-:W-:Y:S01]  /*18890*/  LOP3.LUT R4, R0, 0xff, RZ, 0xc0, !PT ;  /* 0x000000ff00047812 */ /* 0x000fe200078ec0ff */
[----:B------:R-:W-:-:S03]  /*188a0*/  @!P3 HFMA2.BF16_V2 R210, -RZ.H0_H0, RZ.H0_H0, -R85.H0_H0 ;  /* 0x200000ffffd2b231 */ /* 0x000fc60000340955 */
[----:B------:R-:W-:Y:S01]  /*188b0*/  ISETP.GE.U32.AND P5, PT, R191, R4, PT ;  /* 0x00000004bf00720c */ /* 0x000fe20003fa6070 */
[----:B------:R-:W-:Y:S01]  /*188c0*/  @!P0 HFMA2.BF16_V2 R211, -RZ.H0_H0, RZ.H0_H0, -R82.H0_H0 ;  /* 0x200000ffffd38231 */ /* 0x000fe20000340952 */
[----:B------:R-:W-:Y:S02]  /*188d0*/  PRMT R4, R13, 0x7610, R4 ;  /* 0x000076100d047816 */ /* 0x000fe40000000004 */
[----:B------:R-:W-:Y:S02]  /*188e0*/  PRMT R201, R83, 0x5410, R82 ;  /* 0x0000541053c97816 */ /* 0x000fe40000000052 */
[----:B------:R-:W-:Y:S02]  /*188f0*/  PRMT R9, R4, 0x7610, R9 ;  /* 0x0000761004097816 */ /* 0x000fe40000000009 */
[----:B------:R-:W-:Y:S02]  /*18900*/  LOP3.LUT R4, R0, 0xffff, RZ, 0xc0, !PT ;  /* 0x0000ffff00047812 */ /* 0x000fe400078ec0ff */
[----:B------:R-:W-:Y:S01]  /*18910*/  @!P3 PRMT R85, R210, 0x5410, RZ ;  /* 0x00005410d255b816 */ /* 0x000fe200000000ff */
[----:B------:R-:W-:Y:S01]  /*18920*/  IMAD.MOV.U32 R210, RZ, RZ, R46 ;  /* 0x000000ffffd27224 */ /* 0x000fe200078e002e */
[----:B------:R-:W-:Y:S01]  /*18930*/  @!P0 PRMT R82, R211, 0x5410, RZ ;  /* 0x00005410d3528816 */ /* 0x000fe200000000ff */
[----:B------:R-:W-:Y:S01]  /*18940*/  IMAD.MOV.U32 R211, RZ, RZ, R47 ;  /* 0x000000ffffd37224 */ /* 0x000fe200078e002f */
[----:B------:R-:W-:Y:S01]  /*18950*/  LOP3.LUT R6, R5, R245, R6, 0x96, !PT ;  /* 0x000000f505067212 */ /* 0x000fe200078e9606 */
[----:B------:R-:W2:Y:S01]  /*18960*/  LDL.LU.64 R46, [R1+0x3a8] ;  /* 0x0003a800012e7983 */ /* 0x000ea20000300a00 */
[----:B------:R-:W-:Y:S01]  /*18970*/  IMAD.MOV.U32 R5, RZ, RZ, R221 ;  /* 0x000000ffff057224 */ /* 0x000fe200078e00dd */
[----:B------:R1:W3:Y:S01]  /*18980*/  MUFU.EX2 R13, R225 ;  /* 0x000000e1000d7308 */ /* 0x0002e20000000800 */
[----:B------:R-:W-:Y:S01]  /*18990*/  SHF.R.U32.HI R4, RZ, 0x8, R4 ;  /* 0x00000008ff047819 */ /* 0x000fe20000011604 */
[----:B------:R4:W2:Y:S03]  /*189a0*/  LDL.LU R221, [R1+0x3a0] ;  /* 0x0003a00001dd7983 */ /* 0x0008a60000300800 */
[----:B------:R-:W-:-:S04]  /*189b0*/  LOP3.LUT R4, R4, 0xffff, RZ, 0xc0, !PT ;  /* 0x0000ffff04047812 */ /* 0x000fc800078ec0ff */
[----:B------:R-:W-:Y:S01]  /*189c0*/  ISETP.GE.U32.AND P4, PT, R191, R4, PT ;  /* 0x00000004bf00720c */ /* 0x000fe20003f86070 */
[----:B-1----:R4:W2:Y:S01]  /*189d0*/  LDL.LU R225, [R1+0x39c] ;  /* 0x00039c0001e17983 */ /* 0x0028a20000300800 */
[----:B------:R-:W-:Y:S01]  /*189e0*/  SHF.R.U32.HI R4, RZ, 0x10, R0 ;  /* 0x00000010ff047819 */ /* 0x000fe20000011600 */
[----:B------:R-:W-:-:S03]  /*189f0*/  @!P1 HFMA2.BF16_V2 R212, -RZ.H0_H0, RZ.H0_H0, -R83.H0_H0 ;  /* 0x200000ffffd49231 */ /* 0x000fc60000340953 */
[----:B------:R-:W-:Y:S02]  /*18a00*/  LOP3.LUT R4, R4, 0xff, RZ, 0xc0, !PT ;  /* 0x000000ff04047812 */ /* 0x000fe400078ec0ff */
[----:B------:R-:W-:Y:S02]  /*18a10*/  @!P1 PRMT R83, R212, 0x5410, RZ ;  /* 0x00005410d4539816 */ /* 0x000fe400000000ff */
[----:B------:R-:W-:Y:S02]  /*18a20*/  ISETP.GE.U32.AND P1, PT, R191, R4, PT ;  /* 0x00000004bf00720c */ /* 0x000fe40003f26070 */
[----:B------:R1:W-:Y:S02]  /*18a30*/  MUFU.EX2 R4, R226 ;  /* 0x000000e200047308 */ /* 0x0003e40000000800 */
[----:B-1----:R4:W4:Y:S01]  /*18a40*/  LDL.LU R226, [R1+0x398] ;  /* 0x0003980001e27983 */ /* 0x0029220000300800 */
[----:B------:R-:W-:-:S05]  /*18a50*/  SHF.R.U32.HI R0, RZ, 0x18, R0 ;  /* 0x00000018ff007819 */ /* 0x000fca0000011600 */
[----:B------:R-:W1:Y:S01]  /*18a60*/  MUFU.EX2 R7, R7 ;  /* 0x0000000700077308 */ /* 0x000e620000000800 */
[----:B------:R-:W-:Y:S02]  /*18a70*/  ISETP.GE.U32.AND P3, PT, R191, R0, PT ;  /* 0x00000000bf00720c */ /* 0x000fe40003f66070 */
[----:B------:R-:W-:-:S05]  /*18a80*/  LOP3.LUT R0, R2, 0xff, RZ, 0xc0, !PT ;  /* 0x000000ff02007812 */ /* 0x000fca00078ec0ff */
[----:B------:R-:W1:Y:S01]  /*18a90*/  MUFU.EX2 R12, R12 ;  /* 0x0000000c000c7308 */ /* 0x000e620000000800 */
[----:B------:R-:W-:Y:S02]  /*18aa0*/  PRMT R171, R9, 0x7610, R171 ;  /* 0x0000761009ab7816 */ /* 0x000fe400000000ab */
[----:B------:R-:W-:Y:S02]  /*18ab0*/  ISETP.GE.U32.AND P0, PT, R191, R0, PT ;  /* 0x00000000bf00720c */ /* 0x000fe40003f06070 */
[--C-:B------:R-:W-:Y:S02]  /*18ac0*/  SHF.R.U32.HI R0, RZ, 0x18, R2.reuse ;  /* 0x00000018ff007819 */ /* 0x100fe40000011602 */
[----:B------:R-:W-:Y:S02]  /*18ad0*/  LOP3.LUT R9, R2, 0xffff, RZ, 0xc0, !PT ;  /* 0x0000ffff02097812 */ /* 0x000fe400078ec0ff */
[--C-:B------:R-:W-:Y:S02]  /*18ae0*/  SHF.R.U32.HI R3, RZ, 0x10, R2.reuse ;  /* 0x00000010ff037819 */ /* 0x100fe40000011602 */
[----:B------:R-:W-:-:S02]  /*18af0*/  PRMT R2, R227, 0x7610, R2 ;  /* 0x00007610e3027816 */ /* 0x000fc40000000002 */
[----:B------:R-:W-:Y:S01]  /*18b00*/  ISETP.GE.U32.AND P2, PT, R191, R0, PT ;  /* 0x00000000bf00720c */ /* 0x000fe20003f46070 */
[--C-:B---3--:R-:W-:Y:S01]  /*18b10*/  FADD.FTZ R0, R13, R10.reuse ;  /* 0x0000000a0d007221 */ /* 0x108fe20000010000 */
[----:B------:R-:W-:Y:S01]  /*18b20*/  PRMT R10, R2, 0x7610, R10 ;  /* 0x00007610020a7816 */ /* 0x000fe2000000000a */
[----:B-1----:R-:W-:Y:S01]  /*18b30*/  FADD.FTZ R2, R7, R11 ;  /* 0x0000000b07027221 */ /* 0x002fe20000010000 */
[C---:B------:R-:W-:Y:S01]  /*18b40*/  F2FP.BF16.PACK_AB R28, R12.reuse, R13 ;  /* 0x0000000d0c1c723e */ /* 0x040fe200000010ff */
[----:B------:R-:W-:Y:S01]  /*18b50*/  IMAD.MOV.U32 R11, RZ, RZ, R5 ;  /* 0x000000ffff0b7224 */ /* 0x000fe200078e0005 */
[----:B------:R1:W3:Y:S01]  /*18b60*/  LDL.LU R227, [R1+0x394] ;  /* 0x0003940001e37983 */ /* 0x0002e20000300800 */
[--C-:B------:R-:W-:Y:S01]  /*18b70*/  FADD.FTZ R5, R12, R0.reuse ;  /* 0x000000000c057221 */ /* 0x100fe20000010000 */
[----:B------:R-:W-:Y:S02]  /*18b80*/  PRMT R0, R232, 0x7610, R0 ;  /* 0x00007610e8007816 */ /* 0x000fe40000000000 */
[----:B------:R-:W-:Y:S01]  /*18b90*/  PRMT R12, R10, 0x7610, R12 ;  /* 0x000076100a0c7816 */ /* 0x000fe2000000000c */
[----:B------:R1:W3:Y:S01]  /*18ba0*/  LDL.LU R232, [R1+0x390] ;  /* 0x0003900001e87983 */ /* 0x0002e20000300800 */
[----:B------:R-:W-:-:S02]  /*18bb0*/  PRMT R27, R0, 0x7610, R27 ;  /* 0x00007610001b7816 */ /* 0x000fc4000000001b */
[----:B------:R-:W-:Y:S02]  /*18bc0*/  PRMT R48, R12, 0x7610, R48 ;  /* 0x000076100c307816 */ /* 0x000fe40000000030 */
[----:B------:R-:W-:Y:S01]  /*18bd0*/  PRMT R234, R171, 0x7610, R234 ;  /* 0x00007610abea7816 */ /* 0x000fe200000000ea */
[----:B------:R-:W-:Y:S01]  /*18be0*/  IMAD.MOV.U32 R171, RZ, RZ, R156 ;  /* 0x000000ffffab7224 */ /* 0x000fe200078e009c */
[----:B------:R-:W-:Y:S01]  /*18bf0*/  PRMT R156, R48, 0x5410, R27 ;  /* 0x00005410309c7816 */ /* 0x000fe2000000001b */
[----:B------:R-:W-:Y:S02]  /*18c00*/  IMAD.MOV.U32 R12, RZ, RZ, R11 ;  /* 0x000000ffff0c7224 */ /* 0x000fe400078e000b */
[----:B------:R-:W-:Y:S02]  /*18c10*/  IMAD.MOV.U32 R11, RZ, RZ, R224 ;  /* 0x000000ffff0b7224 */ /* 0x000fe400078e00e0 */
[----:B------:R-:W-:Y:S01]  /*18c20*/  IMAD.MOV.U32 R224, RZ, RZ, R228 ;  /* 0x000000ffffe07224 */ /* 0x000fe200078e00e4 */
[----:B------:R-:W-:Y:S01]  /*18c30*/  LOP3.LUT R0, R3, 0xff, RZ, 0xc0, !PT ;  /* 0x000000ff03007812 */ /* 0x000fe200078ec0ff */
[----:B------:R-:W-:Y:S01]  /*18c40*/  FADD.FTZ R10, R4, R2 ;  /* 0x00000002040a7221 */ /* 0x000fe20000010000 */
[----:B------:R-:W-:Y:S01]  /*18c50*/  PRMT R26, R80, 0x7632, R26 ;  /* 0x00007632501a7816 */ /* 0x000fe2000000001a */
[----:B------:R-:W-:Y:S01]  /*18c60*/  IMAD.WIDE.U32 R2, R6, -0x2daee0ad, RZ ;  /* 0xd2511f5306027825 */ /* 0x000fe200078e00ff */
[----:B------:R-:W-:-:S02]  /*18c70*/  F2FP.BF16.PACK_AB R21, R4, R7 ;  /* 0x000000070415723e */ /* 0x000fc400000010ff */
[----:B------:R-:W-:Y:S02]  /*18c80*/  PRMT R15, R80, 0x7610, R15 ;  /* 0x00007610500f7816 */ /* 0x000fe4000000000f */
[----:B------:R-:W-:Y:S02]  /*18c90*/  LOP3.LUT R4, R2, 0xff, RZ, 0xc0, !PT ;  /* 0x000000ff02047812 */ /* 0x000fe400078ec0ff */
[----:B------:R-:W-:Y:S01]  /*18ca0*/  PRMT R222, R234, 0x7610, R222 ;  /* 0x00007610eade7816 */ /* 0x000fe200000000de */
[----:B------:R-:W-:Y:S01]  /*18cb0*/  IMAD.MOV.U32 R234, RZ, RZ, R154 ;  /* 0x000000ffffea7224 */ /* 0x000fe200078e009a */
[----:B------:R-:W-:Y:S01]  /*18cc0*/  PRMT R154, R15, 0x5410, R26 ;  /* 0x000054100f9a7816 */ /* 0x000fe2000000001a */
[----:B------:R-:W-:Y:S02]  /*18cd0*/  IMAD.MOV.U32 R13, RZ, RZ, R12 ;  /* 0x000000ffff0d7224 */ /* 0x000fe400078e000c */
[----:B------:R1:W1:Y:S01]  /*18ce0*/  MUFU.EX2 R12, R237 ;  /* 0x000000ed000c7308 */ /* 0x0002620000000800 */
[----:B--2---:R-:W-:-:S05]  /*18cf0*/  @!P4 HFMA2.BF16_V2 R225, -RZ.H0_H0, RZ.H0_H0, -R27.H0_H0 ;  /* 0x200000ffffe1c231 */ /* 0x004fca000034091b */
[----:B------:R-:W-:Y:S01]  /*18d00*/  @!P4 PRMT R27, R225, 0x5410, RZ ;  /* 0x00005410e11bc816 */ /* 0x000fe200000000ff */
[----:B------:R-:W-:Y:S02]  /*18d10*/  IMAD.MOV.U32 R225, RZ, RZ, R229 ;  /* 0x000000ffffe17224 */ /* 0x000fe400078e00e5 */
[----:B------:R2:W2:Y:S04]  /*18d20*/  LDL.LU.64 R228, [R1+0x388] ;  /* 0x0003880001e47983 */ /* 0x0004a80000300a00 */
[----:B-1----:R1:W2:Y:S01]  /*18d30*/  LDL.LU R237, [R1+0x380] ;  /* 0x0003800001ed7983 */ /* 0x0022a20000300800 */
[----:B----4-:R-:W-:-:S05]  /*18d40*/  @!P3 HFMA2.BF16_V2 R226, -RZ.H0_H0, RZ.H0_H0, -R26.H0_H0 ;  /* 0x200000ffffe2b231 */ /* 0x010fca000034091a */
[----:B------:R-:W-:Y:S02]  /*18d50*/  @!P3 PRMT R26, R226, 0x5410, RZ ;  /* 0x00005410e21ab816 */ /* 0x000fe400000000ff */
[----:B------:R-:W-:Y:S02]  /*18d60*/  ISETP.GE.U32.AND P3, PT, R191, R4, PT ;  /* 0x00000004bf00720c */ /* 0x000fe40003f66070 */
[----:B------:R4:W1:Y:S02]  /*18d70*/  MUFU.EX2 R4, R244 ;  /* 0x000000f400047308 */ /* 0x0008640000000800 */
[----:B----4-:R4:W4:Y:S01]  /*18d80*/  LDL.LU R244, [R1+0x37c] ;  /* 0x00037c0001f47983 */ /* 0x0109220000300800 */
[----:B------:R-:W-:Y:S01]  /*18d90*/  @!P5 HFMA2.BF16_V2 R221, -RZ.H0_H0, RZ.H0_H0, -R48.H0_H0 ;  /* 0x200000ffffddd231 */ /* 0x000fe20000340930 */
[----:B------:R-:W-:-:S04]  /*18da0*/  LOP3.LUT R7, R2, 0xffff, RZ, 0xc0, !PT ;  /* 0x0000ffff02077812 */ /* 0x000fc800078ec0ff */
[----:B------:R-:W-:Y:S02]  /*18db0*/  @!P5 PRMT R48, R221, 0x5410, RZ ;  /* 0x00005410dd30d816 */ /* 0x000fe400000000ff */
[----:B------:R-:W-:Y:S02]  /*18dc0*/  ISETP.GE.U32.AND P5, PT, R191, R0, PT ;  /* 0x00000000bf00720c */ /* 0x000fe40003fa6070 */
[----:B------:R-:W-:Y:S02]  /*18dd0*/  LOP3.LUT R0, R3, R173, R8, 0x96, !PT ;  /* 0x000000ad03007212 */ /* 0x000fe400078e9608 */
[--C-:B------:R-:W-:Y:S02]  /*18de0*/  SHF.R.U32.HI R8, RZ, 0x10, R2.reuse ;  /* 0x00000010ff087819 */ /* 0x100fe40000011602 */
[----:B------:R-:W-:Y:S02]  /*18df0*/  SHF.R.U32.HI R6, RZ, 0x18, R2 ;  /* 0x00000018ff067819 */ /* 0x000fe40000011602 */
[----:B------:R-:W-:-:S04]  /*18e00*/  SHF.R.U32.HI R2, RZ, 0x8, R9 ;  /* 0x00000008ff027819 */ /* 0x000fc80000011609 */
[----:B------:R-:W-:-:S04]  /*18e10*/  LOP3.LUT R2, R2, 0xffff, RZ, 0xc0, !PT ;  /* 0x0000ffff02027812 */ /* 0x000fc800078ec0ff */
[----:B------:R-:W-:Y:S02]  /*18e20*/  ISETP.GE.U32.AND P4, PT, R191, R2, PT ;  /* 0x00000002bf00720c */ /* 0x000fe40003f86070 */
[----:B------:R-:W-:Y:S01]  /*18e30*/  LOP3.LUT R2, R0, 0xffff, RZ, 0xc0, !PT ;  /* 0x0000ffff00027812 */ /* 0x000fe200078ec0ff */
[----:B---3--:R-:W-:-:S03]  /*18e40*/  @!P1 HFMA2.BF16_V2 R227, -RZ.H0_H0, RZ.H0_H0, -R15.H0_H0 ;  /* 0x200000ffffe39231 */ /* 0x008fc6000034090f */
[----:B------:R-:W-:-:S04]  /*18e50*/  SHF.R.U32.HI R2, RZ, 0x8, R2 ;  /* 0x00000008ff027819 */ /* 0x000fc80000011602 */
[----:B------:R-:W-:Y:S01]  /*18e60*/  LOP3.LUT R2, R2, 0xffff, RZ, 0xc0, !PT ;  /* 0x0000ffff02027812 */ /* 0x000fe200078ec0ff */
[----:B------:R-:W-:Y:S01]  /*18e70*/  IMAD.MOV.U32 R3, RZ, RZ, R11 ;  /* 0x000000ffff037224 */ /* 0x000fe200078e000b */
[----:B------:R-:W-:Y:S02]  /*18e80*/  @!P1 PRMT R15, R227, 0x5410, RZ ;  /* 0x00005410e30f9816 */ /* 0x000fe400000000ff */
[----:B------:R-:W-:Y:S02]  /*18e90*/  PRMT R81, R248, 0x7610, R81 ;  /* 0x00007610f8517816 */ /* 0x000fe40000000051 */
[----:B------:R-:W-:Y:S01]  /*18ea0*/  ISETP.GE.U32.AND P1, PT, R191, R2, PT ;  /* 0x00000002bf00720c */ /* 0x000fe20003f26070 */
[----:B------:R-:W-:Y:S01]  /*18eb0*/  FADD.FTZ R2, R12, R5 ;  /* 0x000000050c027221 */ /* 0x000fe20000010000 */
[----:B------:R-:W-:Y:S01]  /*18ec0*/  PRMT R227, R222, 0x7610, R227 ;  /* 0x00007610dee37816 */ /* 0x000fe200000000e3 */
[----:B------:R-:W-:Y:S01]  /*18ed0*/  IMAD.MOV.U32 R222, RZ, RZ, R234 ;  /* 0x000000ffffde7224 */ /* 0x000fe200078e00ea */
[----:B------:R-:W-:Y:S01]  /*18ee0*/  PRMT R80, R250, 0x7610, R80 ;  /* 0x00007610fa507816 */ /* 0x000fe20000000050 */
[----:B------:R-:W-:Y:S01]  /*18ef0*/  IMAD.MOV.U32 R226, RZ, RZ, R3 ;  /* 0x000000ffffe27224 */ /* 0x000fe200078e0003 */
[----:B------:R-:W-:Y:S01]  /*18f00*/  PRMT R79, R252, 0x7610, R79 ;  /* 0x00007610fc4f7816 */ /* 0x000fe2000000004f */
[----:B------:R-:W-:Y:S01]  /*18f10*/  IMAD.MOV.U32 R234, RZ, RZ, R189 ;  /* 0x000000ffffea7224 */ /* 0x000fe200078e00bd */
[C---:B-1----:R-:W-:Y:S01]  /*18f20*/  F2FP.BF16.PACK_AB R16, R4.reuse, R12 ;  /* 0x0000000c0410723e */ /* 0x042fe200000010ff */
[----:B------:R-:W-:Y:S01]  /*18f30*/  IMAD.MOV.U32 R189, RZ, RZ, R171 ;  /* 0x000000ffffbd7224 */ /* 0x000fe200078e00ab */
[----:B------:R-:W-:Y:S01]  /*18f40*/  PRMT R77, R187, 0x7610, R77 ;  /* 0x00007610bb4d7816 */ /* 0x000fe2000000004d */
[----:B------:R-:W-:Y:S01]  /*18f50*/  FADD.FTZ R3, R4, R2 ;  /* 0x0000000204037221 */ /* 0x000fe20000010000 */
[----:B------:R-:W-:Y:S01]  /*18f60*/  LOP3.LUT R2, R0, 0xff, RZ, 0xc0, !PT ;  /* 0x000000ff00027812 */ /* 0x000fe200078ec0ff */
[----:B------:R-:W-:Y:S01]  /*18f70*/  IMAD.MOV.U32 R171, RZ, RZ, R152 ;  /* 0x000000ffffab7224 */ /* 0x000fe200078e0098 */
[----:B------:R-:W-:Y:S01]  /*18f80*/  LOP3.LUT R9, R23, R240, R224, 0x96, !PT ;  /* 0x000000f017097212 */ /* 0x000fe200078e96e0 */
[----:B------:R-:W-:Y:S01]  /*18f90*/  IMAD.MOV.U32 R152, RZ, RZ, R153 ;  /* 0x000000ffff987224 */ /* 0x000fe200078e0099 */
[----:B------:R-:W-:Y:S01]  /*18fa0*/  PRMT R153, R81, 0x5410, R80 ;  /* 0x0000541051997816 */ /* 0x000fe20000000050 */
[----:B------:R-:W-:Y:S01]  /*18fb0*/  IMAD.MOV.U32 R5, RZ, RZ, R226 ;  /* 0x000000ffff057224 */ /* 0x000fe200078e00e2 */
[----:B------:R-:W-:Y:S01]  /*18fc0*/  PRMT R78, R227, 0x7610, R78 ;  /* 0x00007610e34e7816 */ /* 0x000fe2000000004e */
[----:B------:R-:W-:Y:S01]  /*18fd0*/  IMAD.MOV.U32 R227, RZ, RZ, R225 ;  /* 0x000000ffffe37224 */ /* 0x000fe200078e00e1 */
[----:B------:R-:W-:Y:S01]  /*18fe0*/  PRMT R75, R187, 0x7632, R75 ;  /* 0x00007632bb4b7816 */ /* 0x000fe2000000004b */
[----:B------:R-:W-:Y:S01]  /*18ff0*/  IMAD.MOV.U32 R225, RZ, RZ, R152 ;  /* 0x000000ffffe17224 */ /* 0x000fe200078e0098 */
[----:B------:R-:W-:Y:S01]  /*19000*/  @!P5 HFMA2.BF16_V2 R232, -RZ.H0_H0, RZ.H0_H0, -R79.H0_H0 ;  /* 0x200000ffffe8d231 */ /* 0x000fe2000034094f */
[----:B------:R-:W-:Y:S01]  /*19010*/  MUFU.EX2 R5, R5 ;  /* 0x0000000500057308 */ /* 0x000fe20000000800 */
[----:B------:R-:W-:Y:S01]  /*19020*/  PRMT R152, R79, 0x5410, R78 ;  /* 0x000054104f987816 */ /* 0x000fe2000000004e */
[----:B------:R1:W3:Y:S02]  /*19030*/  LDL.LU R248, [R1+0x378] ;  /* 0x0003780001f87983 */ /* 0x0002e40000300800 */
[----:B------:R-:W-:Y:S01]  /*19040*/  @!P5 PRMT R79, R232, 0x5410, RZ ;  /* 0x00005410e84fd816 */ /* 0x000fe200000000ff */
[----:B------:R-:W-:Y:S01]  /*19050*/  IMAD.MOV.U32 R226, RZ, RZ, R224 ;  /* 0x000000ffffe27224 */ /* 0x000fe200078e00e0 */
[----:B------:R1:W3:Y:S02]  /*19060*/  LDL.LU R250, [R1+0x374] ;  /* 0x0003740001fa7983 */ /* 0x0002e40000300800 */
[----:B------:R-:W1:Y:S01]  /*19070*/  MUFU.EX2 R4, R225 ;  /* 0x000000e100047308 */ /* 0x000e620000000800 */
[----:B------:R-:W-:Y:S01]  /*19080*/  IMAD.MOV.U32 R224, RZ, RZ, R234 ;  /* 0x000000ffffe07224 */ /* 0x000fe200078e00ea */
[----:B------:R2:W3:Y:S01]  /*19090*/  LDL.LU R252, [R1+0x370] ;  /* 0x0003700001fc7983 */ /* 0x0004e20000300800 */
[----:B------:R-:W-:-:S02]  /*190a0*/  IMAD.MOV.U32 R234, RZ, RZ, R189 ;  /* 0x000000ffffea7224 */ /* 0x000fc400078e00bd */
[----:B------:R-:W-:Y:S02]  /*190b0*/  IMAD.MOV.U32 R189, RZ, RZ, R171 ;  /* 0x000000ffffbd7224 */ /* 0x000fe400078e00ab */
[----:B------:R-:W-:Y:S01]  /*190c0*/  IMAD.MOV.U32 R171, RZ, RZ, R161 ;  /* 0x000000ffffab7224 */ /* 0x000fe200078e00a1 */
[----:B------:R-:W-:Y:S02]  /*190d0*/  PRMT R161, R77, 0x5410, R75 ;  /* 0x000054104da17816 */ /* 0x000fe4000000004b */
[----:B-1----:R-:W-:Y:S01]  /*190e0*/  F2FP.BF16.PACK_AB R23, R4, R5 ;  /* 0x000000050417723e */ /* 0x002fe200000010ff */
[----:B------:R-:W-:Y:S02]  /*190f0*/  IMAD.MOV.U32 R225, RZ, RZ, R13 ;  /* 0x000000ffffe17224 */ /* 0x000fe400078e000d */
[----:B------:R-:W-:Y:S01]  /*19100*/  IMAD.MOV.U32 R13, RZ, RZ, R159 ;  /* 0x000000ffff0d7224 */ /* 0x000fe200078e009f */
[----:B--2---:R-:W-:-:S05]  /*19110*/  @!P0 HFMA2.BF16_V2 R228, -RZ.H0_H0, RZ.H0_H0, -R81.H0_H0 ;  /* 0x200000ffffe48231 */ /* 0x004fca0000340951 */
[----:B------:R-:W-:Y:S02]  /*19120*/  @!P0 PRMT R81, R228, 0x5410, RZ ;  /* 0x00005410e4518816 */ /* 0x000fe400000000ff */
[----:B------:R-:W-:Y:S02]  /*19130*/  ISETP.GE.U32.AND P0, PT, R191, R2, PT ;  /* 0x00000002bf00720c */ /* 0x000fe40003f06070 */
[--C-:B------:R-:W-:Y:S02]  /*19140*/  SHF.R.U32.HI R2, RZ, 0x18, R0.reuse ;  /* 0x00000018ff027819 */ /* 0x100fe40000011600 */
[----:B------:R-:W-:-:S04]  /*19150*/  SHF.R.U32.HI R0, RZ, 0x10, R0 ;  /* 0x00000010ff007819 */ /* 0x000fc80000011600 */
[----:B------:R-:W-:Y:S01]  /*19160*/  LOP3.LUT R0, R0, 0xff, RZ, 0xc0, !PT ;  /* 0x000000ff00007812 */ /* 0x000fe200078ec0ff */
[----:B------:R-:W-:-:S03]  /*19170*/  @!P2 HFMA2.BF16_V2 R237, -RZ.H0_H0, RZ.H0_H0, -R78.H0_H0 ;  /* 0x200000ffffeda231 */ /* 0x000fc6000034094e */
[----:B------:R-:W-:Y:S02]  /*19180*/  ISETP.GE.U32.AND P5, PT, R191, R0, PT ;  /* 0x00000000bf00720c */ /* 0x000fe40003fa6070 */
[----:B------:R-:W-:-:S04]  /*19190*/  SHF.R.U32.HI R0, RZ, 0x8, R7 ;  /* 0x00000008ff007819 */ /* 0x000fc80000011607 */
[----:B------:R-:W-:Y:S02]  /*191a0*/  LOP3.LUT R0, R0, 0xffff, RZ, 0xc0, !PT ;  /* 0x0000ffff00007812 */ /* 0x000fe400078ec0ff */
[----:B------:R-:W-:Y:S01]  /*191b0*/  @!P2 PRMT R78, R237, 0x5410, RZ ;  /* 0x00005410ed4ea816 */ /* 0x000fe200000000ff */
[----:B------:R1:W-:Y:S01]  /*191c0*/  MUFU.EX2 R7, R46 ;  /* 0x0000002e00077308 */ /* 0x0003e20000000800 */
[----:B------:R-:W-:Y:S01]  /*191d0*/  ISETP.GE.U32.AND P2, PT, R191, R0, PT ;  /* 0x00000000bf00720c */ /* 0x000fe20003f46070 */
[----:B------:R-:W-:-:S04]  /*191e0*/  FADD.FTZ R0, R5, R10 ;  /* 0x0000000a05007221 */ /* 0x000fc80000010000 */
[----:B------:R-:W-:Y:S02]  /*191f0*/  FADD.FTZ R0, R4, R0 ;  /* 0x0000000004007221 */ /* 0x000fe40000010000 */
[----:B------:R-:W2:Y:S01]  /*19200*/  MUFU.EX2 R5, R44 ;  /* 0x0000002c00057308 */ /* 0x000ea20000000800 */
[----:B----4-:R-:W-:Y:S01]  /*19210*/  @!P0 HFMA2.BF16_V2 R244, -RZ.H0_H0, RZ.H0_H0, -R77.H0_H0 ;  /* 0x200000fffff48231 */ /* 0x010fe2000034094d */
[----:B-1----:R-:W4:Y:S04]  /*19220*/  LDL.LU R46, [R1+0x36c] ;  /* 0x00036c00012e7983 */ /* 0x002f280000300800 */
[----:B------:R-:W-:Y:S02]  /*19230*/  @!P0 PRMT R77, R244, 0x5410, RZ ;  /* 0x00005410f44d8816 */ /* 0x000fe400000000ff */
[----:B------:R-:W-:-:S02]  /*19240*/  ISETP.GE.U32.AND P0, PT, R191, R6, PT ;  /* 0x00000006bf00720c */ /* 0x000fc40003f06070 */
[----:B------:R1:W1:Y:S02]  /*19250*/  MUFU.EX2 R6, R47 ;  /* 0x0000002f00067308 */ /* 0x0002640000000800 */
[----:B-1----:R-:W4:Y:S04]  /*19260*/  LDL.LU R47, [R1+0x368] ;  /* 0x00036800012f7983 */ /* 0x002f280000300800 */
[----:B------:R-:W4:Y:S04]  /*19270*/  LDL.LU R44, [R1+0x364] ;  /* 0x00036400012c7983 */ /* 0x000f280000300800 */
[----:B------:R1:W4:Y:S04]  /*19280*/  LDL.LU.S16 R228, [R1+0x14] ;  /* 0x0000140001e47983 */ /* 0x0003280000300600 */
[----:B------:R1:W4:Y:S04]  /*19290*/  LDL.LU.S16 R4, [R1+0xc] ;  /* 0x00000c0001047983 */ /* 0x0003280000300600 */
[----:B------:R1:W4:Y:S04]  /*192a0*/  LDL.LU.S16 R187, [R1+0x1c] ;  /* 0x00001c0001bb7983 */ /* 0x0003280000300600 */
[----:B------:R1:W4:Y:S01]  /*192b0*/  LDL.LU.S16 R159, [R1+0x18] ;  /* 0x00001800019f7983 */ /* 0x0003220000300600 */
[C---:B------:R-:W-:Y:S01]  /*192c0*/  PRMT R50, R49.reuse, 0x7632, R50 ;  /* 0x0000763231327816 */ /* 0x040fe20000000032 */
[----:B------:R-:W-:Y:S01]  /*192d0*/  @!P4 HFMA2.BF16_V2 R229, -RZ.H0_H0, RZ.H0_H0, -R80.H0_H0 ;  /* 0x200000ffffe5c231 */ /* 0x000fe20000340950 */
[----:B------:R-:W-:-:S02]  /*192e0*/  PRMT R54, R49, 0x7610, R54 ;  /* 0x0000761031367816 */ /* 0x000fc40000000036 */
[----:B------:R-:W-:Y:S02]  /*192f0*/  PRMT R55, R39, 0x7632, R55 ;  /* 0x0000763227377816 */ /* 0x000fe40000000037 */
[----:B------:R-:W-:Y:S02]  /*19300*/  @!P4 PRMT R80, R229, 0x5410, RZ ;  /* 0x00005410e550c816 */ /* 0x000fe400000000ff */
[----:B------:R-:W-:Y:S02]  /*19310*/  ISETP.GE.U32.AND P4, PT, R191, R2, PT ;  /* 0x00000002bf00720c */ /* 0x000fe40003f86070 */
[----:B------:R-:W-:Y:S02]  /*19320*/  LOP3.LUT R2, R8, 0xff, RZ, 0xc0, !PT ;  /* 0x000000ff08027812 */ /* 0x000fe400078ec0ff */
[----:B------:R-:W-:Y:S01]  /*19330*/  PRMT R71, R39, 0x7610, R71 ;  /* 0x0000761027477816 */ /* 0x000fe20000000047 */
[----:B---3--:R-:W-:-:S05]  /*19340*/  @!P1 HFMA2.BF16_V2 R248, -RZ.H0_H0, RZ.H0_H0, -R75.H0_H0 ;  /* 0x200000fffff89231 */ /* 0x008fca000034094b */
[----:B------:R-:W-:Y:S02]  /*19350*/  @!P1 PRMT R75, R248, 0x5410, RZ ;  /* 0x00005410f84b9816 */ /* 0x000fe400000000ff */
[----:B------:R-:W-:Y:S01]  /*19360*/  ISETP.GE.U32.AND P1, PT, R191, R2, PT ;  /* 0x00000002bf00720c */ /* 0x000fe20003f26070 */
[----:B------:R-:W-:Y:S02]  /*19370*/  IMAD.MOV.U32 R12, RZ, RZ, R165 ;  /* 0x000000ffff0c7224 */ /* 0x000fe400078e00a5 */
[----:B--2---:R-:W-:Y:S01]  /*19380*/  FADD.FTZ R0, R5, R0 ;  /* 0x0000000005007221 */ /* 0x004fe20000010000 */
[----:B------:R-:W-:Y:S02]  /*19390*/  LOP3.LUT R11, R175, R239, R22, 0x96, !PT ;  /* 0x000000efaf0b7212 */ /* 0x000fe400078e9616 */
[----:B------:R-:W-:Y:S02]  /*193a0*/  F2FP.BF16.PACK_AB R72, R6, R7 ;  /* 0x000000070648723e */ /* 0x000fe400000010ff */
[----:B------:R-:W-:-:S02]  /*193b0*/  PRMT R76, R38, 0x7610, R76 ;  /* 0x00007610264c7816 */ /* 0x000fc4000000004c */
[----:B------:R-:W-:-:S03]  /*193c0*/  PRMT R74, R38, 0x7632, R74 ;  /* 0x00007632264a7816 */ /* 0x000fc6000000004a */
[----:B------:R-:W-:Y:S01]  /*193d0*/  @!P5 HFMA2.BF16_V2 R250, -RZ.H0_H0, RZ.H0_H0, -R76.H0_H0 ;  /* 0x200000fffffad231 */ /* 0x000fe2000034094c */
[----:B------:R-:W-:Y:S01]  /*193e0*/  IMAD.MOV.U32 R165, RZ, RZ, R162 ;  /* 0x000000ffffa57224 */ /* 0x000fe200078e00a2 */
[----:B------:R-:W-:-:S03]  /*193f0*/  PRMT R162, R76, 0x5410, R74 ;  /* 0x000054104ca27816 */ /* 0x000fc6000000004a */
[----:B------:R-:W-:Y:S01]  /*19400*/  @!P5 PRMT R76, R250, 0x5410, RZ ;  /* 0x00005410fa4cd816 */ /* 0x000fe200000000ff */
[----:B------:R-:W-:Y:S01]  /*19410*/  @!P4 HFMA2.BF16_V2 R252, -RZ.H0_H0, RZ.H0_H0, -R74.H0_H0 ;  /* 0x200000fffffcc231 */ /* 0x000fe2000034094a */
[----:B------:R-:W-:Y:S04]  /*19420*/  MUFU.EX2 R13, R13 ;  /* 0x0000000d000d7308 */ /* 0x000fe80000000800 */
[----:B------:R-:W-:Y:S01]  /*19430*/  @!P4 PRMT R74, R252, 0x5410, RZ ;  /* 0x00005410fc4ac816 */ /* 0x000fe200000000ff */
[----:B----4-:R-:W-:Y:S02]  /*19440*/  @!P3 HFMA2.BF16_V2 R228, -RZ.H0_H0, RZ.H0_H0, -R54.H0_H0 ;  /* 0x200000ffffe4b231 */ /* 0x010fe40000340936 */
[----:B------:R-:W-:-:S03]  /*19450*/  @!P2 HFMA2.BF16_V2 R4, -RZ.H0_H0, RZ.H0_H0, -R50.H0_H0 ;  /* 0x200000ffff04a231 */ /* 0x000fc60000340932 */
[----:B------:R-:W-:Y:S02]  /*19460*/  PRMT R160, R228, 0x7610, R160 ;  /* 0x00007610e4a07816 */ /* 0x000fe400000000a0 */
[----:B------:R-:W-:Y:S01]  /*19470*/  PRMT R10, R4, 0x7610, R10 ;  /* 0x00007610040a7816 */ /* 0x000fe2000000000a */
[----:B------:R-:W-:Y:S01]  /*19480*/  @!P0 HFMA2.BF16_V2 R159, -RZ.H0_H0, RZ.H0_H0, -R55.H0_H0 ;  /* 0x200000ffff9f8231 */ /* 0x000fe20000340937 */
[----:B------:R2:W3:Y:S04]  /*19490*/  MUFU.EX2 R4, R45 ;  /* 0x0000002d00047308 */ /* 0x0004e80000000800 */
[----:B------:R-:W-:Y:S02]  /*194a0*/  PRMT R2, R159, 0x7610, R2 ;  /* 0x000076109f027816 */ /* 0x000fe40000000002 */
[----:B------:R-:W-:-:S02]  /*194b0*/  PRMT R159, R54, 0x5410, R50 ;  /* 0x00005410369f7816 */ /* 0x000fc40000000032 */
[----:B------:R-:W-:Y:S02]  /*194c0*/  @!P3 PRMT R54, R160, 0x5410, RZ ;  /* 0x00005410a036b816 */ /* 0x000fe400000000ff */
[----:B------:R-:W-:Y:S02]  /*194d0*/  PRMT R160, R71, 0x5410, R55 ;  /* 0x0000541047a07816 */ /* 0x000fe40000000037 */
[----:B------:R-:W-:Y:S01]  /*194e0*/  @!P0 PRMT R55, R2, 0x5410, RZ ;  /* 0x0000541002378816 */ /* 0x000fe200000000ff */
[----:B------:R-:W-:Y:S02]  /*194f0*/  FADD.FTZ R2, R7, R3 ;  /* 0x0000000307027221 */ /* 0x000fe40000010000 */
[----:B------:R-:W-:Y:S01]  /*19500*/  IMAD.MOV.U32 R228, RZ, RZ, R12 ;  /* 0x000000ffffe47224 */ /* 0x000fe200078e000c */
[----:B------:R-:W-:Y:S01]  /*19510*/  @!P1 HFMA2.BF16_V2 R187, -RZ.H0_H0, RZ.H0_H0, -R71.H0_H0 ;  /* 0x200000ffffbb9231 */ /* 0x000fe20000340947 */
[----:B------:R-:W-:Y:S01]  /*19520*/  FADD.FTZ R12, R6, R2 ;  /* 0x00000002060c7221 */ /* 0x000fe20000010000 */
[----:B--2---:R-:W2:Y:S01]  /*19530*/  LDL.LU R45, [R1+0x360] ;  /* 0x00036000012d7983 */ /* 0x004ea20000300800 */
[----:B------:R-:W-:Y:S01]  /*19540*/  IMAD.WIDE.U32 R2, R9, -0x2daee0ad, RZ ;  /* 0xd2511f5309027825 */ /* 0x000fe200078e00ff */
[----:B------:R-:W-:-:S03]  /*19550*/  @!P2 PRMT R50, R10, 0x5410, RZ ;  /* 0x000054100a32a816 */ /* 0x000fc600000000ff */
[C---:B---3--:R-:W-:Y:S01]  /*19560*/  FADD.FTZ R10, R4.reuse, R0 ;  /* 0x00000000040a7221 */ /* 0x048fe20000010000 */
[----:B------:R-:W-:Y:S02]  /*19570*/  LOP3.LUT R0, R3, R241, R42, 0x96, !PT ;  /* 0x000000f103007212 */ /* 0x000fe400078e962a */
[----:B------:R-:W-:-:S03]  /*19580*/  F2FP.BF16.PACK_AB R73, R4, R5 ;  /* 0x000000050449723e */ /* 0x000fc600000010ff */
[----:B------:R-:W-:-:S04]  /*19590*/  IMAD.WIDE.U32 R4, R0, -0x326172a9, RZ ;  /* 0xcd9e8d5700047825 */ /* 0x000fc800078e00ff */
[----:B------:R-:W-:Y:S01]  /*195a0*/  IMAD.WIDE.U32 R6, R11, -0x2daee0ad, RZ ;  /* 0xd2511f530b067825 */ /* 0x000fe200078e00ff */
[----:B------:R-:W-:-:S04]  /*195b0*/  LOP3.LUT R3, R5, R233, R174, 0x96, !PT ;  /* 0x000000e905037212 */ /* 0x000fc800078e96ae */
[----:B------:R-:W-:Y:S01]  /*195c0*/  LOP3.LUT R0, R7, R242, R2, 0x96, !PT ;  /* 0x000000f207007212 */ /* 0x000fe200078e9602 */
[----:B------:R-:W-:-:S05]  /*195d0*/  IMAD.WIDE.U32 R2, R3, -0x2daee0ad, RZ ;  /* 0xd2511f5303027825 */ /* 0x000fca00078e00ff */
[----:B------:R-:W-:Y:S01]  /*195e0*/  LOP3.LUT R3, R3, R251, R6, 0x96, !PT ;  /* 0x000000fb03037212 */ /* 0x000fe200078e9606 */
[----:B------:R-:W-:Y:S01]  /*195f0*/  IMAD.WIDE.U32 R6, R0, -0x326172a9, RZ ;  /* 0xcd9e8d5700067825 */ /* 0x000fe200078e00ff */
[----:B------:R-:W-:-:S04]  /*19600*/  PRMT R8, R187, 0x7610, R8 ;  /* 0x00007610bb087816 */ /* 0x000fc80000000008 */
[----:B------:R-:W-:Y:S02]  /*19610*/  LOP3.LUT R0, R7, R249, R4, 0x96, !PT ;  /* 0x000000f907007212 */ /* 0x000fe400078e9604 */
[----:B------:R-:W-:-:S03]  /*19620*/  @!P1 PRMT R71, R8, 0x5410, RZ ;  /* 0x0000541008479816 */ /* 0x000fc600000000ff */
[----:B------:R-:W-:-:S05]  /*19630*/  IMAD.WIDE.U32 R8, R0, -0x2daee0ad, RZ ;  /* 0xd2511f5300087825 */ /* 0x000fca00078e00ff */
        /* <DEDUP_REMOVED lines=9> */
[C---:B------:R-:W-:Y:S02]  /*196d0*/  ISETP.GE.U32.AND P4, PT, R191.reuse, R4, PT ;  /* 0x00000004bf00720c */ /* 0x040fe40003f86070 */
[--C-:B------:R-:W-:Y:S02]  /*196e0*/  SHF.R.U32.HI R4, RZ, 0x10, R0.reuse ;  /* 0x00000010ff047819 */ /* 0x100fe40000011600 */
[----:B------:R-:W-:Y:S02]  /*196f0*/  SHF.R.U32.HI R0, RZ, 0x18, R0 ;  /* 0x00000018ff007819 */ /* 0x000fe40000011600 */
[----:B------:R-:W-:Y:S01]  /*19700*/  LOP3.LUT R4, R4, 0xff, RZ, 0xc0, !PT ;  /* 0x000000ff04047812 */ /* 0x000fe200078ec0ff */
[----:B------:R-:W3:Y:S01]  /*19710*/  MUFU.EX2 R11, R228 ;  /* 0x000000e4000b7308 */ /* 0x000ee20000000800 */
[----:B------:R-:W-:Y:S02]  /*19720*/  ISETP.GE.U32.AND P3, PT, R191, R0, PT ;  /* 0x00000000bf00720c */ /* 0x000fe40003f66070 */
[----:B------:R-:W-:-:S02]  /*19730*/  LOP3.LUT R0, R2, 0xff, RZ, 0xc0, !PT ;  /* 0x000000ff02007812 */ /* 0x000fc400078ec0ff */
[----:B------:R-:W-:-:S03]  /*19740*/  ISETP.GE.U32.AND P1, PT, R191, R4, PT ;  /* 0x00000004bf00720c */ /* 0x000fc60003f26070 */
[----:B------:R4:W-:Y:S01]  /*19750*/  MUFU.EX2 R4, R165 ;  /* 0x000000a500047308 */ /* 0x0009e20000000800 */
[----:B------:R-:W-:Y:S02]  /*19760*/  ISETP.GE.U32.AND P0, PT, R191, R0, PT ;  /* 0x00000000bf00720c */ /* 0x000fe40003f06070 */
[----:B------:R-:W-:-:S04]  /*19770*/  SHF.R.U32.HI R0, RZ, 0x18, R2 ;  /* 0x00000018ff007819 */ /* 0x000fc80000011602 */
[----:B------:R-:W-:Y:S01]  /*19780*/  ISETP.GE.U32.AND P2, PT, R191, R0, PT ;  /* 0x00000000bf00720c */ /* 0x000fe20003f46070 */
[----:B------:R1:W1:Y:S01]  /*19790*/  MUFU.EX2 R7, R225 ;  /* 0x000000e100077308 */ /* 0x0002620000000800 */
[----:B------:R-:W-:Y:S02]  /*197a0*/  FADD.FTZ R0, R13, R12 ;  /* 0x0000000c0d007221 */ /* 0x000fe40000010000 */
[----:B----4-:R-:W-:Y:S02]  /*197b0*/  IMAD.MOV.U32 R165, RZ, RZ, R166 ;  /* 0x000000ffffa57224 */ /* 0x010fe400078e00a6 */
[----:B------:R4:W2:Y:S01]  /*197c0*/  LDL.LU.S16 R166, [R1+0x3c] ;  /* 0x00003c0001a67983 */ /* 0x0008a20000300600 */
[----:B------:R-:W-:Y:S01]  /*197d0*/  LOP3.LUT R6, R5, R245, R6, 0x96, !PT ;  /* 0x000000f505067212 */ /* 0x000fe200078e9606 */
[C---:B---3--:R-:W-:Y:S01]  /*197e0*/  FADD.FTZ R5, R11.reuse, R0 ;  /* 0x000000000b057221 */ /* 0x048fe20000010000 */
[----:B------:R-:W-:Y:S01]  /*197f0*/  F2FP.BF16.PACK_AB R14, R11, R13 ;  /* 0x0000000d0b0e723e */ /* 0x000fe200000010ff */
[----:B-1----:R-:W-:-:S02]  /*19800*/  IMAD.MOV.U32 R225, RZ, RZ, R224 ;  /* 0x000000ffffe17224 */ /* 0x002fc400078e00e0 */
[----:B------:R-:W-:Y:S02]  /*19810*/  IMAD.MOV.U32 R224, RZ, RZ, R189 ;  /* 0x000000ffffe07224 */ /* 0x000fe400078e00bd */
[----:B------:R-:W-:Y:S02]  /*19820*/  IMAD.MOV.U32 R189, RZ, RZ, R165 ;  /* 0x000000ffffbd7224 */ /* 0x000fe400078e00a5 */
[----:B------:R4:W3:Y:S04]  /*19830*/  LDL.LU.S16 R165, [R1+0x48] ;  /* 0x0000480001a57983 */ /* 0x0008e80000300600 */
[----:B------:R4:W4:Y:S01]  /*19840*/  LDL.LU.S16 R11, [R1+0x4c] ;  /* 0x00004c00010b7983 */ /* 0x0009220000300600 */
[----:B------:R-:W-:Y:S02]  /*19850*/  PRMT R63, R35, 0x7610, R63 ;  /* 0x00007610233f7816 */ /* 0x000fe4000000003f */
[----:B------:R-:W-:Y:S01]  /*19860*/  LOP3.LUT R9, R2, 0xffff, RZ, 0xc0, !PT ;  /* 0x0000ffff02097812 */ /* 0x000fe200078ec0ff */
[----:B------:R1:W4:Y:S01]  /*19870*/  LDL.LU.S16 R187, [R1+0x88] ;  /* 0x0000880001bb7983 */ /* 0x0003220000300600 */
[----:B------:R-:W-:Y:S01]  /*19880*/  SHF.R.U32.HI R3, RZ, 0x10, R2 ;  /* 0x00000010ff037819 */ /* 0x000fe20000011602 */
[----:B------:R-:W-:Y:S01]  /*19890*/  FADD.FTZ R2, R7, R10 ;  /* 0x0000000a07027221 */ /* 0x000fe20000010000 */
[----:B------:R-:W-:-:S03]  /*198a0*/  PRMT R62, R35, 0x7632, R62 ;  /* 0x00007632233e7816 */ /* 0x000fc6000000003e */
[----:B------:R-:W-:Y:S01]  /*198b0*/  FADD.FTZ R10, R4, R2 ;  /* 0x00000002040a7221 */ /* 0x000fe20000010000 */
[----:B------:R-:W-:Y:S02]  /*198c0*/  PRMT R60, R36, 0x7632, R60 ;  /* 0x00007632243c7816 */ /* 0x000fe4000000003c */
[----:B------:R-:W-:Y:S02]  /*198d0*/  LOP3.LUT R0, R3, 0xff, RZ, 0xc0, !PT ;  /* 0x000000ff03007812 */ /* 0x000fe400078ec0ff */
[----:B------:R-:W-:Y:S02]  /*198e0*/  F2FP.BF16.PACK_AB R52, R4, R7 ;  /* 0x000000070434723e */ /* 0x000fe400000010ff */
[----:B------:R-:W-:Y:S01]  /*198f0*/  PRMT R53, R36, 0x7610, R53 ;  /* 0x0000761024357816 */ /* 0x000fe20000000035 */
[----:B--2---:R-:W-:-:S05]  /*19900*/  @!P5 HFMA2.BF16_V2 R166, -RZ.H0_H0, RZ.H0_H0, -R63.H0_H0 ;  /* 0x200000ffffa6d231 */ /* 0x004fca000034093f */
[----:B------:R-:W-:Y:S02]  /*19910*/  PRMT R2, R166, 0x7610, R2 ;  /* 0x00007610a6027816 */ /* 0x000fe40000000002 */
[----:B------:R-:W-:Y:S02]  /*19920*/  PRMT R166, R63, 0x5410, R62 ;  /* 0x000054103fa67816 */ /* 0x000fe4000000003e */
[----:B------:R-:W-:Y:S01]  /*19930*/  @!P5 PRMT R63, R2, 0x5410, RZ ;  /* 0x00005410023fd816 */ /* 0x000fe200000000ff */
[----:B------:R-:W-:Y:S01]  /*19940*/  IMAD.WIDE.U32 R2, R6, -0x2daee0ad, RZ ;  /* 0xd2511f5306027825 */ /* 0x000fe200078e00ff */
[----:B------:R-:W-:Y:S01]  /*19950*/  ISETP.GE.U32.AND P5, PT, R191, R0, PT ;  /* 0x00000000bf00720c */ /* 0x000fe20003fa6070 */
[----:B---3--:R-:W-:Y:S02]  /*19960*/  @!P4 HFMA2.BF16_V2 R165, -RZ.H0_H0, RZ.H0_H0, -R62.H0_H0 ;  /* 0x200000ffffa5c231 */ /* 0x008fe4000034093e */
[----:B----4-:R-:W-:Y:S01]  /*19970*/  @!P3 HFMA2.BF16_V2 R11, -RZ.H0_H0, RZ.H0_H0, -R60.H0_H0 ;  /* 0x200000ffff0bb231 */ /* 0x010fe2000034093c */
[----:B------:R-:W-:-:S02]  /*19980*/  LOP3.LUT R0, R3, R173, R8, 0x96, !PT ;  /* 0x000000ad03007212 */ /* 0x000fc400078e9608 */
[----:B------:R-:W-:Y:S02]  /*19990*/  LOP3.LUT R7, R2, 0xffff, RZ, 0xc0, !PT ;  /* 0x0000ffff02077812 */ /* 0x000fe400078ec0ff */
[----:B------:R-:W-:Y:S02]  /*199a0*/  PRMT R3, R11, 0x7610, R3 ;  /* 0x000076100b037816 */ /* 0x000fe40000000003 */
[----:B------:R-:W-:Y:S02]  /*199b0*/  PRMT R12, R165, 0x7610, R12 ;  /* 0x00007610a50c7816 */ /* 0x000fe4000000000c */
[----:B------:R-:W-:Y:S02]  /*199c0*/  PRMT R165, R53, 0x5410, R60 ;  /* 0x0000541035a57816 */ /* 0x000fe4000000003c */
[----:B------:R-:W-:Y:S02]  /*199d0*/  @!P3 PRMT R60, R3, 0x5410, RZ ;  /* 0x00005410033cb816 */ /* 0x000fe400000000ff */
[----:B------:R1:W2:Y:S01]  /*199e0*/  LDL.LU.S16 R3, [R1+0x9c] ;  /* 0x00009c0001037983 */ /* 0x0002a20000300600 */
[C---:B------:R-:W-:Y:S01]  /*199f0*/  PRMT R70, R37.reuse, 0x7610, R70 ;  /* 0x0000761025467816 */ /* 0x040fe20000000046 */
[----:B------:R-:W-:Y:S01]  /*19a00*/  @!P1 HFMA2.BF16_V2 R187, -RZ.H0_H0, RZ.H0_H0, -R53.H0_H0 ;  /* 0x200000ffffbb9231 */ /* 0x000fe20000340935 */
[----:B------:R-:W-:-:S04]  /*19a10*/  PRMT R69, R37, 0x7632, R69 ;  /* 0x0000763225457816 */ /* 0x000fc80000000045 */
[----:B------:R-:W-:Y:S02]  /*19a20*/  PRMT R178, R187, 0x7610, R178 ;  /* 0x00007610bbb27816 */ /* 0x000fe400000000b2 */
[----:B------:R-:W-:Y:S02]  /*19a30*/  @!P4 PRMT R62, R12, 0x5410, RZ ;  /* 0x000054100c3ec816 */ /* 0x000fe400000000ff */
[----:B------:R-:W-:Y:S01]  /*19a40*/  @!P1 PRMT R53, R178, 0x5410, RZ ;  /* 0x00005410b2359816 */ /* 0x000fe200000000ff */
[----:B------:R-:W-:Y:S01]  /*19a50*/  IMAD.MOV.U32 R178, RZ, RZ, R169 ;  /* 0x000000ffffb27224 */ /* 0x000fe200078e00a9 */
[----:B------:R3:W4:Y:S01]  /*19a60*/  MUFU.EX2 R12, R225 ;  /* 0x000000e1000c7308 */ /* 0x0007220000000800 */
[----:B------:R-:W-:Y:S01]  /*19a70*/  IMAD.MOV.U32 R169, RZ, RZ, R164 ;  /* 0x000000ffffa97224 */ /* 0x000fe200078e00a4 */
[----:B------:R-:W-:Y:S01]  /*19a80*/  PRMT R164, R70, 0x5410, R69 ;  /* 0x0000541046a47816 */ /* 0x000fe20000000045 */
[----:B---3--:R1:W3:Y:S01]  /*19a90*/  LDL.LU.S16 R225, [R1+0xb0] ;  /* 0x0000b00001e17983 */ /* 0x0082e20000300600 */
[----:B--2---:R-:W-:-:S05]  /*19aa0*/  @!P0 HFMA2.BF16_V2 R3, -RZ.H0_H0, RZ.H0_H0, -R70.H0_H0 ;  /* 0x200000ffff038231 */ /* 0x004fca0000340946 */
[----:B------:R-:W-:-:S04]  /*19ab0*/  PRMT R163, R3, 0x7610, R163 ;  /* 0x0000761003a37816 */ /* 0x000fc800000000a3 */
[----:B------:R-:W-:Y:S02]  /*19ac0*/  @!P0 PRMT R70, R163, 0x5410, RZ ;  /* 0x00005410a3468816 */ /* 0x000fe400000000ff */
[----:B------:R1:W2:Y:S01]  /*19ad0*/  LDL.LU.S16 R163, [R1+0xb4] ;  /* 0x0000b40001a37983 */ /* 0x0002a20000300600 */
[----:B------:R-:W-:Y:S02]  /*19ae0*/  LOP3.LUT R4, R2, 0xff, RZ, 0xc0, !PT ;  /* 0x000000ff02047812 */ /* 0x000fe400078ec0ff */
[--C-:B------:R-:W-:Y:S02]  /*19af0*/  SHF.R.U32.HI R8, RZ, 0x10, R2.reuse ;  /* 0x00000010ff087819 */ /* 0x100fe40000011602 */
[----:B------:R-:W-:Y:S02]  /*19b00*/  SHF.R.U32.HI R6, RZ, 0x18, R2 ;  /* 0x00000018ff067819 */ /* 0x000fe40000011602 */
[----:B------:R-:W-:-:S04]  /*19b10*/  SHF.R.U32.HI R2, RZ, 0x8, R9 ;  /* 0x00000008ff027819 */ /* 0x000fc80000011609 */
[----:B------:R-:W-:Y:S02]  /*19b20*/  LOP3.LUT R2, R2, 0xffff, RZ, 0xc0, !PT ;  /* 0x0000ffff02027812 */ /* 0x000fe400078ec0ff */
[C---:B------:R-:W-:Y:S02]  /*19b30*/  ISETP.GE.U32.AND P3, PT, R191.reuse, R4, PT ;  /* 0x00000004bf00720c */ /* 0x040fe40003f66070 */
[----:B------:R-:W-:Y:S01]  /*19b40*/  ISETP.GE.U32.AND P4, PT, R191, R2, PT ;  /* 0x00000002bf00720c */ /* 0x000fe20003f86070 */
[----:B------:R1:W1:Y:S01]  /*19b50*/  MUFU.EX2 R4, R224 ;  /* 0x000000e000047308 */ /* 0x0002620000000800 */
[----:B------:R-:W-:-:S04]  /*19b60*/  LOP3.LUT R2, R0, 0xffff, RZ, 0xc0, !PT ;  /* 0x0000ffff00027812 */ /* 0x000fc800078ec0ff */
[----:B------:R-:W-:-:S04]  /*19b70*/  SHF.R.U32.HI R2, RZ, 0x8, R2 ;  /* 0x00000008ff027819 */ /* 0x000fc80000011602 */
[----:B------:R-:W-:Y:S02]  /*19b80*/  LOP3.LUT R2, R2, 0xffff, RZ, 0xc0, !PT ;  /* 0x0000ffff02027812 */ /* 0x000fe400078ec0ff */
[----:B------:R-:W-:Y:S02]  /*19b90*/  PRMT R68, R25, 0x7610, R68 ;  /* 0x0000761019447816 */ /* 0x000fe40000000044 */
[----:B------:R-:W-:Y:S01]  /*19ba0*/  ISETP.GE.U32.AND P1, PT, R191, R2, PT ;  /* 0x00000002bf00720c */ /* 0x000fe20003f26070 */
[----:B----4-:R-:W-:Y:S02]  /*19bb0*/  FADD.FTZ R2, R12, R5 ;  /* 0x000000050c027221 */ /* 0x010fe40000010000 */
[----:B-1----:R-:W-:Y:S02]  /*19bc0*/  IMAD.MOV.U32 R224, RZ, RZ, R222 ;  /* 0x000000ffffe07224 */ /* 0x002fe400078e00de */
[----:B------:R-:W-:Y:S01]  /*19bd0*/  IMAD.MOV.U32 R222, RZ, RZ, R189 ;  /* 0x000000ffffde7224 */ /* 0x000fe200078e00bd */
[----:B---3--:R-:W-:Y:S01]  /*19be0*/  @!P4 HFMA2.BF16_V2 R225, -RZ.H0_H0, RZ.H0_H0, -R69.H0_H0 ;  /* 0x200000ffffe1c231 */ /* 0x008fe20000340945 */
[----:B------:R-:W-:Y:S01]  /*19bf0*/  FADD.FTZ R3, R4, R2 ;  /* 0x0000000204037221 */ /* 0x000fe20000010000 */
[----:B------:R1:W3:Y:S01]  /*19c00*/  LDL.LU.S16 R189, [R1+0xb8] ;  /* 0x0000b80001bd7983 */ /* 0x0002e20000300600 */
[----:B------:R-:W-:-:S02]  /*19c10*/  LOP3.LUT R2, R0, 0xff, RZ, 0xc0, !PT ;  /* 0x000000ff00027812 */ /* 0x000fc400078ec0ff */
[----:B------:R-:W-:Y:S01]  /*19c20*/  F2FP.BF16.PACK_AB R49, R4, R12 ;  /* 0x0000000c0431723e */ /* 0x000fe200000010ff */
[----:B------:R1:W4:Y:S01]  /*19c30*/  LDL.LU.S16 R187, [R1+0xbc] ;  /* 0x0000bc0001bb7983 */ /* 0x0003220000300600 */
[----:B------:R-:W-:Y:S02]  /*19c40*/  ISETP.GE.U32.AND P0, PT, R191, R2, PT ;  /* 0x00000002bf00720c */ /* 0x000fe40003f06070 */
[----:B------:R-:W-:Y:S02]  /*19c50*/  PRMT R67, R25, 0x7632, R67 ;  /* 0x0000763219437816 */ /* 0x000fe40000000043 */
[----:B------:R-:W-:Y:S02]  /*19c60*/  PRMT R221, R225, 0x7610, R221 ;  /* 0x00007610e1dd7816 */ /* 0x000fe400000000dd */
[----:B------:R-:W-:Y:S02]  /*19c70*/  SHF.R.U32.HI R2, RZ, 0x18, R0 ;  /* 0x00000018ff027819 */ /* 0x000fe40000011600 */
[----:B------:R-:W-:-:S02]  /*19c80*/  @!P4 PRMT R69, R221, 0x5410, RZ ;  /* 0x00005410dd45c816 */ /* 0x000fc400000000ff */
[----:B------:R-:W-:Y:S01]  /*19c90*/  ISETP.GE.U32.AND P4, PT, R191, R2, PT ;  /* 0x00000002bf00720c */ /* 0x000fe20003f86070 */
[----:B--2---:R-:W-:-:S05]  /*19ca0*/  @!P5 HFMA2.BF16_V2 R163, -RZ.H0_H0, RZ.H0_H0, -R68.H0_H0 ;  /* 0x200000ffffa3d231 */ /* 0x004fca0000340944 */
[----:B------:R-:W-:Y:S02]  /*19cb0*/  PRMT R4, R163, 0x7610, R4 ;  /* 0x00007610a3047816 */ /* 0x000fe40000000004 */
[----:B------:R-:W-:Y:S02]  /*19cc0*/  PRMT R163, R68, 0x5410, R67 ;  /* 0x0000541044a37816 */ /* 0x000fe40000000043 */
[----:B------:R-:W-:Y:S02]  /*19cd0*/  @!P5 PRMT R68, R4, 0x5410, RZ ;  /* 0x000054100444d816 */ /* 0x000fe400000000ff */
[----:B------:R1:W2:Y:S04]  /*19ce0*/  LDL.LU.S16 R4, [R1+0xc4] ;  /* 0x0000c40001047983 */ /* 0x0002a80000300600 */
[----:B------:R1:W2:Y:S01]  /*19cf0*/  LDL.LU.S16 R2, [R1+0xd4] ;  /* 0x0000d40001027983 */ /* 0x0002a20000300600 */
[----:B------:R-:W-:-:S04]  /*19d00*/  SHF.R.U32.HI R0, RZ, 0x10, R0 ;  /* 0x00000010ff007819 */ /* 0x000fc80000011600 */
[----:B------:R-:W-:-:S04]  /*19d10*/  LOP3.LUT R0, R0, 0xff, RZ, 0xc0, !PT ;  /* 0x000000ff00007812 */ /* 0x000fc800078ec0ff */
[----:B------:R-:W-:Y:S02]  /*19d20*/  ISETP.GE.U32.AND P5, PT, R191, R0, PT ;  /* 0x00000000bf00720c */ /* 0x000fe40003fa6070 */
[----:B------:R-:W-:Y:S02]  /*19d30*/  PRMT R65, R24, 0x7610, R65 ;  /* 0x0000761018417816 */ /* 0x000fe40000000041 */
[----:B------:R-:W-:Y:S01]  /*19d40*/  PRMT R64, R33, 0x7632, R64 ;  /* 0x0000763221407816 */ /* 0x000fe20000000040 */
[----:B---3--:R-:W-:-:S05]  /*19d50*/  @!P2 HFMA2.BF16_V2 R189, -RZ.H0_H0, RZ.H0_H0, -R67.H0_H0 ;  /* 0x200000ffffbda231 */ /* 0x008fca0000340943 */
[----:B------:R-:W-:-:S04]  /*19d60*/  PRMT R184, R189, 0x7610, R184 ;  /* 0x00007610bdb87816 */ /* 0x000fc800000000b8 */
[----:B------:R-:W-:Y:S02]  /*19d70*/  @!P2 PRMT R67, R184, 0x5410, RZ ;  /* 0x00005410b843a816 */ /* 0x000fe400000000ff */
[----:B------:R1:W3:Y:S01]  /*19d80*/  LDL.LU.S16 R184, [R1+0xd8] ;  /* 0x0000d80001b87983 */ /* 0x0002e20000300600 */
[----:B------:R-:W-:Y:S01]  /*19d90*/  PRMT R66, R33, 0x7610, R66 ;  /* 0x0000761021427816 */ /* 0x000fe20000000042 */
[----:B------:R-:W-:Y:S02]  /*19da0*/  IMAD.MOV.U32 R189, RZ, RZ, R179 ;  /* 0x000000ffffbd7224 */ /* 0x000fe400078e00b3 */
[----:B------:R-:W-:Y:S02]  /*19db0*/  IMAD.MOV.U32 R179, RZ, RZ, R171 ;  /* 0x000000ffffb37224 */ /* 0x000fe400078e00ab */
[----:B------:R-:W-:Y:S01]  /*19dc0*/  IMAD.MOV.U32 R171, RZ, RZ, R172 ;  /* 0x000000ffffab7224 */ /* 0x000fe200078e00ac */
[----:B------:R-:W-:Y:S01]  /*19dd0*/  PRMT R172, R66, 0x5410, R64 ;  /* 0x0000541042ac7816 */ /* 0x000fe20000000040 */
[----:B----4-:R-:W-:-:S05]  /*19de0*/  @!P0 HFMA2.BF16_V2 R187, -RZ.H0_H0, RZ.H0_H0, -R66.H0_H0 ;  /* 0x200000ffffbb8231 */ /* 0x010fca0000340942 */
[----:B------:R-:W-:Y:S01]  /*19df0*/  PRMT R5, R187, 0x7610, R5 ;  /* 0x00007610bb057816 */ /* 0x000fe20000000005 */
[----:B--2---:R-:W-:Y:S02]  /*19e00*/  @!P1 HFMA2.BF16_V2 R4, -RZ.H0_H0, RZ.H0_H0, -R64.H0_H0 ;  /* 0x200000ffff049231 */ /* 0x004fe40000340940 */
[----:B------:R-:W-:-:S03]  /*19e10*/  @!P5 HFMA2.BF16_V2 R2, -RZ.H0_H0, RZ.H0_H0, -R65.H0_H0 ;  /* 0x200000ffff02d231 */ /* 0x000fc60000340941 */
[----:B------:R-:W-:Y:S02]  /*19e20*/  PRMT R0, R4, 0x7610, R0 ;  /* 0x0000761004007816 */ /* 0x000fe40000000000 */
[----:B------:R-:W-:Y:S02]  /*19e30*/  PRMT R212, R2, 0x7610, R212 ;  /* 0x0000761002d47816 */ /* 0x000fe400000000d4 */
[----:B------:R-:W-:Y:S01]  /*19e40*/  LOP3.LUT R2, R8, 0xff, RZ, 0xc0, !PT ;  /* 0x000000ff08027812 */ /* 0x000fe200078ec0ff */
[----:B------:R2:W-:Y:S01]  /*19e50*/  MUFU.EX2 R4, R196 ;  /* 0x000000c400047308 */ /* 0x0005e20000000800 */
[----:B------:R-:W-:Y:S02]  /*19e60*/  @!P1 PRMT R64, R0, 0x5410, RZ ;  /* 0x0000541000409816 */ /* 0x000fe400000000ff */
[----:B------:R-:W-:Y:S01]  /*19e70*/  ISETP.GE.U32.AND P1, PT, R191, R2, PT ;  /* 0x00000002bf00720c */ /* 0x000fe20003f26070 */
[----:B--2---:R1:W2:Y:S04]  /*19e80*/  LDL.LU.S16 R196, [R1+0xe8] ;  /* 0x0000e80001c47983 */ /* 0x0042a80000300600 */
[----:B------:R1:W4:Y:S01]  /*19e90*/  LDL.LU.S16 R2, [R1+0xe4] ;  /* 0x0000e40001027983 */ /* 0x0003220000300600 */
[----:B------:R-:W-:-:S02]  /*19ea0*/  SHF.R.U32.HI R0, RZ, 0x8, R7 ;  /* 0x00000008ff007819 */ /* 0x000fc40000011607 */
[----:B------:R3:W-:Y:S01]  /*19eb0*/  MUFU.EX2 R7, R178 ;  /* 0x000000b200077308 */ /* 0x0007e20000000800 */
[----:B------:R1:W2:Y:S01]  /*19ec0*/  LDL.LU.S16 R187, [R1+0xf0] ;  /* 0x0000f00001bb7983 */ /* 0x0002a20000300600 */
[----:B---3--:R-:W-:-:S03]  /*19ed0*/  IMAD.MOV.U32 R178, RZ, RZ, R169 ;  /* 0x000000ffffb27224 */ /* 0x008fc600078e00a9 */
[----:B------:R1:W3:Y:S01]  /*19ee0*/  LDL.LU.S16 R169, [R1+0xec] ;  /* 0x0000ec0001a97983 */ /* 0x0002e20000300600 */
[----:B------:R-:W-:Y:S02]  /*19ef0*/  @!P0 PRMT R66, R5, 0x5410, RZ ;  /* 0x0000541005428816 */ /* 0x000fe400000000ff */
[----:B------:R-:W1:Y:S01]  /*19f00*/  MUFU.EX2 R5, R224 ;  /* 0x000000e000057308 */ /* 0x000e620000000800 */
[----:B------:R-:W-:Y:S02]  /*19f10*/  PRMT R61, R24, 0x7632, R61 ;  /* 0x00007632183d7816 */ /* 0x000fe4000000003d */
[----:B------:R-:W-:Y:S01]  /*19f20*/  PRMT R56, R34, 0x7632, R56 ;  /* 0x0000763222387816 */ /* 0x000fe20000000038 */
[----:B------:R-:W-:Y:S01]  /*19f30*/  IMAD.MOV.U32 R228, RZ, RZ, R226 ;  /* 0x000000ffffe47224 */ /* 0x000fe200078e00e2 */
[----:B------:R-:W-:Y:S01]  /*19f40*/  LOP3.LUT R0, R0, 0xffff, RZ, 0xc0, !PT ;  /* 0x0000ffff00007812 */ /* 0x000fe200078ec0ff */
[----:B------:R-:W-:Y:S01]  /*19f50*/  @!P4 HFMA2.BF16_V2 R184, -RZ.H0_H0, RZ.H0_H0, -R61.H0_H0 ;  /* 0x200000ffffb8c231 */ /* 0x000fe2000034093d */
[----:B------:R-:W-:-:S02]  /*19f60*/  ISETP.GE.U32.AND P0, PT, R191, R6, PT ;  /* 0x00000006bf00720c */ /* 0x000fc40003f06070 */
[----:B------:R-:W-:Y:S02]  /*19f70*/  PRMT R57, R34, 0x7610, R57 ;  /* 0x0000761022397816 */ /* 0x000fe40000000039 */
[C---:B------:R-:W-:Y:S02]  /*19f80*/  PRMT R58, R17.reuse, 0x7632, R58 ;  /* 0x00007632113a7816 */ /* 0x040fe4000000003a */
[----:B------:R-:W-:Y:S01]  /*19f90*/  PRMT R59, R17, 0x7610, R59 ;  /* 0x00007610113b7816 */ /* 0x000fe2000000003b */
[----:B------:R-:W-:Y:S01]  /*19fa0*/  IMAD.MOV.U32 R229, RZ, RZ, R227 ;  /* 0x000000ffffe57224 */ /* 0x000fe200078e00e3 */
[----:B------:R-:W-:Y:S01]  /*19fb0*/  ISETP.GE.U32.AND P2, PT, R191, R0, PT ;  /* 0x00000000bf00720c */ /* 0x000fe20003f46070 */
[----:B------:R-:W3:Y:S01]  /*19fc0*/  LDL R226, [R1+0x90] ;  /* 0x0000900001e27983 */ /* 0x000ee20000100800 */
[----:B------:R-:W-:Y:S01]  /*19fd0*/  PRMT R6, R184, 0x7610, R6 ;  /* 0x00007610b8067816 */ /* 0x000fe20000000006 */
[----:B------:R-:W-:Y:S02]  /*19fe0*/  IMAD.MOV.U32 R184, RZ, RZ, R189 ;  /* 0x000000ffffb87224 */ /* 0x000fe400078e00bd */
[----:B------:R-:W-:Y:S01]  /*19ff0*/  IMAD.MOV.U32 R189, RZ, RZ, R179 ;  /* 0x000000ffffbd7224 */ /* 0x000fe200078e00b3 */
[----:B-1----:R-:W-:Y:S01]  /*1a000*/  F2FP.BF16.PACK_AB R24, R4, R5 ;  /* 0x000000050418723e */ /* 0x002fe200000010ff */
[----:B------:R-:W-:Y:S01]  /*1a010*/  IMAD.MOV.U32 R179, RZ, RZ, R171 ;  /* 0x000000ffffb37224 */ /* 0x000fe200078e00ab */
[----:B------:R-:W-:Y:S01]  /*1a020*/  PRMT R171, R65, 0x5410, R61 ;  /* 0x0000541041ab7816 */ /* 0x000fe2000000003d */
[----:B------:R-:W-:Y:S01]  /*1a030*/  FADD.FTZ R0, R5, R10 ;  /* 0x0000000a05007221 */ /* 0x000fe20000010000 */
[----:B------:R-:W-:Y:S01]  /*1a040*/  @!P4 PRMT R61, R6, 0x5410, RZ ;  /* 0x00005410063dc816 */ /* 0x000fe200000000ff */
[----:B------:R-:W3:Y:S01]  /*1a050*/  LDL R225, [R1+0x94] ;  /* 0x0000940001e17983 */ /* 0x000ee20000100800 */
[----:B------:R1:W1:Y:S01]  /*1a060*/  MUFU.EX2 R6, R51 ;  /* 0x0000003300067308 */ /* 0x0002620000000800 */
[----:B------:R-:W-:-:S02]  /*1a070*/  LOP3.LUT R9, R19, R240, R228, 0x96, !PT ;  /* 0x000000f013097212 */ /* 0x000fc400078e96e4 */
[----:B------:R-:W-:Y:S01]  /*1a080*/  LOP3.LUT R11, R175, R239, R18, 0x96, !PT ;  /* 0x000000efaf0b7212 */ /* 0x000fe200078e9612 */
[----:B------:R-:W3:Y:S04]  /*1a090*/  LDL R227, [R1+0x80] ;  /* 0x0000800001e37983 */ /* 0x000ee80000100800 */
[----:B------:R-:W3:Y:S04]  /*1a0a0*/  LDL R221, [R1+0x84] ;  /* 0x0000840001dd7983 */ /* 0x000ee80000100800 */
[----:B------:R-:W3:Y:S01]  /*1a0b0*/  LDL R224, [R1+0x74] ;  /* 0x0000740001e07983 */ /* 0x000ee20000100800 */
[----:B-1----:R-:W-:-:S02]  /*1a0c0*/  FADD.FTZ R51, R4, R0 ;  /* 0x0000000004337221 */ /* 0x002fc40000010000 */
[----:B------:R-:W1:Y:S01]  /*1a0d0*/  MUFU.EX2 R4, R222 ;  /* 0x000000de00047308 */ /* 0x000e620000000800 */
[----:B------:R-:W-:-:S04]  /*1a0e0*/  FADD.FTZ R0, R7, R3 ;  /* 0x0000000307007221 */ /* 0x000fc80000010000 */
[----:B------:R-:W-:-:S04]  /*1a0f0*/  FADD.FTZ R0, R6, R0 ;  /* 0x0000000006007221 */ /* 0x000fc80000010000 */
[----:B-1----:R-:W-:Y:S01]  /*1a100*/  FADD.FTZ R0, R4, R0 ;  /* 0x0000000004007221 */ /* 0x002fe20000010000 */
[----:B------:R-:W-:Y:S01]  /*1a110*/  F2FP.BF16.PACK_AB R25, R6, R7 ;  /* 0x000000070619723e */ /* 0x000fe200000010ff */
[----:B------:R-:W-:Y:S01]  /*1a120*/  IMAD.WIDE.U32 R6, R11, -0x2daee0ad, RZ ;  /* 0xd2511f530b067825 */ /* 0x000fe200078e00ff */
[----:B------:R-:W-:Y:S01]  /*1a130*/  @!P5 PRMT R65, R212, 0x5410, RZ ;  /* 0x00005410d441d816 */ /* 0x000fe200000000ff */
[----:B------:R-:W3:Y:S04]  /*1a140*/  LDL R222, [R1+0x60] ;  /* 0x0000600001de7983 */ /* 0x000ee80000100800 */
[----:B------:R-:W3:Y:S01]  /*1a150*/  LDL R212, [R1+0x70] ;  /* 0x0000700001d47983 */ /* 0x000ee20000100800 */
[----:B----4-:R-:W-:-:S05]  /*1a160*/  @!P2 HFMA2.BF16_V2 R2, -RZ.H0_H0, RZ.H0_H0, -R56.H0_H0 ;  /* 0x200000ffff02a231 */ /* 0x010fca0000340938 */
[----:B------:R-:W-:Y:S02]  /*1a170*/  PRMT R13, R2, 0x7610, R13 ;  /* 0x00007610020d7816 */ /* 0x000fe4000000000d */
[----:B------:R1:W4:Y:S01]  /*1a180*/  MUFU.EX2 R2, R234 ;  /* 0x000000ea00027308 */ /* 0x0003220000000800 */
[----:B--2---:R-:W-:-:S05]  /*1a190*/  @!P3 HFMA2.BF16_V2 R196, -RZ.H0_H0, RZ.H0_H0, -R57.H0_H0 ;  /* 0x200000ffffc4b231 */ /* 0x004fca0000340939 */
[----:B------:R-:W-:Y:S02]  /*1a1a0*/  PRMT R170, R196, 0x7610, R170 ;  /* 0x00007610c4aa7816 */ /* 0x000fe400000000aa */
[----:B------:R-:W2:Y:S04]  /*1a1b0*/  LDL R196, [R1+0x64] ;  /* 0x0000640001c47983 */ /* 0x000ea80000100800 */
[----:B------:R2:W2:Y:S01]  /*1a1c0*/  LDL.LU.S16 R11, [R1+0x60] ;  /* 0x00006000010b7983 */ /* 0x0004a20000300600 */
[----:B---3--:R-:W-:Y:S01]  /*1a1d0*/  @!P0 HFMA2.BF16_V2 R169, -RZ.H0_H0, RZ.H0_H0, -R58.H0_H0 ;  /* 0x200000ffffa98231 */ /* 0x008fe2000034093a */
[----:B-1----:R-:W-:Y:S01]  /*1a1e0*/  IMAD.MOV.U32 R234, RZ, RZ, R184 ;  /* 0x000000ffffea7224 */ /* 0x002fe200078e00b8 */
[C---:B----4-:R-:W-:Y:S01]  /*1a1f0*/  F2FP.BF16.PACK_AB R157, R2.reuse, R4 ;  /* 0x00000004029d723e */ /* 0x050fe200000010ff */
[----:B------:R-:W-:-:S02]  /*1a200*/  FADD.FTZ R184, R2, R0 ;  /* 0x0000000002b87221 */ /* 0x000fc40000010000 */
[----:B------:R-:W-:Y:S01]  /*1a210*/  IMAD.WIDE.U32 R2, R9, -0x2daee0ad, RZ ;  /* 0xd2511f5309027825 */ /* 0x000fe200078e00ff */
[----:B------:R-:W-:Y:S02]  /*1a220*/  PRMT R5, R169, 0x7610, R5 ;  /* 0x00007610a9057816 */ /* 0x000fe40000000005 */
[----:B------:R-:W-:Y:S02]  /*1a230*/  PRMT R169, R57, 0x5410, R56 ;  /* 0x0000541039a97816 */ /* 0x000fe40000000038 */
[----:B------:R-:W-:Y:S02]  /*1a240*/  LOP3.LUT R0, R3, R241, R42, 0x96, !PT ;  /* 0x000000f103007212 */ /* 0x000fe400078e962a */
[----:B------:R-:W-:Y:S02]  /*1a250*/  @!P3 PRMT R57, R170, 0x5410, RZ ;  /* 0x00005410aa39b816 */ /* 0x000fe400000000ff */
[----:B------:R-:W-:Y:S02]  /*1a260*/  PRMT R170, R59, 0x5410, R58 ;  /* 0x000054103baa7816 */ /* 0x000fe4000000003a */
[----:B------:R-:W-:Y:S01]  /*1a270*/  @!P0 PRMT R58, R5, 0x5410, RZ ;  /* 0x00005410053a8816 */ /* 0x000fe200000000ff */
[----:B------:R-:W-:Y:S01]  /*1a280*/  IMAD.WIDE.U32 R4, R0, -0x326172a9, RZ ;  /* 0xcd9e8d5700047825 */ /* 0x000fe200078e00ff */
[----:B------:R-:W-:-:S04]  /*1a290*/  LOP3.LUT R0, R7, R242, R2, 0x96, !PT ;  /* 0x000000f207007212 */ /* 0x000fc800078e9602 */
[----:B------:R-:W-:-:S05]  /*1a2a0*/  LOP3.LUT R3, R5, R233, R174, 0x96, !PT ;  /* 0x000000e905037212 */ /* 0x000fca00078e96ae */
[----:B------:R-:W-:-:S05]  /*1a2b0*/  IMAD.WIDE.U32 R2, R3, -0x2daee0ad, RZ ;  /* 0xd2511f5303027825 */ /* 0x000fca00078e00ff */
[----:B------:R-:W-:Y:S01]  /*1a2c0*/  LOP3.LUT R3, R3, R251, R6, 0x96, !PT ;  /* 0x000000fb03037212 */ /* 0x000fe200078e9606 */
[----:B------:R-:W-:-:S05]  /*1a2d0*/  IMAD.WIDE.U32 R6, R0, -0x326172a9, RZ ;  /* 0xcd9e8d5700067825 */ /* 0x000fca00078e00ff */
[----:B------:R-:W-:Y:S02]  /*1a2e0*/  LOP3.LUT R0, R7, R249, R4, 0x96, !PT ;  /* 0x000000f907007212 */ /* 0x000fe400078e9604 */
[----:B------:R1:W3:Y:S01]  /*1a2f0*/  LDL.LU.S16 R7, [R1+0x64] ;  /* 0x0000640001077983 */ /* 0x0002e20000300600 */
[----:B------:R-:W-:-:S05]  /*1a300*/  @!P1 HFMA2.BF16_V2 R187, -RZ.H0_H0, RZ.H0_H0, -R59.H0_H0 ;  /* 0x200000ffffbb9231 */ /* 0x000fca000034093b */
[----:B------:R-:W-:-:S04]  /*1a310*/  PRMT R8, R187, 0x7610, R8 ;  /* 0x00007610bb087816 */ /* 0x000fc80000000008 */
[----:B------:R-:W-:Y:S01]  /*1a320*/  @!P1 PRMT R59, R8, 0x5410, RZ ;  /* 0x00005410083b9816 */ /* 0x000fe200000000ff */
        /* <DEDUP_REMOVED lines=9> */
[----:B------:R-:W-:Y:S02]  /*1a3c0*/  LOP3.LUT R4, R4, 0xffff, RZ, 0xc0, !PT ;  /* 0x0000ffff04047812 */ /* 0x000fe400078ec0ff */
[----:B------:R-:W-:Y:S02]  /*1a3d0*/  @!P2 PRMT R56, R13, 0x5410, RZ ;  /* 0x000054100d38a816 */ /* 0x000fe400000000ff */
[----:B------:R-:W-:Y:S02]  /*1a3e0*/  ISETP.GE.U32.AND P2, PT, R191, R4, PT ;  /* 0x00000004bf00720c */ /* 0x000fe40003f46070 */
[--C-:B------:R-:W-:Y:S02]  /*1a3f0*/  SHF.R.U32.HI R4, RZ, 0x10, R0.reuse ;  /* 0x00000010ff047819 */ /* 0x100fe40000011600 */
[----:B------:R-:W-:Y:S02]  /*1a400*/  SHF.R.U32.HI R0, RZ, 0x18, R0 ;  /* 0x00000018ff007819 */ /* 0x000fe40000011600 */
[----:B------:R-:W-:-:S02]  /*1a410*/  LOP3.LUT R4, R4, 0xff, RZ, 0xc0, !PT ;  /* 0x000000ff04047812 */ /* 0x000fc400078ec0ff */
[----:B------:R-:W-:Y:S02]  /*1a420*/  PRMT R39, R29, 0x7610, R39 ;  /* 0x000076101d277816 */ /* 0x000fe40000000027 */
[C---:B------:R-:W-:Y:S02]  /*1a430*/  ISETP.GE.U32.AND P3, PT, R191.reuse, R0, PT ;  /* 0x00000000bf00720c */ /* 0x040fe40003f66070 */
[----:B------:R-:W-:Y:S02]  /*1a440*/  LOP3.LUT R0, R2, 0xff, RZ, 0xc0, !PT ;  /* 0x000000ff02007812 */ /* 0x000fe400078ec0ff */
[C---:B------:R-:W-:Y:S02]  /*1a450*/  ISETP.GE.U32.AND P0, PT, R191.reuse, R4, PT ;  /* 0x00000004bf00720c */ /* 0x040fe40003f06070 */
[----:B------:R-:W-:Y:S02]  /*1a460*/  SHF.R.U32.HI R4, RZ, 0x18, R2 ;  /* 0x00000018ff047819 */ /* 0x000fe40000011602 */
[----:B------:R-:W-:-:S02]  /*1a470*/  ISETP.GE.U32.AND P1, PT, R191, R0, PT ;  /* 0x00000000bf00720c */ /* 0x000fc40003f26070 */
[----:B------:R-:W-:Y:S02]  /*1a480*/  SHF.R.U32.HI R0, RZ, 0x10, R2 ;  /* 0x00000010ff007819 */ /* 0x000fe40000011602 */
[----:B------:R-:W-:Y:S01]  /*1a490*/  PRMT R38, R29, 0x7632, R38 ;  /* 0x000076321d267816 */ /* 0x000fe20000000026 */
[----:B------:R-:W-:Y:S01]  /*1a4a0*/  FMUL.FTZ R232, R212, R155 ;  /* 0x0000009bd4e87220 */ /* 0x000fe20000410000 */
[----:B------:R-:W-:Y:S02]  /*1a4b0*/  ISETP.GE.U32.AND P4, PT, R191, R4, PT ;  /* 0x00000004bf00720c */ /* 0x000fe40003f86070 */
[----:B------:R-:W-:Y:S02]  /*1a4c0*/  LOP3.LUT R0, R0, 0xff, RZ, 0xc0, !PT ;  /* 0x000000ff00007812 */ /* 0x000fe400078ec0ff */
[----:B------:R-:W-:Y:S01]  /*1a4d0*/  LOP3.LUT R3, R2, 0xffff, RZ, 0xc0, !PT ;  /* 0x0000ffff02037812 */ /* 0x000fe200078ec0ff */
[----:B------:R-:W-:Y:S01]  /*1a4e0*/  FADD.FTZ R2, R176, R32 ;  /* 0x00000020b0027221 */ /* 0x000fe20000010000 */
[----:B------:R-:W-:-:S03]  /*1a4f0*/  LOP3.LUT R6, R5, R245, R6, 0x96, !PT ;  /* 0x000000f505067212 */ /* 0x000fc600078e9606 */
[----:B------:R-:W-:Y:S01]  /*1a500*/  FADD.FTZ R13, R168, R2 ;  /* 0x00000002a80d7221 */ /* 0x000fe20000010000 */
[----:B--2---:R-:W-:Y:S01]  /*1a510*/  @!P5 HFMA2.BF16_V2 R11, -RZ.H0_H0, RZ.H0_H0, -R39.H0_H0 ;  /* 0x200000ffff0bd231 */ /* 0x004fe20000340927 */
[----:B------:R-:W-:Y:S02]  /*1a520*/  FMUL.FTZ R212, R196, R155 ;  /* 0x0000009bc4d47220 */ /* 0x000fe40000410000 */
[----:B------:R-:W-:Y:S02]  /*1a530*/  IMAD.MOV.U32 R196, RZ, RZ, R178 ;  /* 0x000000ffffc47224 */ /* 0x000fe400078e00b2 */
[----:B------:R-:W-:Y:S02]  /*1a540*/  PRMT R4, R11, 0x7610, R4 ;  /* 0x000076100b047816 */ /* 0x000fe40000000004 */
[----:B------:R-:W-:Y:S02]  /*1a550*/  PRMT R178, R39, 0x5410, R38 ;  /* 0x0000541027b27816 */ /* 0x000fe40000000026 */
[----:B------:R-:W-:-:S02]  /*1a560*/  @!P5 PRMT R39, R4, 0x5410, RZ ;  /* 0x000054100427d816 */ /* 0x000fc400000000ff */
[----:B------:R-:W-:Y:S01]  /*1a570*/  ISETP.GE.U32.AND P5, PT, R191, R0, PT ;  /* 0x00000000bf00720c */ /* 0x000fe20003fa6070 */
[----:B------:R1:W2:Y:S01]  /*1a580*/  LDL.LU.S16 R4, [R1+0x70] ;  /* 0x0000700001047983 */ /* 0x0002a20000300600 */
[----:B------:R-:W-:Y:S01]  /*1a590*/  SHF.R.U32.HI R0, RZ, 0x8, R3 ;  /* 0x00000008ff007819 */ /* 0x000fe20000011603 */
[----:B---3--:R-:W-:-:S05]  /*1a5a0*/  @!P2 HFMA2.BF16_V2 R7, -RZ.H0_H0, RZ.H0_H0, -R38.H0_H0 ;  /* 0x200000ffff07a231 */ /* 0x008fca0000340926 */
[----:B------:R-:W-:Y:S01]  /*1a5b0*/  PRMT R3, R7, 0x7610, R3 ;  /* 0x0000761007037816 */ /* 0x000fe20000000003 */
[----:B------:R-:W-:-:S03]  /*1a5c0*/  IMAD.MOV.U32 R7, RZ, RZ, R43 ;  /* 0x000000ffff077224 */ /* 0x000fc600078e002b */
[----:B------:R-:W-:Y:S01]  /*1a5d0*/  @!P2 PRMT R38, R3, 0x5410, RZ ;  /* 0x000054100326a816 */ /* 0x000fe200000000ff */
[----:B------:R-:W-:-:S04]  /*1a5e0*/  IMAD.WIDE.U32 R2, R6, -0x2daee0ad, RZ ;  /* 0xd2511f5306027825 */ /* 0x000fc800078e00ff */
[----:B------:R-:W-:Y:S02]  /*1a5f0*/  IMAD.MOV.U32 R6, RZ, RZ, R42 ;  /* 0x000000ffff067224 */ /* 0x000fe400078e002a */
[----:B------:R-:W3:Y:S04]  /*1a600*/  LDL.LU.64 R42, [R1+0x358] ;  /* 0x00035800012a7983 */ /* 0x000ee80000300a00 */
[----:B------:R1:W4:Y:S04]  /*1a610*/  LDL.LU.S16 R187, [R1+0x74] ;  /* 0x0000740001bb7983 */ /* 0x0003280000300600 */
[----:B------:R1:W2:Y:S04]  /*1a620*/  LDL.LU.S16 R168, [R1+0x80] ;  /* 0x0000800001a87983 */ /* 0x0002a80000300600 */
[----:B------:R1:W3:Y:S01]  /*1a630*/  LDL.LU.S16 R11, [R1+0x84] ;  /* 0x00008400010b7983 */ /* 0x0002e20000300600 */
[----:B------:R-:W-:-:S02]  /*1a640*/  PRMT R35, R31, 0x7610, R35 ;  /* 0x000076101f237816 */ /* 0x000fc40000000023 */
[----:B------:R-:W-:Y:S01]  /*1a650*/  LOP3.LUT R5, R205, R240, R228, 0x96, !PT ;  /* 0x000000f0cd057212 */ /* 0x000fe200078e96e4 */
[-C--:B------:R-:W-:Y:S02]  /*1a660*/  FMUL.FTZ R228, R227, R155.reuse ;  /* 0x0000009be3e47220 */ /* 0x080fe40000410000 */
[-C--:B------:R-:W-:Y:S01]  /*1a670*/  FMUL.FTZ R227, R221, R155.reuse ;  /* 0x0000009bdde37220 */ /* 0x080fe20000410000 */
[----:B------:R-:W-:Y:S01]  /*1a680*/  PRMT R34, R31, 0x7632, R34 ;  /* 0x000076321f227816 */ /* 0x000fe20000000022 */
[-C--:B------:R-:W-:Y:S02]  /*1a690*/  FMUL.FTZ R226, R226, R155.reuse ;  /* 0x0000009be2e27220 */ /* 0x080fe40000410000 */
[-C--:B------:R-:W-:Y:S02]  /*1a6a0*/  FMUL.FTZ R225, R225, R155.reuse ;  /* 0x0000009be1e17220 */ /* 0x080fe40000410000 */
[-C--:B------:R-:W-:Y:S02]  /*1a6b0*/  FMUL.FTZ R229, R224, R155.reuse ;  /* 0x0000009be0e57220 */ /* 0x080fe40000410000 */
[----:B------:R-:W-:Y:S01]  /*1a6c0*/  FMUL.FTZ R221, R222, R155 ;  /* 0x0000009bdedd7220 */ /* 0x000fe20000410000 */
[----:B------:R-:W-:-:S02]  /*1a6d0*/  PRMT R36, R30, 0x7610, R36 ;  /* 0x000076101e247816 */ /* 0x000fc40000000024 */
[----:B------:R-:W-:-:S04]  /*1a6e0*/  LOP3.LUT R0, R0, 0xffff, RZ, 0xc0, !PT ;  /* 0x0000ffff00007812 */ /* 0x000fc800078ec0ff */
[----:B------:R-:W-:Y:S02]  /*1a6f0*/  ISETP.GE.U32.AND P2, PT, R191, R0, PT ;  /* 0x00000000bf00720c */ /* 0x000fe40003f46070 */
[----:B------:R-:W-:-:S04]  /*1a700*/  PRMT R37, R30, 0x7632, R37 ;  /* 0x000076321e257816 */ /* 0x000fc80000000025 */
[----:B------:R-:W-:Y:S01]  /*1a710*/  PRMT R176, R36, 0x5410, R37 ;  /* 0x0000541024b07816 */ /* 0x000fe20000000025 */
[----:B--2---:R-:W-:-:S05]  /*1a720*/  @!P1 HFMA2.BF16_V2 R168, -RZ.H0_H0, RZ.H0_H0, -R35.H0_H0 ;  /* 0x200000ffffa89231 */ /* 0x004fca0000340923 */
[----:B------:R-:W-:Y:S02]  /*1a730*/  PRMT R155, R168, 0x7610, R155 ;  /* 0x00007610a89b7816 */ /* 0x000fe4000000009b */
[----:B------:R-:W-:Y:S02]  /*1a740*/  PRMT R168, R35, 0x5410, R34 ;  /* 0x0000541023a87816 */ /* 0x000fe40000000022 */
[----:B------:R-:W-:Y:S02]  /*1a750*/  @!P1 PRMT R35, R155, 0x5410, RZ ;  /* 0x000054109b239816 */ /* 0x000fe400000000ff */
[----:B------:R1:W2:Y:S01]  /*1a760*/  LDL.LU.S16 R155, [R1+0x90] ;  /* 0x00009000019b7983 */ /* 0x0002a20000300600 */
[----:B----4-:R-:W-:-:S05]  /*1a770*/  @!P0 HFMA2.BF16_V2 R187, -RZ.H0_H0, RZ.H0_H0, -R36.H0_H0 ;  /* 0x200000ffffbb8231 */ /* 0x010fca0000340924 */
[----:B------:R-:W-:Y:S02]  /*1a780*/  PRMT R183, R187, 0x7610, R183 ;  /* 0x00007610bbb77816 */ /* 0x000fe400000000b7 */
[----:B------:R1:W4:Y:S01]  /*1a790*/  LDL.LU.S16 R187, [R1+0x94] ;  /* 0x0000940001bb7983 */ /* 0x0003220000300600 */
[----:B---3--:R-:W-:Y:S02]  /*1a7a0*/  @!P2 HFMA2.BF16_V2 R11, -RZ.H0_H0, RZ.H0_H0, -R34.H0_H0 ;  /* 0x200000ffff0ba231 */ /* 0x008fe40000340922 */
[----:B------:R-:W-:-:S03]  /*1a7b0*/  @!P3 HFMA2.BF16_V2 R4, -RZ.H0_H0, RZ.H0_H0, -R37.H0_H0 ;  /* 0x200000ffff04b231 */ /* 0x000fc60000340925 */
[----:B------:R-:W-:Y:S02]  /*1a7c0*/  PRMT R10, R11, 0x7610, R10 ;  /* 0x000076100b0a7816 */ /* 0x000fe4000000000a */
[----:B------:R-:W-:Y:S02]  /*1a7d0*/  PRMT R215, R4, 0x7610, R215 ;  /* 0x0000761004d77816 */ /* 0x000fe400000000d7 */
[----:B------:R-:W-:Y:S02]  /*1a7e0*/  @!P2 PRMT R34, R10, 0x5410, RZ ;  /* 0x000054100a22a816 */ /* 0x000fe400000000ff */
[----:B------:R-:W-:Y:S01]  /*1a7f0*/  @!P3 PRMT R37, R215, 0x5410, RZ ;  /* 0x00005410d725b816 */ /* 0x000fe200000000ff */
[----:B------:R1:W3:Y:S01]  /*1a800*/  LDL.LU.S16 R10, [R1+0xfc] ;  /* 0x0000fc00010a7983 */ /* 0x0002e20000300600 */
[----:B------:R-:W-:Y:S01]  /*1a810*/  @!P0 PRMT R36, R183, 0x5410, RZ ;  /* 0x00005410b7248816 */ /* 0x000fe200000000ff */
[----:B------:R-:W-:Y:S02]  /*1a820*/  IMAD.MOV.U32 R215, RZ, RZ, R234 ;  /* 0x000000ffffd77224 */ /* 0x000fe400078e00ea */
[----:B------:R1:W3:Y:S01]  /*1a830*/  LDL.LU.S16 R183, [R1+0x108] ;  /* 0x0001080001b77983 */ /* 0x0002e20000300600 */
[----:B------:R-:W-:-:S03]  /*1a840*/  IMAD.MOV.U32 R234, RZ, RZ, R179 ;  /* 0x000000ffffea7224 */ /* 0x000fc600078e00b3 */
[----:B------:R1:W3:Y:S04]  /*1a850*/  LDL.LU.S16 R179, [R1+0x104] ;  /* 0x0001040001b37983 */ /* 0x0002e80000300600 */
[----:B------:R1:W3:Y:S01]  /*1a860*/  LDL.LU.S16 R11, [R1+0x100] ;  /* 0x00010000010b7983 */ /* 0x0002e20000300600 */
[C---:B------:R-:W-:Y:S02]  /*1a870*/  PRMT R33, R28.reuse, 0x7610, R33 ;  /* 0x000076101c217816 */ /* 0x040fe40000000021 */
[----:B------:R-:W-:Y:S01]  /*1a880*/  PRMT R32, R28, 0x7632, R32 ;  /* 0x000076321c207816 */ /* 0x000fe20000000020 */
[----:B------:R-:W-:Y:S02]  /*1a890*/  IMAD.MOV.U32 R222, RZ, RZ, R189 ;  /* 0x000000ffffde7224 */ /* 0x000fe400078e00bd */
[----:B------:R-:W-:Y:S01]  /*1a8a0*/  IMAD.MOV.U32 R189, RZ, RZ, R192 ;  /* 0x000000ffffbd7224 */ /* 0x000fe200078e00c0 */
[----:B------:R-:W-:-:S04]  /*1a8b0*/  LOP3.LUT R0, R3, R173, R8, 0x96, !PT ;  /* 0x000000ad03007212 */ /* 0x000fc800078e9608 */
[----:B------:R-:W-:-:S04]  /*1a8c0*/  LOP3.LUT R4, R0, 0xff, RZ, 0xc0, !PT ;  /* 0x000000ff00047812 */ /* 0x000fc800078ec0ff */
[----:B------:R-:W-:Y:S02]  /*1a8d0*/  ISETP.GE.U32.AND P3, PT, R191, R4, PT ;  /* 0x00000004bf00720c */ /* 0x000fe40003f66070 */
[----:B------:R-:W-:-:S04]  /*1a8e0*/  SHF.R.U32.HI R4, RZ, 0x18, R0 ;  /* 0x00000018ff047819 */ /* 0x000fc80000011600 */
[C---:B------:R-:W-:Y:S02]  /*1a8f0*/  ISETP.GE.U32.AND P0, PT, R191.reuse, R4, PT ;  /* 0x00000004bf00720c */ /* 0x040fe40003f06070 */
[----:B------:R-:W-:Y:S02]  /*1a900*/  SHF.R.U32.HI R4, RZ, 0x10, R0 ;  /* 0x00000010ff047819 */ /* 0x000fe40000011600 */
[----:B------:R-:W-:Y:S02]  /*1a910*/  LOP3.LUT R0, R0, 0xffff, RZ, 0xc0, !PT ;  /* 0x0000ffff00007812 */ /* 0x000fe400078ec0ff */
[----:B------:R-:W-:Y:S02]  /*1a920*/  LOP3.LUT R4, R4, 0xff, RZ, 0xc0, !PT ;  /* 0x000000ff04047812 */ /* 0x000fe400078ec0ff */
[----:B------:R-:W-:Y:S02]  /*1a930*/  SHF.R.U32.HI R0, RZ, 0x8, R0 ;  /* 0x00000008ff007819 */ /* 0x000fe40000011600 */
[----:B------:R-:W-:-:S02]  /*1a940*/  ISETP.GE.U32.AND P1, PT, R191, R4, PT ;  /* 0x00000004bf00720c */ /* 0x000fc40003f26070 */
[----:B------:R-:W-:Y:S02]  /*1a950*/  LOP3.LUT R0, R0, 0xffff, RZ, 0xc0, !PT ;  /* 0x0000ffff00007812 */ /* 0x000fe400078ec0ff */
[C---:B------:R-:W-:Y:S02]  /*1a960*/  PRMT R31, R16.reuse, 0x7610, R31 ;  /* 0x00007610101f7816 */ /* 0x040fe4000000001f */
[----:B------:R-:W-:Y:S01]  /*1a970*/  PRMT R30, R16, 0x7632, R30 ;  /* 0x00007632101e7816 */ /* 0x000fe2000000001e */
[----:B--2---:R-:W-:-:S05]  /*1a980*/  @!P5 HFMA2.BF16_V2 R155, -RZ.H0_H0, RZ.H0_H0, -R33.H0_H0 ;  /* 0x200000ffff9bd231 */ /* 0x004fca0000340921 */
[----:B------:R-:W-:Y:S02]  /*1a990*/  PRMT R207, R155, 0x7610, R207 ;  /* 0x000076109bcf7816 */ /* 0x000fe400000000cf */
[----:B------:R-:W-:Y:S02]  /*1a9a0*/  PRMT R155, R33, 0x5410, R32 ;  /* 0x00005410219b7816 */ /* 0x000fe40000000020 */
[----:B------:R-:W-:Y:S01]  /*1a9b0*/  @!P5 PRMT R33, R207, 0x5410, RZ ;  /* 0x00005410cf21d816 */ /* 0x000fe200000000ff */
[----:B------:R-:W-:Y:S02]  /*1a9c0*/  IMAD.MOV.U32 R207, RZ, RZ, R215 ;  /* 0x000000ffffcf7224 */ /* 0x000fe400078e00d7 */
[----:B------:R1:W2:Y:S04]  /*1a9d0*/  LDL.LU.S16 R215, [R1+0xc8] ;  /* 0x0000c80001d77983 */ /* 0x0002a80000300600 */
[----:B------:R1:W2:Y:S01]  /*1a9e0*/  LDL.LU.S16 R192, [R1+0x134] ;  /* 0x0001340001c07983 */ /* 0x0002a20000300600 */
[----:B----4-:R-:W-:-:S05]  /*1a9f0*/  @!P4 HFMA2.BF16_V2 R187, -RZ.H0_H0, RZ.H0_H0, -R32.H0_H0 ;  /* 0x200000ffffbbc231 */ /* 0x010fca0000340920 */
[----:B------:R-:W-:Y:S02]  /*1aa00*/  PRMT R12, R187, 0x7610, R12 ;  /* 0x00007610bb0c7816 */ /* 0x000fe4000000000c */
[----:B------:R1:W4:Y:S01]  /*1aa10*/  LDL.LU.S16 R187, [R1+0x130] ;  /* 0x0001300001bb7983 */ /* 0x0003220000300600 */
[----:B------:R-:W-:Y:S02]  /*1aa20*/  ISETP.GE.U32.AND P2, PT, R191, R0, PT ;  /* 0x00000000bf00720c */ /* 0x000fe40003f46070 */
[C---:B------:R-:W-:Y:S01]  /*1aa30*/  PRMT R29, R21.reuse, 0x7610, R29 ;  /* 0x00007610151d7816 */ /* 0x040fe2000000001d */
[----:B---3--:R-:W-:Y:S02]  /*1aa40*/  @!P0 HFMA2.BF16_V2 R10, -RZ.H0_H0, RZ.H0_H0, -R30.H0_H0 ;  /* 0x200000ffff0a8231 */ /* 0x008fe4000034091e */
[----:B------:R-:W-:Y:S02]  /*1aa50*/  @!P1 HFMA2.BF16_V2 R11, -RZ.H0_H0, RZ.H0_H0, -R31.H0_H0 ;  /* 0x200000ffff0b9231 */ /* 0x000fe4000034091f */
[----:B------:R-:W-:Y:S01]  /*1aa60*/  @!P3 HFMA2.BF16_V2 R183, -RZ.H0_H0, RZ.H0_H0, -R29.H0_H0 ;  /* 0x200000ffffb7b231 */ /* 0x000fe2000034091d */
[----:B------:R-:W-:-:S02]  /*1aa70*/  PRMT R28, R21, 0x7632, R28 ;  /* 0x00007632151c7816 */ /* 0x000fc4000000001c */
[----:B------:R-:W-:Y:S02]  /*1aa80*/  PRMT R4, R11, 0x7610, R4 ;  /* 0x000076100b047816 */ /* 0x000fe40000000004 */
[----:B------:R-:W-:Y:S02]  /*1aa90*/  PRMT R0, R10, 0x7610, R0 ;  /* 0x000076100a007816 */ /* 0x000fe40000000000 */
[----:B------:R-:W-:Y:S02]  /*1aaa0*/  PRMT R9, R183, 0x7610, R9 ;  /* 0x00007610b7097816 */ /* 0x000fe40000000009 */
[----:B------:R-:W-:Y:S01]  /*1aab0*/  PRMT R183, R31, 0x5410, R30 ;  /* 0x000054101fb77816 */ /* 0x000fe2000000001e */
[----:B------:R-:W-:Y:S01]  /*1aac0*/  @!P2 HFMA2.BF16_V2 R179, -RZ.H0_H0, RZ.H0_H0, -R28.H0_H0 ;  /* 0x200000ffffb3a231 */ /* 0x000fe2000034091c */
[----:B------:R-:W-:Y:S02]  /*1aad0*/  @!P4 PRMT R32, R12, 0x5410, RZ ;  /* 0x000054100c20c816 */ /* 0x000fe400000000ff */
[----:B------:R-:W-:Y:S01]  /*1aae0*/  @!P1 PRMT R31, R4, 0x5410, RZ ;  /* 0x00005410041f9816 */ /* 0x000fe200000000ff */
[----:B------:R-:W-:Y:S01]  /*1aaf0*/  IMAD.WIDE.U32 R4, R5, -0x2daee0ad, RZ ;  /* 0xd2511f5305047825 */ /* 0x000fe200078e00ff */
[----:B------:R-:W-:-:S02]  /*1ab00*/  @!P0 PRMT R30, R0, 0x5410, RZ ;  /* 0x00005410001e8816 */ /* 0x000fc400000000ff */
[C---:B------:R-:W-:Y:S02]  /*1ab10*/  LOP3.LUT R0, R2.reuse, 0xff, RZ, 0xc0, !PT ;  /* 0x000000ff02007812 */ /* 0x040fe400078ec0ff */
[----:B------:R-:W-:Y:S02]  /*1ab20*/  LOP3.LUT R11, R2, 0xffff, RZ, 0xc0, !PT ;  /* 0x0000ffff020b7812 */ /* 0x000fe400078ec0ff */
[--C-:B------:R-:W-:Y:S02]  /*1ab30*/  SHF.R.U32.HI R12, RZ, 0x10, R2.reuse ;  /* 0x00000010ff0c7819 */ /* 0x100fe40000011602 */
[----:B------:R-:W-:Y:S02]  /*1ab40*/  SHF.R.U32.HI R10, RZ, 0x18, R2 ;  /* 0x00000018ff0a7819 */ /* 0x000fe40000011602 */
[----:B------:R-:W-:Y:S02]  /*1ab50*/  LOP3.LUT R2, R175, R239, R204, 0x96, !PT ;  /* 0x000000efaf027212 */ /* 0x000fe400078e96cc */
[----:B------:R-:W-:-:S02]  /*1ab60*/  ISETP.GE.U32.AND P4, PT, R191, R0, PT ;  /* 0x00000000bf00720c */ /* 0x000fc40003f86070 */
[----:B------:R-:W-:Y:S01]  /*1ab70*/  PRMT R8, R179, 0x7610, R8 ;  /* 0x00007610b3087816 */ /* 0x000fe20000000008 */
[----:B------:R-:W-:Y:S01]  /*1ab80*/  IMAD.WIDE.U32 R2, R2, -0x2daee0ad, RZ ;  /* 0xd2511f5302027825 */ /* 0x000fe200078e00ff */
[----:B------:R-:W-:Y:S02]  /*1ab90*/  LOP3.LUT R0, R5, R241, R6, 0x96, !PT ;  /* 0x000000f105007212 */ /* 0x000fe400078e9606 */
[----:B------:R-:W-:Y:S02]  /*1aba0*/  PRMT R179, R29, 0x5410, R28 ;  /* 0x000054101db37816 */ /* 0x000fe4000000001c */
[----:B------:R-:W-:Y:S02]  /*1abb0*/  @!P3 PRMT R29, R9, 0x5410, RZ ;  /* 0x00005410091db816 */ /* 0x000fe400000000ff */
[----:B------:R-:W-:Y:S01]  /*1abc0*/  @!P2 PRMT R28, R8, 0x5410, RZ ;  /* 0x00005410081ca816 */ /* 0x000fe200000000ff */
[----:B------:R-:W-:Y:S01]  /*1abd0*/  IMAD.WIDE.U32 R8, R0, -0x326172a9, RZ ;  /* 0xcd9e8d5700087825 */ /* 0x000fe200078e00ff */
[----:B------:R-:W-:-:S04]  /*1abe0*/  LOP3.LUT R4, R3, R242, R4, 0x96, !PT ;  /* 0x000000f203047212 */ /* 0x000fc800078e9604 */
[----:B------:R-:W-:Y:S01]  /*1abf0*/  LOP3.LUT R0, R9, R233, R174, 0x96, !PT ;  /* 0x000000e909007212 */ /* 0x000fe200078e96ae */
        /* <DEDUP_REMOVED lines=9> */
[C---:B------:R-:W-:Y:S02]  /*1ac90*/  LOP3.LUT R4, R2.reuse, 0xff, RZ, 0xc0, !PT ;  /* 0x000000ff02047812 */ /* 0x040fe400078ec0ff */
[----:B------:R-:W-:Y:S02]  /*1aca0*/  LOP3.LUT R0, R3, R177, R6, 0x96, !PT ;  /* 0x000000b103007212 */ /* 0x000fe400078e9606 */
[----:B------:R-:W-:Y:S02]  /*1acb0*/  ISETP.GE.U32.AND P1, PT, R191, R4, PT ;  /* 0x00000004bf00720c */ /* 0x000fe40003f26070 */
[--C-:B------:R-:W-:Y:S02]  /*1acc0*/  SHF.R.U32.HI R4, RZ, 0x18, R2.reuse ;  /* 0x00000018ff047819 */ /* 0x100fe40000011602 */
[----:B------:R-:W-:Y:S02]  /*1acd0*/  LOP3.LUT R6, R2, 0xffff, RZ, 0xc0, !PT ;  /* 0x0000ffff02067812 */ /* 0x000fe400078ec0ff */
[----:B------:R-:W-:-:S02]  /*1ace0*/  SHF.R.U32.HI R5, RZ, 0x10, R2 ;  /* 0x00000010ff057819 */ /* 0x000fc40000011602 */
[----:B------:R-:W-:Y:S02]  /*1acf0*/  SHF.R.U32.HI R2, RZ, 0x8, R11 ;  /* 0x00000008ff027819 */ /* 0x000fe4000001160b */
[----:B------:R-:W-:Y:S02]  /*1ad00*/  LOP3.LUT R3, R12, 0xff, RZ, 0xc0, !PT ;  /* 0x000000ff0c037812 */ /* 0x000fe400078ec0ff */
[----:B------:R-:W-:Y:S02]  /*1ad10*/  LOP3.LUT R2, R2, 0xffff, RZ, 0xc0, !PT ;  /* 0x0000ffff02027812 */ /* 0x000fe400078ec0ff */
[C---:B------:R-:W-:Y:S02]  /*1ad20*/  ISETP.GE.U32.AND P3, PT, R191.reuse, R3, PT ;  /* 0x00000003bf00720c */ /* 0x040fe40003f66070 */
[----:B------:R-:W-:Y:S02]  /*1ad30*/  ISETP.GE.U32.AND P5, PT, R191, R2, PT ;  /* 0x00000002bf00720c */ /* 0x000fe40003fa6070 */
[----:B------:R-:W-:-:S02]  /*1ad40*/  PRMT R22, R23, 0x7632, R22 ;  /* 0x0000763217167816 */ /* 0x000fc40000000016 */
[C---:B------:R-:W-:Y:S01]  /*1ad50*/  PRMT R21, R72.reuse, 0x7610, R21 ;  /* 0x0000761048157816 */ /* 0x040fe20000000015 */
[----:B------:R-:W-:Y:S01]  /*1ad60*/  @!P4 HFMA2.BF16_V2 R175, -RZ.H0_H0, RZ.H0_H0, -R23.H0_H0 ;  /* 0x200000ffffafc231 */ /* 0x000fe20000340917 */
[----:B------:R-:W-:Y:S02]  /*1ad70*/  PRMT R174, R23, 0x5410, R22 ;  /* 0x0000541017ae7816 */ /* 0x000fe40000000016 */
[----:B------:R-:W-:Y:S02]  /*1ad80*/  ISETP.GE.U32.AND P2, PT, R191, R4, PT ;  /* 0x00000004bf00720c */ /* 0x000fe40003f46070 */
[----:B------:R-:W-:Y:S02]  /*1ad90*/  @!P4 PRMT R23, R175, 0x5410, RZ ;  /* 0x00005410af17c816 */ /* 0x000fe400000000ff */
[----:B------:R-:W-:Y:S02]  /*1ada0*/  PRMT R19, R72, 0x7632, R19 ;  /* 0x0000763248137816 */ /* 0x000fe40000000013 */
[----:B------:R-:W-:-:S02]  /*1adb0*/  ISETP.GE.U32.AND P0, PT, R191, R10, PT ;  /* 0x0000000abf00720c */ /* 0x000fc40003f06070 */
[----:B------:R-:W-:-:S04]  /*1adc0*/  LOP3.LUT R2, R0, 0xffff, RZ, 0xc0, !PT ;  /* 0x0000ffff00027812 */ /* 0x000fc800078ec0ff */
[----:B------:R-:W-:-:S04]  /*1add0*/  SHF.R.U32.HI R2, RZ, 0x8, R2 ;  /* 0x00000008ff027819 */ /* 0x000fc80000011602 */
[----:B------:R-:W-:-:S04]  /*1ade0*/  LOP3.LUT R2, R2, 0xffff, RZ, 0xc0, !PT ;  /* 0x0000ffff02027812 */ /* 0x000fc800078ec0ff */
[----:B------:R-:W-:Y:S01]  /*1adf0*/  ISETP.GE.U32.AND P4, PT, R191, R2, PT ;  /* 0x00000002bf00720c */ /* 0x000fe20003f86070 */
[----:B--2---:R-:W-:Y:S02]  /*1ae00*/  @!P5 HFMA2.BF16_V2 R215, -RZ.H0_H0, RZ.H0_H0, -R22.H0_H0 ;  /* 0x200000ffffd7d231 */ /* 0x004fe40000340916 */
[----:B------:R-:W-:-:S03]  /*1ae10*/  @!P3 HFMA2.BF16_V2 R192, -RZ.H0_H0, RZ.H0_H0, -R21.H0_H0 ;  /* 0x200000ffffc0b231 */ /* 0x000fc60000340915 */
[----:B------:R-:W-:Y:S02]  /*1ae20*/  PRMT R175, R215, 0x7610, R175 ;  /* 0x00007610d7af7816 */ /* 0x000fe400000000af */
[----:B------:R-:W-:Y:S02]  /*1ae30*/  PRMT R4, R192, 0x7610, R4 ;  /* 0x00007610c0047816 */ /* 0x000fe40000000004 */
[----:B------:R-:W-:Y:S01]  /*1ae40*/  @!P5 PRMT R22, R175, 0x5410, RZ ;  /* 0x00005410af16d816 */ /* 0x000fe200000000ff */
[----:B------:R1:W2:Y:S01]  /*1ae50*/  LDL.LU.S16 R192, [R1+0x13c] ;  /* 0x00013c0001c07983 */ /* 0x0002a20000300600 */
[----:B------:R-:W-:Y:S02]  /*1ae60*/  PRMT R175, R21, 0x5410, R19 ;  /* 0x0000541015af7816 */ /* 0x000fe40000000013 */
[----:B------:R-:W-:Y:S02]  /*1ae70*/  @!P3 PRMT R21, R4, 0x5410, RZ ;  /* 0x000054100415b816 */ /* 0x000fe400000000ff */
[----:B------:R1:W3:Y:S01]  /*1ae80*/  LDL.LU.S16 R4, [R1+0x138] ;  /* 0x0001380001047983 */ /* 0x0002e20000300600 */
[----:B----4-:R-:W-:Y:S01]  /*1ae90*/  @!P0 HFMA2.BF16_V2 R187, -RZ.H0_H0, RZ.H0_H0, -R19.H0_H0 ;  /* 0x200000ffffbb8231 */ /* 0x010fe20000340913 */
[----:B------:R-:W-:-:S02]  /*1aea0*/  IMAD.MOV.U32 R215, RZ, RZ, R189 ;  /* 0x000000ffffd77224 */ /* 0x000fc400078e00bd */
[----:B------:R1:W4:Y:S02]  /*1aeb0*/  LDL.LU.S16 R189, [R1+0x144] ;  /* 0x0001440001bd7983 */ /* 0x0003240000300600 */
[----:B------:R-:W-:Y:S02]  /*1aec0*/  PRMT R2, R187, 0x7610, R2 ;  /* 0x00007610bb027816 */ /* 0x000fe40000000002 */
[----:B------:R1:W4:Y:S04]  /*1aed0*/  LDL.LU.S16 R187, [R1+0x140] ;  /* 0x0001400001bb7983 */ /* 0x0003280000300600 */
[----:B------:R1:W4:Y:S04]  /*1aee0*/  LDL.LU.S16 R244, [R1+0x148] ;  /* 0x0001480001f47983 */ /* 0x0003280000300600 */
[----:B------:R1:W4:Y:S01]  /*1aef0*/  LDL.LU.S16 R224, [R1+0x14c] ;  /* 0x00014c0001e07983 */ /* 0x0003220000300600 */
[----:B------:R-:W-:-:S02]  /*1af00*/  @!P0 PRMT R19, R2, 0x5410, RZ ;  /* 0x0000541002138816 */ /* 0x000fc400000000ff */
[----:B------:R-:W-:Y:S02]  /*1af10*/  LOP3.LUT R2, R0, 0xff, RZ, 0xc0, !PT ;  /* 0x000000ff00027812 */ /* 0x000fe400078ec0ff */
[----:B------:R-:W-:Y:S02]  /*1af20*/  PRMT R17, R73, 0x7632, R17 ;  /* 0x0000763249117816 */ /* 0x000fe40000000011 */
[----:B------:R-:W-:Y:S02]  /*1af30*/  ISETP.GE.U32.AND P0, PT, R191, R2, PT ;  /* 0x00000002bf00720c */ /* 0x000fe40003f06070 */
[--C-:B------:R-:W-:Y:S02]  /*1af40*/  SHF.R.U32.HI R2, RZ, 0x18, R0.reuse ;  /* 0x00000018ff027819 */ /* 0x100fe40000011600 */
[----:B------:R-:W-:Y:S02]  /*1af50*/  SHF.R.U32.HI R0, RZ, 0x10, R0 ;  /* 0x00000010ff007819 */ /* 0x000fe40000011600 */
[----:B------:R-:W-:-:S02]  /*1af60*/  PRMT R18, R73, 0x7610, R18 ;  /* 0x0000761049127816 */ /* 0x000fc40000000012 */
[----:B------:R-:W-:Y:S02]  /*1af70*/  LOP3.LUT R0, R0, 0xff, RZ, 0xc0, !PT ;  /* 0x000000ff00007812 */ /* 0x000fe400078ec0ff */
[C---:B------:R-:W-:Y:S02]  /*1af80*/  ISETP.GE.U32.AND P5, PT, R191.reuse, R2, PT ;  /* 0x00000002bf00720c */ /* 0x040fe40003fa6070 */
[----:B------:R-:W-:Y:S02]  /*1af90*/  ISETP.GE.U32.AND P3, PT, R191, R0, PT ;  /* 0x00000000bf00720c */ /* 0x000fe40003f66070 */
[----:B------:R-:W-:Y:S01]  /*1afa0*/  PRMT R16, R14, 0x7610, R16 ;  /* 0x000076100e107816 */ /* 0x000fe20000000010 */
[--C-:B------:R-:W-:Y:S01]  /*1afb0*/  FADD.FTZ R10, R182, R13.reuse ;  /* 0x0000000db60a7221 */ /* 0x100fe20000010000 */
[----:B------:R-:W-:Y:S02]  /*1afc0*/  PRMT R13, R14, 0x7632, R13 ;  /* 0x000076320e0d7816 */ /* 0x000fe4000000000d */
[----:B------:R-:W-:-:S02]  /*1afd0*/  PRMT R9, R52, 0x7632, R9 ;  /* 0x0000763234097816 */ /* 0x000fc40000000009 */
[----:B------:R-:W-:Y:S01]  /*1afe0*/  PRMT R12, R52, 0x7610, R12 ;  /* 0x00007610340c7816 */ /* 0x000fe2000000000c */
[----:B---3--:R-:W-:Y:S02]  /*1aff0*/  @!P4 HFMA2.BF16_V2 R4, -RZ.H0_H0, RZ.H0_H0, -R17.H0_H0 ;  /* 0x200000ffff04c231 */ /* 0x008fe40000340911 */
[----:B--2---:R-:W-:-:S03]  /*1b000*/  @!P0 HFMA2.BF16_V2 R192, -RZ.H0_H0, RZ.H0_H0, -R18.H0_H0 ;  /* 0x200000ffffc08231 */ /* 0x004fc60000340912 */
[----:B------:R-:W-:Y:S02]  /*1b010*/  PRMT R2, R4, 0x7610, R2 ;  /* 0x0000761004027816 */ /* 0x000fe40000000002 */
[----:B------:R-:W-:Y:S02]  /*1b020*/  SHF.R.U32.HI R4, RZ, 0x8, R6 ;  /* 0x00000008ff047819 */ /* 0x000fe40000011606 */
[----:B------:R-:W-:Y:S02]  /*1b030*/  PRMT R3, R192, 0x7610, R3 ;  /* 0x00007610c0037816 */ /* 0x000fe40000000003 */
[----:B------:R-:W-:Y:S02]  /*1b040*/  LOP3.LUT R4, R4, 0xffff, RZ, 0xc0, !PT ;  /* 0x0000ffff04047812 */ /* 0x000fe400078ec0ff */
[----:B------:R-:W-:Y:S02]  /*1b050*/  PRMT R192, R18, 0x5410, R17 ;  /* 0x0000541012c07816 */ /* 0x000fe40000000011 */
[----:B------:R-:W-:-:S02]  /*1b060*/  @!P4 PRMT R17, R2, 0x5410, RZ ;  /* 0x000054100211c816 */ /* 0x000fc400000000ff */
[----:B------:R-:W-:Y:S01]  /*1b070*/  ISETP.GE.U32.AND P4, PT, R191, R4, PT ;  /* 0x00000004bf00720c */ /* 0x000fe20003f86070 */
[----:B----4-:R-:W-:Y:S02]  /*1b080*/  @!P3 HFMA2.BF16_V2 R189, -RZ.H0_H0, RZ.H0_H0, -R16.H0_H0 ;  /* 0x200000ffffbdb231 */ /* 0x010fe40000340910 */
[----:B------:R-:W-:-:S03]  /*1b090*/  @!P5 HFMA2.BF16_V2 R187, -RZ.H0_H0, RZ.H0_H0, -R13.H0_H0 ;  /* 0x200000ffffbbd231 */ /* 0x000fc6000034090d */
[----:B------:R-:W-:Y:S02]  /*1b0a0*/  PRMT R182, R189, 0x7610, R182 ;  /* 0x00007610bdb67816 */ /* 0x000fe400000000b6 */
[----:B------:R-:W-:Y:S02]  /*1b0b0*/  PRMT R14, R187, 0x7610, R14 ;  /* 0x00007610bb0e7816 */ /* 0x000fe4000000000e */
[----:B------:R-:W-:Y:S01]  /*1b0c0*/  PRMT R189, R16, 0x5410, R13 ;  /* 0x0000541010bd7816 */ /* 0x000fe2000000000d */
[----:B------:R1:W2:Y:S02]  /*1b0d0*/  LDL.LU.S16 R187, [R1+0x170] ;  /* 0x0001700001bb7983 */ /* 0x0002a40000300600 */
[----:B------:R-:W-:Y:S01]  /*1b0e0*/  @!P4 HFMA2.BF16_V2 R224, -RZ.H0_H0, RZ.H0_H0, -R9.H0_H0 ;  /* 0x200000ffffe0c231 */ /* 0x000fe20000340909 */
[----:B------:R-:W-:Y:S02]  /*1b0f0*/  @!P3 PRMT R16, R182, 0x5410, RZ ;  /* 0x00005410b610b816 */ /* 0x000fe400000000ff */
[----:B------:R1:W3:Y:S02]  /*1b100*/  LDL.LU.S16 R182, [R1+0x174] ;  /* 0x0001740001b67983 */ /* 0x0002e40000300600 */
[----:B------:R-:W-:-:S02]  /*1b110*/  PRMT R73, R224, 0x7610, R73 ;  /* 0x00007610e0497816 */ /* 0x000fc40000000049 */
[----:B------:R-:W-:Y:S01]  /*1b120*/  @!P5 PRMT R13, R14, 0x5410, RZ ;  /* 0x000054100e0dd816 */ /* 0x000fe200000000ff */
[----:B------:R-:W-:Y:S01]  /*1b130*/  FADD.FTZ R14, R188, R10 ;  /* 0x0000000abc0e7221 */ /* 0x000fe20000010000 */
[----:B------:R-:W-:Y:S02]  /*1b140*/  PRMT R188, R12, 0x5410, R9 ;  /* 0x000054100cbc7816 */ /* 0x000fe40000000009 */
[----:B------:R-:W-:Y:S02]  /*1b150*/  @!P4 PRMT R9, R73, 0x5410, RZ ;  /* 0x000054104909c816 */ /* 0x000fe400000000ff */
[----:B------:R1:W4:Y:S01]  /*1b160*/  LDL.LU.S16 R73, [R1+0x178] ;  /* 0x0001780001497983 */ /* 0x0003220000300600 */
[----:B------:R-:W-:Y:S01]  /*1b170*/  @!P0 PRMT R18, R3, 0x5410, RZ ;  /* 0x0000541003128816 */ /* 0x000fe200000000ff */
[----:B------:R-:W-:Y:S01]  /*1b180*/  IMAD.WIDE.U32 R2, R7, -0x2daee0ad, RZ ;  /* 0xd2511f5307027825 */ /* 0x000fe200078e00ff */
[----:B------:R-:W-:-:S04]  /*1b190*/  LOP3.LUT R0, R5, 0xff, RZ, 0xc0, !PT ;  /* 0x000000ff05007812 */ /* 0x000fc800078ec0ff */
[----:B------:R-:W-:Y:S02]  /*1b1a0*/  ISETP.GE.U32.AND P0, PT, R191, R0, PT ;  /* 0x00000000bf00720c */ /* 0x000fe40003f06070 */
[----:B------:R-:W-:Y:S02]  /*1b1b0*/  LOP3.LUT R0, R3, R173, R8, 0x96, !PT ;  /* 0x000000ad03007212 */ /* 0x000fe400078e9608 */
[C---:B------:R-:W-:Y:S02]  /*1b1c0*/  LOP3.LUT R8, R2.reuse, 0xffff, RZ, 0xc0, !PT ;  /* 0x0000ffff02087812 */ /* 0x040fe400078ec0ff */
[----:B------:R-:W-:Y:S02]  /*1b1d0*/  LOP3.LUT R5, R2, 0xff, RZ, 0xc0, !PT ;  /* 0x000000ff02057812 */ /* 0x000fe400078ec0ff */
[--C-:B------:R-:W-:Y:S02]  /*1b1e0*/  SHF.R.U32.HI R7, RZ, 0x10, R2.reuse ;  /* 0x00000010ff077819 */ /* 0x100fe40000011602 */
[----:B------:R-:W-:-:S02]  /*1b1f0*/  SHF.R.U32.HI R3, RZ, 0x18, R2 ;  /* 0x00000018ff037819 */ /* 0x000fc40000011602 */
[----:B------:R-:W-:Y:S01]  /*1b200*/  SHF.R.U32.HI R2, RZ, 0x10, R0 ;  /* 0x00000010ff027819 */ /* 0x000fe20000011600 */
[----:B------:R-:W-:-:S03]  /*1b210*/  @!P1 HFMA2.BF16_V2 R244, -RZ.H0_H0, RZ.H0_H0, -R12.H0_H0 ;  /* 0x200000fffff49231 */ /* 0x000fc6000034090c */
[----:B------:R-:W-:Y:S02]  /*1b220*/  LOP3.LUT R2, R2, 0xff, RZ, 0xc0, !PT ;  /* 0x000000ff02027812 */ /* 0x000fe400078ec0ff */
[----:B------:R-:W-:Y:S02]  /*1b230*/  PRMT R237, R244, 0x7610, R237 ;  /* 0x00007610f4ed7816 */ /* 0x000fe400000000ed */
[----:B------:R-:W-:Y:S02]  /*1b240*/  ISETP.GE.U32.AND P5, PT, R191, R2, PT ;  /* 0x00000002bf00720c */ /* 0x000fe40003fa6070 */
[----:B------:R-:W-:Y:S02]  /*1b250*/  LOP3.LUT R2, R0, 0xff, RZ, 0xc0, !PT ;  /* 0x000000ff00027812 */ /* 0x000fe400078ec0ff */
[----:B------:R-:W-:Y:S02]  /*1b260*/  @!P1 PRMT R12, R237, 0x5410, RZ ;  /* 0x00005410ed0c9816 */ /* 0x000fe400000000ff */
[----:B------:R-:W-:-:S02]  /*1b270*/  PRMT R11, R49, 0x7610, R11 ;  /* 0x00007610310b7816 */ /* 0x000fc4000000000b */
[----:B------:R-:W-:Y:S02]  /*1b280*/  ISETP.GE.U32.AND P1, PT, R191, R2, PT ;  /* 0x00000002bf00720c */ /* 0x000fe40003f26070 */
[----:B------:R-:W-:Y:S02]  /*1b290*/  PRMT R10, R49, 0x7632, R10 ;  /* 0x00007632310a7816 */ /* 0x000fe4000000000a */
[----:B------:R-:W-:Y:S02]  /*1b2a0*/  SHF.R.U32.HI R2, RZ, 0x18, R0 ;  /* 0x00000018ff027819 */ /* 0x000fe40000011600 */
[C---:B------:R-:W-:Y:S02]  /*1b2b0*/  PRMT R6, R24.reuse, 0x7610, R6 ;  /* 0x0000761018067816 */ /* 0x040fe40000000006 */
[C---:B------:R-:W-:Y:S02]  /*1b2c0*/  ISETP.GE.U32.AND P4, PT, R191.reuse, R2, PT ;  /* 0x00000002bf00720c */ /* 0x040fe40003f86070 */
[----:B------:R-:W-:Y:S01]  /*1b2d0*/  ISETP.GE.U32.AND P3, PT, R191, R5, PT ;  /* 0x00000005bf00720c */ /* 0x000fe20003f66070 */
[----:B------:R-:W-:Y:S01]  /*1b2e0*/  IMAD.MOV.U32 R224, RZ, RZ, R222 ;  /* 0x000000ffffe07224 */ /* 0x000fe200078e00de */
[----:B------:R-:W-:Y:S01]  /*1b2f0*/  PRMT R5, R24, 0x7632, R5 ;  /* 0x0000763218057816 */ /* 0x000fe20000000005 */
[----:B------:R-:W-:-:S02]  /*1b300*/  IMAD.MOV.U32 R222, RZ, RZ, R207 ;  /* 0x000000ffffde7224 */ /* 0x000fc400078e00cf */
[----:B------:R-:W-:Y:S01]  /*1b310*/  IMAD.MOV.U32 R207, RZ, RZ, R196 ;  /* 0x000000ffffcf7224 */ /* 0x000fe200078e00c4 */
[----:B------:R-:W-:Y:S01]  /*1b320*/  PRMT R196, R6, 0x5410, R5 ;  /* 0x0000541006c47816 */ /* 0x000fe20000000005 */
[----:B--2---:R-:W-:Y:S02]  /*1b330*/  @!P0 HFMA2.BF16_V2 R187, -RZ.H0_H0, RZ.H0_H0, -R11.H0_H0 ;  /* 0x200000ffffbb8231 */ /* 0x004fe4000034090b */
[----:B---3--:R-:W-:-:S03]  /*1b340*/  @!P2 HFMA2.BF16_V2 R182, -RZ.H0_H0, RZ.H0_H0, -R10.H0_H0 ;  /* 0x200000ffffb6a231 */ /* 0x008fc6000034090a */
[----:B------:R-:W-:Y:S02]  /*1b350*/  PRMT R218, R187, 0x7610, R218 ;  /* 0x00007610bbda7816 */ /* 0x000fe400000000da */
[----:B------:R-:W-:Y:S02]  /*1b360*/  PRMT R2, R182, 0x7610, R2 ;  /* 0x00007610b6027816 */ /* 0x000fe40000000002 */
[----:B------:R-:W-:Y:S02]  /*1b370*/  PRMT R187, R11, 0x5410, R10 ;  /* 0x000054100bbb7816 */ /* 0x000fe4000000000a */
[----:B------:R-:W-:Y:S01]  /*1b380*/  @!P0 PRMT R11, R218, 0x5410, RZ ;  /* 0x00005410da0b8816 */ /* 0x000fe200000000ff */
[----:B----4-:R-:W-:Y:S01]  /*1b390*/  @!P1 HFMA2.BF16_V2 R73, -RZ.H0_H0, RZ.H0_H0, -R6.H0_H0 ;  /* 0x200000ffff499231 */ /* 0x010fe20000340906 */
[----:B------:R-:W-:Y:S01]  /*1b3a0*/  @!P2 PRMT R10, R2, 0x5410, RZ ;  /* 0x00005410020aa816 */ /* 0x000fe200000000ff */
[----:B------:R-:W-:Y:S01]  /*1b3b0*/  IMAD.MOV.U32 R218, RZ, RZ, R197 ;  /* 0x000000ffffda7224 */ /* 0x000fe200078e00c5 */
[----:B------:R2:W-:Y:S01]  /*1b3c0*/  MUFU.EX2 R2, R40 ;  /* 0x0000002800027308 */ /* 0x0005e20000000800 */
[----:B------:R1:W3:Y:S01]  /*1b3d0*/  LDL.LU.S16 R197, [R1+0x17c] ;  /* 0x00017c0001c57983 */ /* 0x0002e20000300600 */
[----:B------:R-:W-:-:S04]  /*1b3e0*/  PRMT R203, R73, 0x7610, R203 ;  /* 0x0000761049cb7816 */ /* 0x000fc800000000cb */
[----:B------:R-:W-:Y:S01]  /*1b3f0*/  @!P1 PRMT R6, R203, 0x5410, RZ ;  /* 0x00005410cb069816 */ /* 0x000fe200000000ff */
[----:B--2---:R-:W2:Y:S04]  /*1b400*/  LDL.LU R40, [R1+0x354] ;  /* 0x0003540001287983 */ /* 0x004ea80000300800 */
[----:B------:R1:W4:Y:S04]  /*1b410*/  LDL.LU.S16 R182, [R1+0x184] ;  /* 0x0001840001b67983 */ /* 0x0003280000300600 */
[----:B------:R1:W2:Y:S01]  /*1b420*/  LDL.LU.S16 R73, [R1+0x180] ;  /* 0x0001800001497983 */ /* 0x0002a20000300600 */
[----:B------:R1:W1:Y:S03]  /*1b430*/  MUFU.EX2 R203, R41 ;  /* 0x0000002900cb7308 */ /* 0x0002660000000800 */
[----:B-1----:R-:W2:Y:S01]  /*1b440*/  LDL.LU R41, [R1+0x350] ;  /* 0x0003500001297983 */ /* 0x002ea20000300800 */
[----:B------:R-:W-:-:S04]  /*1b450*/  LOP3.LUT R0, R0, 0xffff, RZ, 0xc0, !PT ;  /* 0x0000ffff00007812 */ /* 0x000fc800078ec0ff */
[----:B------:R-:W-:-:S04]  /*1b460*/  SHF.R.U32.HI R0, RZ, 0x8, R0 ;  /* 0x00000008ff007819 */ /* 0x000fc80000011600 */
[----:B------:R-:W-:-:S04]  /*1b470*/  LOP3.LUT R0, R0, 0xffff, RZ, 0xc0, !PT ;  /* 0x0000ffff00007812 */ /* 0x000fc800078ec0ff */
[----:B------:R-:W-:Y:S02]  /*1b480*/  ISETP.GE.U32.AND P2, PT, R191, R0, PT ;  /* 0x00000000bf00720c */ /* 0x000fe40003f46070 */
[----:B------:R-:W-:-:S04]  /*1b490*/  LOP3.LUT R0, R7, 0xff, RZ, 0xc0, !PT ;  /* 0x000000ff07007812 */ /* 0x000fc800078ec0ff */
[----:B------:R-:W-:Y:S02]  /*1b4a0*/  ISETP.GE.U32.AND P1, PT, R191, R0, PT ;  /* 0x00000000bf00720c */ /* 0x000fe40003f26070 */
[--C-:B------:R-:W-:Y:S02]  /*1b4b0*/  SHF.R.U32.HI R0, RZ, 0x8, R8.reuse ;  /* 0x00000008ff007819 */ /* 0x100fe40000011608 */
[C---:B------:R-:W-:Y:S02]  /*1b4c0*/  PRMT R8, R25.reuse, 0x7610, R8 ;  /* 0x0000761019087816 */ /* 0x040fe40000000008 */
[----:B------:R-:W-:Y:S01]  /*1b4d0*/  PRMT R7, R25, 0x7632, R7 ;  /* 0x0000763219077816 */ /* 0x000fe20000000007 */
[----:B------:R-:W-:Y:S04]  /*1b4e0*/  ST.E.U16 [R46.64+-0x100], R151 ;  /* 0xffff00972e007985 */ /* 0x000fe8000c10150a */
[----:B------:R-:W-:Y:S04]  /*1b4f0*/  ST.E.U16 [R46.64+-0xfe], R150 ;  /* 0xffff02962e007985 */ /* 0x000fe8000c10150a */
[----:B------:R-:W-:Y:S04]  /*1b500*/  ST.E.U16 [R44.64+-0x100], R147 ;  /* 0xffff00932c007985 */ /* 0x000fe8000c10150a */
[----:B------:R-:W-:Y:S04]  /*1b510*/  ST.E.U16 [R44.64+-0xfe], R149 ;  /* 0xffff02952c007985 */ /* 0x000fe8000c10150a */
[----:B------:R-:W-:Y:S04]  /*1b520*/  ST.E.U16 [R42.64+-0x100], R48 ;  /* 0xffff00302a007985 */ /* 0x000fe8000c10150a */
[----:B------:R-:W-:Y:S01]  /*1b530*/  ST.E.U16 [R42.64+-0xfe], R27 ;  /* 0xffff021b2a007985 */ /* 0x000fe2000c10150a */
[----:B---3--:R-:W-:-:S05]  /*1b540*/  @!P2 HFMA2.BF16_V2 R197, -RZ.H0_H0, RZ.H0_H0, -R5.H0_H0 ;  /* 0x200000ffffc5a231 */ /* 0x008fca0000340905 */
[----:B------:R-:W-:-:S04]  /*1b550*/  PRMT R195, R197, 0x7610, R195 ;  /* 0x00007610c5c37816 */ /* 0x000fc800000000c3 */
[----:B------:R-:W-:Y:S01]  /*1b560*/  @!P2 PRMT R5, R195, 0x5410, RZ ;  /* 0x00005410c305a816 */ /* 0x000fe200000000ff */
[----:B----4-:R-:W-:Y:S02]  /*1b570*/  @!P5 HFMA2.BF16_V2 R182, -RZ.H0_H0, RZ.H0_H0, -R8.H0_H0 ;  /* 0x200000ffffb6d231 */ /* 0x010fe40000340908 */
[----:B--2---:R-:W-:-:S03]  /*1b580*/  @!P4 HFMA2.BF16_V2 R73, -RZ.H0_H0, RZ.H0_H0, -R7.H0_H0 ;  /* 0x200000ffff49c231 */ /* 0x004fc60000340907 */
[----:B------:R-:W-:Y:S02]  /*1b590*/  PRMT R72, R182, 0x7610, R72 ;  /* 0x00007610b6487816 */ /* 0x000fe40000000048 */
[----:B------:R-:W-:Y:S01]  /*1b5a0*/  PRMT R195, R8, 0x5410, R7 ;  /* 0x0000541008c37816 */ /* 0x000fe20000000007 */
[----:B------:R1:W2:Y:S01]  /*1b5b0*/  LDL.LU.S16 R182, [R1+0x18c] ;  /* 0x00018c0001b67983 */ /* 0x0002a20000300600 */
[----:B------:R-:W-:Y:S02]  /*1b5c0*/  PRMT R52, R73, 0x7610, R52 ;  /* 0x0000761049347816 */ /* 0x000fe40000000034 */
[----:B------:R-:W-:Y:S01]  /*1b5d0*/  @!P5 PRMT R8, R72, 0x5410, RZ ;  /* 0x000054104808d816 */ /* 0x000fe200000000ff */
[----:B------:R1:W3:Y:S01]  /*1b5e0*/  LDL.LU.S16 R73, [R1+0x188] ;  /* 0x0001880001497983 */ /* 0x0002e20000300600 */
[----:B------:R-:W-:-:S03]  /*1b5f0*/  @!P4 PRMT R7, R52, 0x5410, RZ ;  /* 0x000054103407c816 */ /* 0x000fc600000000ff */
[----:B------:R1:W4:Y:S04]  /*1b600*/  LDL.LU.S16 R72, [R1+0x194] ;  /* 0x0001940001487983 */ /* 0x0003280000300600 */
[----:B------:R1:W2:Y:S04]  /*1b610*/  LDL.LU.S16 R52, [R1+0x190] ;  /* 0x0001900001347983 */ /* 0x0002a80000300600 */
[----:B------:R-:W-:Y:S04]  /*1b620*/  ST.E.U16 [R40.64+-0x100], R15 ;  /* 0xffff000f28007985 */ /* 0x000fe8000c10150a */
[----:B------:R-:W-:Y:S04]  /*1b630*/  ST.E.U16 [R40.64+-0xfe], R26 ;  /* 0xffff021a28007985 */ /* 0x000fe8000c10150a */
[----:B------:R-:W-:Y:S04]  /*1b640*/  ST.E.U16 [R46.64+-0xf0], R99 ;  /* 0xffff10632e007985 */ /* 0x000fe8000c10150a */
[----:B------:R-:W-:Y:S04]  /*1b650*/  ST.E.U16 [R46.64+-0xee], R98 ;  /* 0xffff12622e007985 */ /* 0x000fe8000c10150a */
[----:B------:R1:W-:Y:S04]  /*1b660*/  ST.E.U16 [R44.64+-0xf0], R146 ;  /* 0xffff10922c007985 */ /* 0x0003e8000c10150a */
[----:B------:R-:W2:Y:S04]  /*1b670*/  LDL R248, [R1+0x2d0] ;  /* 0x0002d00001f87983 */ /* 0x000ea80000100800 */
[----:B------:R-:W2:Y:S04]  /*1b680*/  LDL R244, [R1+0x2c4] ;  /* 0x0002c40001f47983 */ /* 0x000ea80000100800 */
[----:B------:R-:W2:Y:S01]  /*1b690*/  LDL R237, [R1+0x2c8] ;  /* 0x0002c80001ed7983 */ /* 0x000ea20000100800 */
[----:B-1----:R-:W-:-:S03]  /*1b6a0*/  IMAD.MOV.U32 R146, RZ, RZ, R238 ;  /* 0x000000ffff927224 */ /* 0x002fc600078e00ee */
[----:B------:R-:W2:Y:S04]  /*1b6b0*/  LDL.LU R238, [R1+0x34c] ;  /* 0x00034c0001ee7983 */ /* 0x000ea80000300800 */
[----:B------:R-:W-:Y:S04]  /*1b6c0*/  ST.E.U16 [R44.64+-0xee], R148 ;  /* 0xffff12942c007985 */ /* 0x000fe8000c10150a */
        /* <DEDUP_REMOVED lines=29> */
[----:B------:R-:W-:Y:S01]  /*1b8a0*/  ST.E.U16 [R46.64+-0xae], R119 ;  /* 0xffff52772e007985 */ /* 0x000fe2000c10150a */
[----:B------:R-:W-:-:S03]  /*1b8b0*/  IMAD.MOV.U32 R147, RZ, RZ, R20 ;  /* 0x000000ffff937224 */ /* 0x000fc600078e0014 */
[----:B------:R-:W-:Y:S04]  /*1b8c0*/  ST.E.U16 [R44.64+-0xb0], R127 ;  /* 0xffff507f2c007985 */ /* 0x000fe8000c10150a */
[----:B------:R-:W-:Y:S04]  /*1b8d0*/  ST.E.U16 [R44.64+-0xae], R129 ;  /* 0xffff52812c007985 */ /* 0x000fe8000c10150a */
[----:B------:R-:W-:Y:S04]  /*1b8e0*/  ST.E.U16 [R42.64+-0xb0], R70 ;  /* 0xffff50462a007985 */ /* 0x000fe8000c10150a */
[----:B------:R-:W-:Y:S04]  /*1b8f0*/  ST.E.U16 [R42.64+-0xae], R69 ;  /* 0xffff52452a007985 */ /* 0x000fe8000c10150a */
[----:B------:R-:W-:Y:S04]  /*1b900*/  ST.E.U16 [R40.64+-0xb0], R68 ;  /* 0xffff504428007985 */ /* 0x000fe8000c10150a */
[----:B------:R-:W-:Y:S04]  /*1b910*/  ST.E.U16 [R40.64+-0xae], R67 ;  /* 0xffff524328007985 */ /* 0x000fe8000c10150a */
[----:B------:R2:W-:Y:S04]  /*1b920*/  ST.E.U16 [R46.64+-0x9e], R130 ;  /* 0xffff62822e007985 */ /* 0x0005e8000c10150a */
[----:B------:R-:W3:Y:S01]  /*1b930*/  LDL.LU R20, [R1+0x348] ;  /* 0x0003480001147983 */ /* 0x000ee20000300800 */
[----:B--2---:R-:W-:-:S03]  /*1b940*/  IMAD.MOV.U32 R130, RZ, RZ, R238 ;  /* 0x000000ffff827224 */ /* 0x004fc600078e00ee */
[----:B------:R-:W2:Y:S04]  /*1b950*/  LDL.LU R238, [R1+0x344] ;  /* 0x0003440001ee7983 */ /* 0x000ea80000300800 */
[----:B------:R1:W-:Y:S02]  /*1b960*/  ST.E.U16 [R46.64+-0xa0], R131 ;  /* 0xffff60832e007985 */ /* 0x0003e4000c10150a */
[----:B-1----:R-:W-:Y:S02]  /*1b970*/  IMAD.MOV.U32 R131, RZ, RZ, R236 ;  /* 0x000000ffff837224 */ /* 0x002fe400078e00ec */
[----:B------:R-:W4:Y:S01]  /*1b980*/  LDL.LU R236, [R1+0x340] ;  /* 0x0003400001ec7983 */ /* 0x000f220000300800 */
[----:B---3--:R-:W-:Y:S02]  /*1b990*/  IMAD.MOV.U32 R143, RZ, RZ, R20 ;  /* 0x000000ffff8f7224 */ /* 0x008fe400078e0014 */
[----:B--2---:R-:W-:-:S02]  /*1b9a0*/  IMAD.MOV.U32 R142, RZ, RZ, R238 ;  /* 0x000000ffff8e7224 */ /* 0x004fc400078e00ee */
[----:B------:R-:W2:Y:S04]  /*1b9b0*/  LDL.LU R238, [R1+0x33c] ;  /* 0x00033c0001ee7983 */ /* 0x000ea80000300800 */
[----:B------:R-:W3:Y:S01]  /*1b9c0*/  LDL.LU R20, [R1+0x338] ;  /* 0x0003380001147983 */ /* 0x000ee20000300800 */
[----:B------:R-:W-:-:S04]  /*1b9d0*/  LOP3.LUT R0, R0, 0xffff, RZ, 0xc0, !PT ;  /* 0x0000ffff00007812 */ /* 0x000fc800078ec0ff */
[----:B------:R-:W-:Y:S02]  /*1b9e0*/  ISETP.GE.U32.AND P2, PT, R191, R0, PT ;  /* 0x00000000bf00720c */ /* 0x000fe40003f46070 */
[----:B------:R-:W-:-:S04]  /*1b9f0*/  F2FP.BF16.PACK_AB R0, R203, R2 ;  /* 0x00000002cb00723e */ /* 0x000fc800000010ff */
[C---:B------:R-:W-:Y:S02]  /*1ba00*/  PRMT R4, R0.reuse, 0x7610, R4 ;  /* 0x0000761000047816 */ /* 0x040fe40000000004 */
[----:B------:R-:W-:Y:S01]  /*1ba10*/  PRMT R0, R0, 0x7632, R0 ;  /* 0x0000763200007816 */ /* 0x000fe20000000000 */
[----:B------:R-:W-:Y:S01]  /*1ba20*/  @!P1 HFMA2.BF16_V2 R182, -RZ.H0_H0, RZ.H0_H0, -R157.H0_H0 ;  /* 0x200000ffffb69231 */ /* 0x000fe2000034099d */
[----:B------:R-:W-:-:S03]  /*1ba30*/  ISETP.GE.U32.AND P0, PT, R191, R3, PT ;  /* 0x00000003bf00720c */ /* 0x000fc60003f06070 */
[----:B------:R-:W-:Y:S01]  /*1ba40*/  @!P2 HFMA2.BF16_V2 R52, -RZ.H0_H0, RZ.H0_H0, -R0.H0_H0 ;  /* 0x200000ffff34a231 */ /* 0x000fe20000340900 */
[--C-:B------:R-:W-:Y:S01]  /*1ba50*/  FADD.FTZ R197, R2, R51.reuse ;  /* 0x0000003302c57221 */ /* 0x100fe20000010000 */
[----:B----4-:R-:W-:Y:S01]  /*1ba60*/  @!P3 HFMA2.BF16_V2 R72, -RZ.H0_H0, RZ.H0_H0, -R4.H0_H0 ;  /* 0x200000ffff48b231 */ /* 0x010fe20000340904 */
[----:B------:R-:W-:Y:S01]  /*1ba70*/  IMAD.WIDE.U32 R150, R248, -0x326172a9, RZ ;  /* 0xcd9e8d57f8967825 */ /* 0x000fe200078e00ff */
[----:B------:R-:W-:Y:S02]  /*1ba80*/  PRMT R51, R182, 0x7610, R51 ;  /* 0x00007610b6337816 */ /* 0x000fe40000000033 */
[----:B------:R-:W-:Y:S01]  /*1ba90*/  PRMT R2, R52, 0x7610, R2 ;  /* 0x0000761034027816 */ /* 0x000fe20000000002 */
[----:B------:R-:W-:Y:S01]  /*1baa0*/  FADD.FTZ R182, R193, R14 ;  /* 0x0000000ec1b67221 */ /* 0x000fe20000010000 */
[----:B------:R-:W-:Y:S02]  /*1bab0*/  PRMT R193, R4, 0x5410, R0 ;  /* 0x0000541004c17816 */ /* 0x000fe40000000000 */
[----:B------:R-:W-:-:S02]  /*1bac0*/  @!P2 PRMT R0, R2, 0x5410, RZ ;  /* 0x000054100200a816 */ /* 0x000fc400000000ff */
[----:B------:R-:W-:Y:S02]  /*1bad0*/  PRMT R3, R72, 0x7610, R3 ;  /* 0x0000761048037816 */ /* 0x000fe40000000003 */
[----:B------:R-:W-:Y:S01]  /*1bae0*/  LOP3.LUT R2, R244, R151, RZ, 0x3c, !PT ;  /* 0x00000097f4027212 */ /* 0x000fe200078e3cff */
[----:B------:R-:W-:Y:S01]  /*1baf0*/  @!P0 HFMA2.BF16_V2 R73, -RZ.H0_H0, RZ.H0_H0, -R157.H1_H1 ;  /* 0x200000ffff498231 */ /* 0x000fe2000036099d */
[----:B------:R-:W-:Y:S01]  /*1bb00*/  @!P3 PRMT R4, R3, 0x5410, RZ ;  /* 0x000054100304b816 */ /* 0x000fe200000000ff */
[----:B------:R-:W-:Y:S02]  /*1bb10*/  IMAD.SHL.U32 R3, R235, 0x4, RZ ;  /* 0x00000004eb037824 */ /* 0x000fe400078e00ff */
[----:B------:R-:W-:Y:S01]  /*1bb20*/  IMAD.WIDE.U32 R98, R2, -0x2daee0ad, RZ ;  /* 0xd2511f5302627825 */ /* 0x000fe200078e00ff */
[----:B------:R-:W-:Y:S02]  /*1bb30*/  PRMT R49, R73, 0x7610, R49 ;  /* 0x0000761049317816 */ /* 0x000fe40000000031 */
[----:B------:R-:W-:-:S02]  /*1bb40*/  LOP3.LUT R14, R217, R247, R3, 0x96, !PT ;  /* 0x000000f7d90e7212 */ /* 0x000fc400078e9603 */
[----:B------:R-:W-:Y:S02]  /*1bb50*/  LOP3.LUT R2, R99, R237, R216, 0x96, !PT ;  /* 0x000000ed63027212 */ /* 0x000fe400078e96d8 */
[----:B------:R-:W-:Y:S01]  /*1bb60*/  LOP3.LUT R3, R158, R217, RZ, 0x3c, !PT ;  /* 0x000000d99e037212 */ /* 0x000fe200078e3cff */
[----:B------:R-:W-:Y:S01]  /*1bb70*/  ST.E.U16 [R44.64+-0xa0], R128 ;  /* 0xffff60802c007985 */ /* 0x000fe2000c10150a */
[----:B------:R-:W-:Y:S01]  /*1bb80*/  @P0 PRMT R24, R157, 0x7632, R24 ;  /* 0x000076329d180816 */ /* 0x000fe20000000018 */
[----:B------:R-:W-:Y:S01]  /*1bb90*/  IMAD.WIDE.U32 R72, R2, -0x326172a9, RZ ;  /* 0xcd9e8d5702487825 */ /* 0x000fe200078e00ff */
[----:B------:R-:W-:Y:S01]  /*1bba0*/  @!P0 PRMT R24, R49, 0x5410, RZ ;  /* 0x0000541031188816 */ /* 0x000fe200000000ff */
[----:B------:R-:W-:Y:S02]  /*1bbb0*/  ST.E.U16 [R44.64+-0x9e], R126 ;  /* 0xffff627e2c007985 */ /* 0x000fe4000c10150a */
[----:B------:R-:W-:Y:S02]  /*1bbc0*/  IMAD.WIDE.U32 R48, R14, -0x326172a9, RZ ;  /* 0xcd9e8d570e307825 */ /* 0x000fe400078e00ff */
[----:B------:R-:W-:Y:S02]  /*1bbd0*/  ST.E.U16 [R42.64+-0xa0], R66 ;  /* 0xffff60422a007985 */ /* 0x000fe4000c10150a */
[----:B------:R-:W-:-:S02]  /*1bbe0*/  IMAD.WIDE.U32 R2, R3, -0x326172a9, RZ ;  /* 0xcd9e8d5703027825 */ /* 0x000fc400078e00ff */
[----:B------:R-:W-:Y:S04]  /*1bbf0*/  ST.E.U16 [R42.64+-0x9e], R64 ;  /* 0xffff62402a007985 */ /* 0x000fe8000c10150a */
[----:B------:R-:W-:Y:S04]  /*1bc00*/  ST.E.U16 [R40.64+-0xa0], R65 ;  /* 0xffff604128007985 */ /* 0x000fe8000c10150a */
[----:B------:R-:W-:Y:S01]  /*1bc10*/  ST.E.U16 [R40.64+-0x9e], R61 ;  /* 0xffff623d28007985 */ /* 0x000fe2000c10150a */
[----:B------:R-:W-:-:S03]  /*1bc20*/  LOP3.LUT R27, R49, R240, R210, 0x96, !PT ;  /* 0x000000f0311b7212 */ /* 0x000fc600078e96d2 */
        /* <DEDUP_REMOVED lines=8> */
[----:B------:R-:W-:Y:S04]  /*1bcb0*/  ST.E.U16 [R42.64+-0x90], R57 ;  /* 0xffff70392a007985 */ /* 0x000fe8000c10150a */
[----:B------:R-:W-:Y:S01]  /*1bcc0*/  ST.E.U16 [R42.64+-0x8e], R56 ;  /* 0xffff72382a007985 */ /* 0x000fe2000c10150a */
[----:B------:R-:W-:-:S03]  /*1bcd0*/  @P1 PRMT R25, R157, 0x7610, R25 ;  /* 0x000076109d191816 */ /* 0x000fc60000000019 */
[----:B------:R-:W-:Y:S01]  /*1bce0*/  ST.E.U16 [R40.64+-0x90], R59 ;  /* 0xffff703b28007985 */ /* 0x000fe2000c10150a */
[----:B------:R-:W-:-:S03]  /*1bcf0*/  LOP3.LUT R48, R133, R239, R2, 0x96, !PT ;  /* 0x000000ef85307212 */ /* 0x000fc600078e9602 */
[----:B------:R-:W-:Y:S01]  /*1bd00*/  ST.E.U16 [R40.64+-0x8e], R58 ;  /* 0xffff723a28007985 */ /* 0x000fe2000c10150a */
[----:B------:R-:W-:-:S03]  /*1bd10*/  @!P1 PRMT R25, R51, 0x5410, RZ ;  /* 0x0000541033199816 */ /* 0x000fc600000000ff */
[----:B------:R-:W-:Y:S04]  /*1bd20*/  ST.E.U16 [R46.64+-0x80], R115 ;  /* 0xffff80732e007985 */ /* 0x000fe8000c10150a */
[----:B------:R-:W-:Y:S01]  /*1bd30*/  ST.E.U16 [R46.64+-0x7e], R114 ;  /* 0xffff82722e007985 */ /* 0x000fe2000c10150a */
[----:B------:R-:W-:-:S03]  /*1bd40*/  LOP3.LUT R51, R3, R240, R150, 0x96, !PT ;  /* 0x000000f003337212 */ /* 0x000fc600078e9696 */
[----:B------:R-:W-:Y:S01]  /*1bd50*/  ST.E.U16 [R44.64+-0x80], R112 ;  /* 0xffff80702c007985 */ /* 0x000fe2000c10150a */
[----:B------:R-:W-:-:S03]  /*1bd60*/  LOP3.LUT R52, R73, R239, R2, 0x96, !PT ;  /* 0x000000ef49347212 */ /* 0x000fc600078e9602 */
[----:B------:R-:W-:Y:S01]  /*1bd70*/  ST.E.U16 [R44.64+-0x7e], R113 ;  /* 0xffff82712c007985 */ /* 0x000fe2000c10150a */
[----:B------:R-:W-:-:S03]  /*1bd80*/  IMAD.WIDE.U32 R54, R27, -0x2daee0ad, RZ ;  /* 0xd2511f531b367825 */ /* 0x000fc600078e00ff */
        /* <DEDUP_REMOVED lines=20> */
[----:B------:R-:W-:-:S03]  /*1bed0*/  LOP3.LUT R15, R15, R242, R74, 0x96, !PT ;  /* 0x000000f20f0f7212 */ /* 0x000fc600078e964a */
        /* <DEDUP_REMOVED lines=16> */
[----:B------:R-:W-:Y:S01]  /*1bfe0*/  ST.E.U16 [R46.64+-0x4e], R102 ;  /* 0xffffb2662e007985 */ /* 0x000fe2000c10150a */
[----:B------:R-:W-:-:S03]  /*1bff0*/  IMAD.WIDE.U32 R50, R15, -0x326172a9, RZ ;  /* 0xcd9e8d570f327825 */ /* 0x000fc600078e00ff */
[----:B------:R-:W-:Y:S04]  /*1c000*/  ST.E.U16 [R44.64+-0x50], R101 ;  /* 0xffffb0652c007985 */ /* 0x000fe8000c10150a */
        /* <DEDUP_REMOVED lines=13> */
[----:B------:R-:W-:-:S03]  /*1c0e0*/  LOP3.LUT R49, R49, R233, R132, 0x96, !PT ;  /* 0x000000e931317212 */ /* 0x000fc600078e9684 */
[----:B------:R-:W-:Y:S01]  /*1c0f0*/  ST.E.U16 [R44.64+-0x3e], R95 ;  /* 0xffffc25f2c007985 */ /* 0x000fe2000c10150a */
[----:B------:R-:W-:-:S03]  /*1c100*/  LOP3.LUT R48, R27, R233, R72, 0x96, !PT ;  /* 0x000000e91b307212 */ /* 0x000fc600078e9648 */
[----:B------:R-:W-:Y:S01]  /*1c110*/  ST.E.U16 [R42.64+-0x40], R18 ;  /* 0xffffc0122a007985 */ /* 0x000fe2000c10150a */
[----:B------:R-:W-:-:S03]  /*1c120*/  LOP3.LUT R15, R51, R249, R26, 0x96, !PT ;  /* 0x000000f9330f7212 */ /* 0x000fc600078e961a */
[----:B------:R-:W-:Y:S04]  /*1c130*/  ST.E.U16 [R42.64+-0x3e], R17 ;  /* 0xffffc2112a007985 */ /* 0x000fe8000c10150a */
[----:B------:R1:W-:Y:S04]  /*1c140*/  ST.E.U16 [R40.64+-0x40], R16 ;  /* 0xffffc01028007985 */ /* 0x0003e8000c10150a */
[----:B------:R-:W-:Y:S04]  /*1c150*/  ST.E.U16 [R40.64+-0x3e], R13 ;  /* 0xffffc20d28007985 */ /* 0x000fe8000c10150a */
        /* <DEDUP_REMOVED lines=19> */
[----:B------:R-:W-:-:S03]  /*1c290*/  LOP3.LUT R3, R3, R251, R14, 0x96, !PT ;  /* 0x000000fb03037212 */ /* 0x000fc600078e960e */
[----:B------:R-:W-:Y:S04]  /*1c2a0*/  ST.E.U16 [R40.64+-0x20], R8 ;  /* 0xffffe00828007985 */ /* 0x000fe8000c10150a */
[----:B------:R-:W-:Y:S01]  /*1c2b0*/  ST.E.U16 [R40.64+-0x1e], R7 ;  /* 0xffffe20728007985 */ /* 0x000fe2000c10150a */
[----:B------:R-:W-:-:S03]  /*1c2c0*/  LOP3.LUT R2, R49, R243, R2, 0x96, !PT ;  /* 0x000000f331027212 */ /* 0x000fc600078e9602 */
[----:B------:R-:W-:Y:S04]  /*1c2d0*/  ST.E.U16 [R46.64+-0x10], R85 ;  /* 0xfffff0552e007985 */ /* 0x000fe8000c10150a */
[----:B------:R-:W-:Y:S04]  /*1c2e0*/  ST.E.U16 [R46.64+-0xe], R84 ;  /* 0xfffff2542e007985 */ /* 0x000fe8000c10150a */
[----:B------:R-:W-:Y:S04]  /*1c2f0*/  ST.E.U16 [R44.64+-0x10], R83 ;  /* 0xfffff0532c007985 */ /* 0x000fe8000c10150a */
[----:B------:R-:W-:Y:S04]  /*1c300*/  ST.E.U16 [R44.64+-0xe], R82 ;  /* 0xfffff2522c007985 */ /* 0x000fe8000c10150a */
[----:B------:R4:W-:Y:S04]  /*1c310*/  ST.E.U16 [R42.64+-0x10], R4 ;  /* 0xfffff0042a007985 */ /* 0x0009e8000c10150a */
[----:B------:R3:W-:Y:S04]  /*1c320*/  ST.E.U16 [R42.64+-0xe], R0 ;  /* 0xfffff2002a007985 */ /* 0x0007e8000c10150a */
[----:B------:R-:W-:Y:S04]  /*1c330*/  ST.E.U16 [R40.64+-0x10], R25 ;  /* 0xfffff01928007985 */ /* 0x000fe8000c10150a */
[----:B------:R3:W-:Y:S01]  /*1c340*/  ST.E.U16 [R40.64+-0xe], R24 ;  /* 0xfffff21828007985 */ /* 0x0007e2000c10150a */
[----:B-1----:R-:W-:-:S03]  /*1c350*/  IMAD.WIDE.U32 R16, R3, -0x326172a9, RZ ;  /* 0xcd9e8d5703107825 */ /* 0x002fc600078e00ff */
[----:B------:R-:W1:Y:S01]  /*1c360*/  LDSM.16.MT88.4 R28, [R236+0x4000] ;  /* 0x00400000ec1c783b */ /* 0x000e620000004200 */
[----:B------:R-:W-:-:S03]  /*1c370*/  IMAD.WIDE.U32 R2, R2, -0x326172a9, RZ ;  /* 0xcd9e8d5702027825 */ /* 0x000fc600078e00ff */
[----:B--2---:R-:W2:Y:S01]  /*1c380*/  LDSM.16.MT88.4 R32, [R238+0x4000] ;  /* 0x00400000ee20783b */ /* 0x004ea20000004200 */
[----:B----4-:R-:W-:-:S04]  /*1c390*/  IMAD.WIDE.U32 R4, R53, -0x326172a9, RZ ;  /* 0xcd9e8d5735047825 */ /* 0x010fc800078e00ff */
[----:B------:R-:W-:Y:S01]  /*1c3a0*/  IMAD.MOV.U32 R140, RZ, RZ, R226 ;  /* 0x000000ffff8c7224 */ /* 0x000fe200078e00e2 */
[----:B---3--:R-:W-:Y:S01]  /*1c3b0*/  LOP3.LUT R0, R3, R177, R16, 0x96, !PT ;  /* 0x000000b103007212 */ /* 0x008fe200078e9610 */
[----:B------:R-:W-:Y:S01]  /*1c3c0*/  IMAD.MOV.U32 R141, RZ, RZ, R225 ;  /* 0x000000ffff8d7224 */ /* 0x000fe200078e00e1 */
[----:B------:R-:W-:Y:S01]  /*1c3d0*/  LOP3.LUT R3, R2, 0xffff, RZ, 0xc0, !PT ;  /* 0x0000ffff02037812 */ /* 0x000fe200078ec0ff */
[----:B------:R-:W-:Y:S02]  /*1c3e0*/  IMAD.MOV.U32 R144, RZ, RZ, R232 ;  /* 0x000000ffff907224 */ /* 0x000fe400078e00e8 */
[----:B------:R-:W-:Y:S01]  /*1c3f0*/  IMAD.WIDE.U32 R40, R52, -0x326172a9, RZ ;  /* 0xcd9e8d5734287825 */ /* 0x000fe200078e00ff */
[----:B------:R-:W-:Y:S01]  /*1c400*/  LOP3.LUT R10, R2, 0xff, RZ, 0xc0, !PT ;  /* 0x000000ff020a7812 */ /* 0x000fe200078ec0ff */
[----:B------:R-:W-:Y:S01]  /*1c410*/  LDSM.16.MT88.4 R36, [R238+0x4400] ;  /* 0x00440000ee24783b */ /* 0x000fe20000004200 */
[----:B------:R-:W-:Y:S02]  /*1c420*/  SHF.R.U32.HI R9, RZ, 0x18, R2 ;  /* 0x00000018ff097819 */ /* 0x000fe40000011602 */
[----:B------:R-:W-:-:S02]  /*1c430*/  LOP3.LUT R21, R41, R249, R4, 0x96, !PT ;  /* 0x000000f929157212 */ /* 0x000fc400078e9604 */
[----:B------:R-:W-:Y:S02]  /*1c440*/  SHF.R.U32.HI R4, RZ, 0x10, R2 ;  /* 0x00000010ff047819 */ /* 0x000fe40000011602 */
[----:B------:R-:W-:Y:S02]  /*1c450*/  SHF.R.U32.HI R6, RZ, 0x8, R3 ;  /* 0x00000008ff067819 */ /* 0x000fe40000011603 */
[----:B------:R-:W-:Y:S02]  /*1c460*/  LOP3.LUT R2, R0, 0xffff, RZ, 0xc0, !PT ;  /* 0x0000ffff00027812 */ /* 0x000fe400078ec0ff */
[----:B------:R-:W-:Y:S02]  /*1c470*/  SHF.R.U32.HI R3, RZ, 0x10, R0 ;  /* 0x00000010ff037819 */ /* 0x000fe40000011600 */
[----:B------:R-:W-:Y:S02]  /*1c480*/  LOP3.LUT R42, R5, R233, R72, 0x96, !PT ;  /* 0x000000e9052a7212 */ /* 0x000fe400078e9648 */
[----:B------:R-:W-:-:S02]  /*1c490*/  LOP3.LUT R5, R4, 0xff, RZ, 0xc0, !PT ;  /* 0x000000ff04057812 */ /* 0x000fc400078ec0ff */
[----:B------:R-:W-:Y:S02]  /*1c4a0*/  SHF.R.U32.HI R4, RZ, 0x8, R2 ;  /* 0x00000008ff047819 */ /* 0x000fe40000011602 */
[----:B------:R-:W-:Y:S02]  /*1c4b0*/  LOP3.LUT R8, R0, 0xff, RZ, 0xc0, !PT ;  /* 0x000000ff00087812 */ /* 0x000fe400078ec0ff */
[----:B------:R-:W-:Y:S02]  /*1c4c0*/  SHF.R.U32.HI R7, RZ, 0x18, R0 ;  /* 0x00000018ff077819 */ /* 0x000fe40000011600 */
[----:B------:R-:W-:Y:S02]  /*1c4d0*/  LOP3.LUT R2, R3, 0xff, RZ, 0xc0, !PT ;  /* 0x000000ff03027812 */ /* 0x000fe400078ec0ff */
[----:B------:R-:W-:Y:S02]  /*1c4e0*/  PRMT R0, R10, 0x5410, R6 ;  /* 0x000054100a007816 */ /* 0x000fe40000000006 */
[----:B------:R-:W-:-:S02]  /*1c4f0*/  PRMT R3, R5, 0x5410, R9 ;  /* 0x0000541005037816 */ /* 0x000fc40000000009 */
[----:B------:R-:W-:Y:S02]  /*1c500*/  PRMT R4, R8, 0x5410, R4 ;  /* 0x0000541008047816 */ /* 0x000fe40000000004 */
[----:B------:R-:W-:Y:S01]  /*1c510*/  PRMT R2, R2, 0x5410, R7 ;  /* 0x0000541002027816 */ /* 0x000fe20000000007 */
[--C-:B------:R-:W-:Y:S02]  /*1c520*/  HSET2.LE.AND R0, R0, R20.reuse, PT ;  /* 0x0000001400007233 */ /* 0x100fe40003803000 */
[--C-:B------:R-:W-:Y:S02]  /*1c530*/  HSET2.LE.AND R7, R3, R20.reuse, PT ;  /* 0x0000001403077233 */ /* 0x100fe40003803000 */
[--C-:B------:R-:W-:Y:S02]  /*1c540*/  HSET2.LE.AND R4, R4, R20.reuse, PT ;  /* 0x0000001404047233 */ /* 0x100fe40003803000 */
[----:B------:R-:W-:Y:S01]  /*1c550*/  HSET2.LE.AND R5, R2, R20, PT ;  /* 0x0000001402057233 */ /* 0x000fe20003803000 */
[----:B------:R-:W-:-:S02]  /*1c560*/  LOP3.LUT R6, R153, R0, RZ, 0xc0, !PT ;  /* 0x0000000099067212 */ /* 0x000fc400078ec0ff */
[----:B------:R-:W-:Y:S02]  /*1c570*/  LOP3.LUT R7, R152, R7, RZ, 0xc0, !PT ;  /* 0x0000000798077212 */ /* 0x000fe400078ec0ff */
[----:B------:R-:W-:Y:S02]  /*1c580*/  LOP3.LUT R4, R156, R4, RZ, 0xc0, !PT ;  /* 0x000000049c047212 */ /* 0x000fe400078ec0ff */
[----:B------:R-:W-:Y:S01]  /*1c590*/  LOP3.LUT R5, R154, R5, RZ, 0xc0, !PT ;  /* 0x000000059a057212 */ /* 0x000fe200078ec0ff */
[----:B------:R-:W-:-:S06]  /*1c5a0*/  IMAD.MOV.U32 R145, RZ, RZ, R229 ;  /* 0x000000ffff917224 */ /* 0x000fcc00078e00e5 */
[----:B-1----:R-:W-:Y:S01]  /*1c5b0*/  HMMA.16816.F32.BF16 R68, R4, R28, R140 ;  /* 0x0000001c0444723c */ /* 0x002fe2000004188c */
[----:B------:R-:W3:Y:S04]  /*1c5c0*/  LDL.LU R142, [R1+0x168] ;  /* 0x00016800018e7983 */ /* 0x000ee80000300800 */
[----:B------:R-:W3:Y:S02]  /*1c5d0*/  LDL.LU R143, [R1+0x16c] ;  /* 0x00016c00018f7983 */ /* 0x000ee40000300800 */
[----:B------:R-:W-:Y:S02]  /*1c5e0*/  IMAD.MOV.U32 R140, RZ, RZ, R221 ;  /* 0x000000ffff8c7224 */ /* 0x000fe400078e00dd */
[----:B------:R-:W4:Y:S01]  /*1c5f0*/  LDL.LU R226, [R1+0x1d0] ;  /* 0x0001d00001e27983 */ /* 0x000f220000300800 */
[----:B------:R-:W-:-:S03]  /*1c600*/  IMAD.MOV.U32 R141, RZ, RZ, R212 ;  /* 0x000000ffff8d7224 */ /* 0x000fc600078e00d4 */
[----:B------:R-:W4:Y:S04]  /*1c610*/  LDL.LU R225, [R1+0x1c4] ;  /* 0x0001c40001e17983 */ /* 0x000f280000300800 */
[----:B------:R-:W4:Y:S01]  /*1c620*/  LDL.LU R221, [R1+0x1e8] ;  /* 0x0001e80001dd7983 */ /* 0x000f220000300800 */
[----:B--2---:R-:W-:Y:S03]  /*1c630*/  HMMA.16816.F32.BF16 R64, R4, R32, R144 ;  /* 0x000000200440723c */ /* 0x004fe60000041890 */
[----:B------:R-:W2:Y:S04]  /*1c640*/  LDL.LU R212, [R1+0x1dc] ;  /* 0x0001dc0001d47983 */ /* 0x000ea80000300800 */
[----:B------:R-:W2:Y:S04]  /*1c650*/  LDL.LU R144, [R1+0x220] ;  /* 0x0002200001907983 */ /* 0x000ea80000300800 */
[----:B------:R-:W2:Y:S04]  /*1c660*/  LDL.LU R145, [R1+0x224] ;  /* 0x0002240001917983 */ /* 0x000ea80000300800 */
[----:B------:R-:W2:Y:S04]  /*1c670*/  LDL.LU R146, [R1+0x228] ;  /* 0x0002280001927983 */ /* 0x000ea80000300800 */
[----:B------:R-:W2:Y:S01]  /*1c680*/  LDL.LU R147, [R1+0x22c] ;  /* 0x00022c0001937983 */ /* 0x000ea20000300800 */
[----:B------:R-:W-:Y:S01]  /*1c690*/  IMAD.WIDE.U32 R44, R60, -0x2daee0ad, RZ ;  /* 0xd2511f533c2c7825 */ /* 0x000fe200078e00ff */
[----:B------:R-:W-:-:S04]  /*1c6a0*/  LOP3.LUT R27, R27, R251, R76, 0x96, !PT ;  /* 0x000000fb1b1b7212 */ /* 0x000fc800078e964c */
[----:B------:R-:W-:Y:S01]  /*1c6b0*/  LOP3.LUT R11, R45, R243, R26, 0x96, !PT ;  /* 0x000000f32d0b7212 */ /* 0x000fe200078e961a */
[----:B------:R-:W-:-:S04]  /*1c6c0*/  IMAD.WIDE.U32 R18, R27, -0x326172a9, RZ ;  /* 0xcd9e8d571b127825 */ /* 0x000fc800078e00ff */
[----:B------:R-:W-:Y:S02]  /*1c6d0*/  IMAD.MOV.U32 R128, RZ, RZ, R228 ;  /* 0x000000ffff807224 */ /* 0x000fe400078e00e4 */
[----:B------:R-:W-:Y:S02]  /*1c6e0*/  IMAD.MOV.U32 R129, RZ, RZ, R227 ;  /* 0x000000ffff817224 */ /* 0x000fe400078e00e3 */
[----:B------:R-:W-:Y:S01]  /*1c6f0*/  IMAD.WIDE.U32 R22, R51, -0x2daee0ad, RZ ;  /* 0xd2511f5333167825 */ /* 0x000fe200078e00ff */
[----:B------:R-:W-:Y:S01]  /*1c700*/  LOP3.LUT R12, R17, R245, R50, 0x96, !PT ;  /* 0x000000f5110c7212 */ /* 0x000fe200078e9632 */
[----:B------:R-:W1:Y:S02]  /*1c710*/  LDSM.16.MT88.4 R24, [R236+0x4400] ;  /* 0x00440000ec18783b */ /* 0x000e640000004200 */
[----:B------:R-:W-:-:S05]  /*1c720*/  IMAD.WIDE.U32 R2, R11, -0x326172a9, RZ ;  /* 0xcd9e8d570b027825 */ /* 0x000fca00078e00ff */
[----:B------:R-:W-:Y:S02]  /*1c730*/  LOP3.LUT R0, R3, R177, R18, 0x96, !PT ;  /* 0x000000b103007212 */ /* 0x000fe400078e9612 */
[C---:B------:R-:W-:Y:S02]  /*1c740*/  LOP3.LUT R3, R2.reuse, 0xffff, RZ, 0xc0, !PT ;  /* 0x0000ffff02037812 */ /* 0x040fe400078ec0ff */
[----:B------:R-:W-:Y:S02]  /*1c750*/  LOP3.LUT R15, R2, 0xff, RZ, 0xc0, !PT ;  /* 0x000000ff020f7812 */ /* 0x000fe400078ec0ff */
[--C-:B------:R-:W-:Y:S02]  /*1c760*/  SHF.R.U32.HI R8, RZ, 0x10, R2.reuse ;  /* 0x00000010ff087819 */ /* 0x100fe40000011602 */
[----:B------:R-:W-:Y:S02]  /*1c770*/  SHF.R.U32.HI R14, RZ, 0x18, R2 ;  /* 0x00000018ff0e7819 */ /* 0x000fe40000011602 */
[----:B------:R-:W-:-:S02]  /*1c780*/  SHF.R.U32.HI R13, RZ, 0x8, R3 ;  /* 0x00000008ff0d7819 */ /* 0x000fc40000011603 */
[----:B------:R-:W-:Y:S02]  /*1c790*/  LOP3.LUT R2, R0, 0xffff, RZ, 0xc0, !PT ;  /* 0x0000ffff00027812 */ /* 0x000fe400078ec0ff */
[----:B------:R-:W-:Y:S02]  /*1c7a0*/  SHF.R.U32.HI R3, RZ, 0x10, R0 ;  /* 0x00000010ff037819 */ /* 0x000fe40000011600 */
[----:B------:R-:W-:Y:S02]  /*1c7b0*/  LOP3.LUT R11, R8, 0xff, RZ, 0xc0, !PT ;  /* 0x000000ff080b7812 */ /* 0x000fe400078ec0ff */
[----:B------:R-:W-:Y:S02]  /*1c7c0*/  SHF.R.U32.HI R8, RZ, 0x8, R2 ;  /* 0x00000008ff087819 */ /* 0x000fe40000011602 */
[----:B------:R-:W-:Y:S02]  /*1c7d0*/  LOP3.LUT R10, R0, 0xff, RZ, 0xc0, !PT ;  /* 0x000000ff000a7812 */ /* 0x000fe400078ec0ff */
[----:B------:R-:W-:-:S02]  /*1c7e0*/  SHF.R.U32.HI R9, RZ, 0x18, R0 ;  /* 0x00000018ff097819 */ /* 0x000fc40000011600 */
[----:B------:R-:W-:Y:S02]  /*1c7f0*/  LOP3.LUT R2, R3, 0xff, RZ, 0xc0, !PT ;  /* 0x000000ff03027812 */ /* 0x000fe400078ec0ff */
[----:B------:R-:W-:Y:S02]  /*1c800*/  PRMT R0, R15, 0x5410, R13 ;  /* 0x000054100f007816 */ /* 0x000fe4000000000d */
[----:B------:R-:W-:Y:S02]  /*1c810*/  PRMT R3, R11, 0x5410, R14 ;  /* 0x000054100b037816 */ /* 0x000fe4000000000e */
[----:B------:R-:W-:Y:S02]  /*1c820*/  PRMT R8, R10, 0x5410, R8 ;  /* 0x000054100a087816 */ /* 0x000fe40000000008 */
[----:B------:R-:W-:Y:S01]  /*1c830*/  PRMT R2, R2, 0x5410, R9 ;  /* 0x0000541002027816 */ /* 0x000fe20000000009 */
[--C-:B------:R-:W-:Y:S02]  /*1c840*/  HSET2.LE.AND R0, R0, R20.reuse, PT ;  /* 0x0000001400007233 */ /* 0x100fe40003803000 */
[----:B------:R-:W-:-:S02]  /*1c850*/  HSET2.LE.AND R11, R3, R20, PT ;  /* 0x00000014030b7233 */ /* 0x000fc40003803000 */
[--C-:B------:R-:W-:Y:S02]  /*1c860*/  HSET2.LE.AND R8, R8, R20.reuse, PT ;  /* 0x0000001408087233 */ /* 0x100fe40003803000 */
[----:B------:R-:W-:Y:S01]  /*1c870*/  HSET2.LE.AND R9, R2, R20, PT ;  /* 0x0000001402097233 */ /* 0x000fe20003803000 */
[----:B------:R-:W-:Y:S02]  /*1c880*/  LOP3.LUT R23, R23, R251, R78, 0x96, !PT ;  /* 0x000000fb17177212 */ /* 0x000fe400078e964e */
[C---:B------:R-:W-:Y:S01]  /*1c890*/  HMMA.16816.F32.BF16 R76, R4.reuse, R30, R128 ;  /* 0x0000001e044c723c */ /* 0x040fe20000041880 */
[----:B------:R-:W2:Y:S04]  /*1c8a0*/  LDL.LU R128, [R1+0x230] ;  /* 0x0002300001807983 */ /* 0x000ea80000300800 */
[----:B------:R-:W2:Y:S04]  /*1c8b0*/  LDL.LU R129, [R1+0x234] ;  /* 0x0002340001817983 */ /* 0x000ea80000300800 */
[----:B------:R-:W2:Y:S04]  /*1c8c0*/  LDL.LU R130, [R1+0x238] ;  /* 0x0002380001827983 */ /* 0x000ea80000300800 */
[----:B------:R-:W2:Y:S01]  /*1c8d0*/  LDL.LU R131, [R1+0x23c] ;  /* 0x00023c0001837983 */ /* 0x000ea20000300800 */
[----:B---3--:R-:W-:Y:S03]  /*1c8e0*/  HMMA.16816.F32.BF16 R52, R4, R34, R140 ;  /* 0x000000220434723c */ /* 0x008fe6000004188c */
[----:B------:R-:W3:Y:S01]  /*1c8f0*/  LDL.LU R140, [R1+0x240] ;  /* 0x00024000018c7983 */ /* 0x000ee20000300800 */
[----:B----4-:R-:W-:-:S03]  /*1c900*/  LOP3.LUT R10, R226, R0, RZ, 0xc0, !PT ;  /* 0x00000000e20a7212 */ /* 0x010fc600078ec0ff */
[----:B------:R-:W3:Y:S01]  /*1c910*/  LDL.LU R141, [R1+0x244] ;  /* 0x00024400018d7983 */ /* 0x000ee20000300800 */
[----:B------:R-:W-:-:S03]  /*1c920*/  LOP3.LUT R11, R225, R11, RZ, 0xc0, !PT ;  /* 0x0000000be10b7212 */ /* 0x000fc600078ec0ff */
[----:B------:R-:W3:Y:S01]  /*1c930*/  LDL.LU R142, [R1+0x248] ;  /* 0x00024800018e7983 */ /* 0x000ee20000300800 */
[----:B------:R-:W-:-:S03]  /*1c940*/  LOP3.LUT R8, R221, R8, RZ, 0xc0, !PT ;  /* 0x00000008dd087212 */ /* 0x000fc600078ec0ff */
[----:B------:R-:W3:Y:S01]  /*1c950*/  LDL.LU R143, [R1+0x24c] ;  /* 0x00024c00018f7983 */ /* 0x000ee20000300800 */
[----:B--2---:R-:W-:-:S07]  /*1c960*/  LOP3.LUT R9, R212, R9, RZ, 0xc0, !PT ;  /* 0x00000009d4097212 */ /* 0x004fce00078ec0ff */
[----:B------:R-:W-:Y:S01]  /*1c970*/  HMMA.16816.F32.BF16 R56, R8, R28, R144 ;  /* 0x0000001c0838723c */ /* 0x000fe20000041890 */
[----:B------:R-:W2:Y:S04]  /*1c980*/  LDL.LU R144, [R1+0x250] ;  /* 0x0002500001907983 */ /* 0x000ea80000300800 */
[----:B------:R-:W2:Y:S04]  /*1c990*/  LDL.LU R145, [R1+0x254] ;  /* 0x0002540001917983 */ /* 0x000ea80000300800 */
[----:B------:R-:W2:Y:S04]  /*1c9a0*/  LDL.LU R146, [R1+0x258] ;  /* 0x0002580001927983 */ /* 0x000ea80000300800 */
[----:B------:R-:W2:Y:S04]  /*1c9b0*/  LDL.LU R147, [R1+0x25c] ;  /* 0x00025c0001937983 */ /* 0x000ea80000300800 */
[----:B------:R-:W4:Y:S01]  /*1c9c0*/  LDL.LU R212, [R1+0x1f0] ;  /* 0x0001f00001d47983 */ /* 0x000f220000300800 */
[----:B------:R-:W-:-:S05]  /*1c9d0*/  IMAD.WIDE.U32 R2, R12, -0x2daee0ad, RZ ;  /* 0xd2511f530c027825 */ /* 0x000fca00078e00ff */
[C---:B------:R-:W-:Y:S02]  /*1c9e0*/  LOP3.LUT R4, R2.reuse, 0xffff, RZ, 0xc0, !PT ;  /* 0x0000ffff02047812 */ /* 0x040fe400078ec0ff */
[----:B------:R-:W-:Y:S02]  /*1c9f0*/  SHF.R.U32.HI R5, RZ, 0x10, R2 ;  /* 0x00000010ff057819 */ /* 0x000fe40000011602 */
[----:B------:R-:W-:Y:S02]  /*1ca00*/  LOP3.LUT R6, R2, 0xff, RZ, 0xc0, !PT ;  /* 0x000000ff02067812 */ /* 0x000fe400078ec0ff */
[----:B------:R-:W-:Y:S02]  /*1ca10*/  SHF.R.U32.HI R4, RZ, 0x8, R4 ;  /* 0x00000008ff047819 */ /* 0x000fe40000011604 */
[----:B------:R-:W-:Y:S02]  /*1ca20*/  LOP3.LUT R0, R3, R173, R48, 0x96, !PT ;  /* 0x000000ad03007212 */ /* 0x000fe400078e9630 */
[----:B------:R-:W-:-:S02]  /*1ca30*/  SHF.R.U32.HI R3, RZ, 0x18, R2 ;  /* 0x00000018ff037819 */ /* 0x000fc40000011602 */
[----:B------:R-:W-:Y:S02]  /*1ca40*/  LOP3.LUT R2, R5, 0xff, RZ, 0xc0, !PT ;  /* 0x000000ff05027812 */ /* 0x000fe400078ec0ff */
[----:B------:R-:W-:Y:S02]  /*1ca50*/  PRMT R12, R6, 0x5410, R4 ;  /* 0x00005410060c7816 */ /* 0x000fe40000000004 */
[----:B------:R-:W-:Y:S02]  /*1ca60*/  LOP3.LUT R4, R0, 0xffff, RZ, 0xc0, !PT ;  /* 0x0000ffff00047812 */ /* 0x000fe400078ec0ff */
[----:B------:R-:W-:Y:S02]  /*1ca70*/  PRMT R6, R2, 0x5410, R3 ;  /* 0x0000541002067816 */ /* 0x000fe40000000003 */
[----:B------:R-:W-:Y:S02]  /*1ca80*/  LOP3.LUT R3, R0, 0xff, RZ, 0xc0, !PT ;  /* 0x000000ff00037812 */ /* 0x000fe400078ec0ff */
[----:B------:R-:W-:-:S02]  /*1ca90*/  SHF.R.U32.HI R4, RZ, 0x8, R4 ;  /* 0x00000008ff047819 */ /* 0x000fc40000011604 */
[----:B------:R-:W-:Y:S02]  /*1caa0*/  SHF.R.U32.HI R2, RZ, 0x10, R0 ;  /* 0x00000010ff027819 */ /* 0x000fe40000011600 */
[----:B------:R-:W-:Y:S02]  /*1cab0*/  PRMT R3, R3, 0x5410, R4 ;  /* 0x0000541003037816 */ /* 0x000fe40000000004 */
[----:B------:R-:W-:Y:S02]  /*1cac0*/  SHF.R.U32.HI R7, RZ, 0x18, R0 ;  /* 0x00000018ff077819 */ /* 0x000fe40000011600 */
[----:B------:R-:W-:Y:S01]  /*1cad0*/  LOP3.LUT R5, R2, 0xff, RZ, 0xc0, !PT ;  /* 0x000000ff02057812 */ /* 0x000fe200078ec0ff */
[--C-:B------:R-:W-:Y:S01]  /*1cae0*/  HSET2.LE.AND R0, R12, R20.reuse, PT ;  /* 0x000000140c007233 */ /* 0x100fe20003803000 */
[----:B------:R-:W-:Y:S01]  /*1caf0*/  LOP3.LUT R14, R19, R245, R74, 0x96, !PT ;  /* 0x000000f5130e7212 */ /* 0x000fe200078e964a */
[--C-:B------:R-:W-:Y:S01]  /*1cb00*/  HSET2.LE.AND R2, R6, R20.reuse, PT ;  /* 0x0000001406027233 */ /* 0x100fe20003803000 */
[----:B------:R-:W-:Y:S01]  /*1cb10*/  PRMT R5, R5, 0x5410, R7 ;  /* 0x0000541005057816 */ /* 0x000fe20000000007 */
[----:B------:R-:W-:Y:S01]  /*1cb20*/  HSET2.LE.AND R3, R3, R20, PT ;  /* 0x0000001403037233 */ /* 0x000fe20003803000 */
[----:B------:R-:W-:-:S02]  /*1cb30*/  LOP3.LUT R6, R159, R0, RZ, 0xc0, !PT ;  /* 0x000000009f067212 */ /* 0x000fc400078ec0ff */
[----:B------:R-:W-:Y:S01]  /*1cb40*/  LOP3.LUT R7, R160, R2, RZ, 0xc0, !PT ;  /* 0x00000002a0077212 */ /* 0x000fe200078ec0ff */
[----:B------:R-:W-:Y:S01]  /*1cb50*/  HSET2.LE.AND R0, R5, R20, PT ;  /* 0x0000001405007233 */ /* 0x000fe20003803000 */
[----:B------:R-:W-:Y:S01]  /*1cb60*/  LOP3.LUT R4, R161, R3, RZ, 0xc0, !PT ;  /* 0x00000003a1047212 */ /* 0x000fe200078ec0ff */
[----:B------:R-:W-:-:S04]  /*1cb70*/  IMAD.WIDE.U32 R2, R14, -0x2daee0ad, RZ ;  /* 0xd2511f530e027825 */ /* 0x000fc800078e00ff */
[----:B------:R-:W-:Y:S01]  /*1cb80*/  IMAD.WIDE.U32 R12, R42, -0x2daee0ad, RZ ;  /* 0xd2511f532a0c7825 */ /* 0x000fe200078e00ff */
[----:B------:R-:W-:Y:S02]  /*1cb90*/  LOP3.LUT R5, R162, R0, RZ, 0xc0, !PT ;  /* 0x00000000a2057212 */ /* 0x000fe400078ec0ff */
[----:B------:R-:W-:Y:S01]  /*1cba0*/  LOP3.LUT R0, R3, R173, R44, 0x96, !PT ;  /* 0x000000ad03007212 */ /* 0x000fe200078e962c */
[----:B------:R-:W-:Y:S01]  /*1cbb0*/  IMAD.WIDE.U32 R18, R21, -0x2daee0ad, RZ ;  /* 0xd2511f5315127825 */ /* 0x000fe200078e00ff */
[C---:B------:R-:W-:Y:S02]  /*1cbc0*/  LOP3.LUT R3, R2.reuse, 0xffff, RZ, 0xc0, !PT ;  /* 0x0000ffff02037812 */ /* 0x040fe400078ec0ff */
[----:B------:R-:W-:Y:S02]  /*1cbd0*/  LOP3.LUT R15, R13, R251, R62, 0x96, !PT ;  /* 0x000000fb0d0f7212 */ /* 0x000fe400078e963e */
[----:B------:R-:W-:Y:S01]  /*1cbe0*/  LOP3.LUT R13, R2, 0xff, RZ, 0xc0, !PT ;  /* 0x000000ff020d7812 */ /* 0x000fe200078ec0ff */
[----:B------:R-:W-:Y:S01]  /*1cbf0*/  HMMA.16816.F32.BF16 R48, R8, R30, R128 ;  /* 0x0000001e0830723c */ /* 0x000fe20000041880 */
[----:B------:R-:W-:-:S07]  /*1cc00*/  SHF.R.U32.HI R3, RZ, 0x8, R3 ;  /* 0x00000008ff037819 */ /* 0x000fce0000011603 */
[----:B-1----:R-:W-:Y:S01]  /*1cc10*/  HMMA.16816.F32.BF16 R68, R4, R24, R68 ;  /* 0x000000180444723c */ /* 0x002fe20000041844 */
[----:B------:R-:W-:-:S07]  /*1cc20*/  LOP3.LUT R14, R19, R243, R12, 0x96, !PT ;  /* 0x000000f3130e7212 */ /* 0x000fce00078e960c */
[----:B------:R-:W-:Y:S01]  /*1cc30*/  HMMA.16816.F32.BF16 R76, R4, R26, R76 ;  /* 0x0000001a044c723c */ /* 0x000fe2000004184c */
[----:B------:R-:W-:-:S07]  /*1cc40*/  LOP3.LUT R12, R0, 0xff, RZ, 0xc0, !PT ;  /* 0x000000ff000c7812 */ /* 0x000fce00078ec0ff */
[----:B------:R-:W-:Y:S01]  /*1cc50*/  HMMA.16816.F32.BF16 R64, R4, R36, R64 ;  /* 0x000000240440723c */ /* 0x000fe20000041840 */
[----:B------:R-:W-:Y:S01]  /*1cc60*/  IMAD.WIDE.U32 R44, R63, -0x2daee0ad, RZ ;  /* 0xd2511f533f2c7825 */ /* 0x000fe200078e00ff */
[----:B------:R-:W1:Y:S04]  /*1cc70*/  LDSM.16.MT88.4 R28, [R236+0x4800] ;  /* 0x00480000ec1c783b */ /* 0x000e680000004200 */
[----:B------:R-:W-:Y:S02]  /*1cc80*/  LOP3.LUT R16, R45, R243, R22, 0x96, !PT ;  /* 0x000000f32d107212 */ /* 0x000fe400078e9616 */
[----:B------:R-:W-:Y:S01]  /*1cc90*/  LOP3.LUT R21, R167, R217, RZ, 0x3c, !PT ;  /* 0x000000d9a7157212 */ /* 0x000fe200078e3cff */
[C---:B---3--:R-:W-:Y:S08]  /*1cca0*/  HMMA.16816.F32.BF16 R80, R8.reuse, R32, R140 ;  /* 0x000000200850723c */ /* 0x048ff0000004188c */
[----:B--2---:R-:W-:Y:S07]  /*1ccb0*/  HMMA.16816.F32.BF16 R84, R8, R34, R144 ;  /* 0x000000220854723c */ /* 0x004fee0000041890 */
[----:B------:R-:W-:-:S02]  /*1ccc0*/  SHF.R.U32.HI R8, RZ, 0x10, R2 ;  /* 0x00000010ff087819 */ /* 0x000fc40000011602 */
[----:B------:R-:W-:Y:S02]  /*1ccd0*/  SHF.R.U32.HI R9, RZ, 0x18, R2 ;  /* 0x00000018ff097819 */ /* 0x000fe40000011602 */
[----:B------:R-:W-:Y:S02]  /*1cce0*/  LOP3.LUT R2, R0, 0xffff, RZ, 0xc0, !PT ;  /* 0x0000ffff00027812 */ /* 0x000fe400078ec0ff */
[----:B------:R-:W-:Y:S02]  /*1ccf0*/  LOP3.LUT R8, R8, 0xff, RZ, 0xc0, !PT ;  /* 0x000000ff08087812 */ /* 0x000fe400078ec0ff */
[----:B------:R-:W-:Y:S02]  /*1cd00*/  SHF.R.U32.HI R10, RZ, 0x10, R0 ;  /* 0x00000010ff0a7819 */ /* 0x000fe40000011600 */
[----:B------:R-:W-:Y:S02]  /*1cd10*/  SHF.R.U32.HI R11, RZ, 0x8, R2 ;  /* 0x00000008ff0b7819 */ /* 0x000fe40000011602 */
[----:B------:R-:W-:-:S02]  /*1cd20*/  PRMT R2, R13, 0x5410, R3 ;  /* 0x000054100d027816 */ /* 0x000fc40000000003 */
[----:B------:R-:W-:Y:S02]  /*1cd30*/  PRMT R3, R8, 0x5410, R9 ;  /* 0x0000541008037816 */ /* 0x000fe40000000009 */
[----:B------:R-:W-:Y:S02]  /*1cd40*/  LOP3.LUT R8, R10, 0xff, RZ, 0xc0, !PT ;  /* 0x000000ff0a087812 */ /* 0x000fe400078ec0ff */
[----:B------:R-:W-:Y:S02]  /*1cd50*/  SHF.R.U32.HI R9, RZ, 0x18, R0 ;  /* 0x00000018ff097819 */ /* 0x000fe40000011600 */
[----:B------:R-:W-:Y:S01]  /*1cd60*/  PRMT R10, R12, 0x5410, R11 ;  /* 0x000054100c0a7816 */ /* 0x000fe2000000000b */
[--C-:B------:R-:W-:Y:S01]  /*1cd70*/  HSET2.LE.AND R0, R2, R20.reuse, PT ;  /* 0x0000001402007233 */ /* 0x100fe20003803000 */
[----:B------:R-:W-:Y:S01]  /*1cd80*/  PRMT R8, R8, 0x5410, R9 ;  /* 0x0000541008087816 */ /* 0x000fe20000000009 */
[--C-:B------:R-:W-:Y:S02]  /*1cd90*/  HSET2.LE.AND R2, R3, R20.reuse, PT ;  /* 0x0000001403027233 */ /* 0x100fe40003803000 */
[--C-:B------:R-:W-:Y:S01]  /*1cda0*/  HSET2.LE.AND R3, R10, R20.reuse, PT ;  /* 0x000000140a037233 */ /* 0x100fe20003803000 */
[----:B----4-:R-:W-:Y:S01]  /*1cdb0*/  LOP3.LUT R10, R212, R0, RZ, 0xc0, !PT ;  /* 0x00000000d40a7212 */ /* 0x010fe200078ec0ff */
[----:B------:R-:W-:Y:S01]  /*1cdc0*/  HSET2.LE.AND R0, R8, R20, PT ;  /* 0x0000001408007233 */ /* 0x000fe20003803000 */
[----:B------:R-:W-:Y:S01]  /*1cdd0*/  LOP3.LUT R11, R185, R2, RZ, 0xc0, !PT ;  /* 0x00000002b90b7212 */ /* 0x000fe200078ec0ff */
[----:B------:R-:W-:Y:S01]  /*1cde0*/  HMMA.16816.F32.BF16 R32, R4, R38, R52 ;  /* 0x000000260420723c */ /* 0x000fe20000041834 */
[----:B------:R-:W-:Y:S01]  /*1cdf0*/  LOP3.LUT R8, R186, R3, RZ, 0xc0, !PT ;  /* 0x00000003ba087212 */ /* 0x000fe200078ec0ff */
[----:B------:R-:W-:Y:S01]  /*1ce00*/  IMAD.WIDE.U32 R2, R14, -0x326172a9, RZ ;  /* 0xcd9e8d570e027825 */ /* 0x000fe200078e00ff */
[----:B------:R-:W-:Y:S01]  /*1ce10*/  LOP3.LUT R9, R198, R0, RZ, 0xc0, !PT ;  /* 0x00000000c6097212 */ /* 0x000fe200078ec0ff */
[----:B------:R-:W2:Y:S03]  /*1ce20*/  LDL.LU R185, [R1+0x334] ;  /* 0x0003340001b97983 */ /* 0x000ea60000300800 */
[----:B------:R-:W-:-:S04]  /*1ce30*/  IMAD.WIDE.U32 R4, R15, -0x326172a9, RZ ;  /* 0xcd9e8d570f047825 */ /* 0x000fc800078e00ff */
[----:B------:R-:W-:Y:S01]  /*1ce40*/  IMAD.WIDE.U32 R12, R23, -0x326172a9, RZ ;  /* 0xcd9e8d57170c7825 */ /* 0x000fe200078e00ff */
[----:B------:R-:W-:Y:S02]  /*1ce50*/  LOP3.LUT R0, R3, R177, R4, 0x96, !PT ;  /* 0x000000b103007212 */ /* 0x000fe400078e9604 */
[----:B------:R-:W-:Y:S01]  /*1ce60*/  SHF.R.U32.HI R14, RZ, 0x18, R2 ;  /* 0x00000018ff0e7819 */ /* 0x000fe20000011602 */
[----:B------:R-:W-:Y:S01]  /*1ce70*/  HMMA.16816.F32.BF16 R56, R8, R24, R56 ;  /* 0x000000180838723c */ /* 0x000fe20000041838 */
[C---:B------:R-:W-:Y:S01]  /*1ce80*/  LOP3.LUT R3, R2.reuse, 0xffff, RZ, 0xc0, !PT ;  /* 0x0000ffff02037812 */ /* 0x040fe200078ec0ff */
[----:B------:R-:W3:Y:S01]  /*1ce90*/  LDL.LU R186, [R1+0x330] ;  /* 0x0003300001ba7983 */ /* 0x000ee20000300800 */
[----:B------:R-:W-:Y:S02]  /*1cea0*/  LOP3.LUT R17, R5, R245, R40, 0x96, !PT ;  /* 0x000000f505117212 */ /* 0x000fe400078e9628 */
[----:B------:R-:W-:Y:S01]  /*1ceb0*/  LOP3.LUT R15, R2, 0xff, RZ, 0xc0, !PT ;  /* 0x000000ff020f7812 */ /* 0x000fe200078ec0ff */
[----:B------:R-:W4:Y:S01]  /*1cec0*/  LDL.LU R198, [R1+0x32c] ;  /* 0x00032c0001c67983 */ /* 0x000f220000300800 */
[----:B------:R-:W-:-:S02]  /*1ced0*/  SHF.R.U32.HI R3, RZ, 0x8, R3 ;  /* 0x00000008ff037819 */ /* 0x000fc40000011603 */
[----:B------:R-:W-:Y:S02]  /*1cee0*/  SHF.R.U32.HI R5, RZ, 0x10, R2 ;  /* 0x00000010ff057819 */ /* 0x000fe40000011602 */
[----:B------:R-:W-:Y:S02]  /*1cef0*/  LOP3.LUT R19, R13, R245, R116, 0x96, !PT ;  /* 0x000000f50d137212 */ /* 0x000fe400078e9674 */
[C---:B------:R-:W-:Y:S02]  /*1cf00*/  LOP3.LUT R2, R0.reuse, 0xffff, RZ, 0xc0, !PT ;  /* 0x0000ffff00027812 */ /* 0x040fe400078ec0ff */
[--C-:B------:R-:W-:Y:S02]  /*1cf10*/  SHF.R.U32.HI R4, RZ, 0x10, R0.reuse ;  /* 0x00000010ff047819 */ /* 0x100fe40000011600 */
[----:B------:R-:W-:Y:S02]  /*1cf20*/  LOP3.LUT R13, R0, 0xff, RZ, 0xc0, !PT ;  /* 0x000000ff000d7812 */ /* 0x000fe400078ec0ff */
[----:B------:R-:W-:Y:S01]  /*1cf30*/  SHF.R.U32.HI R7, RZ, 0x18, R0 ;  /* 0x00000018ff077819 */ /* 0x000fe20000011600 */
[----:B------:R-:W-:Y:S01]  /*1cf40*/  HMMA.16816.F32.BF16 R60, R8, R26, R48 ;  /* 0x0000001a083c723c */ /* 0x000fe20000041830 */
[----:B------:R-:W-:Y:S01]  /*1cf50*/  PRMT R0, R15, 0x5410, R3 ;  /* 0x000054100f007816 */ /* 0x000fe20000000003 */
[----:B------:R-:W1:Y:S01]  /*1cf60*/  LDSM.16.MT88.4 R24, [R238+0x4800] ;  /* 0x00480000ee18783b */ /* 0x000e620000004200 */
[----:B------:R-:W-:-:S02]  /*1cf70*/  LOP3.LUT R5, R5, 0xff, RZ, 0xc0, !PT ;  /* 0x000000ff05057812 */ /* 0x000fc400078ec0ff */
[----:B------:R-:W-:Y:S02]  /*1cf80*/  SHF.R.U32.HI R6, RZ, 0x8, R2 ;  /* 0x00000008ff067819 */ /* 0x000fe40000011602 */
[----:B------:R-:W-:Y:S01]  /*1cf90*/  LOP3.LUT R4, R4, 0xff, RZ, 0xc0, !PT ;  /* 0x000000ff04047812 */ /* 0x000fe200078ec0ff */
[--C-:B------:R-:W-:Y:S01]  /*1cfa0*/  HSET2.LE.AND R0, R0, R20.reuse, PT ;  /* 0x0000001400007233 */ /* 0x100fe20003803000 */
[----:B------:R-:W-:Y:S02]  /*1cfb0*/  PRMT R2, R5, 0x5410, R14 ;  /* 0x0000541005027816 */ /* 0x000fe4000000000e */
[----:B------:R-:W-:Y:S02]  /*1cfc0*/  PRMT R3, R13, 0x5410, R6 ;  /* 0x000054100d037816 */ /* 0x000fe40000000006 */
[----:B------:R-:W-:Y:S01]  /*1cfd0*/  PRMT R5, R4, 0x5410, R7 ;  /* 0x0000541004057816 */ /* 0x000fe20000000007 */
[--C-:B------:R-:W-:Y:S01]  /*1cfe0*/  HSET2.LE.AND R7, R2, R20.reuse, PT ;  /* 0x0000001402077233 */ /* 0x100fe20003803000 */
[----:B------:R-:W-:Y:S01]  /*1cff0*/  LOP3.LUT R6, R164, R0, RZ, 0xc0, !PT ;  /* 0x00000000a4067212 */ /* 0x000fe200078ec0ff */
[--C-:B------:R-:W-:Y:S01]  /*1d000*/  HSET2.LE.AND R4, R3, R20.reuse, PT ;  /* 0x0000001403047233 */ /* 0x100fe20003803000 */
[----:B------:R-:W-:Y:S01]  /*1d010*/  IMAD.WIDE.U32 R2, R16, -0x326172a9, RZ ;  /* 0xcd9e8d5710027825 */ /* 0x000fe200078e00ff */
[----:B------:R-:W-:Y:S01]  /*1d020*/  HSET2.LE.AND R0, R5, R20, PT ;  /* 0x0000001405007233 */ /* 0x000fe20003803000 */
[----:B------:R-:W-:Y:S04]  /*1d030*/  HMMA.16816.F32.BF16 R48, R8, R36, R80 ;  /* 0x000000240830723c */ /* 0x000fe80000041850 */
[----:B------:R-:W-:-:S02]  /*1d040*/  LOP3.LUT R5, R165, R0, RZ, 0xc0, !PT ;  /* 0x00000000a5057212 */ /* 0x000fc400078ec0ff */
[----:B------:R-:W-:Y:S02]  /*1d050*/  LOP3.LUT R0, R3, R177, R12, 0x96, !PT ;  /* 0x000000b103007212 */ /* 0x000fe400078e960c */
[C---:B------:R-:W-:Y:S01]  /*1d060*/  LOP3.LUT R3, R2.reuse, 0xffff, RZ, 0xc0, !PT ;  /* 0x0000ffff02037812 */ /* 0x040fe200078ec0ff */
[----:B------:R-:W-:Y:S01]  /*1d070*/  HMMA.16816.F32.BF16 R36, R8, R38, R84 ;  /* 0x000000260824723c */ /* 0x000fe20000041854 */
        /* <DEDUP_REMOVED lines=13> */
[----:B------:R-:W-:Y:S01]  /*1d150*/  PRMT R9, R9, 0x5410, R8 ;  /* 0x0000541009097816 */ /* 0x000fe20000000008 */
[--C-:B------:R-:W-:Y:S01]  /*1d160*/  HSET2.LE.AND R0, R0, R20.reuse, PT ;  /* 0x0000001400007233 */ /* 0x100fe20003803000 */
[----:B------:R-:W-:Y:S01]  /*1d170*/  PRMT R10, R2, 0x5410, R10 ;  /* 0x00005410020a7816 */ /* 0x000fe2000000000a */
[----:B------:R-:W-:Y:S01]  /*1d180*/  HSET2.LE.AND R8, R3, R20, PT ;  /* 0x0000001403087233 */ /* 0x000fe20003803000 */
[----:B------:R-:W-:Y:S01]  /*1d190*/  LOP3.LUT R7, R163, R7, RZ, 0xc0, !PT ;  /* 0x00000007a3077212 */ /* 0x000fe200078ec0ff */
[----:B------:R-:W-:Y:S01]  /*1d1a0*/  IMAD.WIDE.U32 R2, R17, -0x2daee0ad, RZ ;  /* 0xd2511f5311027825 */ /* 0x000fe200078e00ff */
[----:B------:R-:W-:-:S02]  /*1d1b0*/  LOP3.LUT R4, R166, R4, RZ, 0xc0, !PT ;  /* 0x00000004a6047212 */ /* 0x000fc400078ec0ff */
[----:B------:R-:W-:Y:S02]  /*1d1c0*/  LOP3.LUT R14, R206, R0, RZ, 0xc0, !PT ;  /* 0x00000000ce0e7212 */ /* 0x000fe400078ec0ff */
[----:B------:R-:W-:Y:S01]  /*1d1d0*/  LOP3.LUT R0, R2, 0xffff, RZ, 0xc0, !PT ;  /* 0x0000ffff02007812 */ /* 0x000fe200078ec0ff */
[--C-:B------:R-:W-:Y:S01]  /*1d1e0*/  HSET2.LE.AND R9, R9, R20.reuse, PT ;  /* 0x0000001409097233 */ /* 0x100fe20003803000 */
[----:B------:R-:W-:Y:S01]  /*1d1f0*/  LOP3.LUT R15, R194, R8, RZ, 0xc0, !PT ;  /* 0x00000008c20f7212 */ /* 0x000fe200078ec0ff */
[----:B-1----:R-:W-:Y:S01]  /*1d200*/  HMMA.16816.F32.BF16 R52, R4, R28, R68 ;  /* 0x0000001c0434723c */ /* 0x002fe20000041844 */
[----:B------:R-:W-:Y:S01]  /*1d210*/  HSET2.LE.AND R10, R10, R20, PT ;  /* 0x000000140a0a7233 */ /* 0x000fe20003803000 */
[----:B------:R-:W2:Y:S01]  /*1d220*/  LDL.LU R206, [R1+0x328] ;  /* 0x0003280001ce7983 */ /* 0x000ea20000300800 */
[----:B------:R-:W-:-:S05]  /*1d230*/  LOP3.LUT R12, R180, R9, RZ, 0xc0, !PT ;  /* 0x00000009b40c7212 */ /* 0x000fca00078ec0ff */
[C---:B------:R-:W-:Y:S01]  /*1d240*/  HMMA.16816.F32.BF16 R68, R4.reuse, R30, R76 ;  /* 0x0000001e0444723c */ /* 0x040fe2000004184c */
[----:B------:R-:W-:Y:S01]  /*1d250*/  SHF.R.U32.HI R9, RZ, 0x18, R2 ;  /* 0x00000018ff097819 */ /* 0x000fe20000011602 */
[----:B------:R1:W5:Y:S06]  /*1d260*/  LDL.LU R194, [R1+0x324] ;  /* 0x0003240001c27983 */ /* 0x00036c0000300800 */
[C---:B------:R-:W-:Y:S08]  /*1d270*/  HMMA.16816.F32.BF16 R64, R4.reuse, R24, R64 ;  /* 0x000000180440723c */ /* 0x040ff00000041840 */
[----:B------:R-:W-:Y:S01]  /*1d280*/  HMMA.16816.F32.BF16 R40, R4, R26, R32 ;  /* 0x0000001a0428723c */ /* 0x000fe20000041820 */
[----:B------:R-:W-:Y:S01]  /*1d290*/  LOP3.LUT R13, R139, R10, RZ, 0xc0, !PT ;  /* 0x0000000a8b0d7212 */ /* 0x000fe200078ec0ff */
[----:B------:R-:W1:Y:S04]  /*1d2a0*/  LDSM.16.MT88.4 R32, [R236+0x4c00] ;  /* 0x004c0000ec20783b */ /* 0x000e680000004200 */
[----:B------:R1:W5:Y:S01]  /*1d2b0*/  LDL.LU R180, [R1+0x320] ;  /* 0x0003200001b47983 */ /* 0x0003620000300800 */
[----:B------:R-:W-:-:S02]  /*1d2c0*/  SHF.R.U32.HI R5, RZ, 0x8, R0 ;  /* 0x00000008ff057819 */ /* 0x000fc40000011600 */
[----:B------:R-:W-:Y:S01]  /*1d2d0*/  LOP3.LUT R4, R2, 0xff, RZ, 0xc0, !PT ;  /* 0x000000ff02047812 */ /* 0x000fe200078ec0ff */
[----:B------:R-:W-:Y:S01]  /*1d2e0*/  HMMA.16816.F32.BF16 R56, R12, R28, R56 ;  /* 0x0000001c0c38723c */ /* 0x000fe20000041838 */
[----:B------:R-:W-:Y:S01]  /*1d2f0*/  LOP3.LUT R0, R3, R173, R18, 0x96, !PT ;  /* 0x000000ad03007212 */ /* 0x000fe200078e9612 */
[----:B------:R1:W5:Y:S01]  /*1d300*/  LDL.LU R139, [R1+0x31c] ;  /* 0x00031c00018b7983 */ /* 0x0003620000300800 */
[----:B------:R-:W-:Y:S02]  /*1d310*/  SHF.R.U32.HI R3, RZ, 0x10, R2 ;  /* 0x00000010ff037819 */ /* 0x000fe40000011602 */
[----:B------:R-:W-:Y:S02]  /*1d320*/  PRMT R6, R4, 0x5410, R5 ;  /* 0x0000541004067816 */ /* 0x000fe40000000005 */
[----:B------:R-:W-:Y:S02]  /*1d330*/  LOP3.LUT R2, R0, 0xffff, RZ, 0xc0, !PT ;  /* 0x0000ffff00027812 */ /* 0x000fe400078ec0ff */
[----:B------:R-:W-:-:S02]  /*1d340*/  LOP3.LUT R4, R3, 0xff, RZ, 0xc0, !PT ;  /* 0x000000ff03047812 */ /* 0x000fc400078ec0ff */
[----:B------:R-:W-:Y:S02]  /*1d350*/  SHF.R.U32.HI R3, RZ, 0x10, R0 ;  /* 0x00000010ff037819 */ /* 0x000fe40000011600 */
[----:B------:R-:W-:Y:S02]  /*1d360*/  SHF.R.U32.HI R5, RZ, 0x8, R2 ;  /* 0x00000008ff057819 */ /* 0x000fe40000011602 */
[----:B------:R-:W-:Y:S02]  /*1d370*/  PRMT R2, R4, 0x5410, R9 ;  /* 0x0000541004027816 */ /* 0x000fe40000000009 */
[----:B------:R-:W-:Y:S02]  /*1d380*/  LOP3.LUT R8, R0, 0xff, RZ, 0xc0, !PT ;  /* 0x000000ff00087812 */ /* 0x000fe400078ec0ff */
[----:B------:R-:W-:Y:S02]  /*1d390*/  SHF.R.U32.HI R7, RZ, 0x18, R0 ;  /* 0x00000018ff077819 */ /* 0x000fe40000011600 */
[----:B------:R-:W-:Y:S01]  /*1d3a0*/  LOP3.LUT R3, R3, 0xff, RZ, 0xc0, !PT ;  /* 0x000000ff03037812 */ /* 0x000fe200078ec0ff */
[--C-:B------:R-:W-:Y:S01]  /*1d3b0*/  HSET2.LE.AND R0, R6, R20.reuse, PT ;  /* 0x0000001406007233 */ /* 0x100fe20003803000 */
[----:B------:R-:W-:Y:S01]  /*1d3c0*/  PRMT R5, R8, 0x5410, R5 ;  /* 0x0000541008057816 */ /* 0x000fe20000000005 */
[----:B------:R-:W-:Y:S01]  /*1d3d0*/  HSET2.LE.AND R2, R2, R20, PT ;  /* 0x0000001402027233 */ /* 0x000fe20003803000 */
[----:B------:R-:W-:-:S02]  /*1d3e0*/  PRMT R3, R3, 0x5410, R7 ;  /* 0x0000541003037816 */ /* 0x000fc40000000007 */
[----:B------:R-:W-:Y:S01]  /*1d3f0*/  LOP3.LUT R10, R169, R0, RZ, 0xc0, !PT ;  /* 0x00000000a90a7212 */ /* 0x000fe200078ec0ff */
[--C-:B------:R-:W-:Y:S01]  /*1d400*/  HSET2.LE.AND R0, R5, R20.reuse, PT ;  /* 0x0000001405007233 */ /* 0x100fe20003803000 */
[----:B------:R-:W-:Y:S01]  /*1d410*/  LOP3.LUT R11, R170, R2, RZ, 0xc0, !PT ;  /* 0x00000002aa0b7212 */ /* 0x000fe200078ec0ff */
[----:B------:R-:W-:Y:S01]  /*1d420*/  HSET2.LE.AND R6, R3, R20, PT ;  /* 0x0000001403067233 */ /* 0x000fe20003803000 */
[----:B------:R-:W-:Y:S02]  /*1d430*/  IMAD.WIDE.U32 R2, R19, -0x2daee0ad, RZ ;  /* 0xd2511f5313027825 */ /* 0x000fe400078e00ff */
[----:B------:R-:W-:Y:S02]  /*1d440*/  LOP3.LUT R8, R172, R0, RZ, 0xc0, !PT ;  /* 0x00000000ac087212 */ /* 0x000fe400078ec0ff */
[----:B------:R-:W-:Y:S01]  /*1d450*/  IMAD.WIDE.U32 R4, R21, -0x326172a9, RZ ;  /* 0xcd9e8d5715047825 */ /* 0x000fe200078e00ff */
[----:B------:R-:W-:Y:S01]  /*1d460*/  LOP3.LUT R0, R2, 0xffff, RZ, 0xc0, !PT ;  /* 0x0000ffff02007812 */ /* 0x000fe200078ec0ff */
[----:B------:R-:W-:Y:S01]  /*1d470*/  HMMA.16816.F32.BF16 R60, R12, R30, R60 ;  /* 0x0000001e0c3c723c */ /* 0x000fe2000004183c */
[----:B------:R-:W-:Y:S01]  /*1d480*/  LOP3.LUT R9, R171, R6, RZ, 0xc0, !PT ;  /* 0x00000006ab097212 */ /* 0x000fe200078ec0ff */
[----:B------:R-:W1:Y:S01]  /*1d490*/  LDSM.16.MT88.4 R28, [R238+0x4c00] ;  /* 0x004c0000ee1c783b */ /* 0x000e620000004200 */
[----:B------:R-:W-:-:S05]  /*1d4a0*/  LOP3.LUT R18, R5, R240, R210, 0x96, !PT ;  /* 0x000000f005127212 */ /* 0x000fca00078e96d2 */
[----:B------:R-:W-:Y:S01]  /*1d4b0*/  HMMA.16816.F32.BF16 R48, R12, R24, R48 ;  /* 0x000000180c30723c */ /* 0x000fe20000041830 */
[----:B------:R-:W-:Y:S02]  /*1d4c0*/  LOP3.LUT R19, R133, R239, R4, 0x96, !PT ;  /* 0x000000ef85137212 */ /* 0x000fe400078e9604 */
[----:B------:R-:W-:-:S05]  /*1d4d0*/  LOP3.LUT R6, R2, 0xff, RZ, 0xc0, !PT ;  /* 0x000000ff02067812 */ /* 0x000fca00078ec0ff */
[----:B------:R-:W-:Y:S01]  /*1d4e0*/  HMMA.16816.F32.BF16 R76, R12, R26, R36 ;  /* 0x0000001a0c4c723c */ /* 0x000fe20000041824 */
[----:B------:R-:W-:Y:S01]  /*1d4f0*/  IMAD.WIDE.U32 R22, R19, -0x2daee0ad, RZ ;  /* 0xd2511f5313167825 */ /* 0x000fe200078e00ff */
[----:B------:R-:W1:Y:S05]  /*1d500*/  LDSM.16.MT88.4 R24, [R236+0x5000] ;  /* 0x00500000ec18783b */ /* 0x000e6a0000004200 */
[----:B------:R-:W-:Y:S02]  /*1d510*/  LOP3.LUT R12, R5, R240, R150, 0x96, !PT ;  /* 0x000000f0050c7212 */ /* 0x000fe400078e9696 */
[----:B------:R-:W-:Y:S02]  /*1d520*/  SHF.R.U32.HI R5, RZ, 0x8, R0 ;  /* 0x00000008ff057819 */ /* 0x000fe40000011600 */
[----:B------:R-:W-:-:S02]  /*1d530*/  LOP3.LUT R0, R3, R173, R44, 0x96, !PT ;  /* 0x000000ad03007212 */ /* 0x000fc400078e962c */
[----:B------:R-:W-:Y:S02]  /*1d540*/  LOP3.LUT R15, R73, R239, R4, 0x96, !PT ;  /* 0x000000ef490f7212 */ /* 0x000fe400078e9604 */
[--C-:B------:R-:W-:Y:S02]  /*1d550*/  SHF.R.U32.HI R4, RZ, 0x10, R2.reuse ;  /* 0x00000010ff047819 */ /* 0x100fe40000011602 */
[----:B------:R-:W-:Y:S02]  /*1d560*/  SHF.R.U32.HI R13, RZ, 0x18, R2 ;  /* 0x00000018ff0d7819 */ /* 0x000fe40000011602 */
[----:B------:R-:W-:Y:S02]  /*1d570*/  LOP3.LUT R2, R0, 0xffff, RZ, 0xc0, !PT ;  /* 0x0000ffff00027812 */ /* 0x000fe400078ec0ff */
[----:B------:R-:W-:Y:S02]  /*1d580*/  SHF.R.U32.HI R3, RZ, 0x10, R0 ;  /* 0x00000010ff037819 */ /* 0x000fe40000011600 */
[----:B------:R-:W-:-:S02]  /*1d590*/  PRMT R14, R6, 0x5410, R5 ;  /* 0x00005410060e7816 */ /* 0x000fc40000000005 */
[----:B------:R-:W-:Y:S02]  /*1d5a0*/  LOP3.LUT R6, R4, 0xff, RZ, 0xc0, !PT ;  /* 0x000000ff04067812 */ /* 0x000fe400078ec0ff */
[----:B------:R-:W-:Y:S02]  /*1d5b0*/  LOP3.LUT R7, R0, 0xff, RZ, 0xc0, !PT ;  /* 0x000000ff00077812 */ /* 0x000fe400078ec0ff */
[----:B------:R-:W-:Y:S02]  /*1d5c0*/  SHF.R.U32.HI R5, RZ, 0x18, R0 ;  /* 0x00000018ff057819 */ /* 0x000fe40000011600 */
[----:B------:R-:W-:Y:S02]  /*1d5d0*/  SHF.R.U32.HI R4, RZ, 0x8, R2 ;  /* 0x00000008ff047819 */ /* 0x000fe40000011602 */
[----:B------:R-:W-:Y:S01]  /*1d5e0*/  LOP3.LUT R0, R3, 0xff, RZ, 0xc0, !PT ;  /* 0x000000ff03007812 */ /* 0x000fe200078ec0ff */
[----:B------:R-:W-:Y:S01]  /*1d5f0*/  IMAD.WIDE.U32 R2, R12, -0x2daee0ad, RZ ;  /* 0xd2511f530c027825 */ /* 0x000fe200078e00ff */
[----:B------:R-:W-:-:S02]  /*1d600*/  PRMT R13, R6, 0x5410, R13 ;  /* 0x00005410060d7816 */ /* 0x000fc4000000000d */
[----:B------:R-:W-:Y:S01]  /*1d610*/  PRMT R12, R7, 0x5410, R4 ;  /* 0x00005410070c7816 */ /* 0x000fe20000000004 */
[----:B------:R-:W-:Y:S01]  /*1d620*/  IMAD.WIDE.U32 R6, R15, -0x2daee0ad, RZ ;  /* 0xd2511f530f067825 */ /* 0x000fe200078e00ff */
[----:B------:R-:W-:Y:S01]  /*1d630*/  LOP3.LUT R16, R3, R241, R98, 0x96, !PT ;  /* 0x000000f103107212 */ /* 0x000fe200078e9662 */
[--C-:B------:R-:W-:Y:S01]  /*1d640*/  HSET2.LE.AND R3, R14, R20.reuse, PT ;  /* 0x000000140e037233 */ /* 0x100fe20003803000 */
[----:B------:R-:W-:Y:S02]  /*1d650*/  PRMT R4, R0, 0x5410, R5 ;  /* 0x0000541000047816 */ /* 0x000fe40000000005 */
[----:B------:R-:W-:Y:S01]  /*1d660*/  LOP3.LUT R7, R7, R242, R2, 0x96, !PT ;  /* 0x000000f207077212 */ /* 0x000fe200078e9602 */
[--C-:B------:R-:W-:Y:S01]  /*1d670*/  HSET2.LE.AND R5, R12, R20.reuse, PT ;  /* 0x000000140c057233 */ /* 0x100fe20003803000 */
[----:B------:R-:W-:Y:S01]  /*1d680*/  LOP3.LUT R14, R138, R3, RZ, 0xc0, !PT ;  /* 0x000000038a0e7212 */ /* 0x000fe200078ec0ff */
[--C-:B------:R-:W-:Y:S01]  /*1d690*/  HSET2.LE.AND R4, R4, R20.reuse, PT ;  /* 0x0000001404047233 */ /* 0x100fe20003803000 */
[----:B------:R-:W-:Y:S01]  /*1d6a0*/  IMAD.WIDE.U32 R2, R16, -0x326172a9, RZ ;  /* 0xcd9e8d5710027825 */ /* 0x000fe200078e00ff */
[----:B------:R-:W-:Y:S01]  /*1d6b0*/  HSET2.LE.AND R0, R13, R20, PT ;  /* 0x000000140d007233 */ /* 0x000fe20003803000 */
[----:B------:R-:W-:Y:S01]  /*1d6c0*/  LOP3.LUT R12, R136, R5, RZ, 0xc0, !PT ;  /* 0x00000005880c7212 */ /* 0x000fe200078ec0ff */
[----:B-1----:R-:W-:Y:S01]  /*1d6d0*/  HMMA.16816.F32.BF16 R80, R8, R32, R52 ;  /* 0x000000200850723c */ /* 0x002fe20000041834 */
[----:B------:R-:W-:Y:S01]  /*1d6e0*/  IMAD.WIDE.U32 R16, R7, -0x326172a9, RZ ;  /* 0xcd9e8d5707107825 */ /* 0x000fe200078e00ff */
[----:B------:R-:W-:Y:S01]  /*1d6f0*/  LOP3.LUT R13, R190, R4, RZ, 0xc0, !PT ;  /* 0x00000004be0d7212 */ /* 0x000fe200078ec0ff */
[----:B------:R1:W5:Y:S01]  /*1d700*/  LDL.LU R138, [R1+0x318] ;  /* 0x00031800018a7983 */ /* 0x0003620000300800 */
[----:B------:R-:W-:Y:S01]  /*1d710*/  LOP3.LUT R15, R137, R0, RZ, 0xc0, !PT ;  /* 0x00000000890f7212 */ /* 0x000fe200078ec0ff */
[----:B------:R-:W-:Y:S01]  /*1d720*/  IMAD.WIDE.U32 R4, R18, -0x2daee0ad, RZ ;  /* 0xd2511f5312047825 */ /* 0x000fe200078e00ff */
[----:B------:R-:W-:Y:S01]  /*1d730*/  LOP3.LUT R3, R3, R233, R72, 0x96, !PT ;  /* 0x000000e903037212 */ /* 0x000fe200078e9648 */
[----:B------:R1:W5:Y:S01]  /*1d740*/  LDL.LU R137, [R1+0x314] ;  /* 0x0003140001897983 */ /* 0x0003620000300800 */
[----:B------:R-:W-:-:S02]  /*1d750*/  LOP3.LUT R0, R17, R249, R2, 0x96, !PT ;  /* 0x000000f911007212 */ /* 0x000fc400078e9602 */
[----:B------:R-:W-:Y:S01]  /*1d760*/  LOP3.LUT R5, R5, R241, R208, 0x96, !PT ;  /* 0x000000f105057212 */ /* 0x000fe200078e96d0 */
[----:B------:R-:W-:Y:S01]  /*1d770*/  IMAD.WIDE.U32 R2, R3, -0x2daee0ad, RZ ;  /* 0xd2511f5303027825 */ /* 0x000fe200078e00ff */
[----:B------:R-:W-:Y:S01]  /*1d780*/  LOP3.LUT R7, R23, R242, R4, 0x96, !PT ;  /* 0x000000f217077212 */ /* 0x000fe200078e9604 */
[----:B------:R-:W-:Y:S01]  /*1d790*/  HMMA.16816.F32.BF16 R88, R8, R34, R68 ;  /* 0x000000220858723c */ /* 0x000fe20000041844 */
[----:B------:R1:W5:Y:S01]  /*1d7a0*/  LDL.LU R136, [R1+0x310] ;  /* 0x0003100001887983 */ /* 0x0003620000300800 */
[----:B------:R-:W-:Y:S01]  /*1d7b0*/  IMAD.WIDE.U32 R18, R0, -0x2daee0ad, RZ ;  /* 0xd2511f5300127825 */ /* 0x000fe200078e00ff */
[----:B------:R-:W-:-:S03]  /*1d7c0*/  LOP3.LUT R0, R3, R251, R6, 0x96, !PT ;  /* 0x000000fb03007212 */ /* 0x000fc600078e9606 */
[----:B------:R-:W-:Y:S01]  /*1d7d0*/  IMAD.WIDE.U32 R4, R5, -0x326172a9, RZ ;  /* 0xcd9e8d5705047825 */ /* 0x000fe200078e00ff */
[----:B------:R-:W-:-:S03]  /*1d7e0*/  LOP3.LUT R2, R19, R243, R2, 0x96, !PT ;  /* 0x000000f313027212 */ /* 0x000fc600078e9602 */
[----:B------:R-:W-:Y:S01]  /*1d7f0*/  IMAD.WIDE.U32 R92, R7, -0x326172a9, RZ ;  /* 0xcd9e8d57075c7825 */ /* 0x000fe200078e00ff */
[----:B------:R-:W-:Y:S03]  /*1d800*/  HMMA.16816.F32.BF16 R84, R8, R28, R64 ;  /* 0x0000001c0854723c */ /* 0x000fe60000041840 */
[----:B------:R-:W-:Y:S01]  /*1d810*/  IMAD.WIDE.U32 R2, R2, -0x326172a9, RZ ;  /* 0xcd9e8d5702027825 */ /* 0x000fe200078e00ff */
[----:B------:R-:W-:-:S04]  /*1d820*/  LOP3.LUT R7, R93, R249, R4, 0x96, !PT ;  /* 0x000000f95d077212 */ /* 0x000fc800078e9604 */
[----:B------:R-:W-:Y:S01]  /*1d830*/  HMMA.16816.F32.BF16 R40, R8, R30, R40 ;  /* 0x0000001e0828723c */ /* 0x000fe20000041828 */
[----:B------:R-:W-:Y:S01]  /*1d840*/  LOP3.LUT R5, R5, R233, R132, 0x96, !PT ;  /* 0x000000e905057212 */ /* 0x000fe200078e9684 */
[----:B------:R-:W-:Y:S01]  /*1d850*/  IMAD.WIDE.U32 R74, R7, -0x2daee0ad, RZ ;  /* 0xd2511f53074a7825 */ /* 0x000fe200078e00ff */
[----:B------:R-:W-:-:S04]  /*1d860*/  SHF.R.U32.HI R6, RZ, 0x10, R2 ;  /* 0x00000010ff067819 */ /* 0x000fc80000011602 */
[----:B------:R-:W-:Y:S01]  /*1d870*/  IMAD.WIDE.U32 R10, R0, -0x326172a9, RZ ;  /* 0xcd9e8d57000a7825 */ /* 0x000fe200078e00ff */
[C---:B------:R-:W-:Y:S02]  /*1d880*/  LOP3.LUT R0, R2.reuse, 0xffff, RZ, 0xc0, !PT ;  /* 0x0000ffff02007812 */ /* 0x040fe400078ec0ff */
[----:B------:R-:W-:Y:S02]  /*1d890*/  LOP3.LUT R7, R2, 0xff, RZ, 0xc0, !PT ;  /* 0x000000ff02077812 */ /* 0x000fe400078ec0ff */
[----:B------:R-:W-:Y:S02]  /*1d8a0*/  SHF.R.U32.HI R8, RZ, 0x18, R2 ;  /* 0x00000018ff087819 */ /* 0x000fe40000011602 */
[----:B------:R-:W-:Y:S01]  /*1d8b0*/  LOP3.LUT R2, R3, R177, R10, 0x96, !PT ;  /* 0x000000b103027212 */ /* 0x000fe200078e960a */
[----:B------:R-:W-:Y:S01]  /*1d8c0*/  IMAD.WIDE.U32 R4, R5, -0x2daee0ad, RZ ;  /* 0xd2511f5305047825 */ /* 0x000fe200078e00ff */
[----:B------:R-:W-:Y:S02]  /*1d8d0*/  SHF.R.U32.HI R0, RZ, 0x8, R0 ;  /* 0x00000008ff007819 */ /* 0x000fe40000011600 */
[----:B------:R-:W-:-:S02]  /*1d8e0*/  LOP3.LUT R3, R2, 0xffff, RZ, 0xc0, !PT ;  /* 0x0000ffff02037812 */ /* 0x000fc400078ec0ff */
[----:B------:R-:W-:Y:S02]  /*1d8f0*/  LOP3.LUT R6, R6, 0xff, RZ, 0xc0, !PT ;  /* 0x000000ff06067812 */ /* 0x000fe400078ec0ff */
[----:B------:R-:W-:Y:S02]  /*1d900*/  LOP3.LUT R9, R75, R243, R4, 0x96, !PT ;  /* 0x000000f34b097212 */ /* 0x000fe400078e9604 */
[----:B------:R-:W-:Y:S02]  /*1d910*/  PRMT R0, R7, 0x5410, R0 ;  /* 0x0000541007007816 */ /* 0x000fe40000000000 */
[----:B------:R-:W-:Y:S02]  /*1d920*/  SHF.R.U32.HI R4, RZ, 0x10, R2 ;  /* 0x00000010ff047819 */ /* 0x000fe40000011602 */
[----:B------:R-:W-:Y:S02]  /*1d930*/  LOP3.LUT R7, R2, 0xff, RZ, 0xc0, !PT ;  /* 0x000000ff02077812 */ /* 0x000fe400078ec0ff */
[----:B------:R-:W-:-:S02]  /*1d940*/  SHF.R.U32.HI R3, RZ, 0x8, R3 ;  /* 0x00000008ff037819 */ /* 0x000fc40000011603 */
[----:B------:R-:W-:Y:S02]  /*1d950*/  LOP3.LUT R17, R5, R251, R22, 0x96, !PT ;  /* 0x000000fb05117212 */ /* 0x000fe400078e9616 */
[----:B------:R-:W-:Y:S02]  /*1d960*/  PRMT R5, R6, 0x5410, R8 ;  /* 0x0000541006057816 */ /* 0x000fe40000000008 */
[----:B------:R-:W-:Y:S02]  /*1d970*/  SHF.R.U32.HI R6, RZ, 0x18, R2 ;  /* 0x00000018ff067819 */ /* 0x000fe40000011602 */
[----:B------:R-:W-:Y:S02]  /*1d980*/  LOP3.LUT R4, R4, 0xff, RZ, 0xc0, !PT ;  /* 0x000000ff04047812 */ /* 0x000fe400078ec0ff */
[----:B------:R-:W-:Y:S01]  /*1d990*/  PRMT R3, R7, 0x5410, R3 ;  /* 0x0000541007037816 */ /* 0x000fe20000000003 */
[--C-:B------:R-:W-:Y:S01]  /*1d9a0*/  HSET2.LE.AND R0, R0, R20.reuse, PT ;  /* 0x0000001400007233 */ /* 0x100fe20003803000 */
[----:B------:R-:W-:Y:S01]  /*1d9b0*/  PRMT R4, R4, 0x5410, R6 ;  /* 0x0000541004047816 */ /* 0x000fe20000000006 */
[----:B------:R-:W-:Y:S01]  /*1d9c0*/  HMMA.16816.F32.BF16 R64, R12, R32, R56 ;  /* 0x000000200c40723c */ /* 0x000fe20000041838 */
[----:B------:R-:W-:-:S02]  /*1d9d0*/  HSET2.LE.AND R2, R5, R20, PT ;  /* 0x0000001405027233 */ /* 0x000fc40003803000 */
[----:B------:R-:W-:Y:S01]  /*1d9e0*/  HSET2.LE.AND R3, R3, R20, PT ;  /* 0x0000001403037233 */ /* 0x000fe20003803000 */
[----:B------:R-:W-:-:S04]  /*1d9f0*/  LOP3.LUT R6, R168, R0, RZ, 0xc0, !PT ;  /* 0x00000000a8067212 */ /* 0x000fc800078ec0ff */
[C---:B------:R-:W-:Y:S01]  /*1da00*/  HMMA.16816.F32.BF16 R36, R12.reuse, R34, R60 ;  /* 0x000000220c24723c */ /* 0x040fe2000004183c */
[----:B------:R-:W1:Y:S01]  /*1da10*/  LDSM.16.MT88.4 R32, [R238+0x5000] ;  /* 0x00500000ee20783b */ /* 0x000e620000004200 */
[----:B------:R-:W-:Y:S01]  /*1da20*/  HSET2.LE.AND R0, R4, R20, PT ;  /* 0x0000001404007233 */ /* 0x000fe20003803000 */
[----:B------:R-:W-:Y:S02]  /*1da30*/  LOP3.LUT R7, R155, R2, RZ, 0xc0, !PT ;  /* 0x000000029b077212 */ /* 0x000fe400078ec0ff */
[----:B------:R-:W-:Y:S01]  /*1da40*/  LOP3.LUT R4, R178, R3, RZ, 0xc0, !PT ;  /* 0x00000003b2047212 */ /* 0x000fe200078ec0ff */
[----:B------:R-:W-:Y:S02]  /*1da50*/  IMAD.WIDE.U32 R2, R9, -0x326172a9, RZ ;  /* 0xcd9e8d5709027825 */ /* 0x000fe400078e00ff */
[----:B------:R-:W-:Y:S01]  /*1da60*/  HMMA.16816.F32.BF16 R68, R12, R28, R48 ;  /* 0x0000001c0c44723c */ /* 0x000fe20000041830 */
[----:B------:R-:W-:-:S07]  /*1da70*/  LOP3.LUT R5, R176, R0, RZ, 0xc0, !PT ;  /* 0x00000000b0057212 */ /* 0x000fce00078ec0ff */
[----:B------:R-:W-:Y:S01]  /*1da80*/  HMMA.16816.F32.BF16 R52, R12, R30, R76 ;  /* 0x0000001e0c34723c */ /* 0x000fe2000004184c */
[----:B------:R-:W-:Y:S01]  /*1da90*/  SHF.R.U32.HI R10, RZ, 0x18, R2 ;  /* 0x00000018ff0a7819 */ /* 0x000fe20000011602 */
[----:B------:R-:W1:Y:S05]  /*1daa0*/  LDSM.16.MT88.4 R28, [R236+0x5400] ;  /* 0x00540000ec1c783b */ /* 0x000e6a0000004200 */
[----:B------:R-:W-:Y:S01]  /*1dab0*/  IMAD.WIDE.U32 R12, R17, -0x326172a9, RZ ;  /* 0xcd9e8d57110c7825 */ /* 0x000fe200078e00ff */
[----:B------:R-:W-:-:S04]  /*1dac0*/  LOP3.LUT R14, R11, R245, R16, 0x96, !PT ;  /* 0x000000f50b0e7212 */ /* 0x000fc800078e9610 */
[----:B------:R-:W-:Y:S02]  /*1dad0*/  LOP3.LUT R0, R3, R177, R12, 0x96, !PT ;  /* 0x000000b103007212 */ /* 0x000fe400078e960c */
[C---:B------:R-:W-:Y:S02]  /*1dae0*/  LOP3.LUT R3, R2.reuse, 0xffff, RZ, 0xc0, !PT ;  /* 0x0000ffff02037812 */ /* 0x040fe400078ec0ff */
[----:B------:R-:W-:Y:S02]  /*1daf0*/  LOP3.LUT R12, R2, 0xff, RZ, 0xc0, !PT ;  /* 0x000000ff020c7812 */ /* 0x000fe400078ec0ff */
[----:B------:R-:W-:Y:S02]  /*1db00*/  SHF.R.U32.HI R11, RZ, 0x10, R2 ;  /* 0x00000010ff0b7819 */ /* 0x000fe40000011602 */
[----:B------:R-:W-:Y:S02]  /*1db10*/  LOP3.LUT R2, R0, 0xffff, RZ, 0xc0, !PT ;  /* 0x0000ffff00027812 */ /* 0x000fe400078ec0ff */
[----:B------:R-:W-:-:S02]  /*1db20*/  SHF.R.U32.HI R3, RZ, 0x8, R3 ;  /* 0x00000008ff037819 */ /* 0x000fc40000011603 */
[----:B------:R-:W-:Y:S02]  /*1db30*/  LOP3.LUT R11, R11, 0xff, RZ, 0xc0, !PT ;  /* 0x000000ff0b0b7812 */ /* 0x000fe400078ec0ff */
[----:B------:R-:W-:Y:S02]  /*1db40*/  LOP3.LUT R9, R0, 0xff, RZ, 0xc0, !PT ;  /* 0x000000ff00097812 */ /* 0x000fe400078ec0ff */
[----:B------:R-:W-:Y:S02]  /*1db50*/  SHF.R.U32.HI R8, RZ, 0x8, R2 ;  /* 0x00000008ff087819 */ /* 0x000fe40000011602 */
[----:B------:R-:W-:Y:S02]  /*1db60*/  PRMT R2, R12, 0x5410, R3 ;  /* 0x000054100c027816 */ /* 0x000fe40000000003 */
[----:B------:R-:W-:Y:S02]  /*1db70*/  SHF.R.U32.HI R3, RZ, 0x10, R0 ;  /* 0x00000010ff037819 */ /* 0x000fe40000011600 */
[----:B------:R-:W-:-:S02]  /*1db80*/  PRMT R11, R11, 0x5410, R10 ;  /* 0x000054100b0b7816 */ /* 0x000fc4000000000a */
[----:B------:R-:W-:Y:S02]  /*1db90*/  PRMT R8, R9, 0x5410, R8 ;  /* 0x0000541009087816 */ /* 0x000fe40000000008 */
[----:B------:R-:W-:Y:S01]  /*1dba0*/  SHF.R.U32.HI R10, RZ, 0x18, R0 ;  /* 0x00000018ff0a7819 */ /* 0x000fe20000011600 */
[--C-:B------:R-:W-:Y:S01]  /*1dbb0*/  HSET2.LE.AND R0, R2, R20.reuse, PT ;  /* 0x0000001402007233 */ /* 0x100fe20003803000 */
[----:B------:R-:W-:Y:S01]  /*1dbc0*/  LOP3.LUT R9, R3, 0xff, RZ, 0xc0, !PT ;  /* 0x000000ff03097812 */ /* 0x000fe200078ec0ff */
[--C-:B------:R-:W-:Y:S02]  /*1dbd0*/  HSET2.LE.AND R2, R11, R20.reuse, PT ;  /* 0x000000140b027233 */ /* 0x100fe40003803000 */
[----:B------:R-:W-:Y:S01]  /*1dbe0*/  HSET2.LE.AND R3, R8, R20, PT ;  /* 0x0000001408037233 */ /* 0x000fe20003803000 */
[----:B------:R-:W-:Y:S02]  /*1dbf0*/  LOP3.LUT R15, R205, R240, R150, 0x96, !PT ;  /* 0x000000f0cd0f7212 */ /* 0x000fe400078e9696 */
[----:B------:R-:W-:-:S02]  /*1dc00*/  LOP3.LUT R11, R213, R2, RZ, 0xc0, !PT ;  /* 0x00000002d50b7212 */ /* 0x000fc400078ec0ff */
[----:B------:R-:W-:Y:S01]  /*1dc10*/  LOP3.LUT R8, R224, R3, RZ, 0xc0, !PT ;  /* 0x00000003e0087212 */ /* 0x000fe200078ec0ff */
[----:B------:R-:W-:Y:S01]  /*1dc20*/  IMAD.WIDE.U32 R2, R14, -0x2daee0ad, RZ ;  /* 0xd2511f530e027825 */ /* 0x000fe200078e00ff */
[----:B------:R-:W-:Y:S02]  /*1dc30*/  PRMT R9, R9, 0x5410, R10 ;  /* 0x0000541009097816 */ /* 0x000fe4000000000a */
[----:B------:R-:W-:Y:S01]  /*1dc40*/  LOP3.LUT R10, R214, R0, RZ, 0xc0, !PT ;  /* 0x00000000d60a7212 */ /* 0x000fe200078ec0ff */
[----:B------:R-:W-:Y:S01]  /*1dc50*/  IMAD.WIDE.U32 R44, R15, -0x2daee0ad, RZ ;  /* 0xd2511f530f2c7825 */ /* 0x000fe200078e00ff */
[----:B------:R-:W-:Y:S01]  /*1dc60*/  LOP3.LUT R0, R3, R173, R18, 0x96, !PT ;  /* 0x000000ad03007212 */ /* 0x000fe200078e9612 */
[----:B------:R-:W-:Y:S01]  /*1dc70*/  HMMA.16816.F32.BF16 R48, R4, R24, R80 ;  /* 0x000000180430723c */ /* 0x000fe20000041850 */
[----:B------:R-:W-:Y:S01]  /*1dc80*/  LOP3.LUT R15, R13, R245, R92, 0x96, !PT ;  /* 0x000000f50d0f7212 */ /* 0x000fe200078e965c */
[----:B------:R-:W-:Y:S01]  /*1dc90*/  HSET2.LE.AND R9, R9, R20, PT ;  /* 0x0000001409097233 */ /* 0x000fe20003803000 */
[----:B------:R-:W-:-:S02]  /*1dca0*/  LOP3.LUT R3, R2, 0xffff, RZ, 0xc0, !PT ;  /* 0x0000ffff02037812 */ /* 0x000fc400078ec0ff */
[----:B------:R-:W-:Y:S02]  /*1dcb0*/  LOP3.LUT R14, R2, 0xff, RZ, 0xc0, !PT ;  /* 0x000000ff020e7812 */ /* 0x000fe400078ec0ff */
[----:B------:R-:W-:Y:S01]  /*1dcc0*/  SHF.R.U32.HI R13, RZ, 0x18, R2 ;  /* 0x00000018ff0d7819 */ /* 0x000fe20000011602 */
[----:B------:R-:W-:Y:S01]  /*1dcd0*/  HMMA.16816.F32.BF16 R60, R4, R26, R88 ;  /* 0x0000001a043c723c */ /* 0x000fe20000041858 */
[----:B------:R-:W-:-:S07]  /*1dce0*/  LOP3.LUT R12, R0, 0xff, RZ, 0xc0, !PT ;  /* 0x000000ff000c7812 */ /* 0x000fce00078ec0ff */
[----:B-1----:R-:W-:Y:S01]  /*1dcf0*/  HMMA.16816.F32.BF16 R56, R4, R32, R84 ;  /* 0x000000200438723c */ /* 0x002fe20000041854 */
[----:B------:R-:W-:-:S07]  /*1dd00*/  LOP3.LUT R9, R222, R9, RZ, 0xc0, !PT ;  /* 0x00000009de097212 */ /* 0x000fce00078ec0ff */
[----:B------:R-:W-:Y:S07]  /*1dd10*/  HMMA.16816.F32.BF16 R40, R4, R34, R40 ;  /* 0x000000220428723c */ /* 0x000fee0000041828 */
[----:B------:R-:W-:Y:S02]  /*1dd20*/  SHF.R.U32.HI R5, RZ, 0x10, R2 ;  /* 0x00000010ff057819 */ /* 0x000fe40000011602 */
[----:B------:R-:W-:Y:S02]  /*1dd30*/  LOP3.LUT R2, R0, 0xffff, RZ, 0xc0, !PT ;  /* 0x0000ffff00027812 */ /* 0x000fe400078ec0ff */
[----:B------:R-:W-:-:S02]  /*1dd40*/  SHF.R.U32.HI R6, RZ, 0x8, R3 ;  /* 0x00000008ff067819 */ /* 0x000fc40000011603 */
[----:B------:R-:W-:Y:S02]  /*1dd50*/  SHF.R.U32.HI R4, RZ, 0x8, R2 ;  /* 0x00000008ff047819 */ /* 0x000fe40000011602 */
[--C-:B------:R-:W-:Y:S02]  /*1dd60*/  SHF.R.U32.HI R3, RZ, 0x10, R0.reuse ;  /* 0x00000010ff037819 */ /* 0x100fe40000011600 */
[----:B------:R-:W-:Y:S02]  /*1dd70*/  SHF.R.U32.HI R7, RZ, 0x18, R0 ;  /* 0x00000018ff077819 */ /* 0x000fe40000011600 */
[----:B------:R-:W-:Y:S02]  /*1dd80*/  PRMT R0, R12, 0x5410, R4 ;  /* 0x000054100c007816 */ /* 0x000fe40000000004 */
[----:B------:R-:W-:Y:S02]  /*1dd90*/  LOP3.LUT R5, R5, 0xff, RZ, 0xc0, !PT ;  /* 0x000000ff05057812 */ /* 0x000fe400078ec0ff */
[----:B------:R-:W-:Y:S01]  /*1dda0*/  LOP3.LUT R2, R3, 0xff, RZ, 0xc0, !PT ;  /* 0x000000ff03027812 */ /* 0x000fe200078ec0ff */
[----:B------:R-:W-:Y:S01]  /*1ddb0*/  HMMA.16816.F32.BF16 R64, R8, R24, R64 ;  /* 0x000000180840723c */ /* 0x000fe20000041840 */
[----:B------:R-:W-:Y:S01]  /*1ddc0*/  HSET2.LE.AND R0, R0, R20, PT ;  /* 0x0000001400007233 */ /* 0x000fe20003803000 */
[----:B------:R-:W-:-:S02]  /*1ddd0*/  PRMT R3, R14, 0x5410, R6 ;  /* 0x000054100e037816 */ /* 0x000fc40000000006 */
[----:B------:R-:W-:Y:S02]  /*1dde0*/  PRMT R13, R5, 0x5410, R13 ;  /* 0x00005410050d7816 */ /* 0x000fe4000000000d */
[----:B------:R-:W-:Y:S02]  /*1ddf0*/  PRMT R2, R2, 0x5410, R7 ;  /* 0x0000541002027816 */ /* 0x000fe40000000007 */
[----:B------:R-:W-:Y:S01]  /*1de00*/  HMMA.16816.F32.BF16 R24, R8, R26, R36 ;  /* 0x0000001a0818723c */ /* 0x000fe20000041824 */
[----:B------:R-:W1:Y:S01]  /*1de10*/  LDSM.16.MT88.4 R36, [R238+0x5400] ;  /* 0x00540000ee24783b */ /* 0x000e620000004200 */
[----:B------:R-:W-:Y:S01]  /*1de20*/  LOP3.LUT R4, R179, R0, RZ, 0xc0, !PT ;  /* 0x00000000b3047212 */ /* 0x000fe200078ec0ff */
[--C-:B------:R-:W-:Y:S02]  /*1de30*/  HSET2.LE.AND R5, R2, R20.reuse, PT ;  /* 0x0000001402057233 */ /* 0x100fe40003803000 */
[--C-:B------:R-:W-:Y:S01]  /*1de40*/  HSET2.LE.AND R6, R3, R20.reuse, PT ;  /* 0x0000001403067233 */ /* 0x100fe20003803000 */
[----:B------:R-:W-:Y:S01]  /*1de50*/  IMAD.WIDE.U32 R2, R15, -0x2daee0ad, RZ ;  /* 0xd2511f530f027825 */ /* 0x000fe200078e00ff */
[----:B------:R-:W-:-:S05]  /*1de60*/  HSET2.LE.AND R0, R13, R20, PT ;  /* 0x000000140d007233 */ /* 0x000fca0003803000 */
[----:B------:R-:W-:Y:S02]  /*1de70*/  LOP3.LUT R7, R175, R0, RZ, 0xc0, !PT ;  /* 0x00000000af077212 */ /* 0x000fe400078ec0ff */
[----:B------:R-:W-:Y:S02]  /*1de80*/  LOP3.LUT R0, R3, R173, R74, 0x96, !PT ;  /* 0x000000ad03007212 */ /* 0x000fe400078e964a */
[C---:B------:R-:W-:Y:S01]  /*1de90*/  LOP3.LUT R3, R2.reuse, 0xffff, RZ, 0xc0, !PT ;  /* 0x0000ffff02037812 */ /* 0x040fe200078ec0ff */
[----:B------:R-:W-:Y:S01]  /*1dea0*/  HMMA.16816.F32.BF16 R68, R8, R32, R68 ;  /* 0x000000200844723c */ /* 0x000fe20000041844 */
[----:B------:R-:W-:Y:S02]  /*1deb0*/  LOP3.LUT R13, R2, 0xff, RZ, 0xc0, !PT ;  /* 0x000000ff020d7812 */ /* 0x000fe400078ec0ff */
[----:B------:R-:W-:-:S05]  /*1dec0*/  SHF.R.U32.HI R12, RZ, 0x18, R2 ;  /* 0x00000018ff0c7819 */ /* 0x000fca0000011602 */
[----:B------:R-:W-:Y:S01]  /*1ded0*/  HMMA.16816.F32.BF16 R76, R8, R34, R52 ;  /* 0x00000022084c723c */ /* 0x000fe20000041834 */
[----:B------:R-:W-:Y:S01]  /*1dee0*/  LOP3.LUT R16, R73, R239, R204, 0x96, !PT ;  /* 0x000000ef49107212 */ /* 0x000fe200078e96cc */
[----:B------:R-:W-:Y:S05]  /*1def0*/  LDSM.16.MT88.4 R32, [R238+0x5800] ;  /* 0x00580000ee20783b */ /* 0x000fea0000004200 */
[----:B------:R-:W-:Y:S02]  /*1df00*/  SHF.R.U32.HI R9, RZ, 0x8, R3 ;  /* 0x00000008ff097819 */ /* 0x000fe40000011603 */
[----:B------:R-:W-:Y:S02]  /*1df10*/  SHF.R.U32.HI R8, RZ, 0x10, R2 ;  /* 0x00000010ff087819 */ /* 0x000fe40000011602 */
[----:B------:R-:W-:-:S02]  /*1df20*/  SHF.R.U32.HI R3, RZ, 0x10, R0 ;  /* 0x00000010ff037819 */ /* 0x000fc40000011600 */
[C---:B------:R-:W-:Y:S02]  /*1df30*/  LOP3.LUT R2, R0.reuse, 0xffff, RZ, 0xc0, !PT ;  /* 0x0000ffff00027812 */ /* 0x040fe400078ec0ff */
[----:B------:R-:W-:Y:S02]  /*1df40*/  LOP3.LUT R11, R0, 0xff, RZ, 0xc0, !PT ;  /* 0x000000ff000b7812 */ /* 0x000fe400078ec0ff */
[----:B------:R-:W-:Y:S02]  /*1df50*/  SHF.R.U32.HI R10, RZ, 0x18, R0 ;  /* 0x00000018ff0a7819 */ /* 0x000fe40000011600 */
[----:B------:R-:W-:Y:S02]  /*1df60*/  LOP3.LUT R8, R8, 0xff, RZ, 0xc0, !PT ;  /* 0x000000ff08087812 */ /* 0x000fe400078ec0ff */
[----:B------:R-:W-:Y:S02]  /*1df70*/  LOP3.LUT R0, R3, 0xff, RZ, 0xc0, !PT ;  /* 0x000000ff03007812 */ /* 0x000fe400078ec0ff */
[----:B------:R-:W-:-:S02]  /*1df80*/  SHF.R.U32.HI R2, RZ, 0x8, R2 ;  /* 0x00000008ff027819 */ /* 0x000fc40000011602 */
[----:B------:R-:W-:Y:S02]  /*1df90*/  PRMT R3, R13, 0x5410, R9 ;  /* 0x000054100d037816 */ /* 0x000fe40000000009 */
[----:B------:R-:W-:Y:S02]  /*1dfa0*/  PRMT R8, R8, 0x5410, R12 ;  /* 0x0000541008087816 */ /* 0x000fe4000000000c */
[----:B------:R-:W-:Y:S02]  /*1dfb0*/  PRMT R9, R0, 0x5410, R10 ;  /* 0x0000541000097816 */ /* 0x000fe4000000000a */
[----:B------:R-:W-:Y:S01]  /*1dfc0*/  PRMT R12, R11, 0x5410, R2 ;  /* 0x000054100b0c7816 */ /* 0x000fe20000000002 */
[----:B------:R-:W-:Y:S01]  /*1dfd0*/  IMAD.WIDE.U32 R10, R16, -0x2daee0ad, RZ ;  /* 0xd2511f53100a7825 */ /* 0x000fe200078e00ff */
[--C-:B------:R-:W-:Y:S01]  /*1dfe0*/  HSET2.LE.AND R2, R3, R20.reuse, PT ;  /* 0x0000001403027233 */ /* 0x100fe20003803000 */
[----:B------:R-:W-:Y:S01]  /*1dff0*/  LOP3.LUT R17, R45, R241, R98, 0x96, !PT ;  /* 0x000000f12d117212 */ /* 0x000fe200078e9662 */
[----:B------:R-:W-:Y:S01]  /*1e000*/  HSET2.LE.AND R3, R9, R20, PT ;  /* 0x0000001409037233 */ /* 0x000fe20003803000 */
[----:B------:R-:W-:-:S02]  /*1e010*/  LOP3.LUT R5, R183, R5, RZ, 0xc0, !PT ;  /* 0x00000005b7057212 */ /* 0x000fc400078ec0ff */
[----:B------:R-:W-:Y:S02]  /*1e020*/  LOP3.LUT R9, R11, R242, R44, 0x96, !PT ;  /* 0x000000f20b097212 */ /* 0x000fe400078e962c */
[----:B------:R-:W-:Y:S01]  /*1e030*/  LOP3.LUT R6, R174, R6, RZ, 0xc0, !PT ;  /* 0x00000006ae067212 */ /* 0x000fe200078ec0ff */
[----:B------:R-:W-:Y:S01]  /*1e040*/  HSET2.LE.AND R0, R8, R20, PT ;  /* 0x0000001408007233 */ /* 0x000fe20003803000 */
[----:B------:R-:W-:Y:S02]  /*1e050*/  LOP3.LUT R14, R207, R2, RZ, 0xc0, !PT ;  /* 0x00000002cf0e7212 */ /* 0x000fe400078ec0ff */
[----:B------:R-:W-:Y:S01]  /*1e060*/  LOP3.LUT R13, R215, R3, RZ, 0xc0, !PT ;  /* 0x00000003d70d7212 */ /* 0x000fe200078ec0ff */
[----:B------:R-:W-:Y:S01]  /*1e070*/  IMAD.WIDE.U32 R2, R17, -0x326172a9, RZ ;  /* 0xcd9e8d5711027825 */ /* 0x000fe200078e00ff */
[----:B------:R-:W-:Y:S02]  /*1e080*/  LOP3.LUT R19, R205, R240, R210, 0x96, !PT ;  /* 0x000000f0cd137212 */ /* 0x000fe400078e96d2 */
[----:B------:R-:W-:Y:S01]  /*1e090*/  LOP3.LUT R22, R133, R239, R204, 0x96, !PT ;  /* 0x000000ef85167212 */ /* 0x000fe200078e96cc */
[----:B------:R-:W-:Y:S01]  /*1e0a0*/  IMAD.WIDE.U32 R16, R9, -0x326172a9, RZ ;  /* 0xcd9e8d5709107825 */ /* 0x000fe200078e00ff */
[----:B------:R-:W-:Y:S01]  /*1e0b0*/  HMMA.16816.F32.BF16 R48, R4, R28, R48 ;  /* 0x0000001c0430723c */ /* 0x000fe20000041830 */
[----:B------:R-:W-:-:S02]  /*1e0c0*/  LOP3.LUT R15, R223, R0, RZ, 0xc0, !PT ;  /* 0x00000000df0f7212 */ /* 0x000fc400078ec0ff */
[----:B------:R-:W-:Y:S01]  /*1e0d0*/  IMAD.WIDE.U32 R22, R22, -0x2daee0ad, RZ ;  /* 0xd2511f5316167825 */ /* 0x000fe200078e00ff */
[----:B------:R-:W-:Y:S02]  /*1e0e0*/  LOP3.LUT R3, R3, R233, R72, 0x96, !PT ;  /* 0x000000e903037212 */ /* 0x000fe400078e9648 */
[----:B------:R-:W-:Y:S02]  /*1e0f0*/  LOP3.LUT R0, R17, R249, R2, 0x96, !PT ;  /* 0x000000f911007212 */ /* 0x000fe400078e9602 */
[----:B------:R-:W-:Y:S01]  /*1e100*/  HMMA.16816.F32.BF16 R88, R4, R30, R60 ;  /* 0x0000001e0458723c */ /* 0x000fe2000004183c */
[----:B------:R-:W-:-:S07]  /*1e110*/  IMAD.WIDE.U32 R2, R3, -0x2daee0ad, RZ ;  /* 0xd2511f5303027825 */ /* 0x000fce00078e00ff */
[C---:B-1----:R-:W-:Y:S08]  /*1e120*/  HMMA.16816.F32.BF16 R84, R4.reuse, R36, R56 ;  /* 0x000000240454723c */ /* 0x042ff00000041838 */
[----:B------:R-:W-:Y:S07]  /*1e130*/  HMMA.16816.F32.BF16 R80, R4, R38, R40 ;  /* 0x000000260450723c */ /* 0x000fee0000041828 */
[----:B------:R-:W-:-:S04]  /*1e140*/  IMAD.WIDE.U32 R6, R19, -0x2daee0ad, RZ ;  /* 0xd2511f5313067825 */ /* 0x000fc800078e00ff */
[----:B------:R-:W-:Y:S01]  /*1e150*/  IMAD.WIDE.U32 R18, R0, -0x2daee0ad, RZ ;  /* 0xd2511f5300127825 */ /* 0x000fe200078e00ff */
[----:B------:R-:W-:Y:S02]  /*1e160*/  LOP3.LUT R4, R7, R241, R208, 0x96, !PT ;  /* 0x000000f107047212 */ /* 0x000fe400078e96d0 */
[----:B------:R-:W-:Y:S02]  /*1e170*/  LOP3.LUT R6, R23, R242, R6, 0x96, !PT ;  /* 0x000000f217067212 */ /* 0x000fe400078e9606 */
[----:B------:R-:W-:Y:S01]  /*1e180*/  LOP3.LUT R2, R19, R243, R2, 0x96, !PT ;  /* 0x000000f313027212 */ /* 0x000fe200078e9602 */
[----:B------:R-:W-:Y:S01]  /*1e190*/  IMAD.WIDE.U32 R4, R4, -0x326172a9, RZ ;  /* 0xcd9e8d5704047825 */ /* 0x000fe200078e00ff */
[----:B------:R-:W-:-:S03]  /*1e1a0*/  LOP3.LUT R0, R3, R251, R10, 0x96, !PT ;  /* 0x000000fb03007212 */ /* 0x000fc600078e960a */
[----:B------:R-:W-:Y:S01]  /*1e1b0*/  IMAD.WIDE.U32 R92, R6, -0x326172a9, RZ ;  /* 0xcd9e8d57065c7825 */ /* 0x000fe200078e00ff */
[----:B------:R-:W-:-:S03]  /*1e1c0*/  HSET2.LE.AND R8, R12, R20, PT ;  /* 0x000000140c087233 */ /* 0x000fc60003803000 */
[----:B------:R-:W-:Y:S01]  /*1e1d0*/  IMAD.WIDE.U32 R2, R2, -0x326172a9, RZ ;  /* 0xcd9e8d5702027825 */ /* 0x000fe200078e00ff */
[----:B------:R-:W-:-:S03]  /*1e1e0*/  LOP3.LUT R6, R93, R249, R4, 0x96, !PT ;  /* 0x000000f95d067212 */ /* 0x000fc600078e9604 */
[----:B------:R-:W-:Y:S01]  /*1e1f0*/  IMAD.WIDE.U32 R10, R0, -0x326172a9, RZ ;  /* 0xcd9e8d57000a7825 */ /* 0x000fe200078e00ff */
[----:B------:R-:W-:Y:S02]  /*1e200*/  LOP3.LUT R5, R5, R233, R132, 0x96, !PT ;  /* 0x000000e905057212 */ /* 0x000fe400078e9684 */
[----:B------:R-:W-:Y:S01]  /*1e210*/  LOP3.LUT R12, R218, R8, RZ, 0xc0, !PT ;  /* 0x00000008da0c7212 */ /* 0x000fe200078ec0ff */
[----:B------:R-:W-:Y:S01]  /*1e220*/  IMAD.WIDE.U32 R44, R6, -0x2daee0ad, RZ ;  /* 0xd2511f53062c7825 */ /* 0x000fe200078e00ff */
[C---:B------:R-:W-:Y:S02]  /*1e230*/  LOP3.LUT R0, R2.reuse, 0xffff, RZ, 0xc0, !PT ;  /* 0x0000ffff02007812 */ /* 0x040fe400078ec0ff */
[--C-:B------:R-:W-:Y:S02]  /*1e240*/  SHF.R.U32.HI R6, RZ, 0x10, R2.reuse ;  /* 0x00000010ff067819 */ /* 0x100fe40000011602 */
[----:B------:R-:W-:Y:S02]  /*1e250*/  LOP3.LUT R7, R2, 0xff, RZ, 0xc0, !PT ;  /* 0x000000ff02077812 */ /* 0x000fe400078ec0ff */
[----:B------:R-:W-:-:S02]  /*1e260*/  SHF.R.U32.HI R8, RZ, 0x18, R2 ;  /* 0x00000018ff087819 */ /* 0x000fc40000011602 */
[----:B------:R-:W-:Y:S01]  /*1e270*/  LOP3.LUT R2, R3, R177, R10, 0x96, !PT ;  /* 0x000000b103027212 */ /* 0x000fe200078e960a */
[----:B------:R-:W-:Y:S01]  /*1e280*/  IMAD.WIDE.U32 R4, R5, -0x2daee0ad, RZ ;  /* 0xd2511f5305047825 */ /* 0x000fe200078e00ff */
[----:B------:R-:W-:Y:S02]  /*1e290*/  SHF.R.U32.HI R0, RZ, 0x8, R0 ;  /* 0x00000008ff007819 */ /* 0x000fe40000011600 */
[----:B------:R-:W-:Y:S02]  /*1e2a0*/  LOP3.LUT R3, R2, 0xffff, RZ, 0xc0, !PT ;  /* 0x0000ffff02037812 */ /* 0x000fe400078ec0ff */
[----:B------:R-:W-:Y:S02]  /*1e2b0*/  LOP3.LUT R6, R6, 0xff, RZ, 0xc0, !PT ;  /* 0x000000ff06067812 */ /* 0x000fe400078ec0ff */
[----:B------:R-:W-:Y:S02]  /*1e2c0*/  LOP3.LUT R9, R45, R243, R4, 0x96, !PT ;  /* 0x000000f32d097212 */ /* 0x000fe400078e9604 */
[----:B------:R-:W-:-:S02]  /*1e2d0*/  PRMT R0, R7, 0x5410, R0 ;  /* 0x0000541007007816 */ /* 0x000fc40000000000 */
[----:B------:R-:W-:Y:S02]  /*1e2e0*/  SHF.R.U32.HI R4, RZ, 0x10, R2 ;  /* 0x00000010ff047819 */ /* 0x000fe40000011602 */
[----:B------:R-:W-:Y:S02]  /*1e2f0*/  LOP3.LUT R7, R2, 0xff, RZ, 0xc0, !PT ;  /* 0x000000ff02077812 */ /* 0x000fe400078ec0ff */
[----:B------:R-:W-:Y:S02]  /*1e300*/  SHF.R.U32.HI R3, RZ, 0x8, R3 ;  /* 0x00000008ff037819 */ /* 0x000fe40000011603 */
[----:B------:R-:W-:Y:S02]  /*1e310*/  LOP3.LUT R17, R5, R251, R22, 0x96, !PT ;  /* 0x000000fb05117212 */ /* 0x000fe400078e9616 */
[----:B------:R-:W-:Y:S02]  /*1e320*/  PRMT R5, R6, 0x5410, R8 ;  /* 0x0000541006057816 */ /* 0x000fe40000000008 */
[----:B------:R-:W-:-:S02]  /*1e330*/  SHF.R.U32.HI R6, RZ, 0x18, R2 ;  /* 0x00000018ff067819 */ /* 0x000fc40000011602 */
[----:B------:R-:W-:Y:S02]  /*1e340*/  LOP3.LUT R4, R4, 0xff, RZ, 0xc0, !PT ;  /* 0x000000ff04047812 */ /* 0x000fe400078ec0ff */
[----:B------:R-:W-:Y:S01]  /*1e350*/  PRMT R3, R7, 0x5410, R3 ;  /* 0x0000541007037816 */ /* 0x000fe20000000003 */
[--C-:B------:R-:W-:Y:S01]  /*1e360*/  HSET2.LE.AND R0, R0, R20.reuse, PT ;  /* 0x0000001400007233 */ /* 0x100fe20003803000 */
[----:B------:R-:W-:Y:S01]  /*1e370*/  PRMT R4, R4, 0x5410, R6 ;  /* 0x0000541004047816 */ /* 0x000fe20000000006 */
[--C-:B------:R-:W-:Y:S01]  /*1e380*/  HSET2.LE.AND R2, R5, R20.reuse, PT ;  /* 0x0000001405027233 */ /* 0x100fe20003803000 */
[----:B------:R-:W-:Y:S01]  /*1e390*/  HMMA.16816.F32.BF16 R52, R12, R30, R24 ;  /* 0x0000001e0c34723c */ /* 0x000fe20000041818 */
[--C-:B------:R-:W-:Y:S01]  /*1e3a0*/  HSET2.LE.AND R3, R3, R20.reuse, PT ;  /* 0x0000001403037233 */ /* 0x100fe20003803000 */
[----:B------:R-:W1:Y:S01]  /*1e3b0*/  LDSM.16.MT88.4 R24, [R236+0x5800] ;  /* 0x00580000ec18783b */ /* 0x000e620000004200 */
[----:B------:R-:W-:Y:S01]  /*1e3c0*/  LOP3.LUT R6, R188, R0, RZ, 0xc0, !PT ;  /* 0x00000000bc067212 */ /* 0x000fe200078ec0ff */
[----:B------:R-:W-:Y:S01]  /*1e3d0*/  HSET2.LE.AND R0, R4, R20, PT ;  /* 0x0000001404007233 */ /* 0x000fe20003803000 */
[----:B------:R-:W-:Y:S01]  /*1e3e0*/  LOP3.LUT R7, R187, R2, RZ, 0xc0, !PT ;  /* 0x00000002bb077212 */ /* 0x000fe200078ec0ff */
[----:B------:R-:W-:Y:S01]  /*1e3f0*/  IMAD.WIDE.U32 R22, R17, -0x326172a9, RZ ;  /* 0xcd9e8d5711167825 */ /* 0x000fe200078e00ff */
[----:B------:R-:W-:-:S03]  /*1e400*/  LOP3.LUT R4, R192, R3, RZ, 0xc0, !PT ;  /* 0x00000003c0047212 */ /* 0x000fc600078ec0ff */
[----:B------:R-:W-:Y:S01]  /*1e410*/  IMAD.WIDE.U32 R2, R9, -0x326172a9, RZ ;  /* 0xcd9e8d5709027825 */ /* 0x000fe200078e00ff */
[----:B------:R-:W-:Y:S02]  /*1e420*/  LOP3.LUT R5, R189, R0, RZ, 0xc0, !PT ;  /* 0x00000000bd057212 */ /* 0x000fe400078ec0ff */
[----:B------:R-:W-:Y:S02]  /*1e430*/  LOP3.LUT R16, R11, R245, R16, 0x96, !PT ;  /* 0x000000f50b107212 */ /* 0x000fe400078e9610 */
[----:B------:R-:W-:Y:S02]  /*1e440*/  LOP3.LUT R0, R3, R177, R22, 0x96, !PT ;  /* 0x000000b103007212 */ /* 0x000fe400078e9616 */
[----:B------:R-:W-:Y:S02]  /*1e450*/  LOP3.LUT R11, R2, 0xffff, RZ, 0xc0, !PT ;  /* 0x0000ffff020b7812 */ /* 0x000fe400078ec0ff */
[C---:B------:R-:W-:Y:S02]  /*1e460*/  LOP3.LUT R3, R0.reuse, 0xffff, RZ, 0xc0, !PT ;  /* 0x0000ffff00037812 */ /* 0x040fe400078ec0ff */
[--C-:B------:R-:W-:Y:S01]  /*1e470*/  SHF.R.U32.HI R8, RZ, 0x10, R0.reuse ;  /* 0x00000010ff087819 */ /* 0x100fe20000011600 */
[----:B------:R-:W-:Y:S01]  /*1e480*/  HMMA.16816.F32.BF16 R56, R12, R28, R64 ;  /* 0x0000001c0c38723c */ /* 0x000fe20000041840 */
[----:B------:R-:W-:Y:S01]  /*1e490*/  LOP3.LUT R10, R0, 0xff, RZ, 0xc0, !PT ;  /* 0x000000ff000a7812 */ /* 0x000fe200078ec0ff */
[----:B------:R-:W1:Y:S01]  /*1e4a0*/  LDSM.16.MT88.4 R28, [R236+0x5c00] ;  /* 0x005c0000ec1c783b */ /* 0x000e620000004200 */
[----:B------:R-:W-:-:S02]  /*1e4b0*/  SHF.R.U32.HI R9, RZ, 0x18, R0 ;  /* 0x00000018ff097819 */ /* 0x000fc40000011600 */
[----:B------:R-:W-:Y:S02]  /*1e4c0*/  SHF.R.U32.HI R0, RZ, 0x8, R3 ;  /* 0x00000008ff007819 */ /* 0x000fe40000011603 */
[----:B------:R-:W-:Y:S01]  /*1e4d0*/  SHF.R.U32.HI R11, RZ, 0x8, R11 ;  /* 0x00000008ff0b7819 */ /* 0x000fe2000001160b */
[----:B------:R-:W-:Y:S01]  /*1e4e0*/  HMMA.16816.F32.BF16 R60, R12, R36, R68 ;  /* 0x000000240c3c723c */ /* 0x000fe20000041844 */
[----:B------:R-:W-:-:S07]  /*1e4f0*/  LOP3.LUT R3, R8, 0xff, RZ, 0xc0, !PT ;  /* 0x000000ff08037812 */ /* 0x000fce00078ec0ff */
[----:B------:R-:W-:Y:S07]  /*1e500*/  HMMA.16816.F32.BF16 R40, R12, R38, R76 ;  /* 0x000000260c28723c */ /* 0x000fee000004184c */
[----:B------:R-:W-:Y:S02]  /*1e510*/  LOP3.LUT R13, R2, 0xff, RZ, 0xc0, !PT ;  /* 0x000000ff020d7812 */ /* 0x000fe400078ec0ff */
[--C-:B------:R-:W-:Y:S02]  /*1e520*/  SHF.R.U32.HI R12, RZ, 0x10, R2.reuse ;  /* 0x00000010ff0c7819 */ /* 0x100fe40000011602 */
[----:B------:R-:W-:-:S02]  /*1e530*/  SHF.R.U32.HI R14, RZ, 0x18, R2 ;  /* 0x00000018ff0e7819 */ /* 0x000fc40000011602 */
[----:B------:R-:W-:Y:S02]  /*1e540*/  PRMT R8, R13, 0x5410, R11 ;  /* 0x000054100d087816 */ /* 0x000fe4000000000b */
[----:B------:R-:W-:Y:S02]  /*1e550*/  PRMT R2, R3, 0x5410, R9 ;  /* 0x0000541003027816 */ /* 0x000fe40000000009 */
[----:B------:R-:W-:Y:S01]  /*1e560*/  PRMT R0, R10, 0x5410, R0 ;  /* 0x000054100a007816 */ /* 0x000fe20000000000 */
[--C-:B------:R-:W-:Y:S01]  /*1e570*/  HSET2.LE.AND R3, R8, R20.reuse, PT ;  /* 0x0000001408037233 */ /* 0x100fe20003803000 */
[----:B------:R-:W-:Y:S01]  /*1e580*/  LOP3.LUT R9, R12, 0xff, RZ, 0xc0, !PT ;  /* 0x000000ff0c097812 */ /* 0x000fe200078ec0ff */
[--C-:B------:R-:W-:Y:S02]  /*1e590*/  HSET2.LE.AND R2, R2, R20.reuse, PT ;  /* 0x0000001402027233 */ /* 0x100fe40003803000 */
[----:B------:R-:W-:Y:S01]  /*1e5a0*/  HSET2.LE.AND R0, R0, R20, PT ;  /* 0x0000001400007233 */ /* 0x000fe20003803000 */
[----:B------:R-:W-:-:S02]  /*1e5b0*/  PRMT R8, R9, 0x5410, R14 ;  /* 0x0000541009087816 */ /* 0x000fc4000000000e */
[----:B------:R-:W-:Y:S02]  /*1e5c0*/  LOP3.LUT R13, R220, R2, RZ, 0xc0, !PT ;  /* 0x00000002dc0d7212 */ /* 0x000fe400078ec0ff */
[----:B------:R-:W-:Y:S01]  /*1e5d0*/  LOP3.LUT R14, R219, R3, RZ, 0xc0, !PT ;  /* 0x00000003db0e7212 */ /* 0x000fe200078ec0ff */
[----:B------:R-:W-:Y:S01]  /*1e5e0*/  IMAD.WIDE.U32 R2, R16, -0x2daee0ad, RZ ;  /* 0xd2511f5310027825 */ /* 0x000fe200078e00ff */
[----:B------:R-:W-:Y:S01]  /*1e5f0*/  LOP3.LUT R12, R231, R0, RZ, 0xc0, !PT ;  /* 0x00000000e70c7212 */ /* 0x000fe200078ec0ff */
[----:B-1----:R-:W-:Y:S01]  /*1e600*/  HMMA.16816.F32.BF16 R48, R4, R24, R48 ;  /* 0x000000180430723c */ /* 0x002fe20000041830 */
[----:B------:R-:W-:Y:S02]  /*1e610*/  HSET2.LE.AND R8, R8, R20, PT ;  /* 0x0000001408087233 */ /* 0x000fe40003803000 */
[----:B------:R-:W-:Y:S02]  /*1e620*/  LOP3.LUT R0, R3, R173, R18, 0x96, !PT ;  /* 0x000000ad03007212 */ /* 0x000fe400078e9612 */
[----:B------:R-:W-:-:S02]  /*1e630*/  LOP3.LUT R3, R2, 0xffff, RZ, 0xc0, !PT ;  /* 0x0000ffff02037812 */ /* 0x000fc400078ec0ff */
[----:B------:R-:W-:Y:S01]  /*1e640*/  LOP3.LUT R10, R2, 0xff, RZ, 0xc0, !PT ;  /* 0x000000ff020a7812 */ /* 0x000fe200078ec0ff */
[----:B------:R-:W-:Y:S01]  /*1e650*/  HMMA.16816.F32.BF16 R68, R4, R26, R88 ;  /* 0x0000001a0444723c */ /* 0x000fe20000041858 */
[----:B------:R-:W-:Y:S02]  /*1e660*/  SHF.R.U32.HI R9, RZ, 0x18, R2 ;  /* 0x00000018ff097819 */ /* 0x000fe40000011602 */
[----:B------:R-:W-:-:S05]  /*1e670*/  LOP3.LUT R15, R200, R8, RZ, 0xc0, !PT ;  /* 0x00000008c80f7212 */ /* 0x000fca00078ec0ff */
[----:B------:R-:W-:Y:S01]  /*1e680*/  HMMA.16816.F32.BF16 R72, R4, R32, R84 ;  /* 0x000000200448723c */ /* 0x000fe20000041854 */
[----:B------:R-:W-:-:S07]  /*1e690*/  LOP3.LUT R8, R0, 0xff, RZ, 0xc0, !PT ;  /* 0x000000ff00087812 */ /* 0x000fce00078ec0ff */
[----:B------:R-:W-:Y:S07]  /*1e6a0*/  HMMA.16816.F32.BF16 R64, R4, R34, R80 ;  /* 0x000000220440723c */ /* 0x000fee0000041850 */
[----:B------:R-:W-:Y:S02]  /*1e6b0*/  SHF.R.U32.HI R4, RZ, 0x10, R2 ;  /* 0x00000010ff047819 */ /* 0x000fe40000011602 */
[----:B------:R-:W-:Y:S02]  /*1e6c0*/  LOP3.LUT R2, R0, 0xffff, RZ, 0xc0, !PT ;  /* 0x0000ffff00027812 */ /* 0x000fe400078ec0ff */
[----:B------:R-:W-:-:S02]  /*1e6d0*/  SHF.R.U32.HI R6, RZ, 0x8, R3 ;  /* 0x00000008ff067819 */ /* 0x000fc40000011603 */
[----:B------:R-:W-:Y:S02]  /*1e6e0*/  SHF.R.U32.HI R3, RZ, 0x10, R0 ;  /* 0x00000010ff037819 */ /* 0x000fe40000011600 */
[----:B------:R-:W-:Y:S02]  /*1e6f0*/  LOP3.LUT R5, R4, 0xff, RZ, 0xc0, !PT ;  /* 0x000000ff04057812 */ /* 0x000fe400078ec0ff */
[----:B------:R-:W-:Y:S02]  /*1e700*/  SHF.R.U32.HI R4, RZ, 0x8, R2 ;  /* 0x00000008ff047819 */ /* 0x000fe40000011602 */
[----:B------:R-:W-:Y:S02]  /*1e710*/  LOP3.LUT R2, R3, 0xff, RZ, 0xc0, !PT ;  /* 0x000000ff03027812 */ /* 0x000fe400078ec0ff */
[----:B------:R-:W-:Y:S02]  /*1e720*/  SHF.R.U32.HI R7, RZ, 0x18, R0 ;  /* 0x00000018ff077819 */ /* 0x000fe40000011600 */
[----:B------:R-:W-:-:S02]  /*1e730*/  PRMT R3, R10, 0x5410, R6 ;  /* 0x000054100a037816 */ /* 0x000fc40000000006 */
[----:B------:R-:W-:Y:S02]  /*1e740*/  PRMT R4, R8, 0x5410, R4 ;  /* 0x0000541008047816 */ /* 0x000fe40000000004 */
[----:B------:R-:W-:Y:S02]  /*1e750*/  PRMT R0, R5, 0x5410, R9 ;  /* 0x0000541005007816 */ /* 0x000fe40000000009 */
[----:B------:R-:W-:Y:S01]  /*1e760*/  PRMT R5, R2, 0x5410, R7 ;  /* 0x0000541002057816 */ /* 0x000fe20000000007 */
[--C-:B------:R-:W-:Y:S02]  /*1e770*/  HSET2.LE.AND R2, R3, R20.reuse, PT ;  /* 0x0000001403027233 */ /* 0x100fe40003803000 */
[--C-:B------:R-:W-:Y:S01]  /*1e780*/  HSET2.LE.AND R3, R4, R20.reuse, PT ;  /* 0x0000001404037233 */ /* 0x100fe20003803000 */
[----:B------:R-:W-:Y:S01]  /*1e790*/  IMAD.MOV.U32 R4, RZ, RZ, R157 ;  /* 0x000000ffff047224 */ /* 0x000fe200078e009d */
[--C-:B------:R-:W-:Y:S01]  /*1e7a0*/  HSET2.LE.AND R0, R0, R20.reuse, PT ;  /* 0x0000001400007233 */ /* 0x100fe20003803000 */
[----:B------:R-:W-:Y:S04]  /*1e7b0*/  HMMA.16816.F32.BF16 R56, R12, R24, R56 ;  /* 0x000000180c38723c */ /* 0x000fe80000041838 */
[----:B------:R-:W-:Y:S01]  /*1e7c0*/  LOP3.LUT R11, R4, R0, RZ, 0xc0, !PT ;  /* 0x00000000040b7212 */ /* 0x000fe200078ec0ff */
[----:B------:R-:W-:-:S03]  /*1e7d0*/  HSET2.LE.AND R0, R5, R20, PT ;  /* 0x0000001405007233 */ /* 0x000fc60003803000 */
[----:B------:R-:W-:Y:S01]  /*1e7e0*/  HMMA.16816.F32.BF16 R52, R12, R26, R52 ;  /* 0x0000001a0c34723c */ /* 0x000fe20000041834 */
[----:B------:R-:W1:Y:S01]  /*1e7f0*/  LDSM.16.MT88.4 R24, [R238+0x5c00] ;  /* 0x005c0000ee18783b */ /* 0x000e620000004200 */
[----:B------:R-:W-:Y:S02]  /*1e800*/  LOP3.LUT R10, R193, R2, RZ, 0xc0, !PT ;  /* 0x00000002c10a7212 */ /* 0x000fe400078ec0ff */
[----:B------:R-:W-:Y:S02]  /*1e810*/  LOP3.LUT R8, R196, R3, RZ, 0xc0, !PT ;  /* 0x00000003c4087212 */ /* 0x000fe400078ec0ff */
[----:B------:R-:W-:Y:S02]  /*1e820*/  LOP3.LUT R9, R195, R0, RZ, 0xc0, !PT ;  /* 0x00000000c3097212 */ /* 0x000fe400078ec0ff */
[----:B------:R-:W-:-:S05]  /*1e830*/  LOP3.LUT R16, R23, R245, R92, 0x96, !PT ;  /* 0x000000f517107212 */ /* 0x000fca00078e965c */
[----:B------:R-:W-:Y:S02]  /*1e840*/  IMAD.WIDE.U32 R2, R16, -0x2daee0ad, RZ ;  /* 0xd2511f5310027825 */ /* 0x000fe400078e00ff */
[----:B------:R-:W-:Y:S03]  /*1e850*/  HMMA.16816.F32.BF16 R16, R8, R28, R48 ;  /* 0x0000001c0810723c */ /* 0x000fe60000041830 */
[----:B------:R-:W-:Y:S02]  /*1e860*/  LOP3.LUT R0, R3, R173, R44, 0x96, !PT ;  /* 0x000000ad03007212 */ /* 0x000fe400078e962c */
[----:B------:R-:W-:Y:S02]  /*1e870*/  LOP3.LUT R4, R2, 0xffff, RZ, 0xc0, !PT ;  /* 0x0000ffff02047812 */ /* 0x000fe400078ec0ff */
[----:B------:R-:W-:Y:S01]  /*1e880*/  LOP3.LUT R3, R0, 0xffff, RZ, 0xc0, !PT ;  /* 0x0000ffff00037812 */ /* 0x000fe200078ec0ff */
[----:B------:R-:W-:Y:S01]  /*1e890*/  HMMA.16816.F32.BF16 R36, R12, R32, R60 ;  /* 0x000000200c24723c */ /* 0x000fe2000004183c */
[----:B------:R-:W-:-:S02]  /*1e8a0*/  SHF.R.U32.HI R5, RZ, 0x10, R0 ;  /* 0x00000010ff057819 */ /* 0x000fc40000011600 */
[----:B------:R-:W-:Y:S02]  /*1e8b0*/  SHF.R.U32.HI R6, RZ, 0x18, R0 ;  /* 0x00000018ff067819 */ /* 0x000fe40000011600 */
[----:B------:R-:W-:-:S03]  /*1e8c0*/  SHF.R.U32.HI R4, RZ, 0x8, R4 ;  /* 0x00000008ff047819 */ /* 0x000fc60000011604 */
[----:B------:R-:W-:Y:S01]  /*1e8d0*/  HMMA.16816.F32.BF16 R32, R12, R34, R40 ;  /* 0x000000220c20723c */ /* 0x000fe20000041828 */
[----:B------:R-:W-:-:S06]  /*1e8e0*/  SHF.R.U32.HI R7, RZ, 0x10, R2 ;  /* 0x00000010ff077819 */ /* 0x000fcc0000011602 */
[----:B------:R-:W-:Y:S01]  /*1e8f0*/  LOP3.LUT R12, R0, 0xff, RZ, 0xc0, !PT ;  /* 0x000000ff000c7812 */ /* 0x000fe200078ec0ff */
[----:B------:R-:W-:Y:S01]  /*1e900*/  STL.64 [R1+0x90], R16 ;  /* 0x0000901001007387 */ /* 0x000fe20000100a00 */
[----:B------:R-:W-:Y:S02]  /*1e910*/  LOP3.LUT R13, R2, 0xff, RZ, 0xc0, !PT ;  /* 0x000000ff020d7812 */ /* 0x000fe400078ec0ff */
[----:B------:R-:W-:Y:S01]  /*1e920*/  SHF.R.U32.HI R0, RZ, 0x8, R3 ;  /* 0x00000008ff007819 */ /* 0x000fe20000011603 */
[----:B------:R2:W-:Y:S01]  /*1e930*/  STL.64 [R1+0x98], R18 ;  /* 0x0000981201007387 */ /* 0x0005e20000100a00 */
[----:B------:R-:W-:Y:S02]  /*1e940*/  PRMT R4, R13, 0x5410, R4 ;  /* 0x000054100d047816 */ /* 0x000fe40000000004 */
[----:B------:R-:W-:Y:S02]  /*1e950*/  PRMT R0, R12, 0x5410, R0 ;  /* 0x000054100c007816 */ /* 0x000fe40000000000 */
[----:B-1----:R-:W-:Y:S01]  /*1e960*/  HMMA.16816.F32.BF16 R12, R8, R24, R72 ;  /* 0x00000018080c723c */ /* 0x002fe20000041848 */
[----:B------:R-:W-:-:S02]  /*1e970*/  LOP3.LUT R3, R5, 0xff, RZ, 0xc0, !PT ;  /* 0x000000ff05037812 */ /* 0x000fc400078ec0ff */
[----:B------:R-:W-:Y:S02]  /*1e980*/  SHF.R.U32.HI R5, RZ, 0x18, R2 ;  /* 0x00000018ff057819 */ /* 0x000fe40000011602 */
[----:B------:R-:W-:Y:S02]  /*1e990*/  LOP3.LUT R7, R7, 0xff, RZ, 0xc0, !PT ;  /* 0x000000ff07077812 */ /* 0x000fe400078ec0ff */
[----:B------:R-:W-:Y:S02]  /*1e9a0*/  PRMT R2, R3, 0x5410, R6 ;  /* 0x0000541003027816 */ /* 0x000fe40000000006 */
[----:B------:R-:W-:Y:S01]  /*1e9b0*/  PRMT R7, R7, 0x5410, R5 ;  /* 0x0000541007077816 */ /* 0x000fe20000000005 */
[C---:B--2---:R-:W-:Y:S08]  /*1e9c0*/  HMMA.16816.F32.BF16 R16, R8.reuse, R30, R68 ;  /* 0x0000001e0810723c */ /* 0x044ff00000041844 */
[----:B------:R-:W-:Y:S01]  /*1e9d0*/  HMMA.16816.F32.BF16 R8, R8, R26, R64 ;  /* 0x0000001a0808723c */ /* 0x000fe20000041840 */
[----:B------:R-:W-:-:S02]  /*1e9e0*/  HSET2.LE.AND R0, R0, R20, PT ;  /* 0x0000001400007233 */ /* 0x000fc40003803000 */
[--C-:B------:R-:W-:Y:S02]  /*1e9f0*/  HSET2.LE.AND R2, R2, R20.reuse, PT ;  /* 0x0000001402027233 */ /* 0x100fe40003803000 */
[--C-:B------:R-:W-:Y:S02]  /*1ea00*/  HSET2.LE.AND R3, R4, R20.reuse, PT ;  /* 0x0000001404037233 */ /* 0x100fe40003803000 */
[----:B------:R-:W-:Y:S01]  /*1ea10*/  HSET2.LE.AND R7, R7, R20, PT ;  /* 0x0000001407077233 */ /* 0x000fe20003803000 */
[----:B------:R-:W-:Y:S02]  /*1ea20*/  LOP3.LUT R4, R230, R0, RZ, 0xc0, !PT ;  /* 0x00000000e6047212 */ /* 0x000fe400078ec0ff */
[----:B------:R-:W-:Y:S02]  /*1ea30*/  LOP3.LUT R5, R202, R2, RZ, 0xc0, !PT ;  /* 0x00000002ca057212 */ /* 0x000fe400078ec0ff */
        /* <DEDUP_REMOVED lines=8> */
[C---:B-1----:R-:W-:Y:S08]  /*1eac0*/  HMMA.16816.F32.BF16 R16, R4.reuse, R28, R56 ;  /* 0x0000001c0410723c */ /* 0x042ff00000041838 */
[C---:B--2---:R-:W-:Y:S08]  /*1ead0*/  HMMA.16816.F32.BF16 R12, R4.reuse, R30, R52 ;  /* 0x0000001e040c723c */ /* 0x044ff00000041834 */
[C---:B---3--:R-:W-:Y:S08]  /*1eae0*/  HMMA.16816.F32.BF16 R8, R4.reuse, R24, R36 ;  /* 0x000000180408723c */ /* 0x048ff00000041824 */
[----:B------:R-:W-:Y:S01]  /*1eaf0*/  HMMA.16816.F32.BF16 R4, R4, R26, R32 ;  /* 0x0000001a0404723c */ /* 0x000fe20000041820 */
[----:B------:R-:W1:Y:S04]  /*1eb00*/  S2R R190, SR_TID.X ;  /* 0x0000000000be7919 */ /* 0x000e680000002100 */
[----:B------:R-:W-:Y:S04]  /*1eb10*/  STL.64 [R1+0x40], R16 ;  /* 0x0000401001007387 */ /* 0x000fe80000100a00 */
[----:B------:R-:W-:Y:S04]  /*1eb20*/  STL.64 [R1+0x48], R18 ;  /* 0x0000481201007387 */ /* 0x000fe80000100a00 */
[----:B------:R2:W-:Y:S04]  /*1eb30*/  STL.64 [R1+0x30], R12 ;  /* 0x0000300c01007387 */ /* 0x0005e80000100a00 */
[----:B------:R3:W-:Y:S04]  /*1eb40*/  STL.64 [R1+0x38], R14 ;  /* 0x0000380e01007387 */ /* 0x0007e80000100a00 */
[----:B------:R3:W-:Y:S04]  /*1eb50*/  STL.64 [R1+0x10], R8 ;  /* 0x0000100801007387 */ /* 0x0007e80000100a00 */
[----:B------:R3:W-:Y:S04]  /*1eb60*/  STL.64 [R1+0x18], R10 ;  /* 0x0000180a01007387 */ /* 0x0007e80000100a00 */
[----:B------:R3:W-:Y:S04]  /*1eb70*/  STL.64 [R1], R4 ;  /* 0x0000000401007387 */ /* 0x0007e80000100a00 */
[----:B------:R3:W-:Y:S01]  /*1eb80*/  STL.64 [R1+0x8], R6 ;  /* 0x0000080601007387 */ /* 0x0007e20000100a00 */
[----:B-1----:R-:W-:Y:S01]  /*1eb90*/  IMAD.SHL.U32 R190, R190, 0x2, RZ ;  /* 0x00000002bebe7824 */ /* 0x002fe200078e00ff */
[----:B------:R-:W-:Y:S01]  /*1eba0*/  IADD3 R193, P0, R46, -0x200, RZ ;  /* 0xfffffe002ec17810 */ /* 0x000fe20007f1e0ff */
[----:B------:R-:W-:-:S02]  /*1ebb0*/  IMAD.MOV.U32 R134, RZ, RZ, R186 ;  /* 0x000000ffff867224 */ /* 0x000fc400078e00ba */
[----:B----4-:R-:W-:Y:S02]  /*1ebc0*/  IMAD.MOV.U32 R135, RZ, RZ, R198 ;  /* 0x000000ffff877224 */ /* 0x010fe400078e00c6 */
[--C-:B--2---:R-:W-:Y:S01]  /*1ebd0*/  IMAD.MOV.U32 R13, RZ, RZ, R185.reuse ;  /* 0x000000ffff0d7224 */ /* 0x104fe200078e00b9 */
[----:B------:R-:W-:Y:S01]  /*1ebe0*/  LOP3.LUT R190, R190, 0x6, RZ, 0xc0, !PT ;  /* 0x00000006bebe7812 */ /* 0x000fe200078ec0ff */
[----:B------:R-:W-:Y:S01]  /*1ebf0*/  IMAD.MOV.U32 R12, RZ, RZ, R206 ;  /* 0x000000ffff0c7224 */ /* 0x000fe200078e00ce */
[----:B------:R-:W-:Y:S01]  /*1ec00*/  IADD3.X R192, R47, -0x1, RZ, P0, !PT ;  /* 0xffffffff2fc07810 */ /* 0x000fe200007fe4ff */
[----:B------:R-:W-:Y:S01]  /*1ec10*/  @P6 IMAD.MOV.U32 R13, RZ, RZ, R185 ;  /* 0x000000ffff0d6224 */ /* 0x000fe200078e00b9 */
[----:B------:R-:W-:Y:S01]  /*1ec20*/  @P6 IADD3 R185, R234, -0x3, RZ ;  /* 0xfffffffdeab96810 */ /* 0x000fe20007ffe0ff */
[----:B------:R-:W-:Y:S02]  /*1ec30*/  @P6 IMAD.MOV.U32 R134, RZ, RZ, R186 ;  /* 0x000000ffff866224 */ /* 0x000fe400078e00ba */
[----:B------:R-:W-:-:S02]  /*1ec40*/  @P6 IMAD.MOV.U32 R135, RZ, RZ, R198 ;  /* 0x000000ffff876224 */ /* 0x000fc400078e00c6 */
[----:B------:R-:W-:Y:S02]  /*1ec50*/  @P6 IMAD.MOV.U32 R12, RZ, RZ, R206 ;  /* 0x000000ffff0c6224 */ /* 0x000fe400078e00ce */
[----:B------:R-:W-:Y:S02]  /*1ec60*/  FADD.FTZ R183, R203, R197 ;  /* 0x000000c5cbb77221 */ /* 0x000fe40000010000 */
[----:B------:R-:W-:Y:S01]  /*1ec70*/  IMAD.MOV.U32 R0, RZ, RZ, R235 ;  /* 0x000000ffff007224 */ /* 0x000fe200078e00eb */
[----:B------:R-:W-:Y:S05]  /*1ec80*/  @P6 BRA `(.L_x_511) ;  /* 0x0000001000006947 */ /* 0x000fea0003800000 */
.L_x_506:
[----:B------:R-:W-:Y:S02]  /*1ec90*/  IADD3 R185, R0, -0x1, RZ ;  /* 0xffffffff00b97810 */ /* 0x000fe40007ffe0ff */
.L_x_511:
[----:B------:R-:W-:Y:S05]  /*1eca0*/  BSYNC B2 ;  /* 0x0000000000027941 */ /* 0x000fea0003800000 */
.L_x_505:
[----:B------:R-:W-:-:S13]  /*1ecb0*/  ISETP.GE.AND P0, PT, R185, RZ, PT ;  /* 0x000000ffb900720c */ /* 0x000fda0003f06270 */
[----:B------:R-:W-:Y:S05]  /*1ecc0*/  @!P0 BRA `(.L_x_512) ;  /* 0x0000c63000008947 */ /* 0x000fea0003800000 */
[----:B-1-3--:R-:W2:Y:S04]  /*1ecd0*/  LDL R4, [R1+0x2d4] ;  /* 0x0002d40001047983 */ /* 0x00aea80000100800 */
[----:B------:R-:W3:Y:S04]  /*1ece0*/  LDL.LU R6, [R1+0x1b0] ;  /* 0x0001b00001067983 */ /* 0x000ee80000300800 */
[----:B------:R-:W4:Y:S01]  /*1ecf0*/  LDL.LU R5, [R1+0x21c] ;  /* 0x00021c0001057983 */ /* 0x000f220000300800 */
[----:B------:R-:W-:Y:S01]  /*1ed00*/  IMAD.MOV.U32 R187, RZ, RZ, R134 ;  /* 0x000000ffffbb7224 */ /* 0x000fe200078e0086 */
[----:B-----5:R-:W-:Y:S01]  /*1ed10*/  MOV R186, R135 ;  /* 0x0000008700ba7202 */ /* 0x020fe20000000f00 */
[----:B------:R-:W-:-:S02]  /*1ed20*/  IMAD.MOV.U32 R189, RZ, RZ, R12 ;  /* 0x000000ffffbd7224 */ /* 0x000fc400078e000c */
[----:B------:R-:W-:Y:S01]  /*1ed30*/  IMAD.MOV.U32 R188, RZ, RZ, R13 ;  /* 0x000000ffffbc7224 */ /* 0x000fe200078e000d */
[----:B--2---:R-:W-:Y:S01]  /*1ed40*/  SHF.R.S32.HI R0, RZ, 0x1f, R4 ;  /* 0x0000001fff007819 */ /* 0x004fe20000011404 */
[----:B------:R-:W-:Y:S01]  /*1ed50*/  IMAD.WIDE.U32 R2, R4, 0x70, RZ ;  /* 0x0000007004027825 */ /* 0x000fe200078e00ff */
[----:B---3--:R-:W-:-:S03]  /*1ed60*/  SHF.R.S32.HI R2, RZ, 0x1f, R6 ;  /* 0x0000001fff027819 */ /* 0x008fc60000011406 */
[----:B------:R-:W-:Y:S02]  /*1ed70*/  IMAD R0, R0, 0x70, RZ ;  /* 0x0000007000007824 */ /* 0x000fe400078e02ff */
[----:B------:R-:W-:Y:S02]  /*1ed80*/  IMAD R4, R4, 0x38, R6 ;  /* 0x0000003804047824 */ /* 0x000fe400078e0206 */
[----:B------:R-:W-:Y:S01]  /*1ed90*/  IMAD.IADD R0, R3, 0x1, R0 ;  /* 0x0000000103007824 */ /* 0x000fe200078e0200 */
[----:B----4-:R-:W-:-:S04]  /*1eda0*/  SHF.R.S32.HI R3, RZ, 0x1f, R5 ;  /* 0x0000001fff037819 */ /* 0x010fc80000011405 */
[----:B------:R1:W-:Y:S02]  /*1edb0*/  STL [R1+0x2c0], R0 ;  /* 0x0002c00001007387 */ /* 0x0003e40000100800 */
[----:B-1----:R-:W-:Y:S02]  /*1edc0*/  IADD3 R0, R4, 0x1, RZ ;  /* 0x0000000104007810 */ /* 0x002fe40007ffe0ff */
[C---:B------:R-:W-:Y:S02]  /*1edd0*/  SHF.L.U64.HI R4, R6.reuse, 0x1, R2 ;  /* 0x0000000106047819 */ /* 0x040fe40000010202 */
[----:B------:R-:W-:Y:S02]  /*1ede0*/  SHF.R.S32.HI R2, RZ, 0x1f, R0 ;  /* 0x0000001fff027819 */ /* 0x000fe40000011400 */
[----:B------:R-:W-:Y:S01]  /*1edf0*/  SHF.L.U32 R6, R6, 0x1, RZ ;  /* 0x0000000106067819 */ /* 0x000fe200000006ff */
[----:B------:R1:W-:Y:S01]  /*1ee00*/  STL [R1+0x2b8], R4 ;  /* 0x0002b80401007387 */ /* 0x0003e20000100800 */
[----:B------:R-:W-:-:S02]  /*1ee10*/  SHF.L.U64.HI R2, R0, 0x1, R2 ;  /* 0x0000000100027819 */ /* 0x000fc40000010202 */
[----:B------:R-:W-:Y:S01]  /*1ee20*/  SHF.L.U32 R0, R0, 0x1, RZ ;  /* 0x0000000100007819 */ /* 0x000fe200000006ff */
[----:B------:R2:W-:Y:S01]  /*1ee30*/  STL [R1+0x2bc], R6 ;  /* 0x0002bc0601007387 */ /* 0x0005e20000100800 */
[C---:B-1----:R-:W-:Y:S01]  /*1ee40*/  SHF.L.U64.HI R4, R5.reuse, 0x1, R3 ;  /* 0x0000000105047819 */ /* 0x042fe20000010203 */
[----:B------:R-:W-:-:S04]  /*1ee50*/  IMAD.SHL.U32 R3, R5, 0x2, RZ ;  /* 0x0000000205037824 */ /* 0x000fc800078e00ff */
[----:B------:R2:W-:Y:S04]  /*1ee60*/  STL [R1+0x2b0], R4 ;  /* 0x0002b00401007387 */ /* 0x0005e80000100800 */
[----:B------:R2:W-:Y:S04]  /*1ee70*/  STL [R1+0x2b4], R3 ;  /* 0x0002b40301007387 */ /* 0x0005e80000100800 */
[----:B------:R2:W-:Y:S04]  /*1ee80*/  STL [R1+0x2a8], R0 ;  /* 0x0002a80001007387 */ /* 0x0005e80000100800 */
[----:B------:R2:W-:Y:S02]  /*1ee90*/  STL [R1+0x2ac], R2 ;  /* 0x0002ac0201007387 */ /* 0x0005e40000100800 */
.L_x_515:
[----:B--2---:R-:W2:Y:S01]  /*1eea0*/  LDL R4, [R1+0x2a0] ;  /* 0x0002a00001047983 */ /* 0x004ea20000100800 */
[----:B------:R-:W-:Y:S04]  /*1eeb0*/  DEPBAR.LE SB0, 0x0 ;  /* 0x000080000000791a */ /* 0x000fe80000000000 */
[----:B------:R-:W-:Y:S01]  /*1eec0*/  WARPSYNC 0xffffffff ;  /* 0xffffffff00007948 */ /* 0x000fe20003800000 */
[----:B------:R-:W3:Y:S01]  /*1eed0*/  LDL.64 R14, [R1+0x28] ;  /* 0x00002800010e7983 */ /* 0x000ee20000100a00 */
[----:B------:R-:W-:Y:S01]  /*1eee0*/  ULDC.64 UR4, c[0x0][0x118] ;  /* 0x0000460000047ab9 */ /* 0x000fe20000000a00 */
[----:B------:R-:W-:Y:S01]  /*1eef0*/  SHF.R.S32.HI R7, RZ, 0x1f, R185 ;  /* 0x0000001fff077819 */ /* 0x000fe200000114b9 */
[----:B------:R-:W-:Y:S03]  /*1ef00*/  BSSY B0, `(.L_x_513) ;  /* 0x00000cc000007945 */ /* 0x000fe60003800000 */
[----:B------:R-:W2:Y:S06]  /*1ef10*/  LDL R0, [R1+0x2cc] ;  /* 0x0002cc0001007983 */ /* 0x000eac0000100800 */
[----:B------:R-:W4:Y:S06]  /*1ef20*/  LDL.64 R10, [R1+0x2e0] ;  /* 0x0002e000010a7983 */ /* 0x000f2c0000100a00 */
[----:B------:R-:W4:Y:S06]  /*1ef30*/  LDL.64 R2, [R1+0x2e8] ;  /* 0x0002e80001027983 */ /* 0x000f2c0000100a00 */
[----:B-----5:R-:W5:Y:S06]  /*1ef40*/  LDL.64 R16, [R1+0x58] ;  /* 0x0000580001107983 */ /* 0x020f6c0000100a00 */
[----:B------:R-:W-:Y:S01]  /*1ef50*/  BAR.SYNC.DEFER_BLOCKING 0x0 ;  /* 0x0000000000007b1d */ /* 0x000fe20000010000 */
[--C-:B---3--:R-:W-:Y:S01]  /*1ef60*/  SHF.L.U64.HI R9, R14, 0x6, R15.reuse ;  /* 0x000000060e097819 */ /* 0x108fe2000001020f */
[----:B------:R-:W-:Y:S01]  /*1ef70*/  IMAD R8, R15, 0x60, RZ ;  /* 0x000000600f087824 */ /* 0x000fe200078e02ff */
[----:B--2---:R-:W-:Y:S01]  /*1ef80*/  ISETP.GE.AND P0, PT, R0, R4, PT ;  /* 0x000000040000720c */ /* 0x004fe20003f06270 */
[C---:B------:R-:W-:Y:S01]  /*1ef90*/  IMAD.SHL.U32 R0, R14.reuse, 0x80, RZ ;  /* 0x000000800e007824 */ /* 0x040fe200078e00ff */
[----:B------:R-:W-:Y:S05]  /*1efa0*/  SHF.L.U64.HI R4, R14, 0x7, R15 ;  /* 0x000000070e047819 */ /* 0x000fea000001020f */
[----:B------:R-:W-:Y:S02]  /*1efb0*/  IMAD R6, R4, R185, RZ ;  /* 0x000000b904067224 */ /* 0x000fe400078e02ff */
[----:B------:R-:W-:Y:S04]  /*1efc0*/  IMAD.WIDE.U32 R4, R14, 0x60, RZ ;  /* 0x000000600e047825 */ /* 0x000fe800078e00ff */
[----:B------:R-:W-:Y:S01]  /*1efd0*/  @P0 STS [R194+0x4000], RZ ;  /* 0x004000ffc2000388 */ /* 0x000fe20000000800 */
[-C--:B------:R-:W-:Y:S02]  /*1efe0*/  IMAD R6, R7, R0.reuse, R6 ;  /* 0x0000000007067224 */ /* 0x080fe400078e0206 */
[----:B----4-:R-:W-:Y:S02]  /*1eff0*/  IMAD.MOV.U32 R3, RZ, RZ, R11 ;  /* 0x000000ffff037224 */ /* 0x010fe400078e000b */
[----:B------:R-:W-:Y:S01]  /*1f000*/  IMAD.IADD R11, R8, 0x1, R5 ;  /* 0x00000001080b7824 */ /* 0x000fe200078e0205 */
[----:B------:R-:W-:Y:S01]  /*1f010*/  @P0 STS [R194+0x4004], RZ ;  /* 0x004004ffc2000388 */ /* 0x000fe20000000800 */
[----:B------:R-:W-:Y:S04]  /*1f020*/  IMAD.WIDE.U32 R2, R185, R0, R2 ;  /* 0x00000000b9027225 */ /* 0x000fe800078e0002 */
[----:B------:R-:W-:Y:S01]  /*1f030*/  IMAD.SHL.U32 R0, R14, 0x40, RZ ;  /* 0x000000400e007824 */ /* 0x000fe200078e00ff */
[----:B------:R-:W-:Y:S01]  /*1f040*/  @P0 STS.64 [R194+0x4008], RZ ;  /* 0x004008ffc2000388 */ /* 0x000fe20000000a00 */
[----:B------:R-:W-:Y:S02]  /*1f050*/  @!P0 IADD3 R12, P2, R4, R2, RZ ;  /* 0x00000002040c8210 */ /* 0x000fe40007f5e0ff */
[----:B-----5:R-:W-:Y:S02]  /*1f060*/  @!P0 LEA R10, P6, R2, R16, 0x1 ;  /* 0x00000010020a8211 */ /* 0x020fe400078c08ff */
[-C--:B------:R-:W-:Y:S01]  /*1f070*/  @!P0 IADD3 R7, P4, R0, R2.reuse, RZ ;  /* 0x0000000200078210 */ /* 0x080fe20007f9e0ff */
[----:B------:R-:W-:Y:S01]  /*1f080*/  IMAD.IADD R0, R3, 0x1, R6 ;  /* 0x0000000103007824 */ /* 0x000fe200078e0206 */
[----:B------:R-:W-:Y:S02]  /*1f090*/  @!P0 LEA R5, P1, R14, R2, 0x5 ;  /* 0x000000020e058211 */ /* 0x000fe400078228ff */
[----:B------:R-:W-:Y:S01]  /*1f0a0*/  @!P0 LEA R6, P3, R7, R16, 0x1 ;  /* 0x0000001007068211 */ /* 0x000fe200078608ff */
[----:B------:R-:W-:Y:S01]  /*1f0b0*/  @!P0 IMAD.X R13, R0, 0x1, R11, P2 ;  /* 0x00000001000d8824 */ /* 0x000fe200010e060b */
[----:B------:R-:W-:Y:S01]  /*1f0c0*/  @!P0 LEA.HI.X R14, R14, R0, R15, 0x5, P1 ;  /* 0x000000000e0e8211 */ /* 0x000fe200008f2c0f */
[----:B------:R-:W-:Y:S01]  /*1f0d0*/  @!P0 IMAD.X R3, R0, 0x1, R9, P4 ;  /* 0x0000000100038824 */ /* 0x000fe200020e0609 */
[CC--:B------:R-:W-:Y:S02]  /*1f0e0*/  @!P0 LEA R8, P5, R5.reuse, R16.reuse, 0x1 ;  /* 0x0000001005088211 */ /* 0x0c0fe400078a08ff */
[C---:B------:R-:W-:Y:S02]  /*1f0f0*/  @!P0 LEA R4, P1, R12.reuse, R16, 0x1 ;  /* 0x000000100c048211 */ /* 0x040fe400078208ff */
[-C--:B------:R-:W-:Y:S02]  /*1f100*/  @!P0 LEA.HI.X R9, R5, R17.reuse, R14, 0x1, P5 ;  /* 0x0000001105098211 */ /* 0x080fe400028f0c0e */
[-C--:B------:R-:W-:Y:S02]  /*1f110*/  @!P0 LEA.HI.X R5, R12, R17.reuse, R13, 0x1, P1 ;  /* 0x000000110c058211 */ /* 0x080fe400008f0c0d */
[-C--:B------:R-:W-:Y:S02]  /*1f120*/  @!P0 LEA.HI.X R11, R2, R17.reuse, R0, 0x1, P6 ;  /* 0x00000011020b8211 */ /* 0x080fe400030f0c00 */
[----:B------:R-:W-:Y:S02]  /*1f130*/  @!P0 LEA.HI.X R7, R7, R17, R3, 0x1, P3 ;  /* 0x0000001107078211 */ /* 0x000fe400018f0c03 */
[----:B------:R-:W-:Y:S01]  /*1f140*/  ISETP.GE.AND P1, PT, R185, 0x1, PT ;  /* 0x00000001b900780c */ /* 0x000fe20003f26270 */
        /* <DEDUP_REMOVED lines=21> */
[----:B------:R-:W1:Y:S06]  /*1f2a0*/  LDSM.16.M88.4 R128, [R138+0x1000] ;  /* 0x001000008a80783b */ /* 0x000e6c0000000200 */
[----:B------:R-:W3:Y:S06]  /*1f2b0*/  LDSM.16.M88.4 R44, [R136+0x2400] ;  /* 0x00240000882c783b */ /* 0x000eec0000000200 */
[----:B------:R-:W4:Y:S06]  /*1f2c0*/  LDSM.16.M88.4 R76, [R136+0x2800] ;  /* 0x00280000884c783b */ /* 0x000f2c0000000200 */
[----:B------:R-:W5:Y:S06]  /*1f2d0*/  LDSM.16.M88.4 R108, [R136+0x2c00] ;  /* 0x002c0000886c783b */ /* 0x000f6c0000000200 */
[----:B------:R-:W2:Y:S06]  /*1f2e0*/  LDSM.16.M88.4 R140, [R136+0x3000] ;  /* 0x00300000888c783b */ /* 0x000eac0000000200 */
[----:B------:R-:W2:Y:S06]  /*1f2f0*/  LDSM.16.M88.4 R144, [R136+0x3400] ;  /* 0x003400008890783b */ /* 0x000eac0000000200 */
[----:B------:R-:W2:Y:S01]  /*1f300*/  LDSM.16.M88.4 R156, [R136+0x3800] ;  /* 0x00380000889c783b */ /* 0x000ea20000000200 */
[C---:B-1----:R-:W-:Y:S05]  /*1f310*/  HMMA.16816.F32.BF16 R8, R128.reuse, R28, RZ ;  /* 0x0000001c8008723c */ /* 0x042fea00000418ff */
[----:B------:R-:W1:Y:S03]  /*1f320*/  LDSM.16.M88.4 R152, [R136+0x3c00] ;  /* 0x003c00008898783b */ /* 0x000e660000000200 */
[C---:B---3--:R-:W-:Y:S03]  /*1f330*/  HMMA.16816.F32.BF16 R24, R128.reuse, R44, RZ ;  /* 0x0000002c8018723c */ /* 0x048fe600000418ff */
[----:B------:R-:W3:Y:S06]  /*1f340*/  LDSM.16.M88.4 R124, [R138] ;  /* 0x000000008a7c783b */ /* 0x000eec0000000200 */
[----:B------:R-:W-:Y:S01]  /*1f350*/  LDSM.16.M88.4 R60, [R137] ;  /* 0x00000000893c783b */ /* 0x000fe20000000200 */
[C---:B----4-:R-:W-:Y:S05]  /*1f360*/  HMMA.16816.F32.BF16 R40, R128.reuse, R76, RZ ;  /* 0x0000004c8028723c */ /* 0x050fea00000418ff */
[----:B------:R-:W4:Y:S03]  /*1f370*/  LDSM.16.M88.4 R12, [R139+0x1000] ;  /* 0x001000008b0c783b */ /* 0x000f260000000200 */
[C---:B-----5:R-:W-:Y:S03]  /*1f380*/  HMMA.16816.F32.BF16 R56, R128.reuse, R108, RZ ;  /* 0x0000006c8038723c */ /* 0x060fe600000418ff */
[----:B------:R-:W5:Y:S05]  /*1f390*/  LDSM.16.M88.4 R92, [R137+0x400] ;  /* 0x00040000895c783b */ /* 0x000f6a0000000200 */
[C---:B--2---:R-:W-:Y:S01]  /*1f3a0*/  HMMA.16816.F32.BF16 R72, R128.reuse, R140, RZ ;  /* 0x0000008c8048723c */ /* 0x044fe200000418ff */
[----:B------:R-:W2:Y:S06]  /*1f3b0*/  LDSM.16.M88.4 R148, [R137+0x800] ;  /* 0x000800008994783b */ /* 0x000eac0000000200 */
[----:B------:R-:W2:Y:S01]  /*1f3c0*/  LDSM.16.M88.4 R160, [R137+0xc00] ;  /* 0x000c000089a0783b */ /* 0x000ea20000000200 */
[C---:B------:R-:W-:Y:S05]  /*1f3d0*/  HMMA.16816.F32.BF16 R88, R128.reuse, R144, RZ ;  /* 0x000000908058723c */ /* 0x040fea00000418ff */
[----:B------:R-:W2:Y:S03]  /*1f3e0*/  LDSM.16.M88.4 R164, [R137+0x1000] ;  /* 0x0010000089a4783b */ /* 0x000ea60000000200 */
[C---:B------:R-:W-:Y:S03]  /*1f3f0*/  HMMA.16816.F32.BF16 R104, R128.reuse, R156, RZ ;  /* 0x0000009c8068723c */ /* 0x040fe600000418ff */
[----:B------:R-:W2:Y:S05]  /*1f400*/  LDSM.16.M88.4 R168, [R137+0x1400] ;  /* 0x0014000089a8783b */ /* 0x000eaa0000000200 */
[C---:B-1----:R-:W-:Y:S01]  /*1f410*/  HMMA.16816.F32.BF16 R120, R128.reuse, R152, RZ ;  /* 0x000000988078723c */ /* 0x042fe200000418ff */
[----:B------:R-:W1:Y:S06]  /*1f420*/  LDSM.16.M88.4 R172, [R137+0x1800] ;  /* 0x0018000089ac783b */ /* 0x000e6c0000000200 */
        /* <DEDUP_REMOVED lines=13> */
[----:B------:R-:W-:Y:S08]  /*1f500*/  HMMA.16816.F32.BF16 R20, R124, R44, RZ ;  /* 0x0000002c7c14723c */ /* 0x000ff000000418ff */
[C---:B----4-:R-:W-:Y:S08]  /*1f510*/  HMMA.16816.F32.BF16 R8, R12.reuse, R60, R8 ;  /* 0x0000003c0c08723c */ /* 0x050ff00000041808 */
[C---:B-----5:R-:W-:Y:S08]  /*1f520*/  HMMA.16816.F32.BF16 R24, R12.reuse, R92, R24 ;  /* 0x0000005c0c18723c */ /* 0x060ff00000041818 */
[C---:B--2---:R-:W-:Y:S08]  /*1f530*/  HMMA.16816.F32.BF16 R40, R12.reuse, R148, R40 ;  /* 0x000000940c28723c */ /* 0x044ff00000041828 */
[C---:B------:R-:W-:Y:S08]  /*1f540*/  HMMA.16816.F32.BF16 R56, R12.reuse, R160, R56 ;  /* 0x000000a00c38723c */ /* 0x040ff00000041838 */
[C---:B------:R-:W-:Y:S08]  /*1f550*/  HMMA.16816.F32.BF16 R72, R12.reuse, R164, R72 ;  /* 0x000000a40c48723c */ /* 0x040ff00000041848 */
[C---:B------:R-:W-:Y:S08]  /*1f560*/  HMMA.16816.F32.BF16 R88, R12.reuse, R168, R88 ;  /* 0x000000a80c58723c */ /* 0x040ff00000041858 */
[C---:B-1----:R-:W-:Y:S08]  /*1f570*/  HMMA.16816.F32.BF16 R104, R12.reuse, R172, R104 ;  /* 0x000000ac0c68723c */ /* 0x042ff00000041868 */
        /* <DEDUP_REMOVED lines=14> */
[C---:B------:R-:W-:Y:S07]  /*1f660*/  HMMA.16816.F32.BF16 R84, R124.reuse, R144, RZ ;  /* 0x000000907c54723c */ /* 0x040fee00000418ff */
[----:B------:R-:W-:Y:S01]  /*1f670*/  IMAD.MOV.U32 R144, RZ, RZ, R193 ;  /* 0x000000ffff907224 */ /* 0x000fe200078e00c1 */
[C---:B------:R-:W-:Y:S01]  /*1f680*/  HMMA.16816.F32.BF16 R100, R124.reuse, R156, RZ ;  /* 0x0000009c7c64723c */ /* 0x040fe200000418ff */
[----:B------:R-:W-:Y:S07]  /*1f690*/  IMAD.MOV.U32 R145, RZ, RZ, R192 ;  /* 0x000000ffff917224 */ /* 0x000fee00078e00c0 */
[----:B------:R-:W-:Y:S08]  /*1f6a0*/  HMMA.16816.F32.BF16 R116, R124, R152, RZ ;  /* 0x000000987c74723c */ /* 0x000ff000000418ff */
        /* <DEDUP_REMOVED lines=22> */
[----:B------:R-:W-:Y:S07]  /*1f810*/  @!UPT UIADD3 URZ, URZ, URZ, URZ ;  /* 0x0000003f3f3ff290 */ /* 0x000fee000fffe03f */
[----:B------:R-:W-:-:S11]  /*1f820*/  @!P1 BRA `(.L_x_514) ;  /* 0x0000039000009947 */ /* 0x000fd60003800000 */
[----:B------:R-:W2:Y:S01]  /*1f830*/  LDL.64 R198, [R1+0x20] ;  /* 0x0000200001c67983 */ /* 0x000ea20000100a00 */
[----:B------:R-:W-:Y:S01]  /*1f840*/  ULDC.64 UR4, c[0x0][0x118] ;  /* 0x0000460000047ab9 */ /* 0x000fe20000000a00 */
[----:B------:R-:W-:Y:S02]  /*1f850*/  IADD3 R132, R185, -0x1, RZ ;  /* 0xffffffffb9847810 */ /* 0x000fe40007ffe0ff */
[----:B------:R-:W3:Y:S02]  /*1f860*/  LDL.64 R202, [R1+0x2d8] ;  /* 0x0002d80001ca7983 */ /* 0x000ee40000100a00 */
[----:B------:R-:W-:Y:S02]  /*1f870*/  SHF.R.S32.HI R134, RZ, 0x1f, R132 ;  /* 0x0000001fff867819 */ /* 0x000fe40000011484 */
[----:B------:R-:W4:Y:S04]  /*1f880*/  LDL.64 R200, [R1+0x2f0] ;  /* 0x0002f00001c87983 */ /* 0x000f280000100a00 */
[----:B------:R-:W5:Y:S04]  /*1f890*/  LDL.64 R196, [R1+0x50] ;  /* 0x0000500001c47983 */ /* 0x000f680000100a00 */
[----:B------:R1:W-:Y:S04]  /*1f8a0*/  @P0 STS [R194+0x2000], RZ ;  /* 0x002000ffc2000388 */ /* 0x0003e80000000800 */
[----:B------:R1:W-:Y:S04]  /*1f8b0*/  @P0 STS [R194+0x2004], RZ ;  /* 0x002004ffc2000388 */ /* 0x0003e80000000800 */
[----:B------:R1:W-:Y:S01]  /*1f8c0*/  @P0 STS.64 [R194+0x2008], RZ ;  /* 0x002008ffc2000388 */ /* 0x0003e20000000a00 */
[C---:B--2---:R-:W-:Y:S01]  /*1f8d0*/  SHF.L.U64.HI R2, R198.reuse, 0x7, R199 ;  /* 0x00000007c6027819 */ /* 0x044fe200000102c7 */
[----:B------:R-:W-:Y:S02]  /*1f8e0*/  IMAD.SHL.U32 R0, R198, 0x80, RZ ;  /* 0x00000080c6007824 */ /* 0x000fe400078e00ff */
[----:B---3--:R-:W-:Y:S02]  /*1f8f0*/  IMAD.MOV.U32 R3, RZ, RZ, R203 ;  /* 0x000000ffff037224 */ /* 0x008fe400078e00cb */
[----:B------:R-:W-:Y:S02]  /*1f900*/  IMAD R133, R2, R132, RZ ;  /* 0x0000008402857224 */ /* 0x000fe400078e02ff */
[----:B----4-:R-:W-:Y:S04]  /*1f910*/  IMAD.MOV.U32 R2, RZ, RZ, R200 ;  /* 0x000000ffff027224 */ /* 0x010fe800078e00c8 */
[-C--:B------:R-:W-:Y:S04]  /*1f920*/  IMAD.WIDE.U32 R2, R132, R0.reuse, R2 ;  /* 0x0000000084027225 */ /* 0x080fe800078e0002 */
[----:B------:R-:W-:Y:S01]  /*1f930*/  IMAD R0, R134, R0, R133 ;  /* 0x0000000086007224 */ /* 0x000fe200078e0285 */
[----:B-----5:R-:W-:Y:S03]  /*1f940*/  @!P0 LEA R132, P1, R2, R196, 0x1 ;  /* 0x000000c402848211 */ /* 0x020fe600078208ff */
[----:B------:R-:W-:Y:S01]  /*1f950*/  IMAD.IADD R0, R3, 0x1, R0 ;  /* 0x0000000103007824 */ /* 0x000fe200078e0200 */
[----:B------:R-:W-:Y:S04]  /*1f960*/  @!P0 LEA R3, P2, R198, R2, 0x5 ;  /* 0x00000002c6038211 */ /* 0x000fe800078428ff */
[-C--:B------:R-:W-:Y:S05]  /*1f970*/  @!P0 LEA.HI.X R133, R2, R197.reuse, R0, 0x1, P1 ;  /* 0x000000c502858211 */ /* 0x080fea00008f0c00 */
[----:B------:R-:W-:Y:S01]  /*1f980*/  @!PT LDS RZ, [RZ] ;  /* 0x00000000fffff984 */ /* 0x000fe20000000800 */
[----:B------:R-:W-:Y:S01]  /*1f990*/  @!PT LDS RZ, [RZ] ;  /* 0x00000000fffff984 */ /* 0x000fe20000000800 */
[----:B------:R-:W-:Y:S01]  /*1f9a0*/  @!PT LDS RZ, [RZ] ;  /* 0x00000000fffff984 */ /* 0x000fe20000000800 */
[----:B------:R2:W-:Y:S04]  /*1f9b0*/  @!P0 LDGSTS.E.BYPASS.LTC128B.128 [R194+0x2000], [R132.64] ;  /* 0x0200000084c28fae */ /* 0x0005e8000b901d44 */
[----:B------:R1:W-:Y:S01]  /*1f9c0*/  @P0 STS.128 [R194+0x2800], RZ ;  /* 0x002800ffc2000388 */ /* 0x0003e20000000c00 */
[C---:B--2---:R-:W-:Y:S02]  /*1f9d0*/  @!P0 LEA R132, P1, R3.reuse, R196, 0x1 ;  /* 0x000000c403848211 */ /* 0x044fe400078208ff */
[C---:B------:R-:W-:Y:S04]  /*1f9e0*/  @!P0 LEA.HI.X R133, R198.reuse, R0, R199, 0x5, P2 ;  /* 0x00000000c6858211 */ /* 0x040fe800010f2cc7 */
[-C--:B------:R-:W-:Y:S01]  /*1f9f0*/  @!P0 LEA.HI.X R133, R3, R197.reuse, R133, 0x1, P1 ;  /* 0x000000c503858211 */ /* 0x080fe200008f0c85 */
[C---:B------:R-:W-:Y:S04]  /*1fa00*/  IMAD.SHL.U32 R3, R198.reuse, 0x40, RZ ;  /* 0x00000040c6037824 */ /* 0x040fe800078e00ff */
[----:B------:R-:W-:Y:S01]  /*1fa10*/  @!PT LDS RZ, [RZ] ;  /* 0x00000000fffff984 */ /* 0x000fe20000000800 */
[----:B------:R-:W-:Y:S01]  /*1fa20*/  @!PT LDS RZ, [RZ] ;  /* 0x00000000fffff984 */ /* 0x000fe20000000800 */
[----:B------:R-:W-:Y:S01]  /*1fa30*/  @!PT LDS RZ, [RZ] ;  /* 0x00000000fffff984 */ /* 0x000fe20000000800 */
[----:B------:R2:W-:Y:S01]  /*1fa40*/  @!P0 LDGSTS.E.BYPASS.LTC128B.128 [R194+0x2800], [R132.64] ;  /* 0x0280000084c28fae */ /* 0x0005e2000b901d44 */
[----:B------:R-:W-:Y:S03]  /*1fa50*/  @!P0 IADD3 R3, P2, R3, R2, RZ ;  /* 0x0000000203038210 */ /* 0x000fe60007f5e0ff */
[----:B------:R1:W-:Y:S01]  /*1fa60*/  @P0 STS.128 [R194+0x3000], RZ ;  /* 0x003000ffc2000388 */ /* 0x0003e20000000c00 */
[----:B--2---:R-:W-:Y:S02]  /*1fa70*/  SHF.L.U64.HI R133, R198, 0x6, R199 ;  /* 0x00000006c6857819 */ /* 0x004fe400000102c7 */
[C---:B------:R-:W-:Y:S03]  /*1fa80*/  @!P0 LEA R132, P1, R3.reuse, R196, 0x1 ;  /* 0x000000c403848211 */ /* 0x040fe600078208ff */
[----:B------:R-:W-:Y:S05]  /*1fa90*/  @!P0 IMAD.X R133, R0, 0x1, R133, P2 ;  /* 0x0000000100858824 */ /* 0x000fea00010e0685 */
[-C--:B------:R-:W-:Y:S01]  /*1faa0*/  @!P0 LEA.HI.X R133, R3, R197.reuse, R133, 0x1, P1 ;  /* 0x000000c503858211 */ /* 0x080fe200008f0c85 */
[----:B------:R-:W-:Y:S04]  /*1fab0*/  IMAD R3, R199, 0x60, RZ ;  /* 0x00000060c7037824 */ /* 0x000fe800078e02ff */
[----:B------:R-:W-:Y:S01]  /*1fac0*/  @!PT LDS RZ, [RZ] ;  /* 0x00000000fffff984 */ /* 0x000fe20000000800 */
[----:B------:R-:W-:Y:S01]  /*1fad0*/  @!PT LDS RZ, [RZ] ;  /* 0x00000000fffff984 */ /* 0x000fe20000000800 */
[----:B------:R-:W-:Y:S01]  /*1fae0*/  @!PT LDS RZ, [RZ] ;  /* 0x00000000fffff984 */ /* 0x000fe20000000800 */
[----:B------:R2:W-:Y:S04]  /*1faf0*/  @!P0 LDGSTS.E.BYPASS.LTC128B.128 [R194+0x3000], [R132.64] ;  /* 0x0300000084c28fae */ /* 0x0005e8000b901d44 */
[----:B------:R1:W-:Y:S01]  /*1fb00*/  @P0 STS.128 [R194+0x3800], RZ ;  /* 0x003800ffc2000388 */ /* 0x0003e20000000c00 */
[----:B--2---:R-:W-:Y:S04]  /*1fb10*/  IMAD.WIDE.U32 R132, R198, 0x60, RZ ;  /* 0x00000060c6847825 */ /* 0x004fe800078e00ff */
[----:B------:R-:W-:Y:S01]  /*1fb20*/  IMAD.IADD R133, R3, 0x1, R133 ;  /* 0x0000000103857824 */ /* 0x000fe200078e0285 */
[----:B------:R-:W-:Y:S05]  /*1fb30*/  @!P0 IADD3 R3, P1, R132, R2, RZ ;  /* 0x0000000284038210 */ /* 0x000fea0007f3e0ff */
[----:B------:R-:W-:Y:S01]  /*1fb40*/  @!P0 IMAD.X R0, R0, 0x1, R133, P1 ;  /* 0x0000000100008824 */ /* 0x000fe200008e0685 */
[C---:B------:R-:W-:Y:S04]  /*1fb50*/  @!P0 LEA R2, P1, R3.reuse, R196, 0x1 ;  /* 0x000000c403028211 */ /* 0x040fe800078208ff */
[----:B------:R-:W-:Y:S05]  /*1fb60*/  @!P0 LEA.HI.X R3, R3, R197, R0, 0x1, P1 ;  /* 0x000000c503038211 */ /* 0x000fea00008f0c00 */
[----:B------:R-:W-:Y:S01]  /*1fb70*/  @!PT LDS RZ, [RZ] ;  /* 0x00000000fffff984 */ /* 0x000fe20000000800 */
[----:B------:R-:W-:Y:S01]  /*1fb80*/  @!PT LDS RZ, [RZ] ;  /* 0x00000000fffff984 */ /* 0x000fe20000000800 */
[----:B------:R-:W-:Y:S01]  /*1fb90*/  @!PT LDS RZ, [RZ] ;  /* 0x00000000fffff984 */ /* 0x000fe20000000800 */
[----:B------:R1:W-:Y:S04]  /*1fba0*/  @!P0 LDGSTS.E.BYPASS.LTC128B.128 [R194+0x3800], [R2.64] ;  /* 0x0380000002c28fae */ /* 0x0003e8000b901d44 */
[----:B------:R-:W0:Y:S02]  /*1fbb0*/  LDGDEPBAR ;  /* 0x00000000000079af */ /* 0x000e240000000000 */
.L_x_514:
[----:B------:R-:W-:Y:S05]  /*1fbc0*/  BSYNC B0 ;  /* 0x0000000000007941 */ /* 0x000fea0003800000 */
.L_x_513:
[----:B------:R-:W-:Y:S01]  /*1fbd0*/  IADD3 R199, R246, -0x4ab325aa, RZ ;  /* 0xb54cda56f6c77810 */ /* 0x000fe20007ffe0ff */
[----:B------:R-:W-:Y:S01]  /*1fbe0*/  IMAD R143, R185, 0x80, R190 ;  /* 0x00000080b98f7824 */ /* 0x000fe200078e02be */
[----:B------:R-:W-:Y:S01]  /*1fbf0*/  LOP3.LUT R195, R195, 0xfffffff7, RZ, 0xc0, !PT ;  /* 0xfffffff7c3c37812 */ /* 0x000fe200078ec0ff */
[----:B------:R-:W2:Y:S01]  /*1fc00*/  LDL.LU R174, [R1+0x40] ;  /* 0x0000400001ae7983 */ /* 0x000ea20000300800 */
[----:B------:R-:W-:Y:S01]  /*1fc10*/  ULDC.64 UR4, c[0x0][0x118] ;  /* 0x0000460000047ab9 */ /* 0x000fe20000000a00 */
[----:B------:R-:W3:Y:S01]  /*1fc20*/  I2F R0, R143 ;  /* 0x0000008f00007306 */ /* 0x000ee20000201400 */
[C---:B-1----:R-:W-:Y:S01]  /*1fc30*/  IADD3 R2, R143.reuse, 0x1, RZ ;  /* 0x000000018f027810 */ /* 0x042fe20007ffe0ff */
[----:B------:R-:W4:Y:S01]  /*1fc40*/  LDL.LU R173, [R1+0x44] ;  /* 0x0000440001ad7983 */ /* 0x000f220000300800 */
[C---:B------:R-:W-:Y:S02]  /*1fc50*/  IADD3 R3, R143.reuse, 0x8, RZ ;  /* 0x000000088f037810 */ /* 0x040fe40007ffe0ff */
[C---:B------:R-:W-:Y:S01]  /*1fc60*/  IADD3 R132, R143.reuse, 0x9, RZ ;  /* 0x000000098f847810 */ /* 0x040fe20007ffe0ff */
[----:B------:R-:W2:Y:S01]  /*1fc70*/  LDL.LU R172, [R1+0x30] ;  /* 0x0000300001ac7983 */ /* 0x000ea20000300800 */
[C---:B------:R-:W-:Y:S02]  /*1fc80*/  IADD3 R133, R143.reuse, 0x10, RZ ;  /* 0x000000108f857810 */ /* 0x040fe40007ffe0ff */
[C---:B------:R-:W-:Y:S01]  /*1fc90*/  IADD3 R134, R143.reuse, 0x11, RZ ;  /* 0x000000118f867810 */ /* 0x040fe20007ffe0ff */
[----:B------:R-:W1:Y:S01]  /*1fca0*/  I2F R2, R2 ;  /* 0x0000000200027306 */ /* 0x000e620000201400 */
[C---:B------:R-:W-:Y:S01]  /*1fcb0*/  IADD3 R135, R143.reuse, 0x18, RZ ;  /* 0x000000188f877810 */ /* 0x040fe20007ffe0ff */
[----:B------:R-:W2:Y:S01]  /*1fcc0*/  LDL.LU R171, [R1+0x34] ;  /* 0x0000340001ab7983 */ /* 0x000ea20000300800 */
[C---:B------:R-:W-:Y:S02]  /*1fcd0*/  IADD3 R140, R143.reuse, 0x19, RZ ;  /* 0x000000198f8c7810 */ /* 0x040fe40007ffe0ff */
[C---:B------:R-:W-:Y:S01]  /*1fce0*/  IADD3 R141, R143.reuse, 0x20, RZ ;  /* 0x000000208f8d7810 */ /* 0x040fe20007ffe0ff */
[----:B------:R-:W2:Y:S04]  /*1fcf0*/  LDL.LU R169, [R1+0x10] ;  /* 0x0000100001a97983 */ /* 0x000ea80000300800 */
[----:B------:R-:W1:Y:S01]  /*1fd00*/  I2F R3, R3 ;  /* 0x0000000300037306 */ /* 0x000e620000201400 */
[----:B------:R-:W2:Y:S04]  /*1fd10*/  LDL.LU R167, [R1+0x14] ;  /* 0x0000140001a77983 */ /* 0x000ea80000300800 */
[----:B------:R-:W2:Y:S04]  /*1fd20*/  LDL.LU R165, [R1] ;  /* 0x0000000001a57983 */ /* 0x000ea80000300800 */
[----:B------:R-:W2:Y:S01]  /*1fd30*/  LDL.LU R164, [R1+0x4] ;  /* 0x0000040001a47983 */ /* 0x000ea20000300800 */
[----:B------:R-:W1:Y:S03]  /*1fd40*/  I2F R132, R132 ;  /* 0x0000008400847306 */ /* 0x000e660000201400 */
[----:B------:R-:W-:Y:S04]  /*1fd50*/  STL [R1+0x314], R137 ;  /* 0x0003148901007387 */ /* 0x000fe80000100800 */
[----:B------:R-:W-:Y:S03]  /*1fd60*/  STL [R1+0x310], R136 ;  /* 0x0003108801007387 */ /* 0x000fe60000100800 */
[----:B------:R-:W1:Y:S10]  /*1fd70*/  I2F R133, R133 ;  /* 0x0000008500857306 */ /* 0x000e740000201400 */
[----:B------:R-:W1:Y:S10]  /*1fd80*/  I2F R134, R134 ;  /* 0x0000008600867306 */ /* 0x000e740000201400 */
[----:B------:R-:W1:Y:S10]  /*1fd90*/  I2F R135, R135 ;  /* 0x0000008700877306 */ /* 0x000e740000201400 */
[----:B------:R-:W1:Y:S10]  /*1fda0*/  I2F R140, R140 ;  /* 0x0000008c008c7306 */ /* 0x000e740000201400 */
[----:B------:R-:W1:Y:S01]  /*1fdb0*/  I2F R141, R141 ;  /* 0x0000008d008d7306 */ /* 0x000e620000201400 */
[CC--:B---3--:R-:W-:Y:S02]  /*1fdc0*/  FFMA.FTZ R4, R180.reuse, R0.reuse, R4 ;  /* 0x00000000b4047223 */ /* 0x0c8fe40000010004 */
[CC--:B------:R-:W-:Y:S02]  /*1fdd0*/  FFMA.FTZ R6, R180.reuse, R0.reuse, R6 ;  /* 0x00000000b4067223 */ /* 0x0c0fe40000010006 */
[CC--:B------:R-:W-:Y:S02]  /*1fde0*/  FFMA.FTZ R8, R180.reuse, R0.reuse, R8 ;  /* 0x00000000b4087223 */ /* 0x0c0fe40000010008 */
[C---:B------:R-:W-:Y:S01]  /*1fdf0*/  FFMA.FTZ R10, R180.reuse, R0, R10 ;  /* 0x00000000b40a7223 */ /* 0x040fe2000001000a */
[C---:B------:R-:W-:Y:S01]  /*1fe00*/  IADD3 R0, R143.reuse, 0x21, RZ ;  /* 0x000000218f007810 */ /* 0x040fe20007ffe0ff */
[CC--:B-1----:R-:W-:Y:S02]  /*1fe10*/  FFMA.FTZ R5, R180.reuse, R2.reuse, R5 ;  /* 0x00000002b4057223 */ /* 0x0c2fe40000010005 */
[CC--:B------:R-:W-:Y:S02]  /*1fe20*/  FFMA.FTZ R7, R180.reuse, R2.reuse, R7 ;  /* 0x00000002b4077223 */ /* 0x0c0fe40000010007 */
[CC--:B------:R-:W-:Y:S01]  /*1fe30*/  FFMA.FTZ R9, R180.reuse, R2.reuse, R9 ;  /* 0x00000002b4097223 */ /* 0x0c0fe20000010009 */
[----:B------:R-:W1:Y:S01]  /*1fe40*/  I2F R0, R0 ;  /* 0x0000000000007306 */ /* 0x000e620000201400 */
[C---:B------:R-:W-:Y:S01]  /*1fe50*/  FFMA.FTZ R11, R180.reuse, R2, R11 ;  /* 0x00000002b40b7223 */ /* 0x040fe2000001000b */
[C---:B------:R-:W-:Y:S01]  /*1fe60*/  IADD3 R2, R143.reuse, 0x28, RZ ;  /* 0x000000288f027810 */ /* 0x040fe20007ffe0ff */
[CC--:B------:R-:W-:Y:S02]  /*1fe70*/  FFMA.FTZ R12, R180.reuse, R3.reuse, R12 ;  /* 0x00000003b40c7223 */ /* 0x0c0fe4000001000c */
[CC--:B------:R-:W-:Y:S02]  /*1fe80*/  FFMA.FTZ R14, R180.reuse, R3.reuse, R14 ;  /* 0x00000003b40e7223 */ /* 0x0c0fe4000001000e */
[CC--:B------:R-:W-:Y:S02]  /*1fe90*/  FFMA.FTZ R16, R180.reuse, R3.reuse, R16 ;  /* 0x00000003b4107223 */ /* 0x0c0fe40000010010 */
[C---:B------:R-:W-:Y:S01]  /*1fea0*/  FFMA.FTZ R18, R180.reuse, R3, R18 ;  /* 0x00000003b4127223 */ /* 0x040fe20000010012 */
[----:B------:R3:W1:Y:S01]  /*1feb0*/  I2F R142, R2 ;  /* 0x00000002008e7306 */ /* 0x0006620000201400 */
[CC--:B------:R-:W-:Y:S02]  /*1fec0*/  FFMA.FTZ R13, R180.reuse, R132.reuse, R13 ;  /* 0x00000084b40d7223 */ /* 0x0c0fe4000001000d */
[CC--:B------:R-:W-:Y:S02]  /*1fed0*/  FFMA.FTZ R15, R180.reuse, R132.reuse, R15 ;  /* 0x00000084b40f7223 */ /* 0x0c0fe4000001000f */
[CC--:B------:R-:W-:Y:S02]  /*1fee0*/  FFMA.FTZ R17, R180.reuse, R132.reuse, R17 ;  /* 0x00000084b4117223 */ /* 0x0c0fe40000010011 */
[C---:B------:R-:W-:Y:S02]  /*1fef0*/  FFMA.FTZ R19, R180.reuse, R132, R19 ;  /* 0x00000084b4137223 */ /* 0x040fe40000010013 */
[CC--:B------:R-:W-:Y:S02]  /*1ff00*/  FFMA.FTZ R20, R180.reuse, R133.reuse, R20 ;  /* 0x00000085b4147223 */ /* 0x0c0fe40000010014 */
[CC--:B------:R-:W-:Y:S02]  /*1ff10*/  FFMA.FTZ R22, R180.reuse, R133.reuse, R22 ;  /* 0x00000085b4167223 */ /* 0x0c0fe40000010016 */
[CC--:B------:R-:W-:Y:S02]  /*1ff20*/  FFMA.FTZ R24, R180.reuse, R133.reuse, R24 ;  /* 0x00000085b4187223 */ /* 0x0c0fe40000010018 */
[C---:B------:R-:W-:Y:S01]  /*1ff30*/  FFMA.FTZ R26, R180.reuse, R133, R26 ;  /* 0x00000085b41a7223 */ /* 0x040fe2000001001a */
[C---:B------:R-:W-:Y:S01]  /*1ff40*/  IADD3 R133, R143.reuse, 0x30, RZ ;  /* 0x000000308f857810 */ /* 0x040fe20007ffe0ff */
[----:B------:R-:W-:Y:S02]  /*1ff50*/  IMAD.U32 R3, RZ, RZ, UR7 ;  /* 0x00000007ff037e24 */ /* 0x000fe4000f8e00ff */
[CC--:B------:R-:W-:Y:S02]  /*1ff60*/  FFMA.FTZ R21, R180.reuse, R134.reuse, R21 ;  /* 0x00000086b4157223 */ /* 0x0c0fe40000010015 */
[CC--:B------:R-:W-:Y:S02]  /*1ff70*/  FFMA.FTZ R23, R180.reuse, R134.reuse, R23 ;  /* 0x00000086b4177223 */ /* 0x0c0fe40000010017 */
[CC--:B------:R-:W-:Y:S01]  /*1ff80*/  FFMA.FTZ R25, R180.reuse, R134.reuse, R25 ;  /* 0x00000086b4197223 */ /* 0x0c0fe20000010019 */
[C---:B---3--:R-:W-:Y:S01]  /*1ff90*/  IADD3 R2, R143.reuse, 0x29, RZ ;  /* 0x000000298f027810 */ /* 0x048fe20007ffe0ff */
[C---:B------:R-:W-:Y:S02]  /*1ffa0*/  FFMA.FTZ R27, R180.reuse, R134, R27 ;  /* 0x00000086b41b7223 */ /* 0x040fe4000001001b */
[----:B------:R-:W-:Y:S01]  /*1ffb0*/  I2F R134, R133 ;  /* 0x0000008500867306 */ /* 0x000fe20000201400 */
[CC--:B------:R-:W-:Y:S02]  /*1ffc0*/  FFMA.FTZ R28, R180.reuse, R135.reuse, R28 ;  /* 0x00000087b41c7223 */ /* 0x0c0fe4000001001c */
[CC--:B------:R-:W-:Y:S02]  /*1ffd0*/  FFMA.FTZ R30, R180.reuse, R135.reuse, R30 ;  /* 0x00000087b41e7223 */ /* 0x0c0fe4000001001e */
[CC--:B------:R-:W-:Y:S02]  /*1ffe0*/  FFMA.FTZ R32, R180.reuse, R135.reuse, R32 ;  /* 0x00000087b4207223 */ /* 0x0c0fe40000010020 */
[C---:B------:R-:W-:Y:S01]  /*1fff0*/  FFMA.FTZ R34, R180.reuse, R135, R34 ;  /* 0x00000087b4227223 */ /* 0x040fe20000010022 */
[C---:B------:R-:W-:Y:S01]  /*20000*/  IADD3 R135, R143.reuse, 0x31, RZ ;  /* 0x000000318f877810 */ /* 0x040fe20007ffe0ff */
[CC--:B------:R-:W-:Y:S01]  /*20010*/  FFMA.FTZ R29, R180.reuse, R140.reuse, R29 ;  /* 0x0000008cb41d7223 */ /* 0x0c0fe2000001001d */
[----:B------:R3:W3:Y:S01]  /*20020*/  I2F R132, R2 ;  /* 0x0000000200847306 */ /* 0x0006e20000201400 */
[CC--:B------:R-:W-:Y:S02]  /*20030*/  FFMA.FTZ R31, R180.reuse, R140.reuse, R31 ;  /* 0x0000008cb41f7223 */ /* 0x0c0fe4000001001f */
[CC--:B------:R-:W-:Y:S02]  /*20040*/  FFMA.FTZ R33, R180.reuse, R140.reuse, R33 ;  /* 0x0000008cb4217223 */ /* 0x0c0fe40000010021 */
[C---:B------:R-:W-:Y:S01]  /*20050*/  FFMA.FTZ R35, R180.reuse, R140, R35 ;  /* 0x0000008cb4237223 */ /* 0x040fe20000010023 */
[C---:B------:R-:W-:Y:S01]  /*20060*/  IADD3 R140, R143.reuse, 0x41, RZ ;  /* 0x000000418f8c7810 */ /* 0x040fe20007ffe0ff */
[CC--:B------:R-:W-:Y:S02]  /*20070*/  FFMA.FTZ R36, R180.reuse, R141.reuse, R36 ;  /* 0x0000008db4247223 */ /* 0x0c0fe40000010024 */
[CC--:B------:R-:W-:Y:S02]  /*20080*/  FFMA.FTZ R38, R180.reuse, R141.reuse, R38 ;  /* 0x0000008db4267223 */ /* 0x0c0fe40000010026 */
[CC--:B------:R-:W-:Y:S01]  /*20090*/  FFMA.FTZ R40, R180.reuse, R141.reuse, R40 ;  /* 0x0000008db4287223 */ /* 0x0c0fe20000010028 */
[----:B------:R-:W-:Y:S01]  /*200a0*/  I2F R140, R140 ;  /* 0x0000008c008c7306 */ /* 0x000fe20000201400 */
[----:B------:R-:W-:Y:S01]  /*200b0*/  FFMA.FTZ R42, R180, R141, R42 ;  /* 0x0000008db42a7223 */ /* 0x000fe2000001002a */
[----:B------:R-:W-:Y:S01]  /*200c0*/  FMNMX.FTZ R141, R6, R187, !PT ;  /* 0x000000bb068d7209 */ /* 0x000fe20007810000 */
[CC--:B-1----:R-:W-:Y:S02]  /*200d0*/  FFMA.FTZ R37, R180.reuse, R0.reuse, R37 ;  /* 0x00000000b4257223 */ /* 0x0c2fe40000010025 */
[CC--:B------:R-:W-:Y:S02]  /*200e0*/  FFMA.FTZ R39, R180.reuse, R0.reuse, R39 ;  /* 0x00000000b4277223 */ /* 0x0c0fe40000010027 */
[CC--:B------:R-:W-:Y:S02]  /*200f0*/  FFMA.FTZ R41, R180.reuse, R0.reuse, R41 ;  /* 0x00000000b4297223 */ /* 0x0c0fe40000010029 */
[C---:B------:R-:W-:Y:S01]  /*20100*/  FFMA.FTZ R43, R180.reuse, R0, R43 ;  /* 0x00000000b42b7223 */ /* 0x040fe2000001002b */
[C---:B------:R-:W-:Y:S01]  /*20110*/  IADD3 R0, R143.reuse, 0x40, RZ ;  /* 0x000000408f007810 */ /* 0x040fe20007ffe0ff */
[CC--:B------:R-:W-:Y:S02]  /*20120*/  FFMA.FTZ R44, R180.reuse, R142.reuse, R44 ;  /* 0x0000008eb42c7223 */ /* 0x0c0fe4000001002c */
[----:B---3--:R-:W-:Y:S02]  /*20130*/  IMAD.U32 R2, RZ, RZ, UR6 ;  /* 0x00000006ff027e24 */ /* 0x008fe4000f8e00ff */
[CC--:B------:R-:W-:Y:S01]  /*20140*/  FFMA.FTZ R46, R180.reuse, R142.reuse, R46 ;  /* 0x0000008eb42e7223 */ /* 0x0c0fe2000001002e */
[----:B------:R-:W-:Y:S01]  /*20150*/  I2F R0, R0 ;  /* 0x0000000000007306 */ /* 0x000fe20000201400 */
[CC--:B------:R-:W-:Y:S01]  /*20160*/  FFMA.FTZ R48, R180.reuse, R142.reuse, R48 ;  /* 0x0000008eb4307223 */ /* 0x0c0fe20000010030 */
[----:B------:R1:W3:Y:S01]  /*20170*/  LD.E R133, [R2.64+0xdc] ;  /* 0x0000dc0402857980 */ /* 0x0002e2000c101900 */
[C---:B------:R-:W-:Y:S02]  /*20180*/  FFMA.FTZ R50, R180.reuse, R142, R50 ;  /* 0x0000008eb4327223 */ /* 0x040fe40000010032 */
[CC--:B------:R-:W-:Y:S02]  /*20190*/  FFMA.FTZ R45, R180.reuse, R132.reuse, R45 ;  /* 0x00000084b42d7223 */ /* 0x0c0fe4000001002d */
        /* <DEDUP_REMOVED lines=8> */
[C---:B------:R-:W-:Y:S01]  /*20220*/  FFMA.FTZ R58, R180.reuse, R134, R58 ;  /* 0x00000086b43a7223 */ /* 0x040fe2000001003a */
[C---:B------:R-:W-:Y:S02]  /*20230*/  IADD3 R134, R143.reuse, 0x49, RZ ;  /* 0x000000498f867810 */ /* 0x040fe40007ffe0ff */
[C---:B-1----:R-:W-:Y:S06]  /*20240*/  IADD3 R3, R143.reuse, 0x38, RZ ;  /* 0x000000388f037810 */ /* 0x042fec0007ffe0ff */
[----:B------:R1:W1:Y:S10]  /*20250*/  I2F R2, R135 ;  /* 0x0000008700027306 */ /* 0x0002740000201400 */
[----:B------:R-:W1:Y:S10]  /*20260*/  I2F R3, R3 ;  /* 0x0000000300037306 */ /* 0x000e740000201400 */
[----:B------:R-:W-:Y:S01]  /*20270*/  I2F R134, R134 ;  /* 0x0000008600867306 */ /* 0x000fe20000201400 */
[C---:B-1----:R-:W-:Y:S01]  /*20280*/  IADD3 R135, R143.reuse, 0x39, RZ ;  /* 0x000000398f877810 */ /* 0x042fe20007ffe0ff */
[CC--:B------:R-:W-:Y:S02]  /*20290*/  FFMA.FTZ R53, R180.reuse, R2.reuse, R53 ;  /* 0x00000002b4357223 */ /* 0x0c0fe40000010035 */
[CC--:B------:R-:W-:Y:S02]  /*202a0*/  FFMA.FTZ R55, R180.reuse, R2.reuse, R55 ;  /* 0x00000002b4377223 */ /* 0x0c0fe40000010037 */
[CC--:B------:R-:W-:Y:S04]  /*202b0*/  FFMA.FTZ R57, R180.reuse, R2.reuse, R57 ;  /* 0x00000002b4397223 */ /* 0x0c0fe80000010039 */
[----:B------:R-:W1:Y:S01]  /*202c0*/  I2F R135, R135 ;  /* 0x0000008700877306 */ /* 0x000e620000201400 */
[C---:B------:R-:W-:Y:S01]  /*202d0*/  FFMA.FTZ R59, R180.reuse, R2, R59 ;  /* 0x00000002b43b7223 */ /* 0x040fe2000001003b */
[C---:B------:R-:W-:Y:S01]  /*202e0*/  IADD3 R2, R143.reuse, 0x50, RZ ;  /* 0x000000508f027810 */ /* 0x040fe20007ffe0ff */
[CC--:B------:R-:W-:Y:S02]  /*202f0*/  FFMA.FTZ R60, R180.reuse, R3.reuse, R60 ;  /* 0x00000003b43c7223 */ /* 0x0c0fe4000001003c */
[CC--:B------:R-:W-:Y:S02]  /*20300*/  FFMA.FTZ R62, R180.reuse, R3.reuse, R62 ;  /* 0x00000003b43e7223 */ /* 0x0c0fe4000001003e */
[CC--:B------:R-:W-:Y:S02]  /*20310*/  FFMA.FTZ R64, R180.reuse, R3.reuse, R64 ;  /* 0x00000003b4407223 */ /* 0x0c0fe40000010040 */
[C---:B------:R-:W-:Y:S01]  /*20320*/  FFMA.FTZ R66, R180.reuse, R3, R66 ;  /* 0x00000003b4427223 */ /* 0x040fe20000010042 */
[----:B------:R-:W-:Y:S01]  /*20330*/  IADD3 R3, R143, 0x51, RZ ;  /* 0x000000518f037810 */ /* 0x000fe20007ffe0ff */
[----:B------:R-:W4:Y:S10]  /*20340*/  I2F R2, R2 ;  /* 0x0000000200027306 */ /* 0x000f340000201400 */
[----:B------:R-:W4:Y:S01]  /*20350*/  I2F R3, R3 ;  /* 0x0000000300037306 */ /* 0x000f220000201400 */
[CC--:B-1----:R-:W-:Y:S02]  /*20360*/  FFMA.FTZ R61, R180.reuse, R135.reuse, R61 ;  /* 0x00000087b43d7223 */ /* 0x0c2fe4000001003d */
[CC--:B------:R-:W-:Y:S02]  /*20370*/  FFMA.FTZ R63, R180.reuse, R135.reuse, R63 ;  /* 0x00000087b43f7223 */ /* 0x0c0fe4000001003f */
[CC--:B------:R-:W-:Y:S02]  /*20380*/  FFMA.FTZ R65, R180.reuse, R135.reuse, R65 ;  /* 0x00000087b4417223 */ /* 0x0c0fe40000010041 */
[----:B------:R-:W-:Y:S01]  /*20390*/  FFMA.FTZ R67, R180, R135, R67 ;  /* 0x00000087b4437223 */ /* 0x000fe20000010043 */
[----:B------:R-:W-:Y:S01]  /*203a0*/  FMNMX.FTZ R135, R4, R186, !PT ;  /* 0x000000ba04877209 */ /* 0x000fe20007810000 */
[CC--:B------:R-:W-:Y:S02]  /*203b0*/  FFMA.FTZ R68, R180.reuse, R0.reuse, R68 ;  /* 0x00000000b4447223 */ /* 0x0c0fe40000010044 */
[CC--:B------:R-:W-:Y:S01]  /*203c0*/  FFMA.FTZ R70, R180.reuse, R0.reuse, R70 ;  /* 0x00000000b4467223 */ /* 0x0c0fe20000010046 */
[----:B------:R-:W-:Y:S01]  /*203d0*/  FMNMX.FTZ R135, R5, R135, !PT ;  /* 0x0000008705877209 */ /* 0x000fe20007810000 */
[CC--:B------:R-:W-:Y:S02]  /*203e0*/  FFMA.FTZ R72, R180.reuse, R0.reuse, R72 ;  /* 0x00000000b4487223 */ /* 0x0c0fe40000010048 */
[C---:B------:R-:W-:Y:S01]  /*203f0*/  FFMA.FTZ R74, R180.reuse, R0, R74 ;  /* 0x00000000b44a7223 */ /* 0x040fe2000001004a */
[----:B------:R-:W-:Y:S01]  /*20400*/  IADD3 R0, R143, 0x58, RZ ;  /* 0x000000588f007810 */ /* 0x000fe20007ffe0ff */
[-C--:B------:R-:W-:Y:S01]  /*20410*/  FFMA.FTZ R69, R180, R140.reuse, R69 ;  /* 0x0000008cb4457223 */ /* 0x080fe20000010045 */
[----:B------:R-:W-:Y:S01]  /*20420*/  FMNMX.FTZ R135, R12, R135, !PT ;  /* 0x000000870c877209 */ /* 0x000fe20007810000 */
[CC--:B------:R-:W-:Y:S02]  /*20430*/  FFMA.FTZ R71, R180.reuse, R140.reuse, R71 ;  /* 0x0000008cb4477223 */ /* 0x0c0fe40000010047 */
[CC--:B------:R-:W-:Y:S01]  /*20440*/  FFMA.FTZ R73, R180.reuse, R140.reuse, R73 ;  /* 0x0000008cb4497223 */ /* 0x0c0fe20000010049 */
[----:B------:R-:W-:Y:S01]  /*20450*/  FMNMX.FTZ R135, R13, R135, !PT ;  /* 0x000000870d877209 */ /* 0x000fe20007810000 */
[C---:B------:R-:W-:Y:S01]  /*20460*/  FFMA.FTZ R75, R180.reuse, R140, R75 ;  /* 0x0000008cb44b7223 */ /* 0x040fe2000001004b */
[----:B------:R-:W-:Y:S01]  /*20470*/  FMNMX.FTZ R140, R7, R141, !PT ;  /* 0x0000008d078c7209 */ /* 0x000fe20007810000 */
[-C--:B------:R-:W-:Y:S01]  /*20480*/  FFMA.FTZ R76, R180, R132.reuse, R76 ;  /* 0x00000084b44c7223 */ /* 0x080fe2000001004c */
[----:B------:R-:W-:Y:S01]  /*20490*/  FMNMX.FTZ R142, R20, R135, !PT ;  /* 0x00000087148e7209 */ /* 0x000fe20007810000 */
[CC--:B------:R-:W-:Y:S01]  /*204a0*/  FFMA.FTZ R78, R180.reuse, R132.reuse, R78 ;  /* 0x00000084b44e7223 */ /* 0x0c0fe2000001004e */
[----:B------:R-:W-:Y:S01]  /*204b0*/  IADD3 R135, R143, 0x59, RZ ;  /* 0x000000598f877810 */ /* 0x000fe20007ffe0ff */
[C---:B------:R-:W-:Y:S01]  /*204c0*/  FFMA.FTZ R80, R180.reuse, R132, R80 ;  /* 0x00000084b4507223 */ /* 0x040fe20000010050 */
[----:B------:R-:W-:Y:S01]  /*204d0*/  FMNMX.FTZ R141, R21, R142, !PT ;  /* 0x0000008e158d7209 */ /* 0x000fe20007810000 */
[----:B------:R-:W-:Y:S01]  /*204e0*/  FFMA.FTZ R82, R180, R132, R82 ;  /* 0x00000084b4527223 */ /* 0x000fe20000010052 */
[----:B------:R-:W-:Y:S01]  /*204f0*/  IADD3 R132, R143, 0x60, RZ ;  /* 0x000000608f847810 */ /* 0x000fe20007ffe0ff */
[----:B------:R-:W1:Y:S01]  /*20500*/  I2F R0, R0 ;  /* 0x0000000000007306 */ /* 0x000e620000201400 */
[----:B------:R-:W-:Y:S01]  /*20510*/  FMNMX.FTZ R140, R14, R140, !PT ;  /* 0x0000008c0e8c7209 */ /* 0x000fe20007810000 */
[-C--:B------:R-:W-:Y:S01]  /*20520*/  FFMA.FTZ R77, R180, R134.reuse, R77 ;  /* 0x00000086b44d7223 */ /* 0x080fe2000001004d */
[----:B------:R-:W-:Y:S01]  /*20530*/  FMNMX.FTZ R141, R28, R141, !PT ;  /* 0x0000008d1c8d7209 */ /* 0x000fe20007810000 */
[C---:B------:R-:W-:Y:S01]  /*20540*/  FFMA.FTZ R79, R180.reuse, R134, R79 ;  /* 0x00000086b44f7223 */ /* 0x040fe2000001004f */
[----:B------:R-:W-:Y:S01]  /*20550*/  FMNMX.FTZ R140, R15, R140, !PT ;  /* 0x0000008c0f8c7209 */ /* 0x000fe20007810000 */
[CC--:B------:R-:W-:Y:S01]  /*20560*/  FFMA.FTZ R81, R180.reuse, R134.reuse, R81 ;  /* 0x00000086b4517223 */ /* 0x0c0fe20000010051 */
[----:B------:R-:W-:Y:S01]  /*20570*/  FMNMX.FTZ R141, R29, R141, !PT ;  /* 0x0000008d1d8d7209 */ /* 0x000fe20007810000 */
[----:B------:R-:W-:Y:S01]  /*20580*/  FFMA.FTZ R83, R180, R134, R83 ;  /* 0x00000086b4537223 */ /* 0x000fe20000010053 */
[----:B------:R-:W-:Y:S01]  /*20590*/  IADD3 R134, R143, 0x61, RZ ;  /* 0x000000618f867810 */ /* 0x000fe20007ffe0ff */
[----:B------:R-:W1:Y:S01]  /*205a0*/  I2F R135, R135 ;  /* 0x0000008700877306 */ /* 0x000e620000201400 */
[----:B------:R-:W-:Y:S01]  /*205b0*/  FMNMX.FTZ R140, R22, R140, !PT ;  /* 0x0000008c168c7209 */ /* 0x000fe20007810000 */
[-C--:B----4-:R-:W-:Y:S01]  /*205c0*/  FFMA.FTZ R84, R180, R2.reuse, R84 ;  /* 0x00000002b4547223 */ /* 0x090fe20000010054 */
[----:B------:R-:W-:Y:S01]  /*205d0*/  FMNMX.FTZ R141, R36, R141, !PT ;  /* 0x0000008d248d7209 */ /* 0x000fe20007810000 */
[C---:B------:R-:W-:Y:S01]  /*205e0*/  FFMA.FTZ R86, R180.reuse, R2, R86 ;  /* 0x00000002b4567223 */ /* 0x040fe20000010056 */
[----:B------:R-:W-:Y:S01]  /*205f0*/  FMNMX.FTZ R140, R23, R140, !PT ;  /* 0x0000008c178c7209 */ /* 0x000fe20007810000 */
[CC--:B------:R-:W-:Y:S01]  /*20600*/  FFMA.FTZ R88, R180.reuse, R2.reuse, R88 ;  /* 0x00000002b4587223 */ /* 0x0c0fe20000010058 */
[----:B------:R-:W-:Y:S01]  /*20610*/  FMNMX.FTZ R141, R37, R141, !PT ;  /* 0x0000008d258d7209 */ /* 0x000fe20007810000 */
[----:B------:R-:W-:Y:S01]  /*20620*/  FFMA.FTZ R90, R180, R2, R90 ;  /* 0x00000002b45a7223 */ /* 0x000fe2000001005a */
[----:B------:R-:W-:Y:S01]  /*20630*/  IADD3 R2, R143, 0x68, RZ ;  /* 0x000000688f027810 */ /* 0x000fe20007ffe0ff */
[----:B------:R-:W4:Y:S01]  /*20640*/  I2F R132, R132 ;  /* 0x0000008400847306 */ /* 0x000f220000201400 */
[----:B------:R-:W-:Y:S01]  /*20650*/  FMNMX.FTZ R140, R30, R140, !PT ;  /* 0x0000008c1e8c7209 */ /* 0x000fe20007810000 */
[----:B------:R-:W-:Y:S01]  /*20660*/  FFMA.FTZ R85, R180, R3, R85 ;  /* 0x00000003b4557223 */ /* 0x000fe20000010055 */
[----:B------:R-:W-:Y:S01]  /*20670*/  FMNMX.FTZ R141, R44, R141, !PT ;  /* 0x0000008d2c8d7209 */ /* 0x000fe20007810000 */
[CC--:B------:R-:W-:Y:S01]  /*20680*/  FFMA.FTZ R87, R180.reuse, R3.reuse, R87 ;  /* 0x00000003b4577223 */ /* 0x0c0fe20000010057 */
[----:B------:R-:W-:Y:S01]  /*20690*/  FMNMX.FTZ R140, R31, R140, !PT ;  /* 0x0000008c1f8c7209 */ /* 0x000fe20007810000 */
[C---:B------:R-:W-:Y:S01]  /*206a0*/  FFMA.FTZ R89, R180.reuse, R3, R89 ;  /* 0x00000003b4597223 */ /* 0x040fe20000010059 */
[----:B------:R-:W-:Y:S01]  /*206b0*/  FMNMX.FTZ R141, R45, R141, !PT ;  /* 0x0000008d2d8d7209 */ /* 0x000fe20007810000 */
[----:B------:R-:W-:Y:S01]  /*206c0*/  FFMA.FTZ R91, R180, R3, R91 ;  /* 0x00000003b45b7223 */ /* 0x000fe2000001005b */
[----:B------:R-:W-:Y:S01]  /*206d0*/  IADD3 R3, R143, 0x69, RZ ;  /* 0x000000698f037810 */ /* 0x000fe20007ffe0ff */
[----:B------:R-:W2:Y:S01]  /*206e0*/  I2F R134, R134 ;  /* 0x0000008600867306 */ /* 0x000ea20000201400 */
[----:B------:R-:W-:Y:S01]  /*206f0*/  FMNMX.FTZ R140, R38, R140, !PT ;  /* 0x0000008c268c7209 */ /* 0x000fe20007810000 */
[-C--:B-1----:R-:W-:Y:S01]  /*20700*/  FFMA.FTZ R92, R180, R0.reuse, R92 ;  /* 0x00000000b45c7223 */ /* 0x082fe2000001005c */
[----:B------:R-:W-:Y:S01]  /*20710*/  FMNMX.FTZ R141, R52, R141, !PT ;  /* 0x0000008d348d7209 */ /* 0x000fe20007810000 */
[C---:B------:R-:W-:Y:S01]  /*20720*/  FFMA.FTZ R94, R180.reuse, R0, R94 ;  /* 0x00000000b45e7223 */ /* 0x040fe2000001005e */
[----:B------:R-:W-:Y:S01]  /*20730*/  FMNMX.FTZ R140, R39, R140, !PT ;  /* 0x0000008c278c7209 */ /* 0x000fe20007810000 */
[CC--:B------:R-:W-:Y:S01]  /*20740*/  FFMA.FTZ R96, R180.reuse, R0.reuse, R96 ;  /* 0x00000000b4607223 */ /* 0x0c0fe20000010060 */
[----:B------:R-:W-:Y:S01]  /*20750*/  FMNMX.FTZ R141, R53, R141, !PT ;  /* 0x0000008d358d7209 */ /* 0x000fe20007810000 */
[----:B------:R-:W-:Y:S01]  /*20760*/  FFMA.FTZ R98, R180, R0, R98 ;  /* 0x00000000b4627223 */ /* 0x000fe20000010062 */
[----:B------:R-:W-:Y:S01]  /*20770*/  FMNMX.FTZ R140, R46, R140, !PT ;  /* 0x0000008c2e8c7209 */ /* 0x000fe20007810000 */
[----:B------:R-:W1:Y:S01]  /*20780*/  I2F R2, R2 ;  /* 0x0000000200027306 */ /* 0x000e620000201400 */
[----:B------:R-:W-:Y:S01]  /*20790*/  FMNMX.FTZ R141, R60, R141, !PT ;  /* 0x0000008d3c8d7209 */ /* 0x000fe20007810000 */
[CC--:B------:R-:W-:Y:S01]  /*207a0*/  FFMA.FTZ R93, R180.reuse, R135.reuse, R93 ;  /* 0x00000087b45d7223 */ /* 0x0c0fe2000001005d */
[----:B------:R-:W-:Y:S01]  /*207b0*/  FMNMX.FTZ R140, R47, R140, !PT ;  /* 0x0000008c2f8c7209 */ /* 0x000fe20007810000 */
[C---:B------:R-:W-:Y:S01]  /*207c0*/  FFMA.FTZ R95, R180.reuse, R135, R95 ;  /* 0x00000087b45f7223 */ /* 0x040fe2000001005f */
[----:B------:R-:W-:Y:S01]  /*207d0*/  FMNMX.FTZ R141, R61, R141, !PT ;  /* 0x0000008d3d8d7209 */ /* 0x000fe20007810000 */
[-C--:B------:R-:W-:Y:S01]  /*207e0*/  FFMA.FTZ R97, R180, R135.reuse, R97 ;  /* 0x00000087b4617223 */ /* 0x080fe20000010061 */
[----:B------:R-:W-:Y:S01]  /*207f0*/  FMNMX.FTZ R140, R54, R140, !PT ;  /* 0x0000008c368c7209 */ /* 0x000fe20007810000 */
[----:B------:R-:W-:Y:S01]  /*20800*/  FFMA.FTZ R99, R180, R135, R99 ;  /* 0x00000087b4637223 */ /* 0x000fe20000010063 */
[----:B------:R-:W-:Y:S01]  /*20810*/  FMNMX.FTZ R141, R68, R141, !PT ;  /* 0x0000008d448d7209 */ /* 0x000fe20007810000 */
[----:B------:R1:W1:Y:S01]  /*20820*/  I2F R0, R3 ;  /* 0x0000000300007306 */ /* 0x0002620000201400 */
[----:B------:R-:W-:Y:S01]  /*20830*/  FMNMX.FTZ R135, R55, R140, !PT ;  /* 0x0000008c37877209 */ /* 0x000fe20007810000 */
[CC--:B----4-:R-:W-:Y:S01]  /*20840*/  FFMA.FTZ R100, R180.reuse, R132.reuse, R100 ;  /* 0x00000084b4647223 */ /* 0x0d0fe20000010064 */
[----:B------:R-:W-:Y:S01]  /*20850*/  FMNMX.FTZ R140, R69, R141, !PT ;  /* 0x0000008d458c7209 */ /* 0x000fe20007810000 */
[-C--:B------:R-:W-:Y:S01]  /*20860*/  FFMA.FTZ R102, R180, R132.reuse, R102 ;  /* 0x00000084b4667223 */ /* 0x080fe20000010066 */
[----:B------:R-:W-:Y:S01]  /*20870*/  FMNMX.FTZ R135, R62, R135, !PT ;  /* 0x000000873e877209 */ /* 0x000fe20007810000 */
[----:B------:R-:W-:Y:S01]  /*20880*/  FFMA.FTZ R104, R180, R132, R104 ;  /* 0x00000084b4687223 */ /* 0x000fe20000010068 */
[----:B------:R-:W-:Y:S01]  /*20890*/  FMNMX.FTZ R140, R76, R140, !PT ;  /* 0x0000008c4c8c7209 */ /* 0x000fe20007810000 */
[C---:B------:R-:W-:Y:S01]  /*208a0*/  FFMA.FTZ R106, R180.reuse, R132, R106 ;  /* 0x00000084b46a7223 */ /* 0x040fe2000001006a */
[----:B------:R-:W-:Y:S01]  /*208b0*/  IADD3 R132, R143, 0x71, RZ ;  /* 0x000000718f847810 */ /* 0x000fe20007ffe0ff */
[CC--:B--2---:R-:W-:Y:S01]  /*208c0*/  FFMA.FTZ R101, R180.reuse, R134.reuse, R101 ;  /* 0x00000086b4657223 */ /* 0x0c4fe20000010065 */
[----:B------:R-:W-:Y:S01]  /*208d0*/  FMNMX.FTZ R135, R63, R135, !PT ;  /* 0x000000873f877209 */ /* 0x000fe20007810000 */
[C---:B------:R-:W-:Y:S01]  /*208e0*/  FFMA.FTZ R103, R180.reuse, R134, R103 ;  /* 0x00000086b4677223 */ /* 0x040fe20000010067 */
[----:B------:R-:W-:Y:S01]  /*208f0*/  FMNMX.FTZ R140, R77, R140, !PT ;  /* 0x0000008c4d8c7209 */ /* 0x000fe20007810000 */
[-C--:B------:R-:W-:Y:S01]  /*20900*/  FFMA.FTZ R105, R180, R134.reuse, R105 ;  /* 0x00000086b4697223 */ /* 0x080fe20000010069 */
[----:B------:R-:W-:Y:S01]  /*20910*/  FMNMX.FTZ R135, R70, R135, !PT ;  /* 0x0000008746877209 */ /* 0x000fe20007810000 */
[C---:B------:R-:W-:Y:S01]  /*20920*/  FFMA.FTZ R107, R180.reuse, R134, R107 ;  /* 0x00000086b46b7223 */ /* 0x040fe2000001006b */
[C---:B------:R-:W-:Y:S01]  /*20930*/  IADD3 R134, R143.reuse, 0x78, RZ ;  /* 0x000000788f867810 */ /* 0x040fe20007ffe0ff */
[----:B-1----:R-:W-:Y:S01]  /*20940*/  FFMA.FTZ R108, R180, R2, R108 ;  /* 0x00000002b46c7223 */ /* 0x002fe2000001006c */
[----:B------:R-:W-:Y:S01]  /*20950*/  FMNMX.FTZ R140, R84, R140, !PT ;  /* 0x0000008c548c7209 */ /* 0x000fe20007810000 */
[----:B------:R-:W-:Y:S01]  /*20960*/  I2F R132, R132 ;  /* 0x0000008400847306 */ /* 0x000fe20000201400 */
[CC--:B------:R-:W-:Y:S02]  /*20970*/  FFMA.FTZ R110, R180.reuse, R2.reuse, R110 ;  /* 0x00000002b46e7223 */ /* 0x0c0fe4000001006e */
[CC--:B------:R-:W-:Y:S01]  /*20980*/  FFMA.FTZ R112, R180.reuse, R2.reuse, R112 ;  /* 0x00000002b4707223 */ /* 0x0c0fe20000010070 */
[C---:B------:R-:W-:Y:S01]  /*20990*/  IADD3 R3, R143.reuse, 0x70, RZ ;  /* 0x000000708f037810 */ /* 0x040fe20007ffe0ff */
[C---:B------:R-:W-:Y:S02]  /*209a0*/  FFMA.FTZ R114, R180.reuse, R2, R114 ;  /* 0x00000002b4727223 */ /* 0x040fe40000010072 */
[CC--:B------:R-:W-:Y:S02]  /*209b0*/  FFMA.FTZ R109, R180.reuse, R0.reuse, R109 ;  /* 0x00000000b46d7223 */ /* 0x0c0fe4000001006d */
[CC--:B------:R-:W-:Y:S01]  /*209c0*/  FFMA.FTZ R111, R180.reuse, R0.reuse, R111 ;  /* 0x00000000b46f7223 */ /* 0x0c0fe2000001006f */
[----:B------:R-:W1:Y:S01]  /*209d0*/  I2F R3, R3 ;  /* 0x0000000300037306 */ /* 0x000e620000201400 */
[CC--:B------:R-:W-:Y:S02]  /*209e0*/  FFMA.FTZ R113, R180.reuse, R0.reuse, R113 ;  /* 0x00000000b4717223 */ /* 0x0c0fe40000010071 */
[C---:B------:R-:W-:Y:S07]  /*209f0*/  FFMA.FTZ R115, R180.reuse, R0, R115 ;  /* 0x00000000b4737223 */ /* 0x040fee0000010073 */
[----:B------:R2:W4:Y:S01]  /*20a00*/  I2F R2, R134 ;  /* 0x0000008600027306 */ /* 0x0005220000201400 */
[CC--:B-1----:R-:W-:Y:S02]  /*20a10*/  FFMA.FTZ R116, R180.reuse, R3.reuse, R116 ;  /* 0x00000003b4747223 */ /* 0x0c2fe40000010074 */
[CC--:B------:R-:W-:Y:S02]  /*20a20*/  FFMA.FTZ R118, R180.reuse, R3.reuse, R118 ;  /* 0x00000003b4767223 */ /* 0x0c0fe40000010076 */
[CC--:B------:R-:W-:Y:S02]  /*20a30*/  FFMA.FTZ R120, R180.reuse, R3.reuse, R120 ;  /* 0x00000003b4787223 */ /* 0x0c0fe40000010078 */
[C---:B------:R-:W-:Y:S01]  /*20a40*/  FFMA.FTZ R122, R180.reuse, R3, R122 ;  /* 0x00000003b47a7223 */ /* 0x040fe2000001007a */
[----:B------:R-:W-:Y:S01]  /*20a50*/  IADD3 R3, R143, 0x79, RZ ;  /* 0x000000798f037810 */ /* 0x000fe20007ffe0ff */
[CC--:B------:R-:W-:Y:S01]  /*20a60*/  FFMA.FTZ R117, R180.reuse, R132.reuse, R117 ;  /* 0x00000084b4757223 */ /* 0x0c0fe20000010075 */
[----:B--2---:R-:W-:Y:S01]  /*20a70*/  FMNMX.FTZ R134, R71, R135, !PT ;  /* 0x0000008747867209 */ /* 0x004fe20007810000 */
[C---:B------:R-:W-:Y:S01]  /*20a80*/  FFMA.FTZ R119, R180.reuse, R132, R119 ;  /* 0x00000084b4777223 */ /* 0x040fe20000010077 */
[----:B------:R-:W-:Y:S01]  /*20a90*/  FMNMX.FTZ R135, R85, R140, !PT ;  /* 0x0000008c55877209 */ /* 0x000fe20007810000 */
[----:B------:R-:W-:Y:S01]  /*20aa0*/  FFMA.FTZ R121, R180, R132, R121 ;  /* 0x00000084b4797223 */ /* 0x000fe20000010079 */
[----:B------:R-:W-:Y:S01]  /*20ab0*/  FMNMX.FTZ R134, R78, R134, !PT ;  /* 0x000000864e867209 */ /* 0x000fe20007810000 */
[----:B------:R-:W1:Y:S01]  /*20ac0*/  I2F R3, R3 ;  /* 0x0000000300037306 */ /* 0x000e620000201400 */
[----:B------:R-:W-:Y:S01]  /*20ad0*/  FMNMX.FTZ R135, R92, R135, !PT ;  /* 0x000000875c877209 */ /* 0x000fe20007810000 */
[C---:B------:R-:W-:Y:S01]  /*20ae0*/  FFMA.FTZ R123, R180.reuse, R132, R123 ;  /* 0x00000084b47b7223 */ /* 0x040fe2000001007b */
[----:B------:R-:W-:Y:S01]  /*20af0*/  FMNMX.FTZ R0, R79, R134, !PT ;  /* 0x000000864f007209 */ /* 0x000fe20007810000 */
[CC--:B----4-:R-:W-:Y:S01]  /*20b00*/  FFMA.FTZ R124, R180.reuse, R2.reuse, R124 ;  /* 0x00000002b47c7223 */ /* 0x0d0fe2000001007c */
[----:B------:R-:W-:Y:S01]  /*20b10*/  FMNMX.FTZ R134, R93, R135, !PT ;  /* 0x000000875d867209 */ /* 0x000fe20007810000 */
[----:B------:R-:W-:Y:S01]  /*20b20*/  FFMA.FTZ R126, R180, R2, R126 ;  /* 0x00000002b47e7223 */ /* 0x000fe2000001007e */
[----:B------:R-:W-:Y:S01]  /*20b30*/  FMNMX.FTZ R0, R86, R0, !PT ;  /* 0x0000000056007209 */ /* 0x000fe20007810000 */
[----:B------:R-:W-:Y:S01]  /*20b40*/  FFMA.FTZ R128, R180, R2, R128 ;  /* 0x00000002b4807223 */ /* 0x000fe20000010080 */
[----:B------:R-:W-:Y:S01]  /*20b50*/  FMNMX.FTZ R134, R100, R134, !PT ;  /* 0x0000008664867209 */ /* 0x000fe20007810000 */
[----:B------:R-:W-:Y:S01]  /*20b60*/  FFMA.FTZ R130, R180, R2, R130 ;  /* 0x00000002b4827223 */ /* 0x000fe20000010082 */
[----:B------:R-:W-:Y:S02]  /*20b70*/  FMNMX.FTZ R0, R87, R0, !PT ;  /* 0x0000000057007209 */ /* 0x000fe40007810000 */
[----:B------:R-:W-:Y:S02]  /*20b80*/  FMNMX.FTZ R134, R101, R134, !PT ;  /* 0x0000008665867209 */ /* 0x000fe40007810000 */
[----:B------:R-:W-:Y:S02]  /*20b90*/  FMNMX.FTZ R0, R94, R0, !PT ;  /* 0x000000005e007209 */ /* 0x000fe40007810000 */
[----:B------:R-:W-:Y:S02]  /*20ba0*/  FMNMX.FTZ R132, R108, R134, !PT ;  /* 0x000000866c847209 */ /* 0x000fe40007810000 */
[----:B------:R-:W-:Y:S02]  /*20bb0*/  FMNMX.FTZ R2, R95, R0, !PT ;  /* 0x000000005f027209 */ /* 0x000fe40007810000 */
[----:B------:R-:W-:Y:S02]  /*20bc0*/  FMNMX.FTZ R0, R8, R188, !PT ;  /* 0x000000bc08007209 */ /* 0x000fe40007810000 */
[----:B------:R-:W-:Y:S01]  /*20bd0*/  FMNMX.FTZ R132, R109, R132, !PT ;  /* 0x000000846d847209 */ /* 0x000fe20007810000 */
[----:B-1----:R-:W-:Y:S01]  /*20be0*/  FFMA.FTZ R125, R180, R3, R125 ;  /* 0x00000003b47d7223 */ /* 0x002fe2000001007d */
[----:B------:R-:W-:Y:S01]  /*20bf0*/  FMNMX.FTZ R134, R10, R189, !PT ;  /* 0x000000bd0a867209 */ /* 0x000fe20007810000 */
[-C--:B------:R-:W-:Y:S01]  /*20c00*/  FFMA.FTZ R127, R180, R3.reuse, R127 ;  /* 0x00000003b47f7223 */ /* 0x080fe2000001007f */
[----:B------:R-:W-:Y:S01]  /*20c10*/  FMNMX.FTZ R135, R102, R2, !PT ;  /* 0x0000000266877209 */ /* 0x000fe20007810000 */
[CC--:B------:R-:W-:Y:S01]  /*20c20*/  FFMA.FTZ R129, R180.reuse, R3.reuse, R129 ;  /* 0x00000003b4817223 */ /* 0x0c0fe20000010081 */
        /* <DEDUP_REMOVED lines=45> */
[----:B--2---:R-:W-:Y:S02]  /*20f00*/  FMNMX.FTZ R134, R2, R140, !PT ;  /* 0x0000008c02867209 */ /* 0x004fe40007810000 */
[----:B------:R-:W-:Y:S02]  /*20f10*/  FMNMX.FTZ R2, R67, R132, !PT ;  /* 0x0000008443027209 */ /* 0x000fe40007810000 */
[----:B------:R-:W-:Y:S01]  /*20f20*/  FMNMX.FTZ R132, R72, R135, !PT ;  /* 0x0000008748847209 */ /* 0x000fe20007810000 */
[----:B------:R-:W2:Y:S01]  /*20f30*/  SHFL.BFLY PT, R143, R134, 0x1, 0x1f ;  /* 0x0c201f00868f7f89 */ /* 0x000ea200000e0000 */
[----:B------:R-:W-:Y:S02]  /*20f40*/  FMNMX.FTZ R2, R74, R2, !PT ;  /* 0x000000024a027209 */ /* 0x000fe40007810000 */
[----:B------:R-:W-:Y:S02]  /*20f50*/  FMNMX.FTZ R132, R73, R132, !PT ;  /* 0x0000008449847209 */ /* 0x000fe40007810000 */
[----:B------:R-:W-:Y:S02]  /*20f60*/  FMNMX.FTZ R2, R75, R2, !PT ;  /* 0x000000024b027209 */ /* 0x000fe40007810000 */
[----:B------:R-:W-:Y:S02]  /*20f70*/  FMNMX.FTZ R132, R80, R132, !PT ;  /* 0x0000008450847209 */ /* 0x000fe40007810000 */
[----:B-1----:R-:W-:Y:S02]  /*20f80*/  FMNMX.FTZ R135, R0, R141, !PT ;  /* 0x0000008d00877209 */ /* 0x002fe40007810000 */
[----:B------:R-:W-:Y:S02]  /*20f90*/  FMNMX.FTZ R2, R82, R2, !PT ;  /* 0x0000000252027209 */ /* 0x000fe40007810000 */
[----:B------:R-:W-:Y:S02]  /*20fa0*/  FMNMX.FTZ R132, R81, R132, !PT ;  /* 0x0000008451847209 */ /* 0x000fe40007810000 */
[----:B------:R-:W-:Y:S01]  /*20fb0*/  FMNMX.FTZ R0, R83, R2, !PT ;  /* 0x0000000253007209 */ /* 0x000fe20007810000 */
[----:B------:R-:W-:Y:S01]  /*20fc0*/  FADD.FTZ R2, -R135, R186 ;  /* 0x000000ba87027221 */ /* 0x000fe20000010100 */
[----:B------:R-:W-:Y:S02]  /*20fd0*/  FMNMX.FTZ R140, R88, R132, !PT ;  /* 0x00000084588c7209 */ /* 0x000fe40007810000 */
[----:B------:R-:W-:Y:S01]  /*20fe0*/  FMNMX.FTZ R132, R90, R0, !PT ;  /* 0x000000005a847209 */ /* 0x000fe20007810000 */
[----:B---3--:R-:W-:Y:S01]  /*20ff0*/  FMUL.FTZ R2, R133, R2 ;  /* 0x0000000285027220 */ /* 0x008fe20000410000 */
[----:B------:R-:W-:Y:S01]  /*21000*/  FMNMX.FTZ R141, R89, R140, !PT ;  /* 0x0000008c598d7209 */ /* 0x000fe20007810000 */
[----:B------:R-:W-:Y:S01]  /*21010*/  FMUL.FTZ R0, R133, R135 ;  /* 0x0000008785007220 */ /* 0x000fe20000410000 */
[----:B------:R-:W-:Y:S01]  /*21020*/  FSETP.NEU.FTZ.AND P0, PT, R135, -INF , PT ;  /* 0xff8000008700780b */ /* 0x000fe20003f1d000 */
[----:B------:R1:W3:Y:S01]  /*21030*/  MUFU.EX2 R140, R2 ;  /* 0x00000002008c7308 */ /* 0x0002e20000000800 */
[----:B------:R-:W-:Y:S02]  /*21040*/  FMNMX.FTZ R142, R91, R132, !PT ;  /* 0x000000845b8e7209 */ /* 0x000fe40007810000 */
[----:B------:R-:W-:Y:S02]  /*21050*/  FSEL R132, R0, RZ, P0 ;  /* 0x000000ff00847208 */ /* 0x000fe40000000000 */
[----:B--2---:R-:W-:Y:S02]  /*21060*/  FMNMX.FTZ R134, R134, R143, !PT ;  /* 0x0000008f86867209 */ /* 0x004fe40007810000 */
[----:B------:R-:W-:Y:S01]  /*21070*/  FMNMX.FTZ R141, R96, R141, !PT ;  /* 0x0000008d608d7209 */ /* 0x000fe20007810000 */
[-CC-:B------:R-:W-:Y:S01]  /*21080*/  FFMA.FTZ R159, R68, R133.reuse, -R132.reuse ;  /* 0x00000085449f7223 */ /* 0x180fe20000010884 */
[----:B------:R-:W-:Y:S01]  /*21090*/  FSETP.NEU.FTZ.AND P0, PT, R134, -INF , PT ;  /* 0xff8000008600780b */ /* 0x000fe20003f1d000 */
[--C-:B------:R-:W-:Y:S01]  /*210a0*/  FFMA.FTZ R0, R4, R133, -R132.reuse ;  /* 0x0000008504007223 */ /* 0x100fe20000010884 */
[----:B------:R-:W-:Y:S01]  /*210b0*/  FMNMX.FTZ R141, R97, R141, !PT ;  /* 0x0000008d618d7209 */ /* 0x000fe20007810000 */
[-CC-:B------:R-:W-:Y:S02]  /*210c0*/  FFMA.FTZ R156, R53, R133.reuse, -R132.reuse ;  /* 0x00000085359c7223 */ /* 0x180fe40000010884 */
[-CC-:B------:R-:W-:Y:S02]  /*210d0*/  FFMA.FTZ R157, R60, R133.reuse, -R132.reuse ;  /* 0x000000853c9d7223 */ /* 0x180fe40000010884 */
[-CC-:B------:R-:W-:Y:S01]  /*210e0*/  FFMA.FTZ R158, R61, R133.reuse, -R132.reuse ;  /* 0x000000853d9e7223 */ /* 0x180fe20000010884 */
[----:B------:R-:W-:Y:S01]  /*210f0*/  MUFU.EX2 R0, R0 ;  /* 0x0000000000007308 */ /* 0x000fe20000000800 */
[-CC-:B------:R-:W-:Y:S02]  /*21100*/  FFMA.FTZ R160, R69, R133.reuse, -R132.reuse ;  /* 0x0000008545a07223 */ /* 0x180fe40000010884 */
[-CC-:B------:R-:W-:Y:S02]  /*21110*/  FFMA.FTZ R166, R76, R133.reuse, -R132.reuse ;  /* 0x000000854ca67223 */ /* 0x180fe40000010884 */
[--C-:B------:R-:W-:Y:S01]  /*21120*/  FFMA.FTZ R168, R77, R133, -R132.reuse ;  /* 0x000000854da87223 */ /* 0x100fe20000010884 */
[----:B-1----:R-:W-:Y:S01]  /*21130*/  FMNMX.FTZ R2, R98, R142, !PT ;  /* 0x0000008e62027209 */ /* 0x002fe20007810000 */
[----:B---3--:R-:W-:Y:S01]  /*21140*/  FMUL.FTZ R137, R140, R173 ;  /* 0x000000ad8c897220 */ /* 0x008fe20000410000 */
[----:B------:R-:W-:Y:S01]  /*21150*/  FMNMX.FTZ R142, R104, R141, !PT ;  /* 0x0000008d688e7209 */ /* 0x000fe20007810000 */
[-CC-:B------:R-:W-:Y:S01]  /*21160*/  FFMA.FTZ R177, R84, R133.reuse, -R132.reuse ;  /* 0x0000008554b17223 */ /* 0x180fe20000010884 */
        /* <DEDUP_REMOVED lines=9> */
[-CC-:B------:R-:W-:Y:S02]  /*21200*/  FFMA.FTZ R213, R108, R133.reuse, -R132.reuse ;  /* 0x000000856cd57223 */ /* 0x180fe40000010884 */
[-CC-:B------:R-:W-:Y:S01]  /*21210*/  FFMA.FTZ R215, R109, R133.reuse, -R132.reuse ;  /* 0x000000856dd77223 */ /* 0x180fe20000010884 */
[----:B------:R-:W-:Y:S01]  /*21220*/  FMNMX.FTZ R4, R114, R4, !PT ;  /* 0x0000000472047209 */ /* 0x000fe20007810000 */
[-CC-:B------:R-:W-:Y:S02]  /*21230*/  FFMA.FTZ R220, R116, R133.reuse, -R132.reuse ;  /* 0x0000008574dc7223 */ /* 0x180fe40000010884 */
[-CC-:B------:R-:W-:Y:S01]  /*21240*/  FFMA.FTZ R219, R117, R133.reuse, -R132.reuse ;  /* 0x0000008575db7223 */ /* 0x180fe20000010884 */
[----:B------:R-:W-:Y:S01]  /*21250*/  FMNMX.FTZ R4, R115, R4, !PT ;  /* 0x0000000473047209 */ /* 0x000fe20007810000 */
[--C-:B------:R-:W-:Y:S02]  /*21260*/  FFMA.FTZ R221, R124, R133, -R132.reuse ;  /* 0x000000857cdd7223 */ /* 0x100fe40000010884 */
[----:B------:R-:W-:Y:S01]  /*21270*/  FMUL.FTZ R93, R140, R171 ;  /* 0x000000ab8c5d7220 */ /* 0x000fe20000410000 */
[----:B------:R-:W-:Y:S01]  /*21280*/  FMNMX.FTZ R4, R122, R4, !PT ;  /* 0x000000047a047209 */ /* 0x000fe20007810000 */
[C---:B------:R-:W-:Y:S02]  /*21290*/  FMUL.FTZ R76, R140.reuse, R165 ;  /* 0x000000a58c4c7220 */ /* 0x040fe40000410000 */
[----:B------:R-:W-:Y:S01]  /*212a0*/  FMUL.FTZ R77, R140, R164 ;  /* 0x000000a48c4d7220 */ /* 0x000fe20000410000 */
[----:B------:R-:W-:Y:S01]  /*212b0*/  FMNMX.FTZ R4, R123, R4, !PT ;  /* 0x000000047b047209 */ /* 0x000fe20007810000 */
[----:B------:R-:W-:Y:S03]  /*212c0*/  FADD.FTZ R2, -R134, R187 ;  /* 0x000000bb86027221 */ /* 0x000fe60000010100 */
[----:B------:R-:W-:Y:S01]  /*212d0*/  FMNMX.FTZ R3, R130, R4, !PT ;  /* 0x0000000482037209 */ /* 0x000fe20007810000 */
[--C-:B------:R-:W-:Y:S02]  /*212e0*/  FFMA.FTZ R4, R13, R133, -R132.reuse ;  /* 0x000000850d047223 */ /* 0x100fe40000010884 */
[----:B------:R-:W-:Y:S01]  /*212f0*/  FMUL.FTZ R2, R133, R2 ;  /* 0x0000000285027220 */ /* 0x000fe20000410000 */
[----:B------:R-:W-:Y:S01]  /*21300*/  FMNMX.FTZ R3, R131, R3, !PT ;  /* 0x0000000383037209 */ /* 0x000fe20007810000 */
[----:B------:R1:W-:Y:S10]  /*21310*/  MUFU.EX2 R143, R4 ;  /* 0x00000004008f7308 */ /* 0x0003f40000000800 */
[----:B------:R2:W-:Y:S01]  /*21320*/  MUFU.EX2 R141, R2 ;  /* 0x00000002008d7308 */ /* 0x0005e20000000800 */
[-CC-:B-1----:R-:W-:Y:S09]  /*21330*/  FFMA.FTZ R4, R20, R133.reuse, -R132.reuse ;  /* 0x0000008514047223 */ /* 0x182ff20000010884 */
[----:B------:R1:W-:Y:S01]  /*21340*/  MUFU.EX2 R148, R4 ;  /* 0x0000000400947308 */ /* 0x0003e20000000800 */
[--C-:B--2---:R-:W-:Y:S01]  /*21350*/  FFMA.FTZ R2, R5, R133, -R132.reuse ;  /* 0x0000008505027223 */ /* 0x104fe20000010884 */
[----:B------:R-:W-:Y:S08]  /*21360*/  FMNMX.FTZ R5, R113, R142, !PT ;  /* 0x0000008e71057209 */ /* 0x000ff00007810000 */
[----:B------:R2:W-:Y:S01]  /*21370*/  MUFU.EX2 R142, R2 ;  /* 0x00000002008e7308 */ /* 0x0005e20000000800 */
[----:B------:R-:W-:Y:S04]  /*21380*/  FMNMX.FTZ R5, R120, R5, !PT ;  /* 0x0000000578057209 */ /* 0x000fe80007810000 */
[----:B------:R-:W-:Y:S01]  /*21390*/  FMNMX.FTZ R5, R121, R5, !PT ;  /* 0x0000000579057209 */ /* 0x000fe20007810000 */
[-CC-:B-1----:R-:W-:Y:S04]  /*213a0*/  FFMA.FTZ R4, R21, R133.reuse, -R132.reuse ;  /* 0x0000008515047223 */ /* 0x182fe80000010884 */
[----:B------:R1:W3:Y:S01]  /*213b0*/  MUFU.EX2 R147, R4 ;  /* 0x0000000400937308 */ /* 0x0002e20000000800 */
[-CC-:B--2---:R-:W-:Y:S02]  /*213c0*/  FFMA.FTZ R2, R12, R133.reuse, -R132.reuse ;  /* 0x000000850c027223 */ /* 0x184fe40000010884 */
[----:B------:R-:W-:Y:S07]  /*213d0*/  SHFL.BFLY PT, R12, R3, 0x2, 0x1f ;  /* 0x0c401f00030c7f89 */ /* 0x000fee00000e0000 */
[----:B------:R2:W-:Y:S01]  /*213e0*/  MUFU.EX2 R146, R2 ;  /* 0x0000000200927308 */ /* 0x0005e20000000800 */
[--C-:B-1----:R-:W-:Y:S09]  /*213f0*/  FFMA.FTZ R4, R28, R133, -R132.reuse ;  /* 0x000000851c047223 */ /* 0x102ff20000010884 */
[----:B------:R1:W-:Y:S01]  /*21400*/  MUFU.EX2 R150, R4 ;  /* 0x0000000400967308 */ /* 0x0003e20000000800 */
[----:B--2---:R-:W-:Y:S04]  /*21410*/  FMNMX.FTZ R2, R128, R5, !PT ;  /* 0x0000000580027209 */ /* 0x004fe80007810000 */
[----:B------:R-:W-:Y:S05]  /*21420*/  FMNMX.FTZ R2, R129, R2, !PT ;  /* 0x0000000281027209 */ /* 0x000fea0007810000 */
[----:B------:R-:W2:Y:S01]  /*21430*/  SHFL.BFLY PT, R5, R2, 0x2, 0x1f ;  /* 0x0c401f0002057f89 */ /* 0x000ea200000e0000 */
[--C-:B-1----:R-:W-:Y:S04]  /*21440*/  FFMA.FTZ R4, R29, R133, -R132.reuse ;  /* 0x000000851d047223 */ /* 0x102fe80000010884 */
[----:B------:R1:W-:Y:S01]  /*21450*/  MUFU.EX2 R149, R4 ;  /* 0x0000000400957308 */ /* 0x0003e20000000800 */
[----:B--2---:R-:W-:Y:S01]  /*21460*/  FMNMX.FTZ R2, R2, R5, !PT ;  /* 0x0000000502027209 */ /* 0x004fe20007810000 */
[-CC-:B------:R-:W-:Y:S08]  /*21470*/  FFMA.FTZ R5, R52, R133.reuse, -R132.reuse ;  /* 0x0000008534057223 */ /* 0x180ff00000010884 */
[----:B------:R2:W-:Y:S01]  /*21480*/  MUFU.EX2 R155, R5 ;  /* 0x00000005009b7308 */ /* 0x0005e20000000800 */
[----:B------:R-:W4:Y:S01]  /*21490*/  SHFL.BFLY PT, R13, R2, 0x1, 0x1f ;  /* 0x0c201f00020d7f89 */ /* 0x000f2200000e0000 */
[----:B-1----:R-:W-:Y:S01]  /*214a0*/  FMNMX.FTZ R4, R3, R12, !PT ;  /* 0x0000000c03047209 */ /* 0x002fe20007810000 */
[--C-:B------:R-:W-:Y:S02]  /*214b0*/  FFMA.FTZ R3, R36, R133, -R132.reuse ;  /* 0x0000008524037223 */ /* 0x100fe40000010884 */
[----:B------:R-:W-:Y:S05]  /*214c0*/  FMUL.FTZ R36, R140, R169 ;  /* 0x000000a98c247220 */ /* 0x000fea0000410000 */
[----:B------:R1:W-:Y:S01]  /*214d0*/  MUFU.EX2 R152, R3 ;  /* 0x0000000300987308 */ /* 0x0003e20000000800 */
[----:B------:R-:W3:Y:S01]  /*214e0*/  SHFL.BFLY PT, R12, R4, 0x1, 0x1f ;  /* 0x0c201f00040c7f89 */ /* 0x000ee200000e0000 */
[----:B----4-:R-:W-:Y:S04]  /*214f0*/  FMNMX.FTZ R13, R2, R13, !PT ;  /* 0x0000000d020d7209 */ /* 0x010fe80007810000 */
[----:B------:R-:W-:Y:S01]  /*21500*/  FSETP.NEU.FTZ.AND P1, PT, R13, -INF , PT ;  /* 0xff8000000d00780b */ /* 0x000fe20003f3d000 */
[----:B--2---:R-:W-:Y:S05]  /*21510*/  FMUL.FTZ R5, R133, R13 ;  /* 0x0000000d85057220 */ /* 0x004fea0000410000 */
[----:B------:R-:W-:Y:S01]  /*21520*/  FSEL R5, R5, RZ, P1 ;  /* 0x000000ff05057208 */ /* 0x000fe20000800000 */
[-C--:B-1----:R-:W-:Y:S01]  /*21530*/  FFMA.FTZ R3, R37, R133.reuse, -R132 ;  /* 0x0000008525037223 */ /* 0x082fe20000010884 */
[----:B---3--:R-:W-:Y:S01]  /*21540*/  FMNMX.FTZ R12, R4, R12, !PT ;  /* 0x0000000c040c7209 */ /* 0x008fe20007810000 */
[----:B------:R-:W-:Y:S02]  /*21550*/  FADD.FTZ R4, -R13, R188 ;  /* 0x000000bc0d047221 */ /* 0x000fe40000010100 */
[----:B------:R1:W-:Y:S01]  /*21560*/  MUFU.EX2 R151, R3 ;  /* 0x0000000300977308 */ /* 0x0003e20000000800 */
[-CC-:B------:R-:W-:Y:S02]  /*21570*/  FFMA.FTZ R188, R92, R133.reuse, -R132.reuse ;  /* 0x000000855cbc7223 */ /* 0x180fe40000010884 */
[----:B------:R-:W-:Y:S02]  /*21580*/  FMUL.FTZ R4, R133, R4 ;  /* 0x0000000485047220 */ /* 0x000fe40000410000 */
[-CC-:B------:R-:W-:Y:S02]  /*21590*/  FFMA.FTZ R202, R104, R133.reuse, -R5.reuse ;  /* 0x0000008568ca7223 */ /* 0x180fe40000010805 */
[-CC-:B------:R-:W-:Y:S02]  /*215a0*/  FFMA.FTZ R109, R57, R133.reuse, -R5.reuse ;  /* 0x00000085396d7223 */ /* 0x180fe40000010805 */
[-CC-:B------:R-:W-:Y:S01]  /*215b0*/  FFMA.FTZ R108, R56, R133.reuse, -R5.reuse ;  /* 0x00000085386c7223 */ /* 0x180fe20000010805 */
[----:B------:R-:W-:Y:S01]  /*215c0*/  MUFU.EX2 R20, R4 ;  /* 0x0000000400147308 */ /* 0x000fe20000000800 */
[-CC-:B------:R-:W-:Y:S02]  /*215d0*/  FFMA.FTZ R207, R112, R133.reuse, -R5.reuse ;  /* 0x0000008570cf7223 */ /* 0x180fe40000010805 */
[-CC-:B------:R-:W-:Y:S02]  /*215e0*/  FFMA.FTZ R68, R41, R133.reuse, -R5.reuse ;  /* 0x0000008529447223 */ /* 0x180fe40000010805 */
[-CC-:B------:R-:W-:Y:S02]  /*215f0*/  FFMA.FTZ R60, R32, R133.reuse, -R5.reuse ;  /* 0x00000085203c7223 */ /* 0x180fe40000010805 */
[-CC-:B------:R-:W-:Y:S02]  /*21600*/  FFMA.FTZ R214, R121, R133.reuse, -R5.reuse ;  /* 0x0000008579d67223 */ /* 0x180fe40000010805 */
[-CC-:B------:R-:W-:Y:S02]  /*21610*/  FFMA.FTZ R212, R120, R133.reuse, -R5.reuse ;  /* 0x0000008578d47223 */ /* 0x180fe40000010805 */
[-CC-:B------:R-:W-:Y:S02]  /*21620*/  FFMA.FTZ R201, R105, R133.reuse, -R5.reuse ;  /* 0x0000008569c97223 */ /* 0x180fe40000010805 */
[----:B------:R-:W-:Y:S02]  /*21630*/  FMUL.FTZ R92, R140, R172 ;  /* 0x000000ac8c5c7220 */ /* 0x000fe40000410000 */
[-CC-:B-1----:R-:W-:Y:S02]  /*21640*/  FFMA.FTZ R3, R44, R133.reuse, -R132.reuse ;  /* 0x000000852c037223 */ /* 0x182fe40000010884 */
[-CC-:B------:R-:W-:Y:S02]  /*21650*/  FFMA.FTZ R206, R113, R133.reuse, -R5.reuse ;  /* 0x0000008571ce7223 */ /* 0x180fe40000010805 */
[----:B------:R1:W-:Y:S01]  /*21660*/  MUFU.EX2 R154, R3 ;  /* 0x00000003009a7308 */ /* 0x0003e20000000800 */
[-CC-:B------:R-:W-:Y:S02]  /*21670*/  FFMA.FTZ R17, R17, R133.reuse, -R5.reuse ;  /* 0x0000008511117223 */ /* 0x180fe40000010805 */
[--C-:B------:R-:W-:Y:S02]  /*21680*/  FFMA.FTZ R173, R88, R133, -R5.reuse ;  /* 0x0000008558ad7223 */ /* 0x100fe40000010805 */
[----:B------:R-:W-:Y:S02]  /*21690*/  FMUL.FTZ R37, R140, R167 ;  /* 0x000000a78c257220 */ /* 0x000fe40000410000 */
[-CC-:B------:R-:W-:Y:S02]  /*216a0*/  FFMA.FTZ R167, R80, R133.reuse, -R5.reuse ;  /* 0x0000008550a77223 */ /* 0x180fe40000010805 */
[-CC-:B------:R-:W-:Y:S02]  /*216b0*/  FFMA.FTZ R169, R81, R133.reuse, -R5.reuse ;  /* 0x0000008551a97223 */ /* 0x180fe40000010805 */
[-CC-:B------:R-:W-:Y:S02]  /*216c0*/  FFMA.FTZ R224, R128, R133.reuse, -R5.reuse ;  /* 0x0000008580e07223 */ /* 0x180fe40000010805 */
[-C--:B------:R-:W-:Y:S01]  /*216d0*/  FFMA.FTZ R187, R97, R133.reuse, -R5 ;  /* 0x0000008561bb7223 */ /* 0x080fe20000010805 */
[----:B------:R-:W-:Y:S01]  /*216e0*/  F2FP.BF16.PACK_AB R97, R147, R148 ;  /* 0x000000949361723e */ /* 0x000fe200000010ff */
[-CC-:B-1----:R-:W-:Y:S02]  /*216f0*/  FFMA.FTZ R3, R45, R133.reuse, -R132.reuse ;  /* 0x000000852d037223 */ /* 0x182fe40000010884 */
[-C--:B------:R-:W-:Y:S02]  /*21700*/  FFMA.FTZ R132, R125, R133.reuse, -R132 ;  /* 0x000000857d847223 */ /* 0x080fe40000010884 */
[----:B------:R1:W-:Y:S02]  /*21710*/  MUFU.EX2 R153, R3 ;  /* 0x0000000300997308 */ /* 0x0003e40000000800 */
[----:B-1----:R-:W-:Y:S05]  /*21720*/  FMUL.FTZ R3, R133, R134 ;  /* 0x0000008685037220 */ /* 0x002fea0000410000 */
[----:B------:R-:W-:Y:S02]  /*21730*/  FSEL R3, R3, RZ, P0 ;  /* 0x000000ff03037208 */ /* 0x000fe40000000000 */
[----:B------:R-:W-:Y:S03]  /*21740*/  FSETP.NEU.FTZ.AND P0, PT, R12, -INF , PT ;  /* 0xff8000000c00780b */ /* 0x000fe60003f1d000 */
[-CC-:B------:R-:W-:Y:S02]  /*21750*/  FFMA.FTZ R7, R7, R133.reuse, -R3.reuse ;  /* 0x0000008507077223 */ /* 0x180fe40000010803 */
[-CC-:B------:R-:W-:Y:S02]  /*21760*/  FFMA.FTZ R2, R6, R133.reuse, -R3.reuse ;  /* 0x0000008506027223 */ /* 0x180fe40000010803 */
[----:B------:R1:W-:Y:S01]  /*21770*/  MUFU.EX2 R28, R7 ;  /* 0x00000007001c7308 */ /* 0x0003e20000000800 */
[-CC-:B------:R-:W-:Y:S02]  /*21780*/  FFMA.FTZ R6, R15, R133.reuse, -R3.reuse ;  /* 0x000000850f067223 */ /* 0x180fe40000010803 */
[-CC-:B------:R-:W-:Y:S02]  /*21790*/  FFMA.FTZ R15, R30, R133.reuse, -R3.reuse ;  /* 0x000000851e0f7223 */ /* 0x180fe40000010803 */
[-CC-:B------:R-:W-:Y:S02]  /*217a0*/  FFMA.FTZ R61, R38, R133.reuse, -R3.reuse ;  /* 0x00000085263d7223 */ /* 0x180fe40000010803 */
[-CC-:B------:R-:W-:Y:S02]  /*217b0*/  FFMA.FTZ R69, R39, R133.reuse, -R3.reuse ;  /* 0x0000008527457223 */ /* 0x180fe40000010803 */
[-CC-:B------:R-:W-:Y:S01]  /*217c0*/  FFMA.FTZ R161, R70, R133.reuse, -R3.reuse ;  /* 0x0000008546a17223 */ /* 0x180fe20000010803 */
[----:B------:R2:W-:Y:S01]  /*217d0*/  MUFU.EX2 R52, R15 ;  /* 0x0000000f00347308 */ /* 0x0005e20000000800 */
[-CC-:B------:R-:W-:Y:S02]  /*217e0*/  FFMA.FTZ R163, R78, R133.reuse, -R3.reuse ;  /* 0x000000854ea37223 */ /* 0x180fe40000010803 */
[-CC-:B------:R-:W-:Y:S02]  /*217f0*/  FFMA.FTZ R170, R79, R133.reuse, -R3.reuse ;  /* 0x000000854faa7223 */ /* 0x180fe40000010803 */
[-CC-:B------:R-:W-:Y:S01]  /*21800*/  FFMA.FTZ R4, R22, R133.reuse, -R3.reuse ;  /* 0x0000008516047223 */ /* 0x180fe20000010803 */
[----:B------:R-:W-:Y:S01]  /*21810*/  F2FP.BF16.PACK_AB R22, R142, R0 ;  /* 0x000000008e16723e */ /* 0x000fe200000010ff */
[-CC-:B------:R-:W-:Y:S02]  /*21820*/  FFMA.FTZ R21, R31, R133.reuse, -R3.reuse ;  /* 0x000000851f157223 */ /* 0x180fe40000010803 */
[-CC-:B------:R-:W-:Y:S01]  /*21830*/  FFMA.FTZ R100, R46, R133.reuse, -R3.reuse ;  /* 0x000000852e647223 */ /* 0x180fe20000010803 */
[----:B------:R-:W-:Y:S01]  /*21840*/  MUFU.EX2 R29, R6 ;  /* 0x00000006001d7308 */ /* 0x000fe20000000800 */
[-CC-:B------:R-:W-:Y:S02]  /*21850*/  FFMA.FTZ R101, R47, R133.reuse, -R3.reuse ;  /* 0x000000852f657223 */ /* 0x180fe40000010803 */
[-CC-:B------:R-:W-:Y:S02]  /*21860*/  FFMA.FTZ R116, R54, R133.reuse, -R3.reuse ;  /* 0x0000008536747223 */ /* 0x180fe40000010803 */
[-CC-:B-1----:R-:W-:Y:S02]  /*21870*/  FFMA.FTZ R7, R14, R133.reuse, -R3.reuse ;  /* 0x000000850e077223 */ /* 0x182fe40000010803 */
[-CC-:B------:R-:W-:Y:S02]  /*21880*/  FFMA.FTZ R14, R23, R133.reuse, -R3.reuse ;  /* 0x00000085170e7223 */ /* 0x180fe40000010803 */
[-CC-:B------:R-:W-:Y:S01]  /*21890*/  FFMA.FTZ R117, R55, R133.reuse, -R3.reuse ;  /* 0x0000008537757223 */ /* 0x180fe20000010803 */
[----:B------:R-:W-:Y:S01]  /*218a0*/  MUFU.EX2 R46, R4 ;  /* 0x00000004002e7308 */ /* 0x000fe20000000800 */
[-CC-:B------:R-:W-:Y:S02]  /*218b0*/  FFMA.FTZ R124, R62, R133.reuse, -R3.reuse ;  /* 0x000000853e7c7223 */ /* 0x180fe40000010803 */
[-CC-:B------:R-:W-:Y:S02]  /*218c0*/  FFMA.FTZ R125, R63, R133.reuse, -R3.reuse ;  /* 0x000000853f7d7223 */ /* 0x180fe40000010803 */
        /* <DEDUP_REMOVED lines=14> */
[-C--:B------:R-:W-:Y:S01]  /*219b0*/  FFMA.FTZ R228, R127, R133.reuse, -R3 ;  /* 0x000000857fe47223 */ /* 0x080fe20000010803 */
[----:B------:R-:W1:Y:S01]  /*219c0*/  MUFU.EX2 R2, R2 ;  /* 0x0000000200027308 */ /* 0x000e620000000800 */
[----:B------:R-:W-:Y:S02]  /*219d0*/  FMUL.FTZ R3, R140, R174 ;  /* 0x000000ae8c037220 */ /* 0x000fe40000410000 */
[-CC-:B--2---:R-:W-:Y:S02]  /*219e0*/  FFMA.FTZ R15, R9, R133.reuse, -R5.reuse ;  /* 0x00000085090f7223 */ /* 0x184fe40000010805 */
[-CC-:B------:R-:W-:Y:S01]  /*219f0*/  FFMA.FTZ R71, R49, R133.reuse, -R5.reuse ;  /* 0x0000008531477223 */ /* 0x180fe20000010805 */
[----:B------:R2:W-:Y:S01]  /*21a00*/  STL [R1+0x40], R3 ;  /* 0x0000400301007387 */ /* 0x0005e20000100800 */
[-CC-:B------:R-:W-:Y:S02]  /*21a10*/  FFMA.FTZ R70, R48, R133.reuse, -R5.reuse ;  /* 0x0000008530467223 */ /* 0x180fe40000010805 */
[-CC-:B------:R-:W-:Y:S01]  /*21a20*/  FFMA.FTZ R47, R16, R133.reuse, -R5.reuse ;  /* 0x00000085102f7223 */ /* 0x180fe20000010805 */
[----:B------:R-:W3:Y:S01]  /*21a30*/  LDL R30, [R1+0x2a4] ;  /* 0x0002a400011e7983 */ /* 0x000ee20000100800 */
[-CC-:B------:R-:W-:Y:S02]  /*21a40*/  FFMA.FTZ R126, R72, R133.reuse, -R5.reuse ;  /* 0x00000085487e7223 */ /* 0x180fe40000010805 */
[-CC-:B------:R-:W-:Y:S01]  /*21a50*/  FFMA.FTZ R127, R73, R133.reuse, -R5.reuse ;  /* 0x00000085497f7223 */ /* 0x180fe20000010805 */
[----:B------:R-:W4:Y:S01]  /*21a60*/  LDL R9, [R1+0x2f8] ;  /* 0x0002f80001097983 */ /* 0x000f220000100800 */
[-CC-:B------:R-:W-:Y:S02]  /*21a70*/  FFMA.FTZ R55, R25, R133.reuse, -R5.reuse ;  /* 0x0000008519377223 */ /* 0x180fe40000010805 */
[-CC-:B------:R-:W-:Y:S01]  /*21a80*/  FFMA.FTZ R54, R24, R133.reuse, -R5.reuse ;  /* 0x0000008518367223 */ /* 0x180fe20000010805 */
[----:B------:R-:W4:Y:S01]  /*21a90*/  LDL.LU R79, [R1+0x48] ;  /* 0x00004800014f7983 */ /* 0x000f220000300800 */
[-CC-:B------:R-:W-:Y:S02]  /*21aa0*/  FFMA.FTZ R62, R33, R133.reuse, -R5.reuse ;  /* 0x00000085213e7223 */ /* 0x180fe40000010805 */
[----:B------:R2:W-:Y:S01]  /*21ab0*/  MUFU.EX2 R33, R21 ;  /* 0x0000001500217308 */ /* 0x0005e20000000800 */
[----:B------:R-:W4:Y:S01]  /*21ac0*/  LDL.LU R78, [R1+0x4c] ;  /* 0x00004c00014e7983 */ /* 0x000f220000300800 */
[-CC-:B------:R-:W-:Y:S01]  /*21ad0*/  FFMA.FTZ R111, R65, R133.reuse, -R5.reuse ;  /* 0x00000085416f7223 */ /* 0x180fe20000010805 */
[----:B-1----:R-:W-:Y:S01]  /*21ae0*/  F2FP.BF16.PACK_AB R23, R28, R2 ;  /* 0x000000021c17723e */ /* 0x002fe200000010ff */
[-C--:B------:R-:W-:Y:S01]  /*21af0*/  FFMA.FTZ R6, R8, R133.reuse, -R5 ;  /* 0x0000008508067223 */ /* 0x080fe20000010805 */
[----:B------:R-:W4:Y:S01]  /*21b00*/  LDL.LU R49, [R1+0x38] ;  /* 0x0000380001317983 */ /* 0x000f220000300800 */
[----:B------:R-:W-:Y:S02]  /*21b10*/  FADD.FTZ R14, -R12, R189 ;  /* 0x000000bd0c0e7221 */ /* 0x000fe40000010100 */
[--C-:B------:R-:W-:Y:S01]  /*21b20*/  FFMA.FTZ R110, R64, R133, -R5.reuse ;  /* 0x00000085406e7223 */ /* 0x100fe20000010805 */
[----:B------:R-:W4:Y:S01]  /*21b30*/  LDL.LU R48, [R1+0x3c] ;  /* 0x00003c0001307983 */ /* 0x000f220000300800 */
[----:B--2---:R-:W-:Y:S02]  /*21b40*/  FMUL.FTZ R3, R133, R12 ;  /* 0x0000000c85037220 */ /* 0x004fe40000410000 */
[----:B------:R-:W-:Y:S01]  /*21b50*/  FFMA.FTZ R7, R140, R181, R0 ;  /* 0x000000b58c077223 */ /* 0x000fe20000010000 */
[----:B------:R-:W2:Y:S01]  /*21b60*/  LDL.LU R38, [R1+0x18] ;  /* 0x0000180001267983 */ /* 0x000ea20000300800 */
[-CC-:B------:R-:W-:Y:S01]  /*21b70*/  FFMA.FTZ R63, R40, R133.reuse, -R5.reuse ;  /* 0x00000085283f7223 */ /* 0x180fe20000010805 */
[----:B------:R-:W-:Y:S01]  /*21b80*/  FSEL R4, R3, RZ, P0 ;  /* 0x000000ff03047208 */ /* 0x000fe20000000000 */
[----:B------:R-:W-:Y:S01]  /*21b90*/  FMUL.FTZ R8, R133, R14 ;  /* 0x0000000e85087220 */ /* 0x000fe20000410000 */
[----:B------:R-:W2:Y:S01]  /*21ba0*/  LDL.LU R39, [R1+0x1c] ;  /* 0x00001c0001277983 */ /* 0x000ea20000300800 */
[----:B------:R1:W1:Y:S01]  /*21bb0*/  MUFU.EX2 R3, R6 ;  /* 0x0000000600037308 */ /* 0x0002620000000800 */
[----:B------:R-:W-:Y:S02]  /*21bc0*/  IMAD.SHL.U32 R40, R185, 0x4, RZ ;  /* 0x00000004b9287824 */ /* 0x000fe400078e00ff */
[----:B------:R-:W2:Y:S01]  /*21bd0*/  LDL R104, [R1+0x2c4] ;  /* 0x0002c40001687983 */ /* 0x000ea20000100800 */
[-CC-:B------:R-:W-:Y:S02]  /*21be0*/  FFMA.FTZ R119, R75, R133.reuse, -R4.reuse ;  /* 0x000000854b777223 */ /* 0x180fe40000010804 */
[-CC-:B------:R-:W-:Y:S01]  /*21bf0*/  FFMA.FTZ R118, R74, R133.reuse, -R4.reuse ;  /* 0x000000854a767223 */ /* 0x180fe20000010804 */
[----:B------:R-:W2:Y:S01]  /*21c00*/  LDL.LU R75, [R1+0x8] ;  /* 0x00000800014b7983 */ /* 0x000ea20000300800 */
[-CC-:B------:R-:W-:Y:S02]  /*21c10*/  FFMA.FTZ R103, R59, R133.reuse, -R4.reuse ;  /* 0x000000853b677223 */ /* 0x180fe40000010804 */
[-CC-:B------:R-:W-:Y:S01]  /*21c20*/  FFMA.FTZ R112, R66, R133.reuse, -R4.reuse ;  /* 0x0000008542707223 */ /* 0x180fe20000010804 */
[----:B------:R-:W2:Y:S01]  /*21c30*/  LDL.LU R16, [R1+0xc] ;  /* 0x00000c0001107983 */ /* 0x000ea20000300800 */
[-CC-:B------:R-:W-:Y:S01]  /*21c40*/  FFMA.FTZ R102, R58, R133.reuse, -R4.reuse ;  /* 0x000000853a667223 */ /* 0x180fe20000010804 */
[----:B------:R-:W-:Y:S01]  /*21c50*/  MUFU.EX2 R8, R8 ;  /* 0x0000000800087308 */ /* 0x000fe20000000800 */
[-CC-:B------:R-:W-:Y:S01]  /*21c60*/  FFMA.FTZ R65, R51, R133.reuse, -R4.reuse ;  /* 0x0000008533417223 */ /* 0x180fe20000010804 */
[----:B------:R-:W2:Y:S01]  /*21c70*/  LDL.LU R72, [R1+0x90] ;  /* 0x0000900001487983 */ /* 0x000ea20000300800 */
[-CC-:B------:R-:W-:Y:S02]  /*21c80*/  FFMA.FTZ R53, R27, R133.reuse, -R4.reuse ;  /* 0x000000851b357223 */ /* 0x180fe40000010804 */
        /* <DEDUP_REMOVED lines=8> */
[-CC-:B-1----:R-:W-:Y:S02]  /*21d10*/  FFMA.FTZ R6, R10, R133.reuse, -R4.reuse ;  /* 0x000000850a067223 */ /* 0x182fe40000010804 */
        /* <DEDUP_REMOVED lines=13> */
[----:B------:R-:W2:Y:S01]  /*21df0*/  LDL R66, [R1+0x2c8] ;  /* 0x0002c80001427983 */ /* 0x000ea20000100800 */
[-CC-:B------:R-:W-:Y:S02]  /*21e00*/  FFMA.FTZ R35, R35, R133.reuse, -R4.reuse ;  /* 0x0000008523237223 */ /* 0x180fe40000010804 */
[-CC-:B------:R-:W-:Y:S01]  /*21e10*/  FFMA.FTZ R43, R43, R133.reuse, -R4.reuse ;  /* 0x000000852b2b7223 */ /* 0x180fe20000010804 */
[----:B------:R-:W2:Y:S01]  /*21e20*/  LDL.LU R58, [R1+0x98] ;  /* 0x00009800013a7983 */ /* 0x000ea20000300800 */
[-CC-:B------:R-:W-:Y:S02]  /*21e30*/  FFMA.FTZ R113, R67, R133.reuse, -R4.reuse ;  /* 0x0000008543717223 */ /* 0x180fe40000010804 */
[-CC-:B------:R-:W-:Y:S01]  /*21e40*/  FFMA.FTZ R165, R82, R133.reuse, -R4.reuse ;  /* 0x0000008552a57223 */ /* 0x180fe20000010804 */
[----:B------:R-:W2:Y:S01]  /*21e50*/  LDL.LU R51, [R1+0x9c] ;  /* 0x00009c0001337983 */ /* 0x000ea20000300800 */
[-CC-:B------:R-:W-:Y:S02]  /*21e60*/  FFMA.FTZ R198, R106, R133.reuse, -R4.reuse ;  /* 0x000000856ac67223 */ /* 0x180fe40000010804 */
[-CC-:B------:R-:W-:Y:S02]  /*21e70*/  FFMA.FTZ R189, R114, R133.reuse, -R4.reuse ;  /* 0x0000008572bd7223 */ /* 0x180fe40000010804 */
[-CC-:B------:R-:W-:Y:S02]  /*21e80*/  FFMA.FTZ R217, R122, R133.reuse, -R4.reuse ;  /* 0x000000857ad97223 */ /* 0x180fe40000010804 */
[-CC-:B------:R-:W-:Y:S02]  /*21e90*/  FFMA.FTZ R216, R123, R133.reuse, -R4.reuse ;  /* 0x000000857bd87223 */ /* 0x180fe40000010804 */
[-CC-:B------:R-:W-:Y:S02]  /*21ea0*/  FFMA.FTZ R222, R131, R133.reuse, -R4.reuse ;  /* 0x0000008583de7223 */ /* 0x180fe40000010804 */
[-C--:B------:R-:W-:Y:S02]  /*21eb0*/  FFMA.FTZ R14, R11, R133.reuse, -R4 ;  /* 0x000000850b0e7223 */ /* 0x080fe40000010804 */
[----:B------:R1:W1:Y:S01]  /*21ec0*/  MUFU.EX2 R4, R6 ;  /* 0x0000000600047308 */ /* 0x0002620000000800 */
[-CC-:B------:R-:W-:Y:S02]  /*21ed0*/  FFMA.FTZ R174, R89, R133.reuse, -R5.reuse ;  /* 0x0000008559ae7223 */ /* 0x180fe40000010805 */
[-CC-:B------:R-:W-:Y:S01]  /*21ee0*/  FFMA.FTZ R181, R96, R133.reuse, -R5.reuse ;  /* 0x0000008560b57223 */ /* 0x180fe20000010805 */
[----:B------:R-:W-:Y:S01]  /*21ef0*/  F2FP.BF16.PACK_AB R96, R29, R44 ;  /* 0x0000002c1d60723e */ /* 0x000fe200000010ff */
[----:B------:R-:W-:Y:S05]  /*21f00*/  FFMA.FTZ R5, R129, R133, -R5 ;  /* 0x0000008581057223 */ /* 0x000fea0000010805 */
[----:B------:R-:W-:Y:S10]  /*21f10*/  MUFU.EX2 R11, R15 ;  /* 0x0000000f000b7308 */ /* 0x000ff40000000800 */
[----:B------:R-:W-:Y:S01]  /*21f20*/  MUFU.EX2 R15, R47 ;  /* 0x0000002f000f7308 */ /* 0x000fe20000000800 */
[----:B-1----:R-:W-:Y:S02]  /*21f30*/  FFMA.FTZ R6, R141, R182, R2 ;  /* 0x000000b68d067223 */ /* 0x002fe40000010002 */
[----:B------:R-:W-:Y:S02]  /*21f40*/  FFMA.FTZ R0, R20, R183, R3 ;  /* 0x000000b714007223 */ /* 0x000fe40000010003 */
[----:B------:R-:W-:Y:S02]  /*21f50*/  FFMA.FTZ R2, R8, R184, R4 ;  /* 0x000000b808027223 */ /* 0x000fe40000010004 */
[----:B---3--:R-:W-:Y:S04]  /*21f60*/  IMAD.WIDE.U32 R30, R30, -0x326172a9, RZ ;  /* 0xcd9e8d571e1e7825 */ /* 0x008fe800078e00ff */
[----:B------:R-:W-:Y:S02]  /*21f70*/  IMAD.MOV.U32 R107, RZ, RZ, R31 ;  /* 0x000000ffff6b7224 */ /* 0x000fe400078e001f */
[----:B------:R-:W-:Y:S02]  /*21f80*/  IMAD.MOV.U32 R106, RZ, RZ, R30 ;  /* 0x000000ffff6a7224 */ /* 0x000fe400078e001e */
[----:B----4-:R-:W-:Y:S01]  /*21f90*/  IMAD.WIDE.U32 R30, R9, -0x2daee0ad, RZ ;  /* 0xd2511f53091e7825 */ /* 0x010fe200078e00ff */
[----:B------:R-:W-:Y:S03]  /*21fa0*/  LOP3.LUT R9, R247, R40, RZ, 0x3c, !PT ;  /* 0x00000028f7097212 */ /* 0x000fe600078e3cff */
[----:B------:R-:W-:Y:S01]  /*21fb0*/  FMUL.FTZ R136, R141, R79 ;  /* 0x0000004f8d887220 */ /* 0x000fe20000410000 */
[----:B------:R-:W-:Y:S01]  /*21fc0*/  LOP3.LUT R9, R9, R31, RZ, 0x3c, !PT ;  /* 0x0000001f09097212 */ /* 0x000fe200078e3cff */
[C---:B------:R-:W-:Y:S02]  /*21fd0*/  FMUL.FTZ R190, R141.reuse, R78 ;  /* 0x0000004e8dbe7220 */ /* 0x040fe40000410000 */
[C---:B------:R-:W-:Y:S02]  /*21fe0*/  FMUL.FTZ R94, R141.reuse, R49 ;  /* 0x000000318d5e7220 */ /* 0x040fe40000410000 */
[----:B------:R-:W3:Y:S01]  /*21ff0*/  LDL.LU R49, [R1+0x88] ;  /* 0x0000880001317983 */ /* 0x000ee20000300800 */
[C---:B------:R-:W-:Y:S03]  /*22000*/  FMUL.FTZ R95, R141.reuse, R48 ;  /* 0x000000308d5f7220 */ /* 0x040fe60000410000 */
[----:B------:R-:W4:Y:S01]  /*22010*/  LDL.LU R48, [R1+0x8c] ;  /* 0x00008c0001307983 */ /* 0x000f220000300800 */
[C---:B--2---:R-:W-:Y:S03]  /*22020*/  FMUL.FTZ R38, R141.reuse, R38 ;  /* 0x000000268d267220 */ /* 0x044fe60000410000 */
[----:B------:R-:W2:Y:S01]  /*22030*/  LDL.LU R27, [R1+0x78] ;  /* 0x00007800011b7983 */ /* 0x000ea20000300800 */
[C---:B------:R-:W-:Y:S03]  /*22040*/  FMUL.FTZ R39, R141.reuse, R39 ;  /* 0x000000278d277220 */ /* 0x040fe60000410000 */
[----:B------:R-:W2:Y:S01]  /*22050*/  LDL.LU R26, [R1+0x7c] ;  /* 0x00007c00011a7983 */ /* 0x000ea20000300800 */
[----:B------:R-:W-:Y:S03]  /*22060*/  LOP3.LUT R10, R104, R107, RZ, 0x3c, !PT ;  /* 0x0000006b680a7212 */ /* 0x000fe600078e3cff */
[----:B------:R-:W2:Y:S01]  /*22070*/  LDL.LU R19, [R1+0x68] ;  /* 0x0000680001137983 */ /* 0x000ea20000300800 */
[C---:B------:R-:W-:Y:S03]  /*22080*/  FMUL.FTZ R78, R141.reuse, R75 ;  /* 0x0000004b8d4e7220 */ /* 0x040fe60000410000 */
[----:B------:R-:W2:Y:S01]  /*22090*/  LDL.LU R18, [R1+0x6c] ;  /* 0x00006c0001127983 */ /* 0x000ea20000300800 */
[----:B------:R-:W-:Y:S02]  /*220a0*/  IMAD.WIDE.U32 R82, R10, -0x2daee0ad, RZ ;  /* 0xd2511f530a527825 */ /* 0x000fe400078e00ff */
[----:B------:R-:W1:Y:S01]  /*220b0*/  MUFU.EX2 R10, R14 ;  /* 0x0000000e000a7308 */ /* 0x000e620000000800 */
[----:B------:R1:W2:Y:S01]  /*220c0*/  LDL.S16 R130, [R1+0x110] ;  /* 0x0001100001827983 */ /* 0x0002a20000100600 */
[----:B------:R-:W-:Y:S02]  /*220d0*/  FMUL.FTZ R79, R141, R16 ;  /* 0x000000108d4f7220 */ /* 0x000fe40000410000 */
[----:B------:R-:W-:Y:S01]  /*220e0*/  FADD.FTZ R16, R142, R7 ;  /* 0x000000078e107221 */ /* 0x000fe20000010000 */
[----:B------:R2:W2:Y:S01]  /*220f0*/  LDL.S16 R121, [R1+0x100] ;  /* 0x0001000001797983 */ /* 0x0004a20000100600 */
[C---:B------:R-:W-:Y:S02]  /*22100*/  FMUL.FTZ R72, R20.reuse, R72 ;  /* 0x0000004814487220 */ /* 0x040fe40000410000 */
[C---:B------:R-:W-:Y:S01]  /*22110*/  FMUL.FTZ R73, R20.reuse, R73 ;  /* 0x0000004914497220 */ /* 0x040fe20000410000 */
[----:B------:R2:W2:Y:S01]  /*22120*/  LDL.S16 R120, [R1+0xfc] ;  /* 0x0000fc0001787983 */ /* 0x0004a20000100600 */
[C---:B------:R-:W-:Y:S03]  /*22130*/  FMUL.FTZ R88, R20.reuse, R74 ;  /* 0x0000004a14587220 */ /* 0x040fe60000410000 */
[----:B------:R2:W2:Y:S01]  /*22140*/  LDL.S16 R105, [R1+0xf8] ;  /* 0x0000f80001697983 */ /* 0x0004a20000100600 */
[C---:B------:R-:W-:Y:S03]  /*22150*/  FMUL.FTZ R89, R20.reuse, R59 ;  /* 0x0000003b14597220 */ /* 0x040fe60000410000 */
[----:B------:R-:W2:Y:S01]  /*22160*/  LDL R98, [R1+0x2bc] ;  /* 0x0002bc0001627983 */ /* 0x000ea20000100800 */
[C---:B------:R-:W-:Y:S02]  /*22170*/  FMUL.FTZ R84, R20.reuse, R57 ;  /* 0x0000003914547220 */ /* 0x040fe40000410000 */
[----:B------:R-:W-:Y:S01]  /*22180*/  FMUL.FTZ R85, R20, R56 ;  /* 0x0000003814557220 */ /* 0x000fe20000410000 */
[----:B-1----:R-:W-:Y:S01]  /*22190*/  F2FP.BF16.PACK_AB R47, R10, R4 ;  /* 0x000000040a2f723e */ /* 0x002fe200000010ff */
[----:B------:R-:W-:Y:S02]  /*221a0*/  FADD.FTZ R14, R28, R6 ;  /* 0x000000061c0e7221 */ /* 0x000fe40000010000 */
[----:B------:R1:W1:Y:S01]  /*221b0*/  MUFU.EX2 R6, R17 ;  /* 0x0000001100067308 */ /* 0x0002620000000800 */
[C---:B------:R-:W-:Y:S02]  /*221c0*/  FMUL.FTZ R56, R20.reuse, R25 ;  /* 0x0000001914387220 */ /* 0x040fe40000410000 */
[----:B------:R-:W-:Y:S02]  /*221d0*/  FMUL.FTZ R57, R20, R24 ;  /* 0x0000001814397220 */ /* 0x000fe40000410000 */
[----:B------:R-:W-:Y:S01]  /*221e0*/  IMAD.WIDE.U32 R24, R9, -0x326172a9, RZ ;  /* 0xcd9e8d5709187825 */ /* 0x000fe200078e00ff */
[----:B------:R-:W-:Y:S02]  /*221f0*/  LOP3.LUT R7, R83, R66, R30, 0x96, !PT ;  /* 0x0000004253077212 */ /* 0x000fe400078e961e */
[----:B------:R-:W-:Y:S02]  /*22200*/  F2FP.BF16.PACK_AB R83, R143, R146 ;  /* 0x000000928f53723e */ /* 0x000fe400000010ff */
[----:B------:R1:W-:Y:S01]  /*22210*/  MUFU.EX2 R28, R61 ;  /* 0x0000003d001c7308 */ /* 0x0003e20000000800 */
[----:B------:R-:W-:Y:S01]  /*22220*/  LOP3.LUT R9, R25, R240, R106, 0x96, !PT ;  /* 0x000000f019097212 */ /* 0x000fe200078e966a */
[----:B------:R-:W-:Y:S02]  /*22230*/  FMUL.FTZ R74, R8, R58 ;  /* 0x0000003a084a7220 */ /* 0x000fe40000410000 */
[----:B------:R-:W-:Y:S02]  /*22240*/  FADD.FTZ R20, R10, R2 ;  /* 0x000000020a147221 */ /* 0x000fe40000010000 */
[----:B------:R-:W-:Y:S02]  /*22250*/  FMUL.FTZ R75, R8, R51 ;  /* 0x00000033084b7220 */ /* 0x000fe40000410000 */
[----:B------:R-:W2:Y:S01]  /*22260*/  LDL R51, [R1+0x2b8] ;  /* 0x0002b80001337983 */ /* 0x000ea20000100800 */
[----:B-1----:R-:W-:Y:S02]  /*22270*/  FADD.FTZ R17, R11, R0 ;  /* 0x000000000b117221 */ /* 0x002fe40000010000 */
[----:B------:R-:W-:Y:S02]  /*22280*/  FADD.FTZ R0, R44, R14 ;  /* 0x0000000e2c007221 */ /* 0x000fe40000010000 */
[----:B------:R-:W-:Y:S01]  /*22290*/  MUFU.EX2 R14, R21 ;  /* 0x00000015000e7308 */ /* 0x000fe20000000800 */
[----:B------:R-:W-:Y:S01]  /*222a0*/  F2FP.BF16.PACK_AB R61, R6, R15 ;  /* 0x0000000f063d723e */ /* 0x000fe200000010ff */
[C---:B---3--:R-:W-:Y:S02]  /*222b0*/  FMUL.FTZ R90, R8.reuse, R49 ;  /* 0x00000031085a7220 */ /* 0x048fe40000410000 */
[C---:B----4-:R-:W-:Y:S02]  /*222c0*/  FMUL.FTZ R91, R8.reuse, R48 ;  /* 0x00000030085b7220 */ /* 0x050fe40000410000 */
[----:B------:R-:W-:Y:S01]  /*222d0*/  IMAD.WIDE.U32 R48, R7, -0x326172a9, RZ ;  /* 0xcd9e8d5707307825 */ /* 0x000fe200078e00ff */
[----:B------:R-:W-:Y:S03]  /*222e0*/  F2FP.BF16.PACK_AB R7, R11, R3 ;  /* 0x000000030b07723e */ /* 0x000fe600000010ff */
[C---:B--2---:R-:W-:Y:S01]  /*222f0*/  FMUL.FTZ R86, R8.reuse, R27 ;  /* 0x0000001b08567220 */ /* 0x044fe20000410000 */
[----:B------:R-:W-:Y:S01]  /*22300*/  LOP3.LUT R3, R49, R239, R24, 0x96, !PT ;  /* 0x000000ef31037212 */ /* 0x000fe200078e9618 */
[C---:B------:R-:W-:Y:S01]  /*22310*/  FMUL.FTZ R87, R8.reuse, R26 ;  /* 0x0000001a08577220 */ /* 0x040fe20000410000 */
[----:B------:R-:W-:Y:S01]  /*22320*/  MUFU.EX2 R27, R100 ;  /* 0x00000064001b7308 */ /* 0x000fe20000000800 */
[C---:B------:R-:W-:Y:S02]  /*22330*/  FMUL.FTZ R58, R8.reuse, R19 ;  /* 0x00000013083a7220 */ /* 0x040fe40000410000 */
[----:B------:R-:W-:Y:S02]  /*22340*/  FADD.FTZ R19, R29, R0 ;  /* 0x000000001d137221 */ /* 0x000fe40000010000 */
[----:B------:R-:W-:Y:S02]  /*22350*/  FMUL.FTZ R59, R8, R18 ;  /* 0x00000012083b7220 */ /* 0x000fe40000410000 */
[----:B------:R-:W-:Y:S03]  /*22360*/  FADD.FTZ R8, R146, R16 ;  /* 0x0000001092087221 */ /* 0x000fe60000010000 */
[----:B------:R-:W1:Y:S01]  /*22370*/  MUFU.EX2 R26, R101 ;  /* 0x00000065001a7308 */ /* 0x000e620000000800 */
[----:B------:R-:W-:Y:S04]  /*22380*/  IMAD.WIDE.U32 R2, R3, -0x2daee0ad, RZ ;  /* 0xd2511f5303027825 */ /* 0x000fe800078e00ff */
[----:B------:R-:W-:Y:S02]  /*22390*/  FADD.FTZ R18, R143, R8 ;  /* 0x000000088f127221 */ /* 0x000fe40000010000 */
[----:B------:R-:W-:Y:S04]  /*223a0*/  IMAD.WIDE.U32 R8, R9, -0x2daee0ad, RZ ;  /* 0xd2511f5309087825 */ /* 0x000fe800078e00ff */
[----:B------:R-:W-:Y:S01]  /*223b0*/  FADD.FTZ R4, R148, R18 ;  /* 0x0000001294047221 */ /* 0x000fe20000010000 */
[----:B------:R-:W-:Y:S01]  /*223c0*/  LOP3.LUT R0, R9, R241, R82, 0x96, !PT ;  /* 0x000000f109007212 */ /* 0x000fe200078e9652 */
[----:B------:R-:W-:Y:S01]  /*223d0*/  MUFU.EX2 R18, R69 ;  /* 0x0000004500127308 */ /* 0x000fe20000000800 */
[----:B------:R-:W-:Y:S02]  /*223e0*/  LOP3.LUT R16, R3, R242, R8, 0x96, !PT ;  /* 0x000000f203107212 */ /* 0x000fe400078e9608 */
[----:B------:R-:W-:Y:S01]  /*223f0*/  IADD3 R148, R247, 0x646e171e, RZ ;  /* 0x646e171ef7947810 */ /* 0x000fe20007ffe0ff */
[----:B------:R-:W-:Y:S04]  /*22400*/  IMAD.WIDE.U32 R10, R0, -0x326172a9, RZ ;  /* 0xcd9e8d57000a7825 */ /* 0x000fe800078e00ff */
[----:B------:R-:W-:Y:S01]  /*22410*/  FADD.FTZ R0, R15, R17 ;  /* 0x000000110f007221 */ /* 0x000fe20000010000 */
[----:B------:R-:W-:Y:S01]  /*22420*/  LOP3.LUT R3, R11, R233, R48, 0x96, !PT ;  /* 0x000000e90b037212 */ /* 0x000fe200078e9630 */
[----:B------:R-:W-:Y:S01]  /*22430*/  FADD.FTZ R11, R147, R4 ;  /* 0x00000004930b7221 */ /* 0x000fe20000010000 */
[----:B-1----:R-:W-:Y:S01]  /*22440*/  F2FP.BF16.PACK_AB R129, R26, R27 ;  /* 0x0000001b1a81723e */ /* 0x002fe200000010ff */
[----:B------:R-:W-:Y:S02]  /*22450*/  FADD.FTZ R15, R6, R0 ;  /* 0x00000000060f7221 */ /* 0x000fe40000010000 */
[----:B------:R-:W-:Y:S01]  /*22460*/  IMAD.WIDE.U32 R8, R3, -0x2daee0ad, RZ ;  /* 0xd2511f5303087825 */ /* 0x000fe200078e00ff */
[----:B------:R-:W1:Y:S04]  /*22470*/  MUFU.EX2 R0, R32 ;  /* 0x0000002000007308 */ /* 0x000e680000000800 */
[----:B------:R-:W-:Y:S01]  /*22480*/  LOP3.LUT R9, R9, R251, R2, 0x96, !PT ;  /* 0x000000fb09097212 */ /* 0x000fe200078e9602 */
[----:B------:R-:W-:Y:S04]  /*22490*/  IMAD.WIDE.U32 R2, R16, -0x326172a9, RZ ;  /* 0xcd9e8d5710027825 */ /* 0x000fe800078e00ff */
[----:B------:R-:W-:Y:S01]  /*224a0*/  IMAD.WIDE.U32 R140, R9, -0x326172a9, RZ ;  /* 0xcd9e8d57098c7825 */ /* 0x000fe200078e00ff */
[----:B------:R-:W-:Y:S01]  /*224b0*/  LOP3.LUT R4, R3, R249, R10, 0x96, !PT ;  /* 0x000000f903047212 */ /* 0x000fe200078e960a */
[----:B------:R2:W3:Y:S04]  /*224c0*/  MUFU.EX2 R6, R54 ;  /* 0x0000003600067308 */ /* 0x0004e80000000800 */
[----:B------:R-:W-:Y:S04]  /*224d0*/  IMAD.WIDE.U32 R142, R4, -0x2daee0ad, RZ ;  /* 0xd2511f53048e7825 */ /* 0x000fe800078e00ff */
[----:B------:R-:W-:Y:S01]  /*224e0*/  FADD.FTZ R4, R14, R20 ;  /* 0x000000140e047221 */ /* 0x000fe20000010000 */
[----:B------:R-:W-:Y:S01]  /*224f0*/  LOP3.LUT R8, R143, R243, R8, 0x96, !PT ;  /* 0x000000f38f087212 */ /* 0x000fe200078e9608 */
[----:B------:R-:W4:Y:S01]  /*22500*/  MUFU.EX2 R3, R55 ;  /* 0x0000003700037308 */ /* 0x000f220000000800 */
[----:B-1----:R-:W-:Y:S03]  /*22510*/  F2FP.BF16.PACK_AB R44, R0, R14 ;  /* 0x0000000e002c723e */ /* 0x002fe600000010ff */
[----:B------:R-:W-:Y:S01]  /*22520*/  IMAD.WIDE.U32 R80, R8, -0x326172a9, RZ ;  /* 0xcd9e8d5708507825 */ /* 0x000fe200078e00ff */
[----:B------:R-:W-:Y:S03]  /*22530*/  LOP3.LUT R32, R141, R245, R2, 0x96, !PT ;  /* 0x000000f58d207212 */ /* 0x000fe600078e9602 */
[----:B------:R-:W-:Y:S02]  /*22540*/  FADD.FTZ R21, R0, R4 ;  /* 0x0000000400157221 */ /* 0x000fe40000010000 */
[----:B------:R-:W-:Y:S01]  /*22550*/  FADD.FTZ R0, R46, R19 ;  /* 0x000000132e007221 */ /* 0x000fe20000010000 */
[----:B------:R-:W-:Y:S01]  /*22560*/  F2FP.BF16.PACK_AB R46, R45, R46 ;  /* 0x0000002e2d2e723e */ /* 0x000fe200000010ff */
[----:B------:R-:W-:Y:S01]  /*22570*/  FADD.FTZ R4, R150, R11 ;  /* 0x0000000b96047221 */ /* 0x000fe20000010000 */
[----:B------:R-:W-:Y:S01]  /*22580*/  MUFU.EX2 R9, R35 ;  /* 0x0000002300097308 */ /* 0x000fe20000000800 */
[----:B--2---:R-:W-:Y:S01]  /*22590*/  F2FP.BF16.PACK_AB R54, R149, R150 ;  /* 0x000000969536723e */ /* 0x004fe200000010ff */
[----:B------:R-:W-:Y:S01]  /*225a0*/  FADD.FTZ R20, R45, R0 ;  /* 0x000000002d147221 */ /* 0x000fe20000010000 */
[----:B------:R-:W-:Y:S01]  /*225b0*/  LOP3.LUT R0, R81, R199, R140, 0x96, !PT ;  /* 0x000000c751007212 */ /* 0x000fe200078e968c */
[----:B---3--:R-:W-:Y:S01]  /*225c0*/  FADD.FTZ R2, R6, R15 ;  /* 0x0000000f06027221 */ /* 0x008fe20000010000 */
[----:B------:R-:W-:Y:S01]  /*225d0*/  F2FP.BF16.PACK_AB R45, R33, R52 ;  /* 0x00000034212d723e */ /* 0x000fe200000010ff */
[----:B------:R-:W-:Y:S04]  /*225e0*/  FADD.FTZ R19, R149, R4 ;  /* 0x0000000495137221 */ /* 0x000fe80000010000 */
[----:B------:R1:W-:Y:S01]  /*225f0*/  MUFU.EX2 R15, R62 ;  /* 0x0000003e000f7308 */ /* 0x0003e20000000800 */
[C---:B----4-:R-:W-:Y:S01]  /*22600*/  F2FP.BF16.PACK_AB R6, R3.reuse, R6 ;  /* 0x000000060306723e */ /* 0x050fe200000010ff */
[----:B------:R-:W-:Y:S01]  /*22610*/  FADD.FTZ R17, R3, R2 ;  /* 0x0000000203117221 */ /* 0x000fe20000010000 */
[----:B------:R-:W-:Y:S02]  /*22620*/  LOP3.LUT R2, R0, 0xff, RZ, 0xc0, !PT ;  /* 0x000000ff00027812 */ /* 0x000fe400078ec0ff */
[C---:B------:R-:W-:Y:S02]  /*22630*/  PRMT R3, R22.reuse, 0x7632, R3 ;  /* 0x0000763216037816 */ /* 0x040fe40000000003 */
[----:B------:R-:W-:Y:S02]  /*22640*/  ISETP.GE.U32.AND P0, PT, R191, R2, PT ;  /* 0x00000002bf00720c */ /* 0x000fe40003f06070 */
[----:B------:R-:W-:Y:S01]  /*22650*/  PRMT R2, R22, 0x7610, R2 ;  /* 0x0000761016027816 */ /* 0x000fe20000000002 */
[----:B------:R-:W-:Y:S03]  /*22660*/  MUFU.EX2 R10, R34 ;  /* 0x00000022000a7308 */ /* 0x000fe60000000800 */
[----:B------:R-:W-:Y:S07]  /*22670*/  PRMT R252, R2, 0x5410, R3 ;  /* 0x0000541002fc7816 */ /* 0x000fee0000000003 */
[----:B------:R-:W-:Y:S01]  /*22680*/  @!P0 HFMA2.BF16_V2 R130, -RZ.H0_H0, RZ.H0_H0, -R2.H0_H0 ;  /* 0x200000ffff828231 */ /* 0x000fe20000340902 */
[----:B------:R-:W-:Y:S01]  /*22690*/  MUFU.EX2 R14, R63 ;  /* 0x0000003f000e7308 */ /* 0x000fe20000000800 */
[----:B-1----:R-:W-:Y:S03]  /*226a0*/  F2FP.BF16.PACK_AB R62, R153, R154 ;  /* 0x0000009a993e723e */ /* 0x002fe600000010ff */
[----:B------:R-:W-:Y:S01]  /*226b0*/  @!P0 STL.S16 [R1+0x110], R130 ;  /* 0x0001108201008387 */ /* 0x000fe20000100600 */
[----:B------:R-:W-:Y:S04]  /*226c0*/  PRMT R8, R130, 0x7610, R8 ;  /* 0x0000761082087816 */ /* 0x000fe80000000008 */
[----:B------:R-:W-:Y:S01]  /*226d0*/  @!P0 PRMT R2, R8, 0x5410, RZ ;  /* 0x0000541008028816 */ /* 0x000fe200000000ff */
[----:B------:R-:W-:Y:S01]  /*226e0*/  MUFU.EX2 R4, R53 ;  /* 0x0000003500047308 */ /* 0x000fe20000000800 */
[----:B------:R-:W-:Y:S03]  /*226f0*/  IADD3 R22, P0, R144, R98, RZ ;  /* 0x0000006290167210 */ /* 0x000fe60007f1e0ff */
[----:B------:R1:W-:Y:S06]  /*22700*/  ST.E.U16 [R144.64], R2 ;  /* 0x0000000290007985 */ /* 0x0003ec000c101504 */
[----:B------:R-:W2:Y:S10]  /*22710*/  MUFU.EX2 R8, R41 ;  /* 0x0000002900087308 */ /* 0x000eb40000000800 */
[----:B------:R-:W3:Y:S01]  /*22720*/  MUFU.EX2 R16, R60 ;  /* 0x0000003c00107308 */ /* 0x000ee20000000800 */
[----:B-1----:R-:W-:Y:S02]  /*22730*/  LOP3.LUT R2, R0, 0xffff, RZ, 0xc0, !PT ;  /* 0x0000ffff00027812 */ /* 0x002fe400078ec0ff */
[----:B--2---:R-:W-:Y:S01]  /*22740*/  F2FP.BF16.PACK_AB R35, R4, R8 ;  /* 0x000000080423723e */ /* 0x004fe200000010ff */
[----:B------:R-:W-:Y:S01]  /*22750*/  FADD.FTZ R11, R8, R21 ;  /* 0x00000015080b7221 */ /* 0x000fe20000010000 */
[----:B------:R-:W-:Y:S05]  /*22760*/  SHF.R.U32.HI R2, RZ, 0x8, R2 ;  /* 0x00000008ff027819 */ /* 0x000fea0000011602 */
[----:B------:R-:W1:Y:S01]  /*22770*/  MUFU.EX2 R8, R68 ;  /* 0x0000004400087308 */ /* 0x000e620000000800 */
[----:B------:R-:W-:Y:S01]  /*22780*/  FADD.FTZ R11, R4, R11 ;  /* 0x0000000b040b7221 */ /* 0x000fe20000010000 */
[----:B------:R-:W-:Y:S01]  /*22790*/  LOP3.LUT R2, R2, 0xffff, RZ, 0xc0, !PT ;  /* 0x0000ffff02027812 */ /* 0x000fe200078ec0ff */
[----:B------:R-:W-:Y:S01]  /*227a0*/  FADD.FTZ R4, R52, R20 ;  /* 0x0000001434047221 */ /* 0x000fe20000010000 */
[----:B------:R-:W-:Y:S02]  /*227b0*/  F2FP.BF16.PACK_AB R52, R18, R28 ;  /* 0x0000001c1234723e */ /* 0x000fe400000010ff */
[C---:B------:R-:W-:Y:S02]  /*227c0*/  ISETP.GE.U32.AND P3, PT, R191.reuse, R2, PT ;  /* 0x00000002bf00720c */ /* 0x040fe40003f66070 */
[--C-:B------:R-:W-:Y:S02]  /*227d0*/  SHF.R.U32.HI R2, RZ, 0x10, R0.reuse ;  /* 0x00000010ff027819 */ /* 0x100fe40000011600 */
[----:B------:R-:W-:Y:S02]  /*227e0*/  SHF.R.U32.HI R0, RZ, 0x18, R0 ;  /* 0x00000018ff007819 */ /* 0x000fe40000011600 */
[----:B------:R-:W-:Y:S02]  /*227f0*/  LOP3.LUT R2, R2, 0xff, RZ, 0xc0, !PT ;  /* 0x000000ff02027812 */ /* 0x000fe400078ec0ff */
[C---:B------:R-:W-:Y:S02]  /*22800*/  ISETP.GE.U32.AND P1, PT, R191.reuse, R0, PT ;  /* 0x00000000bf00720c */ /* 0x040fe40003f26070 */
[----:B------:R-:W-:Y:S02]  /*22810*/  ISETP.GE.U32.AND P2, PT, R191, R2, PT ;  /* 0x00000002bf00720c */ /* 0x000fe40003f46070 */
[C---:B------:R-:W-:Y:S01]  /*22820*/  PRMT R2, R23.reuse, 0x7610, R2 ;  /* 0x0000761017027816 */ /* 0x040fe20000000002 */
[----:B------:R-:W-:Y:S01]  /*22830*/  @!P3 HFMA2.BF16_V2 R121, -RZ.H0_H0, RZ.H0_H0, -R3.H0_H0 ;  /* 0x200000ffff79b231 */ /* 0x000fe20000340903 */
[----:B------:R-:W-:Y:S01]  /*22840*/  PRMT R0, R23, 0x7632, R0 ;  /* 0x0000763217007816 */ /* 0x000fe20000000000 */
[----:B------:R-:W-:Y:S03]  /*22850*/  IMAD.X R23, R145, 0x1, R51, P0 ;  /* 0x0000000191177824 */ /* 0x000fe600000e0633 */
[----:B------:R-:W-:Y:S01]  /*22860*/  PRMT R67, R121, 0x7610, R67 ;  /* 0x0000761079437816 */ /* 0x000fe20000000043 */
[----:B------:R-:W-:Y:S01]  /*22870*/  @!P3 STL.S16 [R1+0x100], R121 ;  /* 0x000100790100b387 */ /* 0x000fe20000100600 */
[----:B------:R-:W-:Y:S01]  /*22880*/  PRMT R250, R2, 0x5410, R0 ;  /* 0x0000541002fa7816 */ /* 0x000fe20000000000 */
[----:B------:R-:W-:Y:S01]  /*22890*/  @!P1 HFMA2.BF16_V2 R105, -RZ.H0_H0, RZ.H0_H0, -R0.H0_H0 ;  /* 0x200000ffff699231 */ /* 0x000fe20000340900 */
[----:B------:R-:W-:Y:S01]  /*228a0*/  @!P3 PRMT R3, R67, 0x5410, RZ ;  /* 0x000054104303b816 */ /* 0x000fe200000000ff */
[----:B------:R-:W-:Y:S03]  /*228b0*/  @!P2 HFMA2.BF16_V2 R120, -RZ.H0_H0, RZ.H0_H0, -R2.H0_H0 ;  /* 0x200000ffff78a231 */ /* 0x000fe60000340902 */
[----:B------:R-:W-:Y:S01]  /*228c0*/  PRMT R41, R105, 0x7610, R41 ;  /* 0x0000761069297816 */ /* 0x000fe20000000029 */
[----:B------:R3:W-:Y:S01]  /*228d0*/  ST.E.U16 [R144.64+0x2], R3 ;  /* 0x0000020390007985 */ /* 0x0007e2000c101504 */
[----:B------:R-:W-:Y:S02]  /*228e0*/  PRMT R50, R120, 0x7610, R50 ;  /* 0x0000761078327816 */ /* 0x000fe40000000032 */
[----:B------:R-:W-:Y:S01]  /*228f0*/  @!P1 PRMT R0, R41, 0x5410, RZ ;  /* 0x0000541029009816 */ /* 0x000fe200000000ff */
[----:B------:R-:W-:Y:S01]  /*22900*/  @!P2 STL.S16 [R1+0xfc], R120 ;  /* 0x0000fc780100a387 */ /* 0x000fe20000100600 */
[----:B------:R-:W-:Y:S03]  /*22910*/  @!P2 PRMT R2, R50, 0x5410, RZ ;  /* 0x000054103202a816 */ /* 0x000fe600000000ff */
[----:B------:R-:W-:Y:S04]  /*22920*/  @!P1 STL.S16 [R1+0xf8], R105 ;  /* 0x0000f86901009387 */ /* 0x000fe80000100600 */
[----:B------:R-:W2:Y:S04]  /*22930*/  LDL R29, [R1+0x2d0] ;  /* 0x0002d000011d7983 */ /* 0x000ea80000100800 */
[----:B------:R4:W-:Y:S04]  /*22940*/  ST.E.U16 [R22.64+0x2], R0 ;  /* 0x0000020016007985 */ /* 0x0009e8000c101504 */
[----:B------:R1:W2:Y:S04]  /*22950*/  LDL.S16 R98, [R1+0x1d4] ;  /* 0x0001d40001627983 */ /* 0x0002a80000100600 */
[----:B------:R1:W-:Y:S01]  /*22960*/  ST.E.U16 [R22.64], R2 ;  /* 0x0000000216007985 */ /* 0x0003e2000c101504 */
[----:B---3--:R-:W-:Y:S03]  /*22970*/  FADD.FTZ R3, R16, R17 ;  /* 0x0000001110037221 */ /* 0x008fe60000010000 */
[----:B------:R-:W3:Y:S01]  /*22980*/  LDL R130, [R1+0x2c0] ;  /* 0x0002c00001827983 */ /* 0x000ee20000100800 */
[----:B------:R-:W-:Y:S01]  /*22990*/  FADD.FTZ R17, R33, R4 ;  /* 0x0000000421117221 */ /* 0x000fe20000010000 */
[C---:B------:R-:W-:Y:S01]  /*229a0*/  F2FP.BF16.PACK_AB R4, R15.reuse, R16 ;  /* 0x000000100f04723e */ /* 0x040fe200000010ff */
[----:B------:R-:W-:Y:S01]  /*229b0*/  FADD.FTZ R3, R15, R3 ;  /* 0x000000030f037221 */ /* 0x000fe20000010000 */
[C---:B------:R-:W-:Y:S01]  /*229c0*/  F2FP.BF16.PACK_AB R33, R9.reuse, R10 ;  /* 0x0000000a0921723e */ /* 0x040fe200000010ff */
[----:B------:R1:W-:Y:S01]  /*229d0*/  MUFU.EX2 R16, R42 ;  /* 0x0000002a00107308 */ /* 0x0003e20000000800 */
[----:B----4-:R-:W-:Y:S01]  /*229e0*/  FADD.FTZ R0, R10, R11 ;  /* 0x0000000b0a007221 */ /* 0x010fe20000010000 */
[----:B------:R-:W-:Y:S08]  /*229f0*/  IADD3 R10, R40, 0x3, RZ ;  /* 0x00000003280a7810 */ /* 0x000ff00007ffe0ff */
[----:B------:R4:W4:Y:S01]  /*22a00*/  MUFU.EX2 R11, R43 ;  /* 0x0000002b000b7308 */ /* 0x0009220000000800 */
[----:B------:R-:W-:Y:S02]  /*22a10*/  FADD.FTZ R20, R9, R0 ;  /* 0x0000000009147221 */ /* 0x000fe40000010000 */
[----:B------:R-:W-:Y:S01]  /*22a20*/  FADD.FTZ R0, R14, R3 ;  /* 0x000000030e007221 */ /* 0x000fe20000010000 */
[----:B-1----:R-:W-:Y:S01]  /*22a30*/  F2FP.BF16.PACK_AB R3, R8, R14 ;  /* 0x0000000e0803723e */ /* 0x002fe200000010ff */
[----:B------:R-:W-:Y:S02]  /*22a40*/  FADD.FTZ R2, R152, R19 ;  /* 0x0000001398027221 */ /* 0x000fe40000010000 */
[----:B------:R-:W-:Y:S01]  /*22a50*/  FADD.FTZ R21, R8, R0 ;  /* 0x0000000008157221 */ /* 0x000fe20000010000 */
[----:B------:R-:W-:Y:S01]  /*22a60*/  IADD3 R8, R40, 0x2, RZ ;  /* 0x0000000228087810 */ /* 0x000fe20007ffe0ff */
[C---:B------:R-:W-:Y:S01]  /*22a70*/  FADD.FTZ R15, R151.reuse, R2 ;  /* 0x00000002970f7221 */ /* 0x040fe20000010000 */
[----:B------:R-:W-:Y:S01]  /*22a80*/  F2FP.BF16.PACK_AB R42, R151, R152 ;  /* 0x00000098972a723e */ /* 0x000fe200000010ff */
[----:B------:R-:W-:Y:S01]  /*22a90*/  FADD.FTZ R2, R28, R17 ;  /* 0x000000111c027221 */ /* 0x000fe20000010000 */
[C---:B------:R-:W-:Y:S03]  /*22aa0*/  LOP3.LUT R8, R247.reuse, R8, RZ, 0x3c, !PT ;  /* 0x00000008f7087212 */ /* 0x040fe600078e3cff */
[----:B------:R-:W-:Y:S01]  /*22ab0*/  FADD.FTZ R17, R18, R2 ;  /* 0x0000000212117221 */ /* 0x000fe20000010000 */
[----:B------:R-:W-:Y:S01]  /*22ac0*/  IADD3 R2, R40, 0x1, RZ ;  /* 0x0000000128027810 */ /* 0x000fe20007ffe0ff */
[----:B------:R-:W-:Y:S01]  /*22ad0*/  MUFU.EX2 R18, R70 ;  /* 0x0000004600127308 */ /* 0x000fe20000000800 */
[-C--:B------:R-:W-:Y:S02]  /*22ae0*/  LOP3.LUT R151, R8, R31.reuse, RZ, 0x3c, !PT ;  /* 0x0000001f08977212 */ /* 0x080fe400078e3cff */
[C---:B------:R-:W-:Y:S02]  /*22af0*/  LOP3.LUT R9, R247.reuse, R2, RZ, 0x3c, !PT ;  /* 0x00000002f7097212 */ /* 0x040fe400078e3cff */
[----:B------:R-:W-:Y:S02]  /*22b00*/  LOP3.LUT R2, R247, R10, RZ, 0x3c, !PT ;  /* 0x0000000af7027212 */ /* 0x000fe400078e3cff */
[-C--:B----4-:R-:W-:Y:S02]  /*22b10*/  LOP3.LUT R43, R9, R31.reuse, RZ, 0x3c, !PT ;  /* 0x0000001f092b7212 */ /* 0x090fe400078e3cff */
[----:B------:R-:W-:Y:S01]  /*22b20*/  LOP3.LUT R152, R2, R31, RZ, 0x3c, !PT ;  /* 0x0000001f02987212 */ /* 0x000fe200078e3cff */
[----:B------:R-:W1:Y:S01]  /*22b30*/  MUFU.EX2 R10, R71 ;  /* 0x00000047000a7308 */ /* 0x000e620000000800 */
[----:B------:R-:W-:Y:S01]  /*22b40*/  F2FP.BF16.PACK_AB R53, R11, R16 ;  /* 0x000000100b35723e */ /* 0x000fe200000010ff */
[----:B------:R-:W-:Y:S02]  /*22b50*/  FADD.FTZ R2, R154, R15 ;  /* 0x0000000f9a027221 */ /* 0x000fe40000010000 */
[----:B------:R-:W-:Y:S02]  /*22b60*/  FADD.FTZ R15, R16, R20 ;  /* 0x00000014100f7221 */ /* 0x000fe40000010000 */
[----:B------:R-:W-:Y:S02]  /*22b70*/  FADD.FTZ R19, R153, R2 ;  /* 0x0000000299137221 */ /* 0x000fe40000010000 */
[----:B------:R-:W-:Y:S01]  /*22b80*/  FADD.FTZ R20, R11, R15 ;  /* 0x0000000f0b147221 */ /* 0x000fe20000010000 */
[----:B-1----:R-:W-:Y:S01]  /*22b90*/  F2FP.BF16.PACK_AB R128, R10, R18 ;  /* 0x000000120a80723e */ /* 0x002fe200000010ff */
[----:B------:R1:W4:Y:S01]  /*22ba0*/  LDL.S16 R71, [R1+0x1d0] ;  /* 0x0001d00001477983 */ /* 0x0003220000100600 */
[----:B--2---:R-:W-:Y:S05]  /*22bb0*/  IMAD.WIDE.U32 R182, R29, -0x326172a9, RZ ;  /* 0xcd9e8d571db67825 */ /* 0x004fea00078e00ff */
[----:B------:R-:W-:Y:S02]  /*22bc0*/  LOP3.LUT R0, R104, R183, RZ, 0x3c, !PT ;  /* 0x000000b768007212 */ /* 0x000fe400078e3cff */
[----:B------:R-:W-:Y:S03]  /*22bd0*/  LOP3.LUT R2, R25, R240, R182, 0x96, !PT ;  /* 0x000000f019027212 */ /* 0x000fe600078e96b6 */
[----:B------:R-:W-:Y:S04]  /*22be0*/  IMAD.WIDE.U32 R50, R0, -0x2daee0ad, RZ ;  /* 0xd2511f5300327825 */ /* 0x000fe800078e00ff */
[----:B------:R-:W-:Y:S01]  /*22bf0*/  IMAD.WIDE.U32 R8, R2, -0x2daee0ad, RZ ;  /* 0xd2511f5302087825 */ /* 0x000fe200078e00ff */
[----:B------:R-:W-:Y:S02]  /*22c00*/  LOP3.LUT R0, R51, R66, R30, 0x96, !PT ;  /* 0x0000004233007212 */ /* 0x000fe400078e961e */
[----:B------:R-:W2:Y:S01]  /*22c10*/  LDL R66, [R1+0x2d4] ;  /* 0x0002d40001427983 */ /* 0x000ea20000100800 */
[----:B------:R-:W-:Y:S02]  /*22c20*/  FADD.FTZ R2, R27, R17 ;  /* 0x000000111b027221 */ /* 0x000fe40000010000 */
[----:B------:R-:W-:Y:S02]  /*22c30*/  IMAD.WIDE.U32 R40, R0, -0x326172a9, RZ ;  /* 0xcd9e8d5700287825 */ /* 0x000fe400078e00ff */
[----:B------:R-:W1:Y:S03]  /*22c40*/  MUFU.EX2 R0, R156 ;  /* 0x0000009c00007308 */ /* 0x000e660000000800 */
[----:B------:R-:W-:Y:S01]  /*22c50*/  LOP3.LUT R14, R41, R239, R24, 0x96, !PT ;  /* 0x000000ef290e7212 */ /* 0x000fe200078e9618 */
[----:B------:R-:W-:Y:S01]  /*22c60*/  FADD.FTZ R24, R26, R2 ;  /* 0x000000021a187221 */ /* 0x000fe20000010000 */
[----:B------:R-:W-:Y:S03]  /*22c70*/  LOP3.LUT R2, R9, R241, R50, 0x96, !PT ;  /* 0x000000f109027212 */ /* 0x000fe600078e9632 */
[----:B------:R-:W-:Y:S04]  /*22c80*/  IMAD.WIDE.U32 R16, R14, -0x2daee0ad, RZ ;  /* 0xd2511f530e107825 */ /* 0x000fe800078e00ff */
[----:B------:R-:W-:Y:S01]  /*22c90*/  IMAD.WIDE.U32 R14, R2, -0x326172a9, RZ ;  /* 0xcd9e8d57020e7825 */ /* 0x000fe200078e00ff */
[----:B------:R-:W-:Y:S02]  /*22ca0*/  LOP3.LUT R9, R17, R242, R8, 0x96, !PT ;  /* 0x000000f211097212 */ /* 0x000fe400078e9608 */
[----:B------:R-:W-:Y:S01]  /*22cb0*/  MUFU.EX2 R17, R116 ;  /* 0x0000007400117308 */ /* 0x000fe20000000800 */
[----:B------:R-:W-:Y:S02]  /*22cc0*/  FADD.FTZ R2, R18, R21 ;  /* 0x0000001512027221 */ /* 0x000fe40000010000 */
[----:B------:R-:W-:Y:S02]  /*22cd0*/  FADD.FTZ R8, R155, R19 ;  /* 0x000000139b087221 */ /* 0x000fe40000010000 */
[----:B------:R-:W-:Y:S01]  /*22ce0*/  FADD.FTZ R18, R10, R2 ;  /* 0x000000020a127221 */ /* 0x000fe20000010000 */
[----:B------:R-:W-:Y:S01]  /*22cf0*/  LOP3.LUT R2, R15, R233, R40, 0x96, !PT ;  /* 0x000000e90f027212 */ /* 0x000fe200078e9628 */
[----:B------:R-:W4:Y:S01]  /*22d00*/  LDL R19, [R1+0x2ac] ;  /* 0x0002ac0001137983 */ /* 0x000f220000100800 */
[C---:B-1----:R-:W-:Y:S01]  /*22d10*/  F2FP.BF16.PACK_AB R60, R0.reuse, R155 ;  /* 0x0000009b003c723e */ /* 0x042fe200000010ff */
[----:B------:R-:W-:Y:S01]  /*22d20*/  FADD.FTZ R27, R0, R8 ;  /* 0x00000008001b7221 */ /* 0x000fe20000010000 */
[----:B------:R-:W1:Y:S01]  /*22d30*/  MUFU.EX2 R15, R117 ;  /* 0x00000075000f7308 */ /* 0x000e620000000800 */
[----:B------:R-:W-:Y:S04]  /*22d40*/  IMAD.WIDE.U32 R10, R2, -0x2daee0ad, RZ ;  /* 0xd2511f53020a7825 */ /* 0x000fe800078e00ff */
[----:B------:R-:W-:Y:S01]  /*22d50*/  IMAD.WIDE.U32 R8, R9, -0x326172a9, RZ ;  /* 0xcd9e8d5709087825 */ /* 0x000fe200078e00ff */
[----:B------:R-:W-:Y:S04]  /*22d60*/  LOP3.LUT R16, R11, R251, R16, 0x96, !PT ;  /* 0x000000fb0b107212 */ /* 0x000fe800078e9610 */
[----:B------:R-:W-:Y:S01]  /*22d70*/  LOP3.LUT R0, R9, R249, R14, 0x96, !PT ;  /* 0x000000f909007212 */ /* 0x000fe200078e960e */
[----:B------:R-:W3:Y:S01]  /*22d80*/  MUFU.EX2 R2, R64 ;  /* 0x0000004000027308 */ /* 0x000ee20000000800 */
[----:B------:R-:W-:Y:S04]  /*22d90*/  IMAD.WIDE.U32 R104, R16, -0x326172a9, RZ ;  /* 0xcd9e8d5710687825 */ /* 0x000fe800078e00ff */
[----:B------:R-:W-:Y:S01]  /*22da0*/  IMAD.WIDE.U32 R120, R0, -0x2daee0ad, RZ ;  /* 0xd2511f5300787825 */ /* 0x000fe200078e00ff */
[----:B------:R-:W-:Y:S04]  /*22db0*/  LOP3.LUT R29, R105, R245, R8, 0x96, !PT ;  /* 0x000000f5691d7212 */ /* 0x000fe800078e9608 */
[----:B------:R-:W-:Y:S01]  /*22dc0*/  LOP3.LUT R9, R121, R243, R10, 0x96, !PT ;  /* 0x000000f379097212 */ /* 0x000fe200078e960a */
[----:B------:R-:W3:Y:S01]  /*22dd0*/  MUFU.EX2 R11, R65 ;  /* 0x00000041000b7308 */ /* 0x000ee20000000800 */
[----:B-1----:R-:W-:Y:S09]  /*22de0*/  F2FP.BF16.PACK_AB R143, R15, R17 ;  /* 0x000000110f8f723e */ /* 0x002ff200000010ff */
[----:B------:R-:W1:Y:S01]  /*22df0*/  MUFU.EX2 R14, R108 ;  /* 0x0000006c000e7308 */ /* 0x000e620000000800 */
[----:B---3--:R-:W-:Y:S02]  /*22e00*/  FADD.FTZ R8, R2, R20 ;  /* 0x0000001402087221 */ /* 0x008fe40000010000 */
[----:B------:R-:W3:Y:S01]  /*22e10*/  LDL R20, [R1+0x2a8] ;  /* 0x0002a80001147983 */ /* 0x000ee20000100800 */
[C---:B------:R-:W-:Y:S01]  /*22e20*/  F2FP.BF16.PACK_AB R2, R11.reuse, R2 ;  /* 0x000000020b02723e */ /* 0x040fe200000010ff */
[----:B------:R-:W-:Y:S02]  /*22e30*/  FADD.FTZ R16, R11, R8 ;  /* 0x000000080b107221 */ /* 0x000fe40000010000 */
[----:B------:R-:W-:Y:S04]  /*22e40*/  FADD.FTZ R8, R17, R24 ;  /* 0x0000001811087221 */ /* 0x000fe80000010000 */
[----:B------:R-:W-:Y:S02]  /*22e50*/  FADD.FTZ R26, R15, R8 ;  /* 0x000000080f1a7221 */ /* 0x000fe40000010000 */
[----:B-1----:R-:W-:Y:S02]  /*22e60*/  FADD.FTZ R15, R14, R18 ;  /* 0x000000120e0f7221 */ /* 0x002fe40000010000 */
[----:B--2---:R-:W-:Y:S02]  /*22e70*/  IMAD R0, R66, 0x70, RZ ;  /* 0x0000007042007824 */ /* 0x004fe400078e02ff */
[----:B------:R-:W-:Y:S02]  /*22e80*/  IMAD.WIDE.U32 R66, R9, -0x326172a9, RZ ;  /* 0xcd9e8d5709427825 */ /* 0x000fe400078e00ff */
[----:B------:R-:W1:Y:S01]  /*22e90*/  MUFU.EX2 R9, R109 ;  /* 0x0000006d00097308 */ /* 0x000e620000000800 */
[----:B------:R-:W-:Y:S02]  /*22ea0*/  IADD3 R10, P0, R0, R22, RZ ;  /* 0x00000016000a7210 */ /* 0x000fe40007f1e0ff */
[----:B------:R-:W-:Y:S03]  /*22eb0*/  LOP3.LUT R0, R67, R199, R104, 0x96, !PT ;  /* 0x000000c743007212 */ /* 0x000fe600078e9668 */
[----:B------:R-:W-:Y:S01]  /*22ec0*/  IMAD.X R11, R130, 0x1, R23, P0 ;  /* 0x00000001820b7824 */ /* 0x000fe200000e0617 */
[----:B------:R-:W-:Y:S04]  /*22ed0*/  LOP3.LUT R8, R0, 0xff, RZ, 0xc0, !PT ;  /* 0x000000ff00087812 */ /* 0x000fe800078ec0ff */
[----:B------:R-:W-:Y:S02]  /*22ee0*/  ISETP.GE.U32.AND P1, PT, R191, R8, PT ;  /* 0x00000008bf00720c */ /* 0x000fe40003f26070 */
[C---:B------:R-:W-:Y:S04]  /*22ef0*/  PRMT R8, R7.reuse, 0x7632, R8 ;  /* 0x0000763207087816 */ /* 0x040fe80000000008 */
[----:B------:R-:W-:Y:S02]  /*22f00*/  PRMT R237, R7, 0x5410, R8 ;  /* 0x0000541007ed7816 */ /* 0x000fe40000000008 */
[C---:B-1----:R-:W-:Y:S05]  /*22f10*/  F2FP.BF16.PACK_AB R141, R9.reuse, R14 ;  /* 0x0000000e098d723e */ /* 0x042fea00000010ff */
[----:B------:R-:W-:Y:S01]  /*22f20*/  @!P1 HFMA2.BF16_V2 R98, -RZ.H0_H0, RZ.H0_H0, -R7.H0_H0 ;  /* 0x200000ffff629231 */ /* 0x000fe20000340907 */
[----:B------:R-:W-:Y:S01]  /*22f30*/  FADD.FTZ R25, R9, R15 ;  /* 0x0000000f09197221 */ /* 0x000fe20000010000 */
[--C-:B------:R-:W-:Y:S01]  /*22f40*/  SHF.R.U32.HI R9, RZ, 0x18, R80.reuse ;  /* 0x00000018ff097819 */ /* 0x100fe20000011650 */
[----:B------:R-:W-:Y:S02]  /*22f50*/  MUFU.EX2 R15, R157 ;  /* 0x0000009d000f7308 */ /* 0x000fe40000000800 */
[----:B------:R-:W-:Y:S01]  /*22f60*/  PRMT R17, R98, 0x7610, R17 ;  /* 0x0000761062117816 */ /* 0x000fe20000000011 */
[----:B------:R-:W-:Y:S01]  /*22f70*/  @!P1 STL.S16 [R1+0x1d4], R98 ;  /* 0x0001d46201009387 */ /* 0x000fe20000100600 */
[----:B------:R-:W-:Y:S02]  /*22f80*/  ISETP.GE.U32.AND P3, PT, R191, R9, PT ;  /* 0x00000009bf00720c */ /* 0x000fe40003f66070 */
[----:B------:R-:W-:Y:S01]  /*22f90*/  @!P1 PRMT R7, R17, 0x5410, RZ ;  /* 0x0000541011079816 */ /* 0x000fe200000000ff */
[----:B------:R1:W2:Y:S01]  /*22fa0*/  LDL.S16 R30, [R1+0x1e8] ;  /* 0x0001e800011e7983 */ /* 0x0002a20000100600 */
[----:B------:R-:W-:Y:S02]  /*22fb0*/  SHF.R.U32.HI R9, RZ, 0x10, R80 ;  /* 0x00000010ff097819 */ /* 0x000fe40000011650 */
[----:B------:R-:W1:Y:S01]  /*22fc0*/  MUFU.EX2 R14, R158 ;  /* 0x0000009e000e7308 */ /* 0x000e620000000800 */
[----:B------:R4:W-:Y:S01]  /*22fd0*/  ST.E.U16 [R10.64], R7 ;  /* 0x000000070a007985 */ /* 0x0009e2000c101504 */
[----:B------:R-:W-:Y:S03]  /*22fe0*/  LOP3.LUT R9, R9, 0xff, RZ, 0xc0, !PT ;  /* 0x000000ff09097812 */ /* 0x000fe600078ec0ff */
[----:B------:R-:W2:Y:S01]  /*22ff0*/  LDL R18, [R1+0x2b4] ;  /* 0x0002b40001127983 */ /* 0x000ea20000100800 */
[----:B------:R-:W-:Y:S03]  /*23000*/  ISETP.GE.U32.AND P4, PT, R191, R9, PT ;  /* 0x00000009bf00720c */ /* 0x000fe60003f86070 */
[----:B------:R-:W2:Y:S01]  /*23010*/  LDL R24, [R1+0x2b0] ;  /* 0x0002b00001187983 */ /* 0x000ea20000100800 */
[----:B------:R-:W-:Y:S10]  /*23020*/  MUFU.EX2 R9, R103 ;  /* 0x0000006700097308 */ /* 0x000ff40000000800 */
[----:B------:R-:W-:Y:S01]  /*23030*/  MUFU.EX2 R17, R124 ;  /* 0x0000007c00117308 */ /* 0x000fe20000000800 */
[----:B-1----:R-:W-:Y:S02]  /*23040*/  F2FP.BF16.PACK_AB R34, R14, R15 ;  /* 0x0000000f0e22723e */ /* 0x002fe400000010ff */
[----:B---3--:R-:W-:Y:S02]  /*23050*/  IADD3 R20, P5, R144, R20, RZ ;  /* 0x0000001490147210 */ /* 0x008fe40007fbe0ff */
[----:B----4-:R-:W-:Y:S02]  /*23060*/  LOP3.LUT R7, R0, 0xffff, RZ, 0xc0, !PT ;  /* 0x0000ffff00077812 */ /* 0x010fe400078ec0ff */
[C---:B------:R-:W-:Y:S01]  /*23070*/  LOP3.LUT R10, R80.reuse, 0xff, RZ, 0xc0, !PT ;  /* 0x000000ff500a7812 */ /* 0x040fe200078ec0ff */
[----:B------:R-:W-:Y:S01]  /*23080*/  IMAD.X R21, R145, 0x1, R19, P5 ;  /* 0x0000000191157824 */ /* 0x000fe200028e0613 */
[----:B------:R-:W-:Y:S02]  /*23090*/  SHF.R.U32.HI R7, RZ, 0x8, R7 ;  /* 0x00000008ff077819 */ /* 0x000fe40000011607 */
[----:B------:R-:W-:Y:S02]  /*230a0*/  ISETP.GE.U32.AND P6, PT, R191, R10, PT ;  /* 0x0000000abf00720c */ /* 0x000fe40003fc6070 */
[----:B------:R-:W-:Y:S01]  /*230b0*/  LOP3.LUT R7, R7, 0xffff, RZ, 0xc0, !PT ;  /* 0x0000ffff07077812 */ /* 0x000fe200078ec0ff */
[----:B------:R-:W1:Y:S03]  /*230c0*/  MUFU.EX2 R10, R102 ;  /* 0x00000066000a7308 */ /* 0x000e660000000800 */
[----:B------:R-:W-:Y:S02]  /*230d0*/  ISETP.GE.U32.AND P0, PT, R191, R7, PT ;  /* 0x00000007bf00720c */ /* 0x000fe40003f06070 */
[--C-:B------:R-:W-:Y:S04]  /*230e0*/  SHF.R.U32.HI R7, RZ, 0x10, R0.reuse ;  /* 0x00000010ff077819 */ /* 0x100fe80000011600 */
[----:B------:R-:W-:Y:S04]  /*230f0*/  LOP3.LUT R7, R7, 0xff, RZ, 0xc0, !PT ;  /* 0x000000ff07077812 */ /* 0x000fe800078ec0ff */
[C---:B------:R-:W-:Y:S02]  /*23100*/  ISETP.GE.U32.AND P2, PT, R191.reuse, R7, PT ;  /* 0x00000007bf00720c */ /* 0x040fe40003f46070 */
[----:B------:R-:W-:Y:S01]  /*23110*/  SHF.R.U32.HI R7, RZ, 0x18, R0 ;  /* 0x00000018ff077819 */ /* 0x000fe20000011600 */
[----:B------:R-:W-:Y:S01]  /*23120*/  @!P0 HFMA2.BF16_V2 R71, -RZ.H0_H0, RZ.H0_H0, -R8.H0_H0 ;  /* 0x200000ffff478231 */ /* 0x000fe20000340908 */
[----:B------:R-:W-:Y:S02]  /*23130*/  LOP3.LUT R0, R80, 0xffff, RZ, 0xc0, !PT ;  /* 0x0000ffff50007812 */ /* 0x000fe400078ec0ff */
[----:B------:R-:W-:Y:S02]  /*23140*/  ISETP.GE.U32.AND P1, PT, R191, R7, PT ;  /* 0x00000007bf00720c */ /* 0x000fe40003f26070 */
[----:B------:R-:W-:Y:S01]  /*23150*/  PRMT R11, R71, 0x7610, R11 ;  /* 0x00007610470b7816 */ /* 0x000fe2000000000b */
[----:B------:R3:W-:Y:S01]  /*23160*/  @!P0 STL.S16 [R1+0x1d0], R71 ;  /* 0x0001d04701008387 */ /* 0x0007e20000100600 */
[----:B------:R-:W-:Y:S02]  /*23170*/  SHF.R.U32.HI R0, RZ, 0x8, R0 ;  /* 0x00000008ff007819 */ /* 0x000fe40000011600 */
[----:B------:R-:W-:Y:S01]  /*23180*/  @!P0 PRMT R8, R11, 0x5410, RZ ;  /* 0x000054100b088816 */ /* 0x000fe200000000ff */
[----:B------:R4:W4:Y:S01]  /*23190*/  LDL.S16 R98, [R1+0x1dc] ;  /* 0x0001dc0001627983 */ /* 0x0009220000100600 */
[----:B------:R-:W-:Y:S01]  /*231a0*/  LOP3.LUT R7, R0, 0xffff, RZ, 0xc0, !PT ;  /* 0x0000ffff00077812 */ /* 0x000fe200078ec0ff */
[----:B------:R-:W3:Y:S01]  /*231b0*/  MUFU.EX2 R11, R125 ;  /* 0x0000007d000b7308 */ /* 0x000ee20000000800 */
[----:B------:R-:W-:Y:S01]  /*231c0*/  PRMT R0, R47, 0x7610, R0 ;  /* 0x000076102f007816 */ /* 0x000fe20000000000 */
[----:B------:R3:W-:Y:S01]  /*231d0*/  ST.E.U16 [R20.64], R8 ;  /* 0x0000000814007985 */ /* 0x0007e2000c101504 */
[----:B------:R-:W-:Y:S02]  /*231e0*/  ISETP.GE.U32.AND P5, PT, R191, R7, PT ;  /* 0x00000007bf00720c */ /* 0x000fe40003fa6070 */
[----:B------:R-:W-:Y:S02]  /*231f0*/  PRMT R7, R47, 0x7632, R7 ;  /* 0x000076322f077816 */ /* 0x000fe40000000007 */
[----:B-1----:R-:W-:Y:S02]  /*23200*/  F2FP.BF16.PACK_AB R102, R9, R10 ;  /* 0x0000000a0966723e */ /* 0x002fe400000010ff */
[----:B------:R-:W-:Y:S01]  /*23210*/  PRMT R229, R0, 0x5410, R7 ;  /* 0x0000541000e57816 */ /* 0x000fe20000000007 */
[----:B---3--:R1:W4:Y:S01]  /*23220*/  LDL.S16 R71, [R1+0x1cc] ;  /* 0x0001cc0001477983 */ /* 0x0083220000100600 */
[----:B------:R-:W-:Y:S01]  /*23230*/  F2FP.BF16.PACK_AB R147, R11, R17 ;  /* 0x000000110b93723e */ /* 0x000fe200000010ff */
[----:B------:R-:W-:Y:S02]  /*23240*/  FADD.FTZ R8, R15, R27 ;  /* 0x0000001b0f087221 */ /* 0x000fe40000010000 */
[----:B------:R-:W-:Y:S01]  /*23250*/  MUFU.EX2 R15, R110 ;  /* 0x0000006e000f7308 */ /* 0x000fe20000000800 */
[----:B--2---:R-:W-:Y:S05]  /*23260*/  @!P2 HFMA2.BF16_V2 R30, -RZ.H0_H0, RZ.H0_H0, -R0.H0_H0 ;  /* 0x200000ffff1ea231 */ /* 0x004fea0000340900 */
[----:B------:R-:W-:Y:S01]  /*23270*/  PRMT R28, R30, 0x7610, R28 ;  /* 0x000076101e1c7816 */ /* 0x000fe2000000001c */
[----:B------:R2:W-:Y:S01]  /*23280*/  @!P2 STL.S16 [R1+0x1e8], R30 ;  /* 0x0001e81e0100a387 */ /* 0x0005e20000100600 */
[----:B------:R-:W-:Y:S02]  /*23290*/  IADD3 R18, P0, R144, R18, RZ ;  /* 0x0000001290127210 */ /* 0x000fe40007f1e0ff */
[----:B------:R-:W-:Y:S02]  /*232a0*/  @!P2 PRMT R0, R28, 0x5410, RZ ;  /* 0x000054101c00a816 */ /* 0x000fe400000000ff */
[----:B------:R1:W3:Y:S01]  /*232b0*/  LDL.S16 R28, [R1+0x1f0] ;  /* 0x0001f000011c7983 */ /* 0x0002e20000100600 */
[----:B------:R-:W-:Y:S02]  /*232c0*/  IMAD.X R19, R145, 0x1, R24, P0 ;  /* 0x0000000191137824 */ /* 0x000fe400000e0618 */
[----:B------:R-:W-:Y:S02]  /*232d0*/  FADD.FTZ R24, R14, R8 ;  /* 0x000000080e187221 */ /* 0x000fe40000010000 */
[----:B------:R-:W-:Y:S01]  /*232e0*/  FADD.FTZ R8, R10, R16 ;  /* 0x000000100a087221 */ /* 0x000fe20000010000 */
[----:B------:R-:W-:Y:S01]  /*232f0*/  SHF.R.U32.HI R10, RZ, 0x10, R66 ;  /* 0x00000010ff0a7819 */ /* 0x000fe20000011642 */
[----:B------:R1:W-:Y:S01]  /*23300*/  ST.E.U16 [R18.64], R0 ;  /* 0x0000000012007985 */ /* 0x0003e2000c101504 */
[----:B------:R-:W-:Y:S01]  /*23310*/  MUFU.EX2 R14, R159 ;  /* 0x0000009f000e7308 */ /* 0x000fe20000000800 */
[----:B------:R-:W-:Y:S01]  /*23320*/  FADD.FTZ R16, R17, R26 ;  /* 0x0000001a11107221 */ /* 0x000fe20000010000 */
[----:B------:R-:W-:Y:S01]  /*23330*/  LOP3.LUT R10, R10, 0xff, RZ, 0xc0, !PT ;  /* 0x000000ff0a0a7812 */ /* 0x000fe200078ec0ff */
[----:B------:R-:W-:Y:S02]  /*23340*/  FADD.FTZ R27, R9, R8 ;  /* 0x00000008091b7221 */ /* 0x000fe40000010000 */
[----:B------:R-:W-:Y:S05]  /*23350*/  FADD.FTZ R16, R11, R16 ;  /* 0x000000100b107221 */ /* 0x000fea0000010000 */
[----:B------:R-:W1:Y:S01]  /*23360*/  MUFU.EX2 R9, R111 ;  /* 0x0000006f00097308 */ /* 0x000e620000000800 */
[----:B--2---:R2:W2:Y:S09]  /*23370*/  LDL.S16 R30, [R1+0x218] ;  /* 0x00021800011e7983 */ /* 0x0044b20000100600 */
[----:B------:R-:W4:Y:S01]  /*23380*/  MUFU.EX2 R11, R160 ;  /* 0x000000a0000b7308 */ /* 0x000f220000000800 */
[C---:B-1----:R-:W-:Y:S04]  /*23390*/  LOP3.LUT R0, R66.reuse, 0xff, RZ, 0xc0, !PT ;  /* 0x000000ff42007812 */ /* 0x042fe800078ec0ff */
[----:B------:R-:W-:Y:S02]  /*233a0*/  ISETP.GE.U32.AND P2, PT, R191, R0, PT ;  /* 0x00000000bf00720c */ /* 0x000fe40003f46070 */
[----:B------:R-:W-:Y:S02]  /*233b0*/  LOP3.LUT R0, R66, 0xffff, RZ, 0xc0, !PT ;  /* 0x0000ffff42007812 */ /* 0x000fe400078ec0ff */
[----:B------:R-:W-:Y:S02]  /*233c0*/  F2FP.BF16.PACK_AB R146, R9, R15 ;  /* 0x0000000f0992723e */ /* 0x000fe400000010ff */
[----:B------:R-:W-:Y:S04]  /*233d0*/  SHF.R.U32.HI R0, RZ, 0x8, R0 ;  /* 0x00000008ff007819 */ /* 0x000fe80000011600 */
[----:B------:R-:W-:Y:S02]  /*233e0*/  LOP3.LUT R8, R0, 0xffff, RZ, 0xc0, !PT ;  /* 0x0000ffff00087812 */ /* 0x000fe400078ec0ff */
[----:B------:R-:W-:Y:S02]  /*233f0*/  PRMT R0, R83, 0x7610, R0 ;  /* 0x0000761053007816 */ /* 0x000fe40000000000 */
[----:B------:R-:W-:Y:S02]  /*23400*/  ISETP.GE.U32.AND P0, PT, R191, R8, PT ;  /* 0x00000008bf00720c */ /* 0x000fe40003f06070 */
[----:B------:R-:W-:Y:S01]  /*23410*/  PRMT R8, R83, 0x7632, R8 ;  /* 0x0000763253087816 */ /* 0x000fe20000000008 */
[----:B----4-:R-:W-:Y:S01]  /*23420*/  @!P6 HFMA2.BF16_V2 R98, -RZ.H0_H0, RZ.H0_H0, -R0.H0_H0 ;  /* 0x200000ffff62e231 */ /* 0x010fe20000340900 */
[----:B------:R-:W-:Y:S02]  /*23430*/  F2FP.BF16.PACK_AB R47, R11, R14 ;  /* 0x0000000e0b2f723e */ /* 0x000fe400000010ff */
[----:B------:R-:W-:Y:S02]  /*23440*/  PRMT R232, R0, 0x5410, R8 ;  /* 0x0000541000e87816 */ /* 0x000fe40000000008 */
[----:B------:R-:W-:Y:S01]  /*23450*/  PRMT R70, R98, 0x7610, R70 ;  /* 0x0000761062467816 */ /* 0x000fe20000000046 */
[----:B------:R-:W-:Y:S03]  /*23460*/  @!P6 STL.S16 [R1+0x1dc], R98 ;  /* 0x0001dc620100e387 */ /* 0x000fe60000100600 */
[----:B------:R-:W-:Y:S02]  /*23470*/  @!P6 PRMT R0, R70, 0x5410, RZ ;  /* 0x000054104600e816 */ /* 0x000fe400000000ff */
[----:B------:R-:W-:Y:S02]  /*23480*/  ISETP.GE.U32.AND P6, PT, R191, R10, PT ;  /* 0x0000000abf00720c */ /* 0x000fe40003fc6070 */
[----:B------:R-:W-:Y:S01]  /*23490*/  SHF.R.U32.HI R10, RZ, 0x18, R66 ;  /* 0x00000018ff0a7819 */ /* 0x000fe20000011642 */
[----:B------:R-:W-:Y:S05]  /*234a0*/  @!P1 HFMA2.BF16_V2 R71, -RZ.H0_H0, RZ.H0_H0, -R7.H0_H0 ;  /* 0x200000ffff479231 */ /* 0x000fea0000340907 */
[----:B------:R-:W-:Y:S01]  /*234b0*/  PRMT R68, R71, 0x7610, R68 ;  /* 0x0000761047447816 */ /* 0x000fe20000000044 */
[----:B------:R1:W-:Y:S03]  /*234c0*/  @!P1 STL.S16 [R1+0x1cc], R71 ;  /* 0x0001cc4701009387 */ /* 0x0003e60000100600 */
[----:B------:R-:W-:Y:S01]  /*234d0*/  @!P1 PRMT R7, R68, 0x5410, RZ ;  /* 0x0000541044079816 */ /* 0x000fe200000000ff */
[----:B------:R4:W4:Y:S01]  /*234e0*/  LDL.S16 R108, [R1+0x214] ;  /* 0x00021400016c7983 */ /* 0x0009220000100600 */
[----:B------:R-:W-:Y:S03]  /*234f0*/  ISETP.GE.U32.AND P1, PT, R191, R10, PT ;  /* 0x0000000abf00720c */ /* 0x000fe60003f26070 */
[----:B------:R2:W4:Y:S04]  /*23500*/  LDL.S16 R103, [R1+0x200] ;  /* 0x0002000001677983 */ /* 0x0005280000100600 */
[----:B------:R1:W-:Y:S04]  /*23510*/  ST.E.U16 [R18.64+0x2], R7 ;  /* 0x0000020712007985 */ /* 0x0003e8000c101504 */
[----:B------:R1:W-:Y:S02]  /*23520*/  ST.E.U16 [R144.64+0x10], R0 ;  /* 0x0000100090007985 */ /* 0x0003e4000c101504 */
[----:B-1----:R-:W-:Y:S05]  /*23530*/  IMAD.WIDE.U32 R70, R32, -0x2daee0ad, RZ ;  /* 0xd2511f5320467825 */ /* 0x002fea00078e00ff */
[----:B------:R-:W-:Y:S01]  /*23540*/  LOP3.LUT R10, R71, R148, R142, 0x96, !PT ;  /* 0x00000094470a7212 */ /* 0x000fe200078e968e */
[----:B------:R-:W-:Y:S01]  /*23550*/  FADD.FTZ R7, R15, R25 ;  /* 0x000000190f077221 */ /* 0x000fe20000010000 */
[----:B------:R-:W-:Y:S01]  /*23560*/  PRMT R0, R96, 0x7610, R0 ;  /* 0x0000761060007816 */ /* 0x000fe20000000000 */
[----:B---3--:R-:W-:Y:S05]  /*23570*/  @!P5 HFMA2.BF16_V2 R28, -RZ.H0_H0, RZ.H0_H0, -R8.H0_H0 ;  /* 0x200000ffff1cd231 */ /* 0x008fea0000340908 */
[----:B------:R-:W-:Y:S01]  /*23580*/  PRMT R65, R28, 0x7610, R65 ;  /* 0x000076101c417816 */ /* 0x000fe20000000041 */
[----:B------:R1:W-:Y:S03]  /*23590*/  @!P5 STL.S16 [R1+0x1f0], R28 ;  /* 0x0001f01c0100d387 */ /* 0x0003e60000100600 */
[----:B------:R-:W-:Y:S01]  /*235a0*/  @!P5 PRMT R8, R65, 0x5410, RZ ;  /* 0x000054104108d816 */ /* 0x000fe200000000ff */
[----:B------:R3:W3:Y:S04]  /*235b0*/  LDL.S16 R98, [R1+0x1e4] ;  /* 0x0001e40001627983 */ /* 0x0006e80000100600 */
[----:B------:R3:W3:Y:S04]  /*235c0*/  LDL.S16 R15, [R1+0x1e0] ;  /* 0x0001e000010f7983 */ /* 0x0006e80000100600 */
[----:B------:R1:W-:Y:S01]  /*235d0*/  ST.E.U16 [R144.64+0x12], R8 ;  /* 0x0000120890007985 */ /* 0x0003e2000c101504 */
[----:B--2---:R-:W-:Y:S05]  /*235e0*/  @!P4 HFMA2.BF16_V2 R30, -RZ.H0_H0, RZ.H0_H0, -R0.H0_H0 ;  /* 0x200000ffff1ec231 */ /* 0x004fea0000340900 */
[----:B------:R-:W-:Y:S01]  /*235f0*/  PRMT R64, R30, 0x7610, R64 ;  /* 0x000076101e407816 */ /* 0x000fe20000000040 */
[----:B------:R2:W-:Y:S04]  /*23600*/  @!P4 STL.S16 [R1+0x218], R30 ;  /* 0x0002181e0100c387 */ /* 0x0005e80000100600 */
[----:B------:R3:W3:Y:S01]  /*23610*/  LDL.S16 R68, [R1+0x1a8] ;  /* 0x0001a80001447983 */ /* 0x0006e20000100600 */
[----:B-1----:R-:W-:Y:S01]  /*23620*/  FADD.FTZ R28, R9, R7 ;  /* 0x00000007091c7221 */ /* 0x002fe20000010000 */
[----:B------:R-:W-:Y:S02]  /*23630*/  LOP3.LUT R7, R10, 0xff, RZ, 0xc0, !PT ;  /* 0x000000ff0a077812 */ /* 0x000fe400078ec0ff */
[----:B------:R1:W3:Y:S01]  /*23640*/  LDL.S16 R65, [R1+0x1a0] ;  /* 0x0001a00001417983 */ /* 0x0002e20000100600 */
[----:B------:R-:W-:Y:S01]  /*23650*/  FADD.FTZ R9, R14, R24 ;  /* 0x000000180e097221 */ /* 0x000fe20000010000 */
[----:B------:R-:W-:Y:S02]  /*23660*/  ISETP.GE.U32.AND P5, PT, R191, R7, PT ;  /* 0x00000007bf00720c */ /* 0x000fe40003fa6070 */
[----:B------:R-:W-:Y:S04]  /*23670*/  LOP3.LUT R7, R10, 0xffff, RZ, 0xc0, !PT ;  /* 0x0000ffff0a077812 */ /* 0x000fe800078ec0ff */
[----:B------:R-:W-:Y:S02]  /*23680*/  SHF.R.U32.HI R7, RZ, 0x8, R7 ;  /* 0x00000008ff077819 */ /* 0x000fe40000011607 */
[----:B------:R-:W-:Y:S04]  /*23690*/  PRMT R8, R96, 0x7632, R8 ;  /* 0x0000763260087816 */ /* 0x000fe80000000008 */
[----:B------:R-:W-:Y:S01]  /*236a0*/  PRMT R230, R0, 0x5410, R8 ;  /* 0x0000541000e67816 */ /* 0x000fe20000000008 */
[----:B--2---:R-:W-:Y:S01]  /*236b0*/  FADD.FTZ R30, R11, R9 ;  /* 0x000000090b1e7221 */ /* 0x004fe20000010000 */
[----:B------:R-:W-:Y:S02]  /*236c0*/  @!P4 PRMT R0, R64, 0x5410, RZ ;  /* 0x000054104000c816 */ /* 0x000fe400000000ff */
[----:B------:R-:W-:Y:S01]  /*236d0*/  LOP3.LUT R9, R7, 0xffff, RZ, 0xc0, !PT ;  /* 0x0000ffff07097812 */ /* 0x000fe200078ec0ff */
[----:B------:R1:W2:Y:S01]  /*236e0*/  LDL.S16 R64, [R1+0x19c] ;  /* 0x00019c0001407983 */ /* 0x0002a20000100600 */
[----:B------:R-:W-:Y:S02]  /*236f0*/  PRMT R7, R61, 0x7632, R7 ;  /* 0x000076323d077816 */ /* 0x000fe40000000007 */
[----:B------:R-:W-:Y:S01]  /*23700*/  ISETP.GE.U32.AND P4, PT, R191, R9, PT ;  /* 0x00000009bf00720c */ /* 0x000fe20003f86070 */
[----:B------:R1:W-:Y:S01]  /*23710*/  ST.E.U16 [R22.64+0x10], R0 ;  /* 0x0000100016007985 */ /* 0x0003e2000c101504 */
[----:B------:R-:W-:Y:S02]  /*23720*/  PRMT R9, R44, 0x7632, R9 ;  /* 0x000076322c097816 */ /* 0x000fe40000000009 */
[----:B-1----:R-:W-:Y:S01]  /*23730*/  PRMT R0, R61, 0x7610, R0 ;  /* 0x000076103d007816 */ /* 0x002fe20000000000 */
[----:B----4-:R-:W-:Y:S03]  /*23740*/  @!P3 HFMA2.BF16_V2 R108, -RZ.H0_H0, RZ.H0_H0, -R8.H0_H0 ;  /* 0x200000ffff6cb231 */ /* 0x010fe60000340908 */
[----:B------:R-:W-:Y:S01]  /*23750*/  PRMT R226, R0, 0x5410, R7 ;  /* 0x0000541000e27816 */ /* 0x000fe20000000007 */
[----:B------:R-:W-:Y:S01]  /*23760*/  @!P2 HFMA2.BF16_V2 R103, -RZ.H0_H0, RZ.H0_H0, -R0.H0_H0 ;  /* 0x200000ffff67a231 */ /* 0x000fe20000340900 */
[----:B------:R-:W-:Y:S01]  /*23770*/  PRMT R31, R108, 0x7610, R31 ;  /* 0x000076106c1f7816 */ /* 0x000fe2000000001f */
[----:B------:R-:W-:Y:S03]  /*23780*/  @!P3 STL.S16 [R1+0x214], R108 ;  /* 0x0002146c0100b387 */ /* 0x000fe60000100600 */
[----:B------:R-:W-:Y:S01]  /*23790*/  PRMT R99, R103, 0x7610, R99 ;  /* 0x0000761067637816 */ /* 0x000fe20000000063 */
[----:B------:R-:W-:Y:S01]  /*237a0*/  @!P2 STL.S16 [R1+0x200], R103 ;  /* 0x000200670100a387 */ /* 0x000fe20000100600 */
[----:B------:R-:W-:Y:S02]  /*237b0*/  @!P3 PRMT R8, R31, 0x5410, RZ ;  /* 0x000054101f08b816 */ /* 0x000fe400000000ff */
[----:B------:R-:W-:Y:S01]  /*237c0*/  @!P2 PRMT R0, R99, 0x5410, RZ ;  /* 0x000054106300a816 */ /* 0x000fe200000000ff */
[----:B------:R1:W4:Y:S04]  /*237d0*/  LDL.S16 R31, [R1+0x198] ;  /* 0x00019800011f7983 */ /* 0x0003280000100600 */
[----:B------:R1:W-:Y:S04]  /*237e0*/  ST.E.U16 [R22.64+0x12], R8 ;  /* 0x0000120816007985 */ /* 0x0003e8000c101504 */
[----:B------:R1:W-:Y:S02]  /*237f0*/  ST.E.U16 [R20.64+0xe], R0 ;  /* 0x00000e0014007985 */ /* 0x0003e4000c101504 */
[--C-:B-1----:R-:W-:Y:S02]  /*23800*/  SHF.R.U32.HI R8, RZ, 0x10, R10.reuse ;  /* 0x00000010ff087819 */ /* 0x102fe4000001160a */
[----:B------:R-:W-:Y:S02]  /*23810*/  SHF.R.U32.HI R10, RZ, 0x18, R10 ;  /* 0x00000018ff0a7819 */ /* 0x000fe4000001160a */
[----:B------:R-:W-:Y:S02]  /*23820*/  PRMT R0, R44, 0x7610, R0 ;  /* 0x000076102c007816 */ /* 0x000fe40000000000 */
[----:B------:R-:W-:Y:S02]  /*23830*/  LOP3.LUT R8, R8, 0xff, RZ, 0xc0, !PT ;  /* 0x000000ff08087812 */ /* 0x000fe400078ec0ff */
[----:B------:R-:W-:Y:S02]  /*23840*/  PRMT R225, R0, 0x5410, R9 ;  /* 0x0000541000e17816 */ /* 0x000fe40000000009 */
[----:B------:R-:W-:Y:S02]  /*23850*/  ISETP.GE.U32.AND P2, PT, R191, R8, PT ;  /* 0x00000008bf00720c */ /* 0x000fe40003f46070 */
[----:B------:R-:W-:Y:S01]  /*23860*/  PRMT R8, R46, 0x7610, R8 ;  /* 0x000076102e087816 */ /* 0x000fe20000000008 */
[----:B---3--:R-:W-:Y:S02]  /*23870*/  @!P0 HFMA2.BF16_V2 R98, -RZ.H0_H0, RZ.H0_H0, -R7.H0_H0 ;  /* 0x200000ffff628231 */ /* 0x008fe40000340907 */
[----:B------:R-:W-:Y:S03]  /*23880*/  @!P6 HFMA2.BF16_V2 R15, -RZ.H0_H0, RZ.H0_H0, -R0.H0_H0 ;  /* 0x200000ffff0fe231 */ /* 0x000fe60000340900 */
[----:B------:R-:W-:Y:S01]  /*23890*/  PRMT R14, R98, 0x7610, R14 ;  /* 0x00007610620e7816 */ /* 0x000fe2000000000e */
[----:B------:R-:W-:Y:S01]  /*238a0*/  @!P0 STL.S16 [R1+0x1e4], R98 ;  /* 0x0001e46201008387 */ /* 0x000fe20000100600 */
[----:B------:R-:W-:Y:S03]  /*238b0*/  PRMT R69, R15, 0x7610, R69 ;  /* 0x000076100f457816 */ /* 0x000fe60000000045 */
[----:B------:R1:W-:Y:S01]  /*238c0*/  @!P6 STL.S16 [R1+0x1e0], R15 ;  /* 0x0001e00f0100e387 */ /* 0x0003e20000100600 */
[----:B------:R-:W-:Y:S02]  /*238d0*/  @!P0 PRMT R7, R14, 0x5410, RZ ;  /* 0x000054100e078816 */ /* 0x000fe400000000ff */
[----:B------:R-:W-:Y:S01]  /*238e0*/  @!P6 PRMT R0, R69, 0x5410, RZ ;  /* 0x000054104500e816 */ /* 0x000fe200000000ff */
[----:B------:R3:W3:Y:S01]  /*238f0*/  LDL.S16 R14, [R1+0x190] ;  /* 0x00019000010e7983 */ /* 0x0006e20000100600 */
[----:B------:R-:W-:Y:S02]  /*23900*/  ISETP.GE.U32.AND P0, PT, R191, R10, PT ;  /* 0x0000000abf00720c */ /* 0x000fe40003f06070 */
[----:B------:R-:W-:Y:S01]  /*23910*/  PRMT R10, R46, 0x7632, R10 ;  /* 0x000076322e0a7816 */ /* 0x000fe2000000000a */
[----:B------:R2:W-:Y:S01]  /*23920*/  ST.E.U16 [R20.64+0x10], R7 ;  /* 0x0000100714007985 */ /* 0x0005e2000c101504 */
[----:B------:R-:W-:Y:S02]  /*23930*/  @!P1 HFMA2.BF16_V2 R68, -RZ.H0_H0, RZ.H0_H0, -R9.H0_H0 ;  /* 0x200000ffff449231 */ /* 0x000fe40000340909 */
[----:B------:R-:W-:Y:S01]  /*23940*/  PRMT R244, R8, 0x5410, R10 ;  /* 0x0000541008f47816 */ /* 0x000fe2000000000a */
[----:B------:R2:W-:Y:S02]  /*23950*/  ST.E.U16 [R18.64+0x10], R0 ;  /* 0x0000100012007985 */ /* 0x0005e4000c101504 */
[----:B------:R-:W-:Y:S04]  /*23960*/  PRMT R26, R68, 0x7610, R26 ;  /* 0x00007610441a7816 */ /* 0x000fe8000000001a */
[----:B------:R-:W-:Y:S02]  /*23970*/  @!P1 PRMT R9, R26, 0x5410, RZ ;  /* 0x000054101a099816 */ /* 0x000fe400000000ff */
[----:B------:R-:W-:Y:S03]  /*23980*/  MUFU.EX2 R26, R166 ;  /* 0x000000a6001a7308 */ /* 0x000fe60000000800 */
[----:B------:R-:W-:Y:S04]  /*23990*/  ST.E.U16 [R18.64+0x12], R9 ;  /* 0x0000120912007985 */ /* 0x000fe8000c101504 */
[----:B-1----:R1:W3:Y:S04]  /*239a0*/  LDL.S16 R15, [R1+0x194] ;  /* 0x00019400010f7983 */ /* 0x0022e80000100600 */
[----:B------:R-:W-:Y:S01]  /*239b0*/  @!P1 STL.S16 [R1+0x1a8], R68 ;  /* 0x0001a84401009387 */ /* 0x000fe20000100600 */
[C---:B--2---:R-:W-:Y:S02]  /*239c0*/  PRMT R7, R97.reuse, 0x7610, R7 ;  /* 0x0000761061077816 */ /* 0x044fe40000000007 */
[----:B------:R-:W-:Y:S03]  /*239d0*/  PRMT R0, R97, 0x7632, R0 ;  /* 0x0000763261007816 */ /* 0x000fe60000000000 */
[----:B------:R-:W-:Y:S01]  /*239e0*/  @!P5 HFMA2.BF16_V2 R65, -RZ.H0_H0, RZ.H0_H0, -R7.H0_H0 ;  /* 0x200000ffff41d231 */ /* 0x000fe20000340907 */
[----:B------:R-:W-:Y:S01]  /*239f0*/  PRMT R248, R7, 0x5410, R0 ;  /* 0x0000541007f87816 */ /* 0x000fe20000000000 */
[----:B------:R-:W-:Y:S03]  /*23a00*/  @!P4 HFMA2.BF16_V2 R64, -RZ.H0_H0, RZ.H0_H0, -R0.H0_H0 ;  /* 0x200000ffff40c231 */ /* 0x000fe60000340900 */
[----:B------:R-:W-:Y:S01]  /*23a10*/  PRMT R25, R65, 0x7610, R25 ;  /* 0x0000761041197816 */ /* 0x000fe20000000019 */
[----:B------:R-:W-:Y:S01]  /*23a20*/  @!P5 STL.S16 [R1+0x1a0], R65 ;  /* 0x0001a0410100d387 */ /* 0x000fe20000100600 */
[----:B------:R-:W-:Y:S03]  /*23a30*/  PRMT R24, R64, 0x7610, R24 ;  /* 0x0000761040187816 */ /* 0x000fe60000000018 */
[----:B------:R2:W-:Y:S01]  /*23a40*/  @!P4 STL.S16 [R1+0x19c], R64 ;  /* 0x00019c400100c387 */ /* 0x0005e20000100600 */
[----:B------:R-:W-:Y:S02]  /*23a50*/  @!P5 PRMT R7, R25, 0x5410, RZ ;  /* 0x000054101907d816 */ /* 0x000fe400000000ff */
[----:B------:R-:W-:Y:S01]  /*23a60*/  @!P4 PRMT R0, R24, 0x5410, RZ ;  /* 0x000054101800c816 */ /* 0x000fe200000000ff */
[----:B------:R-:W1:Y:S02]  /*23a70*/  MUFU.EX2 R25, R168 ;  /* 0x000000a800197308 */ /* 0x000e640000000800 */
[----:B------:R-:W-:Y:S04]  /*23a80*/  ST.E.U16 [R144.64+0x20], R7 ;  /* 0x0000200790007985 */ /* 0x000fe8000c101504 */
[----:B------:R4:W-:Y:S04]  /*23a90*/  ST.E.U16 [R144.64+0x22], R0 ;  /* 0x0000220090007985 */ /* 0x0009e8000c101504 */
[----:B------:R-:W-:Y:S01]  /*23aa0*/  MUFU.EX2 R24, R163 ;  /* 0x000000a300187308 */ /* 0x000fe20000000800 */
[----:B--2---:R-:W-:Y:S01]  /*23ab0*/  IMAD.WIDE.U32 R64, R29, -0x2daee0ad, RZ ;  /* 0xd2511f531d407825 */ /* 0x004fe200078e00ff */
[----:B-1----:R-:W-:Y:S01]  /*23ac0*/  F2FP.BF16.PACK_AB R44, R25, R26 ;  /* 0x0000001a192c723e */ /* 0x002fe200000010ff */
[----:B----4-:R-:W-:Y:S05]  /*23ad0*/  @!P2 HFMA2.BF16_V2 R31, -RZ.H0_H0, RZ.H0_H0, -R8.H0_H0 ;  /* 0x200000ffff1fa231 */ /* 0x010fea0000340908 */
[----:B------:R-:W-:Y:S01]  /*23ae0*/  PRMT R17, R31, 0x7610, R17 ;  /* 0x000076101f117816 */ /* 0x000fe20000000011 */
[----:B------:R-:W-:Y:S01]  /*23af0*/  @!P2 STL.S16 [R1+0x198], R31 ;  /* 0x0001981f0100a387 */ /* 0x000fe20000100600 */
[----:B------:R-:W-:Y:S02]  /*23b00*/  LOP3.LUT R0, R65, R148, R120, 0x96, !PT ;  /* 0x0000009441007212 */ /* 0x000fe400078e9678 */
[----:B------:R-:W-:Y:S02]  /*23b10*/  @!P2 PRMT R8, R17, 0x5410, RZ ;  /* 0x000054101108a816 */ /* 0x000fe400000000ff */
[----:B------:R-:W-:Y:S03]  /*23b20*/  LOP3.LUT R7, R0, 0xff, RZ, 0xc0, !PT ;  /* 0x000000ff00077812 */ /* 0x000fe600078ec0ff */
[----:B------:R-:W-:Y:S01]  /*23b30*/  ST.E.U16 [R22.64+0x20], R8 ;  /* 0x0000200816007985 */ /* 0x000fe2000c101504 */
[----:B------:R-:W-:Y:S02]  /*23b40*/  ISETP.GE.U32.AND P1, PT, R191, R7, PT ;  /* 0x00000007bf00720c */ /* 0x000fe40003f26070 */
[C---:B------:R-:W-:Y:S04]  /*23b50*/  PRMT R7, R6.reuse, 0x7632, R7 ;  /* 0x0000763206077816 */ /* 0x040fe80000000007 */
[----:B------:R-:W-:Y:S07]  /*23b60*/  PRMT R234, R6, 0x5410, R7 ;  /* 0x0000541006ea7816 */ /* 0x000fee0000000007 */
[----:B---3--:R-:W-:Y:S05]  /*23b70*/  @!P1 HFMA2.BF16_V2 R14, -RZ.H0_H0, RZ.H0_H0, -R6.H0_H0 ;  /* 0x200000ffff0e9231 */ /* 0x008fea0000340906 */
[----:B------:R-:W-:Y:S04]  /*23b80*/  PRMT R9, R14, 0x7610, R9 ;  /* 0x000076100e097816 */ /* 0x000fe80000000009 */
[----:B------:R-:W-:Y:S01]  /*23b90*/  @!P1 PRMT R6, R9, 0x5410, RZ ;  /* 0x0000541009069816 */ /* 0x000fe200000000ff */
[----:B------:R-:W-:Y:S05]  /*23ba0*/  @!P0 HFMA2.BF16_V2 R15, -RZ.H0_H0, RZ.H0_H0, -R10.H0_H0 ;  /* 0x200000ffff0f8231 */ /* 0x000fea000034090a */
[----:B------:R-:W-:Y:S01]  /*23bb0*/  PRMT R11, R15, 0x7610, R11 ;  /* 0x000076100f0b7816 */ /* 0x000fe2000000000b */
[----:B------:R1:W-:Y:S03]  /*23bc0*/  @!P0 STL.S16 [R1+0x194], R15 ;  /* 0x0001940f01008387 */ /* 0x0003e60000100600 */
[----:B------:R-:W-:Y:S01]  /*23bd0*/  @!P0 PRMT R10, R11, 0x5410, RZ ;  /* 0x000054100b0a8816 */ /* 0x000fe200000000ff */
[----:B------:R2:W-:Y:S01]  /*23be0*/  @!P1 STL.S16 [R1+0x190], R14 ;  /* 0x0001900e01009387 */ /* 0x0005e20000100600 */
[----:B------:R-:W-:Y:S03]  /*23bf0*/  MUFU.EX2 R11, R112 ;  /* 0x00000070000b7308 */ /* 0x000fe60000000800 */
[----:B------:R3:W4:Y:S04]  /*23c00*/  LDL.S16 R9, [R1+0x17c] ;  /* 0x00017c0001097983 */ /* 0x0007280000100600 */
[----:B------:R3:W-:Y:S04]  /*23c10*/  ST.E.U16 [R22.64+0x22], R10 ;  /* 0x0000220a16007985 */ /* 0x0007e8000c101504 */
[----:B------:R3:W-:Y:S04]  /*23c20*/  ST.E.U16 [R20.64+0x1e], R6 ;  /* 0x00001e0614007985 */ /* 0x0007e8000c101504 */
[----:B------:R3:W4:Y:S04]  /*23c30*/  LDL.S16 R97, [R1+0x16c] ;  /* 0x00016c0001617983 */ /* 0x0007280000100600 */
[----:B------:R4:W4:Y:S01]  /*23c40*/  LDL.S16 R99, [R1+0x174] ;  /* 0x0001740001637983 */ /* 0x0009220000100600 */
[----:B-1----:R-:W-:Y:S03]  /*23c50*/  MUFU.EX2 R15, R161 ;  /* 0x000000a1000f7308 */ /* 0x002fe60000000800 */
[----:B--2---:R1:W2:Y:S07]  /*23c60*/  LDL.S16 R14, [R1+0x180] ;  /* 0x00018000010e7983 */ /* 0x0042ae0000100600 */
[----:B---3--:R-:W3:Y:S01]  /*23c70*/  MUFU.EX2 R10, R113 ;  /* 0x00000071000a7308 */ /* 0x008ee20000000800 */
[----:B------:R-:W-:Y:S04]  /*23c80*/  LOP3.LUT R6, R0, 0xffff, RZ, 0xc0, !PT ;  /* 0x0000ffff00067812 */ /* 0x000fe800078ec0ff */
[----:B------:R-:W-:Y:S04]  /*23c90*/  SHF.R.U32.HI R6, RZ, 0x8, R6 ;  /* 0x00000008ff067819 */ /* 0x000fe80000011606 */
[----:B------:R-:W-:Y:S04]  /*23ca0*/  LOP3.LUT R6, R6, 0xffff, RZ, 0xc0, !PT ;  /* 0x0000ffff06067812 */ /* 0x000fe800078ec0ff */
[C---:B------:R-:W-:Y:S02]  /*23cb0*/  ISETP.GE.U32.AND P6, PT, R191.reuse, R6, PT ;  /* 0x00000006bf00720c */ /* 0x040fe40003fc6070 */
[--C-:B------:R-:W-:Y:S02]  /*23cc0*/  SHF.R.U32.HI R6, RZ, 0x18, R0.reuse ;  /* 0x00000018ff067819 */ /* 0x100fe40000011600 */
[----:B------:R-:W-:Y:S02]  /*23cd0*/  SHF.R.U32.HI R0, RZ, 0x10, R0 ;  /* 0x00000010ff007819 */ /* 0x000fe40000011600 */
[C---:B------:R-:W-:Y:S02]  /*23ce0*/  ISETP.GE.U32.AND P0, PT, R191.reuse, R6, PT ;  /* 0x00000006bf00720c */ /* 0x040fe40003f06070 */
[----:B------:R-:W-:Y:S02]  /*23cf0*/  LOP3.LUT R6, R70, 0xff, RZ, 0xc0, !PT ;  /* 0x000000ff46067812 */ /* 0x000fe400078ec0ff */
[----:B------:R-:W-:Y:S02]  /*23d00*/  LOP3.LUT R0, R0, 0xff, RZ, 0xc0, !PT ;  /* 0x000000ff00007812 */ /* 0x000fe400078ec0ff */
[C---:B------:R-:W-:Y:S02]  /*23d10*/  ISETP.GE.U32.AND P1, PT, R191.reuse, R6, PT ;  /* 0x00000006bf00720c */ /* 0x040fe40003f26070 */
[--C-:B------:R-:W-:Y:S02]  /*23d20*/  SHF.R.U32.HI R6, RZ, 0x10, R70.reuse ;  /* 0x00000010ff067819 */ /* 0x100fe40000011646 */
[C---:B------:R-:W-:Y:S02]  /*23d30*/  ISETP.GE.U32.AND P2, PT, R191.reuse, R0, PT ;  /* 0x00000000bf00720c */ /* 0x040fe40003f46070 */
[----:B------:R-:W-:Y:S02]  /*23d40*/  LOP3.LUT R6, R6, 0xff, RZ, 0xc0, !PT ;  /* 0x000000ff06067812 */ /* 0x000fe400078ec0ff */
[----:B------:R-:W-:Y:S02]  /*23d50*/  LOP3.LUT R0, R70, 0xffff, RZ, 0xc0, !PT ;  /* 0x0000ffff46007812 */ /* 0x000fe400078ec0ff */
[C---:B------:R-:W-:Y:S02]  /*23d60*/  ISETP.GE.U32.AND P5, PT, R191.reuse, R6, PT ;  /* 0x00000006bf00720c */ /* 0x040fe40003fa6070 */
[----:B------:R-:W-:Y:S02]  /*23d70*/  SHF.R.U32.HI R6, RZ, 0x18, R70 ;  /* 0x00000018ff067819 */ /* 0x000fe40000011646 */
[----:B------:R-:W-:Y:S02]  /*23d80*/  SHF.R.U32.HI R0, RZ, 0x8, R0 ;  /* 0x00000008ff007819 */ /* 0x000fe40000011600 */
[C---:B------:R-:W-:Y:S02]  /*23d90*/  ISETP.GE.U32.AND P4, PT, R191.reuse, R6, PT ;  /* 0x00000006bf00720c */ /* 0x040fe40003f86070 */
[----:B------:R-:W-:Y:S02]  /*23da0*/  LOP3.LUT R6, R64, 0xff, RZ, 0xc0, !PT ;  /* 0x000000ff40067812 */ /* 0x000fe400078ec0ff */
[----:B------:R-:W-:Y:S02]  /*23db0*/  LOP3.LUT R0, R0, 0xffff, RZ, 0xc0, !PT ;  /* 0x0000ffff00007812 */ /* 0x000fe400078ec0ff */
[----:B------:R-:W-:Y:S02]  /*23dc0*/  ISETP.GE.U32.AND P3, PT, R191, R6, PT ;  /* 0x00000006bf00720c */ /* 0x000fe40003f66070 */
[----:B------:R-:W-:Y:S02]  /*23dd0*/  PRMT R6, R35, 0x7610, R6 ;  /* 0x0000761023067816 */ /* 0x000fe40000000006 */
[----:B---3--:R-:W-:Y:S03]  /*23de0*/  F2FP.BF16.PACK_AB R133, R10, R11 ;  /* 0x0000000b0a85723e */ /* 0x008fe600000010ff */
[----:B----4-:R-:W-:Y:S05]  /*23df0*/  @!P2 HFMA2.BF16_V2 R9, -RZ.H0_H0, RZ.H0_H0, -R6.H0_H0 ;  /* 0x200000ffff09a231 */ /* 0x010fea0000340906 */
[----:B------:R-:W-:Y:S01]  /*23e00*/  PRMT R63, R9, 0x7610, R63 ;  /* 0x00007610093f7816 */ /* 0x000fe2000000003f */
[----:B--2---:R-:W-:Y:S05]  /*23e10*/  @!P6 HFMA2.BF16_V2 R14, -RZ.H0_H0, RZ.H0_H0, -R7.H0_H0 ;  /* 0x200000ffff0ee231 */ /* 0x004fea0000340907 */
[----:B------:R-:W-:Y:S01]  /*23e20*/  PRMT R8, R14, 0x7610, R8 ;  /* 0x000076100e087816 */ /* 0x000fe20000000008 */
[----:B------:R2:W-:Y:S03]  /*23e30*/  @!P6 STL.S16 [R1+0x180], R14 ;  /* 0x0001800e0100e387 */ /* 0x0005e60000100600 */
[----:B------:R-:W-:Y:S01]  /*23e40*/  @!P6 PRMT R7, R8, 0x5410, RZ ;  /* 0x000054100807e816 */ /* 0x000fe200000000ff */
[----:B------:R1:W3:Y:S01]  /*23e50*/  LDL.S16 R17, [R1+0x170] ;  /* 0x0001700001117983 */ /* 0x0002e20000100600 */
[----:B------:R-:W-:Y:S02]  /*23e60*/  ISETP.GE.U32.AND P6, PT, R191, R0, PT ;  /* 0x00000000bf00720c */ /* 0x000fe40003fc6070 */
[----:B------:R-:W-:Y:S01]  /*23e70*/  LOP3.LUT R0, R64, 0xffff, RZ, 0xc0, !PT ;  /* 0x0000ffff40007812 */ /* 0x000fe200078ec0ff */
[----:B------:R1:W4:Y:S03]  /*23e80*/  LDL.S16 R98, [R1+0x154] ;  /* 0x0001540001627983 */ /* 0x0003260000100600 */
[--C-:B------:R-:W-:Y:S01]  /*23e90*/  SHF.R.U32.HI R8, RZ, 0x8, R0.reuse ;  /* 0x00000008ff087819 */ /* 0x100fe20000011600 */
[----:B------:R1:W-:Y:S01]  /*23ea0*/  @!P2 STL.S16 [R1+0x17c], R9 ;  /* 0x00017c090100a387 */ /* 0x0003e20000100600 */
[----:B------:R-:W-:Y:S02]  /*23eb0*/  PRMT R0, R35, 0x7632, R0 ;  /* 0x0000763223007816 */ /* 0x000fe40000000000 */
[----:B------:R-:W-:Y:S01]  /*23ec0*/  LOP3.LUT R8, R8, 0xffff, RZ, 0xc0, !PT ;  /* 0x0000ffff08087812 */ /* 0x000fe200078ec0ff */
[----:B------:R3:W4:Y:S01]  /*23ed0*/  LDL.S16 R69, [R1+0x150] ;  /* 0x0001500001457983 */ /* 0x0007220000100600 */
[----:B------:R-:W-:Y:S01]  /*23ee0*/  PRMT R168, R6, 0x5410, R0 ;  /* 0x0000541006a87816 */ /* 0x000fe20000000000 */
[----:B------:R-:W-:Y:S01]  /*23ef0*/  @!P0 HFMA2.BF16_V2 R97, -RZ.H0_H0, RZ.H0_H0, -R0.H0_H0 ;  /* 0x200000ffff618231 */ /* 0x000fe20000340900 */
[----:B------:R-:W-:Y:S01]  /*23f00*/  @!P2 PRMT R6, R63, 0x5410, RZ ;  /* 0x000054103f06a816 */ /* 0x000fe200000000ff */
[----:B------:R3:W4:Y:S01]  /*23f10*/  LDL.S16 R68, [R1+0x144] ;  /* 0x0001440001447983 */ /* 0x0007220000100600 */
[----:B------:R-:W-:Y:S02]  /*23f20*/  ISETP.GE.U32.AND P2, PT, R191, R8, PT ;  /* 0x00000008bf00720c */ /* 0x000fe40003f46070 */
[----:B------:R-:W-:Y:S01]  /*23f30*/  PRMT R96, R97, 0x7610, R96 ;  /* 0x0000761061607816 */ /* 0x000fe20000000060 */
[----:B------:R3:W4:Y:S01]  /*23f40*/  LDL.S16 R63, [R1+0x140] ;  /* 0x00014000013f7983 */ /* 0x0007220000100600 */
[----:B------:R-:W-:Y:S01]  /*23f50*/  SHF.R.U32.HI R8, RZ, 0x10, R64 ;  /* 0x00000010ff087819 */ /* 0x000fe20000011640 */
[----:B--2---:R-:W2:Y:S01]  /*23f60*/  MUFU.EX2 R14, R162 ;  /* 0x000000a2000e7308 */ /* 0x004ea20000000800 */
[----:B------:R-:W-:Y:S01]  /*23f70*/  @!P0 PRMT R0, R96, 0x5410, RZ ;  /* 0x0000541060008816 */ /* 0x000fe200000000ff */
[----:B------:R2:W-:Y:S01]  /*23f80*/  ST.E.U16 [R20.64+0x20], R7 ;  /* 0x0000200714007985 */ /* 0x0005e2000c101504 */
[----:B------:R-:W-:Y:S01]  /*23f90*/  LOP3.LUT R8, R8, 0xff, RZ, 0xc0, !PT ;  /* 0x000000ff08087812 */ /* 0x000fe200078ec0ff */
[----:B------:R-:W-:Y:S01]  /*23fa0*/  IMAD.MOV.U32 R96, RZ, RZ, R106 ;  /* 0x000000ffff607224 */ /* 0x000fe200078e006a */
[----:B------:R-:W-:Y:S01]  /*23fb0*/  PRMT R35, R34, 0x7632, R35 ;  /* 0x0000763222237816 */ /* 0x000fe20000000023 */
[----:B------:R2:W-:Y:S04]  /*23fc0*/  ST.E.U16 [R18.64+0x20], R6 ;  /* 0x0000200612007985 */ /* 0x0005e8000c101504 */
[----:B------:R2:W-:Y:S01]  /*23fd0*/  ST.E.U16 [R18.64+0x22], R0 ;  /* 0x0000220012007985 */ /* 0x0005e2000c101504 */
[----:B-1----:R-:W-:Y:S02]  /*23fe0*/  FADD.FTZ R9, R11, R27 ;  /* 0x0000001b0b097221 */ /* 0x002fe40000010000 */
[----:B------:R-:W-:Y:S02]  /*23ff0*/  MUFU.EX2 R11, R126 ;  /* 0x0000007e000b7308 */ /* 0x000fe40000000800 */
[--C-:B------:R-:W-:Y:S01]  /*24000*/  FADD.FTZ R31, R10, R9.reuse ;  /* 0x000000090a1f7221 */ /* 0x100fe20000010000 */
[C---:B------:R-:W-:Y:S02]  /*24010*/  PRMT R9, R54.reuse, 0x7632, R9 ;  /* 0x0000763236097816 */ /* 0x040fe40000000009 */
[----:B--2---:R-:W-:Y:S04]  /*24020*/  PRMT R7, R54, 0x7610, R7 ;  /* 0x0000761036077816 */ /* 0x004fe80000000007 */
[----:B------:R-:W-:Y:S01]  /*24030*/  PRMT R235, R7, 0x5410, R9 ;  /* 0x0000541007eb7816 */ /* 0x000fe20000000009 */
[----:B------:R-:W-:Y:S01]  /*24040*/  @!P1 HFMA2.BF16_V2 R99, -RZ.H0_H0, RZ.H0_H0, -R7.H0_H0 ;  /* 0x200000ffff639231 */ /* 0x000fe20000340907 */
[----:B------:R-:W-:Y:S02]  /*24050*/  SHF.R.U32.HI R6, RZ, 0x18, R64 ;  /* 0x00000018ff067819 */ /* 0x000fe40000011640 */
[C---:B------:R-:W-:Y:S02]  /*24060*/  PRMT R0, R4.reuse, 0x7632, R0 ;  /* 0x0000763204007816 */ /* 0x040fe40000000000 */
[----:B------:R-:W-:Y:S01]  /*24070*/  PRMT R10, R99, 0x7610, R10 ;  /* 0x00007610630a7816 */ /* 0x000fe2000000000a */
[----:B------:R-:W-:Y:S01]  /*24080*/  @!P1 STL.S16 [R1+0x174], R99 ;  /* 0x0001746301009387 */ /* 0x000fe20000100600 */
[----:B------:R-:W-:Y:S02]  /*24090*/  PRMT R166, R4, 0x5410, R0 ;  /* 0x0000541004a67816 */ /* 0x000fe40000000000 */
[----:B------:R-:W-:Y:S01]  /*240a0*/  @!P1 PRMT R7, R10, 0x5410, RZ ;  /* 0x000054100a079816 */ /* 0x000fe200000000ff */
[----:B------:R1:W-:Y:S01]  /*240b0*/  @!P0 STL.S16 [R1+0x16c], R97 ;  /* 0x00016c6101008387 */ /* 0x0003e20000100600 */
[----:B------:R-:W-:Y:S01]  /*240c0*/  ISETP.GE.U32.AND P1, PT, R191, R8, PT ;  /* 0x00000008bf00720c */ /* 0x000fe20003f26070 */
[----:B------:R2:W2:Y:S01]  /*240d0*/  MUFU.EX2 R10, R127 ;  /* 0x0000007f000a7308 */ /* 0x0004a20000000800 */
[----:B------:R-:W-:Y:S01]  /*240e0*/  PRMT R8, R45, 0x7610, R8 ;  /* 0x000076102d087816 */ /* 0x000fe20000000008 */
[----:B------:R2:W-:Y:S01]  /*240f0*/  ST.E.U16 [R144.64+0x30], R7 ;  /* 0x0000300790007985 */ /* 0x0005e2000c101504 */
[----:B------:R-:W-:Y:S02]  /*24100*/  ISETP.GE.U32.AND P0, PT, R191, R6, PT ;  /* 0x00000006bf00720c */ /* 0x000fe40003f06070 */
[----:B------:R-:W-:Y:S04]  /*24110*/  PRMT R6, R45, 0x7632, R6 ;  /* 0x000076322d067816 */ /* 0x000fe80000000006 */
[----:B------:R-:W-:Y:S01]  /*24120*/  PRMT R231, R8, 0x5410, R6 ;  /* 0x0000541008e77816 */ /* 0x000fe20000000006 */
[----:B-1----:R-:W-:Y:S01]  /*24130*/  IMAD.MOV.U32 R97, RZ, RZ, R107 ;  /* 0x000000ffff617224 */ /* 0x002fe200078e006b */
[----:B--2---:R-:W-:Y:S02]  /*24140*/  F2FP.BF16.PACK_AB R127, R14, R15 ;  /* 0x0000000f0e7f723e */ /* 0x004fe400000010ff */
[----:B------:R-:W-:Y:S01]  /*24150*/  F2FP.BF16.PACK_AB R126, R10, R11 ;  /* 0x0000000b0a7e723e */ /* 0x000fe200000010ff */
[----:B------:R-:W-:Y:S02]  /*24160*/  FADD.FTZ R7, R15, R16 ;  /* 0x000000100f077221 */ /* 0x000fe40000010000 */
[----:B------:R-:W-:Y:S01]  /*24170*/  MUFU.EX2 R16, R119 ;  /* 0x0000007700107308 */ /* 0x000fe20000000800 */
[----:B---3--:R-:W-:Y:S02]  /*24180*/  @!P6 HFMA2.BF16_V2 R17, -RZ.H0_H0, RZ.H0_H0, -R9.H0_H0 ;  /* 0x200000ffff11e231 */ /* 0x008fe40000340909 */
[----:B----4-:R-:W-:Y:S03]  /*24190*/  @!P5 HFMA2.BF16_V2 R98, -RZ.H0_H0, RZ.H0_H0, -R8.H0_H0 ;  /* 0x200000ffff62d231 */ /* 0x010fe60000340908 */
[----:B------:R-:W-:Y:S01]  /*241a0*/  PRMT R27, R17, 0x7610, R27 ;  /* 0x00007610111b7816 */ /* 0x000fe2000000001b */
[----:B------:R1:W-:Y:S03]  /*241b0*/  @!P6 STL.S16 [R1+0x170], R17 ;  /* 0x000170110100e387 */ /* 0x0003e60000100600 */
[----:B------:R-:W-:Y:S01]  /*241c0*/  @!P6 PRMT R9, R27, 0x5410, RZ ;  /* 0x000054101b09e816 */ /* 0x000fe200000000ff */
[----:B------:R-:W-:Y:S01]  /*241d0*/  @!P5 STL.S16 [R1+0x154], R98 ;  /* 0x000154620100d387 */ /* 0x000fe20000100600 */
[----:B------:R-:W-:Y:S01]  /*241e0*/  PRMT R61, R98, 0x7610, R61 ;  /* 0x00007610623d7816 */ /* 0x000fe2000000003d */
[----:B------:R-:W-:Y:S01]  /*241f0*/  @!P4 HFMA2.BF16_V2 R69, -RZ.H0_H0, RZ.H0_H0, -R6.H0_H0 ;  /* 0x200000ffff45c231 */ /* 0x000fe20000340906 */
[----:B------:R-:W-:Y:S01]  /*24200*/  FADD.FTZ R27, R14, R7 ;  /* 0x000000070e1b7221 */ /* 0x000fe20000010000 */
[----:B------:R-:W-:Y:S01]  /*24210*/  ST.E.U16 [R144.64+0x32], R9 ;  /* 0x0000320990007985 */ /* 0x000fe2000c101504 */
[----:B------:R-:W-:Y:S01]  /*24220*/  @!P5 PRMT R8, R61, 0x5410, RZ ;  /* 0x000054103d08d816 */ /* 0x000fe200000000ff */
[----:B------:R-:W-:Y:S01]  /*24230*/  @!P3 HFMA2.BF16_V2 R68, -RZ.H0_H0, RZ.H0_H0, -R4.H0_H0 ;  /* 0x200000ffff44b231 */ /* 0x000fe20000340904 */
[----:B------:R-:W-:Y:S01]  /*24240*/  PRMT R29, R69, 0x7610, R29 ;  /* 0x00007610451d7816 */ /* 0x000fe2000000001d */
[----:B------:R-:W-:Y:S01]  /*24250*/  @!P4 STL.S16 [R1+0x150], R69 ;  /* 0x000150450100c387 */ /* 0x000fe20000100600 */
[----:B------:R-:W-:Y:S01]  /*24260*/  FADD.FTZ R7, R26, R30 ;  /* 0x0000001e1a077221 */ /* 0x000fe20000010000 */
[----:B------:R-:W-:Y:S01]  /*24270*/  @!P2 HFMA2.BF16_V2 R63, -RZ.H0_H0, RZ.H0_H0, -R0.H0_H0 ;  /* 0x200000ffff3fa231 */ /* 0x000fe20000340900 */
[----:B------:R-:W-:Y:S01]  /*24280*/  @!P4 PRMT R6, R29, 0x5410, RZ ;  /* 0x000054101d06c816 */ /* 0x000fe200000000ff */
[----:B------:R-:W-:Y:S01]  /*24290*/  @!P3 STL.S16 [R1+0x144], R68 ;  /* 0x000144440100b387 */ /* 0x000fe20000100600 */
[----:B------:R-:W-:Y:S01]  /*242a0*/  PRMT R55, R68, 0x7610, R55 ;  /* 0x0000761044377816 */ /* 0x000fe20000000037 */
[----:B------:R-:W-:Y:S01]  /*242b0*/  FADD.FTZ R25, R25, R7 ;  /* 0x0000000719197221 */ /* 0x000fe20000010000 */
[----:B------:R-:W-:Y:S01]  /*242c0*/  PRMT R32, R63, 0x7610, R32 ;  /* 0x000076103f207816 */ /* 0x000fe20000000020 */
[----:B------:R-:W-:Y:S01]  /*242d0*/  @!P2 STL.S16 [R1+0x140], R63 ;  /* 0x0001403f0100a387 */ /* 0x000fe20000100600 */
[----:B------:R-:W-:Y:S02]  /*242e0*/  @!P3 PRMT R4, R55, 0x5410, RZ ;  /* 0x000054103704b816 */ /* 0x000fe400000000ff */
[----:B------:R-:W-:Y:S01]  /*242f0*/  @!P2 PRMT R0, R32, 0x5410, RZ ;  /* 0x000054102000a816 */ /* 0x000fe200000000ff */
[----:B------:R2:W3:Y:S01]  /*24300*/  LDL.S16 R54, [R1+0x168] ;  /* 0x0001680001367983 */ /* 0x0004e20000100600 */
[----:B-1----:R-:W1:Y:S03]  /*24310*/  MUFU.EX2 R17, R118 ;  /* 0x0000007600117308 */ /* 0x002e660000000800 */
[----:B------:R2:W4:Y:S04]  /*24320*/  LDL.S16 R26, [R1+0x18c] ;  /* 0x00018c00011a7983 */ /* 0x0005280000100600 */
[----:B------:R2:W2:Y:S04]  /*24330*/  LDL.S16 R32, [R1+0x1bc] ;  /* 0x0001bc0001207983 */ /* 0x0004a80000100600 */
[----:B------:R1:W-:Y:S04]  /*24340*/  ST.E.U16 [R22.64+0x32], R6 ;  /* 0x0000320616007985 */ /* 0x0003e8000c101504 */
[----:B------:R1:W-:Y:S04]  /*24350*/  ST.E.U16 [R22.64+0x30], R8 ;  /* 0x0000300816007985 */ /* 0x0003e8000c101504 */
[----:B------:R1:W-:Y:S04]  /*24360*/  ST.E.U16 [R20.64+0x2e], R4 ;  /* 0x00002e0414007985 */ /* 0x0003e8000c101504 */
[----:B------:R1:W-:Y:S02]  /*24370*/  ST.E.U16 [R20.64+0x30], R0 ;  /* 0x0000300014007985 */ /* 0x0003e4000c101504 */
[----:B-1----:R-:W-:Y:S01]  /*24380*/  F2FP.BF16.PACK_AB R46, R16, R17 ;  /* 0x00000011102e723e */ /* 0x002fe200000010ff */
[----:B------:R-:W-:Y:S02]  /*24390*/  FADD.FTZ R6, R11, R28 ;  /* 0x0000001c0b067221 */ /* 0x000fe40000010000 */
[----:B------:R-:W-:Y:S01]  /*243a0*/  IMAD.WIDE.U32 R28, R43, -0x326172a9, RZ ;  /* 0xcd9e8d572b1c7825 */ /* 0x000fe200078e00ff */
[----:B------:R-:W1:Y:S03]  /*243b0*/  MUFU.EX2 R8, R170 ;  /* 0x000000aa00087308 */ /* 0x000e660000000800 */
[----:B------:R-:W-:Y:S01]  /*243c0*/  FADD.FTZ R30, R10, R6 ;  /* 0x000000060a1e7221 */ /* 0x000fe20000010000 */
[----:B------:R-:W-:Y:S02]  /*243d0*/  LOP3.LUT R6, R29, R240, R96, 0x96, !PT ;  /* 0x000000f01d067212 */ /* 0x000fe400078e9660 */
[----:B------:R-:W-:Y:S02]  /*243e0*/  PRMT R4, R33, 0x7610, R4 ;  /* 0x0000761021047816 */ /* 0x000fe40000000004 */
[----:B------:R-:W-:Y:S01]  /*243f0*/  LOP3.LUT R9, R49, R239, R28, 0x96, !PT ;  /* 0x000000ef31097212 */ /* 0x000fe200078e961c */
[----:B------:R-:W-:Y:S04]  /*24400*/  IMAD.WIDE.U32 R6, R6, -0x2daee0ad, RZ ;  /* 0xd2511f5306067825 */ /* 0x000fe800078e00ff */
[----:B------:R-:W-:Y:S01]  /*24410*/  IMAD.WIDE.U32 R14, R9, -0x2daee0ad, RZ ;  /* 0xd2511f53090e7825 */ /* 0x000fe200078e00ff */
[----:B------:R-:W-:Y:S03]  /*24420*/  LOP3.LUT R0, R7, R241, R82, 0x96, !PT ;  /* 0x000000f107007212 */ /* 0x000fe600078e9652 */
[----:B------:R-:W-:Y:S01]  /*24430*/  FADD.FTZ R7, R24, R27 ;  /* 0x0000001b18077221 */ /* 0x000fe20000010000 */
[----:B------:R-:W-:Y:S01]  /*24440*/  LOP3.LUT R15, R15, R242, R6, 0x96, !PT ;  /* 0x000000f20f0f7212 */ /* 0x000fe200078e9606 */
[----:B------:R-:W-:Y:S01]  /*24450*/  IMAD.WIDE.U32 R10, R0, -0x326172a9, RZ ;  /* 0xcd9e8d57000a7825 */ /* 0x000fe200078e00ff */
[----:B------:R-:W-:Y:S03]  /*24460*/  PRMT R0, R33, 0x7632, R0 ;  /* 0x0000763221007816 */ /* 0x000fe60000000000 */
[----:B------:R-:W-:Y:S01]  /*24470*/  FADD.FTZ R6, R17, R31 ;  /* 0x0000001f11067221 */ /* 0x000fe20000010000 */
[----:B------:R-:W-:Y:S01]  /*24480*/  PRMT R163, R4, 0x5410, R0 ;  /* 0x0000541004a37816 */ /* 0x000fe20000000000 */
[C---:B-1----:R-:W-:Y:S01]  /*24490*/  FADD.FTZ R27, R8.reuse, R7 ;  /* 0x00000007081b7221 */ /* 0x042fe20000010000 */
[----:B------:R-:W-:Y:S01]  /*244a0*/  F2FP.BF16.PACK_AB R115, R8, R24 ;  /* 0x000000180873723e */ /* 0x000fe200000010ff */
[----:B------:R-:W-:Y:S01]  /*244b0*/  FADD.FTZ R17, R16, R6 ;  /* 0x0000000610117221 */ /* 0x000fe20000010000 */
[----:B------:R-:W-:Y:S01]  /*244c0*/  LOP3.LUT R6, R11, R233, R48, 0x96, !PT ;  /* 0x000000e90b067212 */ /* 0x000fe200078e9630 */
[----:B------:R-:W-:Y:S10]  /*244d0*/  MUFU.EX2 R16, R175 ;  /* 0x000000af00107308 */ /* 0x000ff40000000800 */
[----:B------:R-:W1:Y:S01]  /*244e0*/  MUFU.EX2 R11, R167 ;  /* 0x000000a7000b7308 */ /* 0x000e620000000800 */
[----:B---3--:R-:W-:Y:S02]  /*244f0*/  @!P1 HFMA2.BF16_V2 R54, -RZ.H0_H0, RZ.H0_H0, -R4.H0_H0 ;  /* 0x200000ffff369231 */ /* 0x008fe40000340904 */
[----:B----4-:R-:W-:Y:S03]  /*24500*/  @!P0 HFMA2.BF16_V2 R26, -RZ.H0_H0, RZ.H0_H0, -R0.H0_H0 ;  /* 0x200000ffff1a8231 */ /* 0x010fe60000340900 */
[----:B------:R-:W-:Y:S01]  /*24510*/  PRMT R9, R54, 0x7610, R9 ;  /* 0x0000761036097816 */ /* 0x000fe20000000009 */
[----:B------:R-:W-:Y:S03]  /*24520*/  @!P1 STL.S16 [R1+0x168], R54 ;  /* 0x0001683601009387 */ /* 0x000fe60000100600 */
[----:B------:R-:W-:Y:S01]  /*24530*/  @!P1 PRMT R4, R9, 0x5410, RZ ;  /* 0x0000541009049816 */ /* 0x000fe200000000ff */
[----:B------:R-:W-:Y:S01]  /*24540*/  IMAD.WIDE.U32 R8, R6, -0x2daee0ad, RZ ;  /* 0xd2511f5306087825 */ /* 0x000fe200078e00ff */
[----:B------:R3:W4:Y:S03]  /*24550*/  LDL.S16 R24, [R1+0x1b8] ;  /* 0x0001b80001187983 */ /* 0x0007260000100600 */
[----:B------:R-:W-:Y:S01]  /*24560*/  IMAD.WIDE.U32 R6, R15, -0x326172a9, RZ ;  /* 0xcd9e8d570f067825 */ /* 0x000fe200078e00ff */
[--C-:B------:R-:W-:Y:S01]  /*24570*/  LOP3.LUT R9, R9, R251, R14.reuse, 0x96, !PT ;  /* 0x000000fb09097212 */ /* 0x100fe200078e960e */
[----:B------:R2:W-:Y:S01]  /*24580*/  ST.E.U16 [R18.64+0x30], R4 ;  /* 0x0000300412007985 */ /* 0x0005e2000c101504 */
[----:B------:R-:W-:Y:S02]  /*24590*/  PRMT R14, R26, 0x7610, R14 ;  /* 0x000076101a0e7816 */ /* 0x000fe4000000000e */
[----:B------:R-:W-:Y:S01]  /*245a0*/  LOP3.LUT R7, R7, R249, R10, 0x96, !PT ;  /* 0x000000f907077212 */ /* 0x000fe200078e960a */
[----:B------:R-:W-:Y:S01]  /*245b0*/  @!P0 STL.S16 [R1+0x18c], R26 ;  /* 0x00018c1a01008387 */ /* 0x000fe20000100600 */
[----:B------:R-:W-:Y:S01]  /*245c0*/  @!P0 PRMT R0, R14, 0x5410, RZ ;  /* 0x000054100e008816 */ /* 0x000fe200000000ff */
[----:B------:R-:W-:Y:S01]  /*245d0*/  IMAD.WIDE.U32 R106, R9, -0x326172a9, RZ ;  /* 0xcd9e8d57096a7825 */ /* 0x000fe200078e00ff */
[----:B------:R3:W3:Y:S03]  /*245e0*/  MUFU.EX2 R14, R165 ;  /* 0x000000a5000e7308 */ /* 0x0006e60000000800 */
[----:B------:R3:W-:Y:S01]  /*245f0*/  ST.E.U16 [R18.64+0x32], R0 ;  /* 0x0000320012007985 */ /* 0x0007e2000c101504 */
[----:B------:R-:W-:Y:S01]  /*24600*/  LOP3.LUT R31, R107, R245, R6, 0x96, !PT ;  /* 0x000000f56b1f7212 */ /* 0x000fe200078e9606 */
[----:B------:R-:W-:Y:S04]  /*24610*/  IMAD.WIDE.U32 R130, R7, -0x2daee0ad, RZ ;  /* 0xd2511f5307827825 */ /* 0x000fe800078e00ff */
[----:B-1----:R-:W-:Y:S01]  /*24620*/  FADD.FTZ R6, R11, R30 ;  /* 0x0000001e0b067221 */ /* 0x002fe20000010000 */
[----:B------:R-:W-:Y:S02]  /*24630*/  LOP3.LUT R7, R131, R243, R8, 0x96, !PT ;  /* 0x000000f383077212 */ /* 0x000fe400078e9608 */
[----:B------:R-:W1:Y:S03]  /*24640*/  MUFU.EX2 R8, R177 ;  /* 0x000000b100087308 */ /* 0x000e660000000800 */
[----:B------:R-:W-:Y:S07]  /*24650*/  IMAD.WIDE.U32 R68, R7, -0x326172a9, RZ ;  /* 0xcd9e8d5707447825 */ /* 0x000fee00078e00ff */
[----:B--2---:R-:W2:Y:S01]  /*24660*/  MUFU.EX2 R4, R169 ;  /* 0x000000a900047308 */ /* 0x004ea20000000800 */
[----:B---3--:R-:W-:Y:S01]  /*24670*/  PRMT R165, R34, 0x5410, R35 ;  /* 0x0000541022a57816 */ /* 0x008fe20000000023 */
[----:B------:R-:W-:Y:S01]  /*24680*/  FADD.FTZ R15, R14, R17 ;  /* 0x000000110e0f7221 */ /* 0x000fe20000010000 */
[----:B------:R-:W-:Y:S07]  /*24690*/  LOP3.LUT R0, R69, R199, R106, 0x96, !PT ;  /* 0x000000c745007212 */ /* 0x000fee00078e966a */
[----:B------:R-:W3:Y:S01]  /*246a0*/  MUFU.EX2 R7, R186 ;  /* 0x000000ba00077308 */ /* 0x000ee20000000800 */
[----:B-1----:R-:W-:Y:S01]  /*246b0*/  FADD.FTZ R9, R8, R25 ;  /* 0x0000001908097221 */ /* 0x002fe20000010000 */
[C---:B--2---:R-:W-:Y:S01]  /*246c0*/  F2FP.BF16.PACK_AB R114, R4.reuse, R11 ;  /* 0x0000000b0472723e */ /* 0x044fe200000010ff */
[--C-:B------:R-:W-:Y:S01]  /*246d0*/  FADD.FTZ R26, R4, R6.reuse ;  /* 0x00000006041a7221 */ /* 0x100fe20000010000 */
[----:B------:R-:W-:Y:S02]  /*246e0*/  LOP3.LUT R4, R0, 0xff, RZ, 0xc0, !PT ;  /* 0x000000ff00047812 */ /* 0x000fe400078ec0ff */
[C---:B------:R-:W-:Y:S02]  /*246f0*/  PRMT R6, R42.reuse, 0x7610, R6 ;  /* 0x000076102a067816 */ /* 0x040fe40000000006 */
[----:B------:R-:W-:Y:S02]  /*24700*/  ISETP.GE.U32.AND P0, PT, R191, R4, PT ;  /* 0x00000004bf00720c */ /* 0x000fe40003f06070 */
[----:B------:R-:W-:Y:S02]  /*24710*/  PRMT R4, R42, 0x7632, R4 ;  /* 0x000076322a047816 */ /* 0x000fe40000000004 */
[C---:B---3--:R-:W-:Y:S01]  /*24720*/  F2FP.BF16.PACK_AB R45, R7.reuse, R8 ;  /* 0x00000008072d723e */ /* 0x048fe200000010ff */
[----:B------:R-:W-:Y:S01]  /*24730*/  FADD.FTZ R25, R7, R9 ;  /* 0x0000000907197221 */ /* 0x000fe20000010000 */
[----:B------:R-:W-:Y:S01]  /*24740*/  PRMT R170, R6, 0x5410, R4 ;  /* 0x0000541006aa7816 */ /* 0x000fe20000000004 */
[----:B------:R-:W1:Y:S01]  /*24750*/  MUFU.EX2 R8, R164 ;  /* 0x000000a400087308 */ /* 0x000e620000000800 */
[----:B------:R-:W-:Y:S01]  /*24760*/  LOP3.LUT R7, R41, R239, R28, 0x96, !PT ;  /* 0x000000ef29077212 */ /* 0x000fe200078e961c */
[----:B------:R-:W-:Y:S04]  /*24770*/  IMAD.MOV.U32 R186, RZ, RZ, R135 ;  /* 0x000000ffffba7224 */ /* 0x000fe800078e0087 */
[----:B------:R-:W-:Y:S04]  /*24780*/  @!P0 HFMA2.BF16_V2 R32, -RZ.H0_H0, RZ.H0_H0, -R6.H0_H0 ;  /* 0x200000ffff208231 */ /* 0x000fe80000340906 */
[----:B------:R-:W2:Y:S01]  /*24790*/  MUFU.EX2 R9, R176 ;  /* 0x000000b000097308 */ /* 0x000ea20000000800 */
[----:B------:R-:W-:Y:S01]  /*247a0*/  PRMT R11, R32, 0x7610, R11 ;  /* 0x00007610200b7816 */ /* 0x000fe2000000000b */
[----:B------:R3:W-:Y:S03]  /*247b0*/  @!P0 STL.S16 [R1+0x1bc], R32 ;  /* 0x0001bc2001008387 */ /* 0x0007e60000100600 */
[----:B------:R-:W-:Y:S01]  /*247c0*/  @!P0 PRMT R6, R11, 0x5410, RZ ;  /* 0x000054100b068816 */ /* 0x000fe200000000ff */
[----:B------:R4:W4:Y:S04]  /*247d0*/  LDL.S16 R33, [R1+0x1b4] ;  /* 0x0001b40001217983 */ /* 0x0009280000100600 */
[----:B------:R3:W-:Y:S01]  /*247e0*/  ST.E.U16 [R144.64+0x40], R6 ;  /* 0x0000400690007985 */ /* 0x0007e2000c101504 */
[----:B-1----:R-:W-:Y:S02]  /*247f0*/  F2FP.BF16.PACK_AB R112, R8, R14 ;  /* 0x0000000e0870723e */ /* 0x002fe400000010ff */
[----:B--2---:R-:W-:Y:S01]  /*24800*/  F2FP.BF16.PACK_AB R113, R9, R16 ;  /* 0x000000100971723e */ /* 0x004fe200000010ff */
[----:B---3--:R1:W2:Y:S01]  /*24810*/  LDL.S16 R32, [R1+0x1b0] ;  /* 0x0001b00001207983 */ /* 0x0082a20000100600 */
[----:B------:R-:W-:Y:S04]  /*24820*/  LOP3.LUT R6, R0, 0xffff, RZ, 0xc0, !PT ;  /* 0x0000ffff00067812 */ /* 0x000fe800078ec0ff */
[----:B------:R-:W-:Y:S04]  /*24830*/  SHF.R.U32.HI R6, RZ, 0x8, R6 ;  /* 0x00000008ff067819 */ /* 0x000fe80000011606 */
[----:B------:R-:W-:Y:S04]  /*24840*/  LOP3.LUT R6, R6, 0xffff, RZ, 0xc0, !PT ;  /* 0x0000ffff06067812 */ /* 0x000fe800078ec0ff */
[C---:B------:R-:W-:Y:S02]  /*24850*/  ISETP.GE.U32.AND P2, PT, R191.reuse, R6, PT ;  /* 0x00000006bf00720c */ /* 0x040fe40003f46070 */
[--C-:B------:R-:W-:Y:S02]  /*24860*/  SHF.R.U32.HI R6, RZ, 0x10, R0.reuse ;  /* 0x00000010ff067819 */ /* 0x100fe40000011600 */
[----:B------:R-:W-:Y:S02]  /*24870*/  SHF.R.U32.HI R0, RZ, 0x18, R0 ;  /* 0x00000018ff007819 */ /* 0x000fe40000011600 */
[----:B------:R-:W-:Y:S02]  /*24880*/  LOP3.LUT R6, R6, 0xff, RZ, 0xc0, !PT ;  /* 0x000000ff06067812 */ /* 0x000fe400078ec0ff */
[C---:B------:R-:W-:Y:S02]  /*24890*/  ISETP.GE.U32.AND P0, PT, R191.reuse, R0, PT ;  /* 0x00000000bf00720c */ /* 0x040fe40003f06070 */
[----:B------:R-:W-:Y:S01]  /*248a0*/  ISETP.GE.U32.AND P1, PT, R191, R6, PT ;  /* 0x00000006bf00720c */ /* 0x000fe20003f26070 */
[----:B------:R-:W-:Y:S01]  /*248b0*/  IMAD.WIDE.U32 R6, R7, -0x2daee0ad, RZ ;  /* 0xd2511f5307067825 */ /* 0x000fe200078e00ff */
[----:B------:R-:W-:Y:S01]  /*248c0*/  LOP3.LUT R0, R29, R240, R182, 0x96, !PT ;  /* 0x000000f01d007212 */ /* 0x000fe200078e96b6 */
[----:B----4-:R-:W-:Y:S05]  /*248d0*/  @!P2 HFMA2.BF16_V2 R24, -RZ.H0_H0, RZ.H0_H0, -R4.H0_H0 ;  /* 0x200000ffff18a231 */ /* 0x010fea0000340904 */
[----:B------:R-:W-:Y:S01]  /*248e0*/  PRMT R10, R24, 0x7610, R10 ;  /* 0x00007610180a7816 */ /* 0x000fe2000000000a */
[----:B------:R3:W-:Y:S03]  /*248f0*/  @!P2 STL.S16 [R1+0x1b8], R24 ;  /* 0x0001b8180100a387 */ /* 0x0007e60000100600 */
[----:B------:R-:W-:Y:S01]  /*24900*/  @!P2 PRMT R4, R10, 0x5410, RZ ;  /* 0x000054100a04a816 */ /* 0x000fe200000000ff */
[----:B------:R-:W-:Y:S01]  /*24910*/  IMAD.WIDE.U32 R10, R0, -0x2daee0ad, RZ ;  /* 0xd2511f53000a7825 */ /* 0x000fe200078e00ff */
[----:B------:R-:W-:Y:S03]  /*24920*/  PRMT R0, R52, 0x7632, R0 ;  /* 0x0000763234007816 */ /* 0x000fe60000000000 */
[----:B------:R4:W-:Y:S01]  /*24930*/  ST.E.U16 [R144.64+0x42], R4 ;  /* 0x0000420490007985 */ /* 0x0009e2000c101504 */
[----:B------:R-:W-:Y:S02]  /*24940*/  LOP3.LUT R11, R11, R241, R50, 0x96, !PT ;  /* 0x000000f10b0b7212 */ /* 0x000fe400078e9632 */
[----:B------:R-:W-:Y:S01]  /*24950*/  LOP3.LUT R17, R7, R242, R10, 0x96, !PT ;  /* 0x000000f207117212 */ /* 0x000fe200078e960a */
[----:B------:R-:W-:Y:S02]  /*24960*/  FADD.FTZ R7, R16, R27 ;  /* 0x0000001b10077221 */ /* 0x000fe40000010000 */
[----:B------:R-:W-:Y:S04]  /*24970*/  IMAD.WIDE.U32 R10, R11, -0x326172a9, RZ ;  /* 0xcd9e8d570b0a7825 */ /* 0x000fe800078e00ff */
[----:B------:R-:W-:Y:S02]  /*24980*/  FADD.FTZ R27, R9, R7 ;  /* 0x00000007091b7221 */ /* 0x000fe40000010000 */
[----:B---3--:R-:W-:Y:S02]  /*24990*/  FADD.FTZ R24, R8, R15 ;  /* 0x0000000f08187221 */ /* 0x008fe40000010000 */
[----:B------:R3:W-:Y:S01]  /*249a0*/  MUFU.EX2 R15, R188 ;  /* 0x000000bc000f7308 */ /* 0x0007e20000000800 */
[----:B----4-:R-:W-:Y:S04]  /*249b0*/  PRMT R4, R52, 0x7610, R4 ;  /* 0x0000761034047816 */ /* 0x010fe80000000004 */
[----:B------:R-:W-:Y:S01]  /*249c0*/  PRMT R169, R4, 0x5410, R0 ;  /* 0x0000541004a97816 */ /* 0x000fe20000000000 */
[----:B---3--:R-:W-:Y:S01]  /*249d0*/  IMAD.MOV.U32 R188, RZ, RZ, R13 ;  /* 0x000000ffffbc7224 */ /* 0x008fe200078e000d */
[----:B------:R-:W-:Y:S05]  /*249e0*/  @!P1 HFMA2.BF16_V2 R33, -RZ.H0_H0, RZ.H0_H0, -R4.H0_H0 ;  /* 0x200000ffff219231 */ /* 0x000fea0000340904 */
[----:B------:R-:W-:Y:S01]  /*249f0*/  PRMT R14, R33, 0x7610, R14 ;  /* 0x00007610210e7816 */ /* 0x000fe2000000000e */
[----:B------:R3:W-:Y:S03]  /*24a00*/  @!P1 STL.S16 [R1+0x1b4], R33 ;  /* 0x0001b42101009387 */ /* 0x0007e60000100600 */
[----:B------:R-:W-:Y:S02]  /*24a10*/  @!P1 PRMT R4, R14, 0x5410, RZ ;  /* 0x000054100e049816 */ /* 0x000fe400000000ff */
[----:B------:R-:W-:Y:S03]  /*24a20*/  MUFU.EX2 R14, R173 ;  /* 0x000000ad000e7308 */ /* 0x000fe60000000800 */
[----:B------:R4:W-:Y:S01]  /*24a30*/  ST.E.U16 [R22.64+0x40], R4 ;  /* 0x0000400416007985 */ /* 0x0009e2000c101504 */
[----:B--2---:R-:W-:Y:S05]  /*24a40*/  @!P0 HFMA2.BF16_V2 R32, -RZ.H0_H0, RZ.H0_H0, -R0.H0_H0 ;  /* 0x200000ffff208231 */ /* 0x004fea0000340900 */
[----:B------:R-:W-:Y:S01]  /*24a50*/  PRMT R8, R32, 0x7610, R8 ;  /* 0x0000761020087816 */ /* 0x000fe20000000008 */
[----:B------:R4:W-:Y:S03]  /*24a60*/  @!P0 STL.S16 [R1+0x1b0], R32 ;  /* 0x0001b02001008387 */ /* 0x0009e60000100600 */
[----:B------:R-:W-:Y:S01]  /*24a70*/  @!P0 PRMT R0, R8, 0x5410, RZ ;  /* 0x0000541008008816 */ /* 0x000fe200000000ff */
[----:B------:R1:W2:Y:S04]  /*24a80*/  LDL.S16 R42, [R1+0x1fc] ;  /* 0x0001fc00012a7983 */ /* 0x0002a80000100600 */
[----:B---3--:R1:W3:Y:S04]  /*24a90*/  LDL.S16 R33, [R1+0x1f8] ;  /* 0x0001f80001217983 */ /* 0x0082e80000100600 */
[----:B------:R1:W-:Y:S01]  /*24aa0*/  ST.E.U16 [R22.64+0x42], R0 ;  /* 0x0000420016007985 */ /* 0x0003e2000c101504 */
[----:B----4-:R-:W-:Y:S02]  /*24ab0*/  LOP3.LUT R4, R11, R233, R40, 0x96, !PT ;  /* 0x000000e90b047212 */ /* 0x010fe400078e9628 */
[----:B------:R-:W4:Y:S03]  /*24ac0*/  MUFU.EX2 R11, R174 ;  /* 0x000000ae000b7308 */ /* 0x000f260000000800 */
[----:B------:R-:W-:Y:S05]  /*24ad0*/  IMAD.WIDE.U32 R8, R4, -0x2daee0ad, RZ ;  /* 0xd2511f5304087825 */ /* 0x000fea00078e00ff */
[----:B------:R-:W-:Y:S01]  /*24ae0*/  LOP3.LUT R9, R9, R251, R6, 0x96, !PT ;  /* 0x000000fb09097212 */ /* 0x000fe200078e9606 */
[----:B------:R-:W-:Y:S01]  /*24af0*/  IMAD.WIDE.U32 R6, R17, -0x326172a9, RZ ;  /* 0xcd9e8d5711067825 */ /* 0x000fe200078e00ff */
[----:B------:R-:W4:Y:S03]  /*24b00*/  MUFU.EX2 R4, R193 ;  /* 0x000000c100047308 */ /* 0x000f260000000800 */
[----:B------:R-:W-:Y:S05]  /*24b10*/  IMAD.WIDE.U32 R98, R9, -0x326172a9, RZ ;  /* 0xcd9e8d5709627825 */ /* 0x000fea00078e00ff */
[----:B------:R-:W-:Y:S02]  /*24b20*/  LOP3.LUT R32, R99, R245, R6, 0x96, !PT ;  /* 0x000000f563207212 */ /* 0x000fe400078e9606 */
[----:B------:R-:W-:Y:S01]  /*24b30*/  MUFU.EX2 R6, R172 ;  /* 0x000000ac00067308 */ /* 0x000fe20000000800 */
[----:B-1----:R-:W-:Y:S02]  /*24b40*/  LOP3.LUT R0, R7, R249, R10, 0x96, !PT ;  /* 0x000000f907007212 */ /* 0x002fe400078e960a */
[----:B----4-:R-:W-:Y:S03]  /*24b50*/  F2FP.BF16.PACK_AB R100, R11, R14 ;  /* 0x0000000e0b64723e */ /* 0x010fe600000010ff */
[----:B------:R-:W-:Y:S04]  /*24b60*/  IMAD.WIDE.U32 R110, R0, -0x2daee0ad, RZ ;  /* 0xd2511f53006e7825 */ /* 0x000fe800078e00ff */
[----:B------:R-:W1:Y:S01]  /*24b70*/  MUFU.EX2 R7, R171 ;  /* 0x000000ab00077308 */ /* 0x000e620000000800 */
[----:B------:R-:W-:Y:S01]  /*24b80*/  FADD.FTZ R0, R14, R26 ;  /* 0x0000001a0e007221 */ /* 0x000fe20000010000 */
[----:B------:R-:W-:Y:S02]  /*24b90*/  LOP3.LUT R8, R111, R243, R8, 0x96, !PT ;  /* 0x000000f36f087212 */ /* 0x000fe400078e9608 */
[----:B------:R-:W-:Y:S01]  /*24ba0*/  F2FP.BF16.PACK_AB R43, R4, R15 ;  /* 0x0000000f042b723e */ /* 0x000fe200000010ff */
[----:B------:R-:W-:Y:S01]  /*24bb0*/  FADD.FTZ R16, R11, R0 ;  /* 0x000000000b107221 */ /* 0x000fe20000010000 */
[----:B------:R-:W-:Y:S01]  /*24bc0*/  PRMT R26, R60, 0x7610, R26 ;  /* 0x000076103c1a7816 */ /* 0x000fe2000000001a */
[----:B------:R-:W-:Y:S03]  /*24bd0*/  IMAD.WIDE.U32 R54, R8, -0x326172a9, RZ ;  /* 0xcd9e8d5708367825 */ /* 0x000fe600078e00ff */
[----:B------:R-:W-:Y:S01]  /*24be0*/  MUFU.EX2 R14, R203 ;  /* 0x000000cb000e7308 */ /* 0x000fe20000000800 */
[----:B------:R-:W-:Y:S01]  /*24bf0*/  FADD.FTZ R8, R15, R25 ;  /* 0x000000190f087221 */ /* 0x000fe20000010000 */
[----:B------:R-:W-:Y:S02]  /*24c00*/  LOP3.LUT R0, R55, R199, R98, 0x96, !PT ;  /* 0x000000c737007212 */ /* 0x000fe400078e9662 */
[----:B------:R-:W-:Y:S01]  /*24c10*/  LOP3.LUT R17, R54, 0xff, RZ, 0xc0, !PT ;  /* 0x000000ff36117812 */ /* 0x000fe200078ec0ff */
[----:B------:R-:W-:Y:S01]  /*24c20*/  FADD.FTZ R25, R4, R8 ;  /* 0x0000000804197221 */ /* 0x000fe20000010000 */
[----:B------:R-:W-:Y:S04]  /*24c30*/  LOP3.LUT R4, R0, 0xff, RZ, 0xc0, !PT ;  /* 0x000000ff00047812 */ /* 0x000fe800078ec0ff */
[----:B------:R-:W-:Y:S01]  /*24c40*/  MUFU.EX2 R10, R192 ;  /* 0x000000c0000a7308 */ /* 0x000fe20000000800 */
[----:B------:R-:W-:Y:S02]  /*24c50*/  ISETP.GE.U32.AND P0, PT, R191, R4, PT ;  /* 0x00000004bf00720c */ /* 0x000fe40003f06070 */
[----:B------:R-:W-:Y:S01]  /*24c60*/  PRMT R4, R3, 0x7632, R4 ;  /* 0x0000763203047816 */ /* 0x000fe20000000004 */
[----:B-1----:R-:W-:Y:S01]  /*24c70*/  FADD.FTZ R8, R7, R24 ;  /* 0x0000001807087221 */ /* 0x002fe20000010000 */
[C---:B------:R-:W-:Y:S02]  /*24c80*/  F2FP.BF16.PACK_AB R51, R6.reuse, R7 ;  /* 0x000000070633723e */ /* 0x040fe400000010ff */
[----:B------:R-:W-:Y:S01]  /*24c90*/  PRMT R160, R3, 0x5410, R4 ;  /* 0x0000541003a07816 */ /* 0x000fe20000000004 */
[----:B------:R-:W-:Y:S02]  /*24ca0*/  FADD.FTZ R24, R6, R8 ;  /* 0x0000000806187221 */ /* 0x000fe40000010000 */
[----:B------:R-:W1:Y:S10]  /*24cb0*/  MUFU.EX2 R7, R196 ;  /* 0x000000c400077308 */ /* 0x000e740000000800 */
[----:B------:R-:W-:Y:S01]  /*24cc0*/  MUFU.EX2 R11, R181 ;  /* 0x000000b5000b7308 */ /* 0x000fe20000000800 */
[----:B-1----:R-:W-:Y:S01]  /*24cd0*/  F2FP.BF16.PACK_AB R101, R7, R10 ;  /* 0x0000000a0765723e */ /* 0x002fe200000010ff */
[----:B--2---:R-:W-:Y:S05]  /*24ce0*/  @!P0 HFMA2.BF16_V2 R42, -RZ.H0_H0, RZ.H0_H0, -R3.H0_H0 ;  /* 0x200000ffff2a8231 */ /* 0x004fea0000340903 */
[----:B------:R-:W-:Y:S01]  /*24cf0*/  PRMT R9, R42, 0x7610, R9 ;  /* 0x000076102a097816 */ /* 0x000fe20000000009 */
[----:B------:R1:W-:Y:S03]  /*24d00*/  @!P0 STL.S16 [R1+0x1fc], R42 ;  /* 0x0001fc2a01008387 */ /* 0x0003e60000100600 */
[----:B------:R-:W-:Y:S01]  /*24d10*/  @!P0 PRMT R3, R9, 0x5410, RZ ;  /* 0x0000541009038816 */ /* 0x000fe200000000ff */
[----:B------:R2:W4:Y:S01]  /*24d20*/  LDL.S16 R8, [R1+0x220] ;  /* 0x0002200001087983 */ /* 0x0005220000100600 */
[--C-:B------:R-:W-:Y:S01]  /*24d30*/  FADD.FTZ R9, R10, R27.reuse ;  /* 0x0000001b0a097221 */ /* 0x100fe20000010000 */
[----:B------:R-:W-:Y:S02]  /*24d40*/  PRMT R27, R60, 0x7632, R27 ;  /* 0x000076323c1b7816 */ /* 0x000fe4000000001b */
[----:B------:R2:W-:Y:S01]  /*24d50*/  ST.E.U16 [R20.64+0x3e], R3 ;  /* 0x00003e0314007985 */ /* 0x0005e2000c101504 */
[----:B------:R-:W-:Y:S01]  /*24d60*/  FADD.FTZ R15, R7, R9 ;  /* 0x00000009070f7221 */ /* 0x000fe20000010000 */
[----:B------:R-:W-:Y:S01]  /*24d70*/  PRMT R7, R62, 0x7632, R7 ;  /* 0x000076323e077816 */ /* 0x000fe20000000007 */
[----:B------:R-:W2:Y:S01]  /*24d80*/  MUFU.EX2 R9, R208 ;  /* 0x000000d000097308 */ /* 0x000ea20000000800 */
[----:B------:R-:W-:Y:S01]  /*24d90*/  PRMT R167, R26, 0x5410, R27 ;  /* 0x000054101aa77816 */ /* 0x000fe2000000001b */
[----:B------:R3:W4:Y:S04]  /*24da0*/  LDL.S16 R52, [R1+0x210] ;  /* 0x0002100001347983 */ /* 0x0007280000100600 */
[----:B-1----:R1:W4:Y:S01]  /*24db0*/  LDL.S16 R42, [R1+0x1f4] ;  /* 0x0001f400012a7983 */ /* 0x0023220000100600 */
[----:B--2---:R-:W-:Y:S02]  /*24dc0*/  LOP3.LUT R3, R0, 0xffff, RZ, 0xc0, !PT ;  /* 0x0000ffff00037812 */ /* 0x004fe400078ec0ff */
[----:B------:R-:W-:Y:S02]  /*24dd0*/  F2FP.BF16.PACK_AB R125, R9, R14 ;  /* 0x0000000e097d723e */ /* 0x000fe400000010ff */
        /* <DEDUP_REMOVED lines=8> */
[C---:B------:R-:W-:Y:S01]  /*24e60*/  ISETP.GE.U32.AND P1, PT, R191.reuse, R3, PT ;  /* 0x00000003bf00720c */ /* 0x040fe20003f26070 */
[----:B---3--:R-:W-:Y:S01]  /*24e70*/  @!P3 HFMA2.BF16_V2 R33, -RZ.H0_H0, RZ.H0_H0, -R4.H0_H0 ;  /* 0x200000ffff21b231 */ /* 0x008fe20000340904 */
[----:B------:R-:W-:Y:S02]  /*24e80*/  SHF.R.U32.HI R3, RZ, 0x10, R68 ;  /* 0x00000010ff037819 */ /* 0x000fe40000011644 */
[----:B------:R-:W-:Y:S02]  /*24e90*/  ISETP.GE.U32.AND P4, PT, R191, R0, PT ;  /* 0x00000000bf00720c */ /* 0x000fe40003f86070 */
[----:B------:R-:W-:Y:S01]  /*24ea0*/  PRMT R6, R33, 0x7610, R6 ;  /* 0x0000761021067816 */ /* 0x000fe20000000006 */
[----:B------:R2:W-:Y:S01]  /*24eb0*/  @!P3 STL.S16 [R1+0x1f8], R33 ;  /* 0x0001f8210100b387 */ /* 0x0005e20000100600 */
[----:B------:R-:W-:Y:S02]  /*24ec0*/  LOP3.LUT R3, R3, 0xff, RZ, 0xc0, !PT ;  /* 0x000000ff03037812 */ /* 0x000fe400078ec0ff */
[----:B------:R-:W-:Y:S02]  /*24ed0*/  @!P3 PRMT R4, R6, 0x5410, RZ ;  /* 0x000054100604b816 */ /* 0x000fe400000000ff */
[----:B------:R-:W-:Y:S02]  /*24ee0*/  LOP3.LUT R0, R68, 0xffff, RZ, 0xc0, !PT ;  /* 0x0000ffff44007812 */ /* 0x000fe400078ec0ff */
[C---:B------:R-:W-:Y:S01]  /*24ef0*/  ISETP.GE.U32.AND P5, PT, R191.reuse, R3, PT ;  /* 0x00000003bf00720c */ /* 0x040fe20003fa6070 */
[----:B------:R3:W-:Y:S01]  /*24f00*/  ST.E.U16 [R20.64+0x40], R4 ;  /* 0x0000400414007985 */ /* 0x0007e2000c101504 */
[----:B------:R-:W-:Y:S02]  /*24f10*/  SHF.R.U32.HI R3, RZ, 0x18, R68 ;  /* 0x00000018ff037819 */ /* 0x000fe40000011644 */
[----:B------:R-:W-:Y:S02]  /*24f20*/  SHF.R.U32.HI R0, RZ, 0x8, R0 ;  /* 0x00000008ff007819 */ /* 0x000fe40000011600 */
[----:B------:R-:W-:Y:S02]  /*24f30*/  ISETP.GE.U32.AND P2, PT, R191, R3, PT ;  /* 0x00000003bf00720c */ /* 0x000fe40003f46070 */
[----:B------:R-:W-:Y:S02]  /*24f40*/  PRMT R3, R53, 0x7610, R3 ;  /* 0x0000761035037816 */ /* 0x000fe40000000003 */
[----:B------:R-:W-:Y:S04]  /*24f50*/  LOP3.LUT R0, R0, 0xffff, RZ, 0xc0, !PT ;  /* 0x0000ffff00007812 */ /* 0x000fe800078ec0ff */
[----:B------:R-:W-:Y:S02]  /*24f60*/  ISETP.GE.U32.AND P3, PT, R191, R0, PT ;  /* 0x00000000bf00720c */ /* 0x000fe40003f66070 */
[----:B------:R-:W-:Y:S01]  /*24f70*/  LOP3.LUT R0, R54, 0xffff, RZ, 0xc0, !PT ;  /* 0x0000ffff36007812 */ /* 0x000fe200078ec0ff */
[----:B--2---:R1:W2:Y:S03]  /*24f80*/  LDL.S16 R33, [R1+0x20c] ;  /* 0x00020c0001217983 */ /* 0x0042a60000100600 */
[--C-:B------:R-:W-:Y:S02]  /*24f90*/  SHF.R.U32.HI R6, RZ, 0x8, R0.reuse ;  /* 0x00000008ff067819 */ /* 0x100fe40000011600 */
[----:B------:R-:W-:Y:S02]  /*24fa0*/  PRMT R0, R53, 0x7632, R0 ;  /* 0x0000763235007816 */ /* 0x000fe40000000000 */
[----:B------:R-:W-:Y:S02]  /*24fb0*/  LOP3.LUT R6, R6, 0xffff, RZ, 0xc0, !PT ;  /* 0x0000ffff06067812 */ /* 0x000fe400078ec0ff */
[----:B------:R-:W-:Y:S02]  /*24fc0*/  PRMT R158, R3, 0x5410, R0 ;  /* 0x00005410039e7816 */ /* 0x000fe40000000000 */
[----:B---3--:R-:W-:Y:S01]  /*24fd0*/  PRMT R4, R62, 0x7610, R4 ;  /* 0x000076103e047816 */ /* 0x008fe20000000004 */
[----:B------:R-:W-:Y:S01]  /*24fe0*/  IMAD.WIDE.U32 R62, R31, -0x2daee0ad, RZ ;  /* 0xd2511f531f3e7825 */ /* 0x000fe200078e00ff */
[----:B------:R-:W-:Y:S02]  /*24ff0*/  ISETP.GE.U32.AND P6, PT, R191, R6, PT ;  /* 0x00000006bf00720c */ /* 0x000fe40003fc6070 */
[----:B------:R-:W-:Y:S02]  /*25000*/  PRMT R162, R4, 0x5410, R7 ;  /* 0x0000541004a27816 */ /* 0x000fe40000000007 */
[----:B------:R-:W-:Y:S04]  /*25010*/  SHF.R.U32.HI R6, RZ, 0x10, R54 ;  /* 0x00000010ff067819 */ /* 0x000fe80000011636 */
[----:B------:R-:W-:Y:S01]  /*25020*/  LOP3.LUT R6, R6, 0xff, RZ, 0xc0, !PT ;  /* 0x000000ff06067812 */ /* 0x000fe200078ec0ff */
[----:B----4-:R-:W-:Y:S05]  /*25030*/  @!P4 HFMA2.BF16_V2 R8, -RZ.H0_H0, RZ.H0_H0, -R3.H0_H0 ;  /* 0x200000ffff08c231 */ /* 0x010fea0000340903 */
[----:B------:R-:W-:Y:S01]  /*25040*/  PRMT R29, R8, 0x7610, R29 ;  /* 0x00007610081d7816 */ /* 0x000fe2000000001d */
[----:B------:R3:W-:Y:S03]  /*25050*/  @!P4 STL.S16 [R1+0x220], R8 ;  /* 0x000220080100c387 */ /* 0x0007e60000100600 */
[----:B------:R-:W-:Y:S01]  /*25060*/  @!P4 PRMT R3, R29, 0x5410, RZ ;  /* 0x000054101d03c816 */ /* 0x000fe200000000ff */
[----:B------:R-:W-:Y:S01]  /*25070*/  @!P1 HFMA2.BF16_V2 R52, -RZ.H0_H0, RZ.H0_H0, -R4.H0_H0 ;  /* 0x200000ffff349231 */ /* 0x000fe20000340904 */
[----:B------:R1:W4:Y:S04]  /*25080*/  LDL.S16 R29, [R1+0x230] ;  /* 0x00023000011d7983 */ /* 0x0003280000100600 */
[----:B------:R-:W-:Y:S01]  /*25090*/  PRMT R28, R52, 0x7610, R28 ;  /* 0x00007610341c7816 */ /* 0x000fe2000000001c */
[----:B------:R1:W-:Y:S03]  /*250a0*/  @!P1 STL.S16 [R1+0x210], R52 ;  /* 0x0002103401009387 */ /* 0x0003e60000100600 */
[----:B------:R-:W-:Y:S01]  /*250b0*/  @!P1 PRMT R4, R28, 0x5410, RZ ;  /* 0x000054101c049816 */ /* 0x000fe200000000ff */
[----:B------:R1:W-:Y:S01]  /*250c0*/  ST.E.U16 [R18.64+0x40], R3 ;  /* 0x0000400312007985 */ /* 0x0003e2000c101504 */
[----:B------:R-:W-:Y:S01]  /*250d0*/  ISETP.GE.U32.AND P1, PT, R191, R6, PT ;  /* 0x00000006bf00720c */ /* 0x000fe20003f26070 */
[----:B------:R-:W-:Y:S01]  /*250e0*/  @!P0 HFMA2.BF16_V2 R42, -RZ.H0_H0, RZ.H0_H0, -R0.H0_H0 ;  /* 0x200000ffff2a8231 */ /* 0x000fe20000340900 */
[----:B------:R-:W-:Y:S04]  /*250f0*/  MUFU.EX2 R6, R178 ;  /* 0x000000b200067308 */ /* 0x000fe80000000800 */
[----:B------:R-:W-:Y:S01]  /*25100*/  PRMT R10, R42, 0x7610, R10 ;  /* 0x000076102a0a7816 */ /* 0x000fe2000000000a */
[----:B------:R-:W-:Y:S03]  /*25110*/  @!P0 STL.S16 [R1+0x1f4], R42 ;  /* 0x0001f42a01008387 */ /* 0x000fe60000100600 */
[----:B------:R-:W-:Y:S01]  /*25120*/  @!P0 PRMT R0, R10, 0x5410, RZ ;  /* 0x000054100a008816 */ /* 0x000fe200000000ff */
[----:B------:R2:W4:Y:S01]  /*25130*/  LDL.S16 R28, [R1+0x22c] ;  /* 0x00022c00011c7983 */ /* 0x0005220000100600 */
[----:B---3--:R-:W3:Y:S01]  /*25140*/  MUFU.EX2 R8, R187 ;  /* 0x000000bb00087308 */ /* 0x008ee20000000800 */
[----:B------:R-:W-:Y:S02]  /*25150*/  FADD.FTZ R10, R11, R16 ;  /* 0x000000100b0a7221 */ /* 0x000fe40000010000 */
[----:B------:R3:W-:Y:S04]  /*25160*/  ST.E.U16 [R18.64+0x42], R0 ;  /* 0x0000420012007985 */ /* 0x0007e8000c101504 */
[----:B------:R3:W-:Y:S01]  /*25170*/  ST.E.U16 [R144.64+0x50], R4 ;  /* 0x0000500490007985 */ /* 0x0007e2000c101504 */
[----:B-1----:R-:W-:Y:S01]  /*25180*/  IMAD.WIDE.U32 R52, R32, -0x2daee0ad, RZ ;  /* 0xd2511f5320347825 */ /* 0x002fe200078e00ff */
[----:B------:R-:W-:Y:S04]  /*25190*/  SHF.R.U32.HI R3, RZ, 0x18, R54 ;  /* 0x00000018ff037819 */ /* 0x000fe80000011636 */
[----:B------:R-:W-:Y:S02]  /*251a0*/  ISETP.GE.U32.AND P0, PT, R191, R3, PT ;  /* 0x00000003bf00720c */ /* 0x000fe40003f06070 */
[----:B------:R-:W1:Y:S01]  /*251b0*/  MUFU.EX2 R3, R179 ;  /* 0x000000b300037308 */ /* 0x000e620000000800 */
[C---:B---3--:R-:W-:Y:S01]  /*251c0*/  F2FP.BF16.PACK_AB R124, R8.reuse, R11 ;  /* 0x0000000b087c723e */ /* 0x048fe200000010ff */
[----:B------:R-:W-:Y:S02]  /*251d0*/  FADD.FTZ R16, R8, R10 ;  /* 0x0000000a08107221 */ /* 0x000fe40000010000 */
[----:B------:R-:W-:Y:S02]  /*251e0*/  FADD.FTZ R10, R6, R24 ;  /* 0x00000018060a7221 */ /* 0x000fe40000010000 */
[----:B------:R-:W-:Y:S01]  /*251f0*/  IMAD.MOV.U32 R187, RZ, RZ, R134 ;  /* 0x000000ffffbb7224 */ /* 0x000fe200078e0086 */
[----:B------:R-:W-:Y:S04]  /*25200*/  LOP3.LUT R0, R63, R148, R130, 0x96, !PT ;  /* 0x000000943f007212 */ /* 0x000fe800078e9682 */
[----:B------:R-:W-:Y:S01]  /*25210*/  LOP3.LUT R8, R0, 0xff, RZ, 0xc0, !PT ;  /* 0x000000ff00087812 */ /* 0x000fe200078ec0ff */
[----:B------:R-:W-:Y:S01]  /*25220*/  MUFU.EX2 R4, R202 ;  /* 0x000000ca00047308 */ /* 0x000fe20000000800 */
[----:B-1----:R-:W-:Y:S02]  /*25230*/  F2FP.BF16.PACK_AB R121, R3, R6 ;  /* 0x000000060379723e */ /* 0x002fe400000010ff */
[----:B------:R-:W-:Y:S01]  /*25240*/  LOP3.LUT R6, R62, 0xff, RZ, 0xc0, !PT ;  /* 0x000000ff3e067812 */ /* 0x000fe200078ec0ff */
[----:B--2---:R-:W-:Y:S05]  /*25250*/  @!P3 HFMA2.BF16_V2 R33, -RZ.H0_H0, RZ.H0_H0, -R7.H0_H0 ;  /* 0x200000ffff21b231 */ /* 0x004fea0000340907 */
[----:B------:R-:W-:Y:S01]  /*25260*/  PRMT R30, R33, 0x7610, R30 ;  /* 0x00007610211e7816 */ /* 0x000fe2000000001e */
[----:B------:R-:W-:Y:S03]  /*25270*/  @!P3 STL.S16 [R1+0x20c], R33 ;  /* 0x00020c210100b387 */ /* 0x000fe60000100600 */
[----:B------:R-:W-:Y:S01]  /*25280*/  @!P3 PRMT R7, R30, 0x5410, RZ ;  /* 0x000054101e07b816 */ /* 0x000fe200000000ff */
[----:B------:R1:W2:Y:S01]  /*25290*/  LDL.S16 R31, [R1+0x248] ;  /* 0x00024800011f7983 */ /* 0x0002a20000100600 */
[----:B------:R-:W-:Y:S01]  /*252a0*/  ISETP.GE.U32.AND P3, PT, R191, R8, PT ;  /* 0x00000008bf00720c */ /* 0x000fe20003f66070 */
[----:B------:R-:W-:Y:S02]  /*252b0*/  FADD.FTZ R8, R14, R25 ;  /* 0x000000190e087221 */ /* 0x000fe40000010000 */
[----:B------:R1:W2:Y:S02]  /*252c0*/  LDL.S16 R30, [R1+0x244] ;  /* 0x00024400011e7983 */ /* 0x0002a40000100600 */
[----:B------:R-:W-:Y:S01]  /*252d0*/  FADD.FTZ R11, R9, R8 ;  /* 0x00000008090b7221 */ /* 0x000fe20000010000 */
[----:B------:R-:W-:Y:S01]  /*252e0*/  LOP3.LUT R8, R0, 0xffff, RZ, 0xc0, !PT ;  /* 0x0000ffff00087812 */ /* 0x000fe200078ec0ff */
[----:B------:R1:W-:Y:S03]  /*252f0*/  ST.E.U16 [R144.64+0x52], R7 ;  /* 0x0000520790007985 */ /* 0x0003e6000c101504 */
[----:B------:R-:W-:Y:S04]  /*25300*/  SHF.R.U32.HI R8, RZ, 0x8, R8 ;  /* 0x00000008ff087819 */ /* 0x000fe80000011608 */
[----:B------:R-:W-:Y:S02]  /*25310*/  LOP3.LUT R9, R8, 0xffff, RZ, 0xc0, !PT ;  /* 0x0000ffff08097812 */ /* 0x000fe400078ec0ff */
[----:B------:R-:W4:Y:S10]  /*25320*/  MUFU.EX2 R8, R204 ;  /* 0x000000cc00087308 */ /* 0x000f340000000800 */
[----:B-1----:R-:W-:Y:S01]  /*25330*/  MUFU.EX2 R7, R211 ;  /* 0x000000d300077308 */ /* 0x002fe20000000800 */
[----:B----4-:R-:W-:Y:S05]  /*25340*/  @!P3 HFMA2.BF16_V2 R29, -RZ.H0_H0, RZ.H0_H0, -R26.H0_H0 ;  /* 0x200000ffff1db231 */ /* 0x010fea000034091a */
[----:B------:R-:W-:Y:S01]  /*25350*/  PRMT R14, R29, 0x7610, R14 ;  /* 0x000076101d0e7816 */ /* 0x000fe2000000000e */
[----:B------:R1:W-:Y:S03]  /*25360*/  @!P3 STL.S16 [R1+0x230], R29 ;  /* 0x0002301d0100b387 */ /* 0x0003e60000100600 */
[----:B------:R-:W-:Y:S02]  /*25370*/  @!P3 PRMT R26, R14, 0x5410, RZ ;  /* 0x000054100e1ab816 */ /* 0x000fe400000000ff */
[----:B------:R-:W-:Y:S11]  /*25380*/  ISETP.GE.U32.AND P3, PT, R191, R9, PT ;  /* 0x00000009bf00720c */ /* 0x000ff60003f66070 */
[----:B------:R-:W-:Y:S02]  /*25390*/  @!UPT UIADD3 URZ, URZ, URZ, URZ ;  /* 0x0000003f3f3ff290 */ /* 0x000fe4000fffe03f */
[----:B------:R-:W-:Y:S05]  /*253a0*/  @!P3 HFMA2.BF16_V2 R28, -RZ.H0_H0, RZ.H0_H0, -R27.H0_H0 ;  /* 0x200000ffff1cb231 */ /* 0x000fea000034091b */
[----:B------:R-:W-:Y:S01]  /*253b0*/  PRMT R9, R28, 0x7610, R9 ;  /* 0x000076101c097816 */ /* 0x000fe20000000009 */
[----:B------:R4:W-:Y:S01]  /*253c0*/  @!P3 STL.S16 [R1+0x22c], R28 ;  /* 0x00022c1c0100b387 */ /* 0x0009e20000100600 */
[----:B-1----:R-:W-:Y:S02]  /*253d0*/  FADD.FTZ R29, R3, R10 ;  /* 0x0000000a031d7221 */ /* 0x002fe40000010000 */
[----:B------:R-:W-:Y:S01]  /*253e0*/  @!P3 PRMT R27, R9, 0x5410, RZ ;  /* 0x00005410091bb816 */ /* 0x000fe200000000ff */
[----:B------:R-:W1:Y:S01]  /*253f0*/  MUFU.EX2 R3, R205 ;  /* 0x000000cd00037308 */ /* 0x000e620000000800 */
[----:B------:R-:W-:Y:S01]  /*25400*/  ISETP.GE.U32.AND P3, PT, R191, R6, PT ;  /* 0x00000006bf00720c */ /* 0x000fe20003f66070 */
[----:B------:R2:W3:Y:S01]  /*25410*/  LDL.S16 R33, [R1+0x24c] ;  /* 0x00024c0001217983 */ /* 0x0004e20000100600 */
[--C-:B------:R-:W-:Y:S01]  /*25420*/  FADD.FTZ R6, R8, R15.reuse ;  /* 0x0000000f08067221 */ /* 0x100fe20000010000 */
[----:B------:R-:W-:Y:S01]  /*25430*/  PRMT R15, R2, 0x7632, R15 ;  /* 0x00007632020f7816 */ /* 0x000fe2000000000f */
[----:B------:R-:W-:Y:S01]  /*25440*/  FADD.FTZ R9, R4, R16 ;  /* 0x0000001004097221 */ /* 0x000fe20000010000 */
[----:B------:R-:W-:Y:S02]  /*25450*/  LOP3.LUT R16, R53, R148, R110, 0x96, !PT ;  /* 0x0000009435107212 */ /* 0x000fe400078e966e */
[----:B------:R-:W-:Y:S02]  /*25460*/  PRMT R149, R2, 0x5410, R15 ;  /* 0x0000541002957816 */ /* 0x000fe4000000000f */
[----:B------:R-:W-:Y:S02]  /*25470*/  LOP3.LUT R42, R16, 0xff, RZ, 0xc0, !PT ;  /* 0x000000ff102a7812 */ /* 0x000fe400078ec0ff */
[C---:B-1----:R-:W-:Y:S01]  /*25480*/  F2FP.BF16.PACK_AB R123, R3.reuse, R8 ;  /* 0x00000008037b723e */ /* 0x042fe200000010ff */
[----:B----4-:R-:W-:Y:S01]  /*25490*/  FADD.FTZ R28, R3, R6 ;  /* 0x00000006031c7221 */ /* 0x010fe20000010000 */
[--C-:B------:R-:W-:Y:S01]  /*254a0*/  SHF.R.U32.HI R3, RZ, 0x10, R0.reuse ;  /* 0x00000010ff037819 */ /* 0x100fe20000011600 */
[----:B------:R-:W-:Y:S01]  /*254b0*/  MUFU.EX2 R8, R215 ;  /* 0x000000d700087308 */ /* 0x000fe20000000800 */
[----:B------:R-:W-:Y:S02]  /*254c0*/  SHF.R.U32.HI R0, RZ, 0x18, R0 ;  /* 0x00000018ff007819 */ /* 0x000fe40000011600 */
[----:B------:R-:W-:Y:S04]  /*254d0*/  LOP3.LUT R3, R3, 0xff, RZ, 0xc0, !PT ;  /* 0x000000ff03037812 */ /* 0x000fe800078ec0ff */
[----:B------:R-:W-:Y:S02]  /*254e0*/  ISETP.GE.U32.AND P4, PT, R191, R3, PT ;  /* 0x00000003bf00720c */ /* 0x000fe40003f86070 */
[----:B------:R-:W-:Y:S04]  /*254f0*/  LOP3.LUT R3, R62, 0xffff, RZ, 0xc0, !PT ;  /* 0x0000ffff3e037812 */ /* 0x000fe800078ec0ff */
[----:B------:R-:W-:Y:S04]  /*25500*/  SHF.R.U32.HI R3, RZ, 0x8, R3 ;  /* 0x00000008ff037819 */ /* 0x000fe80000011603 */
[----:B------:R-:W-:Y:S01]  /*25510*/  LOP3.LUT R3, R3, 0xffff, RZ, 0xc0, !PT ;  /* 0x0000ffff03037812 */ /* 0x000fe200078ec0ff */
[----:B--2---:R-:W-:Y:S05]  /*25520*/  @!P3 HFMA2.BF16_V2 R31, -RZ.H0_H0, RZ.H0_H0, -R34.H0_H0 ;  /* 0x200000ffff1fb231 */ /* 0x004fea0000340922 */
[----:B------:R-:W-:Y:S01]  /*25530*/  PRMT R6, R31, 0x7610, R6 ;  /* 0x000076101f067816 */ /* 0x000fe20000000006 */
[----:B------:R-:W-:Y:S03]  /*25540*/  @!P3 STL.S16 [R1+0x248], R31 ;  /* 0x0002481f0100b387 */ /* 0x000fe60000100600 */
[----:B------:R-:W-:Y:S01]  /*25550*/  @!P3 PRMT R34, R6, 0x5410, RZ ;  /* 0x000054100622b816 */ /* 0x000fe200000000ff */
[----:B------:R1:W2:Y:S01]  /*25560*/  LDL.S16 R25, [R1+0x254] ;  /* 0x0002540001197983 */ /* 0x0002a20000100600 */
[----:B------:R-:W-:Y:S01]  /*25570*/  ISETP.GE.U32.AND P3, PT, R191, R3, PT ;  /* 0x00000003bf00720c */ /* 0x000fe20003f66070 */
[----:B------:R-:W4:Y:S02]  /*25580*/  MUFU.EX2 R6, R213 ;  /* 0x000000d500067308 */ /* 0x000f240000000800 */
[----:B------:R1:W2:Y:S10]  /*25590*/  LDL.S16 R24, [R1+0x250] ;  /* 0x0002500001187983 */ /* 0x0002b40000100600 */
[----:B------:R-:W-:Y:S05]  /*255a0*/  @!P3 HFMA2.BF16_V2 R30, -RZ.H0_H0, RZ.H0_H0, -R35.H0_H0 ;  /* 0x200000ffff1eb231 */ /* 0x000fea0000340923 */
[----:B------:R-:W-:Y:S01]  /*255b0*/  PRMT R3, R30, 0x7610, R3 ;  /* 0x000076101e037816 */ /* 0x000fe20000000003 */
[----:B------:R1:W-:Y:S03]  /*255c0*/  @!P3 STL.S16 [R1+0x244], R30 ;  /* 0x0002441e0100b387 */ /* 0x0003e60000100600 */
[----:B------:R-:W-:Y:S01]  /*255d0*/  @!P3 PRMT R35, R3, 0x5410, RZ ;  /* 0x000054100323b816 */ /* 0x000fe200000000ff */
[----:B------:R1:W2:Y:S01]  /*255e0*/  LDL.S16 R14, [R1+0x23c] ;  /* 0x00023c00010e7983 */ /* 0x0002a20000100600 */
[----:B------:R-:W-:Y:S01]  /*255f0*/  ISETP.GE.U32.AND P3, PT, R191, R0, PT ;  /* 0x00000000bf00720c */ /* 0x000fe20003f66070 */
[----:B------:R-:W1:Y:S01]  /*25600*/  MUFU.EX2 R3, R201 ;  /* 0x000000c900037308 */ /* 0x000e620000000800 */
[----:B----4-:R-:W-:Y:S01]  /*25610*/  F2FP.BF16.PACK_AB R118, R8, R6 ;  /* 0x000000060876723e */ /* 0x010fe200000010ff */
[----:B------:R4:W4:Y:S01]  /*25620*/  LDL.S16 R10, [R1+0x238] ;  /* 0x00023800010a7983 */ /* 0x0009220000100600 */
[C---:B-1----:R-:W-:Y:S01]  /*25630*/  F2FP.BF16.PACK_AB R122, R3.reuse, R4 ;  /* 0x00000004037a723e */ /* 0x042fe200000010ff */
[----:B------:R-:W-:Y:S01]  /*25640*/  FADD.FTZ R30, R3, R9 ;  /* 0x00000009031e7221 */ /* 0x000fe20000010000 */
[C---:B------:R-:W-:Y:S01]  /*25650*/  PRMT R3, R129.reuse, 0x7610, R3 ;  /* 0x0000761081037816 */ /* 0x040fe20000000003 */
[----:B------:R-:W-:Y:S01]  /*25660*/  FADD.FTZ R4, R6, R11 ;  /* 0x0000000b06047221 */ /* 0x000fe20000010000 */
[----:B------:R-:W-:Y:S03]  /*25670*/  PRMT R6, R129, 0x7632, R6 ;  /* 0x0000763281067816 */ /* 0x000fe60000000006 */
[----:B------:R-:W-:Y:S01]  /*25680*/  MUFU.EX2 R11, R220 ;  /* 0x000000dc000b7308 */ /* 0x000fe20000000800 */
[----:B------:R-:W-:Y:S01]  /*25690*/  FADD.FTZ R31, R8, R4 ;  /* 0x00000004081f7221 */ /* 0x000fe20000010000 */
[----:B------:R-:W-:Y:S02]  /*256a0*/  PRMT R155, R3, 0x5410, R6 ;  /* 0x00005410039b7816 */ /* 0x000fe40000000006 */
[----:B------:R-:W-:Y:S01]  /*256b0*/  PRMT R4, R128, 0x7610, R4 ;  /* 0x0000761080047816 */ /* 0x000fe20000000004 */
[----:B---3--:R-:W-:Y:S05]  /*256c0*/  @!P5 HFMA2.BF16_V2 R33, -RZ.H0_H0, RZ.H0_H0, -R3.H0_H0 ;  /* 0x200000ffff21d231 */ /* 0x008fea0000340903 */
[----:B------:R-:W-:Y:S01]  /*256d0*/  PRMT R9, R33, 0x7610, R9 ;  /* 0x0000761021097816 */ /* 0x000fe20000000009 */
[----:B------:R1:W-:Y:S03]  /*256e0*/  @!P5 STL.S16 [R1+0x24c], R33 ;  /* 0x00024c210100d387 */ /* 0x0003e60000100600 */
[----:B------:R-:W-:Y:S02]  /*256f0*/  @!P5 PRMT R3, R9, 0x5410, RZ ;  /* 0x000054100903d816 */ /* 0x000fe400000000ff */
[----:B------:R-:W-:Y:S01]  /*25700*/  ISETP.GE.U32.AND P5, PT, R191, R17, PT ;  /* 0x00000011bf00720c */ /* 0x000fe20003fa6070 */
[----:B------:R-:W-:Y:S02]  /*25710*/  MUFU.EX2 R9, R207 ;  /* 0x000000cf00097308 */ /* 0x000fe40000000800 */
[----:B------:R3:W-:Y:S01]  /*25720*/  ST.E.U16 [R22.64+0x50], R3 ;  /* 0x0000500316007985 */ /* 0x0007e2000c101504 */
[----:B-1----:R-:W-:Y:S01]  /*25730*/  IMAD.WIDE.U32 R32, R151, -0x326172a9, RZ ;  /* 0xcd9e8d5797207825 */ /* 0x002fe200078e00ff */
[----:B--2---:R-:W-:Y:S08]  /*25740*/  @!P2 HFMA2.BF16_V2 R25, -RZ.H0_H0, RZ.H0_H0, -R6.H0_H0 ;  /* 0x200000ffff19a231 */ /* 0x004ff00000340906 */
[----:B------:R-:W-:Y:S01]  /*25750*/  @!P5 HFMA2.BF16_V2 R24, -RZ.H0_H0, RZ.H0_H0, -R4.H0_H0 ;  /* 0x200000ffff18d231 */ /* 0x000fe20000340904 */
[----:B------:R-:W-:Y:S01]  /*25760*/  PRMT R0, R25, 0x7610, R0 ;  /* 0x0000761019007816 */ /* 0x000fe20000000000 */
[----:B------:R1:W-:Y:S03]  /*25770*/  @!P2 STL.S16 [R1+0x254], R25 ;  /* 0x000254190100a387 */ /* 0x0003e60000100600 */
[----:B------:R-:W-:Y:S01]  /*25780*/  @!P2 PRMT R6, R0, 0x5410, RZ ;  /* 0x000054100006a816 */ /* 0x000fe200000000ff */
[----:B------:R-:W-:Y:S01]  /*25790*/  @!P5 STL.S16 [R1+0x250], R24 ;  /* 0x000250180100d387 */ /* 0x000fe20000100600 */
[----:B------:R-:W-:Y:S02]  /*257a0*/  SHF.R.U32.HI R0, RZ, 0x10, R16 ;  /* 0x00000010ff007819 */ /* 0x000fe40000011610 */
[----:B------:R-:W-:Y:S01]  /*257b0*/  PRMT R8, R24, 0x7610, R8 ;  /* 0x0000761018087816 */ /* 0x000fe20000000008 */
[----:B------:R2:W-:Y:S01]  /*257c0*/  ST.E.U16 [R22.64+0x52], R6 ;  /* 0x0000520616007985 */ /* 0x0005e2000c101504 */
[----:B---3--:R-:W-:Y:S02]  /*257d0*/  LOP3.LUT R3, R0, 0xff, RZ, 0xc0, !PT ;  /* 0x000000ff00037812 */ /* 0x008fe400078ec0ff */
[----:B------:R-:W-:Y:S02]  /*257e0*/  PRMT R0, R128, 0x7632, R0 ;  /* 0x0000763280007816 */ /* 0x000fe40000000000 */
[C---:B------:R-:W-:Y:S02]  /*257f0*/  ISETP.GE.U32.AND P5, PT, R191.reuse, R3, PT ;  /* 0x00000003bf00720c */ /* 0x040fe40003fa6070 */
[----:B------:R-:W-:Y:S02]  /*25800*/  PRMT R150, R4, 0x5410, R0 ;  /* 0x0000541004967816 */ /* 0x000fe40000000000 */
[----:B------:R-:W-:Y:S01]  /*25810*/  SHF.R.U32.HI R3, RZ, 0x18, R16 ;  /* 0x00000018ff037819 */ /* 0x000fe20000011610 */
[----:B------:R-:W-:Y:S03]  /*25820*/  @!P6 HFMA2.BF16_V2 R14, -RZ.H0_H0, RZ.H0_H0, -R0.H0_H0 ;  /* 0x200000ffff0ee231 */ /* 0x000fe60000340900 */
[----:B------:R-:W-:Y:S01]  /*25830*/  ISETP.GE.U32.AND P2, PT, R191, R3, PT ;  /* 0x00000003bf00720c */ /* 0x000fe20003f46070 */
[----:B----4-:R-:W-:Y:S01]  /*25840*/  @!P1 HFMA2.BF16_V2 R10, -RZ.H0_H0, RZ.H0_H0, -R2.H0_H0 ;  /* 0x200000ffff0a9231 */ /* 0x010fe20000340902 */
[----:B------:R-:W-:Y:S01]  /*25850*/  PRMT R3, R14, 0x7610, R3 ;  /* 0x000076100e037816 */ /* 0x000fe20000000003 */
[----:B------:R3:W-:Y:S01]  /*25860*/  @!P6 STL.S16 [R1+0x23c], R14 ;  /* 0x00023c0e0100e387 */ /* 0x0007e20000100600 */
[----:B-1----:R-:W-:Y:S01]  /*25870*/  MUFU.EX2 R25, R209 ;  /* 0x000000d100197308 */ /* 0x002fe20000000800 */
[----:B------:R-:W-:Y:S02]  /*25880*/  @P5 LOP3.LUT R195, R195, 0x8, RZ, 0xfc, !PT ;  /* 0x00000008c3c35812 */ /* 0x000fe400078efcff */
[----:B------:R-:W-:Y:S01]  /*25890*/  ISETP.GE.U32.AND P5, PT, R191, R17, PT ;  /* 0x00000011bf00720c */ /* 0x000fe20003fa6070 */
[----:B------:R1:W-:Y:S01]  /*258a0*/  @!P1 STL.S16 [R1+0x238], R10 ;  /* 0x0002380a01009387 */ /* 0x0003e20000100600 */
[----:B------:R-:W-:Y:S02]  /*258b0*/  @!P6 PRMT R0, R3, 0x5410, RZ ;  /* 0x000054100300e816 */ /* 0x000fe400000000ff */
[----:B------:R-:W-:Y:S01]  /*258c0*/  PRMT R17, R10, 0x7610, R17 ;  /* 0x000076100a117816 */ /* 0x000fe20000000011 */
[----:B------:R4:W4:Y:S01]  /*258d0*/  LDL.S16 R164, [R1+0x294] ;  /* 0x0002940001a47983 */ /* 0x0009220000100600 */
[----:B------:R-:W-:Y:S01]  /*258e0*/  LOP3.LUT R195, R195, 0xfffffffb, RZ, 0xc0, !PT ;  /* 0xfffffffbc3c37812 */ /* 0x000fe200078ec0ff */
[----:B------:R-:W-:Y:S01]  /*258f0*/  MUFU.EX2 R3, R197 ;  /* 0x000000c500037308 */ /* 0x000fe20000000800 */
[----:B------:R-:W-:Y:S01]  /*25900*/  @!P1 PRMT R2, R17, 0x5410, RZ ;  /* 0x0000541011029816 */ /* 0x000fe200000000ff */
[----:B------:R4:W4:Y:S01]  /*25910*/  LDL.S16 R161, [R1+0x290] ;  /* 0x0002900001a17983 */ /* 0x0009220000100600 */
[----:B------:R-:W-:Y:S03]  /*25920*/  @P2 LOP3.LUT R195, R195, 0x4, RZ, 0xfc, !PT ;  /* 0x00000004c3c32812 */ /* 0x000fe600078efcff */
[----:B------:R-:W-:Y:S01]  /*25930*/  @!P5 PRMT R4, R8, 0x5410, RZ ;  /* 0x000054100804d816 */ /* 0x000fe200000000ff */
[----:B------:R-:W-:Y:S01]  /*25940*/  ST.E.U16 [R20.64+0x50], R0 ;  /* 0x0000500014007985 */ /* 0x000fe2000c101504 */
[C---:B------:R-:W-:Y:S02]  /*25950*/  ISETP.GE.U32.AND P5, PT, R191.reuse, R42, PT ;  /* 0x0000002abf00720c */ /* 0x040fe40003fa6070 */
[----:B--2---:R-:W2:Y:S01]  /*25960*/  MUFU.EX2 R6, R210 ;  /* 0x000000d200067308 */ /* 0x004ea20000000800 */
[----:B------:R2:W-:Y:S01]  /*25970*/  ST.E.U16 [R20.64+0x4e], R4 ;  /* 0x00004e0414007985 */ /* 0x0005e2000c101504 */
[----:B---3--:R-:W-:Y:S03]  /*25980*/  SHF.R.U32.HI R14, RZ, 0x10, R62 ;  /* 0x00000010ff0e7819 */ /* 0x008fe6000001163e */
[----:B------:R3:W-:Y:S01]  /*25990*/  ST.E.U16 [R18.64+0x50], R2 ;  /* 0x0000500212007985 */ /* 0x0007e2000c101504 */
[----:B------:R-:W-:Y:S03]  /*259a0*/  LOP3.LUT R14, R14, 0xff, RZ, 0xc0, !PT ;  /* 0x000000ff0e0e7812 */ /* 0x000fe600078ec0ff */
[----:B------:R3:W4:Y:S01]  /*259b0*/  LDL.S16 R159, [R1+0x28c] ;  /* 0x00028c00019f7983 */ /* 0x0007220000100600 */
[----:B-1----:R-:W1:Y:S01]  /*259c0*/  MUFU.EX2 R10, R219 ;  /* 0x000000db000a7308 */ /* 0x002e620000000800 */
[----:B------:R-:W-:Y:S01]  /*259d0*/  ISETP.GE.U32.AND P1, PT, R191, R14, PT ;  /* 0x0000000ebf00720c */ /* 0x000fe20003f26070 */
[----:B------:R-:W-:Y:S01]  /*259e0*/  FADD.FTZ R14, R7, R28 ;  /* 0x0000001c070e7221 */ /* 0x000fe20000010000 */
[----:B------:R3:W4:Y:S04]  /*259f0*/  LDL.S16 R153, [R1+0x29c] ;  /* 0x00029c0001997983 */ /* 0x0007280000100600 */
[----:B------:R3:W4:Y:S03]  /*25a00*/  LDL.S16 R154, [R1+0x26c] ;  /* 0x00026c00019a7983 */ /* 0x0007260000100600 */
[----:B------:R-:W3:Y:S01]  /*25a10*/  MUFU.EX2 R8, R206 ;  /* 0x000000ce00087308 */ /* 0x000ee20000000800 */
[----:B------:R4:W4:Y:S01]  /*25a20*/  LDL.S16 R103, [R1+0x264] ;  /* 0x0002640001677983 */ /* 0x0009220000100600 */
[----:B--2---:R-:W-:Y:S01]  /*25a30*/  F2FP.BF16.PACK_AB R116, R6, R7 ;  /* 0x000000070674723e */ /* 0x004fe200000010ff */
[----:B------:R-:W-:Y:S07]  /*25a40*/  FADD.FTZ R7, R9, R30 ;  /* 0x0000001e09077221 */ /* 0x000fee0000010000 */
[----:B------:R-:W2:Y:S01]  /*25a50*/  MUFU.EX2 R4, R198 ;  /* 0x000000c600047308 */ /* 0x000ea20000000800 */
[----:B-1----:R-:W-:Y:S09]  /*25a60*/  F2FP.BF16.PACK_AB R119, R10, R11 ;  /* 0x0000000b0a77723e */ /* 0x002ff200000010ff */
[----:B------:R-:W-:Y:S01]  /*25a70*/  MUFU.EX2 R24, R189 ;  /* 0x000000bd00187308 */ /* 0x000fe20000000800 */
[----:B---3--:R-:W-:Y:S09]  /*25a80*/  F2FP.BF16.PACK_AB R111, R8, R9 ;  /* 0x00000009086f723e */ /* 0x008ff200000010ff */
[----:B------:R-:W1:Y:S01]  /*25a90*/  MUFU.EX2 R17, R200 ;  /* 0x000000c800117308 */ /* 0x000e620000000800 */
[----:B--2---:R-:W-:Y:S01]  /*25aa0*/  F2FP.BF16.PACK_AB R99, R3, R4 ;  /* 0x000000040363723e */ /* 0x004fe200000010ff */
[----:B------:R-:W-:Y:S02]  /*25ab0*/  FADD.FTZ R0, R4, R29 ;  /* 0x0000001d04007221 */ /* 0x000fe40000010000 */
[----:B------:R-:W-:Y:S01]  /*25ac0*/  FADD.FTZ R29, R6, R14 ;  /* 0x0000000e061d7221 */ /* 0x000fe20000010000 */
[----:B------:R-:W-:Y:S01]  /*25ad0*/  LOP3.LUT R6, R49, R239, R32, 0x96, !PT ;  /* 0x000000ef31067212 */ /* 0x000fe200078e9620 */
[----:B------:R-:W-:Y:S01]  /*25ae0*/  FADD.FTZ R28, R3, R0 ;  /* 0x00000000031c7221 */ /* 0x000fe20000010000 */
[----:B------:R-:W-:Y:S03]  /*25af0*/  LOP3.LUT R3, R33, R240, R96, 0x96, !PT ;  /* 0x000000f021037212 */ /* 0x000fe600078e9660 */
[----:B------:R-:W2:Y:S01]  /*25b00*/  MUFU.EX2 R4, R218 ;  /* 0x000000da00047308 */ /* 0x000ea20000000800 */
[----:B------:R-:W-:Y:S02]  /*25b10*/  FADD.FTZ R0, R11, R31 ;  /* 0x0000001f0b007221 */ /* 0x000fe40000010000 */
[----:B------:R-:W-:Y:S02]  /*25b20*/  FADD.FTZ R31, R8, R7 ;  /* 0x00000007081f7221 */ /* 0x000fe40000010000 */
[----:B------:R-:W-:Y:S04]  /*25b30*/  IMAD.WIDE.U32 R2, R3, -0x2daee0ad, RZ ;  /* 0xd2511f5303027825 */ /* 0x000fe800078e00ff */
[----:B------:R-:W-:Y:S01]  /*25b40*/  FADD.FTZ R30, R10, R0 ;  /* 0x000000000a1e7221 */ /* 0x000fe20000010000 */
[----:B------:R-:W-:Y:S01]  /*25b50*/  LOP3.LUT R0, R3, R241, R82, 0x96, !PT ;  /* 0x000000f103007212 */ /* 0x000fe200078e9652 */
[----:B------:R-:W-:Y:S01]  /*25b60*/  IMAD.WIDE.U32 R10, R6, -0x2daee0ad, RZ ;  /* 0xd2511f53060a7825 */ /* 0x000fe200078e00ff */
[----:B------:R-:W-:Y:S01]  /*25b70*/  MUFU.EX2 R14, R221 ;  /* 0x000000dd000e7308 */ /* 0x000fe20000000800 */
[----:B-1----:R-:W-:Y:S02]  /*25b80*/  F2FP.BF16.PACK_AB R105, R17, R24 ;  /* 0x000000181169723e */ /* 0x002fe400000010ff */
[----:B------:R-:W-:Y:S01]  /*25b90*/  IMAD.WIDE.U32 R8, R0, -0x326172a9, RZ ;  /* 0xcd9e8d5700087825 */ /* 0x000fe200078e00ff */
[----:B------:R-:W-:Y:S03]  /*25ba0*/  LOP3.LUT R3, R11, R242, R2, 0x96, !PT ;  /* 0x000000f20b037212 */ /* 0x000fe600078e9602 */
[----:B------:R-:W-:Y:S02]  /*25bb0*/  FADD.FTZ R0, R24, R28 ;  /* 0x0000001c18007221 */ /* 0x000fe40000010000 */
[----:B------:R-:W-:Y:S02]  /*25bc0*/  FADD.FTZ R2, R25, R29 ;  /* 0x0000001d19027221 */ /* 0x000fe40000010000 */
[----:B------:R-:W-:Y:S01]  /*25bd0*/  FADD.FTZ R11, R17, R0 ;  /* 0x00000000110b7221 */ /* 0x000fe20000010000 */
[----:B------:R-:W-:Y:S01]  /*25be0*/  LOP3.LUT R0, R9, R233, R48, 0x96, !PT ;  /* 0x000000e909007212 */ /* 0x000fe200078e9630 */
[C---:B--2---:R-:W-:Y:S01]  /*25bf0*/  FADD.FTZ R28, R4.reuse, R2 ;  /* 0x00000002041c7221 */ /* 0x044fe20000010000 */
[----:B------:R-:W-:Y:S01]  /*25c00*/  F2FP.BF16.PACK_AB R117, R4, R25 ;  /* 0x000000190475723e */ /* 0x000fe200000010ff */
[----:B------:R-:W1:Y:S01]  /*25c10*/  MUFU.EX2 R9, R212 ;  /* 0x000000d400097308 */ /* 0x000e620000000800 */
[----:B------:R-:W-:Y:S04]  /*25c20*/  IMAD.WIDE.U32 R2, R3, -0x326172a9, RZ ;  /* 0xcd9e8d5703027825 */ /* 0x000fe800078e00ff */
[----:B------:R-:W-:Y:S01]  /*25c30*/  IMAD.WIDE.U32 R6, R0, -0x2daee0ad, RZ ;  /* 0xd2511f5300067825 */ /* 0x000fe200078e00ff */
[----:B------:R-:W-:Y:S03]  /*25c40*/  LOP3.LUT R3, R3, R249, R8, 0x96, !PT ;  /* 0x000000f903037212 */ /* 0x000fe600078e9608 */
[----:B------:R-:W-:Y:S01]  /*25c50*/  IMAD.MOV.U32 R189, RZ, RZ, R12 ;  /* 0x000000ffffbd7224 */ /* 0x000fe200078e000c */
[----:B------:R-:W-:Y:S01]  /*25c60*/  LOP3.LUT R7, R7, R251, R10, 0x96, !PT ;  /* 0x000000fb07077212 */ /* 0x000fe200078e960a */
[----:B------:R-:W2:Y:S01]  /*25c70*/  MUFU.EX2 R4, R214 ;  /* 0x000000d600047308 */ /* 0x000ea20000000800 */
[----:B------:R-:W-:Y:S04]  /*25c80*/  IMAD.WIDE.U32 R128, R3, -0x2daee0ad, RZ ;  /* 0xd2511f5303807825 */ /* 0x000fe800078e00ff */
[----:B------:R-:W-:Y:S01]  /*25c90*/  IMAD.WIDE.U32 R108, R7, -0x326172a9, RZ ;  /* 0xcd9e8d57076c7825 */ /* 0x000fe200078e00ff */
[----:B------:R-:W-:Y:S04]  /*25ca0*/  LOP3.LUT R3, R129, R243, R6, 0x96, !PT ;  /* 0x000000f381037212 */ /* 0x000fe800078e9606 */
[----:B------:R-:W-:Y:S01]  /*25cb0*/  LOP3.LUT R29, R109, R245, R2, 0x96, !PT ;  /* 0x000000f56d1d7212 */ /* 0x000fe200078e9602 */
[----:B------:R-:W3:Y:S01]  /*25cc0*/  MUFU.EX2 R0, R132 ;  /* 0x0000008400007308 */ /* 0x000ee20000000800 */
[----:B------:R-:W-:Y:S01]  /*25cd0*/  IMAD.WIDE.U32 R60, R3, -0x326172a9, RZ ;  /* 0xcd9e8d57033c7825 */ /* 0x000fe200078e00ff */
[----:B------:R-:W-:Y:S03]  /*25ce0*/  PRMT R3, R143, 0x7632, R3 ;  /* 0x000076328f037816 */ /* 0x000fe60000000003 */
[----:B-1----:R-:W-:Y:S01]  /*25cf0*/  FADD.FTZ R2, R9, R31 ;  /* 0x0000001f09027221 */ /* 0x002fe20000010000 */
[----:B------:R-:W-:Y:S02]  /*25d00*/  LOP3.LUT R17, R61, R199, R108, 0x96, !PT ;  /* 0x000000c73d117212 */ /* 0x000fe400078e966c */
[C---:B--2---:R-:W-:Y:S01]  /*25d10*/  F2FP.BF16.PACK_AB R83, R4.reuse, R9 ;  /* 0x000000090453723e */ /* 0x044fe200000010ff */
[----:B------:R-:W-:Y:S02]  /*25d20*/  FADD.FTZ R25, R4, R2 ;  /* 0x0000000204197221 */ /* 0x000fe40000010000 */
[----:B------:R-:W-:Y:S01]  /*25d30*/  FADD.FTZ R2, R14, R30 ;  /* 0x0000001e0e027221 */ /* 0x000fe20000010000 */
[C---:B---3--:R-:W-:Y:S03]  /*25d40*/  F2FP.BF16.PACK_AB R107, R0.reuse, R14 ;  /* 0x0000000e006b723e */ /* 0x048fe600000010ff */
[----:B------:R-:W-:Y:S01]  /*25d50*/  FADD.FTZ R181, R0, R2 ;  /* 0x0000000200b57221 */ /* 0x000fe20000010000 */
[----:B------:R-:W-:Y:S02]  /*25d60*/  LOP3.LUT R2, R17, 0xff, RZ, 0xc0, !PT ;  /* 0x000000ff11027812 */ /* 0x000fe400078ec0ff */
[----:B------:R-:W-:Y:S02]  /*25d70*/  LOP3.LUT R0, R16, 0xffff, RZ, 0xc0, !PT ;  /* 0x0000ffff10007812 */ /* 0x000fe400078ec0ff */
[----:B------:R-:W-:Y:S02]  /*25d80*/  ISETP.GE.U32.AND P6, PT, R191, R2, PT ;  /* 0x00000002bf00720c */ /* 0x000fe40003fc6070 */
[C---:B------:R-:W-:Y:S02]  /*25d90*/  PRMT R16, R47.reuse, 0x7610, R16 ;  /* 0x000076102f107816 */ /* 0x040fe40000000010 */
[----:B------:R-:W-:Y:S02]  /*25da0*/  SHF.R.U32.HI R0, RZ, 0x8, R0 ;  /* 0x00000008ff007819 */ /* 0x000fe40000011600 */
[----:B------:R-:W-:Y:S02]  /*25db0*/  PRMT R14, R47, 0x7632, R14 ;  /* 0x000076322f0e7816 */ /* 0x000fe4000000000e */
[----:B------:R-:W-:Y:S04]  /*25dc0*/  LOP3.LUT R0, R0, 0xffff, RZ, 0xc0, !PT ;  /* 0x0000ffff00007812 */ /* 0x000fe800078ec0ff */
[----:B------:R-:W-:Y:S02]  /*25dd0*/  ISETP.GE.U32.AND P2, PT, R191, R0, PT ;  /* 0x00000000bf00720c */ /* 0x000fe40003f46070 */
[----:B------:R-:W-:Y:S04]  /*25de0*/  LOP3.LUT R0, R17, 0xffff, RZ, 0xc0, !PT ;  /* 0x0000ffff11007812 */ /* 0x000fe800078ec0ff */
[----:B------:R-:W-:Y:S04]  /*25df0*/  SHF.R.U32.HI R0, RZ, 0x8, R0 ;  /* 0x00000008ff007819 */ /* 0x000fe80000011600 */
[----:B------:R-:W-:Y:S01]  /*25e00*/  LOP3.LUT R0, R0, 0xffff, RZ, 0xc0, !PT ;  /* 0x0000ffff00007812 */ /* 0x000fe200078ec0ff */
[----:B----4-:R-:W-:Y:S05]  /*25e10*/  @!P6 HFMA2.BF16_V2 R164, -RZ.H0_H0, RZ.H0_H0, -R16.H0_H0 ;  /* 0x200000ffffa4e231 */ /* 0x010fea0000340910 */
[----:B------:R-:W-:Y:S01]  /*25e20*/  PRMT R8, R164, 0x7610, R8 ;  /* 0x00007610a4087816 */ /* 0x000fe20000000008 */
[----:B------:R1:W-:Y:S01]  /*25e30*/  @!P6 STL.S16 [R1+0x294], R164 ;  /* 0x000294a40100e387 */ /* 0x0003e20000100600 */
[----:B------:R-:W-:Y:S05]  /*25e40*/  @!P0 HFMA2.BF16_V2 R159, -RZ.H0_H0, RZ.H0_H0, -R15.H0_H0 ;  /* 0x200000ffff9f8231 */ /* 0x000fea000034090f */
[----:B------:R-:W-:Y:S04]  /*25e50*/  PRMT R2, R159, 0x7610, R2 ;  /* 0x000076109f027816 */ /* 0x000fe80000000002 */
[----:B------:R-:W-:Y:S01]  /*25e60*/  @!P0 PRMT R15, R2, 0x5410, RZ ;  /* 0x00005410020f8816 */ /* 0x000fe200000000ff */
[----:B------:R-:W-:Y:S01]  /*25e70*/  @!P3 HFMA2.BF16_V2 R154, -RZ.H0_H0, RZ.H0_H0, -R3.H0_H0 ;  /* 0x200000ffff9ab231 */ /* 0x000fe20000340903 */
[----:B-1----:R-:W-:Y:S02]  /*25e80*/  PRMT R164, R16, 0x5410, R14 ;  /* 0x0000541010a47816 */ /* 0x002fe4000000000e */
[----:B------:R-:W-:Y:S01]  /*25e90*/  @!P6 PRMT R16, R8, 0x5410, RZ ;  /* 0x000054100810e816 */ /* 0x000fe200000000ff */
[----:B------:R-:W-:Y:S01]  /*25ea0*/  ST.E.U16 [R18.64+0x52], R15 ;  /* 0x0000520f12007985 */ /* 0x000fe2000c101504 */
[----:B------:R-:W-:Y:S02]  /*25eb0*/  ISETP.GE.U32.AND P6, PT, R191, R0, PT ;  /* 0x00000000bf00720c */ /* 0x000fe40003fc6070 */
[----:B------:R-:W-:Y:S01]  /*25ec0*/  PRMT R0, R143, 0x7610, R0 ;  /* 0x000076108f007816 */ /* 0x000fe20000000000 */
[----:B------:R-:W-:Y:S01]  /*25ed0*/  ST.E.U16 [R144.64+0x60], R26 ;  /* 0x0000601a90007985 */ /* 0x000fe2000c101504 */
[----:B------:R-:W-:Y:S02]  /*25ee0*/  SHF.R.U32.HI R2, RZ, 0x18, R62 ;  /* 0x00000018ff027819 */ /* 0x000fe4000001163e */
[----:B------:R-:W-:Y:S01]  /*25ef0*/  PRMT R4, R154, 0x7610, R4 ;  /* 0x000076109a047816 */ /* 0x000fe20000000004 */
[----:B------:R-:W-:Y:S01]  /*25f00*/  @!P4 HFMA2.BF16_V2 R153, -RZ.H0_H0, RZ.H0_H0, -R0.H0_H0 ;  /* 0x200000ffff99c231 */ /* 0x000fe20000340900 */
[----:B------:R1:W-:Y:S04]  /*25f10*/  ST.E.U16 [R144.64+0x62], R27 ;  /* 0x0000621b90007985 */ /* 0x0003e8000c101504 */
[----:B------:R-:W-:Y:S01]  /*25f20*/  PRMT R24, R153, 0x7610, R24 ;  /* 0x0000761099187816 */ /* 0x000fe20000000018 */
[----:B------:R-:W-:Y:S05]  /*25f30*/  @!P6 HFMA2.BF16_V2 R161, -RZ.H0_H0, RZ.H0_H0, -R14.H0_H0 ;  /* 0x200000ffffa1e231 */ /* 0x000fea000034090e */
[----:B------:R-:W-:Y:S01]  /*25f40*/  PRMT R7, R161, 0x7610, R7 ;  /* 0x00007610a1077816 */ /* 0x000fe20000000007 */
[----:B------:R-:W-:Y:S03]  /*25f50*/  @!P6 STL.S16 [R1+0x290], R161 ;  /* 0x000290a10100e387 */ /* 0x000fe60000100600 */
[----:B------:R-:W-:Y:S01]  /*25f60*/  @!P6 PRMT R14, R7, 0x5410, RZ ;  /* 0x00005410070ee816 */ /* 0x000fe200000000ff */
[----:B------:R2:W3:Y:S04]  /*25f70*/  LDL.S16 R8, [R1+0x25c] ;  /* 0x00025c0001087983 */ /* 0x0004e80000100600 */
[----:B------:R2:W4:Y:S04]  /*25f80*/  LDL.S16 R7, [R1+0x258] ;  /* 0x0002580001077983 */ /* 0x0005280000100600 */
[----:B------:R-:W-:Y:S01]  /*25f90*/  @!P0 STL.S16 [R1+0x28c], R159 ;  /* 0x00028c9f01008387 */ /* 0x000fe20000100600 */
[C---:B------:R-:W-:Y:S02]  /*25fa0*/  ISETP.GE.U32.AND P0, PT, R191.reuse, R2, PT ;  /* 0x00000002bf00720c */ /* 0x040fe40003f06070 */
[----:B------:R-:W-:Y:S01]  /*25fb0*/  LOP3.LUT R2, R52, 0xff, RZ, 0xc0, !PT ;  /* 0x000000ff34027812 */ /* 0x000fe200078ec0ff */
[----:B------:R2:W-:Y:S01]  /*25fc0*/  @!P4 STL.S16 [R1+0x29c], R153 ;  /* 0x00029c990100c387 */ /* 0x0005e20000100600 */
[----:B-1----:R-:W-:Y:S02]  /*25fd0*/  IMAD.WIDE.U32 R26, R152, -0x326172a9, RZ ;  /* 0xcd9e8d57981a7825 */ /* 0x002fe400078e00ff */
[----:B------:R-:W-:Y:S01]  /*25fe0*/  ISETP.GE.U32.AND P6, PT, R191, R2, PT ;  /* 0x00000002bf00720c */ /* 0x000fe20003fc6070 */
[----:B------:R-:W-:Y:S01]  /*25ff0*/  @!P3 STL.S16 [R1+0x26c], R154 ;  /* 0x00026c9a0100b387 */ /* 0x000fe20000100600 */
[----:B------:R-:W-:Y:S02]  /*26000*/  PRMT R2, R141, 0x7610, R2 ;  /* 0x000076108d027816 */ /* 0x000fe40000000002 */
[CC--:B------:R-:W-:Y:S02]  /*26010*/  LOP3.LUT R42, R27.reuse, R240.reuse, R96, 0x96, !PT ;  /* 0x000000f01b2a7212 */ /* 0x0c0fe400078e9660 */
[----:B------:R-:W-:Y:S01]  /*26020*/  LOP3.LUT R27, R27, R240, R182, 0x96, !PT ;  /* 0x000000f01b1b7212 */ /* 0x000fe200078e96b6 */
[----:B------:R-:W-:Y:S05]  /*26030*/  @!P5 HFMA2.BF16_V2 R103, -RZ.H0_H0, RZ.H0_H0, -R2.H0_H0 ;  /* 0x200000ffff67d231 */ /* 0x000fea0000340902 */
[----:B------:R-:W-:Y:S01]  /*26040*/  PRMT R10, R103, 0x7610, R10 ;  /* 0x00007610670a7816 */ /* 0x000fe2000000000a */
[----:B------:R-:W-:Y:S01]  /*26050*/  @!P5 STL.S16 [R1+0x264], R103 ;  /* 0x000264670100d387 */ /* 0x000fe20000100600 */
[----:B--2---:R-:W-:Y:S02]  /*26060*/  PRMT R153, R0, 0x5410, R3 ;  /* 0x0000541000997816 */ /* 0x004fe40000000003 */
[----:B------:R-:W-:Y:S02]  /*26070*/  @!P4 PRMT R0, R24, 0x5410, RZ ;  /* 0x000054101800c816 */ /* 0x000fe400000000ff */
[----:B------:R-:W-:Y:S03]  /*26080*/  @!P3 PRMT R3, R4, 0x5410, RZ ;  /* 0x000054100403b816 */ /* 0x000fe600000000ff */
[----:B------:R1:W-:Y:S04]  /*26090*/  ST.E.U16 [R22.64+0x60], R0 ;  /* 0x0000600016007985 */ /* 0x0003e8000c101504 */
[----:B------:R2:W-:Y:S01]  /*260a0*/  ST.E.U16 [R22.64+0x62], R3 ;  /* 0x0000620316007985 */ /* 0x0005e2000c101504 */
[----:B-1----:R-:W-:Y:S04]  /*260b0*/  SHF.R.U32.HI R0, RZ, 0x10, R52 ;  /* 0x00000010ff007819 */ /* 0x002fe80000011634 */
[----:B------:R-:W-:Y:S01]  /*260c0*/  LOP3.LUT R4, R0, 0xff, RZ, 0xc0, !PT ;  /* 0x000000ff00047812 */ /* 0x000fe200078ec0ff */
[----:B--2---:R-:W-:Y:S01]  /*260d0*/  MUFU.EX2 R3, R216 ;  /* 0x000000d800037308 */ /* 0x004fe20000000800 */
[----:B------:R-:W-:Y:S02]  /*260e0*/  PRMT R0, R141, 0x7632, R0 ;  /* 0x000076328d007816 */ /* 0x000fe40000000000 */
[----:B------:R-:W-:Y:S02]  /*260f0*/  ISETP.GE.U32.AND P4, PT, R191, R4, PT ;  /* 0x00000004bf00720c */ /* 0x000fe40003f86070 */
[----:B------:R-:W-:Y:S02]  /*26100*/  PRMT R143, R2, 0x5410, R0 ;  /* 0x00005410028f7816 */ /* 0x000fe40000000000 */
[----:B------:R-:W-:Y:S02]  /*26110*/  @!P5 PRMT R2, R10, 0x5410, RZ ;  /* 0x000054100a02d816 */ /* 0x000fe400000000ff */
[----:B------:R-:W-:Y:S02]  /*26120*/  LOP3.LUT P5, RZ, R195, 0x8, RZ, 0xc0, !PT ;  /* 0x00000008c3ff7812 */ /* 0x000fe400078ac0ff */
[----:B------:R-:W-:Y:S01]  /*26130*/  SHF.R.U32.HI R4, RZ, 0x18, R52 ;  /* 0x00000018ff047819 */ /* 0x000fe20000011634 */
[----:B------:R1:W-:Y:S01]  /*26140*/  ST.E.U16 [R20.64+0x5e], R2 ;  /* 0x00005e0214007985 */ /* 0x0003e2000c101504 */
[----:B------:R-:W-:Y:S02]  /*26150*/  LOP3.LUT R10, R33, R240, R182, 0x96, !PT ;  /* 0x000000f0210a7212 */ /* 0x000fe400078e96b6 */
[----:B------:R-:W-:Y:S02]  /*26160*/  ISETP.GE.U32.AND P3, PT, R191, R4, PT ;  /* 0x00000004bf00720c */ /* 0x000fe40003f66070 */
[C---:B------:R-:W-:Y:S02]  /*26170*/  PRMT R4, R102.reuse, 0x7610, R4 ;  /* 0x0000761066047816 */ /* 0x040fe40000000004 */
[----:B-1----:R-:W-:Y:S04]  /*26180*/  PRMT R2, R102, 0x7632, R2 ;  /* 0x0000763266027816 */ /* 0x002fe80000000002 */
[----:B------:R-:W-:Y:S01]  /*26190*/  PRMT R141, R4, 0x5410, R2 ;  /* 0x00005410048d7816 */ /* 0x000fe20000000002 */
[----:B---3--:R-:W-:Y:S02]  /*261a0*/  @!P2 HFMA2.BF16_V2 R8, -RZ.H0_H0, RZ.H0_H0, -R0.H0_H0 ;  /* 0x200000ffff08a231 */ /* 0x008fe40000340900 */
[----:B----4-:R-:W-:Y:S03]  /*261b0*/  @!P5 HFMA2.BF16_V2 R7, -RZ.H0_H0, RZ.H0_H0, -R4.H0_H0 ;  /* 0x200000ffff07d231 */ /* 0x010fe60000340904 */
[----:B------:R-:W-:Y:S01]  /*261c0*/  PRMT R6, R8, 0x7610, R6 ;  /* 0x0000761008067816 */ /* 0x000fe20000000006 */
[----:B------:R1:W-:Y:S03]  /*261d0*/  @!P2 STL.S16 [R1+0x25c], R8 ;  /* 0x00025c080100a387 */ /* 0x0003e60000100600 */
[----:B------:R-:W-:Y:S01]  /*261e0*/  @!P2 PRMT R0, R6, 0x5410, RZ ;  /* 0x000054100600a816 */ /* 0x000fe200000000ff */
[----:B------:R2:W-:Y:S01]  /*261f0*/  @!P5 STL.S16 [R1+0x258], R7 ;  /* 0x000258070100d387 */ /* 0x0005e20000100600 */
[----:B------:R-:W-:Y:S01]  /*26200*/  PRMT R9, R7, 0x7610, R9 ;  /* 0x0000761007097816 */ /* 0x000fe20000000009 */
[----:B------:R-:W3:Y:S02]  /*26210*/  MUFU.EX2 R6, R217 ;  /* 0x000000d900067308 */ /* 0x000ee40000000800 */
[----:B------:R4:W4:Y:S01]  /*26220*/  LDL.S16 R109, [R1+0x280] ;  /* 0x00028000016d7983 */ /* 0x0009220000100600 */
[----:B------:R-:W-:Y:S03]  /*26230*/  @!P5 PRMT R4, R9, 0x5410, RZ ;  /* 0x000054100904d816 */ /* 0x000fe600000000ff */
[----:B------:R3:W-:Y:S04]  /*26240*/  ST.E.U16 [R20.64+0x60], R0 ;  /* 0x0000600014007985 */ /* 0x0007e8000c101504 */
[----:B------:R3:W4:Y:S04]  /*26250*/  LDL.S16 R31, [R1+0x27c] ;  /* 0x00027c00011f7983 */ /* 0x0007280000100600 */
[----:B------:R4:W4:Y:S04]  /*26260*/  LDL.S16 R30, [R1+0x278] ;  /* 0x00027800011e7983 */ /* 0x0009280000100600 */
[----:B------:R4:W4:Y:S01]  /*26270*/  LDL.S16 R132, [R1+0x268] ;  /* 0x0002680001847983 */ /* 0x0009220000100600 */
[----:B-1----:R-:W-:Y:S03]  /*26280*/  SHF.R.U32.HI R8, RZ, 0x10, R17 ;  /* 0x00000010ff087819 */ /* 0x002fe60000011611 */
[----:B------:R1:W-:Y:S01]  /*26290*/  ST.E.U16 [R18.64+0x60], R4 ;  /* 0x0000600412007985 */ /* 0x0003e2000c101504 */
[----:B------:R-:W-:Y:S01]  /*262a0*/  LOP3.LUT R15, R8, 0xff, RZ, 0xc0, !PT ;  /* 0x000000ff080f7812 */ /* 0x000fe200078ec0ff */
[----:B--2---:R-:W2:Y:S01]  /*262b0*/  MUFU.EX2 R7, R227 ;  /* 0x000000e300077308 */ /* 0x004ea20000000800 */
[----:B------:R-:W-:Y:S01]  /*262c0*/  LOP3.LUT R8, R41, R239, R32, 0x96, !PT ;  /* 0x000000ef29087212 */ /* 0x000fe200078e9620 */
[----:B---3--:R-:W-:Y:S01]  /*262d0*/  FADD.FTZ R9, R6, R11 ;  /* 0x0000000b06097221 */ /* 0x008fe20000010000 */
[C---:B------:R-:W-:Y:S01]  /*262e0*/  F2FP.BF16.PACK_AB R33, R3.reuse, R6 ;  /* 0x000000060321723e */ /* 0x040fe200000010ff */
[----:B------:R-:W-:Y:S04]  /*262f0*/  IMAD.WIDE.U32 R10, R10, -0x2daee0ad, RZ ;  /* 0xd2511f530a0a7825 */ /* 0x000fe800078e00ff */
[----:B------:R-:W-:Y:S01]  /*26300*/  FADD.FTZ R24, R3, R9 ;  /* 0x0000000903187221 */ /* 0x000fe20000010000 */
[----:B------:R-:W-:Y:S01]  /*26310*/  LOP3.LUT R3, R11, R241, R50, 0x96, !PT ;  /* 0x000000f10b037212 */ /* 0x000fe200078e9632 */
[----:B------:R-:W3:Y:S01]  /*26320*/  MUFU.EX2 R0, R228 ;  /* 0x000000e400007308 */ /* 0x000ee20000000800 */
[----:B------:R-:W-:Y:S05]  /*26330*/  IMAD.WIDE.U32 R8, R8, -0x2daee0ad, RZ ;  /* 0xd2511f5308087825 */ /* 0x000fea00078e00ff */
[----:B------:R-:W-:Y:S01]  /*26340*/  LOP3.LUT R9, R9, R242, R10, 0x96, !PT ;  /* 0x000000f209097212 */ /* 0x000fe200078e960a */
[----:B------:R-:W-:Y:S04]  /*26350*/  IMAD.WIDE.U32 R10, R3, -0x326172a9, RZ ;  /* 0xcd9e8d57030a7825 */ /* 0x000fe800078e00ff */
[----:B--2---:R-:W-:Y:S01]  /*26360*/  FADD.FTZ R3, R7, R28 ;  /* 0x0000001c07037221 */ /* 0x004fe20000010000 */
[C---:B---3--:R-:W-:Y:S03]  /*26370*/  F2FP.BF16.PACK_AB R32, R0.reuse, R7 ;  /* 0x000000070020723e */ /* 0x048fe600000010ff */
[----:B------:R-:W-:Y:S01]  /*26380*/  FADD.FTZ R182, R0, R3 ;  /* 0x0000000300b67221 */ /* 0x000fe20000010000 */
[----:B------:R-:W-:Y:S01]  /*26390*/  LOP3.LUT R0, R11, R233, R40, 0x96, !PT ;  /* 0x000000e90b007212 */ /* 0x000fe200078e9628 */
[----:B------:R-:W-:Y:S01]  /*263a0*/  MUFU.EX2 R3, R224 ;  /* 0x000000e000037308 */ /* 0x000fe20000000800 */
[----:B------:R-:W-:Y:S03]  /*263b0*/  PRMT R11, R44, 0x7632, R11 ;  /* 0x000076322c0b7816 */ /* 0x000fe6000000000b */
[----:B------:R-:W-:Y:S05]  /*263c0*/  IMAD.WIDE.U32 R6, R0, -0x2daee0ad, RZ ;  /* 0xd2511f5300067825 */ /* 0x000fea00078e00ff */
[--C-:B------:R-:W-:Y:S01]  /*263d0*/  LOP3.LUT R7, R7, R251, R8.reuse, 0x96, !PT ;  /* 0x000000fb07077212 */ /* 0x100fe200078e9608 */
[----:B------:R-:W2:Y:S01]  /*263e0*/  MUFU.EX2 R0, R5 ;  /* 0x0000000500007308 */ /* 0x000ea20000000800 */
[----:B------:R-:W-:Y:S03]  /*263f0*/  PRMT R8, R127, 0x7610, R8 ;  /* 0x000076107f087816 */ /* 0x000fe60000000008 */
[----:B------:R-:W-:Y:S01]  /*26400*/  IMAD.WIDE.U32 R96, R7, -0x326172a9, RZ ;  /* 0xcd9e8d5707607825 */ /* 0x000fe200078e00ff */
[----:B------:R-:W-:Y:S02]  /*26410*/  PRMT R7, R127, 0x7632, R7 ;  /* 0x000076327f077816 */ /* 0x000fe40000000007 */
[----:B--2---:R-:W-:Y:S01]  /*26420*/  F2FP.BF16.PACK_AB R28, R0, R3 ;  /* 0x00000003001c723e */ /* 0x004fe200000010ff */
[----:B-1----:R-:W-:Y:S01]  /*26430*/  IMAD.WIDE.U32 R4, R9, -0x326172a9, RZ ;  /* 0xcd9e8d5709047825 */ /* 0x002fe200078e00ff */
[----:B------:R-:W-:Y:S04]  /*26440*/  SHF.R.U32.HI R9, RZ, 0x18, R17 ;  /* 0x00000018ff097819 */ /* 0x000fe80000011611 */
[--C-:B------:R-:W-:Y:S02]  /*26450*/  LOP3.LUT R5, R5, R249, R10.reuse, 0x96, !PT ;  /* 0x000000f905057212 */ /* 0x100fe400078e960a */
[----:B------:R-:W-:Y:S03]  /*26460*/  PRMT R10, R44, 0x7610, R10 ;  /* 0x000076102c0a7816 */ /* 0x000fe6000000000a */
[----:B------:R-:W-:Y:S01]  /*26470*/  IMAD.WIDE.U32 R102, R5, -0x2daee0ad, RZ ;  /* 0xd2511f5305667825 */ /* 0x000fe200078e00ff */
[----:B------:R-:W-:Y:S03]  /*26480*/  PRMT R159, R10, 0x5410, R11 ;  /* 0x000054100a9f7816 */ /* 0x000fe6000000000b */
[----:B------:R-:W-:Y:S01]  /*26490*/  FADD.FTZ R5, R3, R25 ;  /* 0x0000001903057221 */ /* 0x000fe20000010000 */
[----:B------:R-:W-:Y:S02]  /*264a0*/  LOP3.LUT R25, R97, R245, R4, 0x96, !PT ;  /* 0x000000f561197212 */ /* 0x000fe400078e9604 */
[----:B------:R-:W-:Y:S01]  /*264b0*/  LOP3.LUT R4, R60, 0xff, RZ, 0xc0, !PT ;  /* 0x000000ff3c047812 */ /* 0x000fe200078ec0ff */
[--C-:B------:R-:W-:Y:S01]  /*264c0*/  FADD.FTZ R183, R0, R5.reuse ;  /* 0x0000000500b77221 */ /* 0x100fe20000010000 */
[----:B------:R-:W-:Y:S02]  /*264d0*/  LOP3.LUT R0, R52, 0xffff, RZ, 0xc0, !PT ;  /* 0x0000ffff34007812 */ /* 0x000fe400078ec0ff */
[----:B------:R-:W-:Y:S02]  /*264e0*/  ISETP.GE.U32.AND P2, PT, R191, R4, PT ;  /* 0x00000004bf00720c */ /* 0x000fe40003f46070 */
[----:B------:R-:W-:Y:S02]  /*264f0*/  SHF.R.U32.HI R0, RZ, 0x8, R0 ;  /* 0x00000008ff007819 */ /* 0x000fe40000011600 */
[----:B------:R-:W-:Y:S02]  /*26500*/  PRMT R5, R147, 0x7632, R5 ;  /* 0x0000763293057816 */ /* 0x000fe40000000005 */
[----:B------:R-:W-:Y:S02]  /*26510*/  LOP3.LUT R0, R0, 0xffff, RZ, 0xc0, !PT ;  /* 0x0000ffff00007812 */ /* 0x000fe400078ec0ff */
[----:B------:R-:W-:Y:S02]  /*26520*/  LOP3.LUT R6, R103, R243, R6, 0x96, !PT ;  /* 0x000000f367067212 */ /* 0x000fe400078e9606 */
[----:B------:R-:W-:Y:S02]  /*26530*/  ISETP.GE.U32.AND P5, PT, R191, R0, PT ;  /* 0x00000000bf00720c */ /* 0x000fe40003fa6070 */
[----:B------:R-:W-:Y:S04]  /*26540*/  LOP3.LUT R0, R60, 0xffff, RZ, 0xc0, !PT ;  /* 0x0000ffff3c007812 */ /* 0x000fe800078ec0ff */
[----:B------:R-:W-:Y:S04]  /*26550*/  SHF.R.U32.HI R0, RZ, 0x8, R0 ;  /* 0x00000008ff007819 */ /* 0x000fe80000011600 */
[----:B------:R-:W-:Y:S01]  /*26560*/  LOP3.LUT R0, R0, 0xffff, RZ, 0xc0, !PT ;  /* 0x0000ffff00007812 */ /* 0x000fe200078ec0ff */
[----:B----4-:R-:W-:Y:S05]  /*26570*/  @!P2 HFMA2.BF16_V2 R109, -RZ.H0_H0, RZ.H0_H0, -R10.H0_H0 ;  /* 0x200000ffff6da231 */ /* 0x010fea000034090a */
[----:B------:R-:W-:Y:S01]  /*26580*/  PRMT R4, R109, 0x7610, R4 ;  /* 0x000076106d047816 */ /* 0x000fe20000000004 */
[----:B------:R1:W-:Y:S03]  /*26590*/  @!P2 STL.S16 [R1+0x280], R109 ;  /* 0x0002806d0100a387 */ /* 0x0003e60000100600 */
[----:B------:R-:W-:Y:S01]  /*265a0*/  @!P2 PRMT R10, R4, 0x5410, RZ ;  /* 0x00005410040aa816 */ /* 0x000fe200000000ff */
[----:B------:R2:W3:Y:S01]  /*265b0*/  LDL.S16 R154, [R1+0x298] ;  /* 0x00029800019a7983 */ /* 0x0004e20000100600 */
[----:B------:R-:W-:Y:S11]  /*265c0*/  ISETP.GE.U32.AND P2, PT, R191, R0, PT ;  /* 0x00000000bf00720c */ /* 0x000ff60003f46070 */
[----:B------:R-:W-:Y:S02]  /*265d0*/  @!UPT UIADD3 URZ, URZ, URZ, URZ ;  /* 0x0000003f3f3ff290 */ /* 0x000fe4000fffe03f */
[----:B------:R-:W-:Y:S05]  /*265e0*/  @!P2 HFMA2.BF16_V2 R31, -RZ.H0_H0, RZ.H0_H0, -R11.H0_H0 ;  /* 0x200000ffff1fa231 */ /* 0x000fea000034090b */
[----:B------:R-:W-:Y:S01]  /*265f0*/  PRMT R3, R31, 0x7610, R3 ;  /* 0x000076101f037816 */ /* 0x000fe20000000003 */
[----:B-1----:R2:W4:Y:S03]  /*26600*/  LDL.S16 R109, [R1+0x288] ;  /* 0x00028800016d7983 */ /* 0x0025260000100600 */
[----:B------:R-:W-:Y:S01]  /*26610*/  @!P2 PRMT R11, R3, 0x5410, RZ ;  /* 0x00005410030ba816 */ /* 0x000fe200000000ff */
[----:B------:R-:W-:Y:S01]  /*26620*/  @!P2 STL.S16 [R1+0x27c], R31 ;  /* 0x00027c1f0100a387 */ /* 0x000fe20000100600 */
[----:B------:R-:W-:Y:S01]  /*26630*/  LOP3.LUT P2, RZ, R195, 0x4, RZ, 0xc0, !PT ;  /* 0x00000004c3ff7812 */ /* 0x000fe2000784c0ff */
[----:B------:R-:W1:Y:S11]  /*26640*/  MUFU.EX2 R3, R223 ;  /* 0x000000df00037308 */ /* 0x000e760000000800 */
[----:B------:R-:W-:Y:S01]  /*26650*/  @!UPT UIADD3 URZ, URZ, URZ, URZ ;  /* 0x0000003f3f3ff290 */ /* 0x000fe2000fffe03f */
[----:B------:R-:W-:Y:S05]  /*26660*/  @!P2 HFMA2.BF16_V2 R30, -RZ.H0_H0, RZ.H0_H0, -R2.H0_H0 ;  /* 0x200000ffff1ea231 */ /* 0x000fea0000340902 */
[----:B------:R-:W-:Y:S01]  /*26670*/  PRMT R0, R30, 0x7610, R0 ;  /* 0x000076101e007816 */ /* 0x000fe20000000000 */
[----:B------:R2:W-:Y:S03]  /*26680*/  @!P2 STL.S16 [R1+0x278], R30 ;  /* 0x0002781e0100a387 */ /* 0x0005e60000100600 */
[----:B------:R-:W-:Y:S01]  /*26690*/  @!P2 PRMT R2, R0, 0x5410, RZ ;  /* 0x000054100002a816 */ /* 0x000fe200000000ff */
[----:B------:R3:W4:Y:S01]  /*266a0*/  LDL.S16 R173, [R1+0x274] ;  /* 0x0002740001ad7983 */ /* 0x0007220000100600 */
[----:B------:R-:W2:Y:S01]  /*266b0*/  MUFU.EX2 R0, R222 ;  /* 0x000000de00007308 */ /* 0x000ea20000000800 */
[----:B-1----:R-:W-:Y:S02]  /*266c0*/  FADD.FTZ R4, R3, R24 ;  /* 0x0000001803047221 */ /* 0x002fe40000010000 */
[----:B------:R1:W4:Y:S04]  /*266d0*/  LDL.S16 R161, [R1+0x270] ;  /* 0x0002700001a17983 */ /* 0x0003280000100600 */
[----:B------:R1:W4:Y:S04]  /*266e0*/  LDL.S16 R151, [R1+0x284] ;  /* 0x0002840001977983 */ /* 0x0003280000100600 */
[----:B------:R1:W-:Y:S04]  /*266f0*/  ST.E.U16 [R18.64+0x62], R2 ;  /* 0x0000620212007985 */ /* 0x0003e8000c101504 */
[----:B------:R-:W-:Y:S04]  /*26700*/  ST.E.U16 [R144.64+0x70], R34 ;  /* 0x0000702290007985 */ /* 0x000fe8000c101504 */
[----:B------:R-:W-:Y:S01]  /*26710*/  ST.E.U16 [R144.64+0x72], R35 ;  /* 0x0000722390007985 */ /* 0x000fe2000c101504 */
[----:B--2---:R-:W-:Y:S01]  /*26720*/  IMAD.WIDE.U32 R30, R6, -0x326172a9, RZ ;  /* 0xcd9e8d57061e7825 */ /* 0x004fe200078e00ff */
[----:B------:R-:W-:Y:S02]  /*26730*/  PRMT R6, R146, 0x7610, R6 ;  /* 0x0000761092067816 */ /* 0x000fe40000000006 */
[C---:B------:R-:W-:Y:S01]  /*26740*/  F2FP.BF16.PACK_AB R3, R0.reuse, R3 ;  /* 0x000000030003723e */ /* 0x040fe200000010ff */
[----:B------:R-:W-:Y:S01]  /*26750*/  FADD.FTZ R184, R0, R4 ;  /* 0x0000000400b87221 */ /* 0x000fe20000010000 */
[----:B------:R-:W-:Y:S04]  /*26760*/  LOP3.LUT R0, R31, R199, R96, 0x96, !PT ;  /* 0x000000c71f007212 */ /* 0x000fe800078e9660 */
[----:B------:R-:W-:Y:S04]  /*26770*/  LOP3.LUT R4, R0, 0xff, RZ, 0xc0, !PT ;  /* 0x000000ff00047812 */ /* 0x000fe800078ec0ff */
[----:B------:R-:W-:Y:S02]  /*26780*/  ISETP.GE.U32.AND P2, PT, R191, R4, PT ;  /* 0x00000004bf00720c */ /* 0x000fe40003f46070 */
[----:B-1----:R-:W-:Y:S05]  /*26790*/  PRMT R2, R147, 0x7610, R2 ;  /* 0x0000761093027816 */ /* 0x002fea0000000002 */
[----:B------:R-:W-:Y:S05]  /*267a0*/  @!P1 HFMA2.BF16_V2 R132, -RZ.H0_H0, RZ.H0_H0, -R2.H0_H0 ;  /* 0x200000ffff849231 */ /* 0x000fea0000340902 */
[----:B------:R-:W-:Y:S01]  /*267b0*/  PRMT R176, R132, 0x7610, R176 ;  /* 0x0000761084b07816 */ /* 0x000fe200000000b0 */
[----:B------:R1:W-:Y:S02]  /*267c0*/  @!P1 STL.S16 [R1+0x268], R132 ;  /* 0x0002688401009387 */ /* 0x0003e40000100600 */
[----:B-1----:R-:W-:Y:S02]  /*267d0*/  PRMT R132, R2, 0x5410, R5 ;  /* 0x0000541002847816 */ /* 0x002fe40000000005 */
[----:B------:R-:W-:Y:S05]  /*267e0*/  @!P1 PRMT R2, R176, 0x5410, RZ ;  /* 0x00005410b0029816 */ /* 0x000fea00000000ff */
[----:B------:R1:W-:Y:S02]  /*267f0*/  ST.E.U16 [R22.64+0x70], R2 ;  /* 0x0000700216007985 */ /* 0x0003e4000c101504 */
[----:B-1----:R-:W-:Y:S04]  /*26800*/  LOP3.LUT R2, R0, 0xffff, RZ, 0xc0, !PT ;  /* 0x0000ffff00027812 */ /* 0x002fe800078ec0ff */
[----:B------:R-:W-:Y:S04]  /*26810*/  SHF.R.U32.HI R2, RZ, 0x8, R2 ;  /* 0x00000008ff027819 */ /* 0x000fe80000011602 */
[----:B------:R-:W-:Y:S04]  /*26820*/  LOP3.LUT R2, R2, 0xffff, RZ, 0xc0, !PT ;  /* 0x0000ffff02027812 */ /* 0x000fe800078ec0ff */
[C---:B------:R-:W-:Y:S02]  /*26830*/  ISETP.GE.U32.AND P1, PT, R191.reuse, R2, PT ;  /* 0x00000002bf00720c */ /* 0x040fe40003f26070 */
[----:B------:R-:W-:Y:S01]  /*26840*/  PRMT R2, R146, 0x7632, R2 ;  /* 0x0000763292027816 */ /* 0x000fe20000000002 */
[----:B---3--:R-:W-:Y:S05]  /*26850*/  @!P0 HFMA2.BF16_V2 R154, -RZ.H0_H0, RZ.H0_H0, -R5.H0_H0 ;  /* 0x200000ffff9a8231 */ /* 0x008fea0000340905 */
[----:B------:R-:W-:Y:S01]  /*26860*/  PRMT R4, R154, 0x7610, R4 ;  /* 0x000076109a047816 */ /* 0x000fe20000000004 */
[----:B------:R1:W-:Y:S03]  /*26870*/  @!P0 STL.S16 [R1+0x298], R154 ;  /* 0x0002989a01008387 */ /* 0x0003e60000100600 */
[----:B------:R-:W-:Y:S02]  /*26880*/  @!P0 PRMT R5, R4, 0x5410, RZ ;  /* 0x0000541004058816 */ /* 0x000fe400000000ff */
[--C-:B------:R-:W-:Y:S02]  /*26890*/  SHF.R.U32.HI R4, RZ, 0x10, R0.reuse ;  /* 0x00000010ff047819 */ /* 0x100fe40000011600 */
[----:B------:R-:W-:Y:S01]  /*268a0*/  SHF.R.U32.HI R0, RZ, 0x18, R0 ;  /* 0x00000018ff007819 */ /* 0x000fe20000011600 */
[----:B------:R2:W-:Y:S01]  /*268b0*/  ST.E.U16 [R22.64+0x72], R5 ;  /* 0x0000720516007985 */ /* 0x0005e2000c101504 */
[----:B------:R-:W-:Y:S04]  /*268c0*/  LOP3.LUT R4, R4, 0xff, RZ, 0xc0, !PT ;  /* 0x000000ff04047812 */ /* 0x000fe800078ec0ff */
[----:B------:R-:W-:Y:S02]  /*268d0*/  ISETP.GE.U32.AND P0, PT, R191, R4, PT ;  /* 0x00000004bf00720c */ /* 0x000fe40003f06070 */
[----:B------:R-:W-:Y:S01]  /*268e0*/  PRMT R4, R133, 0x7610, R4 ;  /* 0x0000761085047816 */ /* 0x000fe20000000004 */
[----:B----4-:R-:W-:Y:S05]  /*268f0*/  @!P6 HFMA2.BF16_V2 R109, -RZ.H0_H0, RZ.H0_H0, -R6.H0_H0 ;  /* 0x200000ffff6de231 */ /* 0x010fea0000340906 */
[----:B------:R-:W-:Y:S01]  /*26900*/  PRMT R156, R109, 0x7610, R156 ;  /* 0x000076106d9c7816 */ /* 0x000fe2000000009c */
[----:B------:R3:W-:Y:S04]  /*26910*/  @!P6 STL.S16 [R1+0x288], R109 ;  /* 0x0002886d0100e387 */ /* 0x0007e80000100600 */
[----:B-1----:R1:W4:Y:S01]  /*26920*/  LDL.S16 R154, [R1+0x260] ;  /* 0x00026000019a7983 */ /* 0x0023220000100600 */
[----:B--2---:R-:W-:Y:S01]  /*26930*/  PRMT R5, R46, 0x7632, R5 ;  /* 0x000076322e057816 */ /* 0x004fe20000000005 */
[----:B------:R-:W-:Y:S01]  /*26940*/  @!P5 HFMA2.BF16_V2 R173, -RZ.H0_H0, RZ.H0_H0, -R2.H0_H0 ;  /* 0x200000ffffadd231 */ /* 0x000fe20000340902 */
[----:B---3--:R-:W-:Y:S01]  /*26950*/  PRMT R109, R6, 0x5410, R2 ;  /* 0x00005410066d7816 */ /* 0x008fe20000000002 */
[----:B------:R-:W-:Y:S01]  /*26960*/  @!P4 HFMA2.BF16_V2 R161, -RZ.H0_H0, RZ.H0_H0, -R4.H0_H0 ;  /* 0x200000ffffa1c231 */ /* 0x000fe20000340904 */
[----:B------:R-:W-:Y:S02]  /*26970*/  @!P6 PRMT R6, R156, 0x5410, RZ ;  /* 0x000054109c06e816 */ /* 0x000fe400000000ff */
[----:B------:R-:W-:Y:S01]  /*26980*/  ISETP.GE.U32.AND P6, PT, R191, R15, PT ;  /* 0x0000000fbf00720c */ /* 0x000fe20003fc6070 */
[----:B------:R1:W2:Y:S01]  /*26990*/  LDL.S16 R156, [R1+0x240] ;  /* 0x00024000019c7983 */ /* 0x0002a20000100600 */
[----:B------:R-:W-:Y:S02]  /*269a0*/  PRMT R103, R173, 0x7610, R103 ;  /* 0x00007610ad677816 */ /* 0x000fe40000000067 */
[----:B------:R-:W-:Y:S01]  /*269b0*/  PRMT R147, R161, 0x7610, R147 ;  /* 0x00007610a1937816 */ /* 0x000fe20000000093 */
[----:B------:R-:W-:Y:S01]  /*269c0*/  @!P5 STL.S16 [R1+0x274], R173 ;  /* 0x000274ad0100d387 */ /* 0x000fe20000100600 */
[----:B------:R-:W-:Y:S02]  /*269d0*/  @!P5 PRMT R2, R103, 0x5410, RZ ;  /* 0x000054106702d816 */ /* 0x000fe400000000ff */
[----:B------:R-:W-:Y:S01]  /*269e0*/  ISETP.GE.U32.AND P5, PT, R191, R0, PT ;  /* 0x00000000bf00720c */ /* 0x000fe20003fa6070 */
[----:B------:R-:W-:Y:S01]  /*269f0*/  @!P4 STL.S16 [R1+0x270], R161 ;  /* 0x000270a10100c387 */ /* 0x000fe20000100600 */
[----:B------:R-:W-:Y:S03]  /*26a00*/  PRMT R0, R133, 0x7632, R0 ;  /* 0x0000763285007816 */ /* 0x000fe60000000000 */
[----:B------:R-:W-:Y:S01]  /*26a10*/  @!P6 HFMA2.BF16_V2 R151, -RZ.H0_H0, RZ.H0_H0, -R8.H0_H0 ;  /* 0x200000ffff97e231 */ /* 0x000fe20000340908 */
[----:B------:R-:W-:Y:S01]  /*26a20*/  PRMT R103, R4, 0x5410, R0 ;  /* 0x0000541004677816 */ /* 0x000fe20000000000 */
[----:B------:R3:W-:Y:S01]  /*26a30*/  ST.E.U16 [R20.64+0x6e], R6 ;  /* 0x00006e0614007985 */ /* 0x0007e2000c101504 */
[----:B------:R-:W-:Y:S02]  /*26a40*/  @!P4 PRMT R4, R147, 0x5410, RZ ;  /* 0x000054109304c816 */ /* 0x000fe400000000ff */
[----:B------:R-:W-:Y:S01]  /*26a50*/  PRMT R157, R151, 0x7610, R157 ;  /* 0x00007610979d7816 */ /* 0x000fe2000000009d */
[----:B------:R1:W-:Y:S01]  /*26a60*/  @!P6 STL.S16 [R1+0x284], R151 ;  /* 0x000284970100e387 */ /* 0x0003e20000100600 */
[C---:B------:R-:W-:Y:S02]  /*26a70*/  ISETP.GE.U32.AND P6, PT, R191.reuse, R9, PT ;  /* 0x00000009bf00720c */ /* 0x040fe40003fc6070 */
[----:B------:R-:W-:Y:S01]  /*26a80*/  ISETP.GE.U32.AND P4, PT, R191, R15, PT ;  /* 0x0000000fbf00720c */ /* 0x000fe20003f86070 */
[----:B------:R2:W2:Y:S01]  /*26a90*/  LDL.S16 R146, [R1+0x234] ;  /* 0x0002340001927983 */ /* 0x0004a20000100600 */
[----:B------:R-:W-:Y:S03]  /*26aa0*/  PRMT R9, R45, 0x7610, R9 ;  /* 0x000076102d097816 */ /* 0x000fe60000000009 */
[----:B------:R2:W2:Y:S04]  /*26ab0*/  LDL.S16 R147, [R1+0x224] ;  /* 0x0002240001937983 */ /* 0x0004a80000100600 */
[----:B------:R1:W-:Y:S04]  /*26ac0*/  ST.E.U16 [R20.64+0x70], R2 ;  /* 0x0000700214007985 */ /* 0x0003e8000c101504 */
[----:B------:R1:W-:Y:S01]  /*26ad0*/  ST.E.U16 [R18.64+0x70], R4 ;  /* 0x0000700412007985 */ /* 0x0003e2000c101504 */
[----:B---3--:R-:W-:Y:S03]  /*26ae0*/  PRMT R6, R46, 0x7610, R6 ;  /* 0x000076102e067816 */ /* 0x008fe60000000006 */
[----:B-1----:R1:W3:Y:S01]  /*26af0*/  LDL.S16 R151, [R1+0x228] ;  /* 0x0002280001977983 */ /* 0x0022e20000100600 */
[----:B------:R-:W-:Y:S02]  /*26b00*/  SHF.R.U32.HI R2, RZ, 0x10, R60 ;  /* 0x00000010ff027819 */ /* 0x000fe4000001163c */
[----:B------:R-:W-:Y:S02]  /*26b10*/  PRMT R4, R126, 0x7610, R4 ;  /* 0x000076107e047816 */ /* 0x000fe40000000004 */
[----:B------:R-:W-:Y:S01]  /*26b20*/  LOP3.LUT R2, R2, 0xff, RZ, 0xc0, !PT ;  /* 0x000000ff02027812 */ /* 0x000fe200078ec0ff */
[----:B----4-:R-:W-:Y:S05]  /*26b30*/  @!P3 HFMA2.BF16_V2 R154, -RZ.H0_H0, RZ.H0_H0, -R0.H0_H0 ;  /* 0x200000ffff9ab231 */ /* 0x010fea0000340900 */
[----:B------:R-:W-:Y:S01]  /*26b40*/  PRMT R47, R154, 0x7610, R47 ;  /* 0x000076109a2f7816 */ /* 0x000fe2000000002f */
[----:B------:R4:W-:Y:S03]  /*26b50*/  @!P3 STL.S16 [R1+0x260], R154 ;  /* 0x0002609a0100b387 */ /* 0x0009e60000100600 */
[----:B------:R-:W-:Y:S05]  /*26b60*/  @!P3 PRMT R0, R47, 0x5410, RZ ;  /* 0x000054102f00b816 */ /* 0x000fea00000000ff */
[----:B------:R1:W-:Y:S04]  /*26b70*/  ST.E.U16 [R18.64+0x72], R0 ;  /* 0x0000720012007985 */ /* 0x0003e8000c101504 */
[----:B------:R-:W-:Y:S04]  /*26b80*/  ST.E.U16 [R144.64+0x80], R16 ;  /* 0x0000801090007985 */ /* 0x000fe8000c101504 */
[----:B------:R1:W-:Y:S01]  /*26b90*/  ST.E.U16 [R144.64+0x82], R14 ;  /* 0x0000820e90007985 */ /* 0x0003e2000c101504 */
[----:B--2---:R-:W-:Y:S01]  /*26ba0*/  @!P6 HFMA2.BF16_V2 R156, -RZ.H0_H0, RZ.H0_H0, -R7.H0_H0 ;  /* 0x200000ffff9ce231 */ /* 0x004fe20000340907 */
[----:B----4-:R-:W-:Y:S04]  /*26bb0*/  PRMT R154, R8, 0x5410, R7 ;  /* 0x00005410089a7816 */ /* 0x010fe80000000007 */
[----:B------:R-:W-:Y:S01]  /*26bc0*/  @!P6 STL.S16 [R1+0x240], R156 ;  /* 0x0002409c0100e387 */ /* 0x000fe20000100600 */
[----:B------:R-:W-:Y:S02]  /*26bd0*/  @!P4 PRMT R8, R157, 0x5410, RZ ;  /* 0x000054109d08c816 */ /* 0x000fe400000000ff */
[C---:B------:R-:W-:Y:S01]  /*26be0*/  ISETP.GE.U32.AND P4, PT, R191.reuse, R2, PT ;  /* 0x00000002bf00720c */ /* 0x040fe20003f86070 */
[----:B------:R2:W4:Y:S01]  /*26bf0*/  LDL.S16 R47, [R1+0x21c] ;  /* 0x00021c00012f7983 */ /* 0x0005220000100600 */
[----:B------:R-:W-:Y:S02]  /*26c00*/  SHF.R.U32.HI R2, RZ, 0x18, R60 ;  /* 0x00000018ff027819 */ /* 0x000fe4000001163c */
[----:B------:R-:W-:Y:S01]  /*26c10*/  PRMT R152, R156, 0x7610, R152 ;  /* 0x000076109c987816 */ /* 0x000fe20000000098 */
[----:B------:R2:W-:Y:S01]  /*26c20*/  ST.E.U16 [R22.64+0x80], R8 ;  /* 0x0000800816007985 */ /* 0x0005e2000c101504 */
[C---:B------:R-:W-:Y:S02]  /*26c30*/  ISETP.GE.U32.AND P3, PT, R191.reuse, R2, PT ;  /* 0x00000002bf00720c */ /* 0x040fe40003f66070 */
[----:B------:R-:W-:Y:S02]  /*26c40*/  LOP3.LUT R2, R30, 0xff, RZ, 0xc0, !PT ;  /* 0x000000ff1e027812 */ /* 0x000fe400078ec0ff */
[----:B------:R-:W-:Y:S02]  /*26c50*/  @!P6 PRMT R7, R152, 0x5410, RZ ;  /* 0x000054109807e816 */ /* 0x000fe400000000ff */
[----:B------:R-:W-:Y:S01]  /*26c60*/  ISETP.GE.U32.AND P6, PT, R191, R2, PT ;  /* 0x00000002bf00720c */ /* 0x000fe20003fc6070 */
[----:B------:R-:W-:Y:S01]  /*26c70*/  @!P2 HFMA2.BF16_V2 R146, -RZ.H0_H0, RZ.H0_H0, -R4.H0_H0 ;  /* 0x200000ffff92a231 */ /* 0x000fe20000340904 */
[----:B------:R-:W-:Y:S01]  /*26c80*/  PRMT R2, R126, 0x7632, R2 ;  /* 0x000076327e027816 */ /* 0x000fe20000000002 */
[----:B------:R3:W-:Y:S01]  /*26c90*/  ST.E.U16 [R22.64+0x82], R7 ;  /* 0x0000820716007985 */ /* 0x0007e2000c101504 */
[----:B-1----:R-:W-:Y:S01]  /*26ca0*/  LOP3.LUT R0, R30, 0xffff, RZ, 0xc0, !PT ;  /* 0x0000ffff1e007812 */ /* 0x002fe200078ec0ff */
[----:B------:R-:W-:Y:S01]  /*26cb0*/  @!P0 HFMA2.BF16_V2 R147, -RZ.H0_H0, RZ.H0_H0, -R6.H0_H0 ;  /* 0x200000ffff938231 */ /* 0x000fe20000340906 */
[----:B------:R-:W-:Y:S01]  /*26cc0*/  PRMT R127, R146, 0x7610, R127 ;  /* 0x00007610927f7816 */ /* 0x000fe2000000007f */
[----:B------:R1:W-:Y:S01]  /*26cd0*/  @!P2 STL.S16 [R1+0x234], R146 ;  /* 0x000234920100a387 */ /* 0x0003e20000100600 */
[----:B------:R-:W-:Y:S02]  /*26ce0*/  SHF.R.U32.HI R0, RZ, 0x8, R0 ;  /* 0x00000008ff007819 */ /* 0x000fe40000011600 */
[----:B------:R-:W-:Y:S01]  /*26cf0*/  PRMT R15, R147, 0x7610, R15 ;  /* 0x00007610930f7816 */ /* 0x000fe2000000000f */
[----:B------:R4:W4:Y:S01]  /*26d00*/  LDL.S16 R126, [R1+0x208] ;  /* 0x00020800017e7983 */ /* 0x0009220000100600 */
[----:B------:R-:W-:Y:S02]  /*26d10*/  LOP3.LUT R0, R0, 0xffff, RZ, 0xc0, !PT ;  /* 0x0000ffff00007812 */ /* 0x000fe400078ec0ff */
[C---:B------:R-:W-:Y:S02]  /*26d20*/  PRMT R14, R43.reuse, 0x7610, R14 ;  /* 0x000076102b0e7816 */ /* 0x040fe4000000000e */
[----:B------:R-:W-:Y:S02]  /*26d30*/  PRMT R16, R43, 0x7632, R16 ;  /* 0x000076322b107816 */ /* 0x000fe40000000010 */
[----:B--2---:R-:W-:Y:S02]  /*26d40*/  PRMT R8, R45, 0x7632, R8 ;  /* 0x000076322d087816 */ /* 0x004fe40000000008 */
[----:B------:R-:W-:Y:S01]  /*26d50*/  PRMT R157, R14, 0x5410, R16 ;  /* 0x000054100e9d7816 */ /* 0x000fe20000000010 */
[----:B---3--:R-:W-:Y:S01]  /*26d60*/  @!P1 HFMA2.BF16_V2 R151, -RZ.H0_H0, RZ.H0_H0, -R2.H0_H0 ;  /* 0x200000ffff979231 */ /* 0x008fe20000340902 */
[----:B------:R-:W-:Y:S04]  /*26d70*/  PRMT R161, R9, 0x5410, R8 ;  /* 0x0000541009a17816 */ /* 0x000fe80000000008 */
[----:B------:R-:W-:Y:S02]  /*26d80*/  PRMT R133, R151, 0x7610, R133 ;  /* 0x0000761097857816 */ /* 0x000fe40000000085 */
[----:B------:R-:W-:Y:S02]  /*26d90*/  PRMT R7, R115, 0x7610, R7 ;  /* 0x0000761073077816 */ /* 0x000fe40000000007 */
[----:B-1----:R-:W-:Y:S02]  /*26da0*/  PRMT R146, R4, 0x5410, R2 ;  /* 0x0000541004927816 */ /* 0x002fe40000000002 */
[----:B------:R-:W-:Y:S02]  /*26db0*/  @!P2 PRMT R4, R127, 0x5410, RZ ;  /* 0x000054107f04a816 */ /* 0x000fe400000000ff */
[----:B------:R-:W-:Y:S01]  /*26dc0*/  @!P1 PRMT R2, R133, 0x5410, RZ ;  /* 0x0000541085029816 */ /* 0x000fe200000000ff */
[----:B------:R1:W2:Y:S01]  /*26dd0*/  LDL.S16 R127, [R1+0x204] ;  /* 0x00020400017f7983 */ /* 0x0002a20000100600 */
[----:B------:R-:W-:Y:S02]  /*26de0*/  PRMT R133, R6, 0x5410, R5 ;  /* 0x0000541006857816 */ /* 0x000fe40000000005 */
[----:B------:R-:W-:Y:S01]  /*26df0*/  @!P0 PRMT R6, R15, 0x5410, RZ ;  /* 0x000054100f068816 */ /* 0x000fe200000000ff */
[----:B------:R-:W-:Y:S01]  /*26e00*/  @!P1 STL.S16 [R1+0x228], R151 ;  /* 0x0002289701009387 */ /* 0x000fe20000100600 */
[C---:B------:R-:W-:Y:S02]  /*26e10*/  ISETP.GE.U32.AND P2, PT, R191.reuse, R0, PT ;  /* 0x00000000bf00720c */ /* 0x040fe40003f46070 */
[--C-:B------:R-:W-:Y:S01]  /*26e20*/  SHF.R.U32.HI R0, RZ, 0x10, R30.reuse ;  /* 0x00000010ff007819 */ /* 0x100fe2000001161e */
[----:B------:R-:W-:Y:S03]  /*26e30*/  @!P0 STL.S16 [R1+0x224], R147 ;  /* 0x0002249301008387 */ /* 0x000fe60000100600 */
[----:B------:R-:W-:Y:S01]  /*26e40*/  LOP3.LUT R0, R0, 0xff, RZ, 0xc0, !PT ;  /* 0x000000ff00007812 */ /* 0x000fe200078ec0ff */
[----:B------:R1:W3:Y:S03]  /*26e50*/  LDL.S16 R15, [R1+0x1ec] ;  /* 0x0001ec00010f7983 */ /* 0x0002e60000100600 */
[C---:B------:R-:W-:Y:S01]  /*26e60*/  ISETP.GE.U32.AND P1, PT, R191.reuse, R0, PT ;  /* 0x00000000bf00720c */ /* 0x040fe20003f26070 */
[----:B------:R-:W-:Y:S01]  /*26e70*/  ST.E.U16 [R20.64+0x7e], R4 ;  /* 0x00007e0414007985 */ /* 0x000fe2000c101504 */
[----:B------:R-:W-:Y:S03]  /*26e80*/  SHF.R.U32.HI R0, RZ, 0x18, R30 ;  /* 0x00000018ff007819 */ /* 0x000fe6000001161e */
[----:B------:R-:W-:Y:S01]  /*26e90*/  ST.E.U16 [R20.64+0x80], R2 ;  /* 0x0000800214007985 */ /* 0x000fe2000c101504 */
[----:B------:R-:W-:Y:S03]  /*26ea0*/  ISETP.GE.U32.AND P0, PT, R191, R0, PT ;  /* 0x00000000bf00720c */ /* 0x000fe60003f06070 */
[----:B------:R1:W-:Y:S02]  /*26eb0*/  ST.E.U16 [R18.64+0x80], R6 ;  /* 0x0000800612007985 */ /* 0x0003e4000c101504 */
[----:B-1----:R-:W-:Y:S04]  /*26ec0*/  PRMT R6, R115, 0x7632, R6 ;  /* 0x0000763273067816 */ /* 0x002fe80000000006 */
[----:B------:R-:W-:Y:S01]  /*26ed0*/  PRMT R151, R7, 0x5410, R6 ;  /* 0x0000541007977816 */ /* 0x000fe20000000006 */
[----:B----4-:R-:W-:Y:S05]  /*26ee0*/  @!P5 HFMA2.BF16_V2 R47, -RZ.H0_H0, RZ.H0_H0, -R5.H0_H0 ;  /* 0x200000ffff2fd231 */ /* 0x010fea0000340905 */
[----:B------:R-:W-:Y:S01]  /*26ef0*/  PRMT R131, R47, 0x7610, R131 ;  /* 0x000076102f837816 */ /* 0x000fe20000000083 */
[----:B------:R1:W-:Y:S03]  /*26f00*/  @!P5 STL.S16 [R1+0x21c], R47 ;  /* 0x00021c2f0100d387 */ /* 0x0003e60000100600 */
[----:B------:R-:W-:Y:S01]  /*26f10*/  @!P5 PRMT R5, R131, 0x5410, RZ ;  /* 0x000054108305d816 */ /* 0x000fe200000000ff */
[----:B------:R4:W4:Y:S04]  /*26f20*/  LDL.S16 R129, [R1+0x1d8] ;  /* 0x0001d80001817983 */ /* 0x0009280000100600 */
[----:B------:R2:W4:Y:S04]  /*26f30*/  LDL.S16 R131, [R1+0x1c8] ;  /* 0x0001c80001837983 */ /* 0x0005280000100600 */
[----:B------:R2:W-:Y:S01]  /*26f40*/  ST.E.U16 [R18.64+0x82], R5 ;  /* 0x0000820512007985 */ /* 0x0005e2000c101504 */
[----:B------:R-:W-:Y:S03]  /*26f50*/  @!P4 HFMA2.BF16_V2 R126, -RZ.H0_H0, RZ.H0_H0, -R7.H0_H0 ;  /* 0x200000ffff7ec231 */ /* 0x000fe60000340907 */
[----:B------:R-:W-:Y:S02]  /*26f60*/  ST.E.U16 [R144.64+0x92], R11 ;  /* 0x0000920b90007985 */ /* 0x000fe4000c101504 */
[----:B------:R-:W-:Y:S02]  /*26f70*/  PRMT R44, R126, 0x7610, R44 ;  /* 0x000076107e2c7816 */ /* 0x000fe4000000002c */
[----:B------:R-:W-:Y:S02]  /*26f80*/  ST.E.U16 [R144.64+0x90], R10 ;  /* 0x0000900a90007985 */ /* 0x000fe4000c101504 */
[----:B------:R-:W-:Y:S01]  /*26f90*/  @!P4 PRMT R7, R44, 0x5410, RZ ;  /* 0x000054102c07c816 */ /* 0x000fe200000000ff */
[----:B-1----:R-:W-:Y:S04]  /*26fa0*/  IMAD.WIDE.U32 R46, R29, -0x2daee0ad, RZ ;  /* 0xd2511f531d2e7825 */ /* 0x002fe800078e00ff */
[----:B------:R-:W-:Y:S01]  /*26fb0*/  ST.E.U16 [R22.64+0x90], R7 ;  /* 0x0000900716007985 */ /* 0x000fe2000c101504 */
[----:B------:R-:W-:Y:S04]  /*26fc0*/  LOP3.LUT R0, R47, R148, R128, 0x96, !PT ;  /* 0x000000942f007212 */ /* 0x000fe800078e9680 */
[C---:B------:R-:W-:Y:S02]  /*26fd0*/  LOP3.LUT R4, R0.reuse, 0xff, RZ, 0xc0, !PT ;  /* 0x000000ff00047812 */ /* 0x040fe400078ec0ff */
[----:B------:R-:W-:Y:S02]  /*26fe0*/  LOP3.LUT R2, R0, 0xffff, RZ, 0xc0, !PT ;  /* 0x0000ffff00027812 */ /* 0x000fe400078ec0ff */
[----:B------:R-:W-:Y:S02]  /*26ff0*/  ISETP.GE.U32.AND P5, PT, R191, R4, PT ;  /* 0x00000004bf00720c */ /* 0x000fe40003fa6070 */
[----:B------:R-:W-:Y:S02]  /*27000*/  SHF.R.U32.HI R2, RZ, 0x8, R2 ;  /* 0x00000008ff027819 */ /* 0x000fe40000011602 */
[----:B------:R-:W-:Y:S02]  /*27010*/  PRMT R4, R114, 0x7632, R4 ;  /* 0x0000763272047816 */ /* 0x000fe40000000004 */
[----:B------:R-:W-:Y:S07]  /*27020*/  LOP3.LUT R2, R2, 0xffff, RZ, 0xc0, !PT ;  /* 0x0000ffff02027812 */ /* 0x000fee00078ec0ff */
[----:B--2---:R-:W-:Y:S02]  /*27030*/  @!P5 HFMA2.BF16_V2 R127, -RZ.H0_H0, RZ.H0_H0, -R9.H0_H0 ;  /* 0x200000ffff7fd231 */ /* 0x004fe40000340909 */
[----:B---3--:R-:W-:Y:S03]  /*27040*/  @!P3 HFMA2.BF16_V2 R15, -RZ.H0_H0, RZ.H0_H0, -R6.H0_H0 ;  /* 0x200000ffff0fb231 */ /* 0x008fe60000340906 */
[----:B------:R-:W-:Y:S01]  /*27050*/  PRMT R45, R127, 0x7610, R45 ;  /* 0x000076107f2d7816 */ /* 0x000fe2000000002d */
[----:B------:R1:W-:Y:S01]  /*27060*/  @!P5 STL.S16 [R1+0x204], R127 ;  /* 0x0002047f0100d387 */ /* 0x0003e20000100600 */
[----:B------:R-:W-:Y:S02]  /*27070*/  PRMT R5, R15, 0x7610, R5 ;  /* 0x000076100f057816 */ /* 0x000fe40000000005 */
[----:B------:R-:W-:Y:S01]  /*27080*/  @!P5 PRMT R9, R45, 0x5410, RZ ;  /* 0x000054102d09d816 */ /* 0x000fe200000000ff */
[----:B------:R2:W-:Y:S01]  /*27090*/  @!P4 STL.S16 [R1+0x208], R126 ;  /* 0x0002087e0100c387 */ /* 0x0005e20000100600 */
[----:B------:R-:W-:Y:S01]  /*270a0*/  ISETP.GE.U32.AND P5, PT, R191, R2, PT ;  /* 0x00000002bf00720c */ /* 0x000fe20003fa6070 */
[----:B------:R-:W-:Y:S01]  /*270b0*/  IMAD.WIDE.U32 R44, R25, -0x2daee0ad, RZ ;  /* 0xd2511f53192c7825 */ /* 0x000fe200078e00ff */
[--C-:B------:R-:W-:Y:S02]  /*270c0*/  SHF.R.U32.HI R2, RZ, 0x18, R0.reuse ;  /* 0x00000018ff027819 */ /* 0x100fe40000011600 */
[----:B------:R-:W-:Y:S02]  /*270d0*/  SHF.R.U32.HI R0, RZ, 0x10, R0 ;  /* 0x00000010ff007819 */ /* 0x000fe40000011600 */
[----:B------:R-:W-:Y:S02]  /*270e0*/  ISETP.GE.U32.AND P4, PT, R191, R2, PT ;  /* 0x00000002bf00720c */ /* 0x000fe40003f86070 */
[----:B------:R-:W-:Y:S02]  /*270f0*/  LOP3.LUT R2, R0, 0xff, RZ, 0xc0, !PT ;  /* 0x000000ff00027812 */ /* 0x000fe400078ec0ff */
[----:B------:R-:W-:Y:S02]  /*27100*/  PRMT R0, R114, 0x7610, R0 ;  /* 0x0000761072007816 */ /* 0x000fe40000000000 */
[----:B------:R-:W-:Y:S05]  /*27110*/  @!P3 PRMT R6, R5, 0x5410, RZ ;  /* 0x000054100506b816 */ /* 0x000fea00000000ff */
[----:B------:R-:W-:Y:S04]  /*27120*/  ST.E.U16 [R22.64+0x92], R6 ;  /* 0x0000920616007985 */ /* 0x000fe8000c101504 */
[----:B-1----:R1:W3:Y:S04]  /*27130*/  LDL.S16 R127, [R1+0x1c4] ;  /* 0x0001c400017f7983 */ /* 0x0022e80000100600 */
[----:B--2---:R1:W2:Y:S04]  /*27140*/  LDL.S16 R126, [R1+0x1c0] ;  /* 0x0001c000017e7983 */ /* 0x0042a80000100600 */
[----:B------:R1:W-:Y:S01]  /*27150*/  @!P3 STL.S16 [R1+0x1ec], R15 ;  /* 0x0001ec0f0100b387 */ /* 0x0003e20000100600 */
[----:B------:R-:W-:Y:S02]  /*27160*/  ISETP.GE.U32.AND P3, PT, R191, R2, PT ;  /* 0x00000002bf00720c */ /* 0x000fe40003f66070 */
[----:B------:R-:W-:Y:S04]  /*27170*/  LOP3.LUT R2, R45, R148, R102, 0x96, !PT ;  /* 0x000000942d027212 */ /* 0x000fe800078e9666 */
[----:B------:R-:W-:Y:S01]  /*27180*/  LOP3.LUT R5, R2, 0xff, RZ, 0xc0, !PT ;  /* 0x000000ff02057812 */ /* 0x000fe200078ec0ff */
[----:B-1----:R1:W2:Y:S01]  /*27190*/  LDL.S16 R15, [R1+0x1a4] ;  /* 0x0001a400010f7983 */ /* 0x0022a20000100600 */
[----:B----4-:R-:W-:Y:S02]  /*271a0*/  @!P5 HFMA2.BF16_V2 R129, -RZ.H0_H0, RZ.H0_H0, -R8.H0_H0 ;  /* 0x200000ffff81d231 */ /* 0x010fe40000340908 */
[----:B------:R-:W-:Y:S03]  /*271b0*/  @!P6 HFMA2.BF16_V2 R131, -RZ.H0_H0, RZ.H0_H0, -R0.H0_H0 ;  /* 0x200000ffff83e231 */ /* 0x000fe60000340900 */
[----:B------:R-:W-:Y:S02]  /*271c0*/  PRMT R6, R129, 0x7610, R6 ;  /* 0x0000761081067816 */ /* 0x000fe40000000006 */
[----:B------:R-:W-:Y:S01]  /*271d0*/  PRMT R11, R131, 0x7610, R11 ;  /* 0x00007610830b7816 */ /* 0x000fe2000000000b */
[----:B------:R4:W-:Y:S01]  /*271e0*/  @!P6 STL.S16 [R1+0x1c8], R131 ;  /* 0x0001c8830100e387 */ /* 0x0009e20000100600 */
[----:B------:R-:W-:Y:S02]  /*271f0*/  @!P5 PRMT R8, R6, 0x5410, RZ ;  /* 0x000054100608d816 */ /* 0x000fe400000000ff */
[----:B------:R-:W-:Y:S02]  /*27200*/  SHF.R.U32.HI R6, RZ, 0x18, R2 ;  /* 0x00000018ff067819 */ /* 0x000fe40000011602 */
[----:B----4-:R-:W-:Y:S02]  /*27210*/  PRMT R131, R0, 0x5410, R4 ;  /* 0x0000541000837816 */ /* 0x010fe40000000004 */
[----:B------:R-:W-:Y:S02]  /*27220*/  @!P6 PRMT R0, R11, 0x5410, RZ ;  /* 0x000054100b00e816 */ /* 0x000fe400000000ff */
[----:B------:R-:W-:Y:S01]  /*27230*/  ISETP.GE.U32.AND P6, PT, R191, R5, PT ;  /* 0x00000005bf00720c */ /* 0x000fe20003fc6070 */
[----:B------:R1:W4:Y:S01]  /*27240*/  LDL.S16 R11, [R1+0x1ac] ;  /* 0x0001ac00010b7983 */ /* 0x0003220000100600 */
[----:B------:R-:W-:Y:S02]  /*27250*/  LOP3.LUT R5, R2, 0xffff, RZ, 0xc0, !PT ;  /* 0x0000ffff02057812 */ /* 0x000fe400078ec0ff */
[----:B------:R-:W-:Y:S01]  /*27260*/  SHF.R.U32.HI R2, RZ, 0x10, R2 ;  /* 0x00000010ff027819 */ /* 0x000fe20000011602 */
[----:B------:R1:W-:Y:S01]  /*27270*/  ST.E.U16 [R20.64+0x8e], R0 ;  /* 0x00008e0014007985 */ /* 0x0003e2000c101504 */
[----:B------:R-:W-:Y:S02]  /*27280*/  SHF.R.U32.HI R5, RZ, 0x8, R5 ;  /* 0x00000008ff057819 */ /* 0x000fe40000011605 */
[----:B------:R-:W-:Y:S01]  /*27290*/  LOP3.LUT R2, R2, 0xff, RZ, 0xc0, !PT ;  /* 0x000000ff02027812 */ /* 0x000fe200078ec0ff */
[----:B------:R1:W-:Y:S01]  /*272a0*/  @!P5 STL.S16 [R1+0x1d8], R129 ;  /* 0x0001d8810100d387 */ /* 0x0003e20000100600 */
[----:B------:R-:W-:Y:S04]  /*272b0*/  LOP3.LUT R5, R5, 0xffff, RZ, 0xc0, !PT ;  /* 0x0000ffff05057812 */ /* 0x000fe800078ec0ff */
[----:B------:R-:W-:Y:S02]  /*272c0*/  ISETP.GE.U32.AND P5, PT, R191, R5, PT ;  /* 0x00000005bf00720c */ /* 0x000fe40003fa6070 */
[C---:B------:R-:W-:Y:S02]  /*272d0*/  PRMT R5, R112.reuse, 0x7632, R5 ;  /* 0x0000763270057816 */ /* 0x040fe40000000005 */
[----:B-1----:R-:W-:Y:S04]  /*272e0*/  PRMT R0, R112, 0x7610, R0 ;  /* 0x0000761070007816 */ /* 0x002fe80000000000 */
[----:B------:R-:W-:Y:S01]  /*272f0*/  PRMT R129, R0, 0x5410, R5 ;  /* 0x0000541000817816 */ /* 0x000fe20000000005 */
[----:B---3--:R-:W-:Y:S02]  /*27300*/  @!P2 HFMA2.BF16_V2 R127, -RZ.H0_H0, RZ.H0_H0, -R4.H0_H0 ;  /* 0x200000ffff7fa231 */ /* 0x008fe40000340904 */
[----:B--2---:R-:W-:Y:S03]  /*27310*/  @!P1 HFMA2.BF16_V2 R126, -RZ.H0_H0, RZ.H0_H0, -R0.H0_H0 ;  /* 0x200000ffff7e9231 */ /* 0x004fe60000340900 */
[----:B------:R-:W-:Y:S01]  /*27320*/  PRMT R115, R127, 0x7610, R115 ;  /* 0x000076107f737816 */ /* 0x000fe20000000073 */
[----:B------:R-:W-:Y:S01]  /*27330*/  @!P2 STL.S16 [R1+0x1c4], R127 ;  /* 0x0001c47f0100a387 */ /* 0x000fe20000100600 */
[----:B------:R-:W-:Y:S03]  /*27340*/  PRMT R114, R126, 0x7610, R114 ;  /* 0x000076107e727816 */ /* 0x000fe60000000072 */
[----:B------:R1:W-:Y:S01]  /*27350*/  @!P1 STL.S16 [R1+0x1c0], R126 ;  /* 0x0001c07e01009387 */ /* 0x0003e20000100600 */
[----:B------:R-:W-:Y:S02]  /*27360*/  @!P2 PRMT R4, R115, 0x5410, RZ ;  /* 0x000054107304a816 */ /* 0x000fe400000000ff */
[----:B------:R-:W-:Y:S01]  /*27370*/  @!P1 PRMT R0, R114, 0x5410, RZ ;  /* 0x0000541072009816 */ /* 0x000fe200000000ff */
[----:B------:R3:W3:Y:S01]  /*27380*/  LDL.S16 R115, [R1+0x184] ;  /* 0x0001840001737983 */ /* 0x0006e20000100600 */
[C---:B------:R-:W-:Y:S02]  /*27390*/  ISETP.GE.U32.AND P2, PT, R191.reuse, R6, PT ;  /* 0x00000006bf00720c */ /* 0x040fe40003f46070 */
[----:B------:R-:W-:Y:S01]  /*273a0*/  LOP3.LUT R6, R46, 0xff, RZ, 0xc0, !PT ;  /* 0x000000ff2e067812 */ /* 0x000fe200078ec0ff */
[----:B------:R3:W3:Y:S03]  /*273b0*/  LDL.S16 R114, [R1+0x178] ;  /* 0x0001780001727983 */ /* 0x0006e60000100600 */
[----:B------:R-:W-:Y:S01]  /*273c0*/  ISETP.GE.U32.AND P1, PT, R191, R6, PT ;  /* 0x00000006bf00720c */ /* 0x000fe20003f26070 */
[----:B------:R1:W-:Y:S04]  /*273d0*/  ST.E.U16 [R20.64+0x90], R4 ;  /* 0x0000900414007985 */ /* 0x0003e8000c101504 */
[----:B------:R1:W-:Y:S01]  /*273e0*/  ST.E.U16 [R18.64+0x90], R0 ;  /* 0x0000900012007985 */ /* 0x0003e2000c101504 */
[----:B------:R-:W-:Y:S03]  /*273f0*/  @!P0 HFMA2.BF16_V2 R15, -RZ.H0_H0, RZ.H0_H0, -R5.H0_H0 ;  /* 0x200000ffff0f8231 */ /* 0x000fe60000340905 */
[----:B-1----:R1:W3:Y:S04]  /*27400*/  LDL.S16 R126, [R1+0x188] ;  /* 0x00018800017e7983 */ /* 0x0022e80000100600 */
[----:B------:R1:W-:Y:S01]  /*27410*/  @!P0 STL.S16 [R1+0x1a4], R15 ;  /* 0x0001a40f01008387 */ /* 0x0003e20000100600 */
[----:B------:R-:W-:Y:S04]  /*27420*/  PRMT R4, R15, 0x7610, R4 ;  /* 0x000076100f047816 */ /* 0x000fe80000000004 */
[----:B------:R-:W-:Y:S02]  /*27430*/  @!P0 PRMT R5, R4, 0x5410, RZ ;  /* 0x0000541004058816 */ /* 0x000fe400000000ff */
[----:B------:R-:W-:Y:S02]  /*27440*/  ISETP.GE.U32.AND P0, PT, R191, R2, PT ;  /* 0x00000002bf00720c */ /* 0x000fe40003f06070 */
[----:B------:R-:W-:Y:S01]  /*27450*/  LOP3.LUT R2, R46, 0xffff, RZ, 0xc0, !PT ;  /* 0x0000ffff2e027812 */ /* 0x000fe200078ec0ff */
[----:B------:R1:W-:Y:S01]  /*27460*/  ST.E.U16 [R18.64+0x92], R5 ;  /* 0x0000920512007985 */ /* 0x0003e2000c101504 */
[C---:B------:R-:W-:Y:S02]  /*27470*/  PRMT R0, R113.reuse, 0x7632, R0 ;  /* 0x0000763271007816 */ /* 0x040fe40000000000 */
[--C-:B------:R-:W-:Y:S01]  /*27480*/  SHF.R.U32.HI R4, RZ, 0x8, R2.reuse ;  /* 0x00000008ff047819 */ /* 0x100fe20000011602 */
[----:B------:R-:W-:Y:S01]  /*27490*/  ST.E.U16 [R144.64+0xa0], R9 ;  /* 0x0000a00990007985 */ /* 0x000fe2000c101504 */
[----:B------:R-:W-:Y:S02]  /*274a0*/  PRMT R2, R113, 0x7610, R2 ;  /* 0x0000761071027816 */ /* 0x000fe40000000002 */
[----:B------:R-:W-:Y:S01]  /*274b0*/  LOP3.LUT R4, R4, 0xffff, RZ, 0xc0, !PT ;  /* 0x0000ffff04047812 */ /* 0x000fe200078ec0ff */
[----:B-1----:R1:W3:Y:S01]  /*274c0*/  LDL.S16 R15, [R1+0x164] ;  /* 0x00016400010f7983 */ /* 0x0022e20000100600 */
[----:B------:R-:W-:Y:S03]  /*274d0*/  PRMT R156, R2, 0x5410, R0 ;  /* 0x00005410029c7816 */ /* 0x000fe60000000000 */
[----:B------:R-:W-:Y:S01]  /*274e0*/  ST.E.U16 [R144.64+0xa2], R8 ;  /* 0x0000a20890007985 */ /* 0x000fe2000c101504 */
[----:B------:R-:W-:Y:S01]  /*274f0*/  PRMT R5, R100, 0x7610, R5 ;  /* 0x0000761064057816 */ /* 0x000fe20000000005 */
[----:B----4-:R-:W-:Y:S05]  /*27500*/  @!P1 HFMA2.BF16_V2 R11, -RZ.H0_H0, RZ.H0_H0, -R14.H0_H0 ;  /* 0x200000ffff0b9231 */ /* 0x010fea000034090e */
[----:B------:R-:W-:Y:S01]  /*27510*/  PRMT R10, R11, 0x7610, R10 ;  /* 0x000076100b0a7816 */ /* 0x000fe2000000000a */
[----:B------:R4:W-:Y:S03]  /*27520*/  @!P1 STL.S16 [R1+0x1ac], R11 ;  /* 0x0001ac0b01009387 */ /* 0x0009e60000100600 */
[----:B------:R-:W-:Y:S02]  /*27530*/  @!P1 PRMT R14, R10, 0x5410, RZ ;  /* 0x000054100a0e9816 */ /* 0x000fe400000000ff */
[----:B------:R-:W-:Y:S01]  /*27540*/  ISETP.GE.U32.AND P1, PT, R191, R4, PT ;  /* 0x00000004bf00720c */ /* 0x000fe20003f26070 */
[----:B------:R1:W2:Y:S01]  /*27550*/  LDL.S16 R10, [R1+0x158] ;  /* 0x00015800010a7983 */ /* 0x0002a20000100600 */
[----:B------:R-:W-:Y:S04]  /*27560*/  SHF.R.U32.HI R4, RZ, 0x10, R46 ;  /* 0x00000010ff047819 */ /* 0x000fe8000001162e */
[----:B------:R-:W-:Y:S01]  /*27570*/  LOP3.LUT R4, R4, 0xff, RZ, 0xc0, !PT ;  /* 0x000000ff04047812 */ /* 0x000fe200078ec0ff */
[----:B----4-:R1:W4:Y:S01]  /*27580*/  LDL.S16 R11, [R1+0x15c] ;  /* 0x00015c00010b7983 */ /* 0x0103220000100600 */
[----:B---3--:R-:W-:Y:S02]  /*27590*/  @!P4 HFMA2.BF16_V2 R115, -RZ.H0_H0, RZ.H0_H0, -R0.H0_H0 ;  /* 0x200000ffff73c231 */ /* 0x008fe40000340900 */
[----:B------:R-:W-:Y:S03]  /*275a0*/  @!P6 HFMA2.BF16_V2 R114, -RZ.H0_H0, RZ.H0_H0, -R5.H0_H0 ;  /* 0x200000ffff72e231 */ /* 0x000fe60000340905 */
[----:B------:R-:W-:Y:S04]  /*275b0*/  PRMT R112, R115, 0x7610, R112 ;  /* 0x0000761073707816 */ /* 0x000fe80000000070 */
[----:B------:R-:W-:Y:S02]  /*275c0*/  @!P4 PRMT R0, R112, 0x5410, RZ ;  /* 0x000054107000c816 */ /* 0x000fe400000000ff */
[----:B------:R-:W-:Y:S03]  /*275d0*/  PRMT R17, R114, 0x7610, R17 ;  /* 0x0000761072117816 */ /* 0x000fe60000000011 */
[----:B------:R3:W-:Y:S01]  /*275e0*/  ST.E.U16 [R22.64+0xa2], R0 ;  /* 0x0000a20016007985 */ /* 0x0007e2000c101504 */
[----:B------:R-:W-:Y:S05]  /*275f0*/  @!P3 HFMA2.BF16_V2 R126, -RZ.H0_H0, RZ.H0_H0, -R2.H0_H0 ;  /* 0x200000ffff7eb231 */ /* 0x000fea0000340902 */
[----:B------:R-:W-:Y:S01]  /*27600*/  PRMT R6, R126, 0x7610, R6 ;  /* 0x000076107e067816 */ /* 0x000fe20000000006 */
[----:B------:R-:W-:Y:S03]  /*27610*/  @!P3 STL.S16 [R1+0x188], R126 ;  /* 0x0001887e0100b387 */ /* 0x000fe60000100600 */
[----:B------:R-:W-:Y:S01]  /*27620*/  @!P3 PRMT R2, R6, 0x5410, RZ ;  /* 0x000054100602b816 */ /* 0x000fe200000000ff */
[----:B------:R1:W-:Y:S01]  /*27630*/  @!P4 STL.S16 [R1+0x184], R115 ;  /* 0x000184730100c387 */ /* 0x0003e20000100600 */
[----:B------:R-:W-:Y:S02]  /*27640*/  ISETP.GE.U32.AND P3, PT, R191, R4, PT ;  /* 0x00000004bf00720c */ /* 0x000fe40003f66070 */
[----:B------:R-:W-:Y:S01]  /*27650*/  PRMT R4, R100, 0x7632, R4 ;  /* 0x0000763264047816 */ /* 0x000fe20000000004 */
[----:B------:R-:W-:Y:S01]  /*27660*/  @!P6 STL.S16 [R1+0x178], R114 ;  /* 0x000178720100e387 */ /* 0x000fe20000100600 */
[----:B------:R-:W-:Y:S02]  /*27670*/  SHF.R.U32.HI R6, RZ, 0x18, R46 ;  /* 0x00000018ff067819 */ /* 0x000fe4000001162e */
[----:B------:R-:W-:Y:S01]  /*27680*/  PRMT R152, R5, 0x5410, R4 ;  /* 0x0000541005987816 */ /* 0x000fe20000000004 */
[----:B------:R1:W-:Y:S01]  /*27690*/  ST.E.U16 [R22.64+0xa0], R2 ;  /* 0x0000a00216007985 */ /* 0x0003e2000c101504 */
[----:B------:R-:W-:Y:S02]  /*276a0*/  ISETP.GE.U32.AND P4, PT, R191, R6, PT ;  /* 0x00000006bf00720c */ /* 0x000fe40003f86070 */
[C---:B------:R-:W-:Y:S02]  /*276b0*/  LOP3.LUT R6, R44.reuse, 0xff, RZ, 0xc0, !PT ;  /* 0x000000ff2c067812 */ /* 0x040fe400078ec0ff */
[----:B------:R-:W-:Y:S02]  /*276c0*/  @!P6 PRMT R5, R17, 0x5410, RZ ;  /* 0x000054101105e816 */ /* 0x000fe400000000ff */
[----:B------:R-:W-:Y:S02]  /*276d0*/  ISETP.GE.U32.AND P6, PT, R191, R6, PT ;  /* 0x00000006bf00720c */ /* 0x000fe40003fc6070 */
[----:B---3--:R-:W-:Y:S01]  /*276e0*/  PRMT R0, R51, 0x7632, R0 ;  /* 0x0000763233007816 */ /* 0x008fe20000000000 */
[----:B------:R3:W-:Y:S01]  /*276f0*/  ST.E.U16 [R20.64+0x9e], R5 ;  /* 0x00009e0514007985 */ /* 0x0007e2000c101504 */
[----:B------:R-:W-:Y:S05]  /*27700*/  @!P5 HFMA2.BF16_V2 R15, -RZ.H0_H0, RZ.H0_H0, -R4.H0_H0 ;  /* 0x200000ffff0fd231 */ /* 0x000fea0000340904 */
[----:B------:R-:W-:Y:S01]  /*27710*/  PRMT R9, R15, 0x7610, R9 ;  /* 0x000076100f097816 */ /* 0x000fe20000000009 */
[----:B------:R3:W-:Y:S03]  /*27720*/  @!P5 STL.S16 [R1+0x164], R15 ;  /* 0x0001640f0100d387 */ /* 0x0007e60000100600 */
[----:B------:R-:W-:Y:S01]  /*27730*/  @!P5 PRMT R4, R9, 0x5410, RZ ;  /* 0x000054100904d816 */ /* 0x000fe200000000ff */
[----:B-1----:R1:W4:Y:S01]  /*27740*/  LDL.S16 R115, [R1+0x160] ;  /* 0x0001600001737983 */ /* 0x0023220000100600 */
[----:B------:R-:W-:Y:S03]  /*27750*/  LOP3.LUT R2, R44, 0xffff, RZ, 0xc0, !PT ;  /* 0x0000ffff2c027812 */ /* 0x000fe600078ec0ff */
[----:B------:R-:W-:Y:S01]  /*27760*/  ST.E.U16 [R20.64+0xa0], R4 ;  /* 0x0000a00414007985 */ /* 0x000fe2000c101504 */
[----:B------:R-:W-:Y:S04]  /*27770*/  SHF.R.U32.HI R2, RZ, 0x8, R2 ;  /* 0x00000008ff027819 */ /* 0x000fe80000011602 */
[----:B------:R-:W-:Y:S02]  /*27780*/  LOP3.LUT R6, R2, 0xffff, RZ, 0xc0, !PT ;  /* 0x0000ffff02067812 */ /* 0x000fe400078ec0ff */
[----:B------:R-:W-:Y:S02]  /*27790*/  PRMT R2, R51, 0x7610, R2 ;  /* 0x0000761033027816 */ /* 0x000fe40000000002 */
[----:B---3--:R-:W-:Y:S02]  /*277a0*/  SHF.R.U32.HI R5, RZ, 0x18, R44 ;  /* 0x00000018ff057819 */ /* 0x008fe4000001162c */
[----:B------:R-:W-:Y:S02]  /*277b0*/  PRMT R147, R2, 0x5410, R0 ;  /* 0x0000541002937816 */ /* 0x000fe40000000000 */
[----:B------:R-:W-:Y:S02]  /*277c0*/  ISETP.GE.U32.AND P5, PT, R191, R6, PT ;  /* 0x00000006bf00720c */ /* 0x000fe40003fa6070 */
[----:B------:R-:W-:Y:S02]  /*277d0*/  SHF.R.U32.HI R6, RZ, 0x10, R44 ;  /* 0x00000010ff067819 */ /* 0x000fe4000001162c */
[----:B------:R-:W-:Y:S02]  /*277e0*/  LOP3.LUT R15, R41, R239, R26, 0x96, !PT ;  /* 0x000000ef290f7212 */ /* 0x000fe400078e961a */
[----:B------:R-:W-:Y:S01]  /*277f0*/  LOP3.LUT R6, R6, 0xff, RZ, 0xc0, !PT ;  /* 0x000000ff06067812 */ /* 0x000fe200078ec0ff */
[----:B--2---:R-:W-:Y:S05]  /*27800*/  @!P2 HFMA2.BF16_V2 R10, -RZ.H0_H0, RZ.H0_H0, -R0.H0_H0 ;  /* 0x200000ffff0aa231 */ /* 0x004fea0000340900 */
[----:B------:R-:W-:Y:S04]  /*27810*/  PRMT R7, R10, 0x7610, R7 ;  /* 0x000076100a077816 */ /* 0x000fe80000000007 */
[----:B------:R-:W-:Y:S05]  /*27820*/  @!P2 PRMT R0, R7, 0x5410, RZ ;  /* 0x000054100700a816 */ /* 0x000fea00000000ff */
[----:B------:R2:W-:Y:S01]  /*27830*/  ST.E.U16 [R18.64+0xa2], R0 ;  /* 0x0000a20012007985 */ /* 0x0005e2000c101504 */
[----:B----4-:R-:W-:Y:S05]  /*27840*/  @!P0 HFMA2.BF16_V2 R11, -RZ.H0_H0, RZ.H0_H0, -R2.H0_H0 ;  /* 0x200000ffff0b8231 */ /* 0x010fea0000340902 */
[----:B------:R-:W-:Y:S01]  /*27850*/  PRMT R8, R11, 0x7610, R8 ;  /* 0x000076100b087816 */ /* 0x000fe20000000008 */
[----:B------:R-:W-:Y:S03]  /*27860*/  @!P0 STL.S16 [R1+0x15c], R11 ;  /* 0x00015c0b01008387 */ /* 0x000fe60000100600 */
[----:B------:R-:W-:Y:S01]  /*27870*/  @!P0 PRMT R2, R8, 0x5410, RZ ;  /* 0x0000541008028816 */ /* 0x000fe200000000ff */
[----:B------:R3:W-:Y:S01]  /*27880*/  @!P2 STL.S16 [R1+0x158], R10 ;  /* 0x0001580a0100a387 */ /* 0x0007e20000100600 */
[C---:B------:R-:W-:Y:S01]  /*27890*/  ISETP.GE.U32.AND P2, PT, R191.reuse, R5, PT ;  /* 0x00000005bf00720c */ /* 0x040fe20003f46070 */
[----:B------:R-:W-:Y:S01]  /*278a0*/  IMAD.WIDE.U32 R8, R42, -0x2daee0ad, RZ ;  /* 0xd2511f532a087825 */ /* 0x000fe200078e00ff */
[----:B------:R-:W-:Y:S01]  /*278b0*/  ISETP.GE.U32.AND P0, PT, R191, R6, PT ;  /* 0x00000006bf00720c */ /* 0x000fe20003f06070 */
[----:B------:R1:W4:Y:S01]  /*278c0*/  LDL.S16 R114, [R1+0x14c] ;  /* 0x00014c0001727983 */ /* 0x0003220000100600 */
[----:B------:R-:W-:Y:S02]  /*278d0*/  LOP3.LUT R6, R49, R239, R26, 0x96, !PT ;  /* 0x000000ef31067212 */ /* 0x000fe400078e961a */
[----:B------:R-:W-:Y:S01]  /*278e0*/  LOP3.LUT R5, R9, R241, R82, 0x96, !PT ;  /* 0x000000f109057212 */ /* 0x000fe200078e9652 */
[----:B------:R1:W4:Y:S02]  /*278f0*/  LDL.S16 R100, [R1+0x148] ;  /* 0x0001480001647983 */ /* 0x0003240000100600 */
[----:B------:R-:W-:Y:S01]  /*27900*/  IMAD.WIDE.U32 R6, R6, -0x2daee0ad, RZ ;  /* 0xd2511f5306067825 */ /* 0x000fe200078e00ff */
[----:B--2---:R-:W-:Y:S01]  /*27910*/  PRMT R0, R101, 0x7632, R0 ;  /* 0x0000763265007816 */ /* 0x004fe20000000000 */
[----:B------:R2:W-:Y:S03]  /*27920*/  ST.E.U16 [R18.64+0xa0], R2 ;  /* 0x0000a00212007985 */ /* 0x0005e6000c101504 */
[----:B------:R-:W-:Y:S01]  /*27930*/  LOP3.LUT R7, R7, R242, R8, 0x96, !PT ;  /* 0x000000f207077212 */ /* 0x000fe200078e9608 */
[----:B------:R1:W-:Y:S01]  /*27940*/  ST.E.U16 [R144.64+0xb0], R14 ;  /* 0x0000b00e90007985 */ /* 0x0003e2000c101504 */
[----:B---3--:R-:W-:Y:S05]  /*27950*/  IMAD.WIDE.U32 R10, R5, -0x326172a9, RZ ;  /* 0xcd9e8d57050a7825 */ /* 0x008fea00078e00ff */
[----:B------:R-:W-:Y:S05]  /*27960*/  LOP3.LUT R5, R11, R233, R48, 0x96, !PT ;  /* 0x000000e90b057212 */ /* 0x000fea00078e9630 */
[----:B------:R-:W-:Y:S05]  /*27970*/  IMAD.WIDE.U32 R8, R5, -0x2daee0ad, RZ ;  /* 0xd2511f5305087825 */ /* 0x000fea00078e00ff */
[----:B------:R-:W-:Y:S01]  /*27980*/  LOP3.LUT R9, R9, R251, R6, 0x96, !PT ;  /* 0x000000fb09097212 */ /* 0x000fe200078e9606 */
[----:B------:R-:W-:Y:S01]  /*27990*/  IMAD.WIDE.U32 R6, R7, -0x326172a9, RZ ;  /* 0xcd9e8d5707067825 */ /* 0x000fe200078e00ff */
[----:B--2---:R-:W-:Y:S03]  /*279a0*/  PRMT R2, R101, 0x7610, R2 ;  /* 0x0000761065027816 */ /* 0x004fe60000000002 */
[----:B------:R-:W-:Y:S01]  /*279b0*/  IMAD.WIDE.U32 R112, R9, -0x326172a9, RZ ;  /* 0xcd9e8d5709707825 */ /* 0x000fe200078e00ff */
[----:B------:R-:W-:Y:S04]  /*279c0*/  LOP3.LUT R5, R7, R249, R10, 0x96, !PT ;  /* 0x000000f907057212 */ /* 0x000fe800078e960a */
[----:B------:R-:W-:Y:S01]  /*279d0*/  LOP3.LUT R17, R113, R245, R6, 0x96, !PT ;  /* 0x000000f571117212 */ /* 0x000fe200078e9606 */
[----:B------:R-:W-:Y:S05]  /*279e0*/  IMAD.WIDE.U32 R126, R5, -0x2daee0ad, RZ ;  /* 0xd2511f53057e7825 */ /* 0x000fea00078e00ff */
[----:B------:R-:W-:Y:S02]  /*279f0*/  LOP3.LUT R5, R127, R243, R8, 0x96, !PT ;  /* 0x000000f37f057212 */ /* 0x000fe400078e9608 */
[----:B------:R-:W-:Y:S03]  /*27a00*/  PRMT R127, R2, 0x5410, R0 ;  /* 0x00005410027f7816 */ /* 0x000fe60000000000 */
[----:B------:R-:W-:Y:S05]  /*27a10*/  IMAD.WIDE.U32 R48, R5, -0x326172a9, RZ ;  /* 0xcd9e8d5705307825 */ /* 0x000fea00078e00ff */
[----:B------:R-:W-:Y:S04]  /*27a20*/  LOP3.LUT R5, R49, R199, R112, 0x96, !PT ;  /* 0x000000c731057212 */ /* 0x000fe800078e9670 */
[----:B------:R-:W-:Y:S01]  /*27a30*/  LOP3.LUT R4, R5, 0xff, RZ, 0xc0, !PT ;  /* 0x000000ff05047812 */ /* 0x000fe200078ec0ff */
[----:B------:R-:W-:Y:S05]  /*27a40*/  @!P1 HFMA2.BF16_V2 R115, -RZ.H0_H0, RZ.H0_H0, -R16.H0_H0 ;  /* 0x200000ffff739231 */ /* 0x000fea0000340910 */
[----:B------:R-:W-:Y:S01]  /*27a50*/  PRMT R8, R115, 0x7610, R8 ;  /* 0x0000761073087816 */ /* 0x000fe20000000008 */
[----:B------:R-:W-:Y:S03]  /*27a60*/  @!P1 STL.S16 [R1+0x160], R115 ;  /* 0x0001607301009387 */ /* 0x000fe60000100600 */
[----:B------:R-:W-:Y:S01]  /*27a70*/  @!P1 PRMT R16, R8, 0x5410, RZ ;  /* 0x0000541008109816 */ /* 0x000fe200000000ff */
[----:B------:R3:W3:Y:S01]  /*27a80*/  LDL.S16 R173, [R1+0x13c] ;  /* 0x00013c0001ad7983 */ /* 0x0006e20000100600 */
[----:B------:R-:W-:Y:S01]  /*27a90*/  ISETP.GE.U32.AND P1, PT, R191, R4, PT ;  /* 0x00000004bf00720c */ /* 0x000fe20003f26070 */
[----:B------:R-:W-:Y:S01]  /*27aa0*/  IMAD.WIDE.U32 R8, R27, -0x2daee0ad, RZ ;  /* 0xd2511f531b087825 */ /* 0x000fe200078e00ff */
[----:B------:R-:W-:Y:S01]  /*27ab0*/  LOP3.LUT R4, R5, 0xffff, RZ, 0xc0, !PT ;  /* 0x0000ffff05047812 */ /* 0x000fe200078ec0ff */
[----:B------:R3:W3:Y:S03]  /*27ac0*/  LDL.S16 R113, [R1+0x138] ;  /* 0x0001380001717983 */ /* 0x0006e60000100600 */
[----:B------:R-:W-:Y:S01]  /*27ad0*/  SHF.R.U32.HI R4, RZ, 0x8, R4 ;  /* 0x00000008ff047819 */ /* 0x000fe20000011604 */
[----:B------:R-:W-:Y:S03]  /*27ae0*/  ST.E.U16 [R144.64+0xb2], R16 ;  /* 0x0000b21090007985 */ /* 0x000fe6000c101504 */
[----:B------:R-:W-:Y:S01]  /*27af0*/  LOP3.LUT R4, R4, 0xffff, RZ, 0xc0, !PT ;  /* 0x0000ffff04047812 */ /* 0x000fe200078ec0ff */
[----:B----4-:R-:W-:Y:S02]  /*27b00*/  @!P3 HFMA2.BF16_V2 R114, -RZ.H0_H0, RZ.H0_H0, -R2.H0_H0 ;  /* 0x200000ffff72b231 */ /* 0x010fe40000340902 */
[----:B------:R-:W-:Y:S03]  /*27b10*/  @!P4 HFMA2.BF16_V2 R100, -RZ.H0_H0, RZ.H0_H0, -R0.H0_H0 ;  /* 0x200000ffff64c231 */ /* 0x000fe60000340900 */
[----:B------:R-:W-:Y:S01]  /*27b20*/  PRMT R7, R114, 0x7610, R7 ;  /* 0x0000761072077816 */ /* 0x000fe20000000007 */
[----:B------:R4:W-:Y:S01]  /*27b30*/  @!P3 STL.S16 [R1+0x14c], R114 ;  /* 0x00014c720100b387 */ /* 0x0009e20000100600 */
[----:B------:R-:W-:Y:S03]  /*27b40*/  PRMT R6, R100, 0x7610, R6 ;  /* 0x0000761064067816 */ /* 0x000fe60000000006 */
[----:B------:R4:W-:Y:S01]  /*27b50*/  @!P4 STL.S16 [R1+0x148], R100 ;  /* 0x000148640100c387 */ /* 0x0009e20000100600 */
[----:B------:R-:W-:Y:S02]  /*27b60*/  @!P3 PRMT R2, R7, 0x5410, RZ ;  /* 0x000054100702b816 */ /* 0x000fe400000000ff */
[C---:B------:R-:W-:Y:S01]  /*27b70*/  ISETP.GE.U32.AND P3, PT, R191.reuse, R4, PT ;  /* 0x00000004bf00720c */ /* 0x040fe20003f66070 */
[----:B------:R3:W2:Y:S01]  /*27b80*/  LDL.S16 R179, [R1+0x130] ;  /* 0x0001300001b37983 */ /* 0x0006a20000100600 */
[--C-:B------:R-:W-:Y:S02]  /*27b90*/  SHF.R.U32.HI R4, RZ, 0x18, R5.reuse ;  /* 0x00000018ff047819 */ /* 0x100fe40000011605 */
[----:B------:R-:W-:Y:S01]  /*27ba0*/  @!P4 PRMT R0, R6, 0x5410, RZ ;  /* 0x000054100600c816 */ /* 0x000fe200000000ff */
[----:B------:R2:W2:Y:S01]  /*27bb0*/  LDL.S16 R176, [R1+0x134] ;  /* 0x0001340001b07983 */ /* 0x0004a20000100600 */
[----:B------:R-:W-:Y:S01]  /*27bc0*/  ISETP.GE.U32.AND P4, PT, R191, R4, PT ;  /* 0x00000004bf00720c */ /* 0x000fe20003f86070 */
[----:B------:R-:W-:Y:S01]  /*27bd0*/  IMAD.WIDE.U32 R6, R15, -0x2daee0ad, RZ ;  /* 0xd2511f530f067825 */ /* 0x000fe200078e00ff */
[----:B------:R-:W-:Y:S01]  /*27be0*/  LOP3.LUT R4, R9, R241, R50, 0x96, !PT ;  /* 0x000000f109047212 */ /* 0x000fe200078e9632 */
[----:B------:R2:W2:Y:S01]  /*27bf0*/  LDL.S16 R178, [R1+0x128] ;  /* 0x0001280001b27983 */ /* 0x0004a20000100600 */
[----:B------:R-:W-:Y:S02]  /*27c00*/  SHF.R.U32.HI R5, RZ, 0x10, R5 ;  /* 0x00000010ff057819 */ /* 0x000fe40000011605 */
[----:B------:R-:W-:Y:S01]  /*27c10*/  LOP3.LUT R7, R7, R242, R8, 0x96, !PT ;  /* 0x000000f207077212 */ /* 0x000fe200078e9608 */
[----:B-1----:R-:W-:Y:S01]  /*27c20*/  IMAD.WIDE.U32 R14, R4, -0x326172a9, RZ ;  /* 0xcd9e8d57040e7825 */ /* 0x002fe200078e00ff */
[----:B------:R1:W-:Y:S03]  /*27c30*/  ST.E.U16 [R22.64+0xb0], R2 ;  /* 0x0000b00216007985 */ /* 0x0003e6000c101504 */
[----:B------:R-:W-:Y:S01]  /*27c40*/  IMAD.WIDE.U32 R8, R7, -0x326172a9, RZ ;  /* 0xcd9e8d5707087825 */ /* 0x000fe200078e00ff */
[----:B------:R-:W-:Y:S01]  /*27c50*/  LOP3.LUT R4, R15, R233, R40, 0x96, !PT ;  /* 0x000000e90f047212 */ /* 0x000fe200078e9628 */
[----:B------:R1:W-:Y:S04]  /*27c60*/  ST.E.U16 [R22.64+0xb2], R0 ;  /* 0x0000b20016007985 */ /* 0x0003e8000c101504 */
[----:B------:R-:W-:Y:S01]  /*27c70*/  IMAD.WIDE.U32 R10, R4, -0x2daee0ad, RZ ;  /* 0xd2511f53040a7825 */ /* 0x000fe200078e00ff */
[----:B------:R-:W-:Y:S04]  /*27c80*/  LOP3.LUT R4, R9, R249, R14, 0x96, !PT ;  /* 0x000000f909047212 */ /* 0x000fe800078e960e */
[----:B------:R-:W-:Y:S01]  /*27c90*/  LOP3.LUT R6, R11, R251, R6, 0x96, !PT ;  /* 0x000000fb0b067212 */ /* 0x000fe200078e9606 */
[----:B----4-:R-:W-:Y:S01]  /*27ca0*/  IMAD.WIDE.U32 R114, R4, -0x2daee0ad, RZ ;  /* 0xd2511f5304727825 */ /* 0x010fe200078e00ff */
[----:B------:R-:W-:Y:S03]  /*27cb0*/  PRMT R4, R124, 0x7610, R4 ;  /* 0x000076107c047816 */ /* 0x000fe60000000004 */
[----:B------:R-:W-:Y:S01]  /*27cc0*/  IMAD.WIDE.U32 R100, R6, -0x326172a9, RZ ;  /* 0xcd9e8d5706647825 */ /* 0x000fe200078e00ff */
[----:B------:R-:W-:Y:S02]  /*27cd0*/  PRMT R6, R124, 0x7632, R6 ;  /* 0x000076327c067816 */ /* 0x000fe40000000006 */
[----:B------:R-:W-:Y:S02]  /*27ce0*/  LOP3.LUT R7, R115, R243, R10, 0x96, !PT ;  /* 0x000000f373077212 */ /* 0x000fe400078e960a */
[----:B------:R-:W-:Y:S02]  /*27cf0*/  LOP3.LUT R9, R101, R245, R8, 0x96, !PT ;  /* 0x000000f565097212 */ /* 0x000fe400078e9608 */
[----:B-1----:R-:W-:Y:S01]  /*27d00*/  LOP3.LUT R2, R5, 0xff, RZ, 0xc0, !PT ;  /* 0x000000ff05027812 */ /* 0x002fe200078ec0ff */
[----:B------:R-:W-:Y:S01]  /*27d10*/  IMAD.WIDE.U32 R40, R7, -0x326172a9, RZ ;  /* 0xcd9e8d5707287825 */ /* 0x000fe200078e00ff */
[----:B------:R-:W-:Y:S02]  /*27d20*/  PRMT R7, R125, 0x7610, R7 ;  /* 0x000076107d077816 */ /* 0x000fe40000000007 */
[----:B------:R-:W-:Y:S02]  /*27d30*/  PRMT R0, R121, 0x7632, R0 ;  /* 0x0000763279007816 */ /* 0x000fe40000000000 */
[----:B------:R-:W-:Y:S01]  /*27d40*/  LOP3.LUT R5, R41, R199, R100, 0x96, !PT ;  /* 0x000000c729057212 */ /* 0x000fe200078e9664 */
[----:B---3--:R-:W-:Y:S02]  /*27d50*/  @!P6 HFMA2.BF16_V2 R173, -RZ.H0_H0, RZ.H0_H0, -R4.H0_H0 ;  /* 0x200000ffffade231 */ /* 0x008fe40000340904 */
[----:B------:R-:W-:Y:S03]  /*27d60*/  @!P5 HFMA2.BF16_V2 R113, -RZ.H0_H0, RZ.H0_H0, -R6.H0_H0 ;  /* 0x200000ffff71d231 */ /* 0x000fe60000340906 */
[----:B------:R-:W-:Y:S01]  /*27d70*/  PRMT R124, R173, 0x7610, R124 ;  /* 0x00007610ad7c7816 */ /* 0x000fe2000000007c */
[----:B------:R1:W-:Y:S01]  /*27d80*/  @!P6 STL.S16 [R1+0x13c], R173 ;  /* 0x00013cad0100e387 */ /* 0x0003e20000100600 */
[----:B------:R-:W-:Y:S03]  /*27d90*/  PRMT R8, R113, 0x7610, R8 ;  /* 0x0000761071087816 */ /* 0x000fe60000000008 */
[----:B------:R3:W-:Y:S04]  /*27da0*/  @!P5 STL.S16 [R1+0x138], R113 ;  /* 0x000138710100d387 */ /* 0x0007e80000100600 */
[----:B-1----:R1:W4:Y:S01]  /*27db0*/  LDL.S16 R173, [R1+0x124] ;  /* 0x0001240001ad7983 */ /* 0x0023220000100600 */
[----:B---3--:R-:W-:Y:S02]  /*27dc0*/  PRMT R113, R4, 0x5410, R6 ;  /* 0x0000541004717816 */ /* 0x008fe40000000006 */
[----:B------:R-:W-:Y:S02]  /*27dd0*/  @!P6 PRMT R4, R124, 0x5410, RZ ;  /* 0x000054107c04e816 */ /* 0x000fe400000000ff */
[----:B------:R-:W-:Y:S01]  /*27de0*/  ISETP.GE.U32.AND P6, PT, R191, R2, PT ;  /* 0x00000002bf00720c */ /* 0x000fe20003fc6070 */
[----:B------:R1:W3:Y:S01]  /*27df0*/  LDL.S16 R124, [R1+0x12c] ;  /* 0x00012c00017c7983 */ /* 0x0002e20000100600 */
[----:B------:R-:W-:Y:S02]  /*27e00*/  LOP3.LUT R2, R5, 0xff, RZ, 0xc0, !PT ;  /* 0x000000ff05027812 */ /* 0x000fe400078ec0ff */
[----:B------:R-:W-:Y:S01]  /*27e10*/  @!P5 PRMT R6, R8, 0x5410, RZ ;  /* 0x000054100806d816 */ /* 0x000fe200000000ff */
[----:B------:R1:W-:Y:S01]  /*27e20*/  ST.E.U16 [R20.64+0xae], R4 ;  /* 0x0000ae0414007985 */ /* 0x0003e2000c101504 */
[----:B------:R-:W-:Y:S02]  /*27e30*/  ISETP.GE.U32.AND P5, PT, R191, R2, PT ;  /* 0x00000002bf00720c */ /* 0x000fe40003fa6070 */
[----:B------:R-:W-:Y:S01]  /*27e40*/  PRMT R2, R121, 0x7610, R2 ;  /* 0x0000761079027816 */ /* 0x000fe20000000002 */
[----:B------:R1:W-:Y:S01]  /*27e50*/  ST.E.U16 [R20.64+0xb0], R6 ;  /* 0x0000b00614007985 */ /* 0x0003e2000c101504 */
[----:B------:R-:W-:Y:S02]  /*27e60*/  LOP3.LUT R8, R5, 0xffff, RZ, 0xc0, !PT ;  /* 0x0000ffff05087812 */ /* 0x000fe400078ec0ff */
[----:B------:R-:W-:Y:S02]  /*27e70*/  PRMT R101, R2, 0x5410, R0 ;  /* 0x0000541002657816 */ /* 0x000fe40000000000 */
[----:B------:R-:W-:Y:S04]  /*27e80*/  SHF.R.U32.HI R8, RZ, 0x8, R8 ;  /* 0x00000008ff087819 */ /* 0x000fe80000011608 */
[----:B------:R-:W-:Y:S02]  /*27e90*/  LOP3.LUT R8, R8, 0xffff, RZ, 0xc0, !PT ;  /* 0x0000ffff08087812 */ /* 0x000fe400078ec0ff */
[----:B-1----:R-:W-:Y:S04]  /*27ea0*/  PRMT R4, R125, 0x7632, R4 ;  /* 0x000076327d047816 */ /* 0x002fe80000000004 */
[----:B------:R-:W-:Y:S02]  /*27eb0*/  PRMT R125, R7, 0x5410, R4 ;  /* 0x00005410077d7816 */ /* 0x000fe40000000004 */
[--C-:B------:R-:W-:Y:S02]  /*27ec0*/  SHF.R.U32.HI R6, RZ, 0x18, R5.reuse ;  /* 0x00000018ff067819 */ /* 0x100fe40000011605 */
[----:B------:R-:W-:Y:S01]  /*27ed0*/  SHF.R.U32.HI R5, RZ, 0x10, R5 ;  /* 0x00000010ff057819 */ /* 0x000fe20000011605 */
[----:B--2---:R-:W-:Y:S02]  /*27ee0*/  @!P0 HFMA2.BF16_V2 R179, -RZ.H0_H0, RZ.H0_H0, -R2.H0_H0 ;  /* 0x200000ffffb38231 */ /* 0x004fe40000340902 */
[----:B------:R-:W-:Y:S03]  /*27ef0*/  @!P1 HFMA2.BF16_V2 R176, -RZ.H0_H0, RZ.H0_H0, -R7.H0_H0 ;  /* 0x200000ffffb09231 */ /* 0x000fe60000340907 */
[----:B------:R-:W-:Y:S01]  /*27f00*/  PRMT R175, R179, 0x7610, R175 ;  /* 0x00007610b3af7816 */ /* 0x000fe200000000af */
[----:B------:R-:W-:Y:S01]  /*27f10*/  @!P0 STL.S16 [R1+0x130], R179 ;  /* 0x000130b301008387 */ /* 0x000fe20000100600 */
[----:B------:R-:W-:Y:S01]  /*27f20*/  @!P2 HFMA2.BF16_V2 R178, -RZ.H0_H0, RZ.H0_H0, -R0.H0_H0 ;  /* 0x200000ffffb2a231 */ /* 0x000fe20000340900 */
[----:B------:R-:W-:Y:S02]  /*27f30*/  PRMT R177, R176, 0x7610, R177 ;  /* 0x00007610b0b17816 */ /* 0x000fe400000000b1 */
[----:B------:R1:W-:Y:S01]  /*27f40*/  @!P1 STL.S16 [R1+0x134], R176 ;  /* 0x000134b001009387 */ /* 0x0003e20000100600 */
[----:B------:R-:W-:Y:S02]  /*27f50*/  @!P0 PRMT R2, R175, 0x5410, RZ ;  /* 0x00005410af028816 */ /* 0x000fe400000000ff */
[----:B------:R-:W-:Y:S01]  /*27f60*/  PRMT R171, R178, 0x7610, R171 ;  /* 0x00007610b2ab7816 */ /* 0x000fe200000000ab */
[----:B------:R2:W2:Y:S01]  /*27f70*/  LDL.S16 R175, [R1+0x120] ;  /* 0x0001200001af7983 */ /* 0x0004a20000100600 */
[----:B------:R-:W-:Y:S02]  /*27f80*/  @!P1 PRMT R7, R177, 0x5410, RZ ;  /* 0x00005410b1079816 */ /* 0x000fe400000000ff */
[----:B------:R-:W-:Y:S01]  /*27f90*/  @!P2 PRMT R0, R171, 0x5410, RZ ;  /* 0x00005410ab00a816 */ /* 0x000fe200000000ff */
[----:B------:R1:W-:Y:S01]  /*27fa0*/  ST.E.U16 [R18.64+0xb0], R2 ;  /* 0x0000b00212007985 */ /* 0x0003e2000c101504 */
[----:B------:R-:W-:Y:S02]  /*27fb0*/  ISETP.GE.U32.AND P1, PT, R191, R6, PT ;  /* 0x00000006bf00720c */ /* 0x000fe40003f26070 */
[----:B------:R-:W-:Y:S01]  /*27fc0*/  LOP3.LUT R6, R5, 0xff, RZ, 0xc0, !PT ;  /* 0x000000ff05067812 */ /* 0x000fe200078ec0ff */
[----:B------:R1:W-:Y:S01]  /*27fd0*/  ST.E.U16 [R18.64+0xb2], R0 ;  /* 0x0000b20012007985 */ /* 0x0003e2000c101504 */
[----:B------:R-:W-:Y:S03]  /*27fe0*/  ISETP.GE.U32.AND P0, PT, R191, R8, PT ;  /* 0x00000008bf00720c */ /* 0x000fe60003f06070 */
[----:B------:R1:W-:Y:S04]  /*27ff0*/  ST.E.U16 [R144.64+0xc0], R7 ;  /* 0x0000c00790007985 */ /* 0x0003e8000c101504 */
[----:B-1----:R1:W2:Y:S04]  /*28000*/  LDL.S16 R176, [R1+0x11c] ;  /* 0x00011c0001b07983 */ /* 0x0022a80000100600 */
[----:B------:R-:W-:Y:S04]  /*28010*/  @!P2 STL.S16 [R1+0x128], R178 ;  /* 0x000128b20100a387 */ /* 0x000fe80000100600 */
[----:B------:R1:W2:Y:S01]  /*28020*/  LDL.S16 R171, [R1+0x118] ;  /* 0x0001180001ab7983 */ /* 0x0002a20000100600 */
[C---:B------:R-:W-:Y:S02]  /*28030*/  LOP3.LUT R2, R48.reuse, 0xff, RZ, 0xc0, !PT ;  /* 0x000000ff30027812 */ /* 0x040fe400078ec0ff */
[----:B------:R-:W-:Y:S02]  /*28040*/  PRMT R0, R123, 0x7610, R0 ;  /* 0x000076107b007816 */ /* 0x000fe40000000000 */
[----:B------:R-:W-:Y:S02]  /*28050*/  ISETP.GE.U32.AND P2, PT, R191, R2, PT ;  /* 0x00000002bf00720c */ /* 0x000fe40003f46070 */
[----:B------:R-:W-:Y:S02]  /*28060*/  LOP3.LUT R2, R48, 0xffff, RZ, 0xc0, !PT ;  /* 0x0000ffff30027812 */ /* 0x000fe400078ec0ff */
[----:B------:R-:W-:Y:S02]  /*28070*/  SHF.R.U32.HI R7, RZ, 0x10, R48 ;  /* 0x00000010ff077819 */ /* 0x000fe40000011630 */
[--C-:B------:R-:W-:Y:S02]  /*28080*/  SHF.R.U32.HI R5, RZ, 0x8, R2.reuse ;  /* 0x00000008ff057819 */ /* 0x100fe40000011602 */
[----:B------:R-:W-:Y:S01]  /*28090*/  PRMT R2, R123, 0x7632, R2 ;  /* 0x000076327b027816 */ /* 0x000fe20000000002 */
[----:B----4-:R-:W-:Y:S05]  /*280a0*/  @!P3 HFMA2.BF16_V2 R173, -RZ.H0_H0, RZ.H0_H0, -R4.H0_H0 ;  /* 0x200000ffffadb231 */ /* 0x010fea0000340904 */
[----:B------:R-:W-:Y:S01]  /*280b0*/  PRMT R115, R173, 0x7610, R115 ;  /* 0x00007610ad737816 */ /* 0x000fe20000000073 */
[----:B------:R4:W-:Y:S03]  /*280c0*/  @!P3 STL.S16 [R1+0x124], R173 ;  /* 0x000124ad0100b387 */ /* 0x0009e60000100600 */
[----:B------:R-:W-:Y:S01]  /*280d0*/  @!P3 PRMT R4, R115, 0x5410, RZ ;  /* 0x000054107304b816 */ /* 0x000fe200000000ff */
[----:B---3--:R-:W-:Y:S01]  /*280e0*/  @!P6 HFMA2.BF16_V2 R124, -RZ.H0_H0, RZ.H0_H0, -R0.H0_H0 ;  /* 0x200000ffff7ce231 */ /* 0x008fe20000340900 */
[----:B------:R-:W-:Y:S02]  /*280f0*/  ISETP.GE.U32.AND P3, PT, R191, R6, PT ;  /* 0x00000006bf00720c */ /* 0x000fe40003f66070 */
[----:B------:R-:W-:Y:S01]  /*28100*/  LOP3.LUT R6, R5, 0xffff, RZ, 0xc0, !PT ;  /* 0x0000ffff05067812 */ /* 0x000fe200078ec0ff */
[----:B------:R3:W-:Y:S01]  /*28110*/  ST.E.U16 [R144.64+0xc2], R4 ;  /* 0x0000c20490007985 */ /* 0x0007e2000c101504 */
[----:B------:R-:W-:Y:S02]  /*28120*/  PRMT R51, R124, 0x7610, R51 ;  /* 0x000076107c337816 */ /* 0x000fe40000000033 */
[----:B------:R-:W-:Y:S01]  /*28130*/  PRMT R5, R118, 0x7610, R5 ;  /* 0x0000761076057816 */ /* 0x000fe20000000005 */
[----:B------:R1:W-:Y:S04]  /*28140*/  @!P6 STL.S16 [R1+0x12c], R124 ;  /* 0x00012c7c0100e387 */ /* 0x0003e80000100600 */
[----:B------:R2:W2:Y:S04]  /*28150*/  LDL.S16 R115, [R1+0x108] ;  /* 0x0001080001737983 */ /* 0x0004a80000100600 */
[----:B----4-:R4:W4:Y:S01]  /*28160*/  LDL.S16 R173, [R1+0x114] ;  /* 0x0001140001ad7983 */ /* 0x0109220000100600 */
[----:B---3--:R-:W-:Y:S02]  /*28170*/  LOP3.LUT R4, R7, 0xff, RZ, 0xc0, !PT ;  /* 0x000000ff07047812 */ /* 0x008fe400078ec0ff */
[----:B-1----:R-:W-:Y:S02]  /*28180*/  PRMT R124, R0, 0x5410, R2 ;  /* 0x00005410007c7816 */ /* 0x002fe40000000002 */
[----:B------:R-:W-:Y:S02]  /*28190*/  @!P6 PRMT R0, R51, 0x5410, RZ ;  /* 0x000054103300e816 */ /* 0x000fe400000000ff */
[----:B------:R-:W-:Y:S01]  /*281a0*/  ISETP.GE.U32.AND P6, PT, R191, R6, PT ;  /* 0x00000006bf00720c */ /* 0x000fe20003fc6070 */
[----:B------:R1:W4:Y:S01]  /*281b0*/  LDL.S16 R51, [R1+0x104] ;  /* 0x0001040001337983 */ /* 0x0003220000100600 */
[----:B------:R-:W-:Y:S02]  /*281c0*/  PRMT R6, R118, 0x7632, R6 ;  /* 0x0000763276067816 */ /* 0x000fe40000000006 */
[----:B------:R-:W-:Y:S01]  /*281d0*/  SHF.R.U32.HI R7, RZ, 0x18, R48 ;  /* 0x00000018ff077819 */ /* 0x000fe20000011630 */
[----:B------:R1:W-:Y:S01]  /*281e0*/  ST.E.U16 [R22.64+0xc0], R0 ;  /* 0x0000c00016007985 */ /* 0x0003e2000c101504 */
[----:B------:R-:W-:Y:S02]  /*281f0*/  PRMT R123, R5, 0x5410, R6 ;  /* 0x00005410057b7816 */ /* 0x000fe40000000006 */
[----:B-1----:R-:W-:Y:S01]  /*28200*/  PRMT R0, R122, 0x7610, R0 ;  /* 0x000076107a007816 */ /* 0x002fe20000000000 */
[----:B--2---:R-:W-:Y:S05]  /*28210*/  @!P4 HFMA2.BF16_V2 R175, -RZ.H0_H0, RZ.H0_H0, -R2.H0_H0 ;  /* 0x200000ffffafc231 */ /* 0x004fea0000340902 */
[----:B------:R-:W-:Y:S04]  /*28220*/  PRMT R50, R175, 0x7610, R50 ;  /* 0x00007610af327816 */ /* 0x000fe80000000032 */
[----:B------:R-:W-:Y:S05]  /*28230*/  @!P4 PRMT R2, R50, 0x5410, RZ ;  /* 0x000054103202c816 */ /* 0x000fea00000000ff */
[----:B------:R1:W-:Y:S01]  /*28240*/  ST.E.U16 [R22.64+0xc2], R2 ;  /* 0x0000c20216007985 */ /* 0x0003e2000c101504 */
[----:B------:R-:W-:Y:S05]  /*28250*/  @!P2 HFMA2.BF16_V2 R176, -RZ.H0_H0, RZ.H0_H0, -R5.H0_H0 ;  /* 0x200000ffffb0a231 */ /* 0x000fea0000340905 */
[----:B------:R-:W-:Y:S01]  /*28260*/  PRMT R174, R176, 0x7610, R174 ;  /* 0x00007610b0ae7816 */ /* 0x000fe200000000ae */
[----:B------:R-:W-:Y:S01]  /*28270*/  @!P2 STL.S16 [R1+0x11c], R176 ;  /* 0x00011cb00100a387 */ /* 0x000fe20000100600 */
[----:B------:R-:W-:Y:S02]  /*28280*/  @!P5 HFMA2.BF16_V2 R171, -RZ.H0_H0, RZ.H0_H0, -R0.H0_H0 ;  /* 0x200000ffffabd231 */ /* 0x000fe40000340900 */
[----:B------:R-:W-:Y:S01]  /*28290*/  @!P2 PRMT R5, R174, 0x5410, RZ ;  /* 0x00005410ae05a816 */ /* 0x000fe200000000ff */
[----:B------:R2:W-:Y:S01]  /*282a0*/  @!P4 STL.S16 [R1+0x120], R175 ;  /* 0x000120af0100c387 */ /* 0x0005e20000100600 */
[----:B------:R-:W-:Y:S01]  /*282b0*/  ISETP.GE.U32.AND P2, PT, R191, R4, PT ;  /* 0x00000004bf00720c */ /* 0x000fe20003f46070 */
[----:B------:R-:W-:Y:S01]  /*282c0*/  IMAD.MOV.U32 R174, RZ, RZ, R136 ;  /* 0x000000ffffae7224 */ /* 0x000fe200078e0088 */
[----:B------:R-:W-:Y:S01]  /*282d0*/  PRMT R121, R171, 0x7610, R121 ;  /* 0x00007610ab797816 */ /* 0x000fe20000000079 */
[----:B------:R2:W-:Y:S01]  /*282e0*/  @!P5 STL.S16 [R1+0x118], R171 ;  /* 0x000118ab0100d387 */ /* 0x0005e20000100600 */
[----:B------:R-:W-:Y:S02]  /*282f0*/  PRMT R4, R122, 0x7632, R4 ;  /* 0x000076327a047816 */ /* 0x000fe40000000004 */
[----:B------:R-:W-:Y:S01]  /*28300*/  ISETP.GE.U32.AND P4, PT, R191, R7, PT ;  /* 0x00000007bf00720c */ /* 0x000fe20003f86070 */
[----:B------:R2:W3:Y:S01]  /*28310*/  LDL.S16 R50, [R1+0x10c] ;  /* 0x00010c0001327983 */ /* 0x0004e20000100600 */
[----:B------:R-:W-:Y:S02]  /*28320*/  PRMT R118, R0, 0x5410, R4 ;  /* 0x0000541000767816 */ /* 0x000fe40000000004 */
[----:B------:R-:W-:Y:S02]  /*28330*/  @!P5 PRMT R0, R121, 0x5410, RZ ;  /* 0x000054107900d816 */ /* 0x000fe400000000ff */
[C---:B-1----:R-:W-:Y:S01]  /*28340*/  LOP3.LUT R2, R40.reuse, 0xffff, RZ, 0xc0, !PT ;  /* 0x0000ffff28027812 */ /* 0x042fe200078ec0ff */
[----:B------:R1:W3:Y:S01]  /*28350*/  LDL.S16 R121, [R1+0xf0] ;  /* 0x0000f00001797983 */ /* 0x0002e20000100600 */
[----:B------:R-:W-:Y:S02]  /*28360*/  LOP3.LUT R7, R40, 0xff, RZ, 0xc0, !PT ;  /* 0x000000ff28077812 */ /* 0x000fe400078ec0ff */
[----:B------:R-:W-:Y:S01]  /*28370*/  SHF.R.U32.HI R2, RZ, 0x8, R2 ;  /* 0x00000008ff027819 */ /* 0x000fe20000011602 */
[----:B------:R1:W-:Y:S01]  /*28380*/  ST.E.U16 [R20.64+0xbe], R0 ;  /* 0x0000be0014007985 */ /* 0x0003e2000c101504 */
[----:B------:R-:W-:Y:S02]  /*28390*/  ISETP.GE.U32.AND P5, PT, R191, R7, PT ;  /* 0x00000007bf00720c */ /* 0x000fe40003fa6070 */
[----:B------:R-:W-:Y:S02]  /*283a0*/  LOP3.LUT R7, R2, 0xffff, RZ, 0xc0, !PT ;  /* 0x0000ffff02077812 */ /* 0x000fe400078ec0ff */
[C---:B------:R-:W-:Y:S01]  /*283b0*/  PRMT R2, R99.reuse, 0x7610, R2 ;  /* 0x0000761063027816 */ /* 0x040fe20000000002 */
[----:B--2---:R-:W-:Y:S02]  /*283c0*/  IMAD.MOV.U32 R175, RZ, RZ, R190 ;  /* 0x000000ffffaf7224 */ /* 0x004fe400078e00be */
[----:B------:R-:W2:Y:S08]  /*283d0*/  S2R R190, SR_TID.X ;  /* 0x0000000000be7919 */ /* 0x000eb00000002100 */
[----:B------:R2:W3:Y:S01]  /*283e0*/  LDL.S16 R171, [R1+0xf4] ;  /* 0x0000f40001ab7983 */ /* 0x0004e20000100600 */
[----:B-1----:R-:W-:Y:S01]  /*283f0*/  PRMT R0, R99, 0x7632, R0 ;  /* 0x0000763263007816 */ /* 0x002fe20000000000 */
[----:B--2---:R-:W-:Y:S05]  /*28400*/  IMAD.SHL.U32 R190, R190, 0x2, RZ ;  /* 0x00000002bebe7824 */ /* 0x004fea00078e00ff */
[----:B------:R-:W-:Y:S01]  /*28410*/  LOP3.LUT R190, R190, 0x6, RZ, 0xc0, !PT ;  /* 0x00000006bebe7812 */ /* 0x000fe200078ec0ff */
[----:B------:R-:W-:Y:S05]  /*28420*/  @!P3 HFMA2.BF16_V2 R115, -RZ.H0_H0, RZ.H0_H0, -R2.H0_H0 ;  /* 0x200000ffff73b231 */ /* 0x000fea0000340902 */
[----:B------:R-:W-:Y:S01]  /*28430*/  PRMT R43, R115, 0x7610, R43 ;  /* 0x00007610732b7816 */ /* 0x000fe2000000002b */
[----:B----4-:R-:W-:Y:S05]  /*28440*/  @!P0 HFMA2.BF16_V2 R173, -RZ.H0_H0, RZ.H0_H0, -R4.H0_H0 ;  /* 0x200000ffffad8231 */ /* 0x010fea0000340904 */
[----:B------:R-:W-:Y:S01]  /*28450*/  PRMT R172, R173, 0x7610, R172 ;  /* 0x00007610adac7816 */ /* 0x000fe200000000ac */
[----:B------:R1:W-:Y:S03]  /*28460*/  @!P0 STL.S16 [R1+0x114], R173 ;  /* 0x000114ad01008387 */ /* 0x0003e60000100600 */
[----:B------:R-:W-:Y:S01]  /*28470*/  @!P0 PRMT R4, R172, 0x5410, RZ ;  /* 0x00005410ac048816 */ /* 0x000fe200000000ff */
[----:B------:R2:W-:Y:S01]  /*28480*/  @!P3 STL.S16 [R1+0x108], R115 ;  /* 0x000108730100b387 */ /* 0x0005e20000100600 */
[----:B------:R-:W-:Y:S02]  /*28490*/  ISETP.GE.U32.AND P0, PT, R191, R7, PT ;  /* 0x00000007bf00720c */ /* 0x000fe40003f06070 */
[----:B------:R-:W-:Y:S01]  /*284a0*/  SHF.R.U32.HI R7, RZ, 0x10, R40 ;  /* 0x00000010ff077819 */ /* 0x000fe20000011628 */
[----:B------:R4:W-:Y:S03]  /*284b0*/  ST.E.U16 [R20.64+0xc0], R4 ;  /* 0x0000c00414007985 */ /* 0x0009e6000c101504 */
[----:B------:R-:W-:Y:S01]  /*284c0*/  LOP3.LUT R7, R7, 0xff, RZ, 0xc0, !PT ;  /* 0x000000ff07077812 */ /* 0x000fe200078ec0ff */
[----:B------:R-:W-:Y:S05]  /*284d0*/  @!P1 HFMA2.BF16_V2 R51, -RZ.H0_H0, RZ.H0_H0, -R0.H0_H0 ;  /* 0x200000ffff339231 */ /* 0x000fea0000340900 */
[----:B------:R-:W-:Y:S01]  /*284e0*/  PRMT R42, R51, 0x7610, R42 ;  /* 0x00007610332a7816 */ /* 0x000fe2000000002a */
[----:B------:R-:W-:Y:S01]  /*284f0*/  @!P1 STL.S16 [R1+0x104], R51 ;  /* 0x0001043301009387 */ /* 0x000fe20000100600 */
[----:B-1----:R-:W-:Y:S01]  /*28500*/  IMAD.MOV.U32 R173, RZ, RZ, R137 ;  /* 0x000000ffffad7224 */ /* 0x002fe200078e0089 */
[----:B--2---:R-:W-:Y:S02]  /*28510*/  PRMT R115, R2, 0x5410, R0 ;  /* 0x0000541002737816 */ /* 0x004fe40000000000 */
[----:B------:R-:W-:Y:S02]  /*28520*/  @!P3 PRMT R2, R43, 0x5410, RZ ;  /* 0x000054102b02b816 */ /* 0x000fe400000000ff */
[----:B------:R-:W-:Y:S01]  /*28530*/  @!P1 PRMT R0, R42, 0x5410, RZ ;  /* 0x000054102a009816 */ /* 0x000fe200000000ff */
[----:B------:R1:W2:Y:S01]  /*28540*/  LDL.S16 R43, [R1+0xec] ;  /* 0x0000ec00012b7983 */ /* 0x0002a20000100600 */
[----:B----4-:R-:W-:Y:S02]  /*28550*/  SHF.R.U32.HI R4, RZ, 0x18, R40 ;  /* 0x00000018ff047819 */ /* 0x010fe40000011628 */
[C---:B------:R-:W-:Y:S01]  /*28560*/  ISETP.GE.U32.AND P3, PT, R191.reuse, R7, PT ;  /* 0x00000007bf00720c */ /* 0x040fe20003f66070 */
[----:B------:R1:W4:Y:S01]  /*28570*/  LDL.S16 R42, [R1+0xe8] ;  /* 0x0000e800012a7983 */ /* 0x0003220000100600 */
[----:B------:R-:W-:Y:S03]  /*28580*/  ISETP.GE.U32.AND P1, PT, R191, R4, PT ;  /* 0x00000004bf00720c */ /* 0x000fe60003f26070 */
[----:B------:R1:W-:Y:S04]  /*28590*/  ST.E.U16 [R18.64+0xc2], R0 ;  /* 0x0000c20012007985 */ /* 0x0003e8000c101504 */
[----:B------:R1:W-:Y:S04]  /*285a0*/  ST.E.U16 [R18.64+0xc0], R2 ;  /* 0x0000c00212007985 */ /* 0x0003e8000c101504 */
[----:B------:R-:W-:Y:S01]  /*285b0*/  ST.E.U16 [R144.64+0xd0], R5 ;  /* 0x0000d00590007985 */ /* 0x000fe2000c101504 */
[C---:B-1----:R-:W-:Y:S02]  /*285c0*/  PRMT R0, R116.reuse, 0x7610, R0 ;  /* 0x0000761074007816 */ /* 0x042fe40000000000 */
[----:B------:R-:W-:Y:S01]  /*285d0*/  PRMT R2, R116, 0x7632, R2 ;  /* 0x0000763274027816 */ /* 0x000fe20000000002 */
[----:B---3--:R-:W-:Y:S05]  /*285e0*/  @!P6 HFMA2.BF16_V2 R50, -RZ.H0_H0, RZ.H0_H0, -R6.H0_H0 ;  /* 0x200000ffff32e231 */ /* 0x008fea0000340906 */
[----:B------:R-:W-:Y:S01]  /*285f0*/  PRMT R99, R50, 0x7610, R99 ;  /* 0x0000761032637816 */ /* 0x000fe20000000063 */
[----:B------:R1:W-:Y:S01]  /*28600*/  @!P6 STL.S16 [R1+0x10c], R50 ;  /* 0x00010c320100e387 */ /* 0x0003e20000100600 */
[----:B------:R-:W-:Y:S02]  /*28610*/  @!P4 HFMA2.BF16_V2 R121, -RZ.H0_H0, RZ.H0_H0, -R2.H0_H0 ;  /* 0x200000ffff79c231 */ /* 0x000fe40000340902 */
[----:B------:R-:W-:Y:S02]  /*28620*/  @!P6 PRMT R6, R99, 0x5410, RZ ;  /* 0x000054106306e816 */ /* 0x000fe400000000ff */
[----:B------:R3:W3:Y:S01]  /*28630*/  LDL.S16 R99, [R1+0xe0] ;  /* 0x0000e00001637983 */ /* 0x0006e20000100600 */
[----:B------:R-:W-:Y:S03]  /*28640*/  PRMT R116, R121, 0x7610, R116 ;  /* 0x0000761079747816 */ /* 0x000fe60000000074 */
[----:B------:R1:W-:Y:S01]  /*28650*/  ST.E.U16 [R144.64+0xd2], R6 ;  /* 0x0000d20690007985 */ /* 0x0003e2000c101504 */
[----:B------:R-:W-:Y:S01]  /*28660*/  @!P2 HFMA2.BF16_V2 R171, -RZ.H0_H0, RZ.H0_H0, -R0.H0_H0 ;  /* 0x200000ffffaba231 */ /* 0x000fe20000340900 */
[----:B-1----:R-:W-:Y:S04]  /*28670*/  IMAD.WIDE.U32 R50, R17, -0x2daee0ad, RZ ;  /* 0xd2511f5311327825 */ /* 0x002fe800078e00ff */
[----:B------:R-:W-:Y:S01]  /*28680*/  PRMT R122, R171, 0x7610, R122 ;  /* 0x00007610ab7a7816 */ /* 0x000fe2000000007a */
[----:B------:R-:W-:Y:S01]  /*28690*/  @!P2 STL.S16 [R1+0xf4], R171 ;  /* 0x0000f4ab0100a387 */ /* 0x000fe20000100600 */
[----:B------:R-:W-:Y:S03]  /*286a0*/  LOP3.LUT R4, R51, R148, R126, 0x96, !PT ;  /* 0x0000009433047212 */ /* 0x000fe600078e967e */
[----:B------:R1:W-:Y:S01]  /*286b0*/  @!P4 STL.S16 [R1+0xf0], R121 ;  /* 0x0000f0790100c387 */ /* 0x0003e20000100600 */
[C---:B------:R-:W-:Y:S02]  /*286c0*/  LOP3.LUT R5, R4.reuse, 0xff, RZ, 0xc0, !PT ;  /* 0x000000ff04057812 */ /* 0x040fe400078ec0ff */
[--C-:B------:R-:W-:Y:S02]  /*286d0*/  SHF.R.U32.HI R6, RZ, 0x18, R4.reuse ;  /* 0x00000018ff067819 */ /* 0x100fe40000011604 */
[----:B------:R-:W-:Y:S02]  /*286e0*/  ISETP.GE.U32.AND P6, PT, R191, R5, PT ;  /* 0x00000005bf00720c */ /* 0x000fe40003fc6070 */
[----:B------:R-:W-:Y:S02]  /*286f0*/  LOP3.LUT R5, R4, 0xffff, RZ, 0xc0, !PT ;  /* 0x0000ffff04057812 */ /* 0x000fe400078ec0ff */
[----:B------:R-:W-:Y:S02]  /*28700*/  SHF.R.U32.HI R4, RZ, 0x10, R4 ;  /* 0x00000010ff047819 */ /* 0x000fe40000011604 */
[----:B------:R-:W-:Y:S04]  /*28710*/  SHF.R.U32.HI R5, RZ, 0x8, R5 ;  /* 0x00000008ff057819 */ /* 0x000fe80000011605 */
[----:B------:R-:W-:Y:S02]  /*28720*/  LOP3.LUT R5, R5, 0xffff, RZ, 0xc0, !PT ;  /* 0x0000ffff05057812 */ /* 0x000fe400078ec0ff */
[----:B-1----:R-:W-:Y:S02]  /*28730*/  PRMT R121, R0, 0x5410, R2 ;  /* 0x0000541000797816 */ /* 0x002fe40000000002 */
[----:B------:R-:W-:Y:S02]  /*28740*/  @!P2 PRMT R0, R122, 0x5410, RZ ;  /* 0x000054107a00a816 */ /* 0x000fe400000000ff */
[----:B------:R-:W-:Y:S01]  /*28750*/  @!P4 PRMT R2, R116, 0x5410, RZ ;  /* 0x000054107402c816 */ /* 0x000fe200000000ff */
[----:B------:R1:W3:Y:S01]  /*28760*/  LDL.S16 R122, [R1+0xdc] ;  /* 0x0000dc00017a7983 */ /* 0x0002e20000100600 */
[----:B------:R-:W-:Y:S02]  /*28770*/  ISETP.GE.U32.AND P2, PT, R191, R5, PT ;  /* 0x00000005bf00720c */ /* 0x000fe40003f46070 */
[----:B------:R-:W-:Y:S01]  /*28780*/  PRMT R5, R111, 0x7632, R5 ;  /* 0x000076326f057816 */ /* 0x000fe20000000005 */
[----:B------:R1:W-:Y:S01]  /*28790*/  ST.E.U16 [R22.64+0xd0], R0 ;  /* 0x0000d00016007985 */ /* 0x0003e2000c101504 */
[----:B------:R-:W-:Y:S03]  /*287a0*/  ISETP.GE.U32.AND P4, PT, R191, R6, PT ;  /* 0x00000006bf00720c */ /* 0x000fe60003f86070 */
[----:B------:R1:W3:Y:S04]  /*287b0*/  LDL.S16 R116, [R1+0xe4] ;  /* 0x0000e40001747983 */ /* 0x0002e80000100600 */
[----:B------:R1:W-:Y:S02]  /*287c0*/  ST.E.U16 [R22.64+0xd2], R2 ;  /* 0x0000d20216007985 */ /* 0x0003e4000c101504 */
[----:B-1----:R-:W-:Y:S04]  /*287d0*/  PRMT R0, R111, 0x7610, R0 ;  /* 0x000076106f007816 */ /* 0x002fe80000000000 */
[----:B------:R-:W-:Y:S02]  /*287e0*/  PRMT R111, R0, 0x5410, R5 ;  /* 0x00005410006f7816 */ /* 0x000fe40000000005 */
[----:B------:R-:W-:Y:S01]  /*287f0*/  LOP3.LUT R2, R4, 0xff, RZ, 0xc0, !PT ;  /* 0x000000ff04027812 */ /* 0x000fe200078ec0ff */
[----:B--2---:R-:W-:Y:S02]  /*28800*/  @!P5 HFMA2.BF16_V2 R43, -RZ.H0_H0, RZ.H0_H0, -R0.H0_H0 ;  /* 0x200000ffff2bd231 */ /* 0x004fe40000340900 */
[----:B----4-:R-:W-:Y:S03]  /*28810*/  @!P0 HFMA2.BF16_V2 R42, -RZ.H0_H0, RZ.H0_H0, -R5.H0_H0 ;  /* 0x200000ffff2a8231 */ /* 0x010fe60000340905 */
[----:B------:R-:W-:Y:S01]  /*28820*/  PRMT R97, R43, 0x7610, R97 ;  /* 0x000076102b617816 */ /* 0x000fe20000000061 */
[----:B------:R-:W-:Y:S03]  /*28830*/  @!P5 STL.S16 [R1+0xec], R43 ;  /* 0x0000ec2b0100d387 */ /* 0x000fe60000100600 */
[----:B------:R-:W-:Y:S01]  /*28840*/  @!P5 PRMT R0, R97, 0x5410, RZ ;  /* 0x000054106100d816 */ /* 0x000fe200000000ff */
[----:B------:R1:W-:Y:S01]  /*28850*/  @!P0 STL.S16 [R1+0xe8], R42 ;  /* 0x0000e82a01008387 */ /* 0x0003e20000100600 */
[----:B------:R-:W-:Y:S02]  /*28860*/  PRMT R7, R42, 0x7610, R7 ;  /* 0x000076102a077816 */ /* 0x000fe40000000007 */
[----:B------:R-:W-:Y:S01]  /*28870*/  ISETP.GE.U32.AND P5, PT, R191, R2, PT ;  /* 0x00000002bf00720c */ /* 0x000fe20003fa6070 */
[----:B------:R2:W-:Y:S01]  /*28880*/  ST.E.U16 [R20.64+0xce], R0 ;  /* 0x0000ce0014007985 */ /* 0x0005e2000c101504 */
[----:B------:R-:W-:Y:S03]  /*28890*/  @!P0 PRMT R5, R7, 0x5410, RZ ;  /* 0x0000541007058816 */ /* 0x000fe600000000ff */
[----:B------:R4:W4:Y:S04]  /*288a0*/  LDL.S16 R97, [R1+0xd8] ;  /* 0x0000d80001617983 */ /* 0x0009280000100600 */
[----:B------:R3:W4:Y:S04]  /*288b0*/  LDL.S16 R7, [R1+0xd4] ;  /* 0x0000d40001077983 */ /* 0x0007280000100600 */
[----:B------:R2:W-:Y:S01]  /*288c0*/  ST.E.U16 [R20.64+0xd0], R5 ;  /* 0x0000d00514007985 */ /* 0x0005e2000c101504 */
[----:B-1----:R-:W-:Y:S05]  /*288d0*/  IMAD.WIDE.U32 R42, R9, -0x2daee0ad, RZ ;  /* 0xd2511f53092a7825 */ /* 0x002fea00078e00ff */
[----:B------:R-:W-:Y:S02]  /*288e0*/  LOP3.LUT R6, R43, R148, R114, 0x96, !PT ;  /* 0x000000942b067212 */ /* 0x000fe400078e9672 */
[----:B--2---:R-:W-:Y:S02]  /*288f0*/  PRMT R0, R105, 0x7610, R0 ;  /* 0x0000761069007816 */ /* 0x004fe40000000000 */
[C---:B------:R-:W-:Y:S02]  /*28900*/  LOP3.LUT R2, R6.reuse, 0xff, RZ, 0xc0, !PT ;  /* 0x000000ff06027812 */ /* 0x040fe400078ec0ff */
[----:B------:R-:W-:Y:S02]  /*28910*/  LOP3.LUT R4, R6, 0xffff, RZ, 0xc0, !PT ;  /* 0x0000ffff06047812 */ /* 0x000fe400078ec0ff */
[----:B------:R-:W-:Y:S02]  /*28920*/  ISETP.GE.U32.AND P0, PT, R191, R2, PT ;  /* 0x00000002bf00720c */ /* 0x000fe40003f06070 */
[----:B------:R-:W-:Y:S02]  /*28930*/  PRMT R2, R105, 0x7632, R2 ;  /* 0x0000763269027816 */ /* 0x000fe40000000002 */
[----:B------:R-:W-:Y:S02]  /*28940*/  SHF.R.U32.HI R4, RZ, 0x8, R4 ;  /* 0x00000008ff047819 */ /* 0x000fe40000011604 */
[----:B------:R-:W-:Y:S02]  /*28950*/  SHF.R.U32.HI R5, RZ, 0x18, R6 ;  /* 0x00000018ff057819 */ /* 0x000fe40000011606 */
[----:B------:R-:W-:Y:S01]  /*28960*/  LOP3.LUT R4, R4, 0xffff, RZ, 0xc0, !PT ;  /* 0x0000ffff04047812 */ /* 0x000fe200078ec0ff */
[----:B---3--:R-:W-:Y:S05]  /*28970*/  @!P3 HFMA2.BF16_V2 R99, -RZ.H0_H0, RZ.H0_H0, -R0.H0_H0 ;  /* 0x200000ffff63b231 */ /* 0x008fea0000340900 */
[----:B------:R-:W-:Y:S01]  /*28980*/  PRMT R35, R99, 0x7610, R35 ;  /* 0x0000761063237816 */ /* 0x000fe20000000023 */
[----:B------:R1:W-:Y:S02]  /*28990*/  @!P3 STL.S16 [R1+0xe0], R99 ;  /* 0x0000e0630100b387 */ /* 0x0003e40000100600 */
[----:B-1----:R-:W-:Y:S02]  /*289a0*/  PRMT R99, R0, 0x5410, R2 ;  /* 0x0000541000637816 */ /* 0x002fe40000000002 */
[----:B------:R-:W-:Y:S02]  /*289b0*/  @!P3 PRMT R0, R35, 0x5410, RZ ;  /* 0x000054102300b816 */ /* 0x000fe400000000ff */
[----:B------:R-:W-:Y:S01]  /*289c0*/  ISETP.GE.U32.AND P3, PT, R191, R4, PT ;  /* 0x00000004bf00720c */ /* 0x000fe20003f66070 */
[----:B------:R1:W2:Y:S01]  /*289d0*/  LDL.S16 R35, [R1+0xd0] ;  /* 0x0000d00001237983 */ /* 0x0002a20000100600 */
[----:B------:R-:W-:Y:S03]  /*289e0*/  PRMT R4, R119, 0x7632, R4 ;  /* 0x0000763277047816 */ /* 0x000fe60000000004 */
[----:B------:R3:W-:Y:S01]  /*289f0*/  ST.E.U16 [R18.64+0xd0], R0 ;  /* 0x0000d00012007985 */ /* 0x0007e2000c101504 */
[----:B------:R-:W-:Y:S05]  /*28a00*/  @!P1 HFMA2.BF16_V2 R122, -RZ.H0_H0, RZ.H0_H0, -R2.H0_H0 ;  /* 0x200000ffff7a9231 */ /* 0x000fea0000340902 */
[----:B------:R-:W-:Y:S01]  /*28a10*/  PRMT R29, R122, 0x7610, R29 ;  /* 0x000076107a1d7816 */ /* 0x000fe2000000001d */
[----:B------:R-:W-:Y:S03]  /*28a20*/  @!P1 STL.S16 [R1+0xdc], R122 ;  /* 0x0000dc7a01009387 */ /* 0x000fe60000100600 */
[----:B------:R-:W-:Y:S02]  /*28a30*/  @!P1 PRMT R2, R29, 0x5410, RZ ;  /* 0x000054101d029816 */ /* 0x000fe400000000ff */
[----:B---3--:R-:W-:Y:S02]  /*28a40*/  PRMT R0, R119, 0x7610, R0 ;  /* 0x0000761077007816 */ /* 0x008fe40000000000 */
[----:B------:R-:W-:Y:S01]  /*28a50*/  ISETP.GE.U32.AND P1, PT, R191, R5, PT ;  /* 0x00000005bf00720c */ /* 0x000fe20003f26070 */
[----:B------:R3:W-:Y:S01]  /*28a60*/  ST.E.U16 [R18.64+0xd2], R2 ;  /* 0x0000d20212007985 */ /* 0x0007e2000c101504 */
[----:B------:R-:W-:Y:S01]  /*28a70*/  PRMT R148, R0, 0x5410, R4 ;  /* 0x0000541000947816 */ /* 0x000fe20000000004 */
[----:B------:R-:W-:Y:S01]  /*28a80*/  @!P6 HFMA2.BF16_V2 R116, -RZ.H0_H0, RZ.H0_H0, -R0.H0_H0 ;  /* 0x200000ffff74e231 */ /* 0x000fe20000340900 */
[----:B------:R-:W-:Y:S04]  /*28a90*/  PRMT R5, R117, 0x7632, R5 ;  /* 0x0000763275057816 */ /* 0x000fe80000000005 */
[----:B------:R-:W-:Y:S01]  /*28aa0*/  PRMT R27, R116, 0x7610, R27 ;  /* 0x00007610741b7816 */ /* 0x000fe2000000001b */
[----:B------:R-:W-:Y:S03]  /*28ab0*/  @!P6 STL.S16 [R1+0xe4], R116 ;  /* 0x0000e4740100e387 */ /* 0x000fe60000100600 */
[----:B------:R-:W-:Y:S01]  /*28ac0*/  @!P6 PRMT R0, R27, 0x5410, RZ ;  /* 0x000054101b00e816 */ /* 0x000fe200000000ff */
[----:B------:R1:W2:Y:S04]  /*28ad0*/  LDL.S16 R29, [R1+0xcc] ;  /* 0x0000cc00011d7983 */ /* 0x0002a80000100600 */
[----:B------:R1:W-:Y:S04]  /*28ae0*/  ST.E.U16 [R144.64+0xe0], R0 ;  /* 0x0000e00090007985 */ /* 0x0003e8000c101504 */
[----:B------:R1:W2:Y:S01]  /*28af0*/  LDL.S16 R27, [R1+0xc8] ;  /* 0x0000c800011b7983 */ /* 0x0002a20000100600 */
[----:B---3--:R-:W-:Y:S04]  /*28b00*/  LOP3.LUT R2, R50, 0xff, RZ, 0xc0, !PT ;  /* 0x000000ff32027812 */ /* 0x008fe800078ec0ff */
[----:B------:R-:W-:Y:S02]  /*28b10*/  ISETP.GE.U32.AND P6, PT, R191, R2, PT ;  /* 0x00000002bf00720c */ /* 0x000fe40003fc6070 */
[----:B------:R-:W-:Y:S02]  /*28b20*/  SHF.R.U32.HI R2, RZ, 0x10, R50 ;  /* 0x00000010ff027819 */ /* 0x000fe40000011632 */
[----:B-1----:R-:W-:Y:S04]  /*28b30*/  PRMT R0, R117, 0x7610, R0 ;  /* 0x0000761075007816 */ /* 0x002fe80000000000 */
[----:B------:R-:W-:Y:S01]  /*28b40*/  PRMT R122, R0, 0x5410, R5 ;  /* 0x00005410007a7816 */ /* 0x000fe20000000005 */
[----:B----4-:R-:W-:Y:S02]  /*28b50*/  @!P2 HFMA2.BF16_V2 R97, -RZ.H0_H0, RZ.H0_H0, -R4.H0_H0 ;  /* 0x200000ffff61a231 */ /* 0x010fe40000340904 */
[----:B------:R-:W-:Y:S03]  /*28b60*/  @!P5 HFMA2.BF16_V2 R7, -RZ.H0_H0, RZ.H0_H0, -R0.H0_H0 ;  /* 0x200000ffff07d231 */ /* 0x000fe60000340900 */
[----:B------:R-:W-:Y:S01]  /*28b70*/  PRMT R16, R97, 0x7610, R16 ;  /* 0x0000761061107816 */ /* 0x000fe20000000010 */
[----:B------:R1:W-:Y:S03]  /*28b80*/  @!P2 STL.S16 [R1+0xd8], R97 ;  /* 0x0000d8610100a387 */ /* 0x0003e60000100600 */
[----:B------:R-:W-:Y:S01]  /*28b90*/  @!P2 PRMT R4, R16, 0x5410, RZ ;  /* 0x000054101004a816 */ /* 0x000fe200000000ff */
[----:B------:R3:W-:Y:S01]  /*28ba0*/  @!P5 STL.S16 [R1+0xd4], R7 ;  /* 0x0000d4070100d387 */ /* 0x0007e20000100600 */
[----:B------:R-:W-:Y:S03]  /*28bb0*/  PRMT R82, R7, 0x7610, R82 ;  /* 0x0000761007527816 */ /* 0x000fe60000000052 */
[----:B------:R4:W4:Y:S01]  /*28bc0*/  LDL.S16 R16, [R1+0xc4] ;  /* 0x0000c40001107983 */ /* 0x0009220000100600 */
[----:B------:R-:W-:Y:S03]  /*28bd0*/  @!P5 PRMT R0, R82, 0x5410, RZ ;  /* 0x000054105200d816 */ /* 0x000fe600000000ff */
[----:B------:R-:W-:Y:S04]  /*28be0*/  ST.E.U16 [R144.64+0xe2], R4 ;  /* 0x0000e20490007985 */ /* 0x000fe8000c101504 */
[----:B------:R3:W-:Y:S01]  /*28bf0*/  ST.E.U16 [R22.64+0xe0], R0 ;  /* 0x0000e00016007985 */ /* 0x0007e2000c101504 */
[----:B-1----:R-:W-:Y:S02]  /*28c00*/  IADD3 R97, R247, 0x646e171e, RZ ;  /* 0x646e171ef7617810 */ /* 0x002fe40007ffe0ff */
[----:B---3--:R-:W-:Y:S02]  /*28c10*/  LOP3.LUT R7, R2, 0xff, RZ, 0xc0, !PT ;  /* 0x000000ff02077812 */ /* 0x008fe400078ec0ff */
[----:B------:R-:W-:Y:S02]  /*28c20*/  SHF.R.U32.HI R2, RZ, 0x10, R6 ;  /* 0x00000010ff027819 */ /* 0x000fe40000011606 */
[----:B------:R-:W-:Y:S02]  /*28c30*/  SHF.R.U32.HI R6, RZ, 0x18, R50 ;  /* 0x00000018ff067819 */ /* 0x000fe40000011632 */
[----:B------:R-:W-:Y:S02]  /*28c40*/  LOP3.LUT R2, R2, 0xff, RZ, 0xc0, !PT ;  /* 0x000000ff02027812 */ /* 0x000fe400078ec0ff */
[C---:B------:R-:W-:Y:S02]  /*28c50*/  ISETP.GE.U32.AND P2, PT, R191.reuse, R7, PT ;  /* 0x00000007bf00720c */ /* 0x040fe40003f46070 */
[----:B------:R-:W-:Y:S02]  /*28c60*/  ISETP.GE.U32.AND P5, PT, R191, R2, PT ;  /* 0x00000002bf00720c */ /* 0x000fe40003fa6070 */
[C---:B------:R-:W-:Y:S02]  /*28c70*/  PRMT R2, R83.reuse, 0x7610, R2 ;  /* 0x0000761053027816 */ /* 0x040fe40000000002 */
[----:B------:R-:W-:Y:S02]  /*28c80*/  PRMT R0, R83, 0x7632, R0 ;  /* 0x0000763253007816 */ /* 0x000fe40000000000 */
[----:B------:R-:W-:Y:S02]  /*28c90*/  LOP3.LUT R4, R50, 0xffff, RZ, 0xc0, !PT ;  /* 0x0000ffff32047812 */ /* 0x000fe400078ec0ff */
[----:B------:R-:W-:Y:S02]  /*28ca0*/  PRMT R117, R2, 0x5410, R0 ;  /* 0x0000541002757816 */ /* 0x000fe40000000000 */
[----:B------:R-:W-:Y:S02]  /*28cb0*/  SHF.R.U32.HI R4, RZ, 0x8, R4 ;  /* 0x00000008ff047819 */ /* 0x000fe40000011604 */
[----:B------:R-:W-:Y:S02]  /*28cc0*/  PRMT R7, R32, 0x7632, R7 ;  /* 0x0000763220077816 */ /* 0x000fe40000000007 */
[----:B------:R-:W-:Y:S01]  /*28cd0*/  LOP3.LUT R4, R4, 0xffff, RZ, 0xc0, !PT ;  /* 0x0000ffff04047812 */ /* 0x000fe200078ec0ff */
[----:B--2---:R-:W-:Y:S05]  /*28ce0*/  @!P4 HFMA2.BF16_V2 R35, -RZ.H0_H0, RZ.H0_H0, -R5.H0_H0 ;  /* 0x200000ffff23c231 */ /* 0x004fea0000340905 */
[----:B------:R-:W-:Y:S01]  /*28cf0*/  PRMT R34, R35, 0x7610, R34 ;  /* 0x0000761023227816 */ /* 0x000fe20000000022 */
[----:B------:R-:W-:Y:S03]  /*28d00*/  @!P4 STL.S16 [R1+0xd0], R35 ;  /* 0x0000d0230100c387 */ /* 0x000fe60000100600 */
[----:B------:R-:W-:Y:S01]  /*28d10*/  @!P4 PRMT R5, R34, 0x5410, RZ ;  /* 0x000054102205c816 */ /* 0x000fe200000000ff */
[----:B------:R1:W2:Y:S01]  /*28d20*/  LDL.S16 R82, [R1+0xc0] ;  /* 0x0000c00001527983 */ /* 0x0002a20000100600 */
[----:B------:R-:W-:Y:S03]  /*28d30*/  ISETP.GE.U32.AND P4, PT, R191, R6, PT ;  /* 0x00000006bf00720c */ /* 0x000fe60003f86070 */
[----:B------:R3:W-:Y:S02]  /*28d40*/  ST.E.U16 [R22.64+0xe2], R5 ;  /* 0x0000e20516007985 */ /* 0x0007e4000c101504 */
[----:B---3--:R-:W-:Y:S01]  /*28d50*/  LOP3.LUT R5, R42, 0xff, RZ, 0xc0, !PT ;  /* 0x000000ff2a057812 */ /* 0x008fe200078ec0ff */
[----:B------:R-:W-:Y:S05]  /*28d60*/  @!P0 HFMA2.BF16_V2 R29, -RZ.H0_H0, RZ.H0_H0, -R2.H0_H0 ;  /* 0x200000ffff1d8231 */ /* 0x000fea0000340902 */
[----:B------:R-:W-:Y:S01]  /*28d70*/  PRMT R17, R29, 0x7610, R17 ;  /* 0x000076101d117816 */ /* 0x000fe20000000011 */
[----:B------:R3:W-:Y:S01]  /*28d80*/  @!P0 STL.S16 [R1+0xcc], R29 ;  /* 0x0000cc1d01008387 */ /* 0x0007e20000100600 */
[----:B------:R-:W-:Y:S02]  /*28d90*/  @!P3 HFMA2.BF16_V2 R27, -RZ.H0_H0, RZ.H0_H0, -R0.H0_H0 ;  /* 0x200000ffff1bb231 */ /* 0x000fe40000340900 */
[----:B------:R-:W-:Y:S02]  /*28da0*/  @!P0 PRMT R2, R17, 0x5410, RZ ;  /* 0x0000541011028816 */ /* 0x000fe400000000ff */
[----:B------:R-:W-:Y:S02]  /*28db0*/  ISETP.GE.U32.AND P0, PT, R191, R4, PT ;  /* 0x00000004bf00720c */ /* 0x000fe40003f06070 */
[----:B------:R-:W-:Y:S01]  /*28dc0*/  PRMT R4, R33, 0x7610, R4 ;  /* 0x0000761021047816 */ /* 0x000fe20000000004 */
[----:B------:R1:W-:Y:S01]  /*28dd0*/  @!P3 STL.S16 [R1+0xc8], R27 ;  /* 0x0000c81b0100b387 */ /* 0x0003e20000100600 */
[----:B------:R-:W-:Y:S03]  /*28de0*/  PRMT R6, R27, 0x7610, R6 ;  /* 0x000076101b067816 */ /* 0x000fe60000000006 */
[----:B------:R2:W2:Y:S01]  /*28df0*/  LDL.S16 R35, [R1+0xbc] ;  /* 0x0000bc0001237983 */ /* 0x0004a20000100600 */
[----:B------:R-:W-:Y:S02]  /*28e00*/  @!P3 PRMT R0, R6, 0x5410, RZ ;  /* 0x000054100600b816 */ /* 0x000fe400000000ff */
[----:B------:R-:W-:Y:S01]  /*28e10*/  ISETP.GE.U32.AND P3, PT, R191, R5, PT ;  /* 0x00000005bf00720c */ /* 0x000fe20003f66070 */
[----:B------:R2:W2:Y:S01]  /*28e20*/  LDL.S16 R34, [R1+0xb8] ;  /* 0x0000b80001227983 */ /* 0x0004a20000100600 */
[----:B------:R-:W-:Y:S03]  /*28e30*/  LOP3.LUT R5, R42, 0xffff, RZ, 0xc0, !PT ;  /* 0x0000ffff2a057812 */ /* 0x000fe600078ec0ff */
[----:B------:R4:W-:Y:S01]  /*28e40*/  ST.E.U16 [R20.64+0xde], R2 ;  /* 0x0000de0214007985 */ /* 0x0009e2000c101504 */
[--C-:B------:R-:W-:Y:S02]  /*28e50*/  SHF.R.U32.HI R6, RZ, 0x8, R5.reuse ;  /* 0x00000008ff067819 */ /* 0x100fe40000011605 */
[----:B------:R-:W-:Y:S01]  /*28e60*/  PRMT R5, R33, 0x7632, R5 ;  /* 0x0000763221057816 */ /* 0x000fe20000000005 */
[----:B------:R4:W-:Y:S01]  /*28e70*/  ST.E.U16 [R20.64+0xe0], R0 ;  /* 0x0000e00014007985 */ /* 0x0009e2000c101504 */
[----:B------:R-:W-:Y:S02]  /*28e80*/  LOP3.LUT R6, R6, 0xffff, RZ, 0xc0, !PT ;  /* 0x0000ffff06067812 */ /* 0x000fe400078ec0ff */
[----:B------:R-:W-:Y:S01]  /*28e90*/  PRMT R116, R4, 0x5410, R5 ;  /* 0x0000541004747816 */ /* 0x000fe20000000005 */
[----:B---3--:R3:W3:Y:S04]  /*28ea0*/  LDL.S16 R29, [R1+0xb4] ;  /* 0x0000b400011d7983 */ /* 0x0086e80000100600 */
[----:B-1----:R1:W3:Y:S01]  /*28eb0*/  LDL.S16 R27, [R1+0xb0] ;  /* 0x0000b000011b7983 */ /* 0x0022e20000100600 */
[----:B----4-:R-:W-:Y:S01]  /*28ec0*/  SHF.R.U32.HI R2, RZ, 0x10, R42 ;  /* 0x00000010ff027819 */ /* 0x010fe2000001162a */
[----:B------:R-:W-:Y:S01]  /*28ed0*/  @!P5 HFMA2.BF16_V2 R16, -RZ.H0_H0, RZ.H0_H0, -R4.H0_H0 ;  /* 0x200000ffff10d231 */ /* 0x000fe20000340904 */
[----:B------:R-:W-:Y:S04]  /*28ee0*/  PRMT R0, R107, 0x7610, R0 ;  /* 0x000076106b007816 */ /* 0x000fe80000000000 */
[----:B------:R-:W-:Y:S01]  /*28ef0*/  PRMT R15, R16, 0x7610, R15 ;  /* 0x00007610100f7816 */ /* 0x000fe2000000000f */
[----:B------:R4:W-:Y:S03]  /*28f00*/  @!P5 STL.S16 [R1+0xc4], R16 ;  /* 0x0000c4100100d387 */ /* 0x0009e60000100600 */
[----:B------:R-:W-:Y:S01]  /*28f10*/  @!P5 PRMT R4, R15, 0x5410, RZ ;  /* 0x000054100f04d816 */ /* 0x000fe200000000ff */
[----:B------:R1:W3:Y:S01]  /*28f20*/  LDL.S16 R17, [R1+0xac] ;  /* 0x0000ac0001117983 */ /* 0x0002e20000100600 */
[----:B------:R-:W-:Y:S02]  /*28f30*/  ISETP.GE.U32.AND P5, PT, R191, R6, PT ;  /* 0x00000006bf00720c */ /* 0x000fe40003fa6070 */
[----:B------:R-:W-:Y:S01]  /*28f40*/  PRMT R6, R107, 0x7632, R6 ;  /* 0x000076326b067816 */ /* 0x000fe20000000006 */
[----:B------:R1:W3:Y:S03]  /*28f50*/  LDL.S16 R15, [R1+0xa4] ;  /* 0x0000a400010f7983 */ /* 0x0002e60000100600 */
[----:B------:R-:W-:Y:S01]  /*28f60*/  PRMT R119, R0, 0x5410, R6 ;  /* 0x0000541000777816 */ /* 0x000fe20000000006 */
[----:B------:R1:W-:Y:S04]  /*28f70*/  ST.E.U16 [R18.64+0xe0], R4 ;  /* 0x0000e00412007985 */ /* 0x0003e8000c101504 */
[----:B----4-:R4:W4:Y:S01]  /*28f80*/  LDL.S16 R16, [R1+0xa8] ;  /* 0x0000a80001107983 */ /* 0x0109220000100600 */
[----:B-1----:R-:W-:Y:S02]  /*28f90*/  LOP3.LUT R4, R2, 0xff, RZ, 0xc0, !PT ;  /* 0x000000ff02047812 */ /* 0x002fe400078ec0ff */
[----:B------:R-:W-:Y:S04]  /*28fa0*/  PRMT R2, R32, 0x7610, R2 ;  /* 0x0000761020027816 */ /* 0x000fe80000000002 */
[----:B------:R-:W-:Y:S01]  /*28fb0*/  PRMT R107, R2, 0x5410, R7 ;  /* 0x00005410026b7816 */ /* 0x000fe20000000007 */
[----:B--2---:R-:W-:Y:S05]  /*28fc0*/  @!P1 HFMA2.BF16_V2 R82, -RZ.H0_H0, RZ.H0_H0, -R5.H0_H0 ;  /* 0x200000ffff529231 */ /* 0x004fea0000340905 */
[----:B------:R-:W-:Y:S01]  /*28fd0*/  PRMT R14, R82, 0x7610, R14 ;  /* 0x00007610520e7816 */ /* 0x000fe2000000000e */
[----:B------:R-:W-:Y:S03]  /*28fe0*/  @!P1 STL.S16 [R1+0xc0], R82 ;  /* 0x0000c05201009387 */ /* 0x000fe60000100600 */
[----:B------:R-:W-:Y:S02]  /*28ff0*/  @!P1 PRMT R5, R14, 0x5410, RZ ;  /* 0x000054100e059816 */ /* 0x000fe400000000ff */
[----:B------:R-:W-:Y:S01]  /*29000*/  ISETP.GE.U32.AND P1, PT, R191, R4, PT ;  /* 0x00000004bf00720c */ /* 0x000fe20003f26070 */
[----:B------:R1:W2:Y:S01]  /*29010*/  LDL.S16 R14, [R1+0xa0] ;  /* 0x0000a000010e7983 */ /* 0x0002a20000100600 */
[----:B------:R-:W-:Y:S03]  /*29020*/  SHF.R.U32.HI R4, RZ, 0x18, R42 ;  /* 0x00000018ff047819 */ /* 0x000fe6000001162a */
[----:B------:R1:W-:Y:S02]  /*29030*/  ST.E.U16 [R18.64+0xe2], R5 ;  /* 0x0000e20512007985 */ /* 0x0003e4000c101504 */
[----:B-1----:R-:W-:Y:S01]  /*29040*/  PRMT R5, R28, 0x7610, R5 ;  /* 0x000076101c057816 */ /* 0x002fe20000000005 */
[----:B------:R-:W-:Y:S02]  /*29050*/  @!P6 HFMA2.BF16_V2 R35, -RZ.H0_H0, RZ.H0_H0, -R0.H0_H0 ;  /* 0x200000ffff23e231 */ /* 0x000fe40000340900 */
[----:B------:R-:W-:Y:S03]  /*29060*/  @!P0 HFMA2.BF16_V2 R34, -RZ.H0_H0, RZ.H0_H0, -R6.H0_H0 ;  /* 0x200000ffff228231 */ /* 0x000fe60000340906 */
[----:B------:R-:W-:Y:S01]  /*29070*/  PRMT R26, R35, 0x7610, R26 ;  /* 0x00007610231a7816 */ /* 0x000fe2000000001a */
[----:B------:R-:W-:Y:S01]  /*29080*/  @!P6 STL.S16 [R1+0xbc], R35 ;  /* 0x0000bc230100e387 */ /* 0x000fe20000100600 */
[----:B------:R-:W-:Y:S03]  /*29090*/  PRMT R25, R34, 0x7610, R25 ;  /* 0x0000761022197816 */ /* 0x000fe60000000019 */
[----:B------:R-:W-:Y:S01]  /*290a0*/  @!P0 STL.S16 [R1+0xb8], R34 ;  /* 0x0000b82201008387 */ /* 0x000fe20000100600 */
[----:B------:R-:W-:Y:S02]  /*290b0*/  @!P6 PRMT R0, R26, 0x5410, RZ ;  /* 0x000054101a00e816 */ /* 0x000fe400000000ff */
[----:B------:R-:W-:Y:S02]  /*290c0*/  @!P0 PRMT R6, R25, 0x5410, RZ ;  /* 0x0000541019068816 */ /* 0x000fe400000000ff */
[C---:B------:R-:W-:Y:S01]  /*290d0*/  ISETP.GE.U32.AND P6, PT, R191.reuse, R4, PT ;  /* 0x00000004bf00720c */ /* 0x040fe20003fc6070 */
[----:B---3--:R-:W-:Y:S01]  /*290e0*/  @!P2 HFMA2.BF16_V2 R29, -RZ.H0_H0, RZ.H0_H0, -R2.H0_H0 ;  /* 0x200000ffff1da231 */ /* 0x008fe20000340902 */
[----:B------:R-:W-:Y:S01]  /*290f0*/  PRMT R4, R28, 0x7632, R4 ;  /* 0x000076321c047816 */ /* 0x000fe20000000004 */
[----:B------:R-:W-:Y:S01]  /*29100*/  ST.E.U16 [R144.64+0xf0], R0 ;  /* 0x0000f00090007985 */ /* 0x000fe2000c101504 */
[----:B------:R-:W-:Y:S02]  /*29110*/  PRMT R28, R191, 0x7054, R191 ;  /* 0x00007054bf1c7816 */ /* 0x000fe400000000bf */
[----:B------:R-:W-:Y:S01]  /*29120*/  PRMT R24, R29, 0x7610, R24 ;  /* 0x000076101d187816 */ /* 0x000fe20000000018 */
[----:B------:R-:W-:Y:S01]  /*29130*/  ST.E.U16 [R144.64+0xf2], R6 ;  /* 0x0000f20690007985 */ /* 0x000fe2000c101504 */
[----:B------:R-:W-:Y:S01]  /*29140*/  IADD3 R193, P0, R144, -0x100, RZ ;  /* 0xffffff0090c17810 */ /* 0x000fe20007f1e0ff */
[----:B------:R-:W-:Y:S01]  /*29150*/  @!P4 HFMA2.BF16_V2 R27, -RZ.H0_H0, RZ.H0_H0, -R7.H0_H0 ;  /* 0x200000ffff1bc231 */ /* 0x000fe20000340907 */
[----:B------:R-:W-:Y:S01]  /*29160*/  @!P2 PRMT R2, R24, 0x5410, RZ ;  /* 0x000054101802a816 */ /* 0x000fe200000000ff */
[----:B------:R1:W-:Y:S01]  /*29170*/  @!P2 STL.S16 [R1+0xb4], R29 ;  /* 0x0000b41d0100a387 */ /* 0x0003e20000100600 */
[----:B------:R-:W-:Y:S02]  /*29180*/  IADD3.X R192, R145, -0x1, RZ, P0, !PT ;  /* 0xffffffff91c07810 */ /* 0x000fe400007fe4ff */
[----:B------:R-:W-:Y:S01]  /*29190*/  PRMT R11, R27, 0x7610, R11 ;  /* 0x000076101b0b7816 */ /* 0x000fe2000000000b */
[----:B------:R3:W-:Y:S03]  /*291a0*/  ST.E.U16 [R22.64+0xf0], R2 ;  /* 0x0000f00216007985 */ /* 0x0007e6000c101504 */
[----:B------:R-:W-:Y:S01]  /*291b0*/  @!P4 PRMT R7, R11, 0x5410, RZ ;  /* 0x000054100b07c816 */ /* 0x000fe200000000ff */
[----:B------:R-:W-:Y:S04]  /*291c0*/  @!P4 STL.S16 [R1+0xb0], R27 ;  /* 0x0000b01b0100c387 */ /* 0x000fe80000100600 */
[----:B------:R4:W-:Y:S01]  /*291d0*/  ST.E.U16 [R22.64+0xf2], R7 ;  /* 0x0000f20716007985 */ /* 0x0009e2000c101504 */
[----:B------:R-:W-:Y:S01]  /*291e0*/  @!P3 HFMA2.BF16_V2 R17, -RZ.H0_H0, RZ.H0_H0, -R5.H0_H0 ;  /* 0x200000ffff11b231 */ /* 0x000fe20000340905 */
[----:B-1----:R-:W-:Y:S04]  /*291f0*/  IADD3 R29, R246, -0x4ab325aa, RZ ;  /* 0xb54cda56f61d7810 */ /* 0x002fe80007ffe0ff */
[----:B------:R-:W-:Y:S01]  /*29200*/  @!P3 STL.S16 [R1+0xac], R17 ;  /* 0x0000ac110100b387 */ /* 0x000fe20000100600 */
[----:B------:R-:W-:Y:S01]  /*29210*/  PRMT R10, R17, 0x7610, R10 ;  /* 0x00007610110a7816 */ /* 0x000fe2000000000a */
[----:B------:R-:W-:Y:S01]  /*29220*/  @!P1 HFMA2.BF16_V2 R15, -RZ.H0_H0, RZ.H0_H0, -R3.H0_H0 ;  /* 0x200000ffff0f9231 */ /* 0x000fe20000340903 */
[----:B------:R-:W-:Y:S02]  /*29230*/  LOP3.LUT R0, R67, R29, R104, 0x96, !PT ;  /* 0x0000001d43007212 */ /* 0x000fe400078e9668 */
[----:B---3--:R-:W-:Y:S02]  /*29240*/  PRMT R2, R3, 0x7632, R2 ;  /* 0x0000763203027816 */ /* 0x008fe40000000002 */
[----:B------:R-:W-:Y:S02]  /*29250*/  PRMT R104, R5, 0x5410, R4 ;  /* 0x0000541005687816 */ /* 0x000fe40000000004 */
[----:B------:R-:W-:Y:S02]  /*29260*/  @!P3 PRMT R5, R10, 0x5410, RZ ;  /* 0x000054100a05b816 */ /* 0x000fe400000000ff */
[----:B------:R-:W-:Y:S02]  /*29270*/  PRMT R8, R15, 0x7610, R8 ;  /* 0x000076100f087816 */ /* 0x000fe40000000008 */
[----:B------:R-:W-:Y:S01]  /*29280*/  PRMT R105, R3, 0x5410, R2 ;  /* 0x0000541003697816 */ /* 0x000fe20000000002 */
[----:B------:R-:W-:Y:S01]  /*29290*/  ST.E.U16 [R20.64+0xee], R5 ;  /* 0x0000ee0514007985 */ /* 0x000fe2000c101504 */
[----:B------:R-:W-:Y:S01]  /*292a0*/  @!P1 PRMT R3, R8, 0x5410, RZ ;  /* 0x0000541008039816 */ /* 0x000fe200000000ff */
[----:B----4-:R-:W-:Y:S01]  /*292b0*/  @!P5 HFMA2.BF16_V2 R16, -RZ.H0_H0, RZ.H0_H0, -R4.H0_H0 ;  /* 0x200000ffff10d231 */ /* 0x010fe20000340904 */
[----:B------:R-:W-:Y:S02]  /*292c0*/  LOP3.LUT R7, R66, 0xff, RZ, 0xc0, !PT ;  /* 0x000000ff42077812 */ /* 0x000fe400078ec0ff */
[----:B------:R-:W-:Y:S02]  /*292d0*/  SHF.R.U32.HI R8, RZ, 0x18, R66 ;  /* 0x00000018ff087819 */ /* 0x000fe40000011642 */
[----:B------:R-:W-:Y:S01]  /*292e0*/  PRMT R9, R16, 0x7610, R9 ;  /* 0x0000761010097816 */ /* 0x000fe20000000009 */
[----:B------:R-:W-:Y:S03]  /*292f0*/  @!P5 STL.S16 [R1+0xa8], R16 ;  /* 0x0000a8100100d387 */ /* 0x000fe60000100600 */
[----:B------:R-:W-:Y:S01]  /*29300*/  @!P5 PRMT R4, R9, 0x5410, RZ ;  /* 0x000054100904d816 */ /* 0x000fe200000000ff */
[----:B------:R1:W-:Y:S01]  /*29310*/  @!P1 STL.S16 [R1+0xa4], R15 ;  /* 0x0000a40f01009387 */ /* 0x0003e20000100600 */
[----:B------:R-:W-:Y:S03]  /*29320*/  ISETP.GT.AND P1, PT, R185, RZ, PT ;  /* 0x000000ffb900720c */ /* 0x000fe60003f24270 */
[----:B------:R3:W-:Y:S04]  /*29330*/  ST.E.U16 [R20.64+0xf0], R4 ;  /* 0x0000f00414007985 */ /* 0x0007e8000c101504 */
[----:B------:R4:W-:Y:S01]  /*29340*/  ST.E.U16 [R18.64+0xf0], R3 ;  /* 0x0000f00312007985 */ /* 0x0009e2000c101504 */
[----:B-1----:R-:W-:Y:S02]  /*29350*/  SHF.R.U32.HI R15, RZ, 0x18, R80 ;  /* 0x00000018ff0f7819 */ /* 0x002fe40000011650 */
[----:B---3--:R-:W-:Y:S02]  /*29360*/  LOP3.LUT R4, R0, 0xffff, RZ, 0xc0, !PT ;  /* 0x0000ffff00047812 */ /* 0x008fe400078ec0ff */
[----:B----4-:R-:W-:Y:S01]  /*29370*/  SHF.R.U32.HI R3, RZ, 0x10, R66 ;  /* 0x00000010ff037819 */ /* 0x010fe20000011642 */
[----:B--2---:R-:W-:Y:S05]  /*29380*/  @!P6 HFMA2.BF16_V2 R14, -RZ.H0_H0, RZ.H0_H0, -R2.H0_H0 ;  /* 0x200000ffff0ee231 */ /* 0x004fea0000340902 */
[----:B------:R-:W-:Y:S01]  /*29390*/  PRMT R6, R14, 0x7610, R6 ;  /* 0x000076100e067816 */ /* 0x000fe20000000006 */
[----:B------:R1:W-:Y:S03]  /*293a0*/  @!P6 STL.S16 [R1+0xa0], R14 ;  /* 0x0000a00e0100e387 */ /* 0x0003e60000100600 */
[----:B------:R-:W-:Y:S01]  /*293b0*/  @!P6 PRMT R2, R6, 0x5410, RZ ;  /* 0x000054100602e816 */ /* 0x000fe200000000ff */
[----:B------:R-:W2:Y:S01]  /*293c0*/  LDL.LU R172, [R1+0x40] ;  /* 0x0000400001ac7983 */ /* 0x000ea20000300800 */
[----:B------:R-:W-:Y:S03]  /*293d0*/  LOP3.LUT R6, R0, 0xff, RZ, 0xc0, !PT ;  /* 0x000000ff00067812 */ /* 0x000fe600078ec0ff */
[----:B------:R3:W5:Y:S04]  /*293e0*/  LDL.LU R137, [R1+0x314] ;  /* 0x0003140001897983 */ /* 0x0007680000300800 */
[----:B------:R4:W-:Y:S04]  /*293f0*/  ST.E.U16 [R18.64+0xf2], R2 ;  /* 0x0000f20212007985 */ /* 0x0009e8000c101504 */
[----:B------:R-:W3:Y:S08]  /*29400*/  LDSM.16.MT88.4 R16, [R236+0x4000] ;  /* 0x00400000ec10783b */ /* 0x000ef00000004200 */
[----:B------:R-:W3:Y:S01]  /*29410*/  LDSM.16.MT88.4 R24, [R238+0x4000] ;  /* 0x00400000ee18783b */ /* 0x000ee20000004200 */
[----:B-1----:R-:W-:Y:S07]  /*29420*/  SHF.R.U32.HI R14, RZ, 0x10, R80 ;  /* 0x00000010ff0e7819 */ /* 0x002fee0000011650 */
[----:B------:R-:W1:Y:S01]  /*29430*/  LDSM.16.MT88.4 R20, [R236+0x4400] ;  /* 0x00440000ec14783b */ /* 0x000e620000004200 */
[----:B----4-:R-:W-:Y:S07]  /*29440*/  LOP3.LUT R2, R66, 0xffff, RZ, 0xc0, !PT ;  /* 0x0000ffff42027812 */ /* 0x010fee00078ec0ff */
[----:B------:R-:W4:Y:S01]  /*29450*/  LDSM.16.MT88.4 R32, [R238+0x4400] ;  /* 0x00440000ee20783b */ /* 0x000f220000004200 */
[----:B------:R-:W-:Y:S02]  /*29460*/  SHF.R.U32.HI R5, RZ, 0x8, R2 ;  /* 0x00000008ff057819 */ /* 0x000fe40000011602 */
[----:B------:R-:W-:Y:S02]  /*29470*/  LOP3.LUT R2, R3, 0xff, RZ, 0xc0, !PT ;  /* 0x000000ff03027812 */ /* 0x000fe400078ec0ff */
[----:B------:R-:W-:Y:S03]  /*29480*/  SHF.R.U32.HI R3, RZ, 0x8, R4 ;  /* 0x00000008ff037819 */ /* 0x000fe60000011604 */
[----:B------:R1:W5:Y:S01]  /*29490*/  LDL.LU R136, [R1+0x310] ;  /* 0x0003100001887983 */ /* 0x0003620000300800 */
[----:B------:R-:W-:Y:S02]  /*294a0*/  PRMT R9, R7, 0x5410, R5 ;  /* 0x0000541007097816 */ /* 0x000fe40000000005 */
[----:B------:R-:W-:Y:S02]  /*294b0*/  SHF.R.U32.HI R5, RZ, 0x10, R0 ;  /* 0x00000010ff057819 */ /* 0x000fe40000011600 */
[----:B------:R-:W-:Y:S02]  /*294c0*/  PRMT R4, R6, 0x5410, R3 ;  /* 0x0000541006047816 */ /* 0x000fe40000000003 */
[----:B------:R-:W-:Y:S02]  /*294d0*/  PRMT R7, R2, 0x5410, R8 ;  /* 0x0000541002077816 */ /* 0x000fe40000000008 */
[----:B------:R-:W-:Y:S02]  /*294e0*/  SHF.R.U32.HI R2, RZ, 0x18, R0 ;  /* 0x00000018ff027819 */ /* 0x000fe40000011600 */
[----:B------:R-:W-:Y:S01]  /*294f0*/  LOP3.LUT R0, R5, 0xff, RZ, 0xc0, !PT ;  /* 0x000000ff05007812 */ /* 0x000fe200078ec0ff */
[--C-:B------:R-:W-:Y:S03]  /*29500*/  HSET2.LE.AND R7, R7, R28.reuse, PT ;  /* 0x0000001c07077233 */ /* 0x100fe60003803000 */
[----:B------:R-:W-:Y:S01]  /*29510*/  PRMT R3, R0, 0x5410, R2 ;  /* 0x0000541000037816 */ /* 0x000fe20000000002 */
[--C-:B------:R-:W-:Y:S01]  /*29520*/  HSET2.LE.AND R0, R4, R28.reuse, PT ;  /* 0x0000001c04007233 */ /* 0x100fe20003803000 */
[----:B------:R-:W-:Y:S01]  /*29530*/  LOP3.LUT R7, R225, R7, RZ, 0xc0, !PT ;  /* 0x00000007e1077212 */ /* 0x000fe200078ec0ff */
[--C-:B------:R-:W-:Y:S01]  /*29540*/  HSET2.LE.AND R2, R9, R28.reuse, PT ;  /* 0x0000001c09027233 */ /* 0x100fe20003803000 */
[----:B------:R-:W-:Y:S01]  /*29550*/  LOP3.LUT R9, R80, 0xff, RZ, 0xc0, !PT ;  /* 0x000000ff50097812 */ /* 0x000fe200078ec0ff */
[--C-:B------:R-:W-:Y:S01]  /*29560*/  HSET2.LE.AND R3, R3, R28.reuse, PT ;  /* 0x0000001c03037233 */ /* 0x100fe20003803000 */
[----:B------:R-:W-:Y:S02]  /*29570*/  LOP3.LUT R4, R237, R0, RZ, 0xc0, !PT ;  /* 0x00000000ed047212 */ /* 0x000fe400078ec0ff */
[----:B------:R-:W-:Y:S02]  /*29580*/  LOP3.LUT R6, R226, R2, RZ, 0xc0, !PT ;  /* 0x00000002e2067212 */ /* 0x000fe400078ec0ff */
[----:B------:R-:W-:Y:S02]  /*29590*/  LOP3.LUT R0, R81, R29, R140, 0x96, !PT ;  /* 0x0000001d51007212 */ /* 0x000fe400078e968c */
[----:B------:R-:W-:Y:S02]  /*295a0*/  LOP3.LUT R2, R80, 0xffff, RZ, 0xc0, !PT ;  /* 0x0000ffff50027812 */ /* 0x000fe400078ec0ff */
[----:B------:R-:W-:Y:S02]  /*295b0*/  LOP3.LUT R5, R229, R3, RZ, 0xc0, !PT ;  /* 0x00000003e5057212 */ /* 0x000fe400078ec0ff */
[----:B------:R-:W-:Y:S02]  /*295c0*/  SHF.R.U32.HI R8, RZ, 0x8, R2 ;  /* 0x00000008ff087819 */ /* 0x000fe40000011602 */
[C---:B------:R-:W-:Y:S02]  /*295d0*/  LOP3.LUT R2, R0.reuse, 0xffff, RZ, 0xc0, !PT ;  /* 0x0000ffff00027812 */ /* 0x040fe400078ec0ff */
[--C-:B------:R-:W-:Y:S01]  /*295e0*/  SHF.R.U32.HI R3, RZ, 0x10, R0.reuse ;  /* 0x00000010ff037819 */ /* 0x100fe20000011600 */
[C---:B---3--:R-:W-:Y:S01]  /*295f0*/  HMMA.16816.F32.BF16 R72, R4.reuse, R16, R72 ;  /* 0x000000100448723c */ /* 0x048fe20000041848 */
[----:B------:R-:W-:Y:S02]  /*29600*/  LOP3.LUT R11, R0, 0xff, RZ, 0xc0, !PT ;  /* 0x000000ff000b7812 */ /* 0x000fe400078ec0ff */
[----:B------:R-:W-:Y:S02]  /*29610*/  SHF.R.U32.HI R10, RZ, 0x18, R0 ;  /* 0x00000018ff0a7819 */ /* 0x000fe40000011600 */
[----:B------:R-:W-:Y:S02]  /*29620*/  SHF.R.U32.HI R0, RZ, 0x8, R2 ;  /* 0x00000008ff007819 */ /* 0x000fe40000011602 */
[----:B------:R-:W-:Y:S01]  /*29630*/  PRMT R8, R9, 0x5410, R8 ;  /* 0x0000541009087816 */ /* 0x000fe20000000008 */
[C---:B------:R-:W-:Y:S01]  /*29640*/  HMMA.16816.F32.BF16 R88, R4.reuse, R18, R88 ;  /* 0x000000120458723c */ /* 0x040fe20000041858 */
[----:B------:R-:W-:Y:S03]  /*29650*/  PRMT R0, R11, 0x5410, R0 ;  /* 0x000054100b007816 */ /* 0x000fe60000000000 */
[----:B------:R-:W-:Y:S02]  /*29660*/  LOP3.LUT R2, R3, 0xff, RZ, 0xc0, !PT ;  /* 0x000000ff03027812 */ /* 0x000fe400078ec0ff */
[----:B------:R-:W-:Y:S01]  /*29670*/  LOP3.LUT R11, R14, 0xff, RZ, 0xc0, !PT ;  /* 0x000000ff0e0b7812 */ /* 0x000fe200078ec0ff */
[--C-:B------:R-:W-:Y:S01]  /*29680*/  HSET2.LE.AND R0, R0, R28.reuse, PT ;  /* 0x0000001c00007233 */ /* 0x100fe20003803000 */
[----:B------:R-:W-:Y:S01]  /*29690*/  PRMT R3, R2, 0x5410, R10 ;  /* 0x0000541002037816 */ /* 0x000fe2000000000a */
[C---:B------:R-:W-:Y:S03]  /*296a0*/  HMMA.16816.F32.BF16 R84, R4.reuse, R24, R84 ;  /* 0x000000180454723c */ /* 0x040fe60000041854 */
[----:B------:R-:W-:Y:S01]  /*296b0*/  PRMT R11, R11, 0x5410, R15 ;  /* 0x000054100b0b7816 */ /* 0x000fe2000000000f */
[--C-:B------:R-:W-:Y:S01]  /*296c0*/  HSET2.LE.AND R2, R8, R28.reuse, PT ;  /* 0x0000001c08027233 */ /* 0x100fe20003803000 */
[----:B------:R-:W-:Y:S01]  /*296d0*/  LOP3.LUT R8, R252, R0, RZ, 0xc0, !PT ;  /* 0x00000000fc087212 */ /* 0x000fe200078ec0ff */
[--C-:B------:R-:W-:Y:S01]  /*296e0*/  HSET2.LE.AND R3, R3, R28.reuse, PT ;  /* 0x0000001c03037233 */ /* 0x100fe20003803000 */
[----:B------:R-:W-:Y:S01]  /*296f0*/  LOP3.LUT R0, R65, R97, R120, 0x96, !PT ;  /* 0x0000006141007212 */ /* 0x000fe200078e9678 */
[----:B------:R-:W-:Y:S01]  /*29700*/  HMMA.16816.F32.BF16 R56, R4, R26, R56 ;  /* 0x0000001a0438723c */ /* 0x000fe20000041838 */
[----:B------:R-:W-:Y:S03]  /*29710*/  LOP3.LUT R10, R232, R2, RZ, 0xc0, !PT ;  /* 0x00000002e80a7212 */ /* 0x000fe600078ec0ff */
[----:B------:R-:W-:Y:S01]  /*29720*/  LOP3.LUT R2, R64, 0xffff, RZ, 0xc0, !PT ;  /* 0x0000ffff40027812 */ /* 0x000fe200078ec0ff */
[--C-:B------:R-:W-:Y:S01]  /*29730*/  HSET2.LE.AND R11, R11, R28.reuse, PT ;  /* 0x0000001c0b0b7233 */ /* 0x100fe20003803000 */
[----:B------:R-:W-:Y:S02]  /*29740*/  LOP3.LUT R9, R250, R3, RZ, 0xc0, !PT ;  /* 0x00000003fa097212 */ /* 0x000fe400078ec0ff */
[----:B------:R-:W-:Y:S04]  /*29750*/  SHF.R.U32.HI R5, RZ, 0x8, R2 ;  /* 0x00000008ff057819 */ /* 0x000fe80000011602 */
[----:B------:R-:W-:Y:S02]  /*29760*/  LOP3.LUT R2, R0, 0xffff, RZ, 0xc0, !PT ;  /* 0x0000ffff00027812 */ /* 0x000fe400078ec0ff */
[----:B------:R-:W-:Y:S02]  /*29770*/  LOP3.LUT R6, R64, 0xff, RZ, 0xc0, !PT ;  /* 0x000000ff40067812 */ /* 0x000fe400078ec0ff */
[--C-:B------:R-:W-:Y:S02]  /*29780*/  SHF.R.U32.HI R3, RZ, 0x10, R0.reuse ;  /* 0x00000010ff037819 */ /* 0x100fe40000011600 */
[----:B------:R-:W-:Y:S02]  /*29790*/  LOP3.LUT R14, R0, 0xff, RZ, 0xc0, !PT ;  /* 0x000000ff000e7812 */ /* 0x000fe400078ec0ff */
[----:B------:R-:W-:Y:S02]  /*297a0*/  SHF.R.U32.HI R7, RZ, 0x18, R0 ;  /* 0x00000018ff077819 */ /* 0x000fe40000011600 */
[----:B------:R-:W-:Y:S02]  /*297b0*/  SHF.R.U32.HI R0, RZ, 0x8, R2 ;  /* 0x00000008ff007819 */ /* 0x000fe40000011602 */
[----:B------:R-:W-:Y:S02]  /*297c0*/  LOP3.LUT R11, R230, R11, RZ, 0xc0, !PT ;  /* 0x0000000be60b7212 */ /* 0x000fe400078ec0ff */
[----:B------:R-:W-:Y:S02]  /*297d0*/  PRMT R5, R6, 0x5410, R5 ;  /* 0x0000541006057816 */ /* 0x000fe40000000005 */
[----:B------:R-:W-:Y:S02]  /*297e0*/  PRMT R0, R14, 0x5410, R0 ;  /* 0x000054100e007816 */ /* 0x000fe40000000000 */
[----:B------:R-:W-:Y:S01]  /*297f0*/  LOP3.LUT R2, R3, 0xff, RZ, 0xc0, !PT ;  /* 0x000000ff03027812 */ /* 0x000fe200078ec0ff */
[C---:B------:R-:W-:Y:S01]  /*29800*/  HMMA.16816.F32.BF16 R92, R8.reuse, R18, R92 ;  /* 0x00000012085c723c */ /* 0x040fe2000004185c */
[--C-:B------:R-:W-:Y:S01]  /*29810*/  SHF.R.U32.HI R4, RZ, 0x10, R64.reuse ;  /* 0x00000010ff047819 */ /* 0x100fe20000011640 */
[--C-:B------:R-:W-:Y:S01]  /*29820*/  HSET2.LE.AND R0, R0, R28.reuse, PT ;  /* 0x0000001c00007233 */ /* 0x100fe20003803000 */
[----:B------:R-:W-:Y:S01]  /*29830*/  PRMT R3, R2, 0x5410, R7 ;  /* 0x0000541002037816 */ /* 0x000fe20000000007 */
[--C-:B------:R-:W-:Y:S01]  /*29840*/  HSET2.LE.AND R2, R5, R28.reuse, PT ;  /* 0x0000001c05027233 */ /* 0x100fe20003803000 */
[----:B------:R-:W-:Y:S02]  /*29850*/  SHF.R.U32.HI R15, RZ, 0x18, R64 ;  /* 0x00000018ff0f7819 */ /* 0x000fe40000011640 */
[----:B------:R-:W-:Y:S01]  /*29860*/  LOP3.LUT R4, R4, 0xff, RZ, 0xc0, !PT ;  /* 0x000000ff04047812 */ /* 0x000fe200078ec0ff */
[C---:B------:R-:W-:Y:S01]  /*29870*/  HMMA.16816.F32.BF16 R36, R8.reuse, R24, R36 ;  /* 0x000000180824723c */ /* 0x040fe20000041824 */
[----:B------:R-:W-:Y:S03]  /*29880*/  LOP3.LUT R6, R166, R2, RZ, 0xc0, !PT ;  /* 0x00000002a6067212 */ /* 0x000fe600078ec0ff */
[----:B------:R-:W-:Y:S01]  /*29890*/  PRMT R7, R4, 0x5410, R15 ;  /* 0x0000541004077816 */ /* 0x000fe2000000000f */
[--C-:B------:R-:W-:Y:S01]  /*298a0*/  HSET2.LE.AND R3, R3, R28.reuse, PT ;  /* 0x0000001c03037233 */ /* 0x100fe20003803000 */
[----:B------:R-:W-:Y:S02]  /*298b0*/  LOP3.LUT R4, R234, R0, RZ, 0xc0, !PT ;  /* 0x00000000ea047212 */ /* 0x000fe400078ec0ff */
[----:B------:R-:W-:Y:S01]  /*298c0*/  LOP3.LUT R2, R70, 0xffff, RZ, 0xc0, !PT ;  /* 0x0000ffff46027812 */ /* 0x000fe200078ec0ff */
[----:B------:R-:W-:Y:S01]  /*298d0*/  HMMA.16816.F32.BF16 R76, R8, R26, R76 ;  /* 0x0000001a084c723c */ /* 0x000fe2000004184c */
[----:B------:R-:W-:Y:S02]  /*298e0*/  LDSM.16.MT88.4 R24, [R238+0x4800] ;  /* 0x00480000ee18783b */ /* 0x000fe40000004200 */
[----:B------:R-:W-:Y:S01]  /*298f0*/  LOP3.LUT R0, R71, R97, R142, 0x96, !PT ;  /* 0x0000006147007212 */ /* 0x000fe200078e968e */
[--C-:B------:R-:W-:Y:S01]  /*29900*/  HSET2.LE.AND R7, R7, R28.reuse, PT ;  /* 0x0000001c07077233 */ /* 0x100fe20003803000 */
[----:B------:R-:W-:Y:S02]  /*29910*/  LOP3.LUT R5, R168, R3, RZ, 0xc0, !PT ;  /* 0x00000003a8057212 */ /* 0x000fe400078ec0ff */
[----:B------:R-:W-:Y:S02]  /*29920*/  SHF.R.U32.HI R3, RZ, 0x10, R0 ;  /* 0x00000010ff037819 */ /* 0x000fe40000011600 */
[----:B------:R-:W-:Y:S03]  /*29930*/  LOP3.LUT R14, R0, 0xff, RZ, 0xc0, !PT ;  /* 0x000000ff000e7812 */ /* 0x000fe600078ec0ff */
[----:B------:R-:W-:Y:S02]  /*29940*/  LOP3.LUT R7, R163, R7, RZ, 0xc0, !PT ;  /* 0x00000007a3077212 */ /* 0x000fe400078ec0ff */
[----:B------:R-:W-:Y:S05]  /*29950*/  SHF.R.U32.HI R15, RZ, 0x18, R70 ;  /* 0x00000018ff0f7819 */ /* 0x000fea0000011646 */
[C---:B-1----:R-:W-:Y:S08]  /*29960*/  HMMA.16816.F32.BF16 R72, R4.reuse, R20, R72 ;  /* 0x000000140448723c */ /* 0x042ff00000041848 */
[C---:B------:R-:W-:Y:S08]  /*29970*/  HMMA.16816.F32.BF16 R88, R4.reuse, R22, R88 ;  /* 0x000000160458723c */ /* 0x040ff00000041858 */
[C---:B----4-:R-:W-:Y:S08]  /*29980*/  HMMA.16816.F32.BF16 R84, R4.reuse, R32, R84 ;  /* 0x000000200454723c */ /* 0x050ff00000041854 */
[----:B------:R-:W-:Y:S07]  /*29990*/  HMMA.16816.F32.BF16 R56, R4, R34, R56 ;  /* 0x000000220438723c */ /* 0x000fee0000041838 */
[----:B------:R-:W-:Y:S02]  /*299a0*/  LOP3.LUT R6, R54, 0xff, RZ, 0xc0, !PT ;  /* 0x000000ff36067812 */ /* 0x000fe400078ec0ff */
[----:B------:R-:W-:Y:S04]  /*299b0*/  SHF.R.U32.HI R4, RZ, 0x10, R54 ;  /* 0x00000010ff047819 */ /* 0x000fe80000011636 */
[----:B------:R-:W-:Y:S01]  /*299c0*/  LOP3.LUT R4, R4, 0xff, RZ, 0xc0, !PT ;  /* 0x000000ff04047812 */ /* 0x000fe200078ec0ff */
[----:B--2---:R-:W-:Y:S01]  /*299d0*/  HMMA.16816.F32.BF16 R80, R8, R16, R172 ;  /* 0x000000100850723c */ /* 0x004fe200000418ac */
[----:B------:R-:W1:Y:S06]  /*299e0*/  LDSM.16.MT88.4 R16, [R236+0x4800] ;  /* 0x00480000ec10783b */ /* 0x000e6c0000004200 */
[----:B------:R-:W-:Y:S02]  /*299f0*/  SHF.R.U32.HI R9, RZ, 0x8, R2 ;  /* 0x00000008ff097819 */ /* 0x000fe40000011602 */
[----:B------:R-:W-:Y:S03]  /*29a00*/  LOP3.LUT R2, R0, 0xffff, RZ, 0xc0, !PT ;  /* 0x0000ffff00027812 */ /* 0x000fe600078ec0ff */
[----:B------:R-:W-:Y:S02]  /*29a10*/  LOP3.LUT R10, R70, 0xff, RZ, 0xc0, !PT ;  /* 0x000000ff460a7812 */ /* 0x000fe400078ec0ff */
[----:B------:R-:W-:Y:S02]  /*29a20*/  SHF.R.U32.HI R11, RZ, 0x18, R0 ;  /* 0x00000018ff0b7819 */ /* 0x000fe40000011600 */
[----:B------:R-:W-:Y:S02]  /*29a30*/  SHF.R.U32.HI R0, RZ, 0x8, R2 ;  /* 0x00000008ff007819 */ /* 0x000fe40000011602 */
[----:B------:R-:W-:Y:S02]  /*29a40*/  PRMT R9, R10, 0x5410, R9 ;  /* 0x000054100a097816 */ /* 0x000fe40000000009 */
[----:B------:R-:W-:Y:S02]  /*29a50*/  PRMT R0, R14, 0x5410, R0 ;  /* 0x000054100e007816 */ /* 0x000fe40000000000 */
[----:B------:R-:W-:Y:S02]  /*29a60*/  LOP3.LUT R2, R3, 0xff, RZ, 0xc0, !PT ;  /* 0x000000ff03027812 */ /* 0x000fe400078ec0ff */
[----:B------:R-:W-:Y:S01]  /*29a70*/  SHF.R.U32.HI R8, RZ, 0x10, R70 ;  /* 0x00000010ff087819 */ /* 0x000fe20000011646 */
[--C-:B------:R-:W-:Y:S01]  /*29a80*/  HSET2.LE.AND R0, R0, R28.reuse, PT ;  /* 0x0000001c00007233 */ /* 0x100fe20003803000 */
[----:B------:R-:W-:Y:S01]  /*29a90*/  PRMT R3, R2, 0x5410, R11 ;  /* 0x0000541002037816 */ /* 0x000fe2000000000b */
[--C-:B------:R-:W-:Y:S01]  /*29aa0*/  HSET2.LE.AND R2, R9, R28.reuse, PT ;  /* 0x0000001c09027233 */ /* 0x100fe20003803000 */
[----:B------:R-:W-:Y:S03]  /*29ab0*/  LOP3.LUT R8, R8, 0xff, RZ, 0xc0, !PT ;  /* 0x000000ff08087812 */ /* 0x000fe600078ec0ff */
[--C-:B------:R-:W-:Y:S01]  /*29ac0*/  HSET2.LE.AND R3, R3, R28.reuse, PT ;  /* 0x0000001c03037233 */ /* 0x100fe20003803000 */
[----:B------:R-:W-:Y:S02]  /*29ad0*/  PRMT R11, R8, 0x5410, R15 ;  /* 0x00005410080b7816 */ /* 0x000fe4000000000f */
[----:B------:R-:W-:Y:S02]  /*29ae0*/  LOP3.LUT R8, R248, R0, RZ, 0xc0, !PT ;  /* 0x00000000f8087212 */ /* 0x000fe400078ec0ff */
[----:B------:R-:W-:Y:S01]  /*29af0*/  LOP3.LUT R10, R235, R2, RZ, 0xc0, !PT ;  /* 0x00000002eb0a7212 */ /* 0x000fe200078ec0ff */
[--C-:B------:R-:W-:Y:S01]  /*29b00*/  HSET2.LE.AND R11, R11, R28.reuse, PT ;  /* 0x0000001c0b0b7233 */ /* 0x100fe20003803000 */
[----:B------:R-:W-:Y:S02]  /*29b10*/  LOP3.LUT R2, R54, 0xffff, RZ, 0xc0, !PT ;  /* 0x0000ffff36027812 */ /* 0x000fe400078ec0ff */
[----:B------:R-:W-:Y:S02]  /*29b20*/  LOP3.LUT R0, R55, R29, R98, 0x96, !PT ;  /* 0x0000001d37007212 */ /* 0x000fe400078e9662 */
[----:B------:R-:W-:Y:S02]  /*29b30*/  SHF.R.U32.HI R5, RZ, 0x8, R2 ;  /* 0x00000008ff057819 */ /* 0x000fe40000011602 */
[----:B------:R-:W-:Y:S02]  /*29b40*/  LOP3.LUT R2, R0, 0xffff, RZ, 0xc0, !PT ;  /* 0x0000ffff00027812 */ /* 0x000fe400078ec0ff */
[----:B------:R-:W-:Y:S02]  /*29b50*/  LOP3.LUT R9, R244, R3, RZ, 0xc0, !PT ;  /* 0x00000003f4097212 */ /* 0x000fe400078ec0ff */
        /* <DEDUP_REMOVED lines=9> */
[----:B------:R-:W-:Y:S01]  /*29bf0*/  SHF.R.U32.HI R15, RZ, 0x18, R54 ;  /* 0x00000018ff0f7819 */ /* 0x000fe20000011636 */
[--C-:B------:R-:W-:Y:S01]  /*29c00*/  HSET2.LE.AND R0, R0, R28.reuse, PT ;  /* 0x0000001c00007233 */ /* 0x100fe20003803000 */
[----:B------:R-:W-:Y:S01]  /*29c10*/  PRMT R3, R2, 0x5410, R7 ;  /* 0x0000541002037816 */ /* 0x000fe20000000007 */
[--C-:B------:R-:W-:Y:S01]  /*29c20*/  HSET2.LE.AND R2, R5, R28.reuse, PT ;  /* 0x0000001c05027233 */ /* 0x100fe20003803000 */
[----:B------:R-:W-:Y:S02]  /*29c30*/  PRMT R7, R4, 0x5410, R15 ;  /* 0x0000541004077816 */ /* 0x000fe4000000000f */
[----:B------:R-:W-:Y:S01]  /*29c40*/  LOP3.LUT R4, R160, R0, RZ, 0xc0, !PT ;  /* 0x00000000a0047212 */ /* 0x000fe200078ec0ff */
[C---:B------:R-:W-:Y:S01]  /*29c50*/  HMMA.16816.F32.BF16 R80, R8.reuse, R22, R92 ;  /* 0x000000160850723c */ /* 0x040fe2000004185c */
[----:B------:R-:W-:Y:S01]  /*29c60*/  LOP3.LUT R6, R150, R2, RZ, 0xc0, !PT ;  /* 0x0000000296067212 */ /* 0x000fe200078ec0ff */
[----:B------:R-:W2:Y:S02]  /*29c70*/  LDSM.16.MT88.4 R20, [R236+0x4c00] ;  /* 0x004c0000ec14783b */ /* 0x000ea40000004200 */
[----:B------:R-:W-:Y:S01]  /*29c80*/  LOP3.LUT R2, R68, 0xffff, RZ, 0xc0, !PT ;  /* 0x0000ffff44027812 */ /* 0x000fe200078ec0ff */
[--C-:B------:R-:W-:Y:S01]  /*29c90*/  HSET2.LE.AND R3, R3, R28.reuse, PT ;  /* 0x0000001c03037233 */ /* 0x100fe20003803000 */
[----:B------:R-:W-:Y:S01]  /*29ca0*/  LOP3.LUT R0, R69, R29, R106, 0x96, !PT ;  /* 0x0000001d45007212 */ /* 0x000fe200078e966a */
[--C-:B------:R-:W-:Y:S01]  /*29cb0*/  HSET2.LE.AND R7, R7, R28.reuse, PT ;  /* 0x0000001c07077233 */ /* 0x100fe20003803000 */
[----:B------:R-:W-:Y:S01]  /*29cc0*/  SHF.R.U32.HI R15, RZ, 0x18, R68 ;  /* 0x00000018ff0f7819 */ /* 0x000fe20000011644 */
[C---:B------:R-:W-:Y:S03]  /*29cd0*/  HMMA.16816.F32.BF16 R36, R8.reuse, R32, R36 ;  /* 0x000000200824723c */ /* 0x040fe60000041824 */
[----:B------:R-:W-:Y:S02]  /*29ce0*/  LOP3.LUT R5, R158, R3, RZ, 0xc0, !PT ;  /* 0x000000039e057212 */ /* 0x000fe400078ec0ff */
[----:B------:R-:W-:Y:S02]  /*29cf0*/  SHF.R.U32.HI R3, RZ, 0x10, R0 ;  /* 0x00000010ff037819 */ /* 0x000fe40000011600 */
[C---:B------:R-:W-:Y:S01]  /*29d00*/  LOP3.LUT R14, R0.reuse, 0xff, RZ, 0xc0, !PT ;  /* 0x000000ff000e7812 */ /* 0x040fe200078ec0ff */
[----:B------:R-:W-:Y:S01]  /*29d10*/  HMMA.16816.F32.BF16 R76, R8, R34, R76 ;  /* 0x00000022084c723c */ /* 0x000fe2000004184c */
[----:B------:R-:W-:Y:S01]  /*29d20*/  LOP3.LUT R7, R149, R7, RZ, 0xc0, !PT ;  /* 0x0000000795077212 */ /* 0x000fe200078ec0ff */
[----:B------:R-:W3:Y:S05]  /*29d30*/  LDSM.16.MT88.4 R32, [R238+0x4c00] ;  /* 0x004c0000ee20783b */ /* 0x000eea0000004200 */
[----:B------:R-:W-:Y:S01]  /*29d40*/  SHF.R.U32.HI R9, RZ, 0x8, R2 ;  /* 0x00000008ff097819 */ /* 0x000fe20000011602 */
[C---:B-1----:R-:W-:Y:S01]  /*29d50*/  HMMA.16816.F32.BF16 R72, R4.reuse, R16, R72 ;  /* 0x000000100448723c */ /* 0x042fe20000041848 */
[----:B------:R-:W-:Y:S03]  /*29d60*/  LOP3.LUT R2, R0, 0xffff, RZ, 0xc0, !PT ;  /* 0x0000ffff00027812 */ /* 0x000fe600078ec0ff */
[----:B------:R-:W-:Y:S02]  /*29d70*/  LOP3.LUT R10, R68, 0xff, RZ, 0xc0, !PT ;  /* 0x000000ff440a7812 */ /* 0x000fe400078ec0ff */
[----:B------:R-:W-:Y:S02]  /*29d80*/  SHF.R.U32.HI R11, RZ, 0x18, R0 ;  /* 0x00000018ff0b7819 */ /* 0x000fe40000011600 */
[----:B------:R-:W-:Y:S01]  /*29d90*/  SHF.R.U32.HI R0, RZ, 0x8, R2 ;  /* 0x00000008ff007819 */ /* 0x000fe20000011602 */
[C---:B------:R-:W-:Y:S03]  /*29da0*/  HMMA.16816.F32.BF16 R88, R4.reuse, R18, R88 ;  /* 0x000000120458723c */ /* 0x040fe60000041858 */
[----:B------:R-:W-:Y:S02]  /*29db0*/  PRMT R9, R10, 0x5410, R9 ;  /* 0x000054100a097816 */ /* 0x000fe40000000009 */
[----:B------:R-:W-:Y:S02]  /*29dc0*/  PRMT R0, R14, 0x5410, R0 ;  /* 0x000054100e007816 */ /* 0x000fe40000000000 */
[----:B------:R-:W-:Y:S01]  /*29dd0*/  LOP3.LUT R2, R3, 0xff, RZ, 0xc0, !PT ;  /* 0x000000ff03027812 */ /* 0x000fe200078ec0ff */
[C---:B------:R-:W-:Y:S01]  /*29de0*/  HMMA.16816.F32.BF16 R84, R4.reuse, R24, R84 ;  /* 0x000000180454723c */ /* 0x040fe20000041854 */
[----:B------:R-:W-:Y:S03]  /*29df0*/  SHF.R.U32.HI R8, RZ, 0x10, R68 ;  /* 0x00000010ff087819 */ /* 0x000fe60000011644 */
[----:B------:R-:W-:Y:S01]  /*29e00*/  PRMT R3, R2, 0x5410, R11 ;  /* 0x0000541002037816 */ /* 0x000fe2000000000b */
[--C-:B------:R-:W-:Y:S01]  /*29e10*/  HSET2.LE.AND R0, R0, R28.reuse, PT ;  /* 0x0000001c00007233 */ /* 0x100fe20003803000 */
[----:B------:R-:W-:Y:S01]  /*29e20*/  LOP3.LUT R8, R8, 0xff, RZ, 0xc0, !PT ;  /* 0x000000ff08087812 */ /* 0x000fe200078ec0ff */
[--C-:B------:R-:W-:Y:S01]  /*29e30*/  HSET2.LE.AND R2, R9, R28.reuse, PT ;  /* 0x0000001c09027233 */ /* 0x100fe20003803000 */
[----:B------:R-:W-:Y:S01]  /*29e40*/  HMMA.16816.F32.BF16 R56, R4, R26, R56 ;  /* 0x0000001a0438723c */ /* 0x000fe20000041838 */
[--C-:B------:R-:W-:Y:S03]  /*29e50*/  HSET2.LE.AND R3, R3, R28.reuse, PT ;  /* 0x0000001c03037233 */ /* 0x100fe60003803000 */
[----:B------:R-:W-:Y:S02]  /*29e60*/  PRMT R11, R8, 0x5410, R15 ;  /* 0x00005410080b7816 */ /* 0x000fe4000000000f */
[----:B------:R-:W-:Y:S02]  /*29e70*/  LOP3.LUT R8, R170, R0, RZ, 0xc0, !PT ;  /* 0x00000000aa087212 */ /* 0x000fe400078ec0ff */
[----:B------:R-:W-:Y:S01]  /*29e80*/  LOP3.LUT R10, R162, R2, RZ, 0xc0, !PT ;  /* 0x00000002a20a7212 */ /* 0x000fe200078ec0ff */
[--C-:B------:R-:W-:Y:S03]  /*29e90*/  HSET2.LE.AND R11, R11, R28.reuse, PT ;  /* 0x0000001c0b0b7233 */ /* 0x100fe60003803000 */
[----:B------:R-:W-:Y:S02]  /*29ea0*/  LOP3.LUT R2, R52, 0xffff, RZ, 0xc0, !PT ;  /* 0x0000ffff34027812 */ /* 0x000fe400078ec0ff */
[----:B------:R-:W-:Y:S02]  /*29eb0*/  LOP3.LUT R0, R53, R97, R110, 0x96, !PT ;  /* 0x0000006135007212 */ /* 0x000fe400078e966e */
[----:B------:R-:W-:Y:S02]  /*29ec0*/  SHF.R.U32.HI R5, RZ, 0x8, R2 ;  /* 0x00000008ff057819 */ /* 0x000fe40000011602 */
[----:B------:R-:W-:Y:S02]  /*29ed0*/  LOP3.LUT R2, R0, 0xffff, RZ, 0xc0, !PT ;  /* 0x0000ffff00027812 */ /* 0x000fe400078ec0ff */
[----:B------:R-:W-:Y:S02]  /*29ee0*/  LOP3.LUT R9, R169, R3, RZ, 0xc0, !PT ;  /* 0x00000003a9097212 */ /* 0x000fe400078ec0ff */
[----:B------:R-:W-:Y:S02]  /*29ef0*/  LOP3.LUT R6, R52, 0xff, RZ, 0xc0, !PT ;  /* 0x000000ff34067812 */ /* 0x000fe400078ec0ff */
[--C-:B------:R-:W-:Y:S02]  /*29f00*/  SHF.R.U32.HI R3, RZ, 0x10, R0.reuse ;  /* 0x00000010ff037819 */ /* 0x100fe40000011600 */
[----:B------:R-:W-:Y:S02]  /*29f10*/  LOP3.LUT R14, R0, 0xff, RZ, 0xc0, !PT ;  /* 0x000000ff000e7812 */ /* 0x000fe400078ec0ff */
[----:B------:R-:W-:Y:S02]  /*29f20*/  SHF.R.U32.HI R7, RZ, 0x18, R0 ;  /* 0x00000018ff077819 */ /* 0x000fe40000011600 */
[----:B------:R-:W-:Y:S02]  /*29f30*/  SHF.R.U32.HI R0, RZ, 0x8, R2 ;  /* 0x00000008ff007819 */ /* 0x000fe40000011602 */
[----:B------:R-:W-:Y:S02]  /*29f40*/  LOP3.LUT R11, R155, R11, RZ, 0xc0, !PT ;  /* 0x0000000b9b0b7212 */ /* 0x000fe400078ec0ff */
[----:B------:R-:W-:Y:S02]  /*29f50*/  LOP3.LUT R2, R3, 0xff, RZ, 0xc0, !PT ;  /* 0x000000ff03027812 */ /* 0x000fe400078ec0ff */
[----:B------:R-:W-:Y:S02]  /*29f60*/  PRMT R5, R6, 0x5410, R5 ;  /* 0x0000541006057816 */ /* 0x000fe40000000005 */
[----:B------:R-:W-:Y:S01]  /*29f70*/  PRMT R0, R14, 0x5410, R0 ;  /* 0x000054100e007816 */ /* 0x000fe20000000000 */
[C---:B------:R-:W-:Y:S01]  /*29f80*/  HMMA.16816.F32.BF16 R64, R8.reuse, R16, R64 ;  /* 0x000000100840723c */ /* 0x040fe20000041840 */
[--C-:B------:R-:W-:Y:S02]  /*29f90*/  SHF.R.U32.HI R4, RZ, 0x10, R52.reuse ;  /* 0x00000010ff047819 */ /* 0x100fe40000011634 */
[----:B------:R-:W-:Y:S01]  /*29fa0*/  PRMT R3, R2, 0x5410, R7 ;  /* 0x0000541002037816 */ /* 0x000fe20000000007 */
[--C-:B------:R-:W-:Y:S01]  /*29fb0*/  HSET2.LE.AND R0, R0, R28.reuse, PT ;  /* 0x0000001c00007233 */ /* 0x100fe20003803000 */
[----:B------:R-:W-:Y:S01]  /*29fc0*/  SHF.R.U32.HI R15, RZ, 0x18, R52 ;  /* 0x00000018ff0f7819 */ /* 0x000fe20000011634 */
[--C-:B------:R-:W-:Y:S01]  /*29fd0*/  HSET2.LE.AND R2, R5, R28.reuse, PT ;  /* 0x0000001c05027233 */ /* 0x100fe20003803000 */
[----:B------:R-:W-:Y:S01]  /*29fe0*/  LOP3.LUT R4, R4, 0xff, RZ, 0xc0, !PT ;  /* 0x000000ff04047812 */ /* 0x000fe200078ec0ff */
[C---:B------:R-:W-:Y:S01]  /*29ff0*/  HMMA.16816.F32.BF16 R80, R8.reuse, R18, R80 ;  /* 0x000000120850723c */ /* 0x040fe20000041850 */
[--C-:B------:R-:W-:Y:S01]  /*2a000*/  HSET2.LE.AND R3, R3, R28.reuse, PT ;  /* 0x0000001c03037233 */ /* 0x100fe20003803000 */
[----:B------:R-:W1:Y:S02]  /*2a010*/  LDSM.16.MT88.4 R16, [R236+0x5000] ;  /* 0x00500000ec10783b */ /* 0x000e640000004200 */
[----:B------:R-:W-:Y:S02]  /*2a020*/  PRMT R7, R4, 0x5410, R15 ;  /* 0x0000541004077816 */ /* 0x000fe4000000000f */
[----:B------:R-:W-:Y:S02]  /*2a030*/  LOP3.LUT R4, R143, R0, RZ, 0xc0, !PT ;  /* 0x000000008f047212 */ /* 0x000fe400078ec0ff */
[----:B------:R-:W-:Y:S01]  /*2a040*/  LOP3.LUT R6, R109, R2, RZ, 0xc0, !PT ;  /* 0x000000026d067212 */ /* 0x000fe200078ec0ff */
[C---:B------:R-:W-:Y:S03]  /*2a050*/  HMMA.16816.F32.BF16 R36, R8.reuse, R24, R36 ;  /* 0x000000180824723c */ /* 0x040fe60000041824 */
[----:B------:R-:W-:Y:S01]  /*2a060*/  LOP3.LUT R2, R62, 0xffff, RZ, 0xc0, !PT ;  /* 0x0000ffff3e027812 */ /* 0x000fe200078ec0ff */
[--C-:B------:R-:W-:Y:S01]  /*2a070*/  HSET2.LE.AND R7, R7, R28.reuse, PT ;  /* 0x0000001c07077233 */ /* 0x100fe20003803000 */
[----:B------:R-:W-:Y:S02]  /*2a080*/  LOP3.LUT R0, R63, R97, R130, 0x96, !PT ;  /* 0x000000613f007212 */ /* 0x000fe400078e9682 */
[----:B------:R-:W-:Y:S01]  /*2a090*/  LOP3.LUT R5, R141, R3, RZ, 0xc0, !PT ;  /* 0x000000038d057212 */ /* 0x000fe200078ec0ff */
[----:B------:R-:W-:Y:S01]  /*2a0a0*/  HMMA.16816.F32.BF16 R68, R8, R26, R76 ;  /* 0x0000001a0844723c */ /* 0x000fe2000004184c */
[----:B------:R-:W-:Y:S03]  /*2a0b0*/  SHF.R.U32.HI R3, RZ, 0x10, R0 ;  /* 0x00000010ff037819 */ /* 0x000fe60000011600 */
[C---:B------:R-:W-:Y:S02]  /*2a0c0*/  LOP3.LUT R14, R0.reuse, 0xff, RZ, 0xc0, !PT ;  /* 0x000000ff000e7812 */ /* 0x040fe400078ec0ff */
[----:B------:R-:W-:Y:S02]  /*2a0d0*/  SHF.R.U32.HI R15, RZ, 0x18, R62 ;  /* 0x00000018ff0f7819 */ /* 0x000fe4000001163e */
[----:B------:R-:W-:Y:S04]  /*2a0e0*/  SHF.R.U32.HI R9, RZ, 0x8, R2 ;  /* 0x00000008ff097819 */ /* 0x000fe80000011602 */
[----:B------:R-:W-:Y:S02]  /*2a0f0*/  LOP3.LUT R2, R0, 0xffff, RZ, 0xc0, !PT ;  /* 0x0000ffff00027812 */ /* 0x000fe400078ec0ff */
[----:B------:R-:W-:Y:S02]  /*2a100*/  SHF.R.U32.HI R8, RZ, 0x10, R62 ;  /* 0x00000010ff087819 */ /* 0x000fe4000001163e */
[----:B------:R-:W-:Y:S02]  /*2a110*/  LOP3.LUT R10, R62, 0xff, RZ, 0xc0, !PT ;  /* 0x000000ff3e0a7812 */ /* 0x000fe400078ec0ff */
[----:B------:R-:W-:Y:S02]  /*2a120*/  SHF.R.U32.HI R11, RZ, 0x18, R0 ;  /* 0x00000018ff0b7819 */ /* 0x000fe40000011600 */
[----:B------:R-:W-:Y:S02]  /*2a130*/  SHF.R.U32.HI R0, RZ, 0x8, R2 ;  /* 0x00000008ff007819 */ /* 0x000fe40000011602 */
[----:B------:R-:W-:Y:S02]  /*2a140*/  LOP3.LUT R2, R3, 0xff, RZ, 0xc0, !PT ;  /* 0x000000ff03027812 */ /* 0x000fe400078ec0ff */
[----:B------:R-:W-:Y:S02]  /*2a150*/  LOP3.LUT R8, R8, 0xff, RZ, 0xc0, !PT ;  /* 0x000000ff08087812 */ /* 0x000fe400078ec0ff */
[----:B------:R-:W-:Y:S02]  /*2a160*/  PRMT R9, R10, 0x5410, R9 ;  /* 0x000054100a097816 */ /* 0x000fe40000000009 */
[----:B------:R-:W-:Y:S02]  /*2a170*/  PRMT R0, R14, 0x5410, R0 ;  /* 0x000054100e007816 */ /* 0x000fe40000000000 */
[----:B------:R-:W-:Y:S01]  /*2a180*/  PRMT R3, R2, 0x5410, R11 ;  /* 0x0000541002037816 */ /* 0x000fe2000000000b */
[--C-:B------:R-:W-:Y:S01]  /*2a190*/  HSET2.LE.AND R2, R9, R28.reuse, PT ;  /* 0x0000001c09027233 */ /* 0x100fe20003803000 */
[----:B------:R-:W-:Y:S01]  /*2a1a0*/  PRMT R11, R8, 0x5410, R15 ;  /* 0x00005410080b7816 */ /* 0x000fe2000000000f */
[--C-:B------:R-:W-:Y:S01]  /*2a1b0*/  HSET2.LE.AND R0, R0, R28.reuse, PT ;  /* 0x0000001c00007233 */ /* 0x100fe20003803000 */
[----:B------:R-:W-:Y:S01]  /*2a1c0*/  LOP3.LUT R7, R103, R7, RZ, 0xc0, !PT ;  /* 0x0000000767077212 */ /* 0x000fe200078ec0ff */
[--C-:B------:R-:W-:Y:S01]  /*2a1d0*/  HSET2.LE.AND R3, R3, R28.reuse, PT ;  /* 0x0000001c03037233 */ /* 0x100fe20003803000 */
[----:B------:R-:W-:Y:S01]  /*2a1e0*/  LOP3.LUT R10, R165, R2, RZ, 0xc0, !PT ;  /* 0x00000002a50a7212 */ /* 0x000fe200078ec0ff */
[--C-:B------:R-:W-:Y:S01]  /*2a1f0*/  HSET2.LE.AND R11, R11, R28.reuse, PT ;  /* 0x0000001c0b0b7233 */ /* 0x100fe20003803000 */
[----:B------:R-:W-:Y:S02]  /*2a200*/  LOP3.LUT R8, R167, R0, RZ, 0xc0, !PT ;  /* 0x00000000a7087212 */ /* 0x000fe400078ec0ff */
[----:B------:R-:W-:Y:S01]  /*2a210*/  LOP3.LUT R9, R153, R3, RZ, 0xc0, !PT ;  /* 0x0000000399097212 */ /* 0x000fe200078ec0ff */
[C---:B--2---:R-:W-:Y:S01]  /*2a220*/  HMMA.16816.F32.BF16 R72, R4.reuse, R20, R72 ;  /* 0x000000140448723c */ /* 0x044fe20000041848 */
[----:B------:R-:W-:Y:S02]  /*2a230*/  LOP3.LUT R11, R132, R11, RZ, 0xc0, !PT ;  /* 0x0000000b840b7212 */ /* 0x000fe400078ec0ff */
[----:B------:R-:W-:Y:S02]  /*2a240*/  LOP3.LUT R2, R30, 0xffff, RZ, 0xc0, !PT ;  /* 0x0000ffff1e027812 */ /* 0x000fe400078ec0ff */
[-C--:B------:R-:W-:Y:S02]  /*2a250*/  LOP3.LUT R0, R31, R29.reuse, R96, 0x96, !PT ;  /* 0x0000001d1f007212 */ /* 0x080fe400078e9660 */
[----:B------:R-:W-:Y:S01]  /*2a260*/  SHF.R.U32.HI R15, RZ, 0x18, R30 ;  /* 0x00000018ff0f7819 */ /* 0x000fe2000001161e */
[C---:B------:R-:W-:Y:S01]  /*2a270*/  HMMA.16816.F32.BF16 R88, R4.reuse, R22, R88 ;  /* 0x000000160458723c */ /* 0x040fe20000041858 */
[----:B------:R-:W-:Y:S03]  /*2a280*/  SHF.R.U32.HI R3, RZ, 0x10, R0 ;  /* 0x00000010ff037819 */ /* 0x000fe60000011600 */
[C---:B------:R-:W-:Y:S04]  /*2a290*/  LOP3.LUT R14, R0.reuse, 0xff, RZ, 0xc0, !PT ;  /* 0x000000ff000e7812 */ /* 0x040fe800078ec0ff */
[C---:B---3--:R-:W-:Y:S08]  /*2a2a0*/  HMMA.16816.F32.BF16 R84, R4.reuse, R32, R84 ;  /* 0x000000200454723c */ /* 0x048ff00000041854 */
[----:B------:R-:W-:Y:S07]  /*2a2b0*/  HMMA.16816.F32.BF16 R56, R4, R34, R56 ;  /* 0x000000220438723c */ /* 0x000fee0000041838 */
[----:B------:R-:W-:Y:S01]  /*2a2c0*/  SHF.R.U32.HI R5, RZ, 0x8, R2 ;  /* 0x00000008ff057819 */ /* 0x000fe20000011602 */
[C---:B------:R-:W-:Y:S01]  /*2a2d0*/  HMMA.16816.F32.BF16 R24, R8.reuse, R20, R64 ;  /* 0x000000140818723c */ /* 0x040fe20000041840 */
[----:B------:R-:W-:Y:S03]  /*2a2e0*/  LOP3.LUT R2, R0, 0xffff, RZ, 0xc0, !PT ;  /* 0x0000ffff00027812 */ /* 0x000fe600078ec0ff */
[----:B------:R-:W-:Y:S02]  /*2a2f0*/  LOP3.LUT R6, R30, 0xff, RZ, 0xc0, !PT ;  /* 0x000000ff1e067812 */ /* 0x000fe400078ec0ff */
[----:B------:R-:W-:Y:S02]  /*2a300*/  SHF.R.U32.HI R7, RZ, 0x18, R0 ;  /* 0x00000018ff077819 */ /* 0x000fe40000011600 */
[----:B------:R-:W-:Y:S01]  /*2a310*/  SHF.R.U32.HI R0, RZ, 0x8, R2 ;  /* 0x00000008ff007819 */ /* 0x000fe20000011602 */
[C---:B------:R-:W-:Y:S01]  /*2a320*/  HMMA.16816.F32.BF16 R52, R8.reuse, R22, R80 ;  /* 0x000000160834723c */ /* 0x040fe20000041850 */
[----:B------:R-:W2:Y:S02]  /*2a330*/  LDSM.16.MT88.4 R20, [R238+0x5000] ;  /* 0x00500000ee14783b */ /* 0x000ea40000004200 */
[----:B------:R-:W-:Y:S02]  /*2a340*/  LOP3.LUT R2, R3, 0xff, RZ, 0xc0, !PT ;  /* 0x000000ff03027812 */ /* 0x000fe400078ec0ff */
[----:B------:R-:W-:Y:S02]  /*2a350*/  PRMT R5, R6, 0x5410, R5 ;  /* 0x0000541006057816 */ /* 0x000fe40000000005 */
[----:B------:R-:W-:Y:S01]  /*2a360*/  PRMT R0, R14, 0x5410, R0 ;  /* 0x000054100e007816 */ /* 0x000fe20000000000 */
        /* <DEDUP_REMOVED lines=14> */
[----:B------:R-:W-:Y:S02]  /*2a450*/  LOP3.LUT R5, R133, R3, RZ, 0xc0, !PT ;  /* 0x0000000385057212 */ /* 0x000fe400078ec0ff */
[----:B------:R-:W-:Y:S02]  /*2a460*/  SHF.R.U32.HI R9, RZ, 0x8, R2 ;  /* 0x00000008ff097819 */ /* 0x000fe40000011602 */
[----:B------:R-:W-:Y:S02]  /*2a470*/  LOP3.LUT R2, R0, 0xffff, RZ, 0xc0, !PT ;  /* 0x0000ffff00027812 */ /* 0x000fe400078ec0ff */
[----:B------:R-:W-:Y:S02]  /*2a480*/  SHF.R.U32.HI R3, RZ, 0x10, R0 ;  /* 0x00000010ff037819 */ /* 0x000fe40000011600 */
[----:B------:R-:W-:Y:S02]  /*2a490*/  SHF.R.U32.HI R8, RZ, 0x10, R60 ;  /* 0x00000010ff087819 */ /* 0x000fe4000001163c */
[----:B------:R-:W-:Y:S02]  /*2a4a0*/  LOP3.LUT R10, R60, 0xff, RZ, 0xc0, !PT ;  /* 0x000000ff3c0a7812 */ /* 0x000fe400078ec0ff */
[----:B------:R-:W-:Y:S02]  /*2a4b0*/  LOP3.LUT R14, R0, 0xff, RZ, 0xc0, !PT ;  /* 0x000000ff000e7812 */ /* 0x000fe400078ec0ff */
[----:B------:R-:W-:Y:S02]  /*2a4c0*/  SHF.R.U32.HI R11, RZ, 0x18, R0 ;  /* 0x00000018ff0b7819 */ /* 0x000fe40000011600 */
[----:B------:R-:W-:Y:S02]  /*2a4d0*/  SHF.R.U32.HI R0, RZ, 0x8, R2 ;  /* 0x00000008ff007819 */ /* 0x000fe40000011602 */
[----:B------:R-:W-:Y:S02]  /*2a4e0*/  LOP3.LUT R2, R3, 0xff, RZ, 0xc0, !PT ;  /* 0x000000ff03027812 */ /* 0x000fe400078ec0ff */
[----:B------:R-:W-:Y:S02]  /*2a4f0*/  SHF.R.U32.HI R15, RZ, 0x18, R60 ;  /* 0x00000018ff0f7819 */ /* 0x000fe4000001163c */
[----:B------:R-:W-:Y:S02]  /*2a500*/  LOP3.LUT R8, R8, 0xff, RZ, 0xc0, !PT ;  /* 0x000000ff08087812 */ /* 0x000fe400078ec0ff */
[----:B------:R-:W-:Y:S02]  /*2a510*/  LOP3.LUT R7, R129, R7, RZ, 0xc0, !PT ;  /* 0x0000000781077212 */ /* 0x000fe400078ec0ff */
[----:B------:R-:W-:Y:S02]  /*2a520*/  PRMT R9, R10, 0x5410, R9 ;  /* 0x000054100a097816 */ /* 0x000fe40000000009 */
[----:B------:R-:W-:Y:S02]  /*2a530*/  PRMT R0, R14, 0x5410, R0 ;  /* 0x000054100e007816 */ /* 0x000fe40000000000 */
[----:B------:R-:W-:Y:S01]  /*2a540*/  PRMT R3, R2, 0x5410, R11 ;  /* 0x0000541002037816 */ /* 0x000fe2000000000b */
[C---:B-1----:R-:W-:Y:S01]  /*2a550*/  HMMA.16816.F32.BF16 R72, R4.reuse, R16, R72 ;  /* 0x000000100448723c */ /* 0x042fe20000041848 */
[----:B------:R-:W-:Y:S01]  /*2a560*/  PRMT R11, R8, 0x5410, R15 ;  /* 0x00005410080b7816 */ /* 0x000fe2000000000f */
[--C-:B------:R-:W-:Y:S01]  /*2a570*/  HSET2.LE.AND R0, R0, R28.reuse, PT ;  /* 0x0000001c00007233 */ /* 0x100fe20003803000 */
[----:B------:R-:W-:Y:S01]  /*2a580*/  SHF.R.U32.HI R15, RZ, 0x18, R44 ;  /* 0x00000018ff0f7819 */ /* 0x000fe2000001162c */
[--C-:B------:R-:W-:Y:S02]  /*2a590*/  HSET2.LE.AND R2, R9, R28.reuse, PT ;  /* 0x0000001c09027233 */ /* 0x100fe40003803000 */
[--C-:B------:R-:W-:Y:S01]  /*2a5a0*/  HSET2.LE.AND R3, R3, R28.reuse, PT ;  /* 0x0000001c03037233 */ /* 0x100fe20003803000 */
[----:B------:R-:W-:Y:S01]  /*2a5b0*/  LOP3.LUT R8, R164, R0, RZ, 0xc0, !PT ;  /* 0x00000000a4087212 */ /* 0x000fe200078ec0ff */
[--C-:B------:R-:W-:Y:S01]  /*2a5c0*/  HSET2.LE.AND R11, R11, R28.reuse, PT ;  /* 0x0000001c0b0b7233 */ /* 0x100fe20003803000 */
[----:B------:R-:W-:Y:S01]  /*2a5d0*/  LOP3.LUT R10, R159, R2, RZ, 0xc0, !PT ;  /* 0x000000029f0a7212 */ /* 0x000fe200078ec0ff */
[C---:B------:R-:W-:Y:S02]  /*2a5e0*/  HMMA.16816.F32.BF16 R88, R4.reuse, R18, R88 ;  /* 0x000000120458723c */ /* 0x040fe40000041858 */
[----:B------:R-:W-:Y:S02]  /*2a5f0*/  LOP3.LUT R9, R154, R3, RZ, 0xc0, !PT ;  /* 0x000000039a097212 */ /* 0x000fe400078ec0ff */
[----:B------:R-:W-:Y:S02]  /*2a600*/  LOP3.LUT R11, R151, R11, RZ, 0xc0, !PT ;  /* 0x0000000b970b7212 */ /* 0x000fe400078ec0ff */
[----:B------:R-:W-:Y:S02]  /*2a610*/  LOP3.LUT R2, R44, 0xffff, RZ, 0xc0, !PT ;  /* 0x0000ffff2c027812 */ /* 0x000fe400078ec0ff */
[-C--:B------:R-:W-:Y:S01]  /*2a620*/  LOP3.LUT R0, R45, R97.reuse, R102, 0x96, !PT ;  /* 0x000000612d007212 */ /* 0x080fe200078e9666 */
[C---:B--2---:R-:W-:Y:S03]  /*2a630*/  HMMA.16816.F32.BF16 R84, R4.reuse, R20, R84 ;  /* 0x000000140454723c */ /* 0x044fe60000041854 */
[----:B------:R-:W-:Y:S02]  /*2a640*/  SHF.R.U32.HI R3, RZ, 0x10, R0 ;  /* 0x00000010ff037819 */ /* 0x000fe40000011600 */
[C---:B------:R-:W-:Y:S03]  /*2a650*/  LOP3.LUT R14, R0.reuse, 0xff, RZ, 0xc0, !PT ;  /* 0x000000ff000e7812 */ /* 0x040fe600078ec0ff */
[----:B------:R-:W-:Y:S07]  /*2a660*/  HMMA.16816.F32.BF16 R56, R4, R22, R56 ;  /* 0x000000160438723c */ /* 0x000fee0000041838 */
[----:B------:R-:W-:Y:S01]  /*2a670*/  SHF.R.U32.HI R5, RZ, 0x8, R2 ;  /* 0x00000008ff057819 */ /* 0x000fe20000011602 */
[C---:B------:R-:W-:Y:S01]  /*2a680*/  HMMA.16816.F32.BF16 R32, R8.reuse, R16, R24 ;  /* 0x000000100820723c */ /* 0x040fe20000041818 */
[----:B------:R-:W-:Y:S01]  /*2a690*/  LOP3.LUT R2, R0, 0xffff, RZ, 0xc0, !PT ;  /* 0x0000ffff00027812 */ /* 0x000fe200078ec0ff */
[----:B------:R-:W1:Y:S02]  /*2a6a0*/  LDSM.16.MT88.4 R24, [R236+0x5400] ;  /* 0x00540000ec18783b */ /* 0x000e640000004200 */
        /* <DEDUP_REMOVED lines=15> */
[--C-:B------:R-:W-:Y:S01]  /*2a7a0*/  HSET2.LE.AND R3, R3, R28.reuse, PT ;  /* 0x0000001c03037233 */ /* 0x100fe20003803000 */
[----:B------:R-:W3:Y:S02]  /*2a7b0*/  LDSM.16.MT88.4 R20, [R236+0x5800] ;  /* 0x00580000ec14783b */ /* 0x000ee40000004200 */
        /* <DEDUP_REMOVED lines=30> */
[C---:B-1----:R-:W-:Y:S01]  /*2a9a0*/  HMMA.16816.F32.BF16 R72, R4.reuse, R24, R72 ;  /* 0x000000180448723c */ /* 0x042fe20000041848 */
[----:B------:R-:W-:Y:S02]  /*2a9b0*/  LOP3.LUT R11, R127, R11, RZ, 0xc0, !PT ;  /* 0x0000000b7f0b7212 */ /* 0x000fe400078ec0ff */
[-C--:B------:R-:W-:Y:S02]  /*2a9c0*/  LOP3.LUT R0, R41, R29.reuse, R100, 0x96, !PT ;  /* 0x0000001d29007212 */ /* 0x080fe400078e9664 */
[----:B------:R-:W-:Y:S02]  /*2a9d0*/  SHF.R.U32.HI R15, RZ, 0x18, R40 ;  /* 0x00000018ff0f7819 */ /* 0x000fe40000011628 */
[----:B------:R-:W-:Y:S01]  /*2a9e0*/  SHF.R.U32.HI R3, RZ, 0x10, R0 ;  /* 0x00000010ff037819 */ /* 0x000fe20000011600 */
[C---:B------:R-:W-:Y:S01]  /*2a9f0*/  HMMA.16816.F32.BF16 R88, R4.reuse, R26, R88 ;  /* 0x0000001a0458723c */ /* 0x040fe20000041858 */
[----:B------:R-:W-:Y:S03]  /*2aa00*/  LOP3.LUT R14, R0, 0xff, RZ, 0xc0, !PT ;  /* 0x000000ff000e7812 */ /* 0x000fe600078ec0ff */
[C---:B------:R-:W-:Y:S04]  /*2aa10*/  LOP3.LUT R2, R40.reuse, 0xffff, RZ, 0xc0, !PT ;  /* 0x0000ffff28027812 */ /* 0x040fe800078ec0ff */
[C---:B--2---:R-:W-:Y:S08]  /*2aa20*/  HMMA.16816.F32.BF16 R64, R4.reuse, R16, R84 ;  /* 0x000000100440723c */ /* 0x044ff00000041854 */
[----:B------:R-:W-:Y:S07]  /*2aa30*/  HMMA.16816.F32.BF16 R56, R4, R18, R56 ;  /* 0x000000120438723c */ /* 0x000fee0000041838 */
[----:B------:R-:W-:Y:S01]  /*2aa40*/  LOP3.LUT R6, R40, 0xff, RZ, 0xc0, !PT ;  /* 0x000000ff28067812 */ /* 0x000fe200078ec0ff */
[C---:B------:R-:W-:Y:S01]  /*2aa50*/  HMMA.16816.F32.BF16 R44, R8.reuse, R24, R32 ;  /* 0x00000018082c723c */ /* 0x040fe20000041820 */
[----:B------:R-:W-:Y:S01]  /*2aa60*/  SHF.R.U32.HI R5, RZ, 0x8, R2 ;  /* 0x00000008ff057819 */ /* 0x000fe20000011602 */
[----:B------:R-:W1:Y:S02]  /*2aa70*/  LDSM.16.MT88.4 R32, [R238+0x5800] ;  /* 0x00580000ee20783b */ /* 0x000e640000004200 */
[----:B------:R-:W-:Y:S02]  /*2aa80*/  LOP3.LUT R2, R0, 0xffff, RZ, 0xc0, !PT ;  /* 0x0000ffff00027812 */ /* 0x000fe400078ec0ff */
[----:B------:R-:W-:Y:S02]  /*2aa90*/  SHF.R.U32.HI R7, RZ, 0x18, R0 ;  /* 0x00000018ff077819 */ /* 0x000fe40000011600 */
[C---:B------:R-:W-:Y:S01]  /*2aaa0*/  HMMA.16816.F32.BF16 R52, R8.reuse, R26, R52 ;  /* 0x0000001a0834723c */ /* 0x040fe20000041834 */
[----:B------:R-:W-:Y:S01]  /*2aab0*/  SHF.R.U32.HI R0, RZ, 0x8, R2 ;  /* 0x00000008ff007819 */ /* 0x000fe20000011602 */
[----:B------:R-:W2:Y:S02]  /*2aac0*/  LDSM.16.MT88.4 R24, [R236+0x5c00] ;  /* 0x005c0000ec18783b */ /* 0x000ea40000004200 */
[----:B------:R-:W-:Y:S02]  /*2aad0*/  PRMT R5, R6, 0x5410, R5 ;  /* 0x0000541006057816 */ /* 0x000fe40000000005 */
[----:B------:R-:W-:Y:S02]  /*2aae0*/  PRMT R0, R14, 0x5410, R0 ;  /* 0x000054100e007816 */ /* 0x000fe40000000000 */
[----:B------:R-:W-:Y:S01]  /*2aaf0*/  LOP3.LUT R2, R3, 0xff, RZ, 0xc0, !PT ;  /* 0x000000ff03027812 */ /* 0x000fe200078ec0ff */
[C---:B------:R-:W-:Y:S03]  /*2ab00*/  HMMA.16816.F32.BF16 R36, R8.reuse, R16, R36 ;  /* 0x000000100824723c */ /* 0x040fe60000041824 */
[----:B------:R-:W-:Y:S01]  /*2ab10*/  SHF.R.U32.HI R4, RZ, 0x10, R40 ;  /* 0x00000010ff047819 */ /* 0x000fe20000011628 */
[--C-:B------:R-:W-:Y:S01]  /*2ab20*/  HSET2.LE.AND R0, R0, R28.reuse, PT ;  /* 0x0000001c00007233 */ /* 0x100fe20003803000 */
[----:B------:R-:W-:Y:S01]  /*2ab30*/  PRMT R3, R2, 0x5410, R7 ;  /* 0x0000541002037816 */ /* 0x000fe20000000007 */
[--C-:B------:R-:W-:Y:S01]  /*2ab40*/  HSET2.LE.AND R2, R5, R28.reuse, PT ;  /* 0x0000001c05027233 */ /* 0x100fe20003803000 */
[----:B------:R-:W-:Y:S01]  /*2ab50*/  LOP3.LUT R4, R4, 0xff, RZ, 0xc0, !PT ;  /* 0x000000ff04047812 */ /* 0x000fe200078ec0ff */
[----:B------:R-:W-:Y:S04]  /*2ab60*/  HMMA.16816.F32.BF16 R60, R8, R18, R60 ;  /* 0x00000012083c723c */ /* 0x000fe8000004183c */
[----:B------:R-:W-:Y:S01]  /*2ab70*/  PRMT R7, R4, 0x5410, R15 ;  /* 0x0000541004077816 */ /* 0x000fe2000000000f */
[--C-:B------:R-:W-:Y:S01]  /*2ab80*/  HSET2.LE.AND R3, R3, R28.reuse, PT ;  /* 0x0000001c03037233 */ /* 0x100fe20003803000 */
        /* <DEDUP_REMOVED lines=10> */
[----:B------:R-:W-:Y:S02]  /*2ac30*/  SHF.R.U32.HI R3, RZ, 0x10, R0 ;  /* 0x00000010ff037819 */ /* 0x000fe40000011600 */
[----:B------:R-:W-:Y:S02]  /*2ac40*/  LOP3.LUT R14, R0, 0xff, RZ, 0xc0, !PT ;  /* 0x000000ff000e7812 */ /* 0x000fe400078ec0ff */
[----:B------:R-:W-:Y:S02]  /*2ac50*/  SHF.R.U32.HI R0, RZ, 0x8, R2 ;  /* 0x00000008ff007819 */ /* 0x000fe40000011602 */
[----:B------:R-:W-:Y:S02]  /*2ac60*/  LOP3.LUT R7, R99, R7, RZ, 0xc0, !PT ;  /* 0x0000000763077212 */ /* 0x000fe400078ec0ff */
[----:B------:R-:W-:Y:S02]  /*2ac70*/  LOP3.LUT R2, R3, 0xff, RZ, 0xc0, !PT ;  /* 0x000000ff03027812 */ /* 0x000fe400078ec0ff */
[----:B------:R-:W-:Y:S02]  /*2ac80*/  PRMT R9, R10, 0x5410, R9 ;  /* 0x000054100a097816 */ /* 0x000fe40000000009 */
[----:B------:R-:W-:Y:S01]  /*2ac90*/  PRMT R0, R14, 0x5410, R0 ;  /* 0x000054100e007816 */ /* 0x000fe20000000000 */
[C---:B---3--:R-:W-:Y:S01]  /*2aca0*/  HMMA.16816.F32.BF16 R72, R4.reuse, R20, R72 ;  /* 0x000000140448723c */ /* 0x048fe20000041848 */
[--C-:B------:R-:W-:Y:S02]  /*2acb0*/  SHF.R.U32.HI R8, RZ, 0x10, R48.reuse ;  /* 0x00000010ff087819 */ /* 0x100fe40000011630 */
[----:B------:R-:W-:Y:S01]  /*2acc0*/  PRMT R3, R2, 0x5410, R11 ;  /* 0x0000541002037816 */ /* 0x000fe2000000000b */
[--C-:B------:R-:W-:Y:S01]  /*2acd0*/  HSET2.LE.AND R0, R0, R28.reuse, PT ;  /* 0x0000001c00007233 */ /* 0x100fe20003803000 */
[----:B------:R-:W-:Y:S01]  /*2ace0*/  SHF.R.U32.HI R15, RZ, 0x18, R48 ;  /* 0x00000018ff0f7819 */ /* 0x000fe20000011630 */
[--C-:B------:R-:W-:Y:S01]  /*2acf0*/  HSET2.LE.AND R2, R9, R28.reuse, PT ;  /* 0x0000001c09027233 */ /* 0x100fe20003803000 */
[----:B------:R-:W-:Y:S01]  /*2ad00*/  LOP3.LUT R8, R8, 0xff, RZ, 0xc0, !PT ;  /* 0x000000ff08087812 */ /* 0x000fe200078ec0ff */
[C---:B------:R-:W-:Y:S01]  /*2ad10*/  HMMA.16816.F32.BF16 R88, R4.reuse, R22, R88 ;  /* 0x000000160458723c */ /* 0x040fe20000041858 */
[--C-:B------:R-:W-:Y:S03]  /*2ad20*/  HSET2.LE.AND R3, R3, R28.reuse, PT ;  /* 0x0000001c03037233 */ /* 0x100fe60003803000 */
[----:B------:R-:W-:Y:S02]  /*2ad30*/  LOP3.LUT R16, R125, R0, RZ, 0xc0, !PT ;  /* 0x000000007d107212 */ /* 0x000fe400078ec0ff */
[----:B------:R-:W-:Y:S02]  /*2ad40*/  LOP3.LUT R18, R123, R2, RZ, 0xc0, !PT ;  /* 0x000000027b127212 */ /* 0x000fe400078ec0ff */
[C---:B-1----:R-:W-:Y:S01]  /*2ad50*/  HMMA.16816.F32.BF16 R64, R4.reuse, R32, R64 ;  /* 0x000000200440723c */ /* 0x042fe20000041840 */
[----:B------:R-:W-:Y:S03]  /*2ad60*/  LOP3.LUT R17, R124, R3, RZ, 0xc0, !PT ;  /* 0x000000037c117212 */ /* 0x000fe600078ec0ff */
[----:B------:R-:W-:Y:S02]  /*2ad70*/  PRMT R8, R8, 0x5410, R15 ;  /* 0x0000541008087816 */ /* 0x000fe4000000000f */
[----:B------:R-:W-:Y:S02]  /*2ad80*/  SHF.R.U32.HI R9, RZ, 0x18, R42 ;  /* 0x00000018ff097819 */ /* 0x000fe4000001162a */
[----:B------:R-:W-:Y:S01]  /*2ad90*/  HMMA.16816.F32.BF16 R56, R4, R34, R56 ;  /* 0x000000220438723c */ /* 0x000fe20000041838 */
[----:B------:R-:W-:Y:S03]  /*2ada0*/  LOP3.LUT R0, R43, R97, R114, 0x96, !PT ;  /* 0x000000612b007212 */ /* 0x000fe600078e9672 */
[----:B------:R-:W-:Y:S01]  /*2adb0*/  LOP3.LUT R2, R42, 0xffff, RZ, 0xc0, !PT ;  /* 0x0000ffff2a027812 */ /* 0x000fe200078ec0ff */
[--C-:B------:R-:W-:Y:S01]  /*2adc0*/  HSET2.LE.AND R8, R8, R28.reuse, PT ;  /* 0x0000001c08087233 */ /* 0x100fe20003803000 */
[----:B------:R-:W-:Y:S02]  /*2add0*/  SHF.R.U32.HI R3, RZ, 0x10, R0 ;  /* 0x00000010ff037819 */ /* 0x000fe40000011600 */
[----:B------:R-:W-:Y:S04]  /*2ade0*/  SHF.R.U32.HI R5, RZ, 0x8, R2 ;  /* 0x00000008ff057819 */ /* 0x000fe80000011602 */
[C---:B------:R-:W-:Y:S02]  /*2adf0*/  LOP3.LUT R2, R0.reuse, 0xffff, RZ, 0xc0, !PT ;  /* 0x0000ffff00027812 */ /* 0x040fe400078ec0ff */
[----:B------:R-:W-:Y:S02]  /*2ae00*/  SHF.R.U32.HI R4, RZ, 0x10, R42 ;  /* 0x00000010ff047819 */ /* 0x000fe4000001162a */
[----:B------:R-:W-:Y:S02]  /*2ae10*/  LOP3.LUT R19, R121, R8, RZ, 0xc0, !PT ;  /* 0x0000000879137212 */ /* 0x000fe400078ec0ff */
[----:B------:R-:W-:Y:S02]  /*2ae20*/  LOP3.LUT R8, R0, 0xff, RZ, 0xc0, !PT ;  /* 0x000000ff00087812 */ /* 0x000fe400078ec0ff */
[----:B------:R-:W-:Y:S02]  /*2ae30*/  LOP3.LUT R6, R42, 0xff, RZ, 0xc0, !PT ;  /* 0x000000ff2a067812 */ /* 0x000fe400078ec0ff */
[----:B------:R-:W-:Y:S01]  /*2ae40*/  SHF.R.U32.HI R7, RZ, 0x18, R0 ;  /* 0x00000018ff077819 */ /* 0x000fe20000011600 */
[C---:B------:R-:W-:Y:S01]  /*2ae50*/  HMMA.16816.F32.BF16 R44, R16.reuse, R20, R44 ;  /* 0x00000014102c723c */ /* 0x040fe2000004182c */
[----:B------:R-:W-:Y:S02]  /*2ae60*/  SHF.R.U32.HI R0, RZ, 0x8, R2 ;  /* 0x00000008ff007819 */ /* 0x000fe40000011602 */
[----:B------:R-:W-:Y:S02]  /*2ae70*/  LOP3.LUT R2, R3, 0xff, RZ, 0xc0, !PT ;  /* 0x000000ff03027812 */ /* 0x000fe400078ec0ff */
[----:B------:R-:W-:Y:S02]  /*2ae80*/  LOP3.LUT R4, R4, 0xff, RZ, 0xc0, !PT ;  /* 0x000000ff04047812 */ /* 0x000fe400078ec0ff */
[----:B------:R-:W-:Y:S01]  /*2ae90*/  PRMT R5, R6, 0x5410, R5 ;  /* 0x0000541006057816 */ /* 0x000fe20000000005 */
[C---:B------:R-:W-:Y:S01]  /*2aea0*/  HMMA.16816.F32.BF16 R52, R16.reuse, R22, R52 ;  /* 0x000000161034723c */ /* 0x040fe20000041834 */
[----:B------:R-:W1:Y:S03]  /*2aeb0*/  LDSM.16.MT88.4 R20, [R238+0x5c00] ;  /* 0x005c0000ee14783b */ /* 0x000e660000004200 */
[----:B------:R-:W-:Y:S02]  /*2aec0*/  PRMT R0, R8, 0x5410, R0 ;  /* 0x0000541008007816 */ /* 0x000fe40000000000 */
[----:B------:R-:W-:Y:S01]  /*2aed0*/  PRMT R3, R2, 0x5410, R7 ;  /* 0x0000541002037816 */ /* 0x000fe20000000007 */
[--C-:B------:R-:W-:Y:S01]  /*2aee0*/  HSET2.LE.AND R2, R5, R28.reuse, PT ;  /* 0x0000001c05027233 */ /* 0x100fe20003803000 */
[----:B------:R-:W-:Y:S01]  /*2aef0*/  PRMT R4, R4, 0x5410, R9 ;  /* 0x0000541004047816 */ /* 0x000fe20000000009 */
[--C-:B------:R-:W-:Y:S01]  /*2af00*/  HSET2.LE.AND R0, R0, R28.reuse, PT ;  /* 0x0000001c00007233 */ /* 0x100fe20003803000 */
[C---:B------:R-:W-:Y:S02]  /*2af10*/  HMMA.16816.F32.BF16 R36, R16.reuse, R32, R36 ;  /* 0x000000201024723c */ /* 0x040fe40000041824 */
[--C-:B------:R-:W-:Y:S01]  /*2af20*/  HSET2.LE.AND R3, R3, R28.reuse, PT ;  /* 0x0000001c03037233 */ /* 0x100fe20003803000 */
[----:B------:R-:W-:Y:S01]  /*2af30*/  LOP3.LUT R10, R104, R2, RZ, 0xc0, !PT ;  /* 0x00000002680a7212 */ /* 0x000fe200078ec0ff */
[--C-:B------:R-:W-:Y:S01]  /*2af40*/  HSET2.LE.AND R4, R4, R28.reuse, PT ;  /* 0x0000001c04047233 */ /* 0x100fe20003803000 */
[----:B------:R-:W-:Y:S02]  /*2af50*/  LOP3.LUT R8, R117, R0, RZ, 0xc0, !PT ;  /* 0x0000000075087212 */ /* 0x000fe400078ec0ff */
[----:B------:R-:W-:Y:S01]  /*2af60*/  LOP3.LUT R9, R116, R3, RZ, 0xc0, !PT ;  /* 0x0000000374097212 */ /* 0x000fe200078ec0ff */
[----:B------:R-:W-:Y:S01]  /*2af70*/  HMMA.16816.F32.BF16 R16, R16, R34, R60 ;  /* 0x000000221010723c */ /* 0x000fe2000004183c */
[----:B------:R-:W-:Y:S03]  /*2af80*/  LOP3.LUT R11, R105, R4, RZ, 0xc0, !PT ;  /* 0x00000004690b7212 */ /* 0x000fe600078ec0ff */
[C---:B------:R-:W-:Y:S02]  /*2af90*/  LOP3.LUT R2, R50.reuse, 0xffff, RZ, 0xc0, !PT ;  /* 0x0000ffff32027812 */ /* 0x040fe400078ec0ff */
[----:B------:R-:W-:Y:S02]  /*2afa0*/  LOP3.LUT R0, R51, R97, R126, 0x96, !PT ;  /* 0x0000006133007212 */ /* 0x000fe400078e967e */
[-C--:B--2---:R-:W-:Y:S01]  /*2afb0*/  HMMA.16816.F32.BF16 R32, R8, R24.reuse, R72 ;  /* 0x000000180820723c */ /* 0x084fe20000041848 */
[----:B------:R-:W-:Y:S03]  /*2afc0*/  LOP3.LUT R6, R50, 0xff, RZ, 0xc0, !PT ;  /* 0x000000ff32067812 */ /* 0x000fe600078ec0ff */
[----:B------:R-:W-:Y:S02]  /*2afd0*/  SHF.R.U32.HI R5, RZ, 0x8, R2 ;  /* 0x00000008ff057819 */ /* 0x000fe40000011602 */
[----:B------:R-:W-:Y:S02]  /*2afe0*/  LOP3.LUT R2, R0, 0xffff, RZ, 0xc0, !PT ;  /* 0x0000ffff00027812 */ /* 0x000fe400078ec0ff */
[----:B------:R-:W-:Y:S04]  /*2aff0*/  PRMT R5, R6, 0x5410, R5 ;  /* 0x0000541006057816 */ /* 0x000fe80000000005 */
[----:B------:R-:W-:Y:S02]  /*2b000*/  SHF.R.U32.HI R3, RZ, 0x10, R0 ;  /* 0x00000010ff037819 */ /* 0x000fe40000011600 */
[----:B------:R-:W-:Y:S02]  /*2b010*/  SHF.R.U32.HI R4, RZ, 0x10, R50 ;  /* 0x00000010ff047819 */ /* 0x000fe40000011632 */
[----:B------:R-:W-:Y:S02]  /*2b020*/  LOP3.LUT R14, R0, 0xff, RZ, 0xc0, !PT ;  /* 0x000000ff000e7812 */ /* 0x000fe400078ec0ff */
[----:B------:R-:W-:Y:S02]  /*2b030*/  LOP3.LUT R4, R4, 0xff, RZ, 0xc0, !PT ;  /* 0x000000ff04047812 */ /* 0x000fe400078ec0ff */
[----:B------:R-:W-:Y:S02]  /*2b040*/  SHF.R.U32.HI R7, RZ, 0x18, R0 ;  /* 0x00000018ff077819 */ /* 0x000fe40000011600 */
[----:B------:R-:W-:Y:S01]  /*2b050*/  SHF.R.U32.HI R0, RZ, 0x8, R2 ;  /* 0x00000008ff007819 */ /* 0x000fe20000011602 */
[----:B------:R-:W-:Y:S01]  /*2b060*/  STL.64 [R1+0x90], R32 ;  /* 0x0000902001007387 */ /* 0x000fe20000100a00 */
[----:B------:R-:W-:Y:S02]  /*2b070*/  LOP3.LUT R2, R3, 0xff, RZ, 0xc0, !PT ;  /* 0x000000ff03027812 */ /* 0x000fe400078ec0ff */
[----:B------:R-:W-:Y:S02]  /*2b080*/  PRMT R0, R14, 0x5410, R0 ;  /* 0x000054100e007816 */ /* 0x000fe40000000000 */
[----:B------:R-:W-:Y:S01]  /*2b090*/  PRMT R3, R2, 0x5410, R7 ;  /* 0x0000541002037816 */ /* 0x000fe20000000007 */
[----:B------:R2:W-:Y:S01]  /*2b0a0*/  STL.64 [R1+0x98], R34 ;  /* 0x0000982201007387 */ /* 0x0005e20000100a00 */
[----:B------:R-:W-:Y:S01]  /*2b0b0*/  SHF.R.U32.HI R15, RZ, 0x18, R50 ;  /* 0x00000018ff0f7819 */ /* 0x000fe20000011632 */
[--C-:B------:R-:W-:Y:S02]  /*2b0c0*/  HSET2.LE.AND R0, R0, R28.reuse, PT ;  /* 0x0000001c00007233 */ /* 0x100fe40003803000 */
[--C-:B------:R-:W-:Y:S01]  /*2b0d0*/  HSET2.LE.AND R2, R5, R28.reuse, PT ;  /* 0x0000001c05027233 */ /* 0x100fe20003803000 */
[----:B------:R-:W-:Y:S01]  /*2b0e0*/  PRMT R7, R4, 0x5410, R15 ;  /* 0x0000541004077816 */ /* 0x000fe2000000000f */
[--C-:B------:R-:W-:Y:S01]  /*2b0f0*/  HSET2.LE.AND R3, R3, R28.reuse, PT ;  /* 0x0000001c03037233 */ /* 0x100fe20003803000 */
[----:B------:R-:W-:Y:S02]  /*2b100*/  LOP3.LUT R4, R148, R0, RZ, 0xc0, !PT ;  /* 0x0000000094047212 */ /* 0x000fe400078ec0ff */
[----:B------:R-:W-:Y:S01]  /*2b110*/  LOP3.LUT R6, R119, R2, RZ, 0xc0, !PT ;  /* 0x0000000277067212 */ /* 0x000fe200078ec0ff */
[----:B------:R-:W-:Y:S01]  /*2b120*/  HSET2.LE.AND R7, R7, R28, PT ;  /* 0x0000001c07077233 */ /* 0x000fe20003803000 */
[----:B------:R-:W-:Y:S02]  /*2b130*/  LOP3.LUT R5, R122, R3, RZ, 0xc0, !PT ;  /* 0x000000037a057212 */ /* 0x000fe400078ec0ff */
[----:B------:R-:W-:Y:S02]  /*2b140*/  IADD3 R0, R185, -0x1, RZ ;  /* 0xffffffffb9007810 */ /* 0x000fe40007ffe0ff */
[----:B------:R-:W-:Y:S03]  /*2b150*/  LOP3.LUT R7, R107, R7, RZ, 0xc0, !PT ;  /* 0x000000076b077212 */ /* 0x000fe600078ec0ff */
[----:B------:R-:W-:Y:S04]  /*2b160*/  IMAD.MOV.U32 R185, RZ, RZ, R0 ;  /* 0x000000ffffb97224 */ /* 0x000fe800078e0000 */
[----:B------:R-:W-:Y:S08]  /*2b170*/  HMMA.16816.F32.BF16 R28, R4, R24, R44 ;  /* 0x00000018041c723c */ /* 0x000ff0000004182c */
[-C--:B--2---:R-:W-:Y:S08]  /*2b180*/  HMMA.16816.F32.BF16 R32, R8, R26.reuse, R88 ;  /* 0x0000001a0820723c */ /* 0x084ff00000041858 */
[----:B------:R-:W-:Y:S11]  /*2b190*/  HMMA.16816.F32.BF16 R24, R4, R26, R52 ;  /* 0x0000001a0418723c */ /* 0x000ff60000041834 */
[----:B------:R-:W-:Y:S04]  /*2b1a0*/  @!UPT UIADD3 URZ, URZ, URZ, URZ ;  /* 0x0000003f3f3ff290 */ /* 0x000fe8000fffe03f */
[----:B------:R-:W-:Y:S06]  /*2b1b0*/  STL.64 [R1+0x80], R32 ;  /* 0x0000802001007387 */ /* 0x000fec0000100a00 */
[----:B------:R1:W-:Y:S02]  /*2b1c0*/  STL.64 [R1+0x88], R34 ;  /* 0x0000882201007387 */ /* 0x0003e40000100a00 */
[C---:B-1----:R-:W-:Y:S08]  /*2b1d0*/  HMMA.16816.F32.BF16 R32, R8.reuse, R20, R64 ;  /* 0x000000140820723c */ /* 0x042ff00000041840 */
[----:B------:R-:W-:Y:S11]  /*2b1e0*/  HMMA.16816.F32.BF16 R8, R8, R22, R56 ;  /* 0x000000160808723c */ /* 0x000ff60000041838 */
[----:B------:R-:W-:Y:S04]  /*2b1f0*/  @!UPT UIADD3 URZ, URZ, URZ, URZ ;  /* 0x0000003f3f3ff290 */ /* 0x000fe8000fffe03f */
[----:B------:R-:W-:Y:S06]  /*2b200*/  STL.64 [R1+0x70], R32 ;  /* 0x0000702001007387 */ /* 0x000fec0000100a00 */
[----:B------:R-:W-:Y:S06]  /*2b210*/  STL.64 [R1+0x78], R34 ;  /* 0x0000782201007387 */ /* 0x000fec0000100a00 */
[----:B------:R-:W-:Y:S06]  /*2b220*/  STL.64 [R1+0x60], R8 ;  /* 0x0000600801007387 */ /* 0x000fec0000100a00 */
[----:B------:R1:W-:Y:S06]  /*2b230*/  STL.64 [R1+0x68], R10 ;  /* 0x0000680a01007387 */ /* 0x0003ec0000100a00 */
[----:B------:R2:W-:Y:S06]  /*2b240*/  STL.64 [R1+0x40], R28 ;  /* 0x0000401c01007387 */ /* 0x0005ec0000100a00 */
[----:B------:R2:W-:Y:S06]  /*2b250*/  STL.64 [R1+0x48], R30 ;  /* 0x0000481e01007387 */ /* 0x0005ec0000100a00 */
[----:B------:R2:W-:Y:S06]  /*2b260*/  STL.64 [R1+0x30], R24 ;  /* 0x0000301801007387 */ /* 0x0005ec0000100a00 */
[----:B------:R2:W-:Y:S01]  /*2b270*/  STL.64 [R1+0x38], R26 ;  /* 0x0000381a01007387 */ /* 0x0005e20000100a00 */
[C---:B-1----:R-:W-:Y:S08]  /*2b280*/  HMMA.16816.F32.BF16 R8, R4.reuse, R20, R36 ;  /* 0x000000140408723c */ /* 0x042ff00000041824 */
[----:B------:R-:W-:Y:S11]  /*2b290*/  HMMA.16816.F32.BF16 R4, R4, R22, R16 ;  /* 0x000000160404723c */ /* 0x000ff60000041810 */
[----:B------:R-:W-:Y:S04]  /*2b2a0*/  @!UPT UIADD3 URZ, URZ, URZ, URZ ;  /* 0x0000003f3f3ff290 */ /* 0x000fe8000fffe03f */
[----:B------:R2:W-:Y:S06]  /*2b2b0*/  STL.64 [R1+0x10], R8 ;  /* 0x0000100801007387 */ /* 0x0005ec0000100a00 */
[----:B------:R2:W-:Y:S06]  /*2b2c0*/  STL.64 [R1+0x18], R10 ;  /* 0x0000180a01007387 */ /* 0x0005ec0000100a00 */
[----:B------:R2:W-:Y:S06]  /*2b2d0*/  STL.64 [R1], R4 ;  /* 0x0000000401007387 */ /* 0x0005ec0000100a00 */
[----:B------:R2:W-:Y:S01]  /*2b2e0*/  STL.64 [R1+0x8], R6 ;  /* 0x0000080601007387 */ /* 0x0005e20000100a00 */
[----:B------:R-:W-:-:S05]  /*2b2f0*/  @P1 BRA `(.L_x_515) ;  /* 0xffff3ba000001947 */ /* 0x000fca000383ffff */
.L_x_512:
[----:B-123--:R-:W-:Y:S01]  /*2b300*/  IMAD.U32 R4, RZ, RZ, UR6 ;  /* 0x00000006ff047e24 */ /* 0x00efe2000f8e00ff */
[----:B------:R-:W-:Y:S01]  /*2b310*/  MOV R2, UR6 ;  /* 0x0000000600027c02 */ /* 0x000fe20008000f00 */
[----:B------:R-:W-:Y:S01]  /*2b320*/  IMAD.U32 R5, RZ, RZ, UR7 ;  /* 0x00000007ff057e24 */ /* 0x000fe2000f8e00ff */
[----:B------:R-:W-:Y:S01]  /*2b330*/  ULDC.64 UR4, c[0x0][0x118] ;  /* 0x0000460000047ab9 */ /* 0x000fe20000000a00 */
[----:B------:R-:W-:-:S03]  /*2b340*/  IMAD.U32 R3, RZ, RZ, UR7 ;  /* 0x00000007ff037e24 */ /* 0x000fc6000f8e00ff */
[----:B------:R1:W5:Y:S01]  /*2b350*/  LD.E R31, [R4.64+0xd8] ;  /* 0x0000d804041f7980 */ /* 0x000362000c101900 */
[----:B------:R-:W-:-:S03]  /*2b360*/  MOV R7, 0x1f ;  /* 0x0000001f00077802 */ /* 0x000fc60000000f00 */
[----:B------:R2:W5:Y:S01]  /*2b370*/  LD.E R6, [R2.64+0x17c] ;  /* 0x00017c0402067980 */ /* 0x000562000c101900 */
[----:B-1----:R-:W-:Y:S01]  /*2b380*/  MOV R5, 0xffffffff ;  /* 0xffffffff00057802 */ /* 0x002fe20000000f00 */
[----:B------:R-:W-:Y:S05]  /*2b390*/  BRA.DIV ~URZ, `(.L_x_516) ;  /* 0x000026b27f007947 */ /* 0x000fea000b800000 */
[----:B------:R1:W3:Y:S02]  /*2b3a0*/  SHFL.BFLY PT, R0, R181, 0x2, 0x1f ;  /* 0x0c401f00b5007f89 */ /* 0x0002e400000e0000 */
.L_x_545:
[----:B---3--:R-:W-:Y:S01]  /*2b3b0*/  FADD.FTZ R4, R0, R181 ;  /* 0x000000b500047221 */ /* 0x008fe20000010000 */
[----:B------:R-:W-:Y:S05]  /*2b3c0*/  BRA.DIV ~URZ, `(.L_x_517) ;  /* 0x000026e27f007947 */ /* 0x000fea000b800000 */
[----:B--2---:R-:W2:Y:S04]  /*2b3d0*/  SHFL.BFLY PT, R3, R182, 0x2, 0x1f ;  /* 0x0c401f00b6037f89 */ /* 0x004ea800000e0000 */
[----:B------:R-:W3:Y:S04]  /*2b3e0*/  SHFL.BFLY PT, R2, R183, 0x2, 0x1f ;  /* 0x0c401f00b7027f89 */ /* 0x000ee800000e0000 */
[----:B------:R-:W4:Y:S04]  /*2b3f0*/  SHFL.BFLY PT, R0, R184, 0x2, 0x1f ;  /* 0x0c401f00b8007f89 */ /* 0x000f2800000e0000 */
[----:B------:R-:W1:Y:S01]  /*2b400*/  SHFL.BFLY PT, R8, R4, 0x1, 0x1f ;  /* 0x0c201f0004087f89 */ /* 0x000e6200000e0000 */
[----:B--2---:R-:W-:-:S02]  /*2b410*/  FADD.FTZ R3, R3, R182 ;  /* 0x000000b603037221 */ /* 0x004fc40000010000 */
[----:B---3--:R-:W-:-:S03]  /*2b420*/  FADD.FTZ R2, R2, R183 ;  /* 0x000000b702027221 */ /* 0x008fc60000010000 */
[----:B------:R-:W2:Y:S01]  /*2b430*/  SHFL.BFLY PT, R7, R3, 0x1, 0x1f ;  /* 0x0c201f0003077f89 */ /* 0x000ea200000e0000 */
[----:B----4-:R-:W-:-:S03]  /*2b440*/  FADD.FTZ R0, R0, R184 ;  /* 0x000000b800007221 */ /* 0x010fc60000010000 */
[----:B------:R-:W3:Y:S01]  /*2b450*/  SHFL.BFLY PT, R5, R2, 0x1, 0x1f ;  /* 0x0c201f0002057f89 */ /* 0x000ee200000e0000 */
[----:B-1----:R-:W-:-:S03]  /*2b460*/  FADD.FTZ R33, R4, R8 ;  /* 0x0000000804217221 */ /* 0x002fc60000010000 */
[----:B------:R1:W4:Y:S01]  /*2b470*/  SHFL.BFLY PT, R9, R0, 0x1, 0x1f ;  /* 0x0c201f0000097f89 */ /* 0x00032200000e0000 */
[----:B--2---:R-:W-:Y:S02]  /*2b480*/  FADD.FTZ R32, R3, R7 ;  /* 0x0000000703207221 */ /* 0x004fe40000010000 */
[----:B---3--:R-:W-:Y:S02]  /*2b490*/  FADD.FTZ R30, R2, R5 ;  /* 0x00000005021e7221 */ /* 0x008fe40000010000 */
.L_x_546:
[----:B------:R-:W2:Y:S04]  /*2b4a0*/  LDL.LU R11, [R1+0x40] ;  /* 0x00004000010b7983 */ /* 0x000ea80000300800 */
[----:B------:R-:W3:Y:S04]  /*2b4b0*/  LDL.LU R10, [R1+0x44] ;  /* 0x00004400010a7983 */ /* 0x000ee80000300800 */
[----:B----4-:R-:W4:Y:S04]  /*2b4c0*/  LDL.LU R17, [R1+0x30] ;  /* 0x0000300001117983 */ /* 0x010f280000300800 */
[----:B------:R-:W4:Y:S04]  /*2b4d0*/  LDL.LU R16, [R1+0x34] ;  /* 0x0000340001107983 */ /* 0x000f280000300800 */
[----:B------:R-:W4:Y:S04]  /*2b4e0*/  LDL.LU R23, [R1+0x10] ;  /* 0x0000100001177983 */ /* 0x000f280000300800 */
[----:B------:R-:W4:Y:S04]  /*2b4f0*/  LDL.LU R22, [R1+0x14] ;  /* 0x0000140001167983 */ /* 0x000f280000300800 */
[----:B------:R-:W4:Y:S04]  /*2b500*/  LDL.LU R46, [R1] ;  /* 0x00000000012e7983 */ /* 0x000f280000300800 */
[----:B------:R-:W4:Y:S04]  /*2b510*/  LDL.LU R45, [R1+0x4] ;  /* 0x00000400012d7983 */ /* 0x000f280000300800 */
        /* <DEDUP_REMOVED lines=23> */
[----:B------:R-:W4:Y:S01]  /*2b690*/  LDL.LU R18, [R1+0x6c] ;  /* 0x00006c0001127983 */ /* 0x000f220000300800 */
[----:B------:R-:W-:Y:S01]  /*2b6a0*/  FSETP.NE.FTZ.AND P4, PT, R32, RZ, PT ;  /* 0x000000ff2000720b */ /* 0x000fe20003f95000 */
[----:B------:R-:W-:Y:S01]  /*2b6b0*/  IMAD.MOV.U32 R3, RZ, RZ, 0x3f800000 ;  /* 0x3f800000ff037424 */ /* 0x000fe200078e00ff */
[----:B------:R-:W-:Y:S01]  /*2b6c0*/  FSETP.NE.FTZ.AND P5, PT, R33, RZ, PT ;  /* 0x000000ff2100720b */ /* 0x000fe20003fb5000 */
[----:B------:R-:W4:Y:S01]  /*2b6d0*/  LDL R53, [R1+0x2fc] ;  /* 0x0002fc0001357983 */ /* 0x000f220000100800 */
[----:B------:R-:W-:Y:S01]  /*2b6e0*/  FADD.FTZ R29, R9, R0 ;  /* 0x00000000091d7221 */ /* 0x000fe20000010000 */
[----:B------:R-:W-:Y:S01]  /*2b6f0*/  FSETP.NE.FTZ.AND P3, PT, R30, RZ, PT ;  /* 0x000000ff1e00720b */ /* 0x000fe20003f75000 */
[----:B------:R-:W-:Y:S01]  /*2b700*/  IMAD.MOV.U32 R5, RZ, RZ, 0x3f800000 ;  /* 0x3f800000ff057424 */ /* 0x000fe200078e00ff */
[----:B------:R-:W1:Y:S01]  /*2b710*/  S2R R51, SR_TID.X ;  /* 0x0000000000337919 */ /* 0x000e620000002100 */
[----:B------:R-:W-:-:S02]  /*2b720*/  MOV R2, 0x3f800000 ;  /* 0x3f80000000027802 */ /* 0x000fc40000000f00 */
[----:B------:R-:W-:Y:S02]  /*2b730*/  FSETP.NE.FTZ.AND P2, PT, R29, RZ, PT ;  /* 0x000000ff1d00720b */ /* 0x000fe40003f55000 */
[----:B------:R-:W-:Y:S01]  /*2b740*/  MOV R4, 0x3f800000 ;  /* 0x3f80000000047802 */ /* 0x000fe20000000f00 */
[----:B------:R-:W1:Y:S08]  /*2b750*/  @P4 MUFU.RCP R3, R32 ;  /* 0x0000002000034308 */ /* 0x000e700000001000 */
[----:B------:R-:W1:Y:S08]  /*2b760*/  @P5 MUFU.RCP R2, R33 ;  /* 0x0000002100025308 */ /* 0x000e700000001000 */
[----:B------:R-:W1:Y:S02]  /*2b770*/  @P3 MUFU.RCP R4, R30 ;  /* 0x0000001e00043308 */ /* 0x000e640000001000 */
[----:B-1---5:R-:W-:Y:S01]  /*2b780*/  FMUL.FTZ R3, R6, R3 ;  /* 0x0000000306037220 */ /* 0x022fe20000410000 */
[----:B------:R-:W-:-:S04]  /*2b790*/  SHF.R.S32.HI R49, RZ, 0x1f, R51 ;  /* 0x0000001fff317819 */ /* 0x000fc80000011433 */
[CC--:B------:R-:W-:Y:S01]  /*2b7a0*/  LEA.HI R48, R49.reuse, R51.reuse, RZ, 0x2 ;  /* 0x0000003331307211 */ /* 0x0c0fe200078f10ff */
[----:B------:R-:W1:Y:S01]  /*2b7b0*/  @P2 MUFU.RCP R5, R29 ;  /* 0x0000001d00052308 */ /* 0x000e620000001000 */
[C---:B------:R-:W-:Y:S02]  /*2b7c0*/  FMUL.FTZ R0, R6.reuse, R2 ;  /* 0x0000000206007220 */ /* 0x040fe40000410000 */
[----:B------:R-:W-:Y:S01]  /*2b7d0*/  SHF.R.S32.HI R50, RZ, 0x2, R48 ;  /* 0x00000002ff327819 */ /* 0x000fe20000011430 */
[----:B------:R-:W-:Y:S01]  /*2b7e0*/  FMUL.FTZ R2, R6, R4 ;  /* 0x0000000406027220 */ /* 0x000fe20000410000 */
[----:B------:R-:W-:Y:S01]  /*2b7f0*/  LEA.HI R49, R49, R51, RZ, 0x5 ;  /* 0x0000003331317211 */ /* 0x000fe200078f28ff */
[----:B------:R-:W-:Y:S01]  /*2b800*/  ULDC.64 UR4, c[0x0][0x118] ;  /* 0x0000460000047ab9 */ /* 0x000fe20000000a00 */
[C---:B--2---:R-:W-:Y:S02]  /*2b810*/  FMUL.FTZ R11, R0.reuse, R11 ;  /* 0x0000000b000b7220 */ /* 0x044fe40000410000 */
[----:B---3--:R-:W-:-:S02]  /*2b820*/  FMUL.FTZ R10, R0, R10 ;  /* 0x0000000a000a7220 */ /* 0x008fc40000410000 */
[C---:B----4-:R-:W-:Y:S02]  /*2b830*/  FMUL.FTZ R17, R0.reuse, R17 ;  /* 0x0000001100117220 */ /* 0x050fe40000410000 */
[C---:B------:R-:W-:Y:S02]  /*2b840*/  FMUL.FTZ R16, R0.reuse, R16 ;  /* 0x0000001000107220 */ /* 0x040fe40000410000 */
[C---:B------:R-:W-:Y:S02]  /*2b850*/  FMUL.FTZ R23, R0.reuse, R23 ;  /* 0x0000001700177220 */ /* 0x040fe40000410000 */
[C---:B------:R-:W-:Y:S02]  /*2b860*/  FMUL.FTZ R22, R0.reuse, R22 ;  /* 0x0000001600167220 */ /* 0x040fe40000410000 */
[C---:B------:R-:W-:Y:S02]  /*2b870*/  FMUL.FTZ R47, R0.reuse, R46 ;  /* 0x0000002e002f7220 */ /* 0x040fe40000410000 */
[----:B------:R-:W-:-:S02]  /*2b880*/  FMUL.FTZ R45, R0, R45 ;  /* 0x0000002d002d7220 */ /* 0x000fc40000410000 */
[----:B-1----:R-:W-:Y:S02]  /*2b890*/  FMUL.FTZ R0, R6, R5 ;  /* 0x0000000506007220 */ /* 0x002fe40000410000 */
[C---:B------:R-:W-:Y:S02]  /*2b8a0*/  FMUL.FTZ R9, R3.reuse, R44 ;  /* 0x0000002c03097220 */ /* 0x040fe40000410000 */
[C---:B------:R-:W-:Y:S02]  /*2b8b0*/  FMUL.FTZ R8, R3.reuse, R8 ;  /* 0x0000000803087220 */ /* 0x040fe40000410000 */
[C---:B------:R-:W-:Y:S02]  /*2b8c0*/  FMUL.FTZ R15, R3.reuse, R15 ;  /* 0x0000000f030f7220 */ /* 0x040fe40000410000 */
[C---:B------:R-:W-:Y:S02]  /*2b8d0*/  FMUL.FTZ R14, R3.reuse, R14 ;  /* 0x0000000e030e7220 */ /* 0x040fe40000410000 */
[----:B------:R-:W-:-:S02]  /*2b8e0*/  FMUL.FTZ R26, R3, R26 ;  /* 0x0000001a031a7220 */ /* 0x000fc40000410000 */
[C---:B------:R-:W-:Y:S02]  /*2b8f0*/  FMUL.FTZ R25, R3.reuse, R25 ;  /* 0x0000001903197220 */ /* 0x040fe40000410000 */
[C---:B------:R-:W-:Y:S02]  /*2b900*/  FMUL.FTZ R37, R3.reuse, R37 ;  /* 0x0000002503257220 */ /* 0x040fe40000410000 */
[----:B------:R-:W-:Y:S01]  /*2b910*/  FMUL.FTZ R36, R3, R36 ;  /* 0x0000002403247220 */ /* 0x000fe20000410000 */
[----:B------:R-:W-:Y:S01]  /*2b920*/  SHF.R.S32.HI R3, RZ, 0x1f, R50 ;  /* 0x0000001fff037819 */ /* 0x000fe20000011432 */
[----:B------:R-:W-:-:S03]  /*2b930*/  FMUL.FTZ R5, R2, R43 ;  /* 0x0000002b02057220 */ /* 0x000fc60000410000 */
[----:B------:R-:W-:Y:S01]  /*2b940*/  LEA.HI R3, R3, R50, RZ, 0x3 ;  /* 0x0000003203037211 */ /* 0x000fe200078f18ff */
[----:B------:R-:W-:-:S03]  /*2b950*/  FMUL.FTZ R4, R2, R42 ;  /* 0x0000002a02047220 */ /* 0x000fc60000410000 */
[----:B------:R-:W-:Y:S01]  /*2b960*/  LOP3.LUT R3, R3, 0xfffffff8, RZ, 0xc0, !PT ;  /* 0xfffffff803037812 */ /* 0x000fe200078ec0ff */
[----:B------:R-:W-:-:S03]  /*2b970*/  FMUL.FTZ R7, R2, R7 ;  /* 0x0000000702077220 */ /* 0x000fc60000410000 */
[----:B------:R-:W-:Y:S01]  /*2b980*/  IADD3 R3, R50, -R3, RZ ;  /* 0x8000000332037210 */ /* 0x000fe20007ffe0ff */
[C---:B------:R-:W-:Y:S02]  /*2b990*/  FMUL.FTZ R6, R2.reuse, R41 ;  /* 0x0000002902067220 */ /* 0x040fe40000410000 */
[C---:B------:R-:W-:Y:S02]  /*2b9a0*/  FMUL.FTZ R28, R2.reuse, R28 ;  /* 0x0000001c021c7220 */ /* 0x040fe40000410000 */
[C---:B------:R-:W-:Y:S02]  /*2b9b0*/  FMUL.FTZ R27, R2.reuse, R27 ;  /* 0x0000001b021b7220 */ /* 0x040fe40000410000 */
[C---:B------:R-:W-:Y:S02]  /*2b9c0*/  FMUL.FTZ R35, R2.reuse, R35 ;  /* 0x0000002302237220 */ /* 0x040fe40000410000 */
[----:B------:R-:W-:Y:S01]  /*2b9d0*/  FMUL.FTZ R34, R2, R34 ;  /* 0x0000002202227220 */ /* 0x000fe20000410000 */
[----:B------:R-:W-:Y:S01]  /*2b9e0*/  LEA.HI R2, R3, R3, RZ, 0x1 ;  /* 0x0000000303027211 */ /* 0x000fe200078f08ff */
[----:B------:R-:W-:-:S02]  /*2b9f0*/  FMUL.FTZ R39, R0, R39 ;  /* 0x0000002700277220 */ /* 0x000fc40000410000 */
[C---:B------:R-:W-:Y:S02]  /*2ba00*/  FMUL.FTZ R38, R0.reuse, R38 ;  /* 0x0000002600267220 */ /* 0x040fe40000410000 */
[C---:B------:R-:W-:Y:S02]  /*2ba10*/  FMUL.FTZ R41, R0.reuse, R40 ;  /* 0x0000002800297220 */ /* 0x040fe40000410000 */
[C---:B------:R-:W-:Y:S02]  /*2ba20*/  FMUL.FTZ R40, R0.reuse, R24 ;  /* 0x0000001800287220 */ /* 0x040fe40000410000 */
[C---:B------:R-:W-:Y:S02]  /*2ba30*/  FMUL.FTZ R43, R0.reuse, R21 ;  /* 0x00000015002b7220 */ /* 0x040fe40000410000 */
[----:B------:R-:W-:Y:S01]  /*2ba40*/  FMUL.FTZ R42, R0, R20 ;  /* 0x00000014002a7220 */ /* 0x000fe20000410000 */
[----:B------:R-:W-:Y:S02]  /*2ba50*/  F2FP.BF16.PACK_AB R20, R4, R5 ;  /* 0x000000050414723e */ /* 0x000fe400000010ff */
[----:B------:R-:W-:Y:S01]  /*2ba60*/  LOP3.LUT R4, R48, 0xfffffffc, RZ, 0xc0, !PT ;  /* 0xfffffffc30047812 */ /* 0x000fe200078ec0ff */
[----:B------:R-:W-:Y:S01]  /*2ba70*/  FMUL.FTZ R46, R0, R19 ;  /* 0x00000013002e7220 */ /* 0x000fe20000410000 */
[----:B------:R-:W-:Y:S01]  /*2ba80*/  F2FP.BF16.PACK_AB R19, R16, R17 ;  /* 0x000000111013723e */ /* 0x000fe200000010ff */
[----:B------:R-:W-:Y:S01]  /*2ba90*/  FMUL.FTZ R44, R0, R18 ;  /* 0x00000012002c7220 */ /* 0x000fe20000410000 */
[----:B------:R-:W-:-:S02]  /*2baa0*/  SHF.R.S32.HI R0, RZ, 0x1, R2 ;  /* 0x00000001ff007819 */ /* 0x000fc40000011402 */
[----:B------:R-:W-:Y:S02]  /*2bab0*/  F2FP.BF16.PACK_AB R17, R6, R7 ;  /* 0x000000070611723e */ /* 0x000fe400000010ff */
[----:B------:R-:W-:Y:S01]  /*2bac0*/  LOP3.LUT R2, R2, 0x3fffffe, RZ, 0xc0, !PT ;  /* 0x03fffffe02027812 */ /* 0x000fe200078ec0ff */
[----:B------:R-:W-:Y:S01]  /*2bad0*/  IMAD.IADD R4, R51, 0x1, -R4 ;  /* 0x0000000133047824 */ /* 0x000fe200078e0a04 */
[----:B------:R-:W-:Y:S02]  /*2bae0*/  SHF.R.S32.HI R5, RZ, 0x5, R49 ;  /* 0x00000005ff057819 */ /* 0x000fe40000011431 */
[----:B------:R-:W-:Y:S02]  /*2baf0*/  SHF.L.U32 R6, R0, 0x6, RZ ;  /* 0x0000000600067819 */ /* 0x000fe400000006ff */
[----:B------:R-:W-:Y:S01]  /*2bb00*/  IADD3 R2, R3, -R2, RZ ;  /* 0x8000000203027210 */ /* 0x000fe20007ffe0ff */
[----:B------:R-:W-:Y:S01]  /*2bb10*/  IMAD R4, R5, 0x100, R4 ;  /* 0x0000010005047824 */ /* 0x000fe200078e0204 */
[----:B------:R-:W-:-:S02]  /*2bb20*/  LOP3.LUT R3, R6, 0xc0, RZ, 0xc0, !PT ;  /* 0x000000c006037812 */ /* 0x000fc400078ec0ff */
[----:B------:R-:W-:Y:S01]  /*2bb30*/  LOP3.LUT R5, R0, 0x1, RZ, 0xc0, !PT ;  /* 0x0000000100057812 */ /* 0x000fe200078ec0ff */
[----:B------:R-:W-:Y:S01]  /*2bb40*/  IMAD R2, R2, 0x10, R4 ;  /* 0x0000001002027824 */ /* 0x000fe200078e0204 */
[----:B------:R-:W-:Y:S02]  /*2bb50*/  LEA.HI R3, R3, R3, RZ, 0x1d ;  /* 0x0000000303037211 */ /* 0x000fe400078fe8ff */
[----:B------:R-:W-:Y:S02]  /*2bb60*/  LOP3.LUT P0, RZ, R0, 0x2, RZ, 0xc0, !PT ;  /* 0x0000000200ff7812 */ /* 0x000fe4000780c0ff */
[----:B------:R-:W-:Y:S01]  /*2bb70*/  ISETP.NE.U32.AND P1, PT, R5, 0x1, PT ;  /* 0x000000010500780c */ /* 0x000fe20003f25070 */
[----:B------:R-:W-:Y:S01]  /*2bb80*/  IMAD.U32 R2, R2, 0x2, R3 ;  /* 0x0000000202027824 */ /* 0x000fe200078e0003 */
[----:B------:R-:W-:-:S04]  /*2bb90*/  MOV R4, 0xfffffff0 ;  /* 0xfffffff000047802 */ /* 0x000fc80000000f00 */
[----:B------:R-:W-:Y:S02]  /*2bba0*/  SEL R4, R4, 0x10, !P1 ;  /* 0x0000001004047807 */ /* 0x000fe40004800000 */
[----:B------:R-:W-:Y:S02]  /*2bbb0*/  SHF.L.U32 R0, R2, 0x1, RZ ;  /* 0x0000000102007819 */ /* 0x000fe400000006ff */
[----:B------:R-:W-:Y:S02]  /*2bbc0*/  F2FP.BF16.PACK_AB R24, R10, R11 ;  /* 0x0000000b0a18723e */ /* 0x000fe400000010ff */
[----:B------:R-:W-:Y:S01]  /*2bbd0*/  F2FP.BF16.PACK_AB R21, R8, R9 ;  /* 0x000000090815723e */ /* 0x000fe200000010ff */
[----:B------:R-:W-:Y:S01]  /*2bbe0*/  IMAD.IADD R3, R0, 0x1, R4 ;  /* 0x0000000100037824 */ /* 0x000fe200078e0204 */
[----:B------:R-:W-:Y:S02]  /*2bbf0*/  F2FP.BF16.PACK_AB R18, R14, R15 ;  /* 0x0000000f0e12723e */ /* 0x000fe400000010ff */
[----:B------:R-:W-:-:S02]  /*2bc00*/  IADD3 R2, R0, 0x20, RZ ;  /* 0x0000002000027810 */ /* 0x000fc40007ffe0ff */
[----:B------:R-:W-:Y:S02]  /*2bc10*/  F2FP.BF16.PACK_AB R5, R38, R39 ;  /* 0x000000272605723e */ /* 0x000fe400000010ff */
[----:B------:R-:W-:Y:S02]  /*2bc20*/  @P0 IADD3 R2, R0, -0x20, RZ ;  /* 0xffffffe000020810 */ /* 0x000fe40007ffe0ff */
[----:B------:R-:W-:Y:S01]  /*2bc30*/  ISETP.NE.AND P0, PT, R53, -0x1, PT ;  /* 0xffffffff3500780c */ /* 0x000fe20003f05270 */
[----:B------:R-:W-:Y:S01]  /*2bc40*/  STS [R0], R24 ;  /* 0x0000001800007388 */ /* 0x000fe20000000800 */
[----:B------:R-:W-:-:S03]  /*2bc50*/  F2FP.BF16.PACK_AB R6, R40, R41 ;  /* 0x000000292806723e */ /* 0x000fc600000010ff */
[----:B------:R-:W-:Y:S01]  /*2bc60*/  STS [R0+0x200], R21 ;  /* 0x0002001500007388 */ /* 0x000fe20000000800 */
[----:B------:R-:W-:Y:S02]  /*2bc70*/  F2FP.BF16.PACK_AB R16, R22, R23 ;  /* 0x000000171610723e */ /* 0x000fe400000010ff */
[----:B------:R-:W-:Y:S01]  /*2bc80*/  F2FP.BF16.PACK_AB R15, R25, R26 ;  /* 0x0000001a190f723e */ /* 0x000fe200000010ff */
[----:B------:R-:W-:Y:S01]  /*2bc90*/  STS [R3], R19 ;  /* 0x0000001303007388 */ /* 0x000fe20000000800 */
[----:B------:R-:W-:-:S03]  /*2bca0*/  F2FP.BF16.PACK_AB R11, R45, R47 ;  /* 0x0000002f2d0b723e */ /* 0x000fc600000010ff */
[----:B------:R-:W-:Y:S01]  /*2bcb0*/  STS [R3+0x200], R18 ;  /* 0x0002001203007388 */ /* 0x000fe20000000800 */
[----:B------:R-:W-:-:S03]  /*2bcc0*/  F2FP.BF16.PACK_AB R10, R36, R37 ;  /* 0x00000025240a723e */ /* 0x000fc600000010ff */
[----:B------:R-:W-:Y:S01]  /*2bcd0*/  STS [R0+0x1000], R20 ;  /* 0x0010001400007388 */ /* 0x000fe20000000800 */
[----:B------:R-:W-:-:S03]  /*2bce0*/  F2FP.BF16.PACK_AB R14, R27, R28 ;  /* 0x0000001c1b0e723e */ /* 0x000fc600000010ff */
[----:B------:R1:W-:Y:S01]  /*2bcf0*/  STS [R0+0x1200], R5 ;  /* 0x0012000500007388 */ /* 0x0003e20000000800 */
[----:B------:R-:W-:Y:S02]  /*2bd00*/  F2FP.BF16.PACK_AB R8, R42, R43 ;  /* 0x0000002b2a08723e */ /* 0x000fe400000010ff */
[----:B------:R-:W-:Y:S01]  /*2bd10*/  F2FP.BF16.PACK_AB R9, R34, R35 ;  /* 0x000000232209723e */ /* 0x000fe200000010ff */
[----:B------:R-:W-:Y:S01]  /*2bd20*/  STS [R3+0x1000], R17 ;  /* 0x0010001103007388 */ /* 0x000fe20000000800 */
[----:B------:R-:W-:-:S03]  /*2bd30*/  F2FP.BF16.PACK_AB R7, R44, R46 ;  /* 0x0000002e2c07723e */ /* 0x000fc600000010ff */
[----:B------:R-:W-:Y:S04]  /*2bd40*/  STS [R3+0x1200], R6 ;  /* 0x0012000603007388 */ /* 0x000fe80000000800 */
[----:B------:R2:W-:Y:S04]  /*2bd50*/  STS [R2], R16 ;  /* 0x0000001002007388 */ /* 0x0005e80000000800 */
[----:B------:R-:W-:Y:S01]  /*2bd60*/  STS [R2+0x200], R15 ;  /* 0x0002000f02007388 */ /* 0x000fe20000000800 */
[----:B-1----:R-:W-:Y:S01]  /*2bd70*/  IADD3 R0, R4, R2, RZ ;  /* 0x0000000204007210 */ /* 0x002fe20007ffe0ff */
[----:B------:R-:W-:Y:S01]  /*2bd80*/  IMAD.U32 R4, RZ, RZ, UR6 ;  /* 0x00000006ff047e24 */ /* 0x000fe2000f8e00ff */
[----:B------:R-:W-:-:S03]  /*2bd90*/  MOV R5, UR7 ;  /* 0x0000000700057c02 */ /* 0x000fc60008000f00 */
[----:B------:R-:W-:Y:S04]  /*2bda0*/  STS [R0], R11 ;  /* 0x0000000b00007388 */ /* 0x000fe80000000800 */
[----:B------:R-:W-:Y:S04]  /*2bdb0*/  STS [R0+0x200], R10 ;  /* 0x0002000a00007388 */ /* 0x000fe80000000800 */
[----:B------:R1:W-:Y:S04]  /*2bdc0*/  STS [R2+0x1000], R14 ;  /* 0x0010000e02007388 */ /* 0x0003e80000000800 */
[----:B------:R3:W-:Y:S04]  /*2bdd0*/  STS [R2+0x1200], R8 ;  /* 0x0012000802007388 */ /* 0x0007e80000000800 */
[----:B------:R-:W-:Y:S04]  /*2bde0*/  STS [R0+0x1000], R9 ;  /* 0x0010000900007388 */ /* 0x000fe80000000800 */
[----:B------:R4:W-:Y:S04]  /*2bdf0*/  STS [R0+0x1200], R7 ;  /* 0x0012000700007388 */ /* 0x0009e80000000800 */
[----:B--2---:R-:W2:Y:S01]  /*2be00*/  @P0 LD.E.64 R16, [R4.64+0x88] ;  /* 0x0000880404100980 */ /* 0x004ea2000c101b00 */
[----:B------:R-:W-:-:S03]  /*2be10*/  MOV R3, UR7 ;  /* 0x0000000700037c02 */ /* 0x000fc60008000f00 */
[----:B-1----:R1:W2:Y:S01]  /*2be20*/  LD.E.U16 R14, [R4.64+0x1c8] ;  /* 0x0001c804040e7980 */ /* 0x0022a2000c101500 */
[----:B---3--:R-:W-:-:S06]  /*2be30*/  IMAD.U32 R2, RZ, RZ, UR6 ;  /* 0x00000006ff027e24 */ /* 0x008fcc000f8e00ff */
[----:B------:R-:W3:Y:S01]  /*2be40*/  @!P0 LD.E.64 R2, [R2.64+0x80] ;  /* 0x0000800402028980 */ /* 0x000ee2000c101b00 */
[----:B------:R-:W-:Y:S01]  /*2be50*/  IMAD.U32 R6, RZ, RZ, UR6 ;  /* 0x00000006ff067e24 */ /* 0x000fe2000f8e00ff */
[----:B----4-:R-:W-:-:S05]  /*2be60*/  MOV R7, UR7 ;  /* 0x0000000700077c02 */ /* 0x010fca0008000f00 */
[----:B------:R4:W5:Y:S04]  /*2be70*/  LD.E.64 R20, [R6.64+0x90] ;  /* 0x0000900406147980 */ /* 0x000968000c101b00 */
[----:B------:R-:W1:Y:S01]  /*2be80*/  S2R R52, SR_CTAID.Y ;  /* 0x0000000000347919 */ /* 0x000e620000002600 */
[----:B------:R-:W-:Y:S01]  /*2be90*/  IMAD.U32 R8, RZ, RZ, UR6 ;  /* 0x00000006ff087e24 */ /* 0x000fe2000f8e00ff */
[----:B------:R-:W-:Y:S01]  /*2bea0*/  MOV R9, UR7 ;  /* 0x0000000700097c02 */ /* 0x000fe20008000f00 */
[----:B----4-:R-:W4:Y:S01]  /*2beb0*/  @P5 MUFU.LG2 R7, R33 ;  /* 0x0000002100075308 */ /* 0x010f220000000c00 */
[----:B------:R-:W-:-:S07]  /*2bec0*/  IMAD.MOV.U32 R24, RZ, RZ, 0x7f800000 ;  /* 0x7f800000ff187424 */ /* 0x000fce00078e00ff */
[----:B------:R-:W1:Y:S01]  /*2bed0*/  @P4 MUFU.LG2 R6, R32 ;  /* 0x0000002000064308 */ /* 0x000e620000000c00 */
[----:B----4-:R-:W-:-:S07]  /*2bee0*/  @P5 FMUL.FTZ R7, R7, 0.69314718246459960938 ;  /* 0x3f31721807075820 */ /* 0x010fce0000410000 */
[----:B------:R-:W4:Y:S01]  /*2bef0*/  @P3 MUFU.LG2 R0, R30 ;  /* 0x0000001e00003308 */ /* 0x000f220000000c00 */
[C---:B------:R-:W-:Y:S01]  /*2bf00*/  @P5 FFMA.FTZ R24, R31.reuse, R135, R7 ;  /* 0x000000871f185223 */ /* 0x040fe20000010007 */
[----:B------:R-:W-:Y:S01]  /*2bf10*/  MOV R11, UR7 ;  /* 0x00000007000b7c02 */ /* 0x000fe20008000f00 */
[----:B-1----:R-:W-:Y:S01]  /*2bf20*/  @P4 FMUL.FTZ R6, R6, 0.69314718246459960938 ;  /* 0x3f31721806064820 */ /* 0x002fe20000410000 */
[----:B------:R-:W-:Y:S01]  /*2bf30*/  MOV R25, 0x7f800000 ;  /* 0x7f80000000197802 */ /* 0x000fe20000000f00 */
[----:B------:R-:W-:Y:S02]  /*2bf40*/  IMAD.U32 R10, RZ, RZ, UR6 ;  /* 0x00000006ff0a7e24 */ /* 0x000fe4000f8e00ff */
[----:B------:R-:W-:Y:S01]  /*2bf50*/  @P4 FFMA.FTZ R25, R31, R134, R6 ;  /* 0x000000861f194223 */ /* 0x000fe20000010006 */
[----:B------:R-:W-:Y:S01]  /*2bf60*/  BSSY B1, `(.L_x_518) ;  /* 0x000002a000017945 */ /* 0x000fe20003800000 */
[----:B------:R-:W-:Y:S01]  /*2bf70*/  IMAD.MOV.U32 R22, RZ, RZ, 0x7f800000 ;  /* 0x7f800000ff167424 */ /* 0x000fe200078e00ff */
[----:B------:R1:W5:Y:S01]  /*2bf80*/  LD.E.64 R18, [R10.64+0x70] ;  /* 0x000070040a127980 */ /* 0x000362000c101b00 */
[----:B------:R-:W-:Y:S01]  /*2bf90*/  PLOP3.LUT P4, PT, PT, PT, PT, 0x8, 0x0 ;  /* 0x000000000000781c */ /* 0x000fe20003f8e170 */
[----:B--2---:R-:W-:-:S02]  /*2bfa0*/  @P0 IMAD R15, R17, R53, RZ ;  /* 0x00000035110f0224 */ /* 0x004fc400078e02ff */
[----:B------:R-:W-:Y:S02]  /*2bfb0*/  @P0 IMAD.WIDE.U32 R4, R16, R53, RZ ;  /* 0x0000003510040225 */ /* 0x000fe400078e00ff */
[----:B------:R2:W5:Y:S01]  /*2bfc0*/  @!P0 LD.E.64 R16, [R8.64+0x88] ;  /* 0x0000880408108980 */ /* 0x000562000c101b00 */
[C---:B------:R-:W-:Y:S02]  /*2bfd0*/  PRMT R7, R14.reuse, 0x7770, RZ ;  /* 0x000077700e077816 */ /* 0x040fe400000000ff */
[----:B------:R-:W-:Y:S02]  /*2bfe0*/  PRMT R14, R14, 0x7771, RZ ;  /* 0x000077710e0e7816 */ /* 0x000fe400000000ff */
[----:B------:R-:W-:-:S04]  /*2bff0*/  ISETP.NE.AND P1, PT, R7, RZ, PT ;  /* 0x000000ff0700720c */ /* 0x000fc80003f25270 */
[----:B------:R-:W-:Y:S01]  /*2c000*/  ISETP.NE.OR P5, PT, R14, RZ, !P1 ;  /* 0x000000ff0e00720c */ /* 0x000fe20004fa5670 */
[----:B--2---:R-:W2:Y:S01]  /*2c010*/  @P2 MUFU.LG2 R9, R29 ;  /* 0x0000001d00092308 */ /* 0x004ea20000000c00 */
[----:B------:R-:W-:Y:S01]  /*2c020*/  @!P0 SHF.R.S32.HI R8, RZ, 0x1f, R52 ;  /* 0x0000001fff088819 */ /* 0x000fe20000011434 */
[----:B---3--:R-:W-:Y:S01]  /*2c030*/  @!P0 IMAD R3, R3, R52, RZ ;  /* 0x0000003403038224 */ /* 0x008fe200078e02ff */
[----:B------:R-:W-:Y:S01]  /*2c040*/  @P0 MOV R23, R4 ;  /* 0x0000000400170202 */ /* 0x000fe20000000f00 */
[----:B----4-:R-:W-:Y:S02]  /*2c050*/  @P3 FMUL.FTZ R4, R0, 0.69314718246459960938 ;  /* 0x3f31721800043820 */ /* 0x010fe40000410000 */
[C---:B------:R-:W-:Y:S02]  /*2c060*/  @!P0 IMAD R6, R2.reuse, R8, R3 ;  /* 0x0000000802068224 */ /* 0x040fe400078e0203 */
[----:B------:R-:W-:-:S04]  /*2c070*/  @!P0 IMAD.WIDE.U32 R2, R2, R52, RZ ;  /* 0x0000003402028225 */ /* 0x000fc800078e00ff */
[----:B------:R-:W-:Y:S02]  /*2c080*/  @P0 IMAD.IADD R26, R5, 0x1, R15 ;  /* 0x00000001051a0824 */ /* 0x000fe400078e020f */
[----:B--2---:R-:W-:Y:S01]  /*2c090*/  @P2 FMUL.FTZ R0, R9, 0.69314718246459960938 ;  /* 0x3f31721809002820 */ /* 0x004fe20000410000 */
[----:B------:R-:W-:Y:S01]  /*2c0a0*/  MOV R15, 0x7f800000 ;  /* 0x7f800000000f7802 */ /* 0x000fe20000000f00 */
[----:B------:R-:W-:Y:S01]  /*2c0b0*/  @P3 FFMA.FTZ R15, R31, R13, R4 ;  /* 0x0000000d1f0f3223 */ /* 0x000fe20000010004 */
[----:B------:R-:W-:Y:S01]  /*2c0c0*/  @!P0 IADD3 R26, R3, R6, RZ ;  /* 0x00000006031a8210 */ /* 0x000fe20007ffe0ff */
[--C-:B------:R-:W-:Y:S01]  /*2c0d0*/  @P2 FFMA.FTZ R22, R31, R12, R0.reuse ;  /* 0x0000000c1f162223 */ /* 0x100fe20000010000 */
[----:B------:R-:W-:Y:S01]  /*2c0e0*/  @!P0 MOV R23, R2 ;  /* 0x0000000200178202 */ /* 0x000fe20000000f00 */
[----:B------:R-:W-:Y:S01]  /*2c0f0*/  CS2R R8, SRZ ;  /* 0x0000000000087805 */ /* 0x000fe2000001ff00 */
[----:B------:R-:W-:Y:S01]  /*2c100*/  PRMT R0, R14, 0x7610, R0 ;  /* 0x000076100e007816 */ /* 0x000fe20000000000 */
[----:B------:R-:W-:Y:S05]  /*2c110*/  @P5 BRA `(.L_x_519) ;  /* 0x000000e000005947 */ /* 0x000fea0003800000 */
[----:B-1----:R-:W-:Y:S01]  /*2c120*/  ISETP.NE.AND P0, PT, R53, -0x1, PT ;  /* 0xffffffff3500780c */ /* 0x002fe20003f05270 */
[----:B------:R-:W-:-:S12]  /*2c130*/  BSSY B0, `(.L_x_520) ;  /* 0x0000008000007945 */ /* 0x000fd80003800000 */
[----:B------:R-:W-:Y:S05]  /*2c140*/  @P0 BRA `(.L_x_521) ;  /* 0x0000006000000947 */ /* 0x000fea0003800000 */
[----:B------:R-:W-:Y:S01]  /*2c150*/  MOV R2, UR6 ;  /* 0x0000000600027c02 */ /* 0x000fe20008000f00 */
[----:B------:R-:W-:Y:S01]  /*2c160*/  ULDC.64 UR4, c[0x0][0x118] ;  /* 0x0000460000047ab9 */ /* 0x000fe20000000a00 */
[----:B------:R-:W-:-:S05]  /*2c170*/  MOV R3, UR7 ;  /* 0x0000000700037c02 */ /* 0x000fca0008000f00 */
[----:B------:R-:W2:Y:S02]  /*2c180*/  LD.E R2, [R2.64+0xb4] ;  /* 0x0000b40402027980 */ /* 0x000ea4000c101900 */
[----:B--2---:R-:W-:-:S05]  /*2c190*/  IMAD R53, R2, R52, RZ ;  /* 0x0000003402357224 */ /* 0x004fca00078e02ff */
[----:B------:R1:W-:Y:S02]  /*2c1a0*/  STL [R1+0x2fc], R53 ;  /* 0x0002fc3501007387 */ /* 0x0003e40000100800 */
.L_x_521:
[----:B------:R-:W-:Y:S05]  /*2c1b0*/  BSYNC B0 ;  /* 0x0000000000007941 */ /* 0x000fea0003800000 */
.L_x_520:
[----:B------:R-:W-:Y:S01]  /*2c1c0*/  PLOP3.LUT P4, PT, PT, PT, PT, 0x80, 0x0 ;  /* 0x000000000000781c */ /* 0x000fe20003f8f070 */
[--C-:B------:R-:W-:Y:S01]  /*2c1d0*/  IMAD.MOV.U32 R8, RZ, RZ, R53.reuse ;  /* 0x000000ffff087224 */ /* 0x100fe200078e0035 */
[----:B------:R-:W-:Y:S02]  /*2c1e0*/  SHF.R.S32.HI R9, RZ, 0x1f, R53 ;  /* 0x0000001fff097819 */ /* 0x000fe40000011435 */
[----:B------:R-:W-:-:S04]  /*2c1f0*/  PRMT R0, RZ, 0x7610, R0 ;  /* 0x00007610ff007816 */ /* 0x000fc80000000000 */
.L_x_519:
[----:B-1----:R-:W-:Y:S05]  /*2c200*/  BSYNC B1 ;  /* 0x0000000000017941 */ /* 0x002fea0003800000 */
.L_x_518:
[----:B------:R-:W-:Y:S01]  /*2c210*/  LOP3.LUT P0, RZ, R0, 0xff, RZ, 0xc0, !PT ;  /* 0x000000ff00ff7812 */ /* 0x000fe2000780c0ff */
[----:B------:R-:W-:Y:S01]  /*2c220*/  ULDC.64 UR4, c[0x0][0x118] ;  /* 0x0000460000047ab9 */ /* 0x000fe20000000a00 */
[----:B------:R-:W-:Y:S02]  /*2c230*/  MOV R2, UR6 ;  /* 0x0000000600027c02 */ /* 0x000fe40008000f00 */
[----:B------:R-:W-:-:S05]  /*2c240*/  MOV R3, UR7 ;  /* 0x0000000700037c02 */ /* 0x000fca0008000f00 */
[----:B------:R1:W5:Y:S04]  /*2c250*/  LD.E.64 R10, [R2.64+0xa0] ;  /* 0x0000a004020a7980 */ /* 0x000368000c101b00 */
[----:B------:R-:W2:Y:S01]  /*2c260*/  @P0 LD.E.64 R12, [R2.64+0xb0] ;  /* 0x0000b004020c0980 */ /* 0x000ea2000c101b00 */
[----:B------:R-:W-:Y:S01]  /*2c270*/  @P0 MOV R0, 0x1 ;  /* 0x0000000100000802 */ /* 0x000fe20000000f00 */
[----:B--2---:R-:W-:Y:S01]  /*2c280*/  @P0 IMAD R6, R13, R12, RZ ;  /* 0x0000000c0d060224 */ /* 0x004fe200078e02ff */
[----:B------:R-:W-:Y:S05]  /*2c290*/  @P0 BRA `(.L_x_522) ;  /* 0x000000a000000947 */ /* 0x000fea0003800000 */
[----:B-1----:R-:W-:Y:S01]  /*2c2a0*/  MOV R2, UR6 ;  /* 0x0000000600027c02 */ /* 0x002fe20008000f00 */
[----:B------:R-:W-:Y:S01]  /*2c2b0*/  ULDC.64 UR4, c[0x0][0x118] ;  /* 0x0000460000047ab9 */ /* 0x000fe20000000a00 */
[----:B------:R-:W-:-:S05]  /*2c2c0*/  MOV R3, UR7 ;  /* 0x0000000700037c02 */ /* 0x000fca0008000f00 */
[----:B------:R-:W2:Y:S01]  /*2c2d0*/  @P1 LD.E R6, [R2.64+0xd4] ;  /* 0x0000d40402061980 */ /* 0x000ea2000c101900 */
[----:B------:R-:W-:Y:S01]  /*2c2e0*/  IMAD.U32 R4, RZ, RZ, UR6 ;  /* 0x00000006ff047e24 */ /* 0x000fe2000f8e00ff */
[----:B------:R-:W-:-:S05]  /*2c2f0*/  MOV R5, UR7 ;  /* 0x0000000700057c02 */ /* 0x000fca0008000f00 */
[----:B------:R-:W2:Y:S04]  /*2c300*/  LD.E R4, [R4.64+0x60] ;  /* 0x0000600404047980 */ /* 0x000ea8000c101900 */
[----:B------:R-:W2:Y:S01]  /*2c310*/  @!P1 LD.E R6, [R2.64+0xb4] ;  /* 0x0000b40402069980 */ /* 0x000ea2000c101900 */
[----:B------:R-:W-:Y:S02]  /*2c320*/  IMAD.MOV.U32 R12, RZ, RZ, 0x1 ;  /* 0x00000001ff0c7424 */ /* 0x000fe400078e00ff */
[----:B--2---:R-:W-:Y:S02]  /*2c330*/  IMAD R0, R6, R4, RZ ;  /* 0x0000000406007224 */ /* 0x004fe400078e02ff */
.L_x_522:
[----:B-1----:R-:W-:Y:S01]  /*2c340*/  WARPSYNC 0xffffffff ;  /* 0xffffffff00007948 */ /* 0x002fe20003800000 */
[----:B------:R-:W-:Y:S01]  /*2c350*/  BAR.SYNC.DEFER_BLOCKING 0x0 ;  /* 0x0000000000007b1d */ /* 0x000fe20000010000 */
[----:B------:R-:W-:Y:S01]  /*2c360*/  LOP3.LUT R2, R49, 0xffffffe0, RZ, 0xc0, !PT ;  /* 0xffffffe031027812 */ /* 0x000fe200078ec0ff */
[----:B------:R-:W-:-:S04]  /*2c370*/  IMAD R0, R52, R0, RZ ;  /* 0x0000000034007224 */ /* 0x000fc800078e02ff */
[----:B------:R-:W1:Y:S01]  /*2c380*/  S2R R40, SR_CTAID.X ;  /* 0x0000000000287919 */ /* 0x000e620000002500 */
[----:B------:R-:W-:Y:S01]  /*2c390*/  IMAD.IADD R4, R51, 0x1, -R2 ;  /* 0x0000000133047824 */ /* 0x000fe200078e0a02 */
[----:B------:R-:W-:Y:S01]  /*2c3a0*/  SEL R0, R0, RZ, !P4 ;  /* 0x000000ff00007207 */ /* 0x000fe20006000000 */
[----:B------:R-:W-:Y:S01]  /*2c3b0*/  BSSY B0, `(.L_x_523) ;  /* 0x000003e000007945 */ /* 0x000fe20003800000 */
[----:B------:R-:W2:Y:S02]  /*2c3c0*/  S2R R27, SR_CTAID.Z ;  /* 0x00000000001b7919 */ /* 0x000ea40000002700 */
[----:B------:R-:W-:Y:S02]  /*2c3d0*/  LOP3.LUT P2, RZ, R4, 0x3, RZ, 0xc0, !PT ;  /* 0x0000000304ff7812 */ /* 0x000fe4000784c0ff */
[----:B------:R3:W4:Y:S04]  /*2c3e0*/  LDS.128 R28, [R194] ;  /* 0x00000000c21c7984 */ /* 0x0007280000000c00 */
[----:B------:R3:W3:Y:S01]  /*2c3f0*/  LDS.128 R32, [R194+0x800] ;  /* 0x00080000c2207984 */ /* 0x0006e20000000c00 */
[----:B-1----:R-:W-:-:S03]  /*2c400*/  IMAD R3, R40, R12, RZ ;  /* 0x0000000c28037224 */ /* 0x002fc600078e02ff */
[----:B------:R1:W1:Y:S01]  /*2c410*/  LDS.128 R36, [R194+0x1000] ;  /* 0x00100000c2247984 */ /* 0x0002620000000c00 */
[----:B--2---:R-:W-:-:S03]  /*2c420*/  IMAD R2, R27, R6, R0 ;  /* 0x000000061b027224 */ /* 0x004fc600078e0200 */
[----:B------:R-:W2:Y:S01]  /*2c430*/  LDS.128 R192, [R194+0x1800] ;  /* 0x00180000c2c07984 */ /* 0x000ea20000000c00 */
[----:B------:R-:W-:-:S05]  /*2c440*/  IMAD.SHL.U32 R0, R3, 0x80, RZ ;  /* 0x0000008003007824 */ /* 0x000fca00078e00ff */
[----:B------:R-:W-:Y:S02]  /*2c450*/  IADD3 R6, P1, P0, R0, R8, R2 ;  /* 0x0000000800067210 */ /* 0x000fe4000783e002 */
[----:B------:R-:W-:Y:S02]  /*2c460*/  SHF.R.S32.HI R3, RZ, 0x1f, R0 ;  /* 0x0000001fff037819 */ /* 0x000fe40000011400 */
[----:B------:R-:W-:-:S04]  /*2c470*/  SHF.R.S32.HI R0, RZ, 0x1f, R2 ;  /* 0x0000001fff007819 */ /* 0x000fc80000011402 */
[----:B------:R-:W-:Y:S01]  /*2c480*/  IADD3.X R7, R3, R9, R0, P1, P0 ;  /* 0x0000000903077210 */ /* 0x000fe20000fe0400 */
[----:B------:R-:W-:Y:S05]  /*2c490*/  @P2 BRA `(.L_x_524) ;  /* 0x000002f000002947 */ /* 0x000fea0003800000 */
[----:B----4-:R-:W4:Y:S01]  /*2c4a0*/  LDL.LU R5, [R1+0x308] ;  /* 0x0003080001057983 */ /* 0x010f220000300800 */
[----:B------:R-:W-:-:S03]  /*2c4b0*/  ULDC.64 UR4, c[0x0][0x118] ;  /* 0x0000460000047ab9 */ /* 0x000fc60000000a00 */
[----:B------:R-:W3:Y:S02]  /*2c4c0*/  S2R R4, SR_TID.X ;  /* 0x0000000000047919 */ /* 0x000ee40000002100 */
[----:B---3--:R-:W-:-:S04]  /*2c4d0*/  SHF.R.S32.HI R2, RZ, 0x1f, R4 ;  /* 0x0000001fff027819 */ /* 0x008fc80000011404 */
[----:B------:R-:W-:-:S04]  /*2c4e0*/  LEA.HI R2, R2, R4, RZ, 0x5 ;  /* 0x0000000402027211 */ /* 0x000fc800078f28ff */
[----:B------:R-:W-:Y:S02]  /*2c4f0*/  LOP3.LUT R0, R2, 0xffffffe0, RZ, 0xc0, !PT ;  /* 0xffffffe002007812 */ /* 0x000fe400078ec0ff */
[--C-:B------:R-:W-:Y:S02]  /*2c500*/  SHF.R.S32.HI R3, RZ, 0x5, R2.reuse ;  /* 0x00000005ff037819 */ /* 0x100fe40000011402 */
[----:B------:R-:W-:Y:S01]  /*2c510*/  SHF.R.S32.HI R2, RZ, 0x1f, R2 ;  /* 0x0000001fff027819 */ /* 0x000fe20000011402 */
[----:B------:R-:W-:-:S03]  /*2c520*/  IMAD.IADD R0, R4, 0x1, -R0 ;  /* 0x0000000104007824 */ /* 0x000fc600078e0a00 */
[----:B------:R-:W-:Y:S02]  /*2c530*/  LEA.HI R2, R2, R3, RZ, 0x2 ;  /* 0x0000000302027211 */ /* 0x000fe400078f10ff */
[----:B------:R-:W-:Y:S02]  /*2c540*/  SHF.R.S32.HI R4, RZ, 0x1f, R0 ;  /* 0x0000001fff047819 */ /* 0x000fe40000011400 */
[----:B------:R-:W-:Y:S02]  /*2c550*/  LOP3.LUT R2, R2, 0xffffffc, RZ, 0xc0, !PT ;  /* 0x0ffffffc02027812 */ /* 0x000fe400078ec0ff */
[----:B------:R-:W-:-:S03]  /*2c560*/  LEA.HI R0, R4, R0, RZ, 0x2 ;  /* 0x0000000004007211 */ /* 0x000fc600078f10ff */
[----:B------:R-:W-:Y:S01]  /*2c570*/  IMAD.IADD R2, R3, 0x1, -R2 ;  /* 0x0000000103027824 */ /* 0x000fe200078e0a02 */
[----:B------:R-:W-:-:S05]  /*2c580*/  SHF.R.S32.HI R0, RZ, 0x2, R0 ;  /* 0x00000002ff007819 */ /* 0x000fca0000011400 */
[----:B------:R-:W-:-:S05]  /*2c590*/  IMAD R0, R2, 0x10, R0 ;  /* 0x0000001002007824 */ /* 0x000fca00078e0200 */
[C---:B------:R-:W-:Y:S02]  /*2c5a0*/  IADD3 R3, R0.reuse, 0x8, RZ ;  /* 0x0000000800037810 */ /* 0x040fe40007ffe0ff */
[C---:B------:R-:W-:Y:S02]  /*2c5b0*/  IADD3 R2, R0.reuse, 0x40, RZ ;  /* 0x0000004000027810 */ /* 0x040fe40007ffe0ff */
[C---:B------:R-:W-:Y:S02]  /*2c5c0*/  IADD3 R4, R0.reuse, 0x48, RZ ;  /* 0x0000004800047810 */ /* 0x040fe40007ffe0ff */
[-C--:B----4-:R-:W-:Y:S02]  /*2c5d0*/  ISETP.GE.AND P6, PT, R0, R5.reuse, PT ;  /* 0x000000050000720c */ /* 0x090fe40003fc6270 */
[-C--:B------:R-:W-:Y:S02]  /*2c5e0*/  ISETP.GE.AND P5, PT, R3, R5.reuse, PT ;  /* 0x000000050300720c */ /* 0x080fe40003fa6270 */
[----:B------:R-:W-:-:S02]  /*2c5f0*/  ISETP.GE.AND P4, PT, R2, R5, PT ;  /* 0x000000050200720c */ /* 0x000fc40003f86270 */
[----:B------:R-:W-:-:S07]  /*2c600*/  ISETP.GE.AND P3, PT, R4, R5, PT ;  /* 0x000000050400720c */ /* 0x000fce0003f66270 */
[-C--:B------:R-:W-:Y:S02]  /*2c610*/  @!P6 IMAD R0, R0, R12.reuse, RZ ;  /* 0x0000000c0000e224 */ /* 0x080fe400078e02ff */
[-C--:B------:R-:W-:Y:S02]  /*2c620*/  @!P5 IMAD R3, R3, R12.reuse, RZ ;  /* 0x0000000c0303d224 */ /* 0x080fe400078e02ff */
[----:B------:R-:W-:Y:S01]  /*2c630*/  @!P4 IMAD R13, R2, R12, RZ ;  /* 0x0000000c020dc224 */ /* 0x000fe200078e02ff */
[----:B------:R-:W-:Y:S01]  /*2c640*/  @!P6 IADD3 R5, P0, R0, R6, RZ ;  /* 0x000000060005e210 */ /* 0x000fe20007f1e0ff */
[----:B------:R-:W-:-:S03]  /*2c650*/  @!P3 IMAD R2, R4, R12, RZ ;  /* 0x0000000c0402b224 */ /* 0x000fc600078e02ff */
[----:B------:R-:W-:Y:S02]  /*2c660*/  @!P6 LEA.HI.X.SX32 R9, R0, R7, 0x1, P0 ;  /* 0x000000070009e211 */ /* 0x000fe400000f0eff */
[----:B-----5:R-:W-:Y:S02]  /*2c670*/  @!P6 LEA R8, P0, R5, R10, 0x2 ;  /* 0x0000000a0508e211 */ /* 0x020fe400078010ff */
[-C--:B------:R-:W-:Y:S02]  /*2c680*/  @!P5 IADD3 R0, P2, R3, R6.reuse, RZ ;  /* 0x000000060300d210 */ /* 0x080fe40007f5e0ff */
[----:B------:R-:W-:Y:S02]  /*2c690*/  @!P6 LEA.HI.X R9, R5, R11, R9, 0x2, P0 ;  /* 0x0000000b0509e211 */ /* 0x000fe400000f1409 */
[-C--:B------:R-:W-:Y:S02]  /*2c6a0*/  @!P4 IADD3 R5, P1, R13, R6.reuse, RZ ;  /* 0x000000060d05c210 */ /* 0x080fe40007f3e0ff */
[----:B------:R-:W-:Y:S01]  /*2c6b0*/  @!P3 IADD3 R12, P0, R2, R6, RZ ;  /* 0x00000006020cb210 */ /* 0x000fe20007f1e0ff */
[----:B------:R3:W-:Y:S01]  /*2c6c0*/  @!P6 ST.E [R8.64], R24 ;  /* 0x000000180800e985 */ /* 0x0007e2000c101904 */
[----:B------:R-:W-:-:S02]  /*2c6d0*/  @!P5 LEA.HI.X.SX32 R3, R3, R7, 0x1, P2 ;  /* 0x000000070303d211 */ /* 0x000fc400010f0eff */
[-C--:B------:R-:W-:Y:S02]  /*2c6e0*/  @!P5 LEA R6, P2, R0, R10.reuse, 0x2 ;  /* 0x0000000a0006d211 */ /* 0x080fe400078410ff */
[-C--:B------:R-:W-:Y:S02]  /*2c6f0*/  @!P4 LEA.HI.X.SX32 R14, R13, R7.reuse, 0x1, P1 ;  /* 0x000000070d0ec211 */ /* 0x080fe400008f0eff */
[----:B------:R-:W-:Y:S02]  /*2c700*/  @!P3 LEA.HI.X.SX32 R13, R2, R7, 0x1, P0 ;  /* 0x00000007020db211 */ /* 0x000fe400000f0eff */
[-C--:B------:R-:W-:Y:S02]  /*2c710*/  @!P4 LEA R4, P1, R5, R10.reuse, 0x2 ;  /* 0x0000000a0504c211 */ /* 0x080fe400078210ff */
[----:B------:R-:W-:Y:S02]  /*2c720*/  @!P3 LEA R2, P0, R12, R10, 0x2 ;  /* 0x0000000a0c02b211 */ /* 0x000fe400078010ff */
[----:B------:R-:W-:-:S02]  /*2c730*/  @!P5 LEA.HI.X R7, R0, R11, R3, 0x2, P2 ;  /* 0x0000000b0007d211 */ /* 0x000fc400010f1403 */
[-C--:B------:R-:W-:Y:S02]  /*2c740*/  @!P4 LEA.HI.X R5, R5, R11.reuse, R14, 0x2, P1 ;  /* 0x0000000b0505c211 */ /* 0x080fe400008f140e */
[----:B------:R-:W-:Y:S01]  /*2c750*/  @!P3 LEA.HI.X R3, R12, R11, R13, 0x2, P0 ;  /* 0x0000000b0c03b211 */ /* 0x000fe200000f140d */
[----:B------:R3:W-:Y:S04]  /*2c760*/  @!P5 ST.E [R6.64], R25 ;  /* 0x000000190600d985 */ /* 0x0007e8000c101904 */
[----:B------:R3:W-:Y:S04]  /*2c770*/  @!P4 ST.E [R4.64], R15 ;  /* 0x0000000f0400c985 */ /* 0x0007e8000c101904 */
[----:B------:R3:W-:Y:S02]  /*2c780*/  @!P3 ST.E [R2.64], R22 ;  /* 0x000000160200b985 */ /* 0x0007e4000c101904 */
.L_x_524:
[----:B------:R-:W-:Y:S05]  /*2c790*/  BSYNC B0 ;  /* 0x0000000000007941 */ /* 0x000fea0003800000 */
.L_x_523:
[----:B---3--:R-:W-:Y:S01]  /*2c7a0*/  IMAD.U32 R2, RZ, RZ, UR6 ;  /* 0x00000006ff027e24 */ /* 0x008fe2000f8e00ff */
[----:B------:R-:W3:Y:S01]  /*2c7b0*/  LDL.LU R5, [R1+0x30c] ;  /* 0x00030c0001057983 */ /* 0x000ee20000300800 */
[----:B------:R-:W-:Y:S01]  /*2c7c0*/  IMAD.U32 R3, RZ, RZ, UR7 ;  /* 0x00000007ff037e24 */ /* 0x000fe2000f8e00ff */
[----:B------:R-:W-:-:S02]  /*2c7d0*/  ULDC.64 UR4, c[0x0][0x118] ;  /* 0x0000460000047ab9 */ /* 0x000fc40000000a00 */
[----:B----4-:R-:W4:Y:S04]  /*2c7e0*/  LDL.LU R7, [R1+0x2cc] ;  /* 0x0002cc0001077983 */ /* 0x010f280000300800 */
[----:B------:R2:W4:Y:S04]  /*2c7f0*/  LD.E R4, [R2.64+0xc0] ;  /* 0x0000c00402047980 */ /* 0x000528000c101900 */
[----:B------:R1:W5:Y:S04]  /*2c800*/  LDL.64 R12, [R1+0x300] ;  /* 0x00030000010c7983 */ /* 0x0003680000100a00 */
[----:B--2---:R-:W2:Y:S02]  /*2c810*/  S2R R2, SR_TID.X ;  /* 0x0000000000027919 */ /* 0x004ea40000002100 */
[----:B--2---:R-:W-:-:S04]  /*2c820*/  SHF.R.S32.HI R0, RZ, 0x1f, R2 ;  /* 0x0000001fff007819 */ /* 0x004fc80000011402 */
[----:B------:R-:W-:-:S04]  /*2c830*/  LEA.HI R0, R0, R2, RZ, 0x2 ;  /* 0x0000000200007211 */ /* 0x000fc800078f10ff */
[----:B------:R-:W-:-:S05]  /*2c840*/  LOP3.LUT R0, R0, 0xfffffffc, RZ, 0xc0, !PT ;  /* 0xfffffffc00007812 */ /* 0x000fca00078ec0ff */
[----:B------:R-:W-:-:S05]  /*2c850*/  IMAD.IADD R0, R2, 0x1, -R0 ;  /* 0x0000000102007824 */ /* 0x000fca00078e0a00 */
[----:B------:R-:W-:-:S04]  /*2c860*/  SHF.L.U32 R0, R0, 0x3, RZ ;  /* 0x0000000300007819 */ /* 0x000fc800000006ff */
[----:B------:R-:W-:Y:S01]  /*2c870*/  SHF.R.S32.HI R0, RZ, 0x1f, R0 ;  /* 0x0000001fff007819 */ /* 0x000fe20000011400 */
[----:B------:R-:W-:Y:S01]  /*2c880*/  BSSY B0, `(.L_x_525) ;  /* 0x0000015000007945 */ /* 0x000fe20003800000 */
[----:B---3-5:R-:W-:Y:S01]  /*2c890*/  IMAD R10, R40, -0x80, R5 ;  /* 0xffffff80280a7824 */ /* 0x028fe200078e0205 */
[C---:B----4-:R-:W-:Y:S02]  /*2c8a0*/  IADD3 R2, P0, R7.reuse, R23, RZ ;  /* 0x0000001707027210 */ /* 0x050fe40007f1e0ff */
[----:B------:R-:W-:-:S03]  /*2c8b0*/  ISETP.GE.AND P1, PT, R7, R4, PT ;  /* 0x000000040700720c */ /* 0x000fc60003f26270 */
[----:B------:R-:W-:Y:S01]  /*2c8c0*/  IMAD.X R3, R0, 0x1, R26, P0 ;  /* 0x0000000100037824 */ /* 0x000fe200000e061a */
[----:B------:R-:W-:Y:S01]  /*2c8d0*/  ISETP.GE.OR P0, PT, R50, R10, P1 ;  /* 0x0000000a3200720c */ /* 0x000fe20000f06670 */
[-C--:B------:R-:W-:Y:S01]  /*2c8e0*/  IMAD R0, R21, R27.reuse, RZ ;  /* 0x0000001b15007224 */ /* 0x080fe200078e02ff */
[----:B------:R-:W-:Y:S01]  /*2c8f0*/  SHF.R.S32.HI R5, RZ, 0x1f, R27 ;  /* 0x0000001fff057819 */ /* 0x000fe2000001141b */
[----:B------:R-:W-:-:S04]  /*2c900*/  IMAD.WIDE.U32 R8, R20, R27, R2 ;  /* 0x0000001b14087225 */ /* 0x000fc800078e0002 */
[----:B------:R-:W-:-:S05]  /*2c910*/  IMAD R0, R20, R5, R0 ;  /* 0x0000000514007224 */ /* 0x000fca00078e0200 */
[----:B------:R-:W-:Y:S01]  /*2c920*/  IADD3 R7, R9, R0, RZ ;  /* 0x0000000009077210 */ /* 0x000fe20007ffe0ff */
[----:B------:R-:W-:Y:S05]  /*2c930*/  @P0 BRA `(.L_x_526) ;  /* 0x0000009000000947 */ /* 0x000fea0003800000 */
[----:B-1----:R-:W-:Y:S01]  /*2c940*/  MOV R6, R8 ;  /* 0x0000000800067202 */ /* 0x002fe20000000f00 */
[----:B------:R-:W-:Y:S01]  /*2c950*/  IMAD R0, R13, R16, RZ ;  /* 0x000000100d007224 */ /* 0x000fe200078e02ff */
[----:B------:R-:W-:-:S03]  /*2c960*/  ULDC.64 UR4, c[0x0][0x118] ;  /* 0x0000460000047ab9 */ /* 0x000fc60000000a00 */
[----:B------:R-:W-:-:S04]  /*2c970*/  IMAD.WIDE.U32 R2, R12, R16, R6 ;  /* 0x000000100c027225 */ /* 0x000fc800078e0006 */
[----:B------:R-:W-:Y:S01]  /*2c980*/  IMAD R0, R12, R17, R0 ;  /* 0x000000110c007224 */ /* 0x000fe200078e0200 */
[----:B------:R-:W-:-:S04]  /*2c990*/  LEA R4, P0, R2, R18, 0x1 ;  /* 0x0000001202047211 */ /* 0x000fc800078008ff */
[----:B------:R-:W-:-:S04]  /*2c9a0*/  IADD3 R0, R3, R0, RZ ;  /* 0x0000000003007210 */ /* 0x000fc80007ffe0ff */
[----:B------:R-:W-:-:S05]  /*2c9b0*/  LEA.HI.X R5, R2, R19, R0, 0x1, P0 ;  /* 0x0000001302057211 */ /* 0x000fca00000f0c00 */
[----:B------:R1:W-:Y:S02]  /*2c9c0*/  ST.E.128 [R4.64], R28 ;  /* 0x0000001c04007985 */ /* 0x0003e4000c101d04 */
.L_x_526:
[----:B-1----:R-:W-:Y:S05]  /*2c9d0*/  BSYNC B0 ;  /* 0x0000000000007941 */ /* 0x002fea0003800000 */
.L_x_525:
[----:B------:R-:W-:Y:S01]  /*2c9e0*/  LEA.HI.SX32 R0, R48, 0x20, 0x1e ;  /* 0x0000002030007811 */ /* 0x000fe200078ff2ff */
[----:B------:R-:W-:Y:S03]  /*2c9f0*/  BSSY B0, `(.L_x_527) ;  /* 0x000000f000007945 */ /* 0x000fe60003800000 */
[----:B------:R-:W-:-:S13]  /*2ca00*/  ISETP.GE.OR P0, PT, R0, R10, P1 ;  /* 0x0000000a0000720c */ /* 0x000fda0000f06670 */
[----:B------:R-:W-:Y:S05]  /*2ca10*/  @P0 BRA `(.L_x_528) ;  /* 0x000000c000000947 */ /* 0x000fea0003800000 */
[----:B------:R-:W-:Y:S01]  /*2ca20*/  IADD3 R4, P0, R12, 0x20, RZ ;  /* 0x000000200c047810 */ /* 0x000fe20007f1e0ff */
[----:B------:R-:W-:Y:S01]  /*2ca30*/  IMAD.MOV.U32 R2, RZ, RZ, R8 ;  /* 0x000000ffff027224 */ /* 0x000fe200078e0008 */
[----:B------:R-:W-:Y:S01]  /*2ca40*/  MOV R3, R7 ;  /* 0x0000000700037202 */ /* 0x000fe20000000f00 */
[----:B------:R-:W-:Y:S02]  /*2ca50*/  ULDC.64 UR4, c[0x0][0x118] ;  /* 0x0000460000047ab9 */ /* 0x000fe40000000a00 */
[----:B------:R-:W-:Y:S02]  /*2ca60*/  IMAD.X R0, RZ, RZ, R13, P0 ;  /* 0x000000ffff007224 */ /* 0x000fe400000e060d */
[----:B------:R-:W-:-:S04]  /*2ca70*/  IMAD.WIDE.U32 R2, R16, R4, R2 ;  /* 0x0000000410027225 */ /* 0x000fc800078e0002 */
[----:B------:R-:W-:-:S04]  /*2ca80*/  IMAD R0, R0, R16, RZ ;  /* 0x0000001000007224 */ /* 0x000fc800078e02ff */
[----:B------:R-:W-:Y:S01]  /*2ca90*/  IMAD R0, R17, R4, R0 ;  /* 0x0000000411007224 */ /* 0x000fe200078e0200 */
[----:B------:R-:W-:-:S04]  /*2caa0*/  LEA R4, P0, R2, R18, 0x1 ;  /* 0x0000001202047211 */ /* 0x000fc800078008ff */
[----:B------:R-:W-:-:S04]  /*2cab0*/  IADD3 R0, R3, R0, RZ ;  /* 0x0000000003007210 */ /* 0x000fc80007ffe0ff */
[----:B------:R-:W-:-:S05]  /*2cac0*/  LEA.HI.X R5, R2, R19, R0, 0x1, P0 ;  /* 0x0000001302057211 */ /* 0x000fca00000f0c00 */
[----:B------:R1:W-:Y:S02]  /*2cad0*/  ST.E.128 [R4.64], R32 ;  /* 0x0000002004007985 */ /* 0x0003e4000c101d04 */
.L_x_528:
[----:B------:R-:W-:Y:S05]  /*2cae0*/  BSYNC B0 ;  /* 0x0000000000007941 */ /* 0x000fea0003800000 */
.L_x_527:
[----:B------:R-:W-:Y:S01]  /*2caf0*/  LEA.HI.SX32 R0, R48, 0x40, 0x1e ;  /* 0x0000004030007811 */ /* 0x000fe200078ff2ff */
[----:B------:R-:W-:Y:S03]  /*2cb00*/  BSSY B0, `(.L_x_529) ;  /* 0x000000f000007945 */ /* 0x000fe60003800000 */
[----:B------:R-:W-:-:S13]  /*2cb10*/  ISETP.GE.OR P0, PT, R0, R10, P1 ;  /* 0x0000000a0000720c */ /* 0x000fda0000f06670 */
[----:B------:R-:W-:Y:S05]  /*2cb20*/  @P0 BRA `(.L_x_530) ;  /* 0x000000c000000947 */ /* 0x000fea0003800000 */
[----:B-1----:R-:W-:Y:S01]  /*2cb30*/  IADD3 R4, P0, R12, 0x40, RZ ;  /* 0x000000400c047810 */ /* 0x002fe20007f1e0ff */
        /* <DEDUP_REMOVED lines=11> */
.L_x_530:
[----:B------:R-:W-:Y:S05]  /*2cbf0*/  BSYNC B0 ;  /* 0x0000000000007941 */ /* 0x000fea0003800000 */
.L_x_529:
[----:B------:R-:W-:Y:S01]  /*2cc00*/  LEA.HI.SX32 R0, R48, 0x60, 0x1e ;  /* 0x0000006030007811 */ /* 0x000fe200078ff2ff */
[----:B------:R-:W-:Y:S01]  /*2cc10*/  IMAD.MOV.U32 R3, RZ, RZ, 0x0 ;  /* 0x00000000ff037424 */ /* 0x000fe200078e00ff */
[----:B------:R-:W-:Y:S02]  /*2cc20*/  MOV R11, 0x70 ;  /* 0x00000070000b7802 */ /* 0x000fe40000000f00 */
[----:B------:R-:W-:-:S03]  /*2cc30*/  ISETP.GE.OR P1, PT, R0, R10, P1 ;  /* 0x0000000a0000720c */ /* 0x000fc60000f26670 */
[----:B------:R-:W-:-:S10]  /*2cc40*/  IMAD.MOV.U32 R2, RZ, RZ, R11 ;  /* 0x000000ffff027224 */ /* 0x000fd400078e000b */
[----:B------:R-:W-:Y:S05]  /*2cc50*/  @P1 RET.REL.NODEC R2 `(_ZN5flash16flash_fwd_kernelI23Flash_fwd_kernel_traitsILi32ELi128ELi128ELi4ELb0ELb0EN7cutlass10bfloat16_tE19Flash_kernel_traitsILi32ELi128ELi128ELi4ES3_EELb1ELb1ELb0ELb1ELb0ELb0ELb0ELb1EEEvNS_16Flash_fwd_paramsE) ;  /* 0xfffd33a002001950 */ /* 0x000fea0003c3ffff */
[----:B------:R-:W-:Y:S01]  /*2cc60*/  IADD3 R6, P0, R12, 0x60, RZ ;  /* 0x000000600c067810 */ /* 0x000fe20007f1e0ff */
[----:B------:R-:W-:Y:S01]  /*2cc70*/  IMAD.MOV.U32 R2, RZ, RZ, R8 ;  /* 0x000000ffff027224 */ /* 0x000fe200078e0008 */
[----:B------:R-:W-:Y:S01]  /*2cc80*/  MOV R3, R7 ;  /* 0x0000000700037202 */ /* 0x000fe20000000f00 */
[----:B------:R-:W-:Y:S02]  /*2cc90*/  ULDC.64 UR4, c[0x0][0x118] ;  /* 0x0000460000047ab9 */ /* 0x000fe40000000a00 */
[----:B------:R-:W-:Y:S02]  /*2cca0*/  IMAD.X R0, RZ, RZ, R13, P0 ;  /* 0x000000ffff007224 */ /* 0x000fe400000e060d */
[----:B-1----:R-:W-:-:S04]  /*2ccb0*/  IMAD.WIDE.U32 R4, R16, R6, R2 ;  /* 0x0000000610047225 */ /* 0x002fc800078e0002 */
[----:B------:R-:W-:Y:S01]  /*2ccc0*/  IMAD R0, R0, R16, RZ ;  /* 0x0000001000007224 */ /* 0x000fe200078e02ff */
[----:B------:R-:W-:-:S03]  /*2ccd0*/  LEA R2, P0, R4, R18, 0x1 ;  /* 0x0000001204027211 */ /* 0x000fc600078008ff */
[----:B------:R-:W-:-:S04]  /*2cce0*/  IMAD R0, R17, R6, R0 ;  /* 0x0000000611007224 */ /* 0x000fc800078e0200 */
[----:B------:R-:W-:-:S05]  /*2ccf0*/  IMAD.IADD R0, R5, 0x1, R0 ;  /* 0x0000000105007824 */ /* 0x000fca00078e0200 */
[----:B------:R-:W-:-:S05]  /*2cd00*/  LEA.HI.X R3, R4, R19, R0, 0x1, P0 ;  /* 0x0000001304037211 */ /* 0x000fca00000f0c00 */
[----:B------:R1:W-:Y:S02]  /*2cd10*/  ST.E.128 [R2.64], R192 ;  /* 0x000000c002007985 */ /* 0x0003e4000c101d04 */
[----:B-1----:R-:W-:Y:S02]  /*2cd20*/  MOV R2, R11 ;  /* 0x0000000b00027202 */ /* 0x002fe40000000f00 */
[----:B------:R-:W-:-:S04]  /*2cd30*/  MOV R3, 0x0 ;  /* 0x0000000000037802 */ /* 0x000fc80000000f00 */
[----:B------:R-:W-:Y:S05]  /*2cd40*/  RET.REL.NODEC R2 `(_ZN5flash16flash_fwd_kernelI23Flash_fwd_kernel_traitsILi32ELi128ELi128ELi4ELb0ELb0EN7cutlass10bfloat16_tE19Flash_kernel_traitsILi32ELi128ELi128ELi4ES3_EELb1ELb1ELb0ELb1ELb0ELb0ELb0ELb1EEEvNS_16Flash_fwd_paramsE) ;  /* 0xfffd32b002007950 */ /* 0x000fea0003c3ffff */
.L_x_476:
[----:B------:R-:W3:Y:S01]  /*2cd50*/  LDL R11, [R1+0x2fc] ;  /* 0x0002fc00010b7983 */ /* 0x000ee20000100800 */
[----:B------:R-:W-:Y:S01]  /*2cd60*/  MOV R8, UR6 ;  /* 0x0000000600087c02 */ /* 0x000fe20008000f00 */
[----:B------:R-:W-:Y:S01]  /*2cd70*/  IMAD.U32 R9, RZ, RZ, UR7 ;  /* 0x00000007ff097e24 */ /* 0x000fe2000f8e00ff */
[----:B------:R-:W-:Y:S01]  /*2cd80*/  ULDC.64 UR4, c[0x0][0x118] ;  /* 0x0000460000047ab9 */ /* 0x000fe20000000a00 */
[----:B------:R-:W-:Y:S01]  /*2cd90*/  IMAD.U32 R2, RZ, RZ, UR6 ;  /* 0x00000006ff027e24 */ /* 0x000fe2000f8e00ff */
[----:B------:R-:W-:Y:S01]  /*2cda0*/  MOV R6, UR6 ;  /* 0x0000000600067c02 */ /* 0x000fe20008000f00 */
[----:B------:R-:W-:Y:S01]  /*2cdb0*/  IMAD.U32 R3, RZ, RZ, UR7 ;  /* 0x00000007ff037e24 */ /* 0x000fe2000f8e00ff */
[----:B------:R-:W4:Y:S01]  /*2cdc0*/  LD.E.U16 R0, [R8.64+0x1c8] ;  /* 0x0001c80408007980 */ /* 0x000f22000c101500 */
[----:B------:R-:W-:-:S03]  /*2cdd0*/  IMAD.U32 R7, RZ, RZ, UR7 ;  /* 0x00000007ff077e24 */ /* 0x000fc6000f8e00ff */
[----:B------:R-:W1:Y:S04]  /*2cde0*/  S2R R22, SR_CTAID.Y ;  /* 0x0000000000167919 */ /* 0x000e680000002600 */
[----:B------:R1:W5:Y:S04]  /*2cdf0*/  LD.E.64 R16, [R8.64+0x70] ;  /* 0x0000700408107980 */ /* 0x000368000c101b00 */
[----:B------:R2:W5:Y:S01]  /*2ce00*/  LD.E.64 R12, [R6.64+0x90] ;  /* 0x00009004060c7980 */ /* 0x000562000c101b00 */
[----:B---3--:R-:W-:-:S13]  /*2ce10*/  ISETP.NE.AND P0, PT, R11, -0x1, PT ;  /* 0xffffffff0b00780c */ /* 0x008fda0003f05270 */
[----:B------:R3:W2:Y:S04]  /*2ce20*/  @!P0 LD.E.64 R4, [R2.64+0x80] ;  /* 0x0000800402048980 */ /* 0x0006a8000c101b00 */
[----:B---3--:R-:W3:Y:S01]  /*2ce30*/  LD.E.64 R2, [R6.64+0x88] ;  /* 0x0000880406027980 */ /* 0x008ee2000c101b00 */
[C---:B----4-:R-:W-:Y:S02]  /*2ce40*/  PRMT R10, R0.reuse, 0x7770, RZ ;  /* 0x00007770000a7816 */ /* 0x050fe400000000ff */
[----:B------:R-:W-:Y:S02]  /*2ce50*/  PRMT R0, R0, 0x7771, RZ ;  /* 0x0000777100007816 */ /* 0x000fe400000000ff */
[----:B------:R-:W-:-:S04]  /*2ce60*/  ISETP.NE.AND P1, PT, R10, RZ, PT ;  /* 0x000000ff0a00720c */ /* 0x000fc80003f25270 */
[----:B------:R-:W-:Y:S02]  /*2ce70*/  ISETP.NE.OR P3, PT, R0, RZ, !P1 ;  /* 0x000000ff0000720c */ /* 0x000fe40004f65670 */
[----:B-1----:R-:W-:Y:S01]  /*2ce80*/  @!P0 SHF.R.S32.HI R9, RZ, 0x1f, R22 ;  /* 0x0000001fff098819 */ /* 0x002fe20000011416 */
[----:B------:R-:W-:Y:S01]  /*2ce90*/  BSSY B1, `(.L_x_531) ;  /* 0x000001b000017945 */ /* 0x000fe20003800000 */
[----:B------:R-:W-:Y:S01]  /*2cea0*/  PLOP3.LUT P2, PT, PT, PT, PT, 0x8, 0x0 ;  /* 0x000000000000781c */ /* 0x000fe20003f4e170 */
[----:B--2---:R-:W-:-:S04]  /*2ceb0*/  @!P0 IMAD R8, R5, R22, RZ ;  /* 0x0000001605088224 */ /* 0x004fc800078e02ff */
[----:B------:R-:W-:Y:S02]  /*2cec0*/  @!P0 IMAD R8, R4, R9, R8 ;  /* 0x0000000904088224 */ /* 0x000fe400078e0208 */
[-C--:B---3--:R-:W-:Y:S02]  /*2ced0*/  @P0 IMAD R5, R3, R11.reuse, RZ ;  /* 0x0000000b03050224 */ /* 0x088fe400078e02ff */
[----:B------:R-:W-:-:S05]  /*2cee0*/  @P0 IMAD.WIDE.U32 R6, R2, R11, RZ ;  /* 0x0000000b02060225 */ /* 0x000fca00078e00ff */
[----:B------:R-:W-:Y:S01]  /*2cef0*/  @P0 IADD3 R15, R7, R5, RZ ;  /* 0x00000005070f0210 */ /* 0x000fe20007ffe0ff */
[----:B------:R-:W-:-:S04]  /*2cf00*/  @!P0 IMAD.WIDE.U32 R4, R4, R22, RZ ;  /* 0x0000001604048225 */ /* 0x000fc800078e00ff */
[----:B------:R-:W-:Y:S01]  /*2cf10*/  @P0 IMAD.MOV.U32 R14, RZ, RZ, R6 ;  /* 0x000000ffff0e0224 */ /* 0x000fe200078e0006 */
[----:B------:R-:W-:Y:S01]  /*2cf20*/  @!P0 IADD3 R15, R5, R8, RZ ;  /* 0x00000008050f8210 */ /* 0x000fe20007ffe0ff */
[----:B------:R-:W-:Y:S01]  /*2cf30*/  @!P0 IMAD.MOV.U32 R14, RZ, RZ, R4 ;  /* 0x000000ffff0e8224 */ /* 0x000fe200078e0004 */
[----:B------:R-:W-:Y:S01]  /*2cf40*/  CS2R R8, SRZ ;  /* 0x0000000000087805 */ /* 0x000fe2000001ff00 */
[----:B------:R-:W-:Y:S05]  /*2cf50*/  @P3 BRA `(.L_x_532) ;  /* 0x000000e000003947 */ /* 0x000fea0003800000 */
[----:B------:R-:W-:Y:S01]  /*2cf60*/  ISETP.NE.AND P0, PT, R11, -0x1, PT ;  /* 0xffffffff0b00780c */ /* 0x000fe20003f05270 */
        /* <DEDUP_REMOVED lines=8> */
.L_x_534:
[----:B------:R-:W-:Y:S05]  /*2cff0*/  BSYNC B0 ;  /* 0x0000000000007941 */ /* 0x000fea0003800000 */
.L_x_533:
[----:B------:R-:W-:Y:S01]  /*2d000*/  PLOP3.LUT P2, PT, PT, PT, PT, 0x80, 0x0 ;  /* 0x000000000000781c */ /* 0x000fe20003f4f070 */
[--C-:B------:R-:W-:Y:S01]  /*2d010*/  IMAD.MOV.U32 R8, RZ, RZ, R11.reuse ;  /* 0x000000ffff087224 */ /* 0x100fe200078e000b */
[----:B------:R-:W-:Y:S02]  /*2d020*/  SHF.R.S32.HI R9, RZ, 0x1f, R11 ;  /* 0x0000001fff097819 */ /* 0x000fe4000001140b */
[----:B------:R-:W-:-:S04]  /*2d030*/  PRMT R0, RZ, 0x7610, R0 ;  /* 0x00007610ff007816 */ /* 0x000fc80000000000 */
.L_x_532:
[----:B------:R-:W-:Y:S05]  /*2d040*/  BSYNC B1 ;  /* 0x0000000000017941 */ /* 0x000fea0003800000 */
.L_x_531:
[----:B------:R-:W-:Y:S01]  /*2d050*/  LOP3.LUT P0, RZ, R0, 0xff, RZ, 0xc0, !PT ;  /* 0x000000ff00ff7812 */ /* 0x000fe2000780c0ff */
[----:B------:R-:W-:Y:S01]  /*2d060*/  ULDC.64 UR4, c[0x0][0x118] ;  /* 0x0000460000047ab9 */ /* 0x000fe20000000a00 */
[----:B------:R-:W-:Y:S02]  /*2d070*/  MOV R4, UR6 ;  /* 0x0000000600047c02 */ /* 0x000fe40008000f00 */
[----:B------:R-:W-:Y:S01]  /*2d080*/  MOV R5, UR7 ;  /* 0x0000000700057c02 */ /* 0x000fe20008000f00 */
[----:B------:R-:W-:Y:S04]  /*2d090*/  BSSY B0, `(.L_x_535) ;  /* 0x0000010000007945 */ /* 0x000fe80003800000 */
[----:B------:R2:W5:Y:S04]  /*2d0a0*/  LD.E.64 R18, [R4.64+0xa0] ;  /* 0x0000a00404127980 */ /* 0x000568000c101b00 */
[----:B------:R-:W3:Y:S01]  /*2d0b0*/  @P0 LD.E.64 R20, [R4.64+0xb0] ;  /* 0x0000b00404140980 */ /* 0x000ee2000c101b00 */
[----:B------:R-:W-:Y:S01]  /*2d0c0*/  @P0 MOV R0, 0x1 ;  /* 0x0000000100000802 */ /* 0x000fe20000000f00 */
[----:B-1-3--:R-:W-:Y:S01]  /*2d0d0*/  @P0 IMAD R11, R21, R20, RZ ;  /* 0x00000014150b0224 */ /* 0x00afe200078e02ff */
[----:B------:R-:W-:Y:S05]  /*2d0e0*/  @P0 BRA `(.L_x_536) ;  /* 0x000000a000000947 */ /* 0x000fea0003800000 */
[----:B--2---:R-:W-:Y:S01]  /*2d0f0*/  MOV R4, UR6 ;  /* 0x0000000600047c02 */ /* 0x004fe20008000f00 */
        /* <DEDUP_REMOVED lines=9> */
.L_x_536:
[----:B--2---:R-:W-:Y:S05]  /*2d190*/  BSYNC B0 ;  /* 0x0000000000007941 */ /* 0x004fea0003800000 */
.L_x_535:
[----:B------:R-:W2:Y:S01]  /*2d1a0*/  LDL.LU R7, [R1+0x30c] ;  /* 0x00030c0001077983 */ /* 0x000ea20000300800 */
[----:B------:R-:W-:Y:S01]  /*2d1b0*/  IMAD.U32 R4, RZ, RZ, UR6 ;  /* 0x00000006ff047e24 */ /* 0x000fe2000f8e00ff */
[----:B------:R-:W-:Y:S01]  /*2d1c0*/  ULDC.64 UR4, c[0x0][0x118] ;  /* 0x0000460000047ab9 */ /* 0x000fe20000000a00 */
[----:B------:R-:W-:-:S05]  /*2d1d0*/  IMAD.U32 R5, RZ, RZ, UR7 ;  /* 0x00000007ff057e24 */ /* 0x000fca000f8e00ff */
[----:B------:R1:W3:Y:S01]  /*2d1e0*/  LD.E R21, [R4.64+0xc0] ;  /* 0x0000c00404157980 */ /* 0x0002e2000c101900 */
[----:B------:R-:W-:Y:S01]  /*2d1f0*/  LEA.HI R6, R40, R43, RZ, 0x2 ;  /* 0x0000002b28067211 */ /* 0x000fe200078f10ff */
[----:B------:R-:W-:Y:S01]  /*2d200*/  IMAD R0, R22, R0, RZ ;  /* 0x0000000016007224 */ /* 0x000fe200078e02ff */
[----:B------:R-:W-:Y:S01]  /*2d210*/  BSSY B0, `(.L_x_537) ;  /* 0x0000024000007945 */ /* 0x000fe20003800000 */
[----:B------:R-:W4:Y:S01]  /*2d220*/  S2R R26, SR_CTAID.Z ;  /* 0x00000000001a7919 */ /* 0x000f220000002700 */
[----:B------:R-:W-:Y:S02]  /*2d230*/  LOP3.LUT R23, R6, 0xfffffffc, RZ, 0xc0, !PT ;  /* 0xfffffffc06177812 */ /* 0x000fe400078ec0ff */
[----:B------:R-:W-:Y:S01]  /*2d240*/  SHF.R.S32.HI R6, RZ, 0x2, R6 ;  /* 0x00000002ff067819 */ /* 0x000fe20000011406 */
[----:B------:R-:W2:Y:S01]  /*2d250*/  S2R R24, SR_CTAID.X ;  /* 0x0000000000187919 */ /* 0x000ea20000002500 */
[----:B------:R-:W-:Y:S01]  /*2d260*/  SEL R0, R0, RZ, !P2 ;  /* 0x000000ff00007207 */ /* 0x000fe20005000000 */
[----:B------:R-:W-:-:S04]  /*2d270*/  IMAD.IADD R23, R43, 0x1, -R23 ;  /* 0x000000012b177824 */ /* 0x000fc800078e0a17 */
[----:B------:R-:W-:-:S05]  /*2d280*/  IMAD.SHL.U32 R25, R23, 0x8, RZ ;  /* 0x0000000817197824 */ /* 0x000fca00078e00ff */
[C---:B------:R-:W-:Y:S01]  /*2d290*/  IADD3 R10, P0, R25.reuse, R14, RZ ;  /* 0x0000000e190a7210 */ /* 0x040fe20007f1e0ff */
[----:B-1----:R-:W-:Y:S02]  /*2d2a0*/  IMAD R4, R44, R20, RZ ;  /* 0x000000142c047224 */ /* 0x002fe400078e02ff */
[----:B----4-:R-:W-:Y:S01]  /*2d2b0*/  IMAD R0, R26, R11, R0 ;  /* 0x0000000b1a007224 */ /* 0x010fe200078e0200 */
[----:B------:R-:W-:Y:S01]  /*2d2c0*/  LEA.HI.X.SX32 R11, R25, R15, 0x1, P0 ;  /* 0x0000000f190b7211 */ /* 0x000fe200000f0eff */
[----:B-----5:R-:W-:-:S03]  /*2d2d0*/  IMAD R5, R13, R26, RZ ;  /* 0x0000001a0d057224 */ /* 0x020fc600078e02ff */
[----:B------:R-:W-:Y:S01]  /*2d2e0*/  IADD3 R27, P1, P0, R4, R8, R0 ;  /* 0x00000008041b7210 */ /* 0x000fe2000783e000 */
[----:B------:R-:W-:Y:S01]  /*2d2f0*/  IMAD.WIDE.U32 R10, R26, R12, R10 ;  /* 0x0000000c1a0a7225 */ /* 0x000fe200078e000a */
[----:B------:R-:W-:-:S03]  /*2d300*/  SHF.R.S32.HI R0, RZ, 0x1f, R0 ;  /* 0x0000001fff007819 */ /* 0x000fc60000011400 */
[----:B--2---:R-:W-:Y:S01]  /*2d310*/  IMAD.IADD R22, R7, 0x1, -R44 ;  /* 0x0000000107167824 */ /* 0x004fe200078e0a2c */
[----:B------:R-:W-:-:S04]  /*2d320*/  SHF.R.S32.HI R7, RZ, 0x1f, R26 ;  /* 0x0000001fff077819 */ /* 0x000fc8000001141a */
[----:B------:R-:W-:Y:S01]  /*2d330*/  ISETP.GE.AND P6, PT, R6, R22, PT ;  /* 0x000000160600720c */ /* 0x000fe20003fc6270 */
[----:B------:R-:W-:Y:S01]  /*2d340*/  IMAD R13, R12, R7, R5 ;  /* 0x000000070c0d7224 */ /* 0x000fe200078e0205 */
[----:B------:R-:W-:Y:S02]  /*2d350*/  SHF.R.S32.HI R5, RZ, 0x1f, R4 ;  /* 0x0000001fff057819 */ /* 0x000fe40000011404 */
[----:B---3--:R-:W-:Y:S02]  /*2d360*/  ISETP.GE.OR P2, PT, R25, R21, P6 ;  /* 0x000000151900720c */ /* 0x008fe40003746670 */
[----:B------:R-:W-:Y:S02]  /*2d370*/  SHF.R.S32.HI R7, RZ, 0x1f, R6 ;  /* 0x0000001fff077819 */ /* 0x000fe40000011406 */
[----:B------:R-:W-:Y:S01]  /*2d380*/  IADD3.X R26, R5, R9, R0, P1, P0 ;  /* 0x00000009051a7210 */ /* 0x000fe20000fe0400 */
[----:B------:R-:W-:Y:S02]  /*2d390*/  IMAD.IADD R9, R11, 0x1, R13 ;  /* 0x000000010b097824 */ /* 0x000fe400078e020d */
[----:B------:R-:W-:-:S06]  /*2d3a0*/  IMAD.WIDE R4, R24, 0x80, R6 ;  /* 0x0000008018047825 */ /* 0x000fcc00078e0206 */
[----:B------:R-:W-:Y:S05]  /*2d3b0*/  @P2 BRA `(.L_x_538) ;  /* 0x0000009000002947 */ /* 0x000fea0003800000 */
[----:B------:R-:W-:Y:S01]  /*2d3c0*/  MOV R8, R10 ;  /* 0x0000000a00087202 */ /* 0x000fe20000000f00 */
[----:B------:R-:W-:Y:S01]  /*2d3d0*/  IMAD R0, R5, R2, RZ ;  /* 0x0000000205007224 */ /* 0x000fe200078e02ff */
[----:B------:R-:W-:-:S03]  /*2d3e0*/  ULDC.64 UR4, c[0x0][0x118] ;  /* 0x0000460000047ab9 */ /* 0x000fc60000000a00 */
[----:B------:R-:W-:-:S04]  /*2d3f0*/  IMAD.WIDE.U32 R12, R4, R2, R8 ;  /* 0x00000002040c7225 */ /* 0x000fc800078e0008 */
[----:B------:R-:W-:Y:S01]  /*2d400*/  IMAD R0, R4, R3, R0 ;  /* 0x0000000304007224 */ /* 0x000fe200078e0200 */
[----:B------:R-:W-:-:S04]  /*2d410*/  LEA R14, P0, R12, R16, 0x1 ;  /* 0x000000100c0e7211 */ /* 0x000fc800078008ff */
[----:B------:R-:W-:-:S04]  /*2d420*/  IADD3 R0, R13, R0, RZ ;  /* 0x000000000d007210 */ /* 0x000fc80007ffe0ff */
[----:B------:R-:W-:-:S05]  /*2d430*/  LEA.HI.X R15, R12, R17, R0, 0x1, P0 ;  /* 0x000000110c0f7211 */ /* 0x000fca00000f0c00 */
[----:B------:R1:W-:Y:S02]  /*2d440*/  ST.E.128 [R14.64], RZ ;  /* 0x000000ff0e007985 */ /* 0x0003e4000c101d04 */
.L_x_538:
[----:B------:R-:W-:Y:S05]  /*2d450*/  BSYNC B0 ;  /* 0x0000000000007941 */ /* 0x000fea0003800000 */
.L_x_537:
[----:B------:R-:W-:Y:S01]  /*2d460*/  IADD3 R28, R6, 0x20, RZ ;  /* 0x00000020061c7810 */ /* 0x000fe20007ffe0ff */
[----:B------:R-:W-:Y:S03]  /*2d470*/  BSSY B0, `(.L_x_539) ;  /* 0x0000010000007945 */ /* 0x000fe60003800000 */
[----:B------:R-:W-:-:S04]  /*2d480*/  ISETP.GE.AND P5, PT, R28, R22, PT ;  /* 0x000000161c00720c */ /* 0x000fc80003fa6270 */
[----:B------:R-:W-:-:S13]  /*2d490*/  ISETP.GE.OR P0, PT, R25, R21, P5 ;  /* 0x000000151900720c */ /* 0x000fda0002f06670 */
[----:B------:R-:W-:Y:S05]  /*2d4a0*/  @P0 BRA `(.L_x_540) ;  /* 0x000000c000000947 */ /* 0x000fea0003800000 */
[----:B------:R-:W-:Y:S01]  /*2d4b0*/  IADD3 R0, P0, R4, 0x20, RZ ;  /* 0x0000002004007810 */ /* 0x000fe20007f1e0ff */
[----:B------:R-:W-:Y:S01]  /*2d4c0*/  ULDC.64 UR4, c[0x0][0x118] ;  /* 0x0000460000047ab9 */ /* 0x000fe20000000a00 */
[----:B------:R-:W-:-:S03]  /*2d4d0*/  MOV R13, R9 ;  /* 0x00000009000d7202 */ /* 0x000fc60000000f00 */
[----:B------:R-:W-:-:S04]  /*2d4e0*/  IMAD.X R12, RZ, RZ, R5, P0 ;  /* 0x000000ffff0c7224 */ /* 0x000fc800000e0605 */
[----:B-1----:R-:W-:Y:S02]  /*2d4f0*/  IMAD R14, R12, R2, RZ ;  /* 0x000000020c0e7224 */ /* 0x002fe400078e02ff */
[----:B------:R-:W-:-:S04]  /*2d500*/  IMAD.MOV.U32 R12, RZ, RZ, R10 ;  /* 0x000000ffff0c7224 */ /* 0x000fc800078e000a */
[----:B------:R-:W-:-:S04]  /*2d510*/  IMAD.WIDE.U32 R12, R2, R0, R12 ;  /* 0x00000000020c7225 */ /* 0x000fc800078e000c */
[----:B------:R-:W-:Y:S01]  /*2d520*/  IMAD R0, R3, R0, R14 ;  /* 0x0000000003007224 */ /* 0x000fe200078e020e */
[----:B------:R-:W-:-:S04]  /*2d530*/  LEA R14, P0, R12, R16, 0x1 ;  /* 0x000000100c0e7211 */ /* 0x000fc800078008ff */
[----:B------:R-:W-:-:S04]  /*2d540*/  IADD3 R0, R13, R0, RZ ;  /* 0x000000000d007210 */ /* 0x000fc80007ffe0ff */
[----:B------:R-:W-:-:S05]  /*2d550*/  LEA.HI.X R15, R12, R17, R0, 0x1, P0 ;  /* 0x000000110c0f7211 */ /* 0x000fca00000f0c00 */
[----:B------:R1:W-:Y:S02]  /*2d560*/  ST.E.128 [R14.64], RZ ;  /* 0x000000ff0e007985 */ /* 0x0003e4000c101d04 */
.L_x_540:
[----:B------:R-:W-:Y:S05]  /*2d570*/  BSYNC B0 ;  /* 0x0000000000007941 */ /* 0x000fea0003800000 */
.L_x_539:
        /* <DEDUP_REMOVED lines=17> */
.L_x_542:
[----:B------:R-:W-:Y:S05]  /*2d690*/  BSYNC B0 ;  /* 0x0000000000007941 */ /* 0x000fea0003800000 */
.L_x_541:
[----:B------:R-:W-:Y:S01]  /*2d6a0*/  IADD3 R12, R6, 0x60, RZ ;  /* 0x00000060060c7810 */ /* 0x000fe20007ffe0ff */
[----:B------:R-:W-:Y:S03]  /*2d6b0*/  BSSY B0, `(.L_x_543) ;  /* 0x0000010000007945 */ /* 0x000fe60003800000 */
[----:B------:R-:W-:-:S04]  /*2d6c0*/  ISETP.GE.AND P0, PT, R12, R22, PT ;  /* 0x000000160c00720c */ /* 0x000fc80003f06270 */
[----:B------:R-:W-:-:S13]  /*2d6d0*/  ISETP.GE.OR P1, PT, R25, R21, P0 ;  /* 0x000000151900720c */ /* 0x000fda0000726670 */
[----:B------:R-:W-:Y:S05]  /*2d6e0*/  @P1 BRA `(.L_x_544) ;  /* 0x000000c000001947 */ /* 0x000fea0003800000 */
[----:B------:R-:W-:Y:S01]  /*2d6f0*/  IADD3 R0, P1, R4, 0x60, RZ ;  /* 0x0000006004007810 */ /* 0x000fe20007f3e0ff */
[----:B------:R-:W-:-:S04]  /*2d700*/  ULDC.64 UR4, c[0x0][0x118] ;  /* 0x0000460000047ab9 */ /* 0x000fc80000000a00 */
[----:B------:R-:W-:Y:S01]  /*2d710*/  IMAD.X R4, RZ, RZ, R5, P1 ;  /* 0x000000ffff047224 */ /* 0x000fe200008e0605 */
[----:B------:R-:W-:-:S03]  /*2d720*/  MOV R5, R9 ;  /* 0x0000000900057202 */ /* 0x000fc60000000f00 */
[----:B------:R-:W-:Y:S02]  /*2d730*/  IMAD R8, R4, R2, RZ ;  /* 0x0000000204087224 */ /* 0x000fe400078e02ff */
[----:B------:R-:W-:Y:S02]  /*2d740*/  IMAD.MOV.U32 R4, RZ, RZ, R10 ;  /* 0x000000ffff047224 */ /* 0x000fe400078e000a */
[-C--:B------:R-:W-:Y:S02]  /*2d750*/  IMAD R3, R3, R0.reuse, R8 ;  /* 0x0000000003037224 */ /* 0x080fe400078e0208 */
[----:B------:R-:W-:-:S05]  /*2d760*/  IMAD.WIDE.U32 R4, R2, R0, R4 ;  /* 0x0000000002047225 */ /* 0x000fca00078e0004 */
[----:B------:R-:W-:Y:S02]  /*2d770*/  LEA R2, P1, R4, R16, 0x1 ;  /* 0x0000001004027211 */ /* 0x000fe400078208ff */
[----:B------:R-:W-:-:S04]  /*2d780*/  IADD3 R3, R5, R3, RZ ;  /* 0x0000000305037210 */ /* 0x000fc80007ffe0ff */
[----:B------:R-:W-:-:S05]  /*2d790*/  LEA.HI.X R3, R4, R17, R3, 0x1, P1 ;  /* 0x0000001104037211 */ /* 0x000fca00008f0c03 */
[----:B------:R2:W-:Y:S02]  /*2d7a0*/  ST.E.128 [R2.64], RZ ;  /* 0x000000ff02007985 */ /* 0x0005e4000c101d04 */
.L_x_544:
[----:B------:R-:W-:Y:S05]  /*2d7b0*/  BSYNC B0 ;  /* 0x0000000000007941 */ /* 0x000fea0003800000 */
.L_x_543:
[C---:B------:R-:W-:Y:S01]  /*2d7c0*/  ISETP.NE.OR P6, PT, R23.reuse, RZ, P6 ;  /* 0x000000ff1700720c */ /* 0x040fe200037c5670 */
[----:B------:R-:W-:Y:S01]  /*2d7d0*/  ULDC.64 UR4, c[0x0][0x118] ;  /* 0x0000460000047ab9 */ /* 0x000fe20000000a00 */
[C---:B------:R-:W-:Y:S02]  /*2d7e0*/  ISETP.NE.OR P5, PT, R23.reuse, RZ, P5 ;  /* 0x000000ff1700720c */ /* 0x040fe40002fa5670 */
[C---:B------:R-:W-:Y:S02]  /*2d7f0*/  ISETP.NE.OR P4, PT, R23.reuse, RZ, P4 ;  /* 0x000000ff1700720c */ /* 0x040fe40002785670 */
[----:B------:R-:W-:Y:S02]  /*2d800*/  ISETP.NE.OR P0, PT, R23, RZ, P0 ;  /* 0x000000ff1700720c */ /* 0x000fe40000705670 */
[----:B------:R-:W-:-:S05]  /*2d810*/  MOV R10, 0x70 ;  /* 0x00000070000a7802 */ /* 0x000fca0000000f00 */
[-C--:B------:R-:W-:Y:S02]  /*2d820*/  @!P6 IMAD R0, R6, R20.reuse, RZ ;  /* 0x000000140600e224 */ /* 0x080fe400078e02ff */
[-C--:B------:R-:W-:Y:S02]  /*2d830*/  @!P5 IMAD R4, R28, R20.reuse, RZ ;  /* 0x000000141c04d224 */ /* 0x080fe400078e02ff */
[----:B--2---:R-:W-:Y:S01]  /*2d840*/  @!P4 IMAD R3, R24, R20, RZ ;  /* 0x000000141803c224 */ /* 0x004fe200078e02ff */
[-C--:B------:R-:W-:Y:S02]  /*2d850*/  @!P6 IADD3 R2, P3, R0, R27.reuse, RZ ;  /* 0x0000001b0002e210 */ /* 0x080fe40007f7e0ff */
[-C--:B------:R-:W-:Y:S02]  /*2d860*/  @!P5 IADD3 R5, P2, R4, R27.reuse, RZ ;  /* 0x0000001b0405d210 */ /* 0x080fe40007f5e0ff */
[----:B------:R-:W-:Y:S02]  /*2d870*/  @!P6 LEA.HI.X.SX32 R0, R0, R26, 0x1, P3 ;  /* 0x0000001a0000e211 */ /* 0x000fe400018f0eff */
[----:B------:R-:W-:-:S02]  /*2d880*/  @!P4 IADD3 R8, P1, R3, R27, RZ ;  /* 0x0000001b0308c210 */ /* 0x000fc40007f3e0ff */
[----:B------:R-:W-:Y:S02]  /*2d890*/  @!P6 LEA R6, P3, R2, R18, 0x2 ;  /* 0x000000120206e211 */ /* 0x000fe400078610ff */
[-C--:B------:R-:W-:Y:S02]  /*2d8a0*/  @!P5 LEA.HI.X.SX32 R9, R4, R26.reuse, 0x1, P2 ;  /* 0x0000001a0409d211 */ /* 0x080fe400010f0eff */
[----:B------:R-:W-:Y:S02]  /*2d8b0*/  @!P4 LEA.HI.X.SX32 R3, R3, R26, 0x1, P1 ;  /* 0x0000001a0303c211 */ /* 0x000fe400008f0eff */
[----:B------:R-:W-:Y:S01]  /*2d8c0*/  @!P6 LEA.HI.X R7, R2, R19, R0, 0x2, P3 ;  /* 0x000000130207e211 */ /* 0x000fe200018f1400 */
[----:B------:R-:W-:Y:S01]  /*2d8d0*/  @!P4 IMAD.MOV.U32 R0, RZ, RZ, 0x7f800000 ;  /* 0x7f800000ff00c424 */ /* 0x000fe200078e00ff */
[-C--:B------:R-:W-:Y:S02]  /*2d8e0*/  @!P5 LEA R4, P2, R5, R18.reuse, 0x2 ;  /* 0x000000120504d211 */ /* 0x080fe400078410ff */
[----:B------:R-:W-:-:S02]  /*2d8f0*/  @!P4 LEA R2, P1, R8, R18, 0x2 ;  /* 0x000000120802c211 */ /* 0x000fc400078210ff */
[-C--:B------:R-:W-:Y:S01]  /*2d900*/  @!P5 LEA.HI.X R5, R5, R19.reuse, R9, 0x2, P2 ;  /* 0x000000130505d211 */ /* 0x080fe200010f1409 */
[----:B------:R-:W-:Y:S01]  /*2d910*/  @!P6 IMAD.MOV.U32 R9, RZ, RZ, 0x7f800000 ;  /* 0x7f800000ff09e424 */ /* 0x000fe200078e00ff */
[----:B------:R-:W-:Y:S01]  /*2d920*/  @!P4 LEA.HI.X R3, R8, R19, R3, 0x2, P1 ;  /* 0x000000130803c211 */ /* 0x000fe200008f1403 */
[----:B------:R-:W-:-:S03]  /*2d930*/  @!P5 IMAD.MOV.U32 R8, RZ, RZ, 0x7f800000 ;  /* 0x7f800000ff08d424 */ /* 0x000fc600078e00ff */
[----:B------:R-:W-:Y:S04]  /*2d940*/  @!P6 ST.E [R6.64], R9 ;  /* 0x000000090600e985 */ /* 0x000fe8000c101904 */
[----:B------:R-:W-:Y:S04]  /*2d950*/  @!P5 ST.E [R4.64], R8 ;  /* 0x000000080400d985 */ /* 0x000fe8000c101904 */
[----:B------:R2:W-:Y:S02]  /*2d960*/  @!P4 ST.E [R2.64], R0 ;  /* 0x000000000200c985 */ /* 0x0005e4000c101904 */
[----:B--2---:R-:W-:-:S02]  /*2d970*/  IMAD.MOV.U32 R2, RZ, RZ, R10 ;  /* 0x000000ffff027224 */ /* 0x004fc400078e000a */
[----:B------:R-:W-:-:S04]  /*2d980*/  IMAD.MOV.U32 R3, RZ, RZ, 0x0 ;  /* 0x00000000ff037424 */ /* 0x000fc800078e00ff */
[----:B------:R-:W-:Y:S05]  /*2d990*/  @P0 RET.REL.NODEC R2 `(_ZN5flash16flash_fwd_kernelI23Flash_fwd_kernel_traitsILi32ELi128ELi128ELi4ELb0ELb0EN7cutlass10bfloat16_tE19Flash_kernel_traitsILi32ELi128ELi128ELi4ES3_EELb1ELb1ELb0ELb1ELb0ELb0ELb0ELb1EEEvNS_16Flash_fwd_paramsE) ;  /* 0xfffd266002000950 */ /* 0x000fea0003c3ffff */
[----:B------:R-:W-:Y:S01]  /*2d9a0*/  IMAD R0, R12, R20, RZ ;  /* 0x000000140c007224 */ /* 0x000fe200078e02ff */
[----:B------:R-:W-:-:S04]  /*2d9b0*/  ULDC.64 UR4, c[0x0][0x118] ;  /* 0x0000460000047ab9 */ /* 0x000fc80000000a00 */
[----:B------:R-:W-:-:S04]  /*2d9c0*/  IADD3 R3, P0, R0, R27, RZ ;  /* 0x0000001b00037210 */ /* 0x000fc80007f1e0ff */
[----:B------:R-:W-:Y:S02]  /*2d9d0*/  LEA.HI.X.SX32 R0, R0, R26, 0x1, P0 ;  /* 0x0000001a00007211 */ /* 0x000fe400000f0eff */
[----:B------:R-:W-:-:S04]  /*2d9e0*/  LEA R2, P0, R3, R18, 0x2 ;  /* 0x0000001203027211 */ /* 0x000fc800078010ff */
[----:B------:R-:W-:Y:S01]  /*2d9f0*/  LEA.HI.X R3, R3, R19, R0, 0x2, P0 ;  /* 0x0000001303037211 */ /* 0x000fe200000f1400 */
[----:B------:R-:W-:-:S05]  /*2da00*/  IMAD.MOV.U32 R0, RZ, RZ, 0x7f800000 ;  /* 0x7f800000ff007424 */ /* 0x000fca00078e00ff */
[----:B------:R2:W-:Y:S02]  /*2da10*/  ST.E [R2.64], R0 ;  /* 0x0000000002007985 */ /* 0x0005e4000c101904 */
[----:B--2---:R-:W-:Y:S02]  /*2da20*/  IMAD.MOV.U32 R2, RZ, RZ, R10 ;  /* 0x000000ffff027224 */ /* 0x004fe400078e000a */
[----:B------:R-:W-:-:S04]  /*2da30*/  IMAD.MOV.U32 R3, RZ, RZ, 0x0 ;  /* 0x00000000ff037424 */ /* 0x000fc800078e00ff */
[----:B------:R-:W-:Y:S05]  /*2da40*/  RET.REL.NODEC R2 `(_ZN5flash16flash_fwd_kernelI23Flash_fwd_kernel_traitsILi32ELi128ELi128ELi4ELb0ELb0EN7cutlass10bfloat16_tE19Flash_kernel_traitsILi32ELi128ELi128ELi4ES3_EELb1ELb1ELb0ELb1ELb0ELb0ELb0ELb1EEEvNS_16Flash_fwd_paramsE) ;  /* 0xfffd25b002007950 */ /* 0x000fea0003c3ffff */
.L_x_516:
[----:B------:R-:W-:Y:S01]  /*2da50*/  IMAD.MOV.U32 R0, RZ, RZ, R181 ;  /* 0x000000ffff007224 */ /* 0x000fe200078e00b5 */
[----:B--2---:R-:W-:Y:S02]  /*2da60*/  MOV R3, 0x2 ;  /* 0x0000000200037802 */ /* 0x004fe40000000f00 */
[----:B------:R-:W-:Y:S02]  /*2da70*/  MOV R2, 0x2da90 ;  /* 0x0002da9000027802 */ /* 0x000fe40000000f00 */
[----:B-----5:R-:W-:Y:S05]  /*2da80*/  CALL.REL.NOINC `($__internal_0_$__cuda_sm70_shflsync_bfly_p) ;  /* 0x0000023000007944 */ /* 0x020fea0003c00000 */
[----:B------:R-:W-:Y:S01]  /*2da90*/  MOV R0, R9 ;  /* 0x0000000900007202 */ /* 0x000fe20000000f00 */
[----:B------:R-:W-:Y:S05]  /*2daa0*/  BRA `(.L_x_545) ;  /* 0xffffd90000007947 */ /* 0x000fea000383ffff */
.L_x_517:
[----:B------:R-:W-:Y:S01]  /*2dab0*/  IMAD.MOV.U32 R0, RZ, RZ, R4 ;  /* 0x000000ffff007224 */ /* 0x000fe200078e0004 */
[----:B--2---:R-:W-:Y:S02]  /*2dac0*/  MOV R3, 0x1 ;  /* 0x0000000100037802 */ /* 0x004fe40000000f00 */
[----:B------:R-:W-:Y:S02]  /*2dad0*/  MOV R2, 0x2daf0 ;  /* 0x0002daf000027802 */ /* 0x000fe40000000f00 */
[----:B-1---5:R-:W-:Y:S05]  /*2dae0*/  CALL.REL.NOINC `($__internal_0_$__cuda_sm70_shflsync_bfly_p) ;  /* 0x000001d000007944 */ /* 0x022fea0003c00000 */
[----:B------:R-:W-:Y:S01]  /*2daf0*/  FADD.FTZ R33, R4, R9 ;  /* 0x0000000904217221 */ /* 0x000fe20000010000 */
[----:B------:R-:W-:Y:S02]  /*2db00*/  MOV R0, R182 ;  /* 0x000000b600007202 */ /* 0x000fe40000000f00 */
[----:B------:R-:W-:-:S02]  /*2db10*/  MOV R3, 0x2 ;  /* 0x0000000200037802 */ /* 0x000fc40000000f00 */
[----:B------:R-:W-:Y:S02]  /*2db20*/  MOV R2, 0x2db40 ;  /* 0x0002db4000027802 */ /* 0x000fe40000000f00 */
[----:B------:R-:W-:Y:S05]  /*2db30*/  CALL.REL.NOINC `($__internal_0_$__cuda_sm70_shflsync_bfly_p) ;  /* 0x0000018000007944 */ /* 0x000fea0003c00000 */
[----:B------:R-:W-:Y:S01]  /*2db40*/  FADD.FTZ R0, R182, R9 ;  /* 0x00000009b6007221 */ /* 0x000fe20000010000 */
[----:B------:R-:W-:Y:S02]  /*2db50*/  MOV R3, 0x1 ;  /* 0x0000000100037802 */ /* 0x000fe40000000f00 */
[----:B------:R-:W-:Y:S02]  /*2db60*/  MOV R2, 0x2db80 ;  /* 0x0002db8000027802 */ /* 0x000fe40000000f00 */
[----:B------:R-:W-:Y:S05]  /*2db70*/  CALL.REL.NOINC `($__internal_0_$__cuda_sm70_shflsync_bfly_p) ;  /* 0x0000014000007944 */ /* 0x000fea0003c00000 */
[----:B------:R-:W-:Y:S01]  /*2db80*/  FADD.FTZ R32, R0, R9 ;  /* 0x0000000900207221 */ /* 0x000fe20000010000 */
[----:B------:R-:W-:Y:S02]  /*2db90*/  MOV R0, R183 ;  /* 0x000000b700007202 */ /* 0x000fe40000000f00 */
[----:B------:R-:W-:Y:S02]  /*2dba0*/  MOV R3, 0x2 ;  /* 0x0000000200037802 */ /* 0x000fe40000000f00 */
[----:B------:R-:W-:Y:S02]  /*2dbb0*/  MOV R2, 0x2dbd0 ;  /* 0x0002dbd000027802 */ /* 0x000fe40000000f00 */
[----:B------:R-:W-:Y:S05]  /*2dbc0*/  CALL.REL.NOINC `($__internal_0_$__cuda_sm70_shflsync_bfly_p) ;  /* 0x000000f000007944 */ /* 0x000fea0003c00000 */
[----:B------:R-:W-:Y:S01]  /*2dbd0*/  FADD.FTZ R30, R183, R9 ;  /* 0x00000009b71e7221 */ /* 0x000fe20000010000 */
[----:B------:R-:W-:Y:S02]  /*2dbe0*/  MOV R3, 0x1 ;  /* 0x0000000100037802 */ /* 0x000fe40000000f00 */
[----:B------:R-:W-:-:S02]  /*2dbf0*/  MOV R2, 0x2dc20 ;  /* 0x0002dc2000027802 */ /* 0x000fc40000000f00 */
[----:B------:R-:W-:Y:S02]  /*2dc00*/  MOV R0, R30 ;  /* 0x0000001e00007202 */ /* 0x000fe40000000f00 */
        /* <DEDUP_REMOVED lines=8> */
[----:B------:R-:W-:Y:S02]  /*2dc90*/  MOV R2, 0x2dcb0 ;  /* 0x0002dcb000027802 */ /* 0x000fe40000000f00 */
[----:B------:R-:W-:Y:S05]  /*2dca0*/  CALL.REL.NOINC `($__internal_0_$__cuda_sm70_shflsync_bfly_p) ;  /* 0x0000001000007944 */ /* 0x000fea0003c00000 */
[----:B------:R-:W-:Y:S05]  /*2dcb0*/  BRA `(.L_x_546) ;  /* 0xffffd7e000007947 */ /* 0x000fea000383ffff */
        .weak           $__internal_0_$__cuda_sm70_shflsync_bfly_p
        .type           $__internal_0_$__cuda_sm70_shflsync_bfly_p,@function
        .size           $__internal_0_$__cuda_sm70_shflsync_bfly_p,(.L_x_607 - $__internal_0_$__cuda_sm70_shflsync_bfly_p)
$__internal_0_$__cuda_sm70_shflsync_bfly_p:
[----:B------:R-:W-:Y:S04]  /*2dcc0*/  WARPSYNC R5 ;  /* 0x0000000500007348 */ /* 0x000fe80003800000 */
[----:B------:R1:W2:Y:S02]  /*2dcd0*/  SHFL.BFLY PT, R9, R0, R3, R7 ;  /* 0x0c00000300097389 */ /* 0x0002a400000e0007 */
[----:B-1----:R-:W-:-:S04]  /*2dce0*/  MOV R3, 0x0 ;  /* 0x0000000000037802 */ /* 0x002fc80000000f00 */
[----:B--2---:R-:W-:Y:S05]  /*2dcf0*/  RET.REL.NODEC R2 `(_ZN5flash16flash_fwd_kernelI23Flash_fwd_kernel_traitsILi32ELi128ELi128ELi4ELb0ELb0EN7cutlass10bfloat16_tE19Flash_kernel_traitsILi32ELi128ELi128ELi4ES3_EELb1ELb1ELb0ELb1ELb0ELb0ELb0ELb1EEEvNS_16Flash_fwd_paramsE) ;  /* 0xfffd230002007950 */ /* 0x004fea0003c3ffff */
.L_x_547:
        /* <DEDUP_REMOVED lines=16> */
.L_x_607:


//--------------------- .text._ZN5flash16flash_fwd_kernelI23Flash_fwd_kernel_traitsILi32ELi128ELi128ELi4ELb0ELb0EN7cutlass10bfloat16_tE19Flash_kernel_traitsILi32ELi128ELi128ELi4ES3_EELb0ELb1ELb0ELb1ELb0ELb0ELb1ELb0EEEvNS_16Flash_fwd_paramsE --------------------------
	.section	.text._ZN5flash16flash_fwd_kernelI23Flash_fwd_kernel_traitsILi32ELi128ELi128ELi4ELb0ELb0EN7cutlass10bfloat16_tE19Flash_kernel_traitsILi32ELi128ELi128ELi4ES3_EELb0ELb1ELb0ELb1ELb0ELb0ELb1ELb0EEEvNS_16Flash_fwd_paramsE,"ax",@progbits
	.sectioninfo	@"SHI_REGISTERS=255"
	.align	128
        .global         _ZN5flash16flash_fwd_kernelI23Flash_fwd_kernel_traitsILi32ELi128ELi128ELi4ELb0ELb0EN7cutlass10bfloat16_tE19Flash_kernel_traitsILi32ELi128ELi128ELi4ES3_EELb0ELb1ELb0ELb1ELb0ELb0ELb1ELb0EEEvNS_16Flash_fwd_paramsE
        .type           _ZN5flash16flash_fwd_kernelI23Flash_fwd_kernel_traitsILi32ELi128ELi128ELi4ELb0ELb0EN7cutlass10bfloat16_tE19Flash_kernel_traitsILi32ELi128ELi128ELi4ES3_EELb0ELb1ELb0ELb1ELb0ELb0ELb1ELb0EEEvNS_16Flash_fwd_paramsE,@function
        .size           _ZN5flash16flash_fwd_kernelI23Flash_fwd_kernel_traitsILi32ELi128ELi128ELi4ELb0ELb0EN7cutlass10bfloat16_tE19Flash_kernel_traitsILi32ELi128ELi128ELi4ES3_EELb0ELb1ELb0ELb1ELb0ELb0ELb1ELb0EEEvNS_16Flash_fwd_paramsE,(.L_x_621 - _ZN5flash16flash_fwd_kernelI23Flash_fwd_kernel_traitsILi32ELi128ELi128ELi4ELb0ELb0EN7cutlass10bfloat16_tE19Flash_kernel_traitsILi32ELi128ELi128ELi4ES3_EELb0ELb1ELb0ELb1ELb0ELb0ELb1ELb0EEEvNS_16Flash_fwd_paramsE)
        .other          _ZN5flash16flash_fwd_kernelI23Flash_fwd_kernel_traitsILi32ELi128ELi128ELi4ELb0ELb0EN7cutlass10bfloat16_tE19Flash_kernel_traitsILi32ELi128ELi128ELi4ES3_EELb0ELb1ELb0ELb1ELb0ELb0ELb1ELb0EEEvNS_16Flash_fwd_paramsE,@"STO_CUDA_ENTRY STV_DEFAULT"
_ZN5flash16flash_fwd_kernelI23Flash_fwd_kernel_traitsILi32ELi128ELi128ELi4ELb0ELb0EN7cutlass10bfloat16_tE19Flash_kernel_traitsILi32ELi128ELi128ELi4ES3_EELb0ELb1ELb0ELb1ELb0ELb0ELb1ELb0EEEvNS_16Flash_fwd_paramsE:
.text._ZN5flash16flash_fwd_kernelI23Flash_fwd_kernel_traitsILi32ELi128ELi128ELi4ELb0ELb0EN7cutlass10bfloat16_tE19Flash_kernel_traitsILi32ELi128ELi128ELi4ES3_EELb0ELb1ELb0ELb1ELb0ELb0ELb1ELb0EEEvNS_16Flash_fwd_paramsE:
[----:B------:R-:W-:Y:S02]  /*0000*/  MOV R1, c[0x0][0x28] ;  /* 0x00000a0000017a02 */ /* 0x000fe40000000f00 */
[----:B------:R-:W1:Y:S01]  /*0010*/  S2UR UR6, SR_CTAID.Y ;  /* 0x00000000000679c3 */ /* 0x000e620000002600 */
[----:B------:R-:W-:Y:S01]  /*0020*/  ULDC.64 UR4, c[0x0][0x240] ;  /* 0x0000900000047ab9 */ /* 0x000fe20000000a00 */
[----:B------:R-:W-:Y:S01]  /*0030*/  IADD3 R1, R1, -0x28, RZ ;  /* 0xffffffd801017810 */ /* 0x000fe20007ffe0ff */
        /* <DEDUP_REMOVED lines=20> */
[----:B------:R1:W2:Y:S01]  /*0180*/  @P2 LDG.E R4, [R2.64] ;  /* 0x0000001202042981 */ /* 0x0002a2000c1e1900 */
[----:B------:R-:W-:-:S03]  /*0190*/  ULDC.64 UR8, c[0x0][0x248] ;  /* 0x0000920000087ab9 */ /* 0x000fc60000000a00 */
[----:B------:R1:W3:Y:S01]  /*01a0*/  @P2 LDG.E R0, [R2.64+0x4] ;  /* 0x0000041202002981 */ /* 0x0002e2000c1e1900 */
[----:B------:R-:W-:Y:S01]  /*01b0*/  PLOP3.LUT P1, PT, PT, PT, UP1, 0x80, 0x0 ;  /* 0x000000000000781c */ /* 0x000fe20003f2f018 */
[----:B------:R-:W-:Y:S01]  /*01c0*/  UIMAD.WIDE UR8, UR6, UR7, UR8 ;  /* 0x00000007060872a5 */ /* 0x000fe2000f8e0208 */
[----:B-1----:R-:W-:Y:S02]  /*01d0*/  IMAD.U32 R2, RZ, RZ, UR4 ;  /* 0x00000004ff027e24 */ /* 0x002fe4000f8e00ff */
[----:B------:R-:W-:-:S05]  /*01e0*/  IMAD.U32 R3, RZ, RZ, UR5 ;  /* 0x00000005ff037e24 */ /* 0x000fca000f8e00ff */
[----:B------:R1:W4:Y:S01]  /*01f0*/  @P0 LDG.E R2, [R2.64] ;  /* 0x0000001202020981 */ /* 0x000322000c1e1900 */
[----:B------:R-:W-:Y:S02]  /*0200*/  IMAD.U32 R6, RZ, RZ, UR8 ;  /* 0x00000008ff067e24 */ /* 0x000fe4000f8e00ff */
[----:B------:R-:W-:-:S05]  /*0210*/  IMAD.U32 R7, RZ, RZ, UR9 ;  /* 0x00000009ff077e24 */ /* 0x000fca000f8e00ff */
[----:B-1----:R-:W5:Y:S01]  /*0220*/  @!P1 LDG.E R3, [R6.64] ;  /* 0x0000001206039981 */ /* 0x002f62000c1e1900 */
        /* <DEDUP_REMOVED lines=9> */
[----:B------:R-:W-:Y:S01]  /*02c0*/  ISETP.NE.AND.EX P0, PT, RZ, c[0x0][0x24c], PT, P0 ;  /* 0x00009300ff007a0c */ /* 0x000fe20003f05300 */
[----:B--2---:R-:W-:-:S07]  /*02d0*/  @UP2 UIADD3 UR17, UR17, -UR15, URZ ;  /* 0x8000000f11112290 */ /* 0x004fce000fffe03f */
[----:B------:R-:W-:Y:S01]  /*02e0*/  @!UP2 ULDC UR17, c[0x0][0x214] ;  /* 0x000085000011aab9 */ /* 0x000fe20000000800 */
[----:B-----5:R3:W2:Y:S04]  /*02f0*/  @!P1 R2UR UR14, R3 ;  /* 0x00000000030e93c2 */ /* 0x0206a800000e0000 */
[----:B--234-:R-:W-:Y:S05]  /*0300*/  @!P0 BRA `(.L_x_548) ;  /* 0x0000007000008947 */ /* 0x01cfea0003800000 */
[----:B-1----:R-:W-:-:S13]  /*0310*/  PLOP3.LUT P0, PT, PT, PT, UP3, 0x80, 0x0 ;  /* 0x000000000000781c */ /* 0x002fda0003f0f038 */
[----:B------:R-:W2:Y:S04]  /*0320*/  @P0 LDG.E R0, [R6.64+0x4] ;  /* 0x0000041206000981 */ /* 0x000ea8000c1e1900 */
[----:B------:R-:W3:Y:S01]  /*0330*/  @!P0 LDG.E R6, [R6.64] ;  /* 0x0000001206068981 */ /* 0x000ee2000c1e1900 */
[----:B--2---:R-:W1:Y:S02]  /*0340*/  @P0 R2UR UR8, R0 ;  /* 0x00000000000803c2 */ /* 0x004e6400000e0000 */
[----:B-1----:R-:W-:-:S11]  /*0350*/  @UP3 UIADD3 UR8, UR8, -UR14, URZ ;  /* 0x8000000e08083290 */ /* 0x002fd6000fffe03f */
[----:B---3--:R1:W2:Y:S02]  /*0360*/  @!P0 R2UR UR8, R6 ;  /* 0x00000000060883c2 */ /* 0x0082a400000e0000 */
[----:B-12---:R-:W-:Y:S05]  /*0370*/  BRA `(.L_x_549) ;  /* 0x0000001000007947 */ /* 0x006fea0003800000 */
.L_x_548:
[----:B-1----:R-:W-:Y:S02]  /*0380*/  ULDC UR8, c[0x0][0x218] ;  /* 0x0000860000087ab9 */ /* 0x002fe40000000800 */
.L_x_549:
        /* <DEDUP_REMOVED lines=71> */
.L_x_551:
        /* <DEDUP_REMOVED lines=43> */
.L_x_552:
        /* <DEDUP_REMOVED lines=19> */
[----:B------:R-:W-:-:S02]  /*0be0*/  SHF.R.S32.HI R237, RZ, 0x1f, R236 ;  /* 0x0000001fffed7819 */ /* 0x000fc400000114ec */
[----:B------:R-:W-:Y:S02]  /*0bf0*/  LOP3.LUT R2, R0, 0x18, R236, 0xf8, !PT ;  /* 0x0000001800027812 */ /* 0x000fe400078ef8ec */
[----:B------:R-:W-:Y:S01]  /*0c00*/  SHF.R.U32.HI R0, RZ, 0x3, R0 ;  /* 0x00000003ff007819 */ /* 0x000fe20000011600 */
[----:B------:R2:W-:Y:S01]  /*0c10*/  STL.64 [R1+0x10], R236 ;  /* 0x000010ec01007387 */ /* 0x0005e20000100a00 */
[----:B------:R-:W-:Y:S02]  /*0c20*/  LOP3.LUT R219, R219, 0x7fffffe, RZ, 0xc0, !PT ;  /* 0x07fffffedbdb7812 */ /* 0x000fe400078ec0ff */
[----:B------:R-:W-:Y:S02]  /*0c30*/  LOP3.LUT R0, R2, R0, RZ, 0x3c, !PT ;  /* 0x0000000002007212 */ /* 0x000fe400078e3cff */
[----:B------:R-:W-:Y:S01]  /*0c40*/  IADD3 R2, P0, R236, UR8, RZ ;  /* 0x00000008ec027c10 */ /* 0x000fe2000ff1e0ff */
[----:B------:R-:W-:Y:S01]  /*0c50*/  UIADD3 UR8, -UR7, UR17, URZ ;  /* 0x0000001107087290 */ /* 0x000fe2000fffe13f */
[----:B------:R-:W-:Y:S01]  /*0c60*/  IMAD.IADD R219, R24, 0x1, -R219 ;  /* 0x0000000118db7824 */ /* 0x000fe200078e0adb */
[----:B------:R-:W-:-:S02]  /*0c70*/  SHF.R.S32.HI R25, RZ, 0x1f, R24 ;  /* 0x0000001fff197819 */ /* 0x000fc40000011418 */
[----:B------:R-:W-:Y:S01]  /*0c80*/  IADD3.X R3, R237, UR11, RZ, P0, !PT ;  /* 0x0000000bed037c10 */ /* 0x000fe200087fe4ff */
[----:B------:R-:W-:Y:S01]  /*0c90*/  IMAD R219, R6, 0x8, R219 ;  /* 0x0000000806db7824 */ /* 0x000fe200078e02db */
[----:B------:R-:W-:Y:S01]  /*0ca0*/  ISETP.GE.AND P0, PT, R24, UR8, PT ;  /* 0x0000000818007c0c */ /* 0x000fe2000bf06270 */
[----:B------:R-:W-:Y:S01]  /*0cb0*/  IMAD.WIDE R16, R16, 0x80, R24 ;  /* 0x0000008010107825 */ /* 0x000fe200078e0218 */
[----:B------:R-:W-:-:S03]  /*0cc0*/  SHF.R.S32.HI R22, RZ, 0x1f, R20 ;  /* 0x0000001fff167819 */ /* 0x000fc60000011414 */
[----:B-1----:R-:W-:-:S04]  /*0cd0*/  IMAD.WIDE.U32 R8, R8, c[0x0][0x1a8], R2 ;  /* 0x00006a0008087a25 */ /* 0x002fc800078e0002 */
[----:B------:R-:W-:Y:S01]  /*0ce0*/  IMAD.U32 R219, R219, 0x20, R0 ;  /* 0x00000020dbdb7824 */ /* 0x000fe200078e0000 */
[----:B------:R-:W-:-:S03]  /*0cf0*/  IADD3 R15, R9, UR4, RZ ;  /* 0x00000004090f7c10 */ /* 0x000fc6000fffe0ff */
        /* <DEDUP_REMOVED lines=18> */
.L_x_554:
[----:B------:R-:W-:Y:S05]  /*0e20*/  BSYNC B0 ;  /* 0x0000000000007941 */ /* 0x000fea0003800000 */
.L_x_553:
[----:B---3--:R-:W-:Y:S01]  /*0e30*/  IADD3 R5, R24, 0x20, RZ ;  /* 0x0000002018057810 */ /* 0x008fe20007ffe0ff */
        /* <DEDUP_REMOVED lines=20> */
.L_x_556:
[----:B------:R-:W-:Y:S05]  /*0f80*/  BSYNC B0 ;  /* 0x0000000000007941 */ /* 0x000fea0003800000 */
.L_x_555:
[----:B------:R-:W-:Y:S01]  /*0f90*/  IADD3 R4, R24, 0x40, RZ ;  /* 0x0000004018047810 */ /* 0x000fe20007ffe0ff */
[----:B------:R-:W-:Y:S03]  /*0fa0*/  BSSY B0, `(.L_x_557) ;  /* 0x0000014000007945 */ /* 0x000fe60003800000 */
[----:B------:R-:W-:-:S13]  /*0fb0*/  ISETP.GE.AND P0, PT, R4, UR8, PT ;  /* 0x0000000804007c0c */ /* 0x000fda000bf06270 */
[----:B------:R-:W-:Y:S05]  /*0fc0*/  @P0 BRA `(.L_x_558) ;  /* 0x0000011000000947 */ /* 0x000fea0003800000 */
[----:B------:R-:W-:-:S13]  /*0fd0*/  ISETP.GE.AND P0, PT, R236, c[0x0][0x220], PT ;  /* 0x00008800ec007a0c */ /* 0x000fda0003f06270 */
[----:B------:R1:W-:Y:S01]  /*0fe0*/  @P0 STS.128 [R219+0x1000], RZ ;  /* 0x001000ffdb000388 */ /* 0x0003e20000000c00 */
[----:B------:R-:W-:Y:S05]  /*0ff0*/  @P0 BRA `(.L_x_558) ;  /* 0x000000e000000947 */ /* 0x000fea0003800000 */
[----:B----4-:R-:W-:Y:S01]  /*1000*/  IADD3 R2, P0, R16, 0x40, RZ ;  /* 0x0000004010027810 */ /* 0x010fe20007f1e0ff */
        /* <DEDUP_REMOVED lines=13> */
.L_x_558:
[----:B------:R-:W-:Y:S05]  /*10e0*/  BSYNC B0 ;  /* 0x0000000000007941 */ /* 0x000fea0003800000 */
.L_x_557:
[----:B----4-:R-:W-:Y:S01]  /*10f0*/  IADD3 R2, R24, 0x60, RZ ;  /* 0x0000006018027810 */ /* 0x010fe20007ffe0ff */
        /* <DEDUP_REMOVED lines=23> */
.L_x_560:
[----:B------:R-:W-:Y:S05]  /*1270*/  BSYNC B0 ;  /* 0x0000000000007941 */ /* 0x000fea0003800000 */
.L_x_559:
[----:B------:R-:W-:Y:S01]  /*1280*/  IMAD R3, R25, c[0x0][0x198], RZ ;  /* 0x0000660019037a24 */ /* 0x000fe200078e02ff */
[-C--:B------:R-:W-:Y:S01]  /*1290*/  LEA.HI R7, R7, R212.reuse, RZ, 0x4 ;  /* 0x000000d407077211 */ /* 0x080fe200078f20ff */
[----:B------:R-:W-:Y:S01]  /*12a0*/  IMAD R0, R25, c[0x0][0x1a0], RZ ;  /* 0x0000680019007a24 */ /* 0x000fe200078e02ff */
[----:B------:R-:W-:Y:S01]  /*12b0*/  LOP3.LUT R18, R18, 0xffffffe0, RZ, 0xc0, !PT ;  /* 0xffffffe012127812 */ /* 0x000fe200078ec0ff */
[--C-:B------:R-:W-:Y:S01]  /*12c0*/  IMAD.WIDE.U32 R16, R24, c[0x0][0x198], R236.reuse ;  /* 0x0000660018107a25 */ /* 0x100fe200078e00ec */
[----:B------:R-:W-:Y:S01]  /*12d0*/  LOP3.LUT R9, R7, 0xfffffff0, RZ, 0xc0, !PT ;  /* 0xfffffff007097812 */ /* 0x000fe200078ec0ff */
[----:B------:R-:W-:Y:S01]  /*12e0*/  BSSY B0, `(.L_x_561) ;  /* 0x0000033000007945 */ /* 0x000fe20003800000 */
[----:B------:R-:W-:Y:S01]  /*12f0*/  IADD3 R18, -R18, R212, RZ ;  /* 0x000000d412127210 */ /* 0x000fe20007ffe1ff */
[----:B-1----:R-:W-:Y:S01]  /*1300*/  IMAD.WIDE.U32 R14, R24, c[0x0][0x1a0], R236 ;  /* 0x00006800180e7a25 */ /* 0x002fe200078e00ec */
[----:B------:R-:W-:-:S03]  /*1310*/  IADD3 R16, P1, R16, UR10, RZ ;  /* 0x0000000a10107c10 */ /* 0x000fc6000ff3e0ff */
[----:B------:R-:W-:Y:S01]  /*1320*/  IMAD R3, R24, c[0x0][0x19c], R3 ;  /* 0x0000670018037a24 */ /* 0x000fe200078e0203 */
[----:B------:R-:W-:Y:S01]  /*1330*/  IADD3 R14, P0, R14, UR24, RZ ;  /* 0x000000180e0e7c10 */ /* 0x000fe2000ff1e0ff */
[----:B------:R-:W-:Y:S01]  /*1340*/  IMAD R0, R24, c[0x0][0x1a4], R0 ;  /* 0x0000690018007a24 */ /* 0x000fe200078e0200 */
[----:B------:R-:W-:Y:S01]  /*1350*/  UIADD3 UR24, UR22, -0x1, URZ ;  /* 0xffffffff16187890 */ /* 0x000fe2000fffe03f */
[----:B------:R-:W-:Y:S01]  /*1360*/  IMAD.IADD R9, R212, 0x1, -R9 ;  /* 0x00000001d4097824 */ /* 0x000fe200078e0a09 */
[----:B------:R-:W-:Y:S02]  /*1370*/  IADD3.X R17, R17, UR9, R3, P1, !PT ;  /* 0x0000000911117c10 */ /* 0x000fe40008ffe403 */
[----:B------:R-:W-:Y:S01]  /*1380*/  IADD3.X R15, R15, UR14, R0, P0, !PT ;  /* 0x0000000e0f0f7c10 */ /* 0x000fe200087fe400 */
[----:B------:R-:W-:Y:S01]  /*1390*/  IMAD R0, R22, c[0x0][0x1b0], RZ ;  /* 0x00006c0016007a24 */ /* 0x000fe200078e02ff */
[----:B------:R-:W-:Y:S01]  /*13a0*/  LEA.HI R8, R9, R9, RZ, 0x1 ;  /* 0x0000000909087211 */ /* 0x000fe200078f08ff */
[C---:B------:R-:W-:Y:S01]  /*13b0*/  IMAD.WIDE.U32 R28, R20.reuse, c[0x0][0x1b0], R16 ;  /* 0x00006c00141c7a25 */ /* 0x040fe200078e0010 */
[----:B------:R-:W-:Y:S01]  /*13c0*/  UIMAD UR21, UR24, -0x80, UR23 ;  /* 0xffffff80181578a4 */ /* 0x000fe2000f8e0217 */
[----:B------:R-:W-:Y:S01]  /*13d0*/  MOV R16, UR24 ;  /* 0x0000001800107c02 */ /* 0x000fe20008000f00 */
[----:B------:R-:W-:Y:S01]  /*13e0*/  USHF.R.S32.HI UR14, URZ, 0x1f, UR24 ;  /* 0x0000001f3f0e7899 */ /* 0x000fe20008011418 */
[----:B------:R-:W-:Y:S01]  /*13f0*/  IMAD R0, R20, c[0x0][0x1b4], R0 ;  /* 0x00006d0014007a24 */ /* 0x000fe200078e0200 */
[----:B------:R-:W-:Y:S01]  /*1400*/  SHF.R.S32.HI R3, RZ, 0x1, R8 ;  /* 0x00000001ff037819 */ /* 0x000fe20000011408 */
[----:B------:R-:W-:Y:S01]  /*1410*/  IMAD.MOV.U32 R234, RZ, RZ, R28 ;  /* 0x000000ffffea7224 */ /* 0x000fe200078e001c */
[----:B------:R-:W-:Y:S01]  /*1420*/  SHF.R.S32.HI R12, RZ, 0x1f, R8 ;  /* 0x0000001fff0c7819 */ /* 0x000fe20000011408 */
[----:B------:R1:W-:Y:S01]  /*1430*/  STL.64 [R1], R28 ;  /* 0x0000001c01007387 */ /* 0x0003e20000100a00 */
[----:B------:R-:W-:Y:S01]  /*1440*/  IADD3 R235, R29, R0, RZ ;  /* 0x000000001deb7210 */ /* 0x000fe20007ffe0ff */
[----:B------:R-:W-:Y:S01]  /*1450*/  UIMAD UR4, UR25, UR24, URZ ;  /* 0x00000018190472a4 */ /* 0x000fe2000f8e023f */
[----:B------:R-:W-:Y:S01]  /*1460*/  LEA.HI R12, R12, R3, RZ, 0x2 ;  /* 0x000000030c0c7211 */ /* 0x000fe200078f10ff */
[----:B------:R-:W-:Y:S01]  /*1470*/  IMAD R22, R22, c[0x0][0x1b8], RZ ;  /* 0x00006e0016167a24 */ /* 0x000fe200078e02ff */
[----:B------:R-:W-:Y:S01]  /*1480*/  ISETP.GE.AND P0, PT, R24, UR21, PT ;  /* 0x0000001518007c0c */ /* 0x000fe2000bf06270 */
[----:B------:R1:W-:Y:S01]  /*1490*/  STL.64 [R1+0x8], R234 ;  /* 0x000008ea01007387 */ /* 0x0003e20000100a00 */
[----:B------:R-:W-:Y:S01]  /*14a0*/  LOP3.LUT R12, R12, 0xfffffffc, RZ, 0xc0, !PT ;  /* 0xfffffffc0c0c7812 */ /* 0x000fe200078ec0ff */
[----:B------:R-:W-:Y:S01]  /*14b0*/  UIMAD UR4, UR14, UR26, UR4 ;  /* 0x0000001a0e0472a4 */ /* 0x000fe2000f8e0204 */
[----:B------:R-:W-:-:S04]  /*14c0*/  IMAD.WIDE.U32 R16, R16, UR26, R234 ;  /* 0x0000001a10107c25 */ /* 0x000fc8000f8e00ea */
[----:B------:R-:W-:Y:S01]  /*14d0*/  IMAD.IADD R12, R3, 0x1, -R12 ;  /* 0x00000001030c7824 */ /* 0x000fe200078e0a0c */
[----:B------:R-:W-:Y:S01]  /*14e0*/  IADD3 R27, R17, UR4, RZ ;  /* 0x00000004111b7c10 */ /* 0x000fe2000fffe0ff */
[----:B------:R-:W-:Y:S02]  /*14f0*/  IMAD R22, R20, c[0x0][0x1bc], R22 ;  /* 0x00006f0014167a24 */ /* 0x000fe400078e0216 */
[----:B------:R-:W-:Y:S01]  /*1500*/  IMAD.MOV.U32 R3, RZ, RZ, 0x10 ;  /* 0x00000010ff037424 */ /* 0x000fe200078e00ff */
[----:B------:R-:W-:Y:S01]  /*1510*/  LOP3.LUT P1, RZ, R12, 0x2, RZ, 0xc0, !PT ;  /* 0x000000020cff7812 */ /* 0x000fe2000782c0ff */
        /* <DEDUP_REMOVED lines=15> */
.L_x_562:
[----:B------:R-:W-:Y:S05]  /*1610*/  BSYNC B0 ;  /* 0x0000000000007941 */ /* 0x000fea0003800000 */
.L_x_561:
        /* <DEDUP_REMOVED lines=18> */
.L_x_564:
[----:B------:R-:W-:Y:S05]  /*1740*/  BSYNC B0 ;  /* 0x0000000000007941 */ /* 0x000fea0003800000 */
.L_x_563:
        /* <DEDUP_REMOVED lines=17> */
.L_x_566:
[----:B------:R-:W-:Y:S05]  /*1860*/  BSYNC B0 ;  /* 0x0000000000007941 */ /* 0x000fea0003800000 */
.L_x_565:
        /* <DEDUP_REMOVED lines=18> */
.L_x_568:
[----:B------:R-:W-:Y:S05]  /*1990*/  BSYNC B0 ;  /* 0x0000000000007941 */ /* 0x000fea0003800000 */
.L_x_567:
        /* <DEDUP_REMOVED lines=11> */
[----:B-1----:R-:W-:Y:S01]  /*1a50*/  LOP3.LUT R15, R10, 0xfffffff8, RZ, 0xc0, !PT ;  /* 0xfffffff80a0f7812 */ /* 0x002fe200078ec0ff */
[----:B------:R-:W-:Y:S01]  /*1a60*/  @UP1 UIMAD UR5, UR6, UR5, UR28 ;  /* 0x00000005060512a4 */ /* 0x000fe2000f8e021c */
[----:B------:R-:W-:-:S04]  /*1a70*/  DEPBAR.LE SB0, 0x0 ;  /* 0x000080000000791a */ /* 0x000fc80000000000 */
[----:B------:R-:W-:Y:S02]  /*1a80*/  ULDC UR4, c[0x0][0x318] ;  /* 0x0000c60000047ab9 */ /* 0x000fe40000000800 */
[----:B------:R-:W-:Y:S02]  /*1a90*/  @UP1 ULEA UR28, UP0, UR30, UR4, 0x2 ;  /* 0x000000041e1c1291 */ /* 0x000fe4000f80103f */
[----:B------:R-:W-:Y:S02]  /*1aa0*/  @UP1 UIADD3 UR5, UR31, UR5, URZ ;  /* 0x000000051f051290 */ /* 0x000fe4000fffe03f */
[----:B------:R-:W-:Y:S02]  /*1ab0*/  ULDC UR4, c[0x0][0x31c] ;  /* 0x0000c70000047ab9 */ /* 0x000fe40000000800 */
[----:B------:R-:W-:Y:S01]  /*1ac0*/  @UP1 ULEA.HI.X UR29, UR30, UR4, UR5, 0x2, UP0 ;  /* 0x000000041e1d1291 */ /* 0x000fe200080f1405 */
[----:B------:R-:W-:-:S05]  /*1ad0*/  IMAD.U32 R16, RZ, RZ, UR28 ;  /* 0x0000001cff107e24 */ /* 0x000fca000f8e00ff */
[----:B------:R-:W-:-:S05]  /*1ae0*/  IMAD.U32 R17, RZ, RZ, UR29 ;  /* 0x0000001dff117e24 */ /* 0x000fca000f8e00ff */
[----:B------:R1:W5:Y:S01]  /*1af0*/  @P0 LDG.E R16, [R16.64] ;  /* 0x0000001210100981 */ /* 0x000362000c1e1900 */
[----:B------:R-:W5:Y:S01]  /*1b00*/  @P0 MUFU.RCP R14, c[0x0][0x238] ;  /* 0x00008e00000e0b08 */ /* 0x000f620000001000 */
[----:B------:R-:W-:Y:S01]  /*1b10*/  LOP3.LUT R10, R8, 0x7fffffe, RZ, 0xc0, !PT ;  /* 0x07fffffe080a7812 */ /* 0x000fe200078ec0ff */
[----:B------:R-:W-:Y:S01]  /*1b20*/  IMAD.IADD R15, R212, 0x1, -R15 ;  /* 0x00000001d40f7824 */ /* 0x000fe200078e0a0f */
[----:B------:R-:W-:Y:S01]  /*1b30*/  SHF.R.S32.HI R8, RZ, 0x1f, R9 ;  /* 0x0000001fff087819 */ /* 0x000fe20000011409 */
[----:B------:R-:W-:Y:S01]  /*1b40*/  IMAD.SHL.U32 R12, R12, 0x40, RZ ;  /* 0x000000400c0c7824 */ /* 0x000fe200078e00ff */
[----:B------:R-:W-:Y:S01]  /*1b50*/  SHF.R.S32.HI R217, RZ, 0x1f, R6 ;  /* 0x0000001fffd97819 */ /* 0x000fe20000011406 */
[----:B------:R-:W-:Y:S01]  /*1b60*/  IMAD.IADD R10, R9, 0x1, -R10 ;  /* 0x00000001090a7824 */ /* 0x000fe200078e0a0a */
[----:B------:R-:W-:Y:S01]  /*1b70*/  LEA.HI R9, R8, R9, RZ, 0x3 ;  /* 0x0000000908097211 */ /* 0x000fe200078f18ff */
[----:B------:R-:W-:Y:S01]  /*1b80*/  IMAD.SHL.U32 R206, R13, 0x8, RZ ;  /* 0x000000080dce7824 */ /* 0x000fe200078e00ff */
[----:B------:R-:W-:Y:S01]  /*1b90*/  LEA.HI R8, R15, R15, RZ, 0x1 ;  /* 0x0000000f0f087211 */ /* 0x000fe200078f08ff */
[----:B------:R-:W-:Y:S01]  /*1ba0*/  IMAD.MOV.U32 R22, RZ, RZ, R20 ;  /* 0x000000ffff167224 */ /* 0x000fe200078e0014 */
[----:B------:R-:W-:Y:S01]  /*1bb0*/  LEA.HI R217, R217, R6, RZ, 0x2 ;  /* 0x00000006d9d97211 */ /* 0x000fe200078f10ff */
[----:B------:R-:W-:Y:S01]  /*1bc0*/  IMAD.SHL.U32 R9, R9, 0x20, RZ ;  /* 0x0000002009097824 */ /* 0x000fe200078e00ff */
[----:B------:R-:W-:Y:S01]  /*1bd0*/  ISETP.GE.AND P1, PT, R24, UR21, PT ;  /* 0x0000001518007c0c */ /* 0x000fe2000bf26270 */
[----:B------:R-:W-:Y:S01]  /*1be0*/  BAR.SYNC.DEFER_BLOCKING 0x0 ;  /* 0x0000000000007b1d */ /* 0x000fe20000010000 */
[----:B------:R-:W-:Y:S01]  /*1bf0*/  LOP3.LUT R217, R217, 0xfffffffc, RZ, 0xc0, !PT ;  /* 0xfffffffcd9d97812 */ /* 0x000fe200078ec0ff */
[----:B------:R-:W-:Y:S01]  /*1c00*/  IMAD.U32 R193, RZ, RZ, UR23 ;  /* 0x00000017ffc17e24 */ /* 0x000fe2000f8e00ff */
[----:B------:R-:W-:Y:S01]  /*1c10*/  LOP3.LUT R9, R9, 0xffffff00, RZ, 0xc0, !PT ;  /* 0xffffff0009097812 */ /* 0x000fe200078ec0ff */
[----:B------:R-:W-:Y:S01]  /*1c20*/  IMAD.SHL.U32 R212, R212, 0x2, RZ ;  /* 0x00000002d4d47824 */ /* 0x000fe200078e00ff */
[----:B------:R-:W-:Y:S01]  /*1c30*/  SHF.R.S32.HI R218, RZ, 0x1f, R18 ;  /* 0x0000001fffda7819 */ /* 0x000fe20000011412 */
[----:B------:R-:W-:Y:S01]  /*1c40*/  IMAD.IADD R217, R6, 0x1, -R217 ;  /* 0x0000000106d97824 */ /* 0x000fe200078e0ad9 */
[----:B------:R-:W-:Y:S01]  /*1c50*/  BSSY B0, `(.L_x_569) ;  /* 0x000003d000007945 */ /* 0x000fe20003800000 */
[----:B------:R-:W-:Y:S01]  /*1c60*/  IMAD R132, R10, 0x20, R9 ;  /* 0x000000200a847824 */ /* 0x000fe200078e0209 */
[----:B------:R-:W-:-:S02]  /*1c70*/  LEA.HI R218, R218, R18, RZ, 0x2 ;  /* 0x00000012dada7211 */ /* 0x000fc400078f10ff */
[----:B-1----:R-:W-:Y:S02]  /*1c80*/  SHF.R.S32.HI R17, RZ, 0x4, R7 ;  /* 0x00000004ff117819 */ /* 0x002fe40000011407 */
[----:B------:R-:W-:Y:S02]  /*1c90*/  SHF.R.S32.HI R218, RZ, 0x2, R218 ;  /* 0x00000002ffda7819 */ /* 0x000fe400000114da */
[----:B------:R-:W-:Y:S02]  /*1ca0*/  LEA.HI R11, R7, R17, RZ, 0x1 ;  /* 0x00000011070b7211 */ /* 0x000fe400078f08ff */
[----:B------:R-:W-:Y:S02]  /*1cb0*/  LOP3.LUT R7, R8, 0x7fffffe, RZ, 0xc0, !PT ;  /* 0x07fffffe08077812 */ /* 0x000fe400078ec0ff */
[----:B------:R-:W-:Y:S02]  /*1cc0*/  LOP3.LUT R11, R11, 0xfffffffe, RZ, 0xc0, !PT ;  /* 0xfffffffe0b0b7812 */ /* 0x000fe400078ec0ff */
[----:B------:R-:W-:Y:S01]  /*1cd0*/  SHF.R.S32.HI R8, RZ, 0x1, R8 ;  /* 0x00000001ff087819 */ /* 0x000fe20000011408 */
[----:B------:R-:W-:Y:S01]  /*1ce0*/  IMAD.IADD R7, R15, 0x1, -R7 ;  /* 0x000000010f077824 */ /* 0x000fe200078e0a07 */
[C---:B------:R-:W-:Y:S01]  /*1cf0*/  LEA R15, R6.reuse, UR7, 0x4 ;  /* 0x00000007060f7c11 */ /* 0x040fe2000f8e20ff */
[----:B------:R-:W-:Y:S01]  /*1d00*/  IMAD.IADD R11, R17, 0x1, -R11 ;  /* 0x00000001110b7824 */ /* 0x000fe200078e0a0b */
[----:B------:R1:W-:Y:S01]  /*1d10*/  @P1 STS [R219+0x4000], RZ ;  /* 0x004000ffdb001388 */ /* 0x0003e20000000800 */
[----:B------:R-:W-:Y:S01]  /*1d20*/  IMAD R6, R6, 0x200, R9 ;  /* 0x0000020006067824 */ /* 0x000fe200078e0209 */
[----:B------:R-:W-:Y:S01]  /*1d30*/  ULDC.64 UR6, c[0x0][0x1a0] ;  /* 0x0000680000067ab9 */ /* 0x000fe20000000a00 */
[----:B------:R-:W-:Y:S01]  /*1d40*/  IMAD.SHL.U32 R9, R8, 0x40, RZ ;  /* 0x0000004008097824 */ /* 0x000fe200078e00ff */
[----:B------:R1:W-:Y:S01]  /*1d50*/  @P1 STS [R219+0x4004], RZ ;  /* 0x004004ffdb001388 */ /* 0x0003e20000000800 */
[----:B------:R-:W-:Y:S01]  /*1d60*/  IMAD.SHL.U32 R207, R11, 0x8, RZ ;  /* 0x000000080bcf7824 */ /* 0x000fe200078e00ff */
[----:B------:R-:W-:Y:S01]  /*1d70*/  USHF.L.U64.HI UR11, UR6, UR11, UR7 ;  /* 0x0000000b060b7299 */ /* 0x000fe20008010207 */
[----:B------:R-:W-:Y:S01]  /*1d80*/  IADD3 R15, R15, 0x1, R218 ;  /* 0x000000010f0f7810 */ /* 0x000fe20007ffe0da */
[----:B------:R1:W-:Y:S01]  /*1d90*/  @P1 STS.64 [R219+0x4008], RZ ;  /* 0x004008ffdb001388 */ /* 0x0003e20000000a00 */
[----:B------:R-:W-:Y:S01]  /*1da0*/  LOP3.LUT R9, R9, 0xc0, RZ, 0xc0, !PT ;  /* 0x000000c009097812 */ /* 0x000fe200078ec0ff */
[----:B------:R-:W-:Y:S01]  /*1db0*/  USHF.L.U32 UR12, UR6, 0x7, URZ ;  /* 0x00000007060c7899 */ /* 0x000fe2000800063f */
[----:B------:R-:W-:Y:S01]  /*1dc0*/  IADD3 R193, R193, -UR17, R15 ;  /* 0x80000011c1c17c10 */ /* 0x000fe2000fffe00f */
[----:B------:R-:W-:Y:S01]  /*1dd0*/  UIMAD UR4, UR11, UR24, URZ ;  /* 0x000000180b0472a4 */ /* 0x000fe2000f8e023f */
[----:B------:R-:W-:Y:S01]  /*1de0*/  LOP3.LUT R206, R9, 0x8, R206, 0xf8, !PT ;  /* 0x0000000809ce7812 */ /* 0x000fe200078ef8ce */
[----:B------:R-:W-:Y:S01]  /*1df0*/  IMAD R6, R10, 0x20, R6 ;  /* 0x000000200a067824 */ /* 0x000fe200078e0206 */
[----:B------:R-:W-:Y:S01]  /*1e00*/  SHF.R.U32.HI R9, RZ, 0x3, R9 ;  /* 0x00000003ff097819 */ /* 0x000fe20000011609 */
[----:B------:R-:W-:Y:S01]  /*1e10*/  UIMAD UR14, UR14, UR12, UR4 ;  /* 0x0000000c0e0e72a4 */ /* 0x000fe2000f8e0204 */
[----:B------:R-:W-:Y:S01]  /*1e20*/  IMAD R7, R11, 0x8, R7 ;  /* 0x000000080b077824 */ /* 0x000fe200078e0207 */
[----:B------:R-:W-:Y:S01]  /*1e30*/  LOP3.LUT R212, R212, 0x6, RZ, 0xc0, !PT ;  /* 0x00000006d4d47812 */ /* 0x000fe200078ec0ff */
[----:B------:R-:W-:Y:S01]  /*1e40*/  UMOV UR4, URZ ;  /* 0x0000003f00047c82 */ /* 0x000fe20008000000 */
[----:B------:R-:W-:-:S02]  /*1e50*/  LOP3.LUT R206, R206, R9, RZ, 0x3c, !PT ;  /* 0x00000009cece7212 */ /* 0x000fc400078e3cff */
[----:B------:R-:W-:-:S03]  /*1e60*/  IADD3 R193, R193, c[0x0][0x2e8], RZ ;  /* 0x0000ba00c1c17a10 */ /* 0x000fc60007ffe0ff */
[----:B------:R-:W-:Y:S02]  /*1e70*/  IMAD.U32 R206, R7, 0x20, R206 ;  /* 0x0000002007ce7824 */ /* 0x000fe400078e00ce */
[----:B-----5:R-:W-:-:S04]  /*1e80*/  @P0 FMUL.FTZ R14, R16, R14 ;  /* 0x0000000e100e0220 */ /* 0x020fc80000410000 */
[----:B------:R-:W5:Y:S01]  /*1e90*/  @P0 R2UR UR5, R14 ;  /* 0x000000000e0503c2 */ /* 0x000f6200000e0000 */
[----:B------:R-:W-:Y:S02]  /*1ea0*/  LOP3.LUT P0, RZ, R8, 0x2, RZ, 0xc0, !PT ;  /* 0x0000000208ff7812 */ /* 0x000fe4000780c0ff */
[----:B------:R-:W-:Y:S02]  /*1eb0*/  LOP3.LUT R8, R12, 0xc0, RZ, 0xc0, !PT ;  /* 0x000000c00c087812 */ /* 0x000fe400078ec0ff */
[----:B------:R-:W-:Y:S02]  /*1ec0*/  SEL R3, R3, 0xfffffff0, !P0 ;  /* 0xfffffff003037807 */ /* 0x000fe40004000000 */
[----:B------:R-:W-:Y:S02]  /*1ed0*/  LOP3.LUT R207, R8, 0x8, R207, 0xf8, !PT ;  /* 0x0000000808cf7812 */ /* 0x000fe400078ef8cf */
[----:B------:R-:W-:-:S04]  /*1ee0*/  SHF.R.U32.HI R8, RZ, 0x3, R8 ;  /* 0x00000003ff087819 */ /* 0x000fc80000011608 */
[----:B------:R-:W-:Y:S01]  /*1ef0*/  LOP3.LUT R207, R207, R8, RZ, 0x3c, !PT ;  /* 0x00000008cfcf7212 */ /* 0x000fe200078e3cff */
[----:B------:R-:W-:-:S04]  /*1f00*/  IMAD.U32 R8, RZ, RZ, UR24 ;  /* 0x00000018ff087e24 */ /* 0x000fc8000f8e00ff */
[----:B------:R-:W-:-:S04]  /*1f10*/  IMAD.WIDE.U32 R8, R8, UR12, R22 ;  /* 0x0000000c08087c25 */ /* 0x000fc8000f8e0016 */
[----:B------:R-:W-:Y:S01]  /*1f20*/  IMAD.IADD R132, R207, 0x1, R132 ;  /* 0x00000001cf847824 */ /* 0x000fe200078e0284 */
[----:B------:R-:W-:Y:S01]  /*1f30*/  IADD3 R11, R9, UR14, RZ ;  /* 0x0000000e090b7c10 */ /* 0x000fe2000fffe0ff */
[----:B-----5:R-:W-:Y:S01]  /*1f40*/  @UP1 UMOV UR4, UR5 ;  /* 0x0000000500041c82 */ /* 0x020fe20008000000 */
[----:B------:R-:W-:Y:S01]  /*1f50*/  IMAD.IADD R207, R207, 0x1, R6 ;  /* 0x00000001cfcf7824 */ /* 0x000fe200078e0206 */
        /* <DEDUP_REMOVED lines=12> */
.L_x_570:
[----:B-1----:R-:W-:Y:S05]  /*2020*/  BSYNC B0 ;  /* 0x0000000000007941 */ /* 0x002fea0003800000 */
.L_x_569:
        /* <DEDUP_REMOVED lines=18> */
.L_x_572:
[----:B------:R-:W-:Y:S05]  /*2150*/  BSYNC B0 ;  /* 0x0000000000007941 */ /* 0x000fea0003800000 */
.L_x_571:
        /* <DEDUP_REMOVED lines=18> */
.L_x_574:
[----:B------:R-:W-:Y:S05]  /*2280*/  BSYNC B0 ;  /* 0x0000000000007941 */ /* 0x000fea0003800000 */
.L_x_573:
        /* <DEDUP_REMOVED lines=19> */
.L_x_576:
[----:B------:R-:W-:Y:S05]  /*23c0*/  BSYNC B0 ;  /* 0x0000000000007941 */ /* 0x000fea0003800000 */
.L_x_575:
[----:B------:R-:W-:Y:S01]  /*23d0*/  IMAD.SHL.U32 R207, R207, 0x2, RZ ;  /* 0x00000002cfcf7824 */ /* 0x000fe200078e00ff */
[----:B------:R-:W0:Y:S01]  /*23e0*/  LDGDEPBAR ;  /* 0x00000000000079af */ /* 0x000e220000000000 */
[----:B------:R-:W-:Y:S01]  /*23f0*/  IMAD.SHL.U32 R206, R206, 0x2, RZ ;  /* 0x00000002cece7824 */ /* 0x000fe200078e00ff */
[----:B------:R-:W-:Y:S01]  /*2400*/  UISETP.GE.AND UP0, UPT, UR22, 0x2, UPT ;  /* 0x000000021600788c */ /* 0x000fe2000bf06270 */
[----:B------:R-:W-:Y:S01]  /*2410*/  IMAD R205, R0, 0x2, R207 ;  /* 0x0000000200cd7824 */ /* 0x000fe200078e02cf */
[----:B------:R-:W-:Y:S01]  /*2420*/  LDSM.16.M88.4 R56, [R207] ;  /* 0x00000000cf38783b */ /* 0x000fe20000000200 */
[C---:B------:R-:W-:Y:S01]  /*2430*/  IMAD R68, R3.reuse, 0x2, R206 ;  /* 0x0000000203447824 */ /* 0x040fe200078e02ce */
[----:B------:R-:W-:Y:S01]  /*2440*/  IADD3 R2, R206, 0x2000, RZ ;  /* 0x00002000ce027810 */ /* 0x000fe20007ffe0ff */
[----:B------:R-:W-:Y:S01]  /*2450*/  IMAD.U32 R186, RZ, RZ, UR24 ;  /* 0x00000018ffba7e24 */ /* 0x000fe2000f8e00ff */
[----:B------:R-:W5:Y:S03]  /*2460*/  LDSM.16.M88.4 R128, [R206+0x2000] ;  /* 0x00200000ce80783b */ /* 0x000f660000000200 */
[----:B------:R-:W-:Y:S01]  /*2470*/  IMAD R186, R186, 0x80, R212 ;  /* 0x00000080baba7824 */ /* 0x000fe200078e02d4 */
[----:B------:R-:W1:Y:S01]  /*2480*/  LDSM.16.M88.4 R36, [R207+0x1000] ;  /* 0x00100000cf24783b */ /* 0x000e620000000200 */
[----:B------:R-:W-:Y:S01]  /*2490*/  IMAD R204, R3, 0x2, R2 ;  /* 0x0000000203cc7824 */ /* 0x000fe200078e0202 */
[----:B------:R-:W-:Y:S01]  /*24a0*/  IADD3 R3, R193, 0x40, RZ ;  /* 0x00000040c1037810 */ /* 0x000fe20007ffe0ff */
[----:B------:R-:W-:Y:S01]  /*24b0*/  I2F R135, R186 ;  /* 0x000000ba00877306 */ /* 0x000fe20000201400 */
[----:B-1----:R-:W-:Y:S01]  /*24c0*/  LDSM.16.M88.4 R12, [R205] ;  /* 0x00000000cd0c783b */ /* 0x002fe20000000200 */
[----:B------:R-:W-:-:S02]  /*24d0*/  IADD3 R159, R186, 0x1, RZ ;  /* 0x00000001ba9f7810 */ /* 0x000fc40007ffe0ff */
[C---:B------:R-:W-:Y:S01]  /*24e0*/  IADD3 R157, R186.reuse, 0x8, RZ ;  /* 0x00000008ba9d7810 */ /* 0x040fe20007ffe0ff */
[----:B------:R-:W1:Y:S01]  /*24f0*/  LDSM.16.M88.4 R124, [R68+0x2000] ;  /* 0x00200000447c783b */ /* 0x000e620000000200 */
[----:B------:R-:W-:Y:S02]  /*2500*/  IADD3 R155, R186, 0x9, RZ ;  /* 0x00000009ba9b7810 */ /* 0x000fe40007ffe0ff */
[----:B------:R-:W-:Y:S01]  /*2510*/  I2F R158, R159 ;  /* 0x0000009f009e7306 */ /* 0x000fe20000201400 */
[----:B------:R-:W2:Y:S01]  /*2520*/  LDSM.16.M88.4 R52, [R205+0x1000] ;  /* 0x00100000cd34783b */ /* 0x000ea20000000200 */
[----:B------:R-:W-:Y:S02]  /*2530*/  IMNMX R3, R3, UR23, PT ;  /* 0x0000001703037c17 */ /* 0x000fe4000b800200 */
[----:B------:R-:W-:Y:S01]  /*2540*/  IADD3 R2, R193, 0x48, RZ ;  /* 0x00000048c1027810 */ /* 0x000fe20007ffe0ff */
[----:B------:R-:W3:Y:S01]  /*2550*/  LDSM.16.M88.4 R120, [R206+0x2400] ;  /* 0x00240000ce78783b */ /* 0x000ee20000000200 */
[----:B------:R-:W-:-:S02]  /*2560*/  ISETP.GE.AND P3, PT, R159, R3, PT ;  /* 0x000000039f00720c */ /* 0x000fc40003f66270 */
[----:B------:R-:W-:Y:S01]  /*2570*/  I2F R156, R157 ;  /* 0x0000009d009c7306 */ /* 0x000fe20000201400 */
[----:B------:R-:W-:Y:S01]  /*2580*/  LDSM.16.M88.4 R116, [R68+0x2400] ;  /* 0x002400004474783b */ /* 0x000fe20000000200 */
[----:B------:R-:W-:Y:S02]  /*2590*/  IADD3 R153, R186, 0x10, RZ ;  /* 0x00000010ba997810 */ /* 0x000fe40007ffe0ff */
[----:B------:R-:W-:Y:S01]  /*25a0*/  IMNMX R2, R2, UR23, PT ;  /* 0x0000001702027c17 */ /* 0x000fe2000b800200 */
[----:B------:R-:W-:Y:S01]  /*25b0*/  LDSM.16.M88.4 R112, [R206+0x2800] ;  /* 0x00280000ce70783b */ /* 0x000fe20000000200 */
[C---:B------:R-:W-:Y:S02]  /*25c0*/  IADD3 R149, R186.reuse, 0x18, RZ ;  /* 0x00000018ba957810 */ /* 0x040fe40007ffe0ff */
[----:B------:R-:W-:Y:S01]  /*25d0*/  I2F R154, R155 ;  /* 0x0000009b009a7306 */ /* 0x000fe20000201400 */
[----:B------:R-:W-:Y:S01]  /*25e0*/  LDSM.16.M88.4 R108, [R68+0x2800] ;  /* 0x00280000446c783b */ /* 0x000fe20000000200 */
[----:B------:R-:W-:-:S02]  /*25f0*/  IADD3 R151, R186, 0x11, RZ ;  /* 0x00000011ba977810 */ /* 0x000fc40007ffe0ff */
[C---:B------:R-:W-:Y:S01]  /*2600*/  IADD3 R147, R186.reuse, 0x19, RZ ;  /* 0x00000019ba937810 */ /* 0x040fe20007ffe0ff */
[----:B------:R-:W-:Y:S01]  /*2610*/  LDSM.16.M88.4 R104, [R206+0x2c00] ;  /* 0x002c0000ce68783b */ /* 0x000fe20000000200 */
[C---:B------:R-:W-:Y:S02]  /*2620*/  IADD3 R145, R186.reuse, 0x20, RZ ;  /* 0x00000020ba917810 */ /* 0x040fe40007ffe0ff */
[----:B------:R-:W-:Y:S01]  /*2630*/  I2F R152, R153 ;  /* 0x0000009900987306 */ /* 0x000fe20000201400 */
[-C--:B-----5:R-:W-:Y:S01]  /*2640*/  HMMA.16816.F32.BF16 R16, R56, R128.reuse, RZ ;  /* 0x000000803810723c */ /* 0x0a0fe200000418ff */
[----:B------:R-:W-:Y:S01]  /*2650*/  LDSM.16.M88.4 R100, [R68+0x2c00] ;  /* 0x002c00004464783b */ /* 0x000fe20000000200 */
[C---:B------:R-:W-:Y:S02]  /*2660*/  IADD3 R143, R186.reuse, 0x21, RZ ;  /* 0x00000021ba8f7810 */ /* 0x040fe40007ffe0ff */
[C---:B------:R-:W-:Y:S01]  /*2670*/  IADD3 R141, R186.reuse, 0x28, RZ ;  /* 0x00000028ba8d7810 */ /* 0x040fe20007ffe0ff */
[----:B------:R-:W-:Y:S01]  /*2680*/  LDSM.16.M88.4 R96, [R206+0x3000] ;  /* 0x00300000ce60783b */ /* 0x000fe20000000200 */
[C---:B------:R-:W-:Y:S01]  /*2690*/  IADD3 R139, R186.reuse, 0x29, RZ ;  /* 0x00000029ba8b7810 */ /* 0x040fe20007ffe0ff */
[----:B------:R-:W-:Y:S01]  /*26a0*/  I2F R148, R149 ;  /* 0x0000009500947306 */ /* 0x000fe20000201400 */
[----:B------:R-:W-:Y:S01]  /*26b0*/  HMMA.16816.F32.BF16 R4, R36, R128, RZ ;  /* 0x000000802404723c */ /* 0x000fe200000418ff */
[----:B------:R-:W-:Y:S01]  /*26c0*/  LDSM.16.M88.4 R88, [R68+0x3000] ;  /* 0x003000004458783b */ /* 0x000fe20000000200 */
[----:B------:R-:W-:-:S02]  /*26d0*/  IADD3 R137, R186, 0x30, RZ ;  /* 0x00000030ba897810 */ /* 0x000fc40007ffe0ff */
[C---:B------:R-:W-:Y:S01]  /*26e0*/  IADD3 R134, R186.reuse, 0x31, RZ ;  /* 0x00000031ba867810 */ /* 0x040fe20007ffe0ff */
[----:B------:R-:W5:Y:S01]  /*26f0*/  LDSM.16.M88.4 R92, [R206+0x3400] ;  /* 0x00340000ce5c783b */ /* 0x000f620000000200 */
[C---:B------:R-:W-:Y:S01]  /*2700*/  IADD3 R160, R186.reuse, 0x38, RZ ;  /* 0x00000038baa07810 */ /* 0x040fe20007ffe0ff */
[----:B------:R-:W-:Y:S01]  /*2710*/  I2F R150, R151 ;  /* 0x0000009700967306 */ /* 0x000fe20000201400 */
[----:B------:R-:W-:Y:S01]  /*2720*/  HMMA.16816.F32.BF16 R32, R36, R130, RZ ;  /* 0x000000822420723c */ /* 0x000fe200000418ff */
[----:B------:R-:W4:Y:S01]  /*2730*/  LDSM.16.M88.4 R84, [R68+0x3400] ;  /* 0x003400004454783b */ /* 0x000f220000000200 */
[C---:B------:R-:W-:Y:S02]  /*2740*/  IADD3 R180, R186.reuse, 0x39, RZ ;  /* 0x00000039bab47810 */ /* 0x040fe40007ffe0ff */
[C---:B------:R-:W-:Y:S01]  /*2750*/  IADD3 R178, R186.reuse, 0x40, RZ ;  /* 0x00000040bab27810 */ /* 0x040fe20007ffe0ff */
[----:B------:R-:W4:Y:S01]  /*2760*/  LDSM.16.M88.4 R80, [R206+0x3800] ;  /* 0x00380000ce50783b */ /* 0x000f220000000200 */
[C---:B------:R-:W-:Y:S01]  /*2770*/  IADD3 R176, R186.reuse, 0x41, RZ ;  /* 0x00000041bab07810 */ /* 0x040fe20007ffe0ff */
[----:B------:R-:W-:Y:S01]  /*2780*/  I2F R146, R147 ;  /* 0x0000009300927306 */ /* 0x000fe20000201400 */
[----:B-1----:R-:W-:Y:S01]  /*2790*/  HMMA.16816.F32.BF16 R16, R12, R124, R16 ;  /* 0x0000007c0c10723c */ /* 0x002fe20000041810 */
[----:B------:R-:W-:Y:S01]  /*27a0*/  LDSM.16.M88.4 R76, [R206+0x3c00] ;  /* 0x003c0000ce4c783b */ /* 0x000fe20000000200 */
[----:B------:R-:W-:-:S02]  /*27b0*/  IADD3 R174, R186, 0x48, RZ ;  /* 0x00000048baae7810 */ /* 0x000fc40007ffe0ff */
[C---:B------:R-:W-:Y:S01]  /*27c0*/  IADD3 R172, R186.reuse, 0x49, RZ ;  /* 0x00000049baac7810 */ /* 0x040fe20007ffe0ff */
[----:B------:R-:W1:Y:S01]  /*27d0*/  LDSM.16.M88.4 R72, [R68+0x3800] ;  /* 0x003800004448783b */ /* 0x000e620000000200 */
[C---:B------:R-:W-:Y:S01]  /*27e0*/  IADD3 R170, R186.reuse, 0x50, RZ ;  /* 0x00000050baaa7810 */ /* 0x040fe20007ffe0ff */
[----:B------:R-:W-:Y:S01]  /*27f0*/  I2F R144, R145 ;  /* 0x0000009100907306 */ /* 0x000fe20000201400 */
[----:B--2---:R-:W-:Y:S01]  /*2800*/  HMMA.16816.F32.BF16 R4, R52, R124, R4 ;  /* 0x0000007c3404723c */ /* 0x004fe20000041804 */
[----:B------:R-:W2:Y:S01]  /*2810*/  LDSM.16.M88.4 R68, [R68+0x3c00] ;  /* 0x003c00004444783b */ /* 0x000ea20000000200 */
[----:B------:R-:W-:Y:S01]  /*2820*/  IADD3 R168, R186, 0x51, RZ ;  /* 0x00000051baa87810 */ /* 0x000fe20007ffe0ff */
[----:B------:R-:W-:-:S04]  /*2830*/  DEPBAR.LE SB0, 0x0 ;  /* 0x000080000000791a */ /* 0x000fc80000000000 */
[----:B------:R-:W-:Y:S01]  /*2840*/  I2F R142, R143 ;  /* 0x0000008f008e7306 */ /* 0x000fe20000201400 */
[-C--:B---3--:R-:W-:Y:S01]  /*2850*/  HMMA.16816.F32.BF16 R8, R36, R120.reuse, RZ ;  /* 0x000000782408723c */ /* 0x088fe200000418ff */
[C---:B------:R-:W-:Y:S02]  /*2860*/  IADD3 R166, R186.reuse, 0x58, RZ ;  /* 0x00000058baa67810 */ /* 0x040fe40007ffe0ff */
[C---:B------:R-:W-:Y:S02]  /*2870*/  IADD3 R164, R186.reuse, 0x59, RZ ;  /* 0x00000059baa47810 */ /* 0x040fe40007ffe0ff */
[----:B------:R-:W-:Y:S02]  /*2880*/  IADD3 R162, R186, 0x60, RZ ;  /* 0x00000060baa27810 */ /* 0x000fe40007ffe0ff */
[----:B------:R-:W-:Y:S01]  /*2890*/  I2F R140, R141 ;  /* 0x0000008d008c7306 */ /* 0x000fe20000201400 */
[----:B------:R-:W-:Y:S01]  /*28a0*/  HMMA.16816.F32.BF16 R24, R56, R120, RZ ;  /* 0x000000783818723c */ /* 0x000fe200000418ff */
[----:B------:R-:W-:Y:S01]  /*28b0*/  FMUL.FTZ R16, R16, c[0x0][0x2ec] ;  /* 0x0000bb0010107a20 */ /* 0x000fe20000410000 */
[C---:B------:R-:W-:Y:S01]  /*28c0*/  IADD3 R185, R186.reuse, 0x61, RZ ;  /* 0x00000061bab97810 */ /* 0x040fe20007ffe0ff */
[----:B------:R-:W-:Y:S01]  /*28d0*/  FMUL.FTZ R17, R17, c[0x0][0x2ec] ;  /* 0x0000bb0011117a20 */ /* 0x000fe20000410000 */
[----:B------:R-:W-:Y:S01]  /*28e0*/  IADD3 R192, R186, 0x68, RZ ;  /* 0x00000068bac07810 */ /* 0x000fe20007ffe0ff */
[----:B------:R-:W-:Y:S01]  /*28f0*/  FMUL.FTZ R18, R18, c[0x0][0x2ec] ;  /* 0x0000bb0012127a20 */ /* 0x000fe20000410000 */
[----:B------:R-:W-:Y:S01]  /*2900*/  IADD3 R188, R186, 0x69, RZ ;  /* 0x00000069babc7810 */ /* 0x000fe20007ffe0ff */
[----:B------:R-:W-:Y:S01]  /*2910*/  FMUL.FTZ R19, R19, c[0x0][0x2ec] ;  /* 0x0000bb0013137a20 */ /* 0x000fe20000410000 */
[----:B------:R-:W-:Y:S01]  /*2920*/  MUFU.TANH R125, R16 ;  /* 0x00000010007d7308 */ /* 0x000fe20000002400 */
[----:B------:R-:W-:Y:S01]  /*2930*/  FMUL.FTZ R4, R4, c[0x0][0x2ec] ;  /* 0x0000bb0004047a20 */ /* 0x000fe20000410000 */
[----:B-----5:R-:W-:Y:S01]  /*2940*/  HMMA.16816.F32.BF16 R40, R36, R92, RZ ;  /* 0x0000005c2428723c */ /* 0x020fe200000418ff */
[----:B------:R-:W-:Y:S01]  /*2950*/  FMUL.FTZ R5, R5, c[0x0][0x2ec] ;  /* 0x0000bb0005057a20 */ /* 0x000fe20000410000 */
[----:B------:R-:W-:Y:S01]  /*2960*/  IADD3 R183, R186, 0x70, RZ ;  /* 0x00000070bab77810 */ /* 0x000fe20007ffe0ff */
[----:B------:R-:W-:Y:S01]  /*2970*/  FMUL.FTZ R6, R6, c[0x0][0x2ec] ;  /* 0x0000bb0006067a20 */ /* 0x000fe20000410000 */
[C---:B------:R-:W-:Y:S01]  /*2980*/  IADD3 R190, R186.reuse, 0x71, RZ ;  /* 0x00000071babe7810 */ /* 0x040fe20007ffe0ff */
[----:B------:R-:W-:Y:S01]  /*2990*/  FMUL.FTZ R7, R7, c[0x0][0x2ec] ;  /* 0x0000bb0007077a20 */ /* 0x000fe20000410000 */
[----:B------:R-:W-:Y:S01]  /*29a0*/  MUFU.TANH R196, R17 ;  /* 0x0000001100c47308 */ /* 0x000fe20000002400 */
[C---:B------:R-:W-:Y:S01]  /*29b0*/  ISETP.GE.AND P4, PT, R186.reuse, R3, PT ;  /* 0x00000003ba00720c */ /* 0x040fe20003f86270 */
[----:B------:R-:W-:Y:S01]  /*29c0*/  HMMA.16816.F32.BF16 R8, R52, R116, R8 ;  /* 0x000000743408723c */ /* 0x000fe20000041808 */
[----:B------:R-:W-:-:S05]  /*29d0*/  ISETP.GE.AND P2, PT, R186, R2, PT ;  /* 0x00000002ba00720c */ /* 0x000fca0003f46270 */
[----:B------:R-:W3:Y:S02]  /*29e0*/  MUFU.TANH R124, R18 ;  /* 0x00000012007c7308 */ /* 0x000ee40000002400 */
[----:B------:R-:W-:Y:S06]  /*29f0*/  HMMA.16816.F32.BF16 R24, R12, R116, R24 ;  /* 0x000000740c18723c */ /* 0x000fec0000041818 */
[----:B------:R5:W-:Y:S02]  /*2a00*/  MUFU.TANH R197, R19 ;  /* 0x0000001300c57308 */ /* 0x000be40000002400 */
[----:B----4-:R-:W-:Y:S06]  /*2a10*/  HMMA.16816.F32.BF16 R40, R52, R84, R40 ;  /* 0x000000543428723c */ /* 0x010fec0000041828 */
[----:B------:R-:W-:Y:S01]  /*2a20*/  MUFU.TANH R194, R4 ;  /* 0x0000000400c27308 */ /* 0x000fe20000002400 */
[----:B---3--:R-:W-:Y:S01]  /*2a30*/  FFMA.FTZ R124, R135, UR4, R124 ;  /* 0x00000004877c7c23 */ /* 0x008fe2000801007c */
[----:B------:R-:W-:Y:S01]  /*2a40*/  HMMA.16816.F32.BF16 R64, R56, R80, RZ ;  /* 0x000000503840723c */ /* 0x000fe200000418ff */
[----:B------:R-:W-:-:S02]  /*2a50*/  FMUL.FTZ R8, R8, c[0x0][0x2ec] ;  /* 0x0000bb0008087a20 */ /* 0x000fc40000410000 */
[----:B------:R-:W-:Y:S02]  /*2a60*/  FMUL.FTZ R9, R9, c[0x0][0x2ec] ;  /* 0x0000bb0009097a20 */ /* 0x000fe40000410000 */
[----:B------:R-:W-:Y:S01]  /*2a70*/  FMUL.FTZ R10, R10, c[0x0][0x2ec] ;  /* 0x0000bb000a0a7a20 */ /* 0x000fe20000410000 */
[----:B------:R-:W-:Y:S01]  /*2a80*/  MUFU.TANH R198, R5 ;  /* 0x0000000500c67308 */ /* 0x000fe20000002400 */
[----:B------:R-:W-:Y:S01]  /*2a90*/  FMUL.FTZ R11, R11, c[0x0][0x2ec] ;  /* 0x0000bb000b0b7a20 */ /* 0x000fe20000410000 */
[C---:B-----5:R-:W-:Y:S01]  /*2aa0*/  HMMA.16816.F32.BF16 R16, R36.reuse, R112, RZ ;  /* 0x000000702410723c */ /* 0x060fe200000418ff */
[----:B------:R-:W-:Y:S02]  /*2ab0*/  FMUL.FTZ R24, R24, c[0x0][0x2ec] ;  /* 0x0000bb0018187a20 */ /* 0x000fe40000410000 */
[----:B------:R-:W-:Y:S02]  /*2ac0*/  FMUL.FTZ R25, R25, c[0x0][0x2ec] ;  /* 0x0000bb0019197a20 */ /* 0x000fe40000410000 */
[----:B------:R-:W-:Y:S01]  /*2ad0*/  FMUL.FTZ R26, R26, c[0x0][0x2ec] ;  /* 0x0000bb001a1a7a20 */ /* 0x000fe20000410000 */
[----:B------:R-:W3:Y:S01]  /*2ae0*/  MUFU.TANH R195, R6 ;  /* 0x0000000600c37308 */ /* 0x000ee20000002400 */
[----:B------:R-:W-:Y:S01]  /*2af0*/  FMUL.FTZ R27, R27, c[0x0][0x2ec] ;  /* 0x0000bb001b1b7a20 */ /* 0x000fe20000410000 */
[----:B------:R-:W-:Y:S01]  /*2b00*/  HMMA.16816.F32.BF16 R60, R36, R80, RZ ;  /* 0x00000050243c723c */ /* 0x000fe200000418ff */
[----:B------:R-:W-:-:S02]  /*2b10*/  FMUL.FTZ R40, R40, c[0x0][0x2ec] ;  /* 0x0000bb0028287a20 */ /* 0x000fc40000410000 */
[----:B------:R-:W-:Y:S02]  /*2b20*/  FMUL.FTZ R41, R41, c[0x0][0x2ec] ;  /* 0x0000bb0029297a20 */ /* 0x000fe40000410000 */
[----:B------:R-:W-:Y:S01]  /*2b30*/  FMUL.FTZ R42, R42, c[0x0][0x2ec] ;  /* 0x0000bb002a2a7a20 */ /* 0x000fe20000410000 */
[----:B------:R4:W-:Y:S01]  /*2b40*/  MUFU.TANH R116, R7 ;  /* 0x0000000700747308 */ /* 0x0009e20000002400 */
[----:B------:R-:W-:Y:S01]  /*2b50*/  FMUL.FTZ R43, R43, c[0x0][0x2ec] ;  /* 0x0000bb002b2b7a20 */ /* 0x000fe20000410000 */
[----:B------:R-:W-:Y:S06]  /*2b60*/  HMMA.16816.F32.BF16 R128, R56, R130, RZ ;  /* 0x000000823880723c */ /* 0x000fec00000418ff */
[----:B------:R-:W-:Y:S01]  /*2b70*/  MUFU.TANH R202, R8 ;  /* 0x0000000800ca7308 */ /* 0x000fe20000002400 */
[----:B---3--:R-:W-:Y:S01]  /*2b80*/  FFMA.FTZ R195, R135, UR4, R195 ;  /* 0x0000000487c37c23 */ /* 0x008fe200080100c3 */
[----:B------:R-:W-:Y:S06]  /*2b90*/  HMMA.16816.F32.BF16 R16, R52, R108, R16 ;  /* 0x0000006c3410723c */ /* 0x000fec0000041810 */
[----:B------:R-:W-:Y:S02]  /*2ba0*/  MUFU.TANH R203, R9 ;  /* 0x0000000900cb7308 */ /* 0x000fe40000002400 */
[----:B----4-:R-:W-:Y:S06]  /*2bb0*/  HMMA.16816.F32.BF16 R4, R56, R112, RZ ;  /* 0x000000703804723c */ /* 0x010fec00000418ff */
[----:B------:R-:W-:Y:S02]  /*2bc0*/  MUFU.TANH R208, R10 ;  /* 0x0000000a00d07308 */ /* 0x000fe40000002400 */
[-C--:B-1----:R-:W-:Y:S06]  /*2bd0*/  HMMA.16816.F32.BF16 R64, R12, R72.reuse, R64 ;  /* 0x000000480c40723c */ /* 0x082fec0000041840 */
[----:B------:R-:W-:Y:S02]  /*2be0*/  MUFU.TANH R117, R24 ;  /* 0x0000001800757308 */ /* 0x000fe40000002400 */
[----:B------:R-:W-:Y:S01]  /*2bf0*/  FMUL.FTZ R16, R16, c[0x0][0x2ec] ;  /* 0x0000bb0010107a20 */ /* 0x000fe20000410000 */
[----:B------:R-:W-:Y:S01]  /*2c00*/  HMMA.16816.F32.BF16 R60, R52, R72, R60 ;  /* 0x00000048343c723c */ /* 0x000fe2000004183c */
[----:B------:R-:W-:-:S02]  /*2c10*/  FMUL.FTZ R17, R17, c[0x0][0x2ec] ;  /* 0x0000bb0011117a20 */ /* 0x000fc40000410000 */
[----:B------:R-:W-:Y:S02]  /*2c20*/  FMUL.FTZ R18, R18, c[0x0][0x2ec] ;  /* 0x0000bb0012127a20 */ /* 0x000fe40000410000 */
[----:B------:R-:W-:Y:S01]  /*2c30*/  MUFU.TANH R199, R25 ;  /* 0x0000001900c77308 */ /* 0x000fe20000002400 */
[----:B------:R-:W-:Y:S02]  /*2c40*/  FMUL.FTZ R19, R19, c[0x0][0x2ec] ;  /* 0x0000bb0013137a20 */ /* 0x000fe40000410000 */
[----:B------:R-:W-:Y:S05]  /*2c50*/  HMMA.16816.F32.BF16 R4, R12, R108, R4 ;  /* 0x0000006c0c04723c */ /* 0x000fea0000041804 */
[----:B------:R1:W-:Y:S02]  /*2c60*/  MUFU.TANH R108, R11 ;  /* 0x0000000b006c7308 */ /* 0x0003e40000002400 */
[----:B------:R-:W-:Y:S01]  /*2c70*/  FMUL.FTZ R64, R64, c[0x0][0x2ec] ;  /* 0x0000bb0040407a20 */ /* 0x000fe20000410000 */
[C---:B------:R-:W-:Y:S05]  /*2c80*/  HMMA.16816.F32.BF16 R28, R36.reuse, R122, RZ ;  /* 0x0000007a241c723c */ /* 0x040fea00000418ff */
[----:B------:R-:W-:Y:S03]  /*2c90*/  MUFU.TANH R200, R26 ;  /* 0x0000001a00c87308 */ /* 0x000fe60000002400 */
[----:B------:R-:W-:Y:S01]  /*2ca0*/  HMMA.16816.F32.BF16 R48, R36, R98, RZ ;  /* 0x000000622430723c */ /* 0x000fe200000418ff */
[----:B------:R-:W-:-:S02]  /*2cb0*/  FMUL.FTZ R62, R62, c[0x0][0x2ec] ;  /* 0x0000bb003e3e7a20 */ /* 0x000fc40000410000 */
[----:B------:R-:W-:Y:S02]  /*2cc0*/  FMUL.FTZ R60, R60, c[0x0][0x2ec] ;  /* 0x0000bb003c3c7a20 */ /* 0x000fe40000410000 */
[----:B------:R3:W-:Y:S01]  /*2cd0*/  MUFU.TANH R201, R27 ;  /* 0x0000001b00c97308 */ /* 0x0007e20000002400 */
[----:B------:R-:W-:Y:S02]  /*2ce0*/  FMUL.FTZ R61, R61, c[0x0][0x2ec] ;  /* 0x0000bb003d3d7a20 */ /* 0x000fe40000410000 */
[----:B-1----:R-:W-:Y:S01]  /*2cf0*/  HMMA.16816.F32.BF16 R8, R56, R104, RZ ;  /* 0x000000683808723c */ /* 0x002fe200000418ff */
[----:B------:R-:W-:Y:S02]  /*2d00*/  FMUL.FTZ R4, R4, c[0x0][0x2ec] ;  /* 0x0000bb0004047a20 */ /* 0x000fe40000410000 */
[----:B------:R-:W-:Y:S02]  /*2d10*/  FMUL.FTZ R5, R5, c[0x0][0x2ec] ;  /* 0x0000bb0005057a20 */ /* 0x000fe40000410000 */
[----:B------:R-:W-:Y:S01]  /*2d20*/  FMUL.FTZ R6, R6, c[0x0][0x2ec] ;  /* 0x0000bb0006067a20 */ /* 0x000fe20000410000 */
[----:B------:R-:W1:Y:S01]  /*2d30*/  MUFU.TANH R109, R4 ;  /* 0x00000004006d7308 */ /* 0x000e620000002400 */
[----:B------:R-:W-:Y:S01]  /*2d40*/  FMUL.FTZ R7, R7, c[0x0][0x2ec] ;  /* 0x0000bb0007077a20 */ /* 0x000fe20000410000 */
[----:B------:R-:W-:Y:S01]  /*2d50*/  HMMA.16816.F32.BF16 R44, R36, R94, RZ ;  /* 0x0000005e242c723c */ /* 0x000fe200000418ff */
[----:B------:R-:W-:-:S05]  /*2d60*/  FMUL.FTZ R63, R63, c[0x0][0x2ec] ;  /* 0x0000bb003f3f7a20 */ /* 0x000fca0000410000 */
[----:B------:R-:W-:Y:S02]  /*2d70*/  MUFU.TANH R209, R5 ;  /* 0x0000000500d17308 */ /* 0x000fe40000002400 */
[----:B---3--:R-:W-:Y:S06]  /*2d80*/  HMMA.16816.F32.BF16 R24, R36, R104, RZ ;  /* 0x000000682418723c */ /* 0x008fec00000418ff */
[----:B------:R-:W-:Y:S01]  /*2d90*/  MUFU.TANH R210, R6 ;  /* 0x0000000600d27308 */ /* 0x000fe20000002400 */
[----:B-1----:R-:W-:Y:S01]  /*2da0*/  FFMA.FTZ R109, R144, UR4, R109 ;  /* 0x00000004906d7c23 */ /* 0x002fe2000801006d */
[----:B------:R-:W-:Y:S06]  /*2db0*/  HMMA.16816.F32.BF16 R8, R12, R100, R8 ;  /* 0x000000640c08723c */ /* 0x000fec0000041808 */
[----:B------:R1:W-:Y:S02]  /*2dc0*/  MUFU.TANH R211, R7 ;  /* 0x0000000700d37308 */ /* 0x0003e40000002400 */
[----:B------:R-:W-:Y:S06]  /*2dd0*/  HMMA.16816.F32.BF16 R120, R56, R122, RZ ;  /* 0x0000007a3878723c */ /* 0x000fec00000418ff */
[----:B------:R-:W-:Y:S02]  /*2de0*/  MUFU.TANH R213, R16 ;  /* 0x0000001000d57308 */ /* 0x000fe40000002400 */
[----:B------:R-:W-:Y:S06]  /*2df0*/  HMMA.16816.F32.BF16 R24, R52, R100, R24 ;  /* 0x000000643418723c */ /* 0x000fec0000041818 */
[----:B------:R-:W-:Y:S02]  /*2e00*/  MUFU.TANH R214, R17 ;  /* 0x0000001100d67308 */ /* 0x000fe40000002400 */
[----:B-1----:R-:W-:Y:S01]  /*2e10*/  HMMA.16816.F32.BF16 R4, R56, R96, RZ ;  /* 0x000000603804723c */ /* 0x002fe200000418ff */
[----:B------:R-:W-:-:S02]  /*2e20*/  FMUL.FTZ R8, R8, c[0x0][0x2ec] ;  /* 0x0000bb0008087a20 */ /* 0x000fc40000410000 */
[----:B------:R-:W-:Y:S02]  /*2e30*/  FMUL.FTZ R9, R9, c[0x0][0x2ec] ;  /* 0x0000bb0009097a20 */ /* 0x000fe40000410000 */
[----:B------:R-:W-:Y:S01]  /*2e40*/  FMUL.FTZ R10, R10, c[0x0][0x2ec] ;  /* 0x0000bb000a0a7a20 */ /* 0x000fe20000410000 */
[----:B------:R-:W-:Y:S01]  /*2e50*/  MUFU.TANH R215, R18 ;  /* 0x0000001200d77308 */ /* 0x000fe20000002400 */
[----:B------:R-:W-:Y:S01]  /*2e60*/  FMUL.FTZ R11, R11, c[0x0][0x2ec] ;  /* 0x0000bb000b0b7a20 */ /* 0x000fe20000410000 */
[-C--:B------:R-:W-:Y:S06]  /*2e70*/  HMMA.16816.F32.BF16 R128, R12, R126.reuse, R128 ;  /* 0x0000007e0c80723c */ /* 0x080fec0000041880 */
[----:B------:R-:W1:Y:S02]  /*2e80*/  MUFU.TANH R216, R19 ;  /* 0x0000001300d87308 */ /* 0x000e640000002400 */
[----:B------:R-:W-:Y:S01]  /*2e90*/  FMUL.FTZ R24, R24, c[0x0][0x2ec] ;  /* 0x0000bb0018187a20 */ /* 0x000fe20000410000 */
[----:B------:R-:W-:Y:S01]  /*2ea0*/  HMMA.16816.F32.BF16 R32, R52, R126, R32 ;  /* 0x0000007e3420723c */ /* 0x000fe20000041820 */
[----:B------:R-:W-:-:S02]  /*2eb0*/  FMUL.FTZ R25, R25, c[0x0][0x2ec] ;  /* 0x0000bb0019197a20 */ /* 0x000fc40000410000 */
[----:B------:R-:W-:Y:S02]  /*2ec0*/  FMUL.FTZ R26, R26, c[0x0][0x2ec] ;  /* 0x0000bb001a1a7a20 */ /* 0x000fe40000410000 */
[----:B------:R-:W-:Y:S01]  /*2ed0*/  MUFU.TANH R100, R8 ;  /* 0x0000000800647308 */ /* 0x000fe20000002400 */
[----:B------:R-:W-:Y:S02]  /*2ee0*/  FMUL.FTZ R27, R27, c[0x0][0x2ec] ;  /* 0x0000bb001b1b7a20 */ /* 0x000fe40000410000 */
[----:B------:R-:W-:Y:S05]  /*2ef0*/  HMMA.16816.F32.BF16 R4, R12, R88, R4 ;  /* 0x000000580c04723c */ /* 0x000fea0000041804 */
[----:B------:R-:W-:Y:S01]  /*2f00*/  MUFU.TANH R101, R9 ;  /* 0x0000000900657308 */ /* 0x000fe20000002400 */
[----:B-1----:R-:W-:-:S02]  /*2f10*/  FFMA.FTZ R216, R142, UR4, R216 ;  /* 0x000000048ed87c23 */ /* 0x002fc400080100d8 */
[----:B------:R-:W-:Y:S01]  /*2f20*/  HMMA.16816.F32.BF16 R16, R36, R96, RZ ;  /* 0x000000602410723c */ /* 0x000fe200000418ff */
[----:B------:R-:W-:-:S04]  /*2f30*/  FMUL.FTZ R128, R128, c[0x0][0x2ec] ;  /* 0x0000bb0080807a20 */ /* 0x000fc80000410000 */
[----:B------:R-:W-:Y:S03]  /*2f40*/  MUFU.TANH R220, R10 ;  /* 0x0000000a00dc7308 */ /* 0x000fe60000002400 */
[----:B------:R-:W-:Y:S01]  /*2f50*/  HMMA.16816.F32.BF16 R96, R56, R98, RZ ;  /* 0x000000623860723c */ /* 0x000fe200000418ff */
[----:B------:R-:W-:Y:S02]  /*2f60*/  FMUL.FTZ R32, R32, c[0x0][0x2ec] ;  /* 0x0000bb0020207a20 */ /* 0x000fe40000410000 */
[----:B------:R-:W-:Y:S02]  /*2f70*/  FMUL.FTZ R34, R34, c[0x0][0x2ec] ;  /* 0x0000bb0022227a20 */ /* 0x000fe40000410000 */
[----:B------:R1:W-:Y:S01]  /*2f80*/  MUFU.TANH R221, R11 ;  /* 0x0000000b00dd7308 */ /* 0x0003e20000002400 */
[----:B------:R-:W-:Y:S02]  /*2f90*/  FMUL.FTZ R33, R33, c[0x0][0x2ec] ;  /* 0x0000bb0021217a20 */ /* 0x000fe40000410000 */
[----:B------:R-:W-:Y:S01]  /*2fa0*/  FMUL.FTZ R4, R4, c[0x0][0x2ec] ;  /* 0x0000bb0004047a20 */ /* 0x000fe20000410000 */
[----:B------:R-:W-:Y:S01]  /*2fb0*/  HMMA.16816.F32.BF16 R120, R12, R118, R120 ;  /* 0x000000760c78723c */ /* 0x000fe20000041878 */
[----:B------:R-:W-:-:S02]  /*2fc0*/  FMUL.FTZ R5, R5, c[0x0][0x2ec] ;  /* 0x0000bb0005057a20 */ /* 0x000fc40000410000 */
[----:B------:R-:W-:Y:S01]  /*2fd0*/  FMUL.FTZ R6, R6, c[0x0][0x2ec] ;  /* 0x0000bb0006067a20 */ /* 0x000fe20000410000 */
[----:B------:R-:W-:Y:S01]  /*2fe0*/  MUFU.TANH R222, R24 ;  /* 0x0000001800de7308 */ /* 0x000fe20000002400 */
[----:B------:R-:W-:Y:S02]  /*2ff0*/  FMUL.FTZ R7, R7, c[0x0][0x2ec] ;  /* 0x0000bb0007077a20 */ /* 0x000fe40000410000 */
[----:B------:R-:W-:Y:S01]  /*3000*/  FMUL.FTZ R35, R35, c[0x0][0x2ec] ;  /* 0x0000bb0023237a20 */ /* 0x000fe20000410000 */
[----:B------:R-:W-:Y:S04]  /*3010*/  HMMA.16816.F32.BF16 R16, R52, R88, R16 ;  /* 0x000000583410723c */ /* 0x000fe80000041810 */
[----:B------:R-:W-:Y:S04]  /*3020*/  MUFU.TANH R223, R25 ;  /* 0x0000001900df7308 */ /* 0x000fe80000002400 */
[C---:B-1----:R-:W-:Y:S04]  /*3030*/  HMMA.16816.F32.BF16 R8, R56.reuse, R92, RZ ;  /* 0x0000005c3808723c */ /* 0x042fe800000418ff */
[----:B------:R-:W-:Y:S04]  /*3040*/  MUFU.TANH R224, R26 ;  /* 0x0000001a00e07308 */ /* 0x000fe80000002400 */
[----:B------:R-:W-:Y:S01]  /*3050*/  HMMA.16816.F32.BF16 R92, R56, R94, RZ ;  /* 0x0000005e385c723c */ /* 0x000fe200000418ff */
[----:B------:R-:W-:-:S03]  /*3060*/  FMUL.FTZ R123, R123, c[0x0][0x2ec] ;  /* 0x0000bb007b7b7a20 */ /* 0x000fc60000410000 */
[----:B------:R1:W-:Y:S04]  /*3070*/  MUFU.TANH R225, R27 ;  /* 0x0000001b00e17308 */ /* 0x0003e80000002400 */
[----:B------:R-:W-:Y:S01]  /*3080*/  FMUL.FTZ R16, R16, c[0x0][0x2ec] ;  /* 0x0000bb0010107a20 */ /* 0x000fe20000410000 */
[----:B------:R-:W-:Y:S01]  /*3090*/  HMMA.16816.F32.BF16 R96, R12, R90, R96 ;  /* 0x0000005a0c60723c */ /* 0x000fe20000041860 */
[----:B------:R-:W-:Y:S02]  /*30a0*/  FMUL.FTZ R17, R17, c[0x0][0x2ec] ;  /* 0x0000bb0011117a20 */ /* 0x000fe40000410000 */
[----:B------:R-:W-:Y:S01]  /*30b0*/  MUFU.TANH R88, R4 ;  /* 0x0000000400587308 */ /* 0x000fe20000002400 */
[----:B------:R-:W-:Y:S02]  /*30c0*/  FMUL.FTZ R18, R18, c[0x0][0x2ec] ;  /* 0x0000bb0012127a20 */ /* 0x000fe40000410000 */
[----:B------:R-:W-:-:S02]  /*30d0*/  FMUL.FTZ R19, R19, c[0x0][0x2ec] ;  /* 0x0000bb0013137a20 */ /* 0x000fc40000410000 */
[----:B------:R-:W-:Y:S03]  /*30e0*/  HMMA.16816.F32.BF16 R8, R12, R84, R8 ;  /* 0x000000540c08723c */ /* 0x000fe60000041808 */
[----:B------:R-:W-:Y:S05]  /*30f0*/  MUFU.TANH R89, R5 ;  /* 0x0000000500597308 */ /* 0x000fea0000002400 */
[----:B-1----:R-:W-:Y:S03]  /*3100*/  HMMA.16816.F32.BF16 R24, R56, R76, RZ ;  /* 0x0000004c3818723c */ /* 0x002fe600000418ff */
[----:B------:R-:W-:Y:S05]  /*3110*/  MUFU.TANH R85, R6 ;  /* 0x0000000600557308 */ /* 0x000fea0000002400 */
[----:B------:R-:W-:Y:S01]  /*3120*/  HMMA.16816.F32.BF16 R92, R12, R86, R92 ;  /* 0x000000560c5c723c */ /* 0x000fe2000004185c */
[----:B------:R-:W-:-:S02]  /*3130*/  FMUL.FTZ R96, R96, c[0x0][0x2ec] ;  /* 0x0000bb0060607a20 */ /* 0x000fc40000410000 */
[----:B------:R1:W-:Y:S01]  /*3140*/  MUFU.TANH R84, R7 ;  /* 0x0000000700547308 */ /* 0x0003e20000002400 */
[----:B------:R-:W-:-:S04]  /*3150*/  FMUL.FTZ R99, R99, c[0x0][0x2ec] ;  /* 0x0000bb0063637a20 */ /* 0x000fc80000410000 */
[----:B------:R-:W-:Y:S01]  /*3160*/  FMUL.FTZ R8, R8, c[0x0][0x2ec] ;  /* 0x0000bb0008087a20 */ /* 0x000fe20000410000 */
[----:B------:R-:W-:Y:S01]  /*3170*/  HMMA.16816.F32.BF16 R28, R52, R118, R28 ;  /* 0x00000076341c723c */ /* 0x000fe2000004181c */
[----:B------:R-:W-:Y:S01]  /*3180*/  FMUL.FTZ R9, R9, c[0x0][0x2ec] ;  /* 0x0000bb0009097a20 */ /* 0x000fe20000410000 */
[----:B------:R-:W-:Y:S01]  /*3190*/  MUFU.TANH R227, R16 ;  /* 0x0000001000e37308 */ /* 0x000fe20000002400 */
[----:B------:R-:W-:Y:S02]  /*31a0*/  FMUL.FTZ R10, R10, c[0x0][0x2ec] ;  /* 0x0000bb000a0a7a20 */ /* 0x000fe40000410000 */
[----:B------:R-:W-:-:S03]  /*31b0*/  FMUL.FTZ R11, R11, c[0x0][0x2ec] ;  /* 0x0000bb000b0b7a20 */ /* 0x000fc60000410000 */
[----:B--2---:R-:W-:Y:S02]  /*31c0*/  HMMA.16816.F32.BF16 R24, R12, R68, R24 ;  /* 0x000000440c18723c */ /* 0x004fe40000041818 */
[----:B------:R-:W-:Y:S05]  /*31d0*/  MUFU.TANH R226, R17 ;  /* 0x0000001100e27308 */ /* 0x000fea0000002400 */
[----:B------:R-:W-:Y:S01]  /*31e0*/  FMUL.FTZ R92, R92, c[0x0][0x2ec] ;  /* 0x0000bb005c5c7a20 */ /* 0x000fe20000410000 */
[----:B-1----:R-:W-:Y:S01]  /*31f0*/  HMMA.16816.F32.BF16 R4, R36, R76, RZ ;  /* 0x0000004c2404723c */ /* 0x002fe200000418ff */
[----:B------:R-:W-:Y:S01]  /*3200*/  FMUL.FTZ R94, R94, c[0x0][0x2ec] ;  /* 0x0000bb005e5e7a20 */ /* 0x000fe20000410000 */
[----:B------:R-:W-:Y:S01]  /*3210*/  MUFU.TANH R76, R18 ;  /* 0x00000012004c7308 */ /* 0x000fe20000002400 */
[----:B------:R-:W-:-:S05]  /*3220*/  FMUL.FTZ R93, R93, c[0x0][0x2ec] ;  /* 0x0000bb005d5d7a20 */ /* 0x000fca0000410000 */
[C---:B------:R-:W-:Y:S01]  /*3230*/  HMMA.16816.F32.BF16 R48, R52.reuse, R90, R48 ;  /* 0x0000005a3430723c */ /* 0x040fe20000041830 */
[----:B------:R-:W-:Y:S01]  /*3240*/  FMUL.FTZ R28, R28, c[0x0][0x2ec] ;  /* 0x0000bb001c1c7a20 */ /* 0x000fe20000410000 */
[----:B------:R1:W-:Y:S01]  /*3250*/  MUFU.TANH R77, R19 ;  /* 0x00000013004d7308 */ /* 0x0003e20000002400 */
[----:B------:R-:W-:Y:S02]  /*3260*/  FMUL.FTZ R31, R31, c[0x0][0x2ec] ;  /* 0x0000bb001f1f7a20 */ /* 0x000fe40000410000 */
[----:B------:R-:W-:Y:S02]  /*3270*/  FMUL.FTZ R30, R30, c[0x0][0x2ec] ;  /* 0x0000bb001e1e7a20 */ /* 0x000fe40000410000 */
[----:B------:R-:W-:Y:S01]  /*3280*/  FMUL.FTZ R29, R29, c[0x0][0x2ec] ;  /* 0x0000bb001d1d7a20 */ /* 0x000fe20000410000 */
[----:B------:R-:W-:Y:S01]  /*3290*/  HMMA.16816.F32.BF16 R44, R52, R86, R44 ;  /* 0x00000056342c723c */ /* 0x000fe2000004182c */
[----:B------:R-:W-:Y:S01]  /*32a0*/  FMUL.FTZ R26, R26, c[0x0][0x2ec] ;  /* 0x0000bb001a1a7a20 */ /* 0x000fe20000410000 */
[----:B------:R-:W-:Y:S01]  /*32b0*/  MUFU.TANH R72, R8 ;  /* 0x0000000800487308 */ /* 0x000fe20000002400 */
[----:B------:R-:W-:-:S02]  /*32c0*/  FFMA.FTZ R90, R152, UR4, R117 ;  /* 0x00000004985a7c23 */ /* 0x000fc40008010075 */
[----:B------:R-:W-:Y:S02]  /*32d0*/  FMUL.FTZ R24, R24, c[0x0][0x2ec] ;  /* 0x0000bb0018187a20 */ /* 0x000fe40000410000 */
[----:B------:R-:W-:Y:S01]  /*32e0*/  FFMA.FTZ R86, R158, UR4, R197 ;  /* 0x000000049e567c23 */ /* 0x000fe200080100c5 */
[----:B------:R-:W-:Y:S01]  /*32f0*/  HMMA.16816.F32.BF16 R4, R52, R68, R4 ;  /* 0x000000443404723c */ /* 0x000fe20000041804 */
[----:B------:R-:W-:Y:S01]  /*3300*/  FMUL.FTZ R25, R25, c[0x0][0x2ec] ;  /* 0x0000bb0019197a20 */ /* 0x000fe20000410000 */
[----:B------:R-:W-:Y:S06]  /*3310*/  MUFU.TANH R73, R9 ;  /* 0x0000000900497308 */ /* 0x000fec0000002400 */
[----:B-1----:R-:W-:Y:S01]  /*3320*/  HMMA.16816.F32.BF16 R16, R36, R114, RZ ;  /* 0x000000722410723c */ /* 0x002fe200000418ff */
[----:B------:R-:W-:Y:S01]  /*3330*/  FMUL.FTZ R48, R48, c[0x0][0x2ec] ;  /* 0x0000bb0030307a20 */ /* 0x000fe20000410000 */
[----:B------:R-:W-:Y:S01]  /*3340*/  MUFU.TANH R228, R10 ;  /* 0x0000000a00e47308 */ /* 0x000fe20000002400 */
[----:B------:R-:W-:-:S02]  /*3350*/  FMUL.FTZ R49, R49, c[0x0][0x2ec] ;  /* 0x0000bb0031317a20 */ /* 0x000fc40000410000 */
[----:B------:R-:W-:-:S03]  /*3360*/  FMUL.FTZ R51, R51, c[0x0][0x2ec] ;  /* 0x0000bb0033337a20 */ /* 0x000fc60000410000 */
[----:B------:R-:W-:Y:S01]  /*3370*/  HMMA.16816.F32.BF16 R112, R56, R114, RZ ;  /* 0x000000723870723c */ /* 0x000fe200000418ff */
[----:B------:R-:W-:Y:S01]  /*3380*/  FMUL.FTZ R46, R46, c[0x0][0x2ec] ;  /* 0x0000bb002e2e7a20 */ /* 0x000fe20000410000 */
[----:B------:R1:W-:Y:S01]  /*3390*/  MUFU.TANH R69, R11 ;  /* 0x0000000b00457308 */ /* 0x0003e20000002400 */
[----:B------:R-:W-:-:S05]  /*33a0*/  FMUL.FTZ R47, R47, c[0x0][0x2ec] ;  /* 0x0000bb002f2f7a20 */ /* 0x000fca0000410000 */
[----:B------:R-:W-:Y:S02]  /*33b0*/  FMUL.FTZ R4, R4, c[0x0][0x2ec] ;  /* 0x0000bb0004047a20 */ /* 0x000fe40000410000 */
[----:B------:R-:W-:Y:S01]  /*33c0*/  MUFU.TANH R230, R40 ;  /* 0x0000002800e67308 */ /* 0x000fe20000002400 */
[----:B------:R-:W-:Y:S02]  /*33d0*/  FMUL.FTZ R6, R6, c[0x0][0x2ec] ;  /* 0x0000bb0006067a20 */ /* 0x000fe40000410000 */
[----:B------:R-:W-:Y:S02]  /*33e0*/  FMUL.FTZ R7, R7, c[0x0][0x2ec] ;  /* 0x0000bb0007077a20 */ /* 0x000fe40000410000 */
[----:B------:R-:W-:Y:S01]  /*33f0*/  FMUL.FTZ R5, R5, c[0x0][0x2ec] ;  /* 0x0000bb0005057a20 */ /* 0x000fe20000410000 */
[----:B------:R-:W-:Y:S02]  /*3400*/  HMMA.16816.F32.BF16 R16, R52, R110, R16 ;  /* 0x0000006e3410723c */ /* 0x000fe40000041810 */
[----:B------:R-:W-:Y:S06]  /*3410*/  MUFU.TANH R229, R41 ;  /* 0x0000002900e57308 */ /* 0x000fec0000002400 */
[-C--:B-1----:R-:W-:Y:S02]  /*3420*/  HMMA.16816.F32.BF16 R8, R36, R106.reuse, RZ ;  /* 0x0000006a2408723c */ /* 0x082fe400000418ff */
[----:B------:R-:W-:Y:S06]  /*3430*/  MUFU.TANH R232, R42 ;  /* 0x0000002a00e87308 */ /* 0x000fec0000002400 */
[----:B------:R-:W-:Y:S02]  /*3440*/  HMMA.16816.F32.BF16 R104, R56, R106, RZ ;  /* 0x0000006a3868723c */ /* 0x000fe400000418ff */
[----:B------:R1:W-:Y:S06]  /*3450*/  MUFU.TANH R231, R43 ;  /* 0x0000002b00e77308 */ /* 0x0003ec0000002400 */
[----:B------:R-:W-:Y:S01]  /*3460*/  HMMA.16816.F32.BF16 R112, R12, R110, R112 ;  /* 0x0000006e0c70723c */ /* 0x000fe20000041870 */
[----:B------:R-:W-:Y:S01]  /*3470*/  FMUL.FTZ R16, R16, c[0x0][0x2ec] ;  /* 0x0000bb0010107a20 */ /* 0x000fe20000410000 */
[----:B------:R-:W-:Y:S01]  /*3480*/  MUFU.TANH R128, R128 ;  /* 0x0000008000807308 */ /* 0x000fe20000002400 */
[----:B------:R-:W-:-:S05]  /*3490*/  FMUL.FTZ R17, R17, c[0x0][0x2ec] ;  /* 0x0000bb0011117a20 */ /* 0x000fca0000410000 */
[----:B------:R-:W-:Y:S02]  /*34a0*/  HMMA.16816.F32.BF16 R8, R52, R102, R8 ;  /* 0x000000663408723c */ /* 0x000fe40000041808 */
[----:B------:R-:W2:Y:S06]  /*34b0*/  MUFU.TANH R32, R32 ;  /* 0x0000002000207308 */ /* 0x000eac0000002400 */
[-C--:B-1----:R-:W-:Y:S02]  /*34c0*/  HMMA.16816.F32.BF16 R40, R36, R82.reuse, RZ ;  /* 0x000000522428723c */ /* 0x082fe400000418ff */
[----:B------:R-:W1:Y:S06]  /*34d0*/  MUFU.TANH R34, R34 ;  /* 0x0000002200227308 */ /* 0x000e6c0000002400 */
[----:B------:R-:W-:Y:S01]  /*34e0*/  HMMA.16816.F32.BF16 R80, R56, R82, RZ ;  /* 0x000000523850723c */ /* 0x000fe200000418ff */
[----:B------:R-:W-:Y:S01]  /*34f0*/  FMUL.FTZ R111, R114, c[0x0][0x2ec] ;  /* 0x0000bb00726f7a20 */ /* 0x000fe20000410000 */
[----:B------:R-:W3:Y:S01]  /*3500*/  MUFU.TANH R33, R33 ;  /* 0x0000002100217308 */ /* 0x000ee20000002400 */
[----:B--2---:R-:W-:-:S02]  /*3510*/  FFMA.FTZ R32, R156, UR4, R32 ;  /* 0x000000049c207c23 */ /* 0x004fc40008010020 */
[----:B------:R-:W-:Y:S02]  /*3520*/  FMUL.FTZ R114, R113, c[0x0][0x2ec] ;  /* 0x0000bb0071727a20 */ /* 0x000fe40000410000 */
[----:B------:R-:W-:Y:S01]  /*3530*/  FMUL.FTZ R113, R115, c[0x0][0x2ec] ;  /* 0x0000bb0073717a20 */ /* 0x000fe20000410000 */
[-C--:B------:R-:W-:Y:S01]  /*3540*/  HMMA.16816.F32.BF16 R56, R56, R78.reuse, RZ ;  /* 0x0000004e3838723c */ /* 0x080fe200000418ff */
[----:B------:R-:W-:Y:S01]  /*3550*/  FMUL.FTZ R118, R8, c[0x0][0x2ec] ;  /* 0x0000bb0008767a20 */ /* 0x000fe20000410000 */
[----:B------:R-:W2:Y:S01]  /*3560*/  MUFU.TANH R35, R35 ;  /* 0x0000002300237308 */ /* 0x000ea20000002400 */
[----:B-1----:R-:W-:Y:S02]  /*3570*/  FFMA.FTZ R34, R156, UR4, R34 ;  /* 0x000000049c227c23 */ /* 0x002fe40008010022 */
[----:B------:R-:W-:Y:S02]  /*3580*/  FMUL.FTZ R10, R10, c[0x0][0x2ec] ;  /* 0x0000bb000a0a7a20 */ /* 0x000fe40000410000 */
[----:B------:R-:W-:Y:S01]  /*3590*/  FMUL.FTZ R11, R11, c[0x0][0x2ec] ;  /* 0x0000bb000b0b7a20 */ /* 0x000fe20000410000 */
[----:B------:R-:W-:Y:S01]  /*35a0*/  HMMA.16816.F32.BF16 R36, R36, R78, RZ ;  /* 0x0000004e2424723c */ /* 0x000fe200000418ff */
[----:B---3--:R-:W-:Y:S01]  /*35b0*/  FFMA.FTZ R33, R154, UR4, R33 ;  /* 0x000000049a217c23 */ /* 0x008fe20008010021 */
[----:B------:R-:W1:Y:S05]  /*35c0*/  MUFU.TANH R28, R28 ;  /* 0x0000001c001c7308 */ /* 0x000e6a0000002400 */
[----:B------:R-:W-:Y:S01]  /*35d0*/  IADD3 R78, R186, 0x79, RZ ;  /* 0x00000079ba4e7810 */ /* 0x000fe20007ffe0ff */
[C---:B------:R-:W-:Y:S01]  /*35e0*/  HMMA.16816.F32.BF16 R104, R12.reuse, R102, R104 ;  /* 0x000000660c68723c */ /* 0x040fe20000041868 */
[----:B--2---:R-:W-:Y:S01]  /*35f0*/  FFMA.FTZ R35, R154, UR4, R35 ;  /* 0x000000049a237c23 */ /* 0x004fe20008010023 */
[----:B------:R2:W-:Y:S05]  /*3600*/  MUFU.TANH R102, R16 ;  /* 0x0000001000667308 */ /* 0x0005ea0000002400 */
[----:B------:R-:W-:Y:S01]  /*3610*/  FFMA.FTZ R103, R152, UR4, R200 ;  /* 0x0000000498677c23 */ /* 0x000fe200080100c8 */
[----:B------:R-:W-:Y:S02]  /*3620*/  HMMA.16816.F32.BF16 R80, R12, R74, R80 ;  /* 0x0000004a0c50723c */ /* 0x000fe40000041850 */
[----:B------:R3:W-:Y:S01]  /*3630*/  MUFU.TANH R91, R17 ;  /* 0x00000011005b7308 */ /* 0x0007e20000002400 */
[----:B-1----:R-:W-:-:S05]  /*3640*/  FFMA.FTZ R28, R148, UR4, R28 ;  /* 0x00000004941c7c23 */ /* 0x002fca000801001c */
[----:B------:R-:W-:Y:S01]  /*3650*/  HMMA.16816.F32.BF16 R56, R12, R70, R56 ;  /* 0x000000460c38723c */ /* 0x000fe20000041838 */
[----:B--2---:R-:W-:Y:S01]  /*3660*/  FMUL.FTZ R16, R129, c[0x0][0x2ec] ;  /* 0x0000bb0081107a20 */ /* 0x004fe20000410000 */
[----:B------:R1:W-:Y:S01]  /*3670*/  MUFU.TANH R79, R31 ;  /* 0x0000001f004f7308 */ /* 0x0003e20000002400 */
[----:B------:R-:W-:-:S04]  /*3680*/  FFMA.FTZ R129, R150, UR4, R199 ;  /* 0x0000000496817c23 */ /* 0x000fc800080100c7 */
[----:B------:R-:W-:Y:S01]  /*3690*/  FMUL.FTZ R14, R130, c[0x0][0x2ec] ;  /* 0x0000bb00820e7a20 */ /* 0x000fe20000410000 */
[C---:B------:R-:W-:Y:S01]  /*36a0*/  HMMA.16816.F32.BF16 R40, R52.reuse, R74, R40 ;  /* 0x0000004a3428723c */ /* 0x040fe20000041828 */
[C---:B------:R-:W-:Y:S02]  /*36b0*/  FFMA.FTZ R13, R158.reuse, UR4, R198 ;  /* 0x000000049e0d7c23 */ /* 0x040fe400080100c6 */
[----:B------:R-:W-:Y:S01]  /*36c0*/  FMUL.FTZ R15, R131, c[0x0][0x2ec] ;  /* 0x0000bb00830f7a20 */ /* 0x000fe20000410000 */
[----:B------:R-:W2:Y:S01]  /*36d0*/  MUFU.TANH R16, R16 ;  /* 0x0000001000107308 */ /* 0x000ea20000002400 */
[----:B------:R-:W-:Y:S01]  /*36e0*/  FFMA.FTZ R12, R158, UR4, R116 ;  /* 0x000000049e0c7c23 */ /* 0x000fe20008010074 */
[----:B------:R-:W-:Y:S01]  /*36f0*/  FSEL R13, R13, -INF , !P3 ;  /* 0xff8000000d0d7808 */ /* 0x000fe20005800000 */
[----:B------:R-:W-:Y:S01]  /*3700*/  FFMA.FTZ R74, R156, UR4, R128 ;  /* 0x000000049c4a7c23 */ /* 0x000fe20008010080 */
[----:B------:R-:W-:Y:S01]  /*3710*/  HMMA.16816.F32.BF16 R36, R52, R70, R36 ;  /* 0x000000463424723c */ /* 0x000fe20000041824 */
[----:B---3--:R-:W-:-:S02]  /*3720*/  FMUL.FTZ R17, R18, c[0x0][0x2ec] ;  /* 0x0000bb0012117a20 */ /* 0x008fc40000410000 */
[----:B------:R-:W-:Y:S01]  /*3730*/  FMUL.FTZ R18, R19, c[0x0][0x2ec] ;  /* 0x0000bb0013127a20 */ /* 0x000fe20000410000 */
[----:B------:R-:W3:Y:S01]  /*3740*/  MUFU.TANH R14, R14 ;  /* 0x0000000e000e7308 */ /* 0x000ee20000002400 */
[----:B-1----:R-:W-:Y:S02]  /*3750*/  FMUL.FTZ R31, R121, c[0x0][0x2ec] ;  /* 0x0000bb00791f7a20 */ /* 0x002fe40000410000 */
[----:B------:R-:W-:Y:S01]  /*3760*/  FFMA.FTZ R70, R158, UR4, R196 ;  /* 0x000000049e467c23 */ /* 0x000fe200080100c4 */
[----:B------:R-:W-:Y:S01]  /*3770*/  IADD3 R55, R186, 0x78, RZ ;  /* 0x00000078ba377810 */ /* 0x000fe20007ffe0ff */
[----:B------:R-:W-:Y:S02]  /*3780*/  FFMA.FTZ R71, R152, UR4, R202 ;  /* 0x0000000498477c23 */ /* 0x000fe400080100ca */
[----:B------:R-:W-:Y:S01]  /*3790*/  FFMA.FTZ R196, R150, UR4, R201 ;  /* 0x0000000496c47c23 */ /* 0x000fe200080100c9 */
[----:B------:R1:W-:Y:S01]  /*37a0*/  MUFU.TANH R52, R26 ;  /* 0x0000001a00347308 */ /* 0x0003e20000002400 */
[----:B--2---:R-:W-:-:S02]  /*37b0*/  FFMA.FTZ R16, R154, UR4, R16 ;  /* 0x000000049a107c23 */ /* 0x004fc40008010010 */
[----:B------:R-:W-:Y:S02]  /*37c0*/  FFMA.FTZ R201, R142, UR4, R209 ;  /* 0x000000048ec97c23 */ /* 0x000fe400080100d1 */
[----:B------:R-:W-:Y:S02]  /*37d0*/  FFMA.FTZ R102, R140, UR4, R102 ;  /* 0x000000048c667c23 */ /* 0x000fe40008010066 */
[----:B------:R-:W-:Y:S01]  /*37e0*/  FMUL.FTZ R107, R107, c[0x0][0x2ec] ;  /* 0x0000bb006b6b7a20 */ /* 0x000fe20000410000 */
[----:B------:R2:W-:Y:S01]  /*37f0*/  MUFU.TANH R53, R6 ;  /* 0x0000000600357308 */ /* 0x0005e20000002400 */
[----:B---3--:R-:W-:Y:S02]  /*3800*/  FFMA.FTZ R14, R156, UR4, R14 ;  /* 0x000000049c0e7c23 */ /* 0x008fe4000801000e */
[----:B------:R-:W-:Y:S02]  /*3810*/  FMUL.FTZ R42, R42, c[0x0][0x2ec] ;  /* 0x0000bb002a2a7a20 */ /* 0x000fe40000410000 */
[----:B------:R-:W-:-:S02]  /*3820*/  FMUL.FTZ R41, R41, c[0x0][0x2ec] ;  /* 0x0000bb0029297a20 */ /* 0x000fc40000410000 */
[----:B------:R-:W-:Y:S01]  /*3830*/  FMUL.FTZ R80, R80, c[0x0][0x2ec] ;  /* 0x0000bb0050507a20 */ /* 0x000fe20000410000 */
[----:B------:R-:W3:Y:S01]  /*3840*/  MUFU.TANH R15, R15 ;  /* 0x0000000f000f7308 */ /* 0x000ee20000002400 */
[----:B-1----:R-:W-:Y:S02]  /*3850*/  FMUL.FTZ R26, R27, c[0x0][0x2ec] ;  /* 0x0000bb001b1a7a20 */ /* 0x002fe40000410000 */
[----:B------:R-:W-:Y:S02]  /*3860*/  FMUL.FTZ R82, R82, c[0x0][0x2ec] ;  /* 0x0000bb0052527a20 */ /* 0x000fe40000410000 */
[----:B------:R-:W-:Y:S02]  /*3870*/  FMUL.FTZ R81, R81, c[0x0][0x2ec] ;  /* 0x0000bb0051517a20 */ /* 0x000fe40000410000 */
[----:B------:R-:W-:Y:S01]  /*3880*/  FMUL.FTZ R83, R83, c[0x0][0x2ec] ;  /* 0x0000bb0053537a20 */ /* 0x000fe20000410000 */
[----:B------:R1:W-:Y:S01]  /*3890*/  MUFU.TANH R27, R4 ;  /* 0x00000004001b7308 */ /* 0x0003e20000002400 */
[----:B--2---:R-:W-:Y:S01]  /*38a0*/  IMNMX R6, R193, UR23, PT ;  /* 0x00000017c1067c17 */ /* 0x004fe2000b800200 */
[----:B------:R-:W-:-:S02]  /*38b0*/  FMUL.FTZ R36, R36, c[0x0][0x2ec] ;  /* 0x0000bb0024247a20 */ /* 0x000fc40000410000 */
[----:B------:R-:W-:Y:S01]  /*38c0*/  FMUL.FTZ R37, R37, c[0x0][0x2ec] ;  /* 0x0000bb0025257a20 */ /* 0x000fe20000410000 */
[CC--:B------:R-:W-:Y:S01]  /*38d0*/  ISETP.GE.AND P6, PT, R159.reuse, R6.reuse, PT ;  /* 0x000000069f00720c */ /* 0x0c0fe20003fc6270 */
[----:B------:R-:W-:Y:S01]  /*38e0*/  FMUL.FTZ R38, R38, c[0x0][0x2ec] ;  /* 0x0000bb0026267a20 */ /* 0x000fe20000410000 */
[----:B------:R-:W-:Y:S01]  /*38f0*/  ISETP.GE.AND P1, PT, R186, R6, PT ;  /* 0x00000006ba00720c */ /* 0x000fe20003f26270 */
[----:B---3--:R-:W-:Y:S01]  /*3900*/  FFMA.FTZ R15, R154, UR4, R15 ;  /* 0x000000049a0f7c23 */ /* 0x008fe2000801000f */
[----:B------:R-:W-:Y:S01]  /*3910*/  FSEL R70, R70, -INF , !P6 ;  /* 0xff80000046467808 */ /* 0x000fe20007000000 */
[----:B------:R2:W-:Y:S01]  /*3920*/  MUFU.TANH R19, R17 ;  /* 0x0000001100137308 */ /* 0x0005e20000002400 */
[----:B------:R-:W-:Y:S01]  /*3930*/  ISETP.GE.AND P6, PT, R159, R2, PT ;  /* 0x000000029f00720c */ /* 0x000fe20003fc6270 */
[----:B------:R-:W-:Y:S02]  /*3940*/  FMUL.FTZ R57, R57, c[0x0][0x2ec] ;  /* 0x0000bb0039397a20 */ /* 0x000fe40000410000 */
[----:B------:R-:W-:Y:S01]  /*3950*/  FMUL.FTZ R58, R58, c[0x0][0x2ec] ;  /* 0x0000bb003a3a7a20 */ /* 0x000fe20000410000 */
[----:B------:R-:W-:Y:S01]  /*3960*/  FSEL R12, R12, -INF , !P6 ;  /* 0xff8000000c0c7808 */ /* 0x000fe20007000000 */
[----:B------:R-:W-:Y:S01]  /*3970*/  FMUL.FTZ R59, R59, c[0x0][0x2ec] ;  /* 0x0000bb003b3b7a20 */ /* 0x000fe20000410000 */
[----:B-1----:R-:W-:Y:S01]  /*3980*/  IADD3 R4, R193, 0x8, RZ ;  /* 0x00000008c1047810 */ /* 0x002fe20007ffe0ff */
[----:B------:R-:W1:Y:S01]  /*3990*/  MUFU.TANH R30, R30 ;  /* 0x0000001e001e7308 */ /* 0x000e620000002400 */
[----:B------:R-:W-:Y:S01]  /*39a0*/  ISETP.GE.AND P6, PT, R157, R3, PT ;  /* 0x000000039d00720c */ /* 0x000fe20003fc6270 */
[----:B------:R-:W-:Y:S01]  /*39b0*/  FFMA.FTZ R193, R150, UR4, R203 ;  /* 0x0000000496c17c23 */ /* 0x000fe200080100cb */
[----:B------:R-:W-:Y:S01]  /*39c0*/  IMNMX R4, R4, UR23, PT ;  /* 0x0000001704047c17 */ /* 0x000fe2000b800200 */
[----:B------:R-:W-:-:S03]  /*39d0*/  FMUL.FTZ R39, R39, c[0x0][0x2ec] ;  /* 0x0000bb0027277a20 */ /* 0x000fc60000410000 */
[-C--:B------:R-:W-:Y:S01]  /*39e0*/  ISETP.GE.AND P3, PT, R157, R4.reuse, PT ;  /* 0x000000049d00720c */ /* 0x080fe20003f66270 */
[----:B--2---:R-:W-:Y:S01]  /*39f0*/  FMUL.FTZ R17, R122, c[0x0][0x2ec] ;  /* 0x0000bb007a117a20 */ /* 0x004fe20000410000 */
[----:B------:R-:W-:Y:S01]  /*3a00*/  ISETP.GE.AND P5, PT, R159, R4, PT ;  /* 0x000000049f00720c */ /* 0x000fe20003fa6270 */
[----:B------:R-:W2:Y:S01]  /*3a10*/  MUFU.TANH R31, R31 ;  /* 0x0000001f001f7308 */ /* 0x000ea20000002400 */
[----:B------:R-:W-:Y:S02]  /*3a20*/  FSEL R87, R14, -INF , !P3 ;  /* 0xff8000000e577808 */ /* 0x000fe40005800000 */
[-C--:B------:R-:W-:Y:S02]  /*3a30*/  ISETP.GE.AND P3, PT, R155, R6.reuse, PT ;  /* 0x000000069b00720c */ /* 0x080fe40003f66270 */
[----:B------:R-:W-:Y:S01]  /*3a40*/  FSEL R86, R86, -INF , !P5 ;  /* 0xff80000056567808 */ /* 0x000fe20006800000 */
[----:B-1----:R-:W-:Y:S01]  /*3a50*/  FFMA.FTZ R30, R148, UR4, R30 ;  /* 0x00000004941e7c23 */ /* 0x002fe2000801001e */
[----:B------:R-:W-:Y:S01]  /*3a60*/  FSEL R75, R16, -INF , !P3 ;  /* 0xff800000104b7808 */ /* 0x000fe20005800000 */
[----:B------:R-:W-:Y:S01]  /*3a70*/  FMUL.FTZ R16, R120, c[0x0][0x2ec] ;  /* 0x0000bb0078107a20 */ /* 0x000fe20000410000 */
[----:B------:R-:W-:Y:S01]  /*3a80*/  ISETP.GE.AND P5, PT, R157, R6, PT ;  /* 0x000000069d00720c */ /* 0x000fe20003fa6270 */
[----:B------:R-:W1:Y:S01]  /*3a90*/  MUFU.TANH R29, R29 ;  /* 0x0000001d001d7308 */ /* 0x000e620000002400 */
[----:B------:R-:W-:Y:S01]  /*3aa0*/  FSEL R14, R32, -INF , !P6 ;  /* 0xff800000200e7808 */ /* 0x000fe20007000000 */
[----:B------:R-:W-:Y:S01]  /*3ab0*/  FFMA.FTZ R32, R152, UR4, R208 ;  /* 0x0000000498207c23 */ /* 0x000fe200080100d0 */
[----:B------:R-:W-:-:S02]  /*3ac0*/  FSEL R74, R74, -INF , !P5 ;  /* 0xff8000004a4a7808 */ /* 0x000fc40006800000 */
[----:B------:R-:W-:Y:S01]  /*3ad0*/  ISETP.GE.AND P5, PT, R157, R2, PT ;  /* 0x000000029d00720c */ /* 0x000fe20003fa6270 */
[----:B--2---:R-:W-:Y:S01]  /*3ae0*/  FFMA.FTZ R198, R146, UR4, R31 ;  /* 0x0000000492c67c23 */ /* 0x004fe2000801001f */
[CC--:B------:R-:W-:Y:S01]  /*3af0*/  ISETP.GE.AND P6, PT, R155.reuse, R4.reuse, PT ;  /* 0x000000049b00720c */ /* 0x0c0fe20003fc6270 */
[----:B------:R-:W2:Y:S01]  /*3b00*/  MUFU.TANH R16, R16 ;  /* 0x0000001000107308 */ /* 0x000ea20000002400 */
[----:B------:R-:W-:Y:S02]  /*3b10*/  FSEL R34, R34, -INF , !P5 ;  /* 0xff80000022227808 */ /* 0x000fe40006800000 */
[-C--:B------:R-:W-:Y:S02]  /*3b20*/  ISETP.GE.AND P5, PT, R155, R3.reuse, PT ;  /* 0x000000039b00720c */ /* 0x080fe40003fa6270 */
[----:B------:R-:W-:Y:S02]  /*3b30*/  FSEL R8, R15, -INF , !P6 ;  /* 0xff8000000f087808 */ /* 0x000fe40007000000 */
[----:B------:R-:W-:Y:S01]  /*3b40*/  FSEL R15, R33, -INF , !P5 ;  /* 0xff800000210f7808 */ /* 0x000fe20006800000 */
[----:B------:R-:W-:Y:S01]  /*3b50*/  FFMA.FTZ R33, R150, UR4, R108 ;  /* 0x0000000496217c23 */ /* 0x000fe2000801006c */
[----:B------:R-:W-:Y:S01]  /*3b60*/  ISETP.GE.AND P5, PT, R153, R4, PT ;  /* 0x000000049900720c */ /* 0x000fe20003fa6270 */
[----:B------:R-:W3:Y:S01]  /*3b70*/  MUFU.TANH R17, R17 ;  /* 0x0000001100117308 */ /* 0x000ee20000002400 */
[----:B------:R-:W-:Y:S01]  /*3b80*/  ISETP.GE.AND P3, PT, R155, R2, PT ;  /* 0x000000029b00720c */ /* 0x000fe20003f66270 */
[----:B-1----:R-:W-:Y:S01]  /*3b90*/  FFMA.FTZ R29, R146, UR4, R29 ;  /* 0x00000004921d7c23 */ /* 0x002fe2000801001d */
[----:B------:R-:W-:Y:S01]  /*3ba0*/  FSEL R103, R103, -INF , !P5 ;  /* 0xff80000067677808 */ /* 0x000fe20006800000 */
[----:B------:R-:W-:Y:S01]  /*3bb0*/  FMUL.FTZ R108, R9, c[0x0][0x2ec] ;  /* 0x0000bb00096c7a20 */ /* 0x000fe20000410000 */
[----:B------:R-:W-:Y:S01]  /*3bc0*/  ISETP.GE.AND P5, PT, R151, R6, PT ;  /* 0x000000069700720c */ /* 0x000fe20003fa6270 */
[----:B--2---:R-:W-:Y:S01]  /*3bd0*/  FFMA.FTZ R197, R148, UR4, R16 ;  /* 0x0000000494c57c23 */ /* 0x004fe20008010010 */
[----:B------:R-:W-:Y:S01]  /*3be0*/  FSEL R35, R35, -INF , !P3 ;  /* 0xff80000023237808 */ /* 0x000fe20005800000 */
[----:B------:R-:W1:Y:S01]  /*3bf0*/  MUFU.TANH R16, R123 ;  /* 0x0000007b00107308 */ /* 0x000e620000002400 */
[----:B------:R-:W-:-:S02]  /*3c00*/  ISETP.GE.AND P3, PT, R153, R3, PT ;  /* 0x000000039900720c */ /* 0x000fc40003f66270 */
[----:B------:R-:W-:Y:S02]  /*3c10*/  FSEL R129, R129, -INF , !P5 ;  /* 0xff80000081817808 */ /* 0x000fe40006800000 */
[----:B------:R-:W-:Y:S02]  /*3c20*/  ISETP.GE.AND P5, PT, R151, R2, PT ;  /* 0x000000029700720c */ /* 0x000fe40003fa6270 */
[----:B------:R-:W-:Y:S01]  /*3c30*/  FSEL R71, R71, -INF , !P3 ;  /* 0xff80000047477808 */ /* 0x000fe20005800000 */
[----:B------:R-:W-:Y:S01]  /*3c40*/  MUFU.TANH R119, R10 ;  /* 0x0000000a00777308 */ /* 0x000fe20000002400 */
[----:B------:R-:W-:Y:S01]  /*3c50*/  ISETP.GE.AND P3, PT, R151, R4, PT ;  /* 0x000000049700720c */ /* 0x000fe20003f66270 */
[----:B---3--:R-:W-:Y:S01]  /*3c60*/  FFMA.FTZ R17, R148, UR4, R17 ;  /* 0x0000000494117c23 */ /* 0x008fe20008010011 */
[----:B------:R-:W-:Y:S02]  /*3c70*/  FSEL R33, R33, -INF , !P5 ;  /* 0xff80000021217808 */ /* 0x000fe40006800000 */
[----:B------:R-:W-:-:S02]  /*3c80*/  ISETP.GE.AND P6, PT, R153, R6, PT ;  /* 0x000000069900720c */ /* 0x000fc40003fc6270 */
[C---:B------:R-:W-:Y:S01]  /*3c90*/  ISETP.GE.AND P5, PT, R149.reuse, R3, PT ;  /* 0x000000039500720c */ /* 0x040fe20003fa6270 */
[----:B-1----:R-:W-:Y:S01]  /*3ca0*/  FFMA.FTZ R16, R146, UR4, R16 ;  /* 0x0000000492107c23 */ /* 0x002fe20008010010 */
[----:B------:R-:W-:Y:S01]  /*3cb0*/  FSEL R196, R196, -INF , !P3 ;  /* 0xff800000c4c47808 */ /* 0x000fe20005800000 */
[----:B------:R1:W-:Y:S01]  /*3cc0*/  MUFU.TANH R117, R11 ;  /* 0x0000000b00757308 */ /* 0x0003e20000002400 */
[----:B------:R-:W-:Y:S02]  /*3cd0*/  FSEL R90, R90, -INF , !P6 ;  /* 0xff8000005a5a7808 */ /* 0x000fe40007000000 */
[----:B------:R-:W-:Y:S02]  /*3ce0*/  ISETP.GE.AND P3, PT, R149, R6, PT ;  /* 0x000000069500720c */ /* 0x000fe40003f66270 */
[----:B------:R-:W-:Y:S01]  /*3cf0*/  FSEL R110, R28, -INF , !P5 ;  /* 0xff8000001c6e7808 */ /* 0x000fe20006800000 */
[----:B------:R-:W-:Y:S01]  /*3d00*/  FFMA.FTZ R28, R142, UR4, R214 ;  /* 0x000000048e1c7c23 */ /* 0x000fe200080100d6 */
[----:B------:R-:W-:Y:S01]  /*3d10*/  ISETP.GE.AND P6, PT, R153, R2, PT ;  /* 0x000000029900720c */ /* 0x000fe20003fc6270 */
[----:B------:R-:W2:Y:S01]  /*3d20*/  MUFU.TANH R111, R111 ;  /* 0x0000006f006f7308 */ /* 0x000ea20000002400 */
[----:B------:R-:W-:-:S02]  /*3d30*/  ISETP.GE.AND P5, PT, R147, R4, PT ;  /* 0x000000049300720c */ /* 0x000fc40003fa6270 */
[----:B------:R-:W-:Y:S02]  /*3d40*/  FSEL R197, R197, -INF , !P3 ;  /* 0xff800000c5c57808 */ /* 0x000fe40005800000 */
[----:B------:R-:W-:Y:S02]  /*3d50*/  FSEL R32, R32, -INF , !P6 ;  /* 0xff80000020207808 */ /* 0x000fe40007000000 */
[----:B------:R-:W-:Y:S01]  /*3d60*/  ISETP.GE.AND P3, PT, R149, R2, PT ;  /* 0x000000029500720c */ /* 0x000fe20003f66270 */
[----:B-1----:R-:W-:Y:S01]  /*3d70*/  FFMA.FTZ R11, R144, UR4, R210 ;  /* 0x00000004900b7c23 */ /* 0x002fe200080100d2 */
[----:B------:R-:W-:Y:S01]  /*3d80*/  FSEL R10, R16, -INF , !P5 ;  /* 0xff800000100a7808 */ /* 0x000fe20006800000 */
[----:B------:R-:W-:Y:S01]  /*3d90*/  FMUL.FTZ R16, R112, c[0x0][0x2ec] ;  /* 0x0000bb0070107a20 */ /* 0x000fe20000410000 */
[-C--:B------:R-:W-:Y:S01]  /*3da0*/  ISETP.GE.AND P6, PT, R151, R3.reuse, PT ;  /* 0x000000039700720c */ /* 0x080fe20003fc6270 */
[----:B------:R-:W1:Y:S01]  /*3db0*/  I2F R138, R139 ;  /* 0x0000008b008a7306 */ /* 0x000e620000201400 */
[----:B------:R-:W-:Y:S01]  /*3dc0*/  FSEL R31, R30, -INF , !P3 ;  /* 0xff8000001e1f7808 */ /* 0x000fe20005800000 */
[----:B------:R-:W-:Y:S01]  /*3dd0*/  FFMA.FTZ R30, R146, UR4, R79 ;  /* 0x00000004921e7c23 */ /* 0x000fe2000801004f */
[----:B------:R-:W-:Y:S01]  /*3de0*/  FSEL R193, R193, -INF , !P6 ;  /* 0xff800000c1c17808 */ /* 0x000fe20007000000 */
[----:B--2---:R-:W-:Y:S01]  /*3df0*/  FFMA.FTZ R111, R140, UR4, R111 ;  /* 0x000000048c6f7c23 */ /* 0x004fe2000801006f */
[----:B------:R-:W-:-:S02]  /*3e00*/  ISETP.GE.AND P3, PT, R147, R3, PT ;  /* 0x000000039300720c */ /* 0x000fc40003f66270 */
[-C--:B------:R-:W-:Y:S01]  /*3e10*/  ISETP.GE.AND P6, PT, R149, R4.reuse, PT ;  /* 0x000000049500720c */ /* 0x080fe20003fc6270 */
[----:B------:R-:W2:Y:S01]  /*3e20*/  MUFU.TANH R16, R16 ;  /* 0x0000001000107308 */ /* 0x000ea20000002400 */
[----:B------:R-:W-:Y:S01]  /*3e30*/  FSEL R79, R29, -INF , !P3 ;  /* 0xff8000001d4f7808 */ /* 0x000fe20005800000 */
[C---:B------:R-:W-:Y:S01]  /*3e40*/  FFMA.FTZ R29, R144.reuse, UR4, R213 ;  /* 0x00000004901d7c23 */ /* 0x040fe200080100d5 */
[----:B------:R-:W-:Y:S01]  /*3e50*/  FSEL R9, R17, -INF , !P6 ;  /* 0xff80000011097808 */ /* 0x000fe20007000000 */
[----:B------:R-:W-:Y:S01]  /*3e60*/  FFMA.FTZ R17, R144, UR4, R215 ;  /* 0x0000000490117c23 */ /* 0x000fe200080100d7 */
[----:B------:R-:W-:Y:S02]  /*3e70*/  ISETP.GE.AND P3, PT, R145, R4, PT ;  /* 0x000000049100720c */ /* 0x000fe40003f66270 */
[-C--:B------:R-:W-:Y:S01]  /*3e80*/  ISETP.GE.AND P6, PT, R147, R6.reuse, PT ;  /* 0x000000069300720c */ /* 0x080fe20003fc6270 */
[----:B------:R-:W3:Y:S01]  /*3e90*/  MUFU.TANH R113, R113 ;  /* 0x0000007100717308 */ /* 0x000ee20000002400 */
[----:B------:R-:W-:Y:S01]  /*3ea0*/  ISETP.GE.AND P5, PT, R145, R6, PT ;  /* 0x000000069100720c */ /* 0x000fe20003fa6270 */
[----:B-1----:R-:W-:Y:S01]  /*3eb0*/  FFMA.FTZ R91, R138, UR4, R91 ;  /* 0x000000048a5b7c23 */ /* 0x002fe2000801005b */
[----:B------:R-:W-:-:S02]  /*3ec0*/  FSEL R11, R11, -INF , !P3 ;  /* 0xff8000000b0b7808 */ /* 0x000fc40005800000 */
[----:B------:R-:W-:Y:S02]  /*3ed0*/  FSEL R198, R198, -INF , !P6 ;  /* 0xff800000c6c67808 */ /* 0x000fe40007000000 */
[----:B------:R-:W-:Y:S01]  /*3ee0*/  ISETP.GE.AND P3, PT, R143, R6, PT ;  /* 0x000000068f00720c */ /* 0x000fe20003f66270 */
[----:B------:R-:W-:Y:S01]  /*3ef0*/  MUFU.TANH R114, R114 ;  /* 0x0000007200727308 */ /* 0x000fe20000002400 */
[-C--:B------:R-:W-:Y:S01]  /*3f00*/  ISETP.GE.AND P6, PT, R147, R2.reuse, PT ;  /* 0x000000029300720c */ /* 0x080fe20003fc6270 */
[----:B--2---:R-:W-:Y:S01]  /*3f10*/  FFMA.FTZ R202, R140, UR4, R16 ;  /* 0x000000048cca7c23 */ /* 0x004fe20008010010 */
[----:B------:R-:W-:Y:S01]  /*3f20*/  FSEL R200, R109, -INF , !P5 ;  /* 0xff8000006dc87808 */ /* 0x000fe20006800000 */
[----:B------:R-:W-:Y:S01]  /*3f30*/  FFMA.FTZ R109, R142, UR4, R211 ;  /* 0x000000048e6d7c23 */ /* 0x000fe200080100d3 */
[-C--:B------:R-:W-:Y:S01]  /*3f40*/  ISETP.GE.AND P5, PT, R145, R2.reuse, PT ;  /* 0x000000029100720c */ /* 0x080fe20003fa6270 */
[----:B------:R-:W-:Y:S01]  /*3f50*/  FFMA.FTZ R140, R140, UR4, R19 ;  /* 0x000000048c8c7c23 */ /* 0x000fe20008010013 */
[----:B------:R-:W-:Y:S01]  /*3f60*/  FSEL R201, R201, -INF , !P3 ;  /* 0xff800000c9c97808 */ /* 0x000fe20005800000 */
[----:B------:R-:W1:Y:S01]  /*3f70*/  MUFU.TANH R18, R18 ;  /* 0x0000001200127308 */ /* 0x000e620000002400 */
[----:B------:R-:W-:Y:S01]  /*3f80*/  FSEL R30, R30, -INF , !P6 ;  /* 0xff8000001e1e7808 */ /* 0x000fe20007000000 */
[----:B---3--:R-:W-:Y:S01]  /*3f90*/  FFMA.FTZ R113, R138, UR4, R113 ;  /* 0x000000048a717c23 */ /* 0x008fe20008010071 */
[----:B------:R-:W-:-:S02]  /*3fa0*/  ISETP.GE.AND P3, PT, R143, R2, PT ;  /* 0x000000028f00720c */ /* 0x000fc40003f66270 */
[-C--:B------:R-:W-:Y:S02]  /*3fb0*/  ISETP.GE.AND P6, PT, R145, R3.reuse, PT ;  /* 0x000000039100720c */ /* 0x080fe40003fc6270 */
[----:B------:R-:W-:Y:S01]  /*3fc0*/  FSEL R17, R17, -INF , !P5 ;  /* 0xff80000011117808 */ /* 0x000fe20006800000 */
[----:B------:R-:W2:Y:S01]  /*3fd0*/  I2F R136, R137 ;  /* 0x0000008900887306 */ /* 0x000ea20000201400 */
[-C--:B------:R-:W-:Y:S02]  /*3fe0*/  ISETP.GE.AND P5, PT, R143, R3.reuse, PT ;  /* 0x000000038f00720c */ /* 0x080fe40003fa6270 */
[----:B------:R-:W-:Y:S02]  /*3ff0*/  FSEL R16, R216, -INF , !P3 ;  /* 0xff800000d8107808 */ /* 0x000fe40005800000 */
[----:B------:R-:W-:Y:S02]  /*4000*/  FSEL R29, R29, -INF , !P6 ;  /* 0xff8000001d1d7808 */ /* 0x000fe40007000000 */
[----:B------:R-:W-:Y:S01]  /*4010*/  ISETP.GE.AND P3, PT, R141, R3, PT ;  /* 0x000000038d00720c */ /* 0x000fe20003f66270 */
[----:B------:R-:W3:Y:S01]  /*4020*/  I2F R133, R134 ;  /* 0x0000008600857306 */ /* 0x000ee20000201400 */
[----:B------:R-:W-:Y:S01]  /*4030*/  ISETP.GE.AND P6, PT, R143, R4, PT ;  /* 0x000000048f00720c */ /* 0x000fe20003fc6270 */
[----:B-1----:R-:W-:Y:S01]  /*4040*/  FFMA.FTZ R116, R138, UR4, R18 ;  /* 0x000000048a747c23 */ /* 0x002fe20008010012 */
[----:B------:R-:W-:-:S02]  /*4050*/  FSEL R28, R28, -INF , !P5 ;  /* 0xff8000001c1c7808 */ /* 0x000fc40006800000 */
[-C--:B------:R-:W-:Y:S02]  /*4060*/  ISETP.GE.AND P5, PT, R141, R4.reuse, PT ;  /* 0x000000048d00720c */ /* 0x080fe40003fa6270 */
[----:B------:R-:W-:Y:S01]  /*4070*/  FSEL R19, R102, -INF , !P3 ;  /* 0xff80000066137808 */ /* 0x000fe20005800000 */
[----:B------:R1:W-:Y:S01]  /*4080*/  MUFU.TANH R112, R48 ;  /* 0x0000003000707308 */ /* 0x0003e20000002400 */
[----:B------:R-:W-:Y:S01]  /*4090*/  FSEL R109, R109, -INF , !P6 ;  /* 0xff8000006d6d7808 */ /* 0x000fe20007000000 */
[----:B--2---:R-:W-:Y:S01]  /*40a0*/  FFMA.FTZ R120, R136, UR4, R222 ;  /* 0x0000000488787c23 */ /* 0x004fe200080100de */
[----:B------:R-:W-:Y:S02]  /*40b0*/  ISETP.GE.AND P3, PT, R139, R4, PT ;  /* 0x000000048b00720c */ /* 0x000fe40003f66270 */
[-C--:B------:R-:W-:Y:S02]  /*40c0*/  ISETP.GE.AND P6, PT, R141, R6.reuse, PT ;  /* 0x000000068d00720c */ /* 0x080fe40003fc6270 */
[----:B------:R-:W-:Y:S01]  /*40d0*/  FSEL R115, R111, -INF , !P5 ;  /* 0xff8000006f737808 */ /* 0x000fe20006800000 */
[----:B------:R2:W-:Y:S01]  /*40e0*/  MUFU.TANH R102, R49 ;  /* 0x0000003100667308 */ /* 0x0005e20000002400 */
[----:B------:R-:W-:Y:S01]  /*40f0*/  ISETP.GE.AND P5, PT, R139, R6, PT ;  /* 0x000000068b00720c */ /* 0x000fe20003fa6270 */
[C---:B---3--:R-:W-:Y:S01]  /*4100*/  FFMA.FTZ R199, R133.reuse, UR4, R221 ;  /* 0x0000000485c77c23 */ /* 0x048fe200080100dd */
[----:B------:R-:W-:Y:S01]  /*4110*/  FSEL R202, R202, -INF , !P6 ;  /* 0xff800000caca7808 */ /* 0x000fe20007000000 */
[----:B------:R-:W-:Y:S01]  /*4120*/  FFMA.FTZ R121, R133, UR4, R223 ;  /* 0x0000000485797c23 */ /* 0x000fe200080100df */
[----:B------:R-:W-:Y:S01]  /*4130*/  ISETP.GE.AND P6, PT, R141, R2, PT ;  /* 0x000000028d00720c */ /* 0x000fe20003fc6270 */
[----:B------:R-:W-:Y:S01]  /*4140*/  FFMA.FTZ R101, R133, UR4, R101 ;  /* 0x0000000485657c23 */ /* 0x000fe20008010065 */
[----:B------:R-:W-:Y:S01]  /*4150*/  ISETP.GE.AND P0, PT, R186, R4, PT ;  /* 0x00000004ba00720c */ /* 0x000fe20003f06270 */
[----:B-1----:R-:W-:Y:S01]  /*4160*/  FFMA.FTZ R48, R138, UR4, R114 ;  /* 0x000000048a307c23 */ /* 0x002fe20008010072 */
[----:B------:R-:W1:Y:S01]  /*4170*/  I2F R181, R160 ;  /* 0x000000a000b57306 */ /* 0x000e620000201400 */
[----:B------:R-:W-:Y:S01]  /*4180*/  FSEL R111, R140, -INF , !P6 ;  /* 0xff8000008c6f7808 */ /* 0x000fe20007000000 */
[----:B------:R-:W-:Y:S01]  /*4190*/  FFMA.FTZ R186, R136, UR4, R224 ;  /* 0x0000000488ba7c23 */ /* 0x000fe200080100e0 */
[----:B------:R-:W-:Y:S01]  /*41a0*/  ISETP.GE.AND P6, PT, R139, R3, PT ;  /* 0x000000038b00720c */ /* 0x000fe20003fc6270 */
[----:B------:R-:W-:Y:S01]  /*41b0*/  FFMA.FTZ R131, R133, UR4, R225 ;  /* 0x0000000485837c23 */ /* 0x000fe200080100e1 */
[----:B------:R-:W-:Y:S01]  /*41c0*/  FSEL R48, R48, -INF , !P5 ;  /* 0xff80000030307808 */ /* 0x000fe20006800000 */
[----:B--2---:R-:W-:Y:S01]  /*41d0*/  FMUL.FTZ R49, R104, c[0x0][0x2ec] ;  /* 0x0000bb0068317a20 */ /* 0x004fe20000410000 */
[----:B------:R-:W-:Y:S01]  /*41e0*/  FSEL R104, R113, -INF , !P3 ;  /* 0xff80000071687808 */ /* 0x000fe20005800000 */
[----:B------:R-:W2:Y:S01]  /*41f0*/  I2F R179, R180 ;  /* 0x000000b400b37306 */ /* 0x000ea20000201400 */
[----:B------:R-:W-:-:S02]  /*4200*/  ISETP.GE.AND P5, PT, R139, R2, PT ;  /* 0x000000028b00720c */ /* 0x000fc40003fa6270 */
[----:B------:R-:W-:Y:S01]  /*4210*/  FSEL R18, R91, -INF , !P6 ;  /* 0xff8000005b127808 */ /* 0x000fe20007000000 */
[----:B------:R-:W-:Y:S01]  /*4220*/  FMUL.FTZ R91, R105, c[0x0][0x2ec] ;  /* 0x0000bb00695b7a20 */ /* 0x000fe20000410000 */
[----:B------:R-:W-:Y:S01]  /*4230*/  FSEL R116, R116, -INF , !P5 ;  /* 0xff80000074747808 */ /* 0x000fe20006800000 */
[----:B------:R-:W-:Y:S01]  /*4240*/  FFMA.FTZ R105, R136, UR4, R220 ;  /* 0x0000000488697c23 */ /* 0x000fe200080100dc */
[C---:B------:R-:W-:Y:S01]  /*4250*/  ISETP.GE.AND P5, PT, R137.reuse, R3, PT ;  /* 0x000000038900720c */ /* 0x040fe20003fa6270 */
[----:B------:R3:W4:Y:S01]  /*4260*/  MUFU.TANH R113, R49 ;  /* 0x0000003100717308 */ /* 0x0007220000002400 */
[----:B------:R-:W-:Y:S01]  /*4270*/  ISETP.GE.AND P3, PT, R137, R6, PT ;  /* 0x000000068900720c */ /* 0x000fe20003f66270 */
[----:B-1----:R-:W-:Y:S01]  /*4280*/  FFMA.FTZ R119, R181, UR4, R119 ;  /* 0x00000004b5777c23 */ /* 0x002fe20008010077 */
[----:B------:R-:W-:Y:S02]  /*4290*/  FSEL R120, R120, -INF , !P5 ;  /* 0xff80000078787808 */ /* 0x000fe40006800000 */
[----:B------:R-:W-:-:S02]  /*42a0*/  ISETP.GE.AND P5, PT, R134, R4, PT ;  /* 0x000000048600720c */ /* 0x000fc40003fa6270 */
[----:B------:R-:W-:Y:S01]  /*42b0*/  ISETP.GE.AND P6, PT, R137, R4, PT ;  /* 0x000000048900720c */ /* 0x000fe20003fc6270 */
[----:B------:R-:W1:Y:S01]  /*42c0*/  MUFU.TANH R108, R108 ;  /* 0x0000006c006c7308 */ /* 0x000e620000002400 */
[----:B------:R-:W-:Y:S01]  /*42d0*/  FSEL R199, R199, -INF , !P5 ;  /* 0xff800000c7c77808 */ /* 0x000fe20006800000 */
[----:B--2---:R-:W-:Y:S01]  /*42e0*/  FFMA.FTZ R117, R179, UR4, R117 ;  /* 0x00000004b3757c23 */ /* 0x004fe20008010075 */
[-C--:B------:R-:W-:Y:S02]  /*42f0*/  ISETP.GE.AND P5, PT, R160, R6.reuse, PT ;  /* 0x00000006a000720c */ /* 0x080fe40003fa6270 */
[----:B------:R-:W-:Y:S02]  /*4300*/  FSEL R105, R105, -INF , !P6 ;  /* 0xff80000069697808 */ /* 0x000fe40007000000 */
[----:B------:R-:W-:Y:S01]  /*4310*/  ISETP.GE.AND P6, PT, R134, R6, PT ;  /* 0x000000068600720c */ /* 0x000fe20003fc6270 */
[----:B---3--:R-:W-:Y:S01]  /*4320*/  FFMA.FTZ R49, R136, UR4, R100 ;  /* 0x0000000488317c23 */ /* 0x008fe20008010064 */
[----:B------:R-:W2:Y:S01]  /*4330*/  I2F R177, R178 ;  /* 0x000000b200b17306 */ /* 0x000ea20000201400 */
[----:B------:R-:W-:Y:S01]  /*4340*/  FMUL.FTZ R100, R106, c[0x0][0x2ec] ;  /* 0x0000bb006a647a20 */ /* 0x000fe20000410000 */
[----:B------:R-:W-:Y:S01]  /*4350*/  FSEL R203, R101, -INF , !P6 ;  /* 0xff80000065cb7808 */ /* 0x000fe20007000000 */
[----:B----4-:R-:W-:Y:S01]  /*4360*/  FFMA.FTZ R113, R181, UR4, R113 ;  /* 0x00000004b5717c23 */ /* 0x010fe20008010071 */
[----:B------:R-:W-:Y:S01]  /*4370*/  FSEL R49, R49, -INF , !P3 ;  /* 0xff80000031317808 */ /* 0x000fe20005800000 */
[----:B------:R-:W-:Y:S01]  /*4380*/  FMUL.FTZ R106, R50, c[0x0][0x2ec] ;  /* 0x0000bb00326a7a20 */ /* 0x000fe20000410000 */
[----:B------:R-:W-:Y:S01]  /*4390*/  ISETP.GE.AND P3, PT, R137, R2, PT ;  /* 0x000000028900720c */ /* 0x000fe20003f66270 */
[----:B-1----:R-:W-:Y:S01]  /*43a0*/  FFMA.FTZ R108, R179, UR4, R108 ;  /* 0x00000004b36c7c23 */ /* 0x002fe2000801006c */
[----:B------:R-:W1:Y:S01]  /*43b0*/  MUFU.TANH R100, R100 ;  /* 0x0000006400647308 */ /* 0x000e620000002400 */
[----:B------:R-:W-:-:S02]  /*43c0*/  FSEL R50, R113, -INF , !P5 ;  /* 0xff80000071327808 */ /* 0x000fc40006800000 */
[----:B------:R-:W-:Y:S02]  /*43d0*/  ISETP.GE.AND P5, PT, R160, R2, PT ;  /* 0x00000002a000720c */ /* 0x000fe40003fa6270 */
[----:B------:R-:W-:Y:S02]  /*43e0*/  FSEL R186, R186, -INF , !P3 ;  /* 0xff800000baba7808 */ /* 0x000fe40005800000 */
[-C--:B------:R-:W-:Y:S01]  /*43f0*/  ISETP.GE.AND P3, PT, R134, R3.reuse, PT ;  /* 0x000000038600720c */ /* 0x080fe20003f66270 */
[----:B------:R-:W3:Y:S01]  /*4400*/  MUFU.TANH R118, R118 ;  /* 0x0000007600767308 */ /* 0x000ee20000002400 */
[----:B------:R-:W-:Y:S01]  /*4410*/  FSEL R141, R119, -INF , !P5 ;  /* 0xff800000778d7808 */ /* 0x000fe20006800000 */
[C---:B--2---:R-:W-:Y:S01]  /*4420*/  FFMA.FTZ R85, R177.reuse, UR4, R85 ;  /* 0x00000004b1557c23 */ /* 0x044fe20008010055 */
[----:B------:R-:W-:Y:S01]  /*4430*/  ISETP.GE.AND P5, PT, R180, R3, PT ;  /* 0x00000003b400720c */ /* 0x000fe20003fa6270 */
[----:B------:R-:W-:Y:S01]  /*4440*/  FFMA.FTZ R156, R177, UR4, R76 ;  /* 0x00000004b19c7c23 */ /* 0x000fe2000801004c */
[----:B------:R-:W-:Y:S01]  /*4450*/  FSEL R121, R121, -INF , !P3 ;  /* 0xff80000079797808 */ /* 0x000fe20005800000 */
[----:B------:R-:W-:Y:S01]  /*4460*/  FFMA.FTZ R146, R177, UR4, R227 ;  /* 0x00000004b1927c23 */ /* 0x000fe200080100e3 */
[----:B------:R-:W-:Y:S01]  /*4470*/  ISETP.GE.AND P3, PT, R160, R4, PT ;  /* 0x00000004a000720c */ /* 0x000fe20003f66270 */
[----:B------:R-:W2:Y:S01]  /*4480*/  MUFU.TANH R91, R91 ;  /* 0x0000005b005b7308 */ /* 0x000ea20000002400 */
[----:B-1----:R-:W-:Y:S01]  /*4490*/  FFMA.FTZ R100, R181, UR4, R100 ;  /* 0x00000004b5647c23 */ /* 0x002fe20008010064 */
[----:B------:R-:W-:-:S02]  /*44a0*/  FSEL R126, R108, -INF , !P5 ;  /* 0xff8000006c7e7808 */ /* 0x000fc40006800000 */
[----:B------:R-:W-:Y:S02]  /*44b0*/  ISETP.GE.AND P5, PT, R178, R4, PT ;  /* 0x00000004b200720c */ /* 0x000fe40003fa6270 */
[----:B------:R-:W-:Y:S02]  /*44c0*/  ISETP.GE.AND P6, PT, R134, R2, PT ;  /* 0x000000028600720c */ /* 0x000fe40003fc6270 */
[----:B------:R-:W1:Y:S01]  /*44d0*/  MUFU.TANH R107, R107 ;  /* 0x0000006b006b7308 */ /* 0x000e620000002400 */
[----:B---3--:R-:W-:Y:S01]  /*44e0*/  FFMA.FTZ R118, R181, UR4, R118 ;  /* 0x00000004b5767c23 */ /* 0x008fe20008010076 */
[----:B------:R-:W-:Y:S01]  /*44f0*/  FSEL R181, R100, -INF , !P3 ;  /* 0xff80000064b57808 */ /* 0x000fe20005800000 */
[----:B------:R-:W-:Y:S01]  /*4500*/  FMUL.FTZ R100, R44, c[0x0][0x2ec] ;  /* 0x0000bb002c647a20 */ /* 0x000fe20000410000 */
[----:B------:R-:W-:Y:S02]  /*4510*/  ISETP.GE.AND P3, PT, R180, R6, PT ;  /* 0x00000006b400720c */ /* 0x000fe40003f66270 */
[----:B------:R-:W-:-:S02]  /*4520*/  FSEL R76, R85, -INF , !P5 ;  /* 0xff800000554c7808 */ /* 0x000fc40006800000 */
[----:B------:R-:W3:Y:S01]  /*4530*/  I2F R175, R176 ;  /* 0x000000b000af7306 */ /* 0x000ee20000201400 */
[----:B--2---:R-:W-:Y:S01]  /*4540*/  FFMA.FTZ R91, R179, UR4, R91 ;  /* 0x00000004b35b7c23 */ /* 0x004fe2000801005b */
[----:B------:R-:W-:Y:S02]  /*4550*/  FSEL R131, R131, -INF , !P6 ;  /* 0xff80000083837808 */ /* 0x000fe40007000000 */
[-C--:B------:R-:W-:Y:S02]  /*4560*/  ISETP.GE.AND P6, PT, R160, R3.reuse, PT ;  /* 0x00000003a000720c */ /* 0x080fe40003fc6270 */
[----:B------:R-:W-:Y:S01]  /*4570*/  FSEL R44, R91, -INF , !P3 ;  /* 0xff8000005b2c7808 */ /* 0x000fe20005800000 */
[----:B------:R-:W-:Y:S01]  /*4580*/  FMUL.FTZ R91, R45, c[0x0][0x2ec] ;  /* 0x0000bb002d5b7a20 */ /* 0x000fe20000410000 */
[----:B------:R-:W2:Y:S01]  /*4590*/  I2F R173, R174 ;  /* 0x000000ae00ad7306 */ /* 0x000ea20000201400 */
[----:B------:R-:W-:Y:S01]  /*45a0*/  ISETP.GE.AND P3, PT, R180, R2, PT ;  /* 0x00000002b400720c */ /* 0x000fe20003f66270 */
[----:B------:R-:W-:Y:S01]  /*45b0*/  FFMA.FTZ R45, R177, UR4, R88 ;  /* 0x00000004b12d7c23 */ /* 0x000fe20008010058 */
[----:B------:R-:W-:Y:S01]  /*45c0*/  FSEL R123, R118, -INF , !P6 ;  /* 0xff800000767b7808 */ /* 0x000fe20007000000 */
[----:B------:R-:W-:Y:S01]  /*45d0*/  FMUL.FTZ R88, R98, c[0x0][0x2ec] ;  /* 0x0000bb0062587a20 */ /* 0x000fe20000410000 */
[----:B------:R-:W-:Y:S01]  /*45e0*/  FSEL R137, R117, -INF , !P3 ;  /* 0xff80000075897808 */ /* 0x000fe20005800000 */
[----:B-1----:R-:W-:Y:S01]  /*45f0*/  FFMA.FTZ R107, R179, UR4, R107 ;  /* 0x00000004b36b7c23 */ /* 0x002fe2000801006b */
[----:B------:R-:W-:Y:S01]  /*4600*/  ISETP.GE.AND P3, PT, R178, R3, PT ;  /* 0x00000003b200720c */ /* 0x000fe20003f66270 */
[----:B------:R1:W4:Y:S01]  /*4610*/  MUFU.TANH R85, R96 ;  /* 0x0000006000557308 */ /* 0x0003220000002400 */
[-C--:B------:R-:W-:Y:S01]  /*4620*/  ISETP.GE.AND P6, PT, R180, R4.reuse, PT ;  /* 0x00000004b400720c */ /* 0x080fe20003fc6270 */
[C---:B---3--:R-:W-:Y:S01]  /*4630*/  FFMA.FTZ R84, R175.reuse, UR4, R84 ;  /* 0x00000004af547c23 */ /* 0x048fe20008010054 */
[----:B------:R-:W-:Y:S01]  /*4640*/  FSEL R146, R146, -INF , !P3 ;  /* 0xff80000092927808 */ /* 0x000fe20005800000 */
[C---:B------:R-:W-:Y:S01]  /*4650*/  FFMA.FTZ R155, R175.reuse, UR4, R77 ;  /* 0x00000004af9b7c23 */ /* 0x040fe2000801004d */
[----:B------:R-:W-:Y:S01]  /*4660*/  ISETP.GE.AND P3, PT, R176, R4, PT ;  /* 0x00000004b000720c */ /* 0x000fe20003f66270 */
[----:B------:R-:W-:Y:S01]  /*4670*/  FFMA.FTZ R148, R175, UR4, R226 ;  /* 0x00000004af947c23 */ /* 0x000fe200080100e2 */
[----:B------:R-:W-:Y:S01]  /*4680*/  FSEL R179, R107, -INF , !P6 ;  /* 0xff8000006bb37808 */ /* 0x000fe20007000000 */
[----:B------:R-:W3:Y:S01]  /*4690*/  MUFU.TANH R88, R88 ;  /* 0x0000005800587308 */ /* 0x000ee20000002400 */
[----:B------:R-:W-:Y:S01]  /*46a0*/  ISETP.GE.AND P6, PT, R178, R6, PT ;  /* 0x00000006b200720c */ /* 0x000fe20003fc6270 */
[----:B--2---:R-:W-:Y:S01]  /*46b0*/  FFMA.FTZ R112, R173, UR4, R112 ;  /* 0x00000004ad707c23 */ /* 0x004fe20008010070 */
[----:B------:R-:W-:-:S02]  /*46c0*/  FSEL R77, R84, -INF , !P3 ;  /* 0xff800000544d7808 */ /* 0x000fc40005800000 */
[----:B------:R-:W-:Y:S02]  /*46d0*/  ISETP.GE.AND P3, PT, R174, R6, PT ;  /* 0x00000006ae00720c */ /* 0x000fe40003f66270 */
[----:B------:R-:W-:Y:S01]  /*46e0*/  FSEL R45, R45, -INF , !P6 ;  /* 0xff8000002d2d7808 */ /* 0x000fe20007000000 */
[----:B-1----:R-:W-:Y:S01]  /*46f0*/  FMUL.FTZ R96, R97, c[0x0][0x2ec] ;  /* 0x0000bb0061607a20 */ /* 0x002fe20000410000 */
[----:B------:R-:W1:Y:S01]  /*4700*/  MUFU.TANH R106, R106 ;  /* 0x0000006a006a7308 */ /* 0x000e620000002400 */
[C---:B----4-:R-:W-:Y:S01]  /*4710*/  FFMA.FTZ R85, R173.reuse, UR4, R85 ;  /* 0x00000004ad557c23 */ /* 0x050fe20008010055 */
[----:B------:R-:W-:Y:S02]  /*4720*/  ISETP.GE.AND P6, PT, R178, R2, PT ;  /* 0x00000002b200720c */ /* 0x000fe40003fc6270 */
[----:B------:R-:W-:Y:S02]  /*4730*/  ISETP.GE.AND P5, PT, R176, R6, PT ;  /* 0x00000006b000720c */ /* 0x000fe40003fa6270 */
[----:B------:R-:W-:Y:S01]  /*4740*/  FSEL R156, R156, -INF , !P6 ;  /* 0xff8000009c9c7808 */ /* 0x000fe20007000000 */
[----:B---3--:R-:W-:Y:S01]  /*4750*/  FFMA.FTZ R84, R173, UR4, R88 ;  /* 0x00000004ad547c23 */ /* 0x008fe20008010058 */
[----:B------:R-:W2:Y:S01]  /*4760*/  I2F R171, R172 ;  /* 0x000000ac00ab7306 */ /* 0x000ea20000201400 */
[----:B------:R-:W-:-:S04]  /*4770*/  ISETP.GE.AND P6, PT, R176, R3, PT ;  /* 0x00000003b000720c */ /* 0x000fc80003fc6270 */
[----:B------:R-:W-:Y:S02]  /*4780*/  FSEL R148, R148, -INF , !P6 ;  /* 0xff80000094947808 */ /* 0x000fe40007000000 */
[----:B------:R-:W-:Y:S01]  /*4790*/  ISETP.GE.AND P6, PT, R174, R4, PT ;  /* 0x00000004ae00720c */ /* 0x000fe20003fc6270 */
[----:B------:R-:W-:Y:S01]  /*47a0*/  MUFU.TANH R96, R96 ;  /* 0x0000006000607308 */ /* 0x000fe20000002400 */
[----:B-1----:R-:W-:Y:S02]  /*47b0*/  FFMA.FTZ R106, R173, UR4, R106 ;  /* 0x00000004ad6a7c23 */ /* 0x002fe4000801006a */
[----:B------:R-:W-:Y:S02]  /*47c0*/  FSEL R84, R84, -INF , !P6 ;  /* 0xff80000054547808 */ /* 0x000fe40007000000 */
[----:B------:R-:W-:-:S03]  /*47d0*/  ISETP.GE.AND P6, PT, R172, R6, PT ;  /* 0x00000006ac00720c */ /* 0x000fc60003fc6270 */
[----:B------:R1:W-:Y:S01]  /*47e0*/  MUFU.TANH R101, R51 ;  /* 0x0000003300657308 */ /* 0x0003e20000002400 */
[----:B--2---:R-:W-:-:S07]  /*47f0*/  FFMA.FTZ R102, R171, UR4, R102 ;  /* 0x00000004ab667c23 */ /* 0x004fce0008010066 */
[----:B------:R-:W2:Y:S01]  /*4800*/  I2F R167, R168 ;  /* 0x000000a800a77306 */ /* 0x000ea20000201400 */
[----:B-1----:R-:W-:Y:S01]  /*4810*/  FFMA.FTZ R51, R175, UR4, R89 ;  /* 0x00000004af337c23 */ /* 0x002fe20008010059 */
[----:B------:R-:W-:-:S06]  /*4820*/  FSEL R89, R85, -INF , !P3 ;  /* 0xff80000055597808 */ /* 0x000fcc0005800000 */
[----:B------:R-:W1:Y:S01]  /*4830*/  I2F R169, R170 ;  /* 0x000000aa00a97306 */ /* 0x000e620000201400 */
[-C--:B------:R-:W-:Y:S02]  /*4840*/  ISETP.GE.AND P3, PT, R174, R2.reuse, PT ;  /* 0x00000002ae00720c */ /* 0x080fe40003f66270 */
[----:B------:R-:W-:Y:S02]  /*4850*/  FSEL R51, R51, -INF , !P5 ;  /* 0xff80000033337808 */ /* 0x000fe40006800000 */
[----:B------:R-:W-:Y:S01]  /*4860*/  ISETP.GE.AND P5, PT, R176, R2, PT ;  /* 0x00000002b000720c */ /* 0x000fe20003fa6270 */
[----:B--2---:R-:W-:Y:S01]  /*4870*/  FFMA.FTZ R88, R167, UR4, R73 ;  /* 0x00000004a7587c23 */ /* 0x004fe20008010049 */
[----:B------:R-:W-:Y:S01]  /*4880*/  FSEL R157, R106, -INF , !P3 ;  /* 0xff8000006a9d7808 */ /* 0x000fe20005800000 */
[----:B------:R-:W2:Y:S01]  /*4890*/  MUFU.TANH R85, R99 ;  /* 0x0000006300557308 */ /* 0x000ea20000002400 */
[----:B------:R-:W-:Y:S01]  /*48a0*/  FSEL R155, R155, -INF , !P5 ;  /* 0xff8000009b9b7808 */ /* 0x000fe20006800000 */
[C---:B------:R-:W-:Y:S01]  /*48b0*/  FFMA.FTZ R152, R167.reuse, UR4, R231 ;  /* 0x00000004a7987c23 */ /* 0x040fe200080100e7 */
[-C--:B------:R-:W-:Y:S01]  /*48c0*/  ISETP.GE.AND P3, PT, R172, R3.reuse, PT ;  /* 0x00000003ac00720c */ /* 0x080fe20003f66270 */
[----:B------:R-:W-:Y:S01]  /*48d0*/  FFMA.FTZ R160, R167, UR4, R229 ;  /* 0x00000004a7a07c23 */ /* 0x000fe200080100e5 */
[----:B------:R-:W-:-:S02]  /*48e0*/  ISETP.GE.AND P5, PT, R174, R3, PT ;  /* 0x00000003ae00720c */ /* 0x000fc40003fa6270 */
[----:B------:R-:W-:Y:S01]  /*48f0*/  FSEL R153, R102, -INF , !P3 ;  /* 0xff80000066997808 */ /* 0x000fe20005800000 */
[----:B------:R3:W-:Y:S01]  /*4900*/  MUFU.TANH R97, R46 ;  /* 0x0000002e00617308 */ /* 0x0007e20000002400 */
[----:B------:R-:W-:Y:S01]  /*4910*/  FSEL R151, R112, -INF , !P5 ;  /* 0xff80000070977808 */ /* 0x000fe20006800000 */
[C---:B-1----:R-:W-:Y:S01]  /*4920*/  FFMA.FTZ R230, R169.reuse, UR4, R230 ;  /* 0x00000004a9e67c23 */ /* 0x042fe200080100e6 */
[-C--:B------:R-:W-:Y:S01]  /*4930*/  ISETP.GE.AND P3, PT, R170, R4.reuse, PT ;  /* 0x00000004aa00720c */ /* 0x080fe20003f66270 */
[----:B------:R-:W-:Y:S01]  /*4940*/  FFMA.FTZ R154, R169, UR4, R232 ;  /* 0x00000004a99a7c23 */ /* 0x000fe200080100e8 */
[----:B------:R-:W-:-:S03]  /*4950*/  ISETP.GE.AND P5, PT, R172, R4, PT ;  /* 0x00000004ac00720c */ /* 0x000fc60003fa6270 */
[----:B------:R1:W-:Y:S01]  /*4960*/  MUFU.TANH R73, R94 ;  /* 0x0000005e00497308 */ /* 0x0003e20000002400 */
[----:B--2---:R-:W-:-:S05]  /*4970*/  FFMA.FTZ R85, R171, UR4, R85 ;  /* 0x00000004ab557c23 */ /* 0x004fca0008010055 */
[----:B------:R-:W-:Y:S01]  /*4980*/  FSEL R85, R85, -INF , !P5 ;  /* 0xff80000055557808 */ /* 0x000fe20006800000 */
[C---:B---3--:R-:W-:Y:S01]  /*4990*/  FFMA.FTZ R46, R171.reuse, UR4, R96 ;  /* 0x00000004ab2e7c23 */ /* 0x048fe20008010060 */
[----:B------:R-:W2:Y:S01]  /*49a0*/  I2F R165, R166 ;  /* 0x000000a600a57306 */ /* 0x000ea20000201400 */
[----:B------:R-:W-:Y:S01]  /*49b0*/  FFMA.FTZ R171, R171, UR4, R101 ;  /* 0x00000004abab7c23 */ /* 0x000fe20008010065 */
[----:B------:R-:W-:Y:S02]  /*49c0*/  ISETP.GE.AND P5, PT, R170, R6, PT ;  /* 0x00000006aa00720c */ /* 0x000fe40003fa6270 */
[----:B------:R-:W-:Y:S02]  /*49d0*/  FSEL R46, R46, -INF , !P6 ;  /* 0xff8000002e2e7808 */ /* 0x000fe40007000000 */
[----:B------:R-:W-:Y:S01]  /*49e0*/  ISETP.GE.AND P6, PT, R172, R2, PT ;  /* 0x00000002ac00720c */ /* 0x000fe20003fc6270 */
[----:B-1----:R-:W-:Y:S01]  /*49f0*/  FMUL.FTZ R94, R95, c[0x0][0x2ec] ;  /* 0x0000bb005f5e7a20 */ /* 0x002fe20000410000 */
[----:B------:R1:W-:Y:S02]  /*4a00*/  MUFU.TANH R96, R47 ;  /* 0x0000002f00607308 */ /* 0x0003e40000002400 */
[----:B------:R-:W-:-:S02]  /*4a10*/  FSEL R171, R171, -INF , !P6 ;  /* 0xff800000abab7808 */ /* 0x000fc40007000000 */
[----:B------:R-:W-:-:S04]  /*4a20*/  ISETP.GE.AND P6, PT, R170, R3, PT ;  /* 0x00000003aa00720c */ /* 0x000fc80003fc6270 */
[----:B------:R-:W3:Y:S01]  /*4a30*/  MUFU.TANH R92, R92 ;  /* 0x0000005c005c7308 */ /* 0x000ee20000002400 */
[C---:B--2---:R-:W-:Y:S02]  /*4a40*/  FFMA.FTZ R97, R165.reuse, UR4, R97 ;  /* 0x00000004a5617c23 */ /* 0x044fe40008010061 */
[----:B------:R-:W-:-:S05]  /*4a50*/  FFMA.FTZ R73, R165, UR4, R73 ;  /* 0x00000004a5497c23 */ /* 0x000fca0008010049 */
[----:B------:R-:W2:Y:S01]  /*4a60*/  MUFU.TANH R100, R100 ;  /* 0x0000006400647308 */ /* 0x000ea20000002400 */
[C---:B-1----:R-:W-:Y:S02]  /*4a70*/  FFMA.FTZ R47, R169.reuse, UR4, R72 ;  /* 0x00000004a92f7c23 */ /* 0x042fe40008010048 */
[----:B------:R-:W-:Y:S01]  /*4a80*/  FFMA.FTZ R72, R169, UR4, R228 ;  /* 0x00000004a9487c23 */ /* 0x000fe200080100e4 */
[----:B------:R-:W-:Y:S02]  /*4a90*/  FSEL R169, R230, -INF , !P6 ;  /* 0xff800000e6a97808 */ /* 0x000fe40007000000 */
[----:B------:R-:W-:Y:S02]  /*4aa0*/  ISETP.GE.AND P6, PT, R168, R4, PT ;  /* 0x00000004a800720c */ /* 0x000fe40003fc6270 */
[----:B------:R-:W1:Y:S01]  /*4ab0*/  I2F R163, R164 ;  /* 0x000000a400a37306 */ /* 0x000e620000201400 */
[----:B------:R-:W-:Y:S01]  /*4ac0*/  FSEL R72, R72, -INF , !P3 ;  /* 0xff80000048487808 */ /* 0x000fe20005800000 */
[----:B---3--:R-:W-:Y:S01]  /*4ad0*/  FFMA.FTZ R92, R165, UR4, R92 ;  /* 0x00000004a55c7c23 */ /* 0x008fe2000801005c */
[----:B------:R-:W-:-:S02]  /*4ae0*/  ISETP.GE.AND P3, PT, R168, R6, PT ;  /* 0x00000006a800720c */ /* 0x000fc40003f66270 */
[----:B------:R-:W-:Y:S02]  /*4af0*/  FSEL R47, R47, -INF , !P5 ;  /* 0xff8000002f2f7808 */ /* 0x000fe40006800000 */
[----:B------:R-:W-:Y:S01]  /*4b00*/  ISETP.GE.AND P5, PT, R170, R2, PT ;  /* 0x00000002aa00720c */ /* 0x000fe20003fa6270 */
[----:B------:R-:W3:Y:S01]  /*4b10*/  MUFU.TANH R94, R94 ;  /* 0x0000005e005e7308 */ /* 0x000ee20000002400 */
[----:B--2---:R-:W-:Y:S02]  /*4b20*/  FFMA.FTZ R100, R165, UR4, R100 ;  /* 0x00000004a5647c23 */ /* 0x004fe40008010064 */
[----:B------:R-:W-:Y:S02]  /*4b30*/  FSEL R154, R154, -INF , !P5 ;  /* 0xff8000009a9a7808 */ /* 0x000fe40006800000 */
[----:B------:R-:W-:-:S03]  /*4b40*/  ISETP.GE.AND P5, PT, R168, R3, PT ;  /* 0x00000003a800720c */ /* 0x000fc60003fa6270 */
[----:B------:R2:W-:Y:S01]  /*4b50*/  MUFU.TANH R68, R64 ;  /* 0x0000004000447308 */ /* 0x0005e20000002400 */
[----:B------:R-:W-:Y:S01]  /*4b60*/  FSEL R160, R160, -INF , !P5 ;  /* 0xff800000a0a07808 */ /* 0x000fe20006800000 */
[----:B-1----:R-:W-:Y:S01]  /*4b70*/  FFMA.FTZ R96, R163, UR4, R96 ;  /* 0x00000004a3607c23 */ /* 0x002fe20008010060 */
[----:B------:R-:W-:-:S05]  /*4b80*/  ISETP.GE.AND P5, PT, R166, R4, PT ;  /* 0x00000004a600720c */ /* 0x000fca0003fa6270 */
[----:B------:R-:W1:Y:S01]  /*4b90*/  MUFU.TANH R91, R91 ;  /* 0x0000005b005b7308 */ /* 0x000e620000002400 */
[----:B---3--:R-:W-:Y:S02]  /*4ba0*/  FFMA.FTZ R94, R163, UR4, R94 ;  /* 0x00000004a35e7c23 */ /* 0x008fe4000801005e */
[----:B--2---:R-:W-:-:S05]  /*4bb0*/  FMUL.FTZ R64, R65, c[0x0][0x2ec] ;  /* 0x0000bb0041407a20 */ /* 0x004fca0000410000 */
[----:B------:R2:W-:Y:S01]  /*4bc0*/  MUFU.TANH R98, R93 ;  /* 0x0000005d00627308 */ /* 0x0005e20000002400 */
[----:B------:R-:W-:Y:S02]  /*4bd0*/  FMUL.FTZ R65, R66, c[0x0][0x2ec] ;  /* 0x0000bb0042417a20 */ /* 0x000fe40000410000 */
[----:B------:R-:W-:Y:S02]  /*4be0*/  FMUL.FTZ R66, R67, c[0x0][0x2ec] ;  /* 0x0000bb0043427a20 */ /* 0x000fe40000410000 */
[----:B-1----:R-:W-:-:S03]  /*4bf0*/  FFMA.FTZ R158, R163, UR4, R91 ;  /* 0x00000004a39e7c23 */ /* 0x002fc6000801005b */
[----:B------:R-:W-:Y:S01]  /*4c00*/  I2F R161, R162 ;  /* 0x000000a200a17306 */ /* 0x000fe20000201400 */
[----:B--2---:R-:W-:Y:S01]  /*4c10*/  FFMA.FTZ R93, R167, UR4, R69 ;  /* 0x00000004a75d7c23 */ /* 0x004fe20008010045 */
[----:B------:R-:W-:-:S06]  /*4c20*/  FSEL R69, R88, -INF , !P3 ;  /* 0xff80000058457808 */ /* 0x000fcc0005800000 */
[----:B------:R-:W1:Y:S01]  /*4c30*/  MUFU.TANH R65, R65 ;  /* 0x0000004100417308 */ /* 0x000e620000002400 */
[----:B------:R-:W-:Y:S02]  /*4c40*/  ISETP.GE.AND P3, PT, R168, R2, PT ;  /* 0x00000002a800720c */ /* 0x000fe40003f66270 */
[----:B------:R-:W-:Y:S01]  /*4c50*/  FSEL R88, R93, -INF , !P6 ;  /* 0xff8000005d587808 */ /* 0x000fe20007000000 */
[----:B------:R-:W-:Y:S01]  /*4c60*/  FMUL.FTZ R93, R40, c[0x0][0x2ec] ;  /* 0x0000bb00285d7a20 */ /* 0x000fe20000410000 */
[----:B------:R-:W-:Y:S02]  /*4c70*/  ISETP.GE.AND P6, PT, R166, R6, PT ;  /* 0x00000006a600720c */ /* 0x000fe40003fc6270 */
[----:B------:R-:W-:Y:S01]  /*4c80*/  FSEL R152, R152, -INF , !P3 ;  /* 0xff80000098987808 */ /* 0x000fe20005800000 */
[----:B------:R-:W2:Y:S01]  /*4c90*/  MUFU.TANH R62, R62 ;  /* 0x0000003e003e7308 */ /* 0x000ea20000002400 */
[----:B------:R-:W-:Y:S02]  /*4ca0*/  ISETP.GE.AND P3, PT, R166, R3, PT ;  /* 0x00000003a600720c */ /* 0x000fe40003f66270 */
[----:B------:R-:W-:-:S02]  /*4cb0*/  FSEL R40, R92, -INF , !P6 ;  /* 0xff8000005c287808 */ /* 0x000fc40007000000 */
[----:B------:R-:W-:Y:S02]  /*4cc0*/  ISETP.GE.AND P6, PT, R166, R2, PT ;  /* 0x00000002a600720c */ /* 0x000fe40003fc6270 */
[----:B------:R-:W-:Y:S01]  /*4cd0*/  FSEL R159, R100, -INF , !P3 ;  /* 0xff800000649f7808 */ /* 0x000fe20005800000 */
[----:B------:R-:W3:Y:S01]  /*4ce0*/  MUFU.TANH R60, R60 ;  /* 0x0000003c003c7308 */ /* 0x000ee20000002400 */
[C---:B------:R-:W-:Y:S01]  /*4cf0*/  ISETP.GE.AND P3, PT, R164.reuse, R4, PT ;  /* 0x00000004a400720c */ /* 0x040fe20003f66270 */
[----:B-1----:R-:W-:Y:S01]  /*4d00*/  FFMA.FTZ R65, R161, UR4, R65 ;  /* 0x00000004a1417c23 */ /* 0x002fe20008010041 */
[----:B------:R-:W-:Y:S02]  /*4d10*/  FSEL R149, R97, -INF , !P6 ;  /* 0xff80000061957808 */ /* 0x000fe40007000000 */
[----:B------:R-:W-:Y:S02]  /*4d20*/  ISETP.GE.AND P6, PT, R164, R3, PT ;  /* 0x00000003a400720c */ /* 0x000fe40003fc6270 */
[----:B------:R-:W-:Y:S01]  /*4d30*/  FSEL R117, R94, -INF , !P3 ;  /* 0xff8000005e757808 */ /* 0x000fe20005800000 */
[----:B------:R-:W-:Y:S01]  /*4d40*/  I2F R184, R185 ;  /* 0x000000b900b87306 */ /* 0x000fe20000201400 */
[----:B------:R-:W-:Y:S01]  /*4d50*/  ISETP.GE.AND P3, PT, R162, R6, PT ;  /* 0x00000006a200720c */ /* 0x000fe20003f66270 */
[----:B--2---:R-:W-:Y:S01]  /*4d60*/  FFMA.FTZ R62, R161, UR4, R62 ;  /* 0x00000004a13e7c23 */ /* 0x004fe2000801003e */
[----:B------:R-:W-:-:S02]  /*4d70*/  FSEL R158, R158, -INF , !P6 ;  /* 0xff8000009e9e7808 */ /* 0x000fc40007000000 */
[----:B------:R-:W-:-:S03]  /*4d80*/  ISETP.GE.AND P6, PT, R162, R4, PT ;  /* 0x00000004a200720c */ /* 0x000fc60003fc6270 */
[----:B------:R-:W1:Y:S01]  /*4d90*/  MUFU.TANH R64, R64 ;  /* 0x0000004000407308 */ /* 0x000e620000002400 */
[----:B---3--:R-:W-:-:S07]  /*4da0*/  FFMA.FTZ R145, R161, UR4, R60 ;  /* 0x00000004a1917c23 */ /* 0x008fce000801003c */
[----:B------:R2:W-:Y:S08]  /*4db0*/  MUFU.TANH R91, R42 ;  /* 0x0000002a005b7308 */ /* 0x0005f00000002400 */
[----:B------:R3:W-:Y:S01]  /*4dc0*/  MUFU.TANH R92, R93 ;  /* 0x0000005d005c7308 */ /* 0x0007e20000002400 */
[----:B-1----:R-:W-:Y:S02]  /*4dd0*/  FFMA.FTZ R64, R184, UR4, R64 ;  /* 0x00000004b8407c23 */ /* 0x002fe40008010040 */
[----:B--2---:R-:W-:-:S05]  /*4de0*/  FFMA.FTZ R42, R161, UR4, R68 ;  /* 0x00000004a12a7c23 */ /* 0x004fca0008010044 */
[----:B------:R-:W1:Y:S01]  /*4df0*/  MUFU.TANH R66, R66 ;  /* 0x0000004200427308 */ /* 0x000e620000002400 */
[----:B------:R-:W-:Y:S02]  /*4e00*/  FSEL R161, R65, -INF , !P6 ;  /* 0xff80000041a17808 */ /* 0x000fe40007000000 */
[-C--:B------:R-:W-:Y:S02]  /*4e10*/  ISETP.GE.AND P6, PT, R185, R6.reuse, PT ;  /* 0x00000006b900720c */ /* 0x080fe40003fc6270 */
[----:B------:R-:W-:Y:S02]  /*4e20*/  FSEL R42, R42, -INF , !P3 ;  /* 0xff8000002a2a7808 */ /* 0x000fe40005800000 */
[----:B---3--:R-:W-:Y:S01]  /*4e30*/  FSEL R93, R73, -INF , !P5 ;  /* 0xff800000495d7808 */ /* 0x008fe20006800000 */
[----:B------:R-:W2:Y:S01]  /*4e40*/  MUFU.TANH R61, R61 ;  /* 0x0000003d003d7308 */ /* 0x000ea20000002400 */
[----:B------:R-:W-:Y:S02]  /*4e50*/  ISETP.GE.AND P5, PT, R164, R6, PT ;  /* 0x00000006a400720c */ /* 0x000fe40003fa6270 */
[----:B------:R-:W-:-:S02]  /*4e60*/  ISETP.GE.AND P3, PT, R162, R2, PT ;  /* 0x00000002a200720c */ /* 0x000fc40003f66270 */
[----:B------:R-:W-:Y:S01]  /*4e70*/  FSEL R68, R64, -INF , !P6 ;  /* 0xff80000040447808 */ /* 0x000fe20007000000 */
[----:B------:R-:W-:Y:S01]  /*4e80*/  FMUL.FTZ R64, R43, c[0x0][0x2ec] ;  /* 0x0000bb002b407a20 */ /* 0x000fe20000410000 */
[----:B------:R-:W-:Y:S01]  /*4e90*/  FSEL R140, R62, -INF , !P3 ;  /* 0xff8000003e8c7808 */ /* 0x000fe20005800000 */
[----:B------:R3:W-:Y:S01]  /*4ea0*/  MUFU.TANH R73, R41 ;  /* 0x0000002900497308 */ /* 0x0007e20000002400 */
[----:B-1----:R-:W-:Y:S01]  /*4eb0*/  FFMA.FTZ R66, R184, UR4, R66 ;  /* 0x00000004b8427c23 */ /* 0x002fe20008010042 */
[C---:B------:R-:W-:Y:S02]  /*4ec0*/  ISETP.GE.AND P3, PT, R185.reuse, R3, PT ;  /* 0x00000003b900720c */ /* 0x040fe40003f66270 */
[----:B------:R-:W-:-:S04]  /*4ed0*/  ISETP.GE.AND P6, PT, R185, R2, PT ;  /* 0x00000002b900720c */ /* 0x000fc80003fc6270 */
[----:B------:R-:W1:Y:S01]  /*4ee0*/  I2F R191, R192 ;  /* 0x000000c000bf7306 */ /* 0x000e620000201400 */
[----:B--2---:R-:W-:-:S05]  /*4ef0*/  FFMA.FTZ R61, R184, UR4, R61 ;  /* 0x00000004b83d7c23 */ /* 0x004fca000801003d */
[----:B------:R-:W-:Y:S01]  /*4f00*/  FSEL R144, R61, -INF , !P3 ;  /* 0xff8000003d907808 */ /* 0x000fe20005800000 */
[----:B---3--:R-:W-:Y:S01]  /*4f10*/  FFMA.FTZ R41, R163, UR4, R98 ;  /* 0x00000004a3297c23 */ /* 0x008fe20008010062 */
[----:B------:R-:W2:Y:S01]  /*4f20*/  MUFU.TANH R80, R80 ;  /* 0x0000005000507308 */ /* 0x000ea20000002400 */
[----:B------:R-:W-:-:S03]  /*4f30*/  ISETP.GE.AND P3, PT, R192, R4, PT ;  /* 0x00000004c000720c */ /* 0x000fc60003f66270 */
[----:B------:R-:W-:Y:S02]  /*4f40*/  FSEL R41, R41, -INF , !P5 ;  /* 0xff80000029297808 */ /* 0x000fe40006800000 */
[----:B------:R-:W-:Y:S01]  /*4f50*/  ISETP.GE.AND P5, PT, R164, R2, PT ;  /* 0x00000002a400720c */ /* 0x000fe20003fa6270 */
[C---:B-1----:R-:W-:Y:S01]  /*4f60*/  FFMA.FTZ R91, R191.reuse, UR4, R91 ;  /* 0x00000004bf5b7c23 */ /* 0x042fe2000801005b */
[----:B------:R-:W1:Y:S01]  /*4f70*/  MUFU.TANH R62, R82 ;  /* 0x00000052003e7308 */ /* 0x000e620000002400 */
[----:B------:R-:W-:Y:S01]  /*4f80*/  FFMA.FTZ R92, R191, UR4, R92 ;  /* 0x00000004bf5c7c23 */ /* 0x000fe2000801005c */
[----:B------:R-:W-:Y:S02]  /*4f90*/  FSEL R147, R96, -INF , !P5 ;  /* 0xff80000060937808 */ /* 0x000fe40006800000 */
[----:B------:R-:W-:-:S04]  /*4fa0*/  ISETP.GE.AND P5, PT, R162, R3, PT ;  /* 0x00000003a200720c */ /* 0x000fc80003fa6270 */
[----:B------:R-:W3:Y:S01]  /*4fb0*/  MUFU.TANH R63, R63 ;  /* 0x0000003f003f7308 */ /* 0x000ee20000002400 */
[----:B------:R-:W-:Y:S01]  /*4fc0*/  FSEL R145, R145, -INF , !P5 ;  /* 0xff80000091917808 */ /* 0x000fe20006800000 */
[----:B--2---:R-:W-:Y:S01]  /*4fd0*/  FFMA.FTZ R43, R191, UR4, R80 ;  /* 0x00000004bf2b7c23 */ /* 0x004fe20008010050 */
[----:B------:R-:W-:-:S04]  /*4fe0*/  ISETP.GE.AND P5, PT, R185, R4, PT ;  /* 0x00000004b900720c */ /* 0x000fc80003fa6270 */
[----:B------:R-:W-:Y:S01]  /*4ff0*/  FSEL R162, R66, -INF , !P5 ;  /* 0xff80000042a27808 */ /* 0x000fe20006800000 */
[----:B------:R-:W2:Y:S01]  /*5000*/  I2F R187, R188 ;  /* 0x000000bc00bb7306 */ /* 0x000ea20000201400 */
[----:B------:R-:W-:Y:S01]  /*5010*/  ISETP.GE.AND P5, PT, R192, R6, PT ;  /* 0x00000006c000720c */ /* 0x000fe20003fa6270 */
[----:B-1----:R-:W-:-:S03]  /*5020*/  FFMA.FTZ R62, R191, UR4, R62 ;  /* 0x00000004bf3e7c23 */ /* 0x002fc6000801003e */
[----:B------:R-:W-:Y:S02]  /*5030*/  FSEL R43, R43, -INF , !P5 ;  /* 0xff8000002b2b7808 */ /* 0x000fe40006800000 */
[----:B------:R-:W-:Y:S01]  /*5040*/  ISETP.GE.AND P5, PT, R192, R2, PT ;  /* 0x00000002c000720c */ /* 0x000fe20003fa6270 */
[----:B------:R-:W-:Y:S01]  /*5050*/  MUFU.TANH R60, R81 ;  /* 0x00000051003c7308 */ /* 0x000fe20000002400 */
[----:B---3--:R-:W-:Y:S01]  /*5060*/  FFMA.FTZ R139, R184, UR4, R63 ;  /* 0x00000004b88b7c23 */ /* 0x008fe2000801003f */
[----:B------:R-:W-:Y:S02]  /*5070*/  FSEL R150, R62, -INF , !P3 ;  /* 0xff8000003e967808 */ /* 0x000fe40005800000 */
[C---:B------:R-:W-:Y:S02]  /*5080*/  ISETP.GE.AND P3, PT, R188.reuse, R6, PT ;  /* 0x00000006bc00720c */ /* 0x040fe40003f66270 */
[----:B------:R-:W-:Y:S02]  /*5090*/  FSEL R138, R91, -INF , !P5 ;  /* 0xff8000005b8a7808 */ /* 0x000fe40006800000 */
[----:B------:R-:W1:Y:S01]  /*50a0*/  I2F R182, R183 ;  /* 0x000000b700b67306 */ /* 0x000e620000201400 */
[----:B--2---:R-:W-:Y:S01]  /*50b0*/  FFMA.FTZ R73, R187, UR4, R73 ;  /* 0x00000004bb497c23 */ /* 0x004fe20008010049 */
[----:B------:R-:W-:-:S02]  /*50c0*/  ISETP.GE.AND P5, PT, R188, R3, PT ;  /* 0x00000003bc00720c */ /* 0x000fc40003fa6270 */
[----:B------:R-:W-:Y:S02]  /*50d0*/  FSEL R139, R139, -INF , !P6 ;  /* 0xff8000008b8b7808 */ /* 0x000fe40007000000 */
[----:B------:R-:W-:Y:S02]  /*50e0*/  FSEL R142, R73, -INF , !P5 ;  /* 0xff800000498e7808 */ /* 0x000fe40006800000 */
[----:B------:R-:W-:Y:S01]  /*50f0*/  MUFU.TANH R24, R24 ;  /* 0x0000001800187308 */ /* 0x000fe20000002400 */
[----:B------:R-:W-:Y:S02]  /*5100*/  ISETP.GE.AND P5, PT, R183, R4, PT ;  /* 0x00000004b700720c */ /* 0x000fe40003fa6270 */
[----:B------:R-:W-:-:S04]  /*5110*/  ISETP.GE.AND P6, PT, R192, R3, PT ;  /* 0x00000003c000720c */ /* 0x000fc80003fc6270 */
[----:B------:R-:W-:Y:S01]  /*5120*/  FSEL R143, R92, -INF , !P6 ;  /* 0xff8000005c8f7808 */ /* 0x000fe20007000000 */
[----:B------:R-:W2:Y:S01]  /*5130*/  MUFU.TANH R64, R64 ;  /* 0x0000004000407308 */ /* 0x000ea20000002400 */
[----:B-1----:R-:W-:Y:S01]  /*5140*/  FFMA.FTZ R52, R182, UR4, R52 ;  /* 0x00000004b6347c23 */ /* 0x002fe20008010034 */
[----:B------:R-:W-:Y:S01]  /*5150*/  ISETP.GE.AND P6, PT, R188, R4, PT ;  /* 0x00000004bc00720c */ /* 0x000fe20003fc6270 */
[C---:B------:R-:W-:Y:S02]  /*5160*/  FFMA.FTZ R27, R182.reuse, UR4, R27 ;  /* 0x00000004b61b7c23 */ /* 0x040fe4000801001b */
[----:B------:R-:W-:Y:S01]  /*5170*/  FFMA.FTZ R53, R182, UR4, R53 ;  /* 0x00000004b6357c23 */ /* 0x000fe20008010035 */
[----:B------:R-:W-:Y:S02]  /*5180*/  FSEL R113, R52, -INF , !P5 ;  /* 0xff80000034717808 */ /* 0x000fe40006800000 */
[----:B------:R-:W-:Y:S01]  /*5190*/  I2F R189, R190 ;  /* 0x000000be00bd7306 */ /* 0x000fe20000201400 */
[----:B------:R-:W-:-:S07]  /*51a0*/  ISETP.GE.AND P5, PT, R190, R6, PT ;  /* 0x00000006be00720c */ /* 0x000fce0003fa6270 */
[----:B------:R-:W1:Y:S01]  /*51b0*/  MUFU.TANH R7, R7 ;  /* 0x0000000700077308 */ /* 0x000e620000002400 */
[----:B--2---:R-:W-:-:S07]  /*51c0*/  FFMA.FTZ R64, R187, UR4, R64 ;  /* 0x00000004bb407c23 */ /* 0x004fce0008010040 */
[----:B------:R-:W2:Y:S08]  /*51d0*/  MUFU.TANH R25, R25 ;  /* 0x0000001900197308 */ /* 0x000eb00000002400 */
[----:B------:R-:W3:Y:S01]  /*51e0*/  MUFU.TANH R63, R83 ;  /* 0x00000053003f7308 */ /* 0x000ee20000002400 */
[----:B-1----:R-:W-:-:S07]  /*51f0*/  FFMA.FTZ R119, R189, UR4, R7 ;  /* 0x00000004bd777c23 */ /* 0x002fce0008010007 */
[----:B------:R1:W-:Y:S01]  /*5200*/  MUFU.TANH R61, R36 ;  /* 0x00000024003d7308 */ /* 0x0003e20000002400 */
[----:B--2---:R-:W-:-:S07]  /*5210*/  FFMA.FTZ R25, R189, UR4, R25 ;  /* 0x00000004bd197c23 */ /* 0x004fce0008010019 */
[----:B------:R-:W2:Y:S01]  /*5220*/  MUFU.TANH R26, R26 ;  /* 0x0000001a001a7308 */ /* 0x000ea20000002400 */
[----:B---3--:R-:W-:-:S05]  /*5230*/  FFMA.FTZ R63, R187, UR4, R63 ;  /* 0x00000004bb3f7c23 */ /* 0x008fca000801003f */
[----:B------:R-:W-:Y:S01]  /*5240*/  FSEL R133, R63, -INF , !P6 ;  /* 0xff8000003f857808 */ /* 0x000fe20007000000 */
[----:B-1----:R-:W-:Y:S01]  /*5250*/  FFMA.FTZ R36, R187, UR4, R60 ;  /* 0x00000004bb247c23 */ /* 0x002fe2000801003c */
[----:B------:R-:W1:Y:S01]  /*5260*/  I2F R54, R55 ;  /* 0x0000003700367306 */ /* 0x000e620000201400 */
[----:B------:R-:W-:-:S03]  /*5270*/  ISETP.GE.AND P6, PT, R183, R6, PT ;  /* 0x00000006b700720c */ /* 0x000fc60003fc6270 */
[----:B------:R-:W-:Y:S02]  /*5280*/  FSEL R36, R36, -INF , !P3 ;  /* 0xff80000024247808 */ /* 0x000fe40005800000 */
[----:B------:R-:W-:Y:S01]  /*5290*/  ISETP.GE.AND P3, PT, R188, R2, PT ;  /* 0x00000002bc00720c */ /* 0x000fe20003f66270 */
[----:B--2---:R-:W-:Y:S01]  /*52a0*/  FFMA.FTZ R26, R189, UR4, R26 ;  /* 0x00000004bd1a7c23 */ /* 0x004fe2000801001a */
[----:B------:R2:W-:Y:S02]  /*52b0*/  MUFU.TANH R60, R37 ;  /* 0x00000025003c7308 */ /* 0x0005e40000002400 */
[----:B------:R-:W-:Y:S01]  /*52c0*/  FSEL R136, R64, -INF , !P3 ;  /* 0xff80000040887808 */ /* 0x000fe20005800000 */
[----:B------:R-:W-:Y:S01]  /*52d0*/  BAR.SYNC.DEFER_BLOCKING 0x0 ;  /* 0x0000000000007b1d */ /* 0x000fe20000010000 */
[----:B------:R-:W-:-:S04]  /*52e0*/  ISETP.GE.AND P3, PT, R183, R3, PT ;  /* 0x00000003b700720c */ /* 0x000fc80003f66270 */
[----:B------:R-:W-:Y:S01]  /*52f0*/  FSEL R134, R27, -INF , !P3 ;  /* 0xff8000001b867808 */ /* 0x000fe20005800000 */
[----:B------:R-:W3:Y:S01]  /*5300*/  I2F R67, R78 ;  /* 0x0000004e00437306 */ /* 0x000ee20000201400 */
[----:B------:R-:W-:Y:S01]  /*5310*/  FSEL R27, R25, -INF , !P5 ;  /* 0xff800000191b7808 */ /* 0x000fe20006800000 */
[----:B-1----:R-:W-:Y:S01]  /*5320*/  FFMA.FTZ R61, R54, UR4, R61 ;  /* 0x00000004363d7c23 */ /* 0x002fe2000801003d */
[C---:B------:R-:W-:Y:S02]  /*5330*/  ISETP.GE.AND P3, PT, R190.reuse, R4, PT ;  /* 0x00000004be00720c */ /* 0x040fe40003f66270 */
[----:B------:R-:W-:Y:S01]  /*5340*/  ISETP.GE.AND P5, PT, R190, R2, PT ;  /* 0x00000002be00720c */ /* 0x000fe20003fa6270 */
[----:B--2---:R-:W-:Y:S02]  /*5350*/  FFMA.FTZ R37, R182, UR4, R24 ;  /* 0x00000004b6257c23 */ /* 0x004fe40008010018 */
[----:B------:R-:W1:Y:S01]  /*5360*/  MUFU.TANH R7, R57 ;  /* 0x0000003900077308 */ /* 0x000e620000002400 */
[----:B------:R-:W-:-:S02]  /*5370*/  FSEL R112, R26, -INF , !P3 ;  /* 0xff8000001a707808 */ /* 0x000fc40005800000 */
[----:B------:R-:W-:Y:S02]  /*5380*/  ISETP.GE.AND P3, PT, R55, R6, PT ;  /* 0x000000063700720c */ /* 0x000fe40003f66270 */
[----:B------:R-:W-:Y:S02]  /*5390*/  FSEL R37, R37, -INF , !P6 ;  /* 0xff80000025257808 */ /* 0x000fe40007000000 */
[----:B------:R-:W-:Y:S01]  /*53a0*/  ISETP.GE.AND P6, PT, R183, R2, PT ;  /* 0x00000002b700720c */ /* 0x000fe20003fc6270 */
[----:B------:R2:W4:Y:S01]  /*53b0*/  MUFU.TANH R24, R38 ;  /* 0x0000002600187308 */ /* 0x0005220000002400 */
[----:B------:R-:W-:Y:S01]  /*53c0*/  FSEL R119, R119, -INF , !P5 ;  /* 0xff80000077777808 */ /* 0x000fe20006800000 */
[----:B---3--:R-:W-:Y:S01]  /*53d0*/  FFMA.FTZ R60, R67, UR4, R60 ;  /* 0x00000004433c7c23 */ /* 0x008fe2000801003c */
[----:B------:R-:W-:Y:S02]  /*53e0*/  FSEL R122, R53, -INF , !P6 ;  /* 0xff800000357a7808 */ /* 0x000fe40007000000 */
[----:B------:R-:W-:-:S02]  /*53f0*/  ISETP.GE.AND P6, PT, R190, R3, PT ;  /* 0x00000003be00720c */ /* 0x000fc40003fc6270 */
[----:B------:R-:W-:Y:S01]  /*5400*/  ISETP.GE.AND P5, PT, R55, R3, PT ;  /* 0x000000033700720c */ /* 0x000fe20003fa6270 */
[----:B------:R-:W3:Y:S01]  /*5410*/  MUFU.TANH R5, R5 ;  /* 0x0000000500057308 */ /* 0x000ee20000002400 */
[----:B-1----:R-:W-:Y:S01]  /*5420*/  FFMA.FTZ R26, R67, UR4, R7 ;  /* 0x00000004431a7c23 */ /* 0x002fe20008010007 */
[----:B------:R-:W-:Y:S02]  /*5430*/  FSEL R7, R124, -INF , !P0 ;  /* 0xff8000007c077808 */ /* 0x000fe40004000000 */
[----:B------:R-:W-:Y:S02]  /*5440*/  PLOP3.LUT P0, PT, PT, PT, UP0, 0x80, 0x0 ;  /* 0x000000000000781c */ /* 0x000fe40003f0f008 */
[----:B------:R-:W-:Y:S01]  /*5450*/  FSEL R127, R61, -INF , !P5 ;  /* 0xff8000003d7f7808 */ /* 0x000fe20006800000 */
[----:B--2---:R-:W-:Y:S01]  /*5460*/  FMUL.FTZ R38, R56, c[0x0][0x2ec] ;  /* 0x0000bb0038267a20 */ /* 0x004fe20000410000 */
[----:B------:R-:W1:Y:S01]  /*5470*/  MUFU.TANH R25, R58 ;  /* 0x0000003a00197308 */ /* 0x000e620000002400 */
[----:B----4-:R-:W-:Y:S01]  /*5480*/  FFMA.FTZ R118, R54, UR4, R24 ;  /* 0x0000000436767c23 */ /* 0x010fe20008010018 */
[----:B------:R-:W-:Y:S01]  /*5490*/  ISETP.GE.AND P5, PT, R78, R4, PT ;  /* 0x000000044e00720c */ /* 0x000fe20003fa6270 */
[----:B---3--:R-:W-:-:S05]  /*54a0*/  FFMA.FTZ R5, R189, UR4, R5 ;  /* 0x00000004bd057c23 */ /* 0x008fca0008010005 */
[----:B------:R-:W2:Y:S01]  /*54b0*/  MUFU.TANH R38, R38 ;  /* 0x0000002600267308 */ /* 0x000ea20000002400 */
[----:B------:R-:W-:Y:S02]  /*54c0*/  FSEL R128, R5, -INF , !P6 ;  /* 0xff80000005807808 */ /* 0x000fe40007000000 */
[----:B------:R-:W-:-:S05]  /*54d0*/  ISETP.GE.AND P6, PT, R55, R4, PT ;  /* 0x000000043700720c */ /* 0x000fca0003fc6270 */
[----:B------:R-:W3:Y:S01]  /*54e0*/  MUFU.TANH R59, R59 ;  /* 0x0000003b003b7308 */ /* 0x000ee20000002400 */
[----:B-1----:R-:W-:-:S05]  /*54f0*/  FFMA.FTZ R25, R54, UR4, R25 ;  /* 0x0000000436197c23 */ /* 0x002fca0008010019 */
[----:B------:R-:W-:Y:S01]  /*5500*/  FSEL R108, R25, -INF , !P6 ;  /* 0xff800000196c7808 */ /* 0x000fe20007000000 */
[----:B------:R-:W-:Y:S01]  /*5510*/  FFMA.FTZ R25, R135, UR4, R194 ;  /* 0x0000000487197c23 */ /* 0x000fe200080100c2 */
[----:B------:R1:W4:Y:S01]  /*5520*/  MUFU.TANH R24, R39 ;  /* 0x0000002700187308 */ /* 0x0003220000002400 */
[----:B--2---:R-:W-:Y:S01]  /*5530*/  FFMA.FTZ R38, R54, UR4, R38 ;  /* 0x0000000436267c23 */ /* 0x004fe20008010026 */
[----:B------:R-:W-:Y:S02]  /*5540*/  ISETP.GE.AND P6, PT, R78, R6, PT ;  /* 0x000000064e00720c */ /* 0x000fe40003fc6270 */
[----:B------:R-:W-:Y:S02]  /*5550*/  FSEL R25, R25, -INF , !P4 ;  /* 0xff80000019197808 */ /* 0x000fe40006000000 */
[----:B------:R-:W-:Y:S02]  /*5560*/  FSEL R5, R38, -INF , !P3 ;  /* 0xff80000026057808 */ /* 0x000fe40005800000 */
[----:B------:R-:W-:Y:S01]  /*5570*/  ISETP.GE.AND P3, PT, R55, R2, PT ;  /* 0x000000023700720c */ /* 0x000fe20003f66270 */
[----:B---3--:R-:W-:Y:S01]  /*5580*/  FFMA.FTZ R59, R67, UR4, R59 ;  /* 0x00000004433b7c23 */ /* 0x008fe2000801003b */
[----:B------:R-:W-:-:S02]  /*5590*/  FSEL R26, R26, -INF , !P6 ;  /* 0xff8000001a1a7808 */ /* 0x000fc40007000000 */
[----:B------:R-:W-:Y:S02]  /*55a0*/  FSEL R118, R118, -INF , !P3 ;  /* 0xff80000076767808 */ /* 0x000fe40005800000 */
[C---:B------:R-:W-:Y:S01]  /*55b0*/  ISETP.GE.AND P3, PT, R78.reuse, R3, PT ;  /* 0x000000034e00720c */ /* 0x040fe20003f66270 */
[----:B-1----:R-:W-:Y:S01]  /*55c0*/  FFMA.FTZ R39, R135, UR4, R125 ;  /* 0x0000000487277c23 */ /* 0x002fe2000801007d */
[----:B------:R-:W-:Y:S01]  /*55d0*/  FSEL R106, R59, -INF , !P5 ;  /* 0xff8000003b6a7808 */ /* 0x000fe20006800000 */
[----:B----4-:R-:W-:Y:S01]  /*55e0*/  FFMA.FTZ R114, R67, UR4, R24 ;  /* 0x0000000443727c23 */ /* 0x010fe20008010018 */
[----:B------:R-:W-:Y:S02]  /*55f0*/  FSEL R24, R195, -INF , !P2 ;  /* 0xff800000c3187808 */ /* 0x000fe40005000000 */
[----:B------:R-:W-:Y:S02]  /*5600*/  FSEL R39, R39, -INF , !P1 ;  /* 0xff80000027277808 */ /* 0x000fe40004800000 */
[----:B------:R-:W-:-:S02]  /*5610*/  ISETP.GE.AND P1, PT, R78, R2, PT ;  /* 0x000000024e00720c */ /* 0x000fc40003f26270 */
        /* <DEDUP_REMOVED lines=8> */
[----:B------:R-:W-:Y:S02]  /*56a0*/  IMAD.U32 R38, RZ, RZ, UR20 ;  /* 0x00000014ff267e24 */ /* 0x000fe4000f8e00ff */
        /* <DEDUP_REMOVED lines=14> */
[C---:B------:R-:W-:Y:S02]  /*5790*/  @!P1 LEA R60, P3, R53.reuse, c[0x0][0x168], 0x1 ;  /* 0x00005a00353c9a11 */ /* 0x040fe400078608ff */
        /* <DEDUP_REMOVED lines=32> */
.L_x_579:
[----:B------:R-:W-:Y:S05]  /*59a0*/  BSYNC B0 ;  /* 0x0000000000007941 */ /* 0x000fea0003800000 */
.L_x_578:
[----:B------:R-:W0:Y:S02]  /*59b0*/  LDGDEPBAR ;  /* 0x00000000000079af */ /* 0x000e240000000000 */
.L_x_577:
[----:B--2---:R-:W-:Y:S01]  /*59c0*/  FMNMX.FTZ R52, R39, R70, !PT ;  /* 0x0000004627347209 */ /* 0x004fe20007810000 */
[----:B------:R-:W-:Y:S01]  /*59d0*/  UMOV UR20, UR24 ;  /* 0x0000001800147c82 */ /* 0x000fe20008000000 */
[----:B------:R-:W-:Y:S02]  /*59e0*/  SHF.L.U32 R252, R132, 0x1, RZ ;  /* 0x0000000184fc7819 */ /* 0x000fe400000006ff */
[----:B------:R-:W-:Y:S02]  /*59f0*/  FMNMX.FTZ R52, R74, R52, !PT ;  /* 0x000000344a347209 */ /* 0x000fe40007810000 */
[----:B------:R-:W-:Y:S01]  /*5a00*/  LEA R164, R0, R252, 0x1 ;  /* 0x000000fc00a47211 */ /* 0x000fe200078e08ff */
[----:B------:R-:W-:Y:S01]  /*5a10*/  LDSM.16.MT88.4 R228, [R252+0x4000] ;  /* 0x00400000fce4783b */ /* 0x000fe20000004200 */
[----:B------:R-:W-:-:S03]  /*5a20*/  FMNMX.FTZ R52, R75, R52, !PT ;  /* 0x000000344b347209 */ /* 0x000fc60007810000 */
[----:B------:R-:W-:Y:S01]  /*5a30*/  STL [R1+0x18], R164 ;  /* 0x000018a401007387 */ /* 0x000fe20000100800 */
        /* <DEDUP_REMOVED lines=37> */
[--C-:B-1----:R-:W-:Y:S02]  /*5c90*/  FFMA.FTZ R61, R44, c[0x0][0x23c], -R38.reuse ;  /* 0x00008f002c3d7a23 */ /* 0x102fe40000010826 */
        /* <DEDUP_REMOVED lines=37> */
[----:B------:R-:W1:Y:S01]  /*5ef0*/  MUFU.EX2 R101, R101 ;  /* 0x0000006500657308 */ /* 0x000e620000000800 */
        /* <DEDUP_REMOVED lines=13> */
[----:B------:R-:W2:Y:S01]  /*5fd0*/  MUFU.EX2 R91, R91 ;  /* 0x0000005b005b7308 */ /* 0x000ea20000000800 */
[----:B-1----:R-:W-:Y:S01]  /*5fe0*/  F2FP.BF16.PACK_AB R220, R101, R102 ;  /* 0x0000006665dc723e */ /* 0x002fe200000010ff */
[--C-:B------:R-:W-:Y:S01]  /*5ff0*/  FFMA.FTZ R63, R203, c[0x0][0x23c], -R38.reuse ;  /* 0x00008f00cb3f7a23 */ /* 0x100fe20000010826 */
[----:B------:R-:W-:Y:S01]  /*6000*/  FMNMX.FTZ R39, R76, R39, !PT ;  /* 0x000000274c277209 */ /* 0x000fe20007810000 */
[----:B------:R-:W-:Y:S02]  /*6010*/  FFMA.FTZ R54, R40, c[0x0][0x23c], -R38 ;  /* 0x00008f0028367a23 */ /* 0x000fe40000010826 */
[----:B------:R-:W-:Y:S01]  /*6020*/  FADD.FTZ R101, R102, R101 ;  /* 0x0000006566657221 */ /* 0x000fe20000010000 */
[----:B------:R-:W-:Y:S01]  /*6030*/  FMNMX.FTZ R39, R77, R39, !PT ;  /* 0x000000274d277209 */ /* 0x000fe20007810000 */
[----:B------:R-:W1:Y:S03]  /*6040*/  MUFU.EX2 R82, R82 ;  /* 0x0000005200527308 */ /* 0x000e660000000800 */
[----:B------:R-:W-:-:S04]  /*6050*/  FMNMX.FTZ R39, R84, R39, !PT ;  /* 0x0000002754277209 */ /* 0x000fc80007810000 */
[----:B------:R-:W-:Y:S01]  /*6060*/  FMNMX.FTZ R39, R85, R39, !PT ;  /* 0x0000002755277209 */ /* 0x000fe20007810000 */
[----:B------:R-:W3:Y:S01]  /*6070*/  MUFU.EX2 R75, R75 ;  /* 0x0000004b004b7308 */ /* 0x000ee20000000800 */
[----:B--2---:R-:W-:Y:S01]  /*6080*/  F2FP.BF16.PACK_AB R222, R91, R100 ;  /* 0x000000645bde723e */ /* 0x004fe200000010ff */
[----:B------:R-:W-:Y:S01]  /*6090*/  FADD.FTZ R100, R100, R101 ;  /* 0x0000006564647221 */ /* 0x000fe20000010000 */
[----:B------:R-:W-:-:S03]  /*60a0*/  FMNMX.FTZ R39, R72, R39, !PT ;  /* 0x0000002748277209 */ /* 0x000fc60007810000 */
[----:B------:R-:W-:Y:S01]  /*60b0*/  FADD.FTZ R100, R91, R100 ;  /* 0x000000645b647221 */ /* 0x000fe20000010000 */
[----:B------:R-:W-:Y:S01]  /*60c0*/  FMNMX.FTZ R39, R88, R39, !PT ;  /* 0x0000002758277209 */ /* 0x000fe20007810000 */
[----:B------:R-:W2:Y:S02]  /*60d0*/  MUFU.EX2 R74, R74 ;  /* 0x0000004a004a7308 */ /* 0x000ea40000000800 */
[----:B------:R-:W-:Y:S01]  /*60e0*/  FADD.FTZ R100, R83, R100 ;  /* 0x0000006453647221 */ /* 0x000fe20000010000 */
[----:B------:R-:W-:-:S03]  /*60f0*/  FMNMX.FTZ R39, R93, R39, !PT ;  /* 0x000000275d277209 */ /* 0x000fc60007810000 */
[----:B-1----:R-:W-:Y:S01]  /*6100*/  FADD.FTZ R100, R82, R100 ;  /* 0x0000006452647221 */ /* 0x002fe20000010000 */
[----:B------:R-:W-:Y:S01]  /*6110*/  FMNMX.FTZ R39, R117, R39, !PT ;  /* 0x0000002775277209 */ /* 0x000fe20007810000 */
[----:B------:R-:W1:Y:S02]  /*6120*/  MUFU.EX2 R70, R70 ;  /* 0x0000004600467308 */ /* 0x000e640000000800 */
[----:B---3--:R-:W-:Y:S01]  /*6130*/  FADD.FTZ R100, R75, R100 ;  /* 0x000000644b647221 */ /* 0x008fe20000010000 */
[----:B------:R-:W-:-:S04]  /*6140*/  FMNMX.FTZ R39, R161, R39, !PT ;  /* 0x00000027a1277209 */ /* 0x000fc80007810000 */
[----:B------:R-:W-:Y:S01]  /*6150*/  FMNMX.FTZ R39, R162, R39, !PT ;  /* 0x00000027a2277209 */ /* 0x000fe20007810000 */
[----:B------:R-:W3:Y:S01]  /*6160*/  MUFU.EX2 R67, R67 ;  /* 0x0000004300437308 */ /* 0x000ee20000000800 */
[----:B--2---:R-:W-:Y:S02]  /*6170*/  FADD.FTZ R100, R74, R100 ;  /* 0x000000644a647221 */ /* 0x004fe40000010000 */
[----:B------:R-:W-:-:S04]  /*6180*/  FMNMX.FTZ R39, R150, R39, !PT ;  /* 0x0000002796277209 */ /* 0x000fc80007810000 */
[----:B------:R-:W-:Y:S01]  /*6190*/  FMNMX.FTZ R39, R133, R39, !PT ;  /* 0x0000002785277209 */ /* 0x000fe20007810000 */
[----:B------:R-:W2:Y:S01]  /*61a0*/  MUFU.EX2 R66, R66 ;  /* 0x0000004200427308 */ /* 0x000ea20000000800 */
[----:B-1----:R-:W-:Y:S02]  /*61b0*/  FADD.FTZ R100, R70, R100 ;  /* 0x0000006446647221 */ /* 0x002fe40000010000 */
[----:B------:R-:W-:-:S04]  /*61c0*/  FMNMX.FTZ R39, R113, R39, !PT ;  /* 0x0000002771277209 */ /* 0x000fc80007810000 */
[----:B------:R-:W-:Y:S01]  /*61d0*/  FMNMX.FTZ R39, R112, R39, !PT ;  /* 0x0000002770277209 */ /* 0x000fe20007810000 */
[----:B------:R-:W1:Y:S01]  /*61e0*/  MUFU.EX2 R65, R65 ;  /* 0x0000004100417308 */ /* 0x000e620000000800 */
[----:B---3--:R-:W-:Y:S02]  /*61f0*/  FADD.FTZ R100, R67, R100 ;  /* 0x0000006443647221 */ /* 0x008fe40000010000 */
[----:B------:R-:W-:-:S04]  /*6200*/  FMNMX.FTZ R39, R108, R39, !PT ;  /* 0x000000276c277209 */ /* 0x000fc80007810000 */
[----:B------:R-:W-:Y:S01]  /*6210*/  FMNMX.FTZ R39, R106, R39, !PT ;  /* 0x000000276a277209 */ /* 0x000fe20007810000 */
[----:B------:R-:W3:Y:S01]  /*6220*/  MUFU.EX2 R64, R64 ;  /* 0x0000004000407308 */ /* 0x000ee20000000800 */
[----:B--2---:R-:W-:-:S03]  /*6230*/  FADD.FTZ R100, R66, R100 ;  /* 0x0000006442647221 */ /* 0x004fc60000010000 */
[----:B------:R-:W2:Y:S04]  /*6240*/  SHFL.BFLY PT, R44, R39, 0x2, 0x1f ;  /* 0x0c401f00272c7f89 */ /* 0x000ea800000e0000 */
[----:B------:R-:W4:Y:S01]  /*6250*/  MUFU.EX2 R63, R63 ;  /* 0x0000003f003f7308 */ /* 0x000f220000000800 */
[----:B-1----:R-:W-:-:S07]  /*6260*/  FADD.FTZ R100, R65, R100 ;  /* 0x0000006441647221 */ /* 0x002fce0000010000 */
[----:B------:R-:W1:Y:S01]  /*6270*/  MUFU.EX2 R62, R62 ;  /* 0x0000003e003e7308 */ /* 0x000e620000000800 */
[----:B---3--:R-:W-:-:S07]  /*6280*/  FADD.FTZ R100, R64, R100 ;  /* 0x0000006440647221 */ /* 0x008fce0000010000 */
[----:B------:R-:W3:Y:S01]  /*6290*/  MUFU.EX2 R61, R61 ;  /* 0x0000003d003d7308 */ /* 0x000ee20000000800 */
[----:B----4-:R-:W-:Y:S01]  /*62a0*/  FADD.FTZ R100, R63, R100 ;  /* 0x000000643f647221 */ /* 0x010fe20000010000 */
[----:B--2---:R-:W-:Y:S02]  /*62b0*/  FMNMX.FTZ R44, R39, R44, !PT ;  /* 0x0000002c272c7209 */ /* 0x004fe40007810000 */
[----:B------:R-:W-:-:S04]  /*62c0*/  FMNMX.FTZ R39, R25, R13, !PT ;  /* 0x0000000d19277209 */ /* 0x000fc80007810000 */
[----:B------:R-:W2:Y:S01]  /*62d0*/  MUFU.EX2 R60, R60 ;  /* 0x0000003c003c7308 */ /* 0x000ea20000000800 */
[----:B------:R-:W4:Y:S01]  /*62e0*/  SHFL.BFLY PT, R129, R44, 0x1, 0x1f ;  /* 0x0c201f002c817f89 */ /* 0x000f2200000e0000 */
[----:B------:R-:W-:Y:S01]  /*62f0*/  FMNMX.FTZ R36, R14, R39, !PT ;  /* 0x000000270e247209 */ /* 0x000fe20007810000 */
[----:B-1----:R-:W-:-:S03]  /*6300*/  FADD.FTZ R100, R62, R100 ;  /* 0x000000643e647221 */ /* 0x002fc60000010000 */
[----:B------:R-:W-:Y:S02]  /*6310*/  FMNMX.FTZ R36, R15, R36, !PT ;  /* 0x000000240f247209 */ /* 0x000fe40007810000 */
[----:B------:R-:W1:Y:S01]  /*6320*/  MUFU.EX2 R59, R59 ;  /* 0x0000003b003b7308 */ /* 0x000e620000000800 */
[----:B---3--:R-:W-:Y:S01]  /*6330*/  FADD.FTZ R100, R61, R100 ;  /* 0x000000643d647221 */ /* 0x008fe20000010000 */
[----:B------:R-:W-:-:S04]  /*6340*/  FMNMX.FTZ R36, R71, R36, !PT ;  /* 0x0000002447247209 */ /* 0x000fc80007810000 */
[----:B------:R-:W-:Y:S02]  /*6350*/  FMNMX.FTZ R36, R193, R36, !PT ;  /* 0x00000024c1247209 */ /* 0x000fe40007810000 */
[----:B------:R-:W3:Y:S01]  /*6360*/  MUFU.EX2 R58, R58 ;  /* 0x0000003a003a7308 */ /* 0x000ee20000000800 */
[----:B--2---:R-:W-:Y:S01]  /*6370*/  FADD.FTZ R100, R60, R100 ;  /* 0x000000643c647221 */ /* 0x004fe20000010000 */
[----:B------:R-:W-:-:S04]  /*6380*/  FMNMX.FTZ R36, R110, R36, !PT ;  /* 0x000000246e247209 */ /* 0x000fc80007810000 */
[----:B------:R-:W-:Y:S02]  /*6390*/  FMNMX.FTZ R36, R79, R36, !PT ;  /* 0x000000244f247209 */ /* 0x000fe40007810000 */
[----:B------:R-:W2:Y:S01]  /*63a0*/  MUFU.EX2 R57, R57 ;  /* 0x0000003900397308 */ /* 0x000ea20000000800 */
[----:B----4-:R-:W-:Y:S01]  /*63b0*/  FMNMX.FTZ R129, R44, R129, !PT ;  /* 0x000000812c817209 */ /* 0x010fe20007810000 */
[----:B-1----:R-:W-:Y:S01]  /*63c0*/  FADD.FTZ R100, R59, R100 ;  /* 0x000000643b647221 */ /* 0x002fe20000010000 */
[----:B------:R-:W-:Y:S02]  /*63d0*/  FMNMX.FTZ R36, R29, R36, !PT ;  /* 0x000000241d247209 */ /* 0x000fe40007810000 */
[C---:B------:R-:W-:Y:S01]  /*63e0*/  FSETP.NEU.FTZ.AND P1, PT, R129.reuse, -INF , PT ;  /* 0xff8000008100780b */ /* 0x040fe20003f3d000 */
[----:B------:R-:W-:Y:S01]  /*63f0*/  FMUL.FTZ R107, R129, c[0x0][0x23c] ;  /* 0x00008f00816b7a20 */ /* 0x000fe20000410000 */
[----:B------:R-:W-:Y:S01]  /*6400*/  FMNMX.FTZ R27, R28, R36, !PT ;  /* 0x000000241c1b7209 */ /* 0x000fe20007810000 */
[----:B------:R-:W1:Y:S01]  /*6410*/  MUFU.EX2 R56, R56 ;  /* 0x0000003800387308 */ /* 0x000e620000000800 */
[----:B---3--:R-:W-:-:S02]  /*6420*/  FADD.FTZ R100, R58, R100 ;  /* 0x000000643a647221 */ /* 0x008fc40000010000 */
[----:B------:R-:W-:Y:S02]  /*6430*/  FSEL R107, R107, RZ, P1 ;  /* 0x000000ff6b6b7208 */ /* 0x000fe40000800000 */
[----:B------:R-:W-:-:S03]  /*6440*/  FMNMX.FTZ R27, R19, R27, !PT ;  /* 0x0000001b131b7209 */ /* 0x000fc60007810000 */
        /* <DEDUP_REMOVED lines=48> */
[----:B------:R-:W4:Y:S01]  /*6750*/  MUFU.EX2 R89, R89 ;  /* 0x0000005900597308 */ /* 0x000f220000000800 */
[----:B------:R-:W-:Y:S01]  /*6760*/  FMNMX.FTZ R9, R157, R7, !PT ;  /* 0x000000079d097209 */ /* 0x000fe20007810000 */
[--C-:B------:R-:W-:Y:S01]  /*6770*/  FFMA.FTZ R117, R117, c[0x0][0x23c], -R107.reuse ;  /* 0x00008f0075757a23 */ /* 0x100fe2000001086b */
[----:B------:R-:W-:Y:S01]  /*6780*/  FMNMX.FTZ R5, R158, R5, !PT ;  /* 0x000000059e057209 */ /* 0x000fe20007810000 */
[--C-:B------:R-:W-:Y:S01]  /*6790*/  FFMA.FTZ R162, R162, c[0x0][0x23c], -R107.reuse ;  /* 0x00008f00a2a27a23 */ /* 0x100fe2000001086b */
[----:B------:R-:W-:Y:S01]  /*67a0*/  FMNMX.FTZ R9, R171, R9, !PT ;  /* 0x00000009ab097209 */ /* 0x000fe20007810000 */
[--C-:B------:R-:W-:Y:S01]  /*67b0*/  FFMA.FTZ R150, R150, c[0x0][0x23c], -R107.reuse ;  /* 0x00008f0096967a23 */ /* 0x100fe2000001086b */
[----:B------:R-:W-:Y:S01]  /*67c0*/  FMNMX.FTZ R5, R145, R5, !PT ;  /* 0x0000000591057209 */ /* 0x000fe20007810000 */
[----:B------:R-:W5:Y:S01]  /*67d0*/  MUFU.EX2 R81, R81 ;  /* 0x0000005100517308 */ /* 0x000f620000000800 */
[----:B------:R-:W-:Y:S01]  /*67e0*/  FMNMX.FTZ R9, R154, R9, !PT ;  /* 0x000000099a097209 */ /* 0x000fe20007810000 */
[----:B--2---:R-:W-:Y:S01]  /*67f0*/  FADD.FTZ R100, R57, R100 ;  /* 0x0000006439647221 */ /* 0x004fe20000010000 */
[----:B------:R-:W-:Y:S01]  /*6800*/  FMNMX.FTZ R5, R144, R5, !PT ;  /* 0x0000000590057209 */ /* 0x000fe20007810000 */
[----:B------:R-:W-:Y:S01]  /*6810*/  FFMA.FTZ R209, R106, c[0x0][0x23c], -R107 ;  /* 0x00008f006ad17a23 */ /* 0x000fe2000001086b */
[----:B------:R-:W-:Y:S01]  /*6820*/  FMNMX.FTZ R9, R152, R9, !PT ;  /* 0x0000000998097209 */ /* 0x000fe20007810000 */
[----:B-1----:R-:W-:Y:S01]  /*6830*/  FADD.FTZ R100, R56, R100 ;  /* 0x0000006438647221 */ /* 0x002fe20000010000 */
[----:B------:R-:W-:Y:S01]  /*6840*/  FMNMX.FTZ R5, R143, R5, !PT ;  /* 0x000000058f057209 */ /* 0x000fe20007810000 */
[----:B------:R-:W1:Y:S01]  /*6850*/  MUFU.EX2 R80, R80 ;  /* 0x0000005000507308 */ /* 0x000e620000000800 */
[----:B------:R-:W-:-:S02]  /*6860*/  FMNMX.FTZ R9, R149, R9, !PT ;  /* 0x0000000995097209 */ /* 0x000fc40007810000 */
[----:B------:R-:W-:Y:S02]  /*6870*/  FMNMX.FTZ R5, R142, R5, !PT ;  /* 0x000000058e057209 */ /* 0x000fe40007810000 */
[----:B------:R-:W-:Y:S02]  /*6880*/  FMNMX.FTZ R9, R147, R9, !PT ;  /* 0x0000000993097209 */ /* 0x000fe40007810000 */
[----:B------:R-:W-:Y:S01]  /*6890*/  FMNMX.FTZ R5, R134, R5, !PT ;  /* 0x0000000586057209 */ /* 0x000fe20007810000 */
[----:B------:R-:W2:Y:S01]  /*68a0*/  MUFU.EX2 R73, R73 ;  /* 0x0000004900497308 */ /* 0x000ea20000000800 */
        /* <DEDUP_REMOVED lines=8> */
[----:B---3--:R-:W-:Y:S01]  /*6930*/  F2FP.BF16.PACK_AB R221, R98, R99 ;  /* 0x0000006362dd723e */ /* 0x008fe200000010ff */
[----:B------:R-:W3:Y:S01]  /*6940*/  SHFL.BFLY PT, R7, R5, 0x2, 0x1f ;  /* 0x0c401f0005077f89 */ /* 0x000ee200000e0000 */
[----:B------:R-:W-:Y:S01]  /*6950*/  FMNMX.FTZ R9, R122, R9, !PT ;  /* 0x000000097a097209 */ /* 0x000fe20007810000 */
[----:B------:R-:W1:Y:S01]  /*6960*/  MUFU.EX2 R68, R68 ;  /* 0x0000004400447308 */ /* 0x000e620000000800 */
[----:B----4-:R-:W-:Y:S01]  /*6970*/  F2FP.BF16.PACK_AB R223, R89, R90 ;  /* 0x0000005a59df723e */ /* 0x010fe200000010ff */
[----:B------:R-:W-:Y:S01]  /*6980*/  FADD.FTZ R98, R99, R98 ;  /* 0x0000006263627221 */ /* 0x000fe20000010000 */
[----:B------:R-:W-:-:S03]  /*6990*/  FMNMX.FTZ R9, R119, R9, !PT ;  /* 0x0000000977097209 */ /* 0x000fc60007810000 */
[----:B------:R-:W-:Y:S01]  /*69a0*/  FADD.FTZ R98, R90, R98 ;  /* 0x000000625a627221 */ /* 0x000fe20000010000 */
[----:B------:R-:W-:Y:S01]  /*69b0*/  FMNMX.FTZ R9, R118, R9, !PT ;  /* 0x0000000976097209 */ /* 0x000fe20007810000 */
[----:B------:R-:W-:Y:S01]  /*69c0*/  HMMA.16816.F32.BF16 R232, R220, R228, RZ ;  /* 0x000000e4dce8723c */ /* 0x000fe200000418ff */
[----:B------:R-:W4:Y:S01]  /*69d0*/  MUFU.EX2 R44, R44 ;  /* 0x0000002c002c7308 */ /* 0x000f220000000800 */
[----:B------:R-:W-:Y:S01]  /*69e0*/  FADD.FTZ R98, R89, R98 ;  /* 0x0000006259627221 */ /* 0x000fe20000010000 */
[----:B------:R-:W-:-:S03]  /*69f0*/  FMNMX.FTZ R9, R114, R9, !PT ;  /* 0x0000000972097209 */ /* 0x000fc60007810000 */
[----:B-----5:R-:W-:Y:S02]  /*6a00*/  FADD.FTZ R98, R81, R98 ;  /* 0x0000006251627221 */ /* 0x020fe40000010000 */
[----:B------:R-:W5:Y:S01]  /*6a10*/  SHFL.BFLY PT, R8, R9, 0x2, 0x1f ;  /* 0x0c401f0009087f89 */ /* 0x000f6200000e0000 */
[----:B------:R-:W4:Y:S01]  /*6a20*/  MUFU.EX2 R43, R43 ;  /* 0x0000002b002b7308 */ /* 0x000f220000000800 */
[----:B-1----:R-:W-:Y:S01]  /*6a30*/  FADD.FTZ R98, R80, R98 ;  /* 0x0000006250627221 */ /* 0x002fe20000010000 */
[----:B---3--:R-:W-:-:S03]  /*6a40*/  FMNMX.FTZ R5, R5, R7, !PT ;  /* 0x0000000705057209 */ /* 0x008fc60007810000 */
[----:B--2---:R-:W-:-:S03]  /*6a50*/  FADD.FTZ R98, R73, R98 ;  /* 0x0000006249627221 */ /* 0x004fc60000010000 */
[----:B------:R-:W1:Y:S01]  /*6a60*/  MUFU.EX2 R42, R42 ;  /* 0x0000002a002a7308 */ /* 0x000e620000000800 */
[----:B------:R-:W2:Y:S01]  /*6a70*/  SHFL.BFLY PT, R7, R5, 0x1, 0x1f ;  /* 0x0c201f0005077f89 */ /* 0x000ea200000e0000 */
[----:B------:R-:W-:-:S04]  /*6a80*/  FADD.FTZ R98, R69, R98 ;  /* 0x0000006245627221 */ /* 0x000fc80000010000 */
[----:B------:R-:W-:Y:S02]  /*6a90*/  FADD.FTZ R98, R68, R98 ;  /* 0x0000006244627221 */ /* 0x000fe40000010000 */
[----:B------:R-:W3:Y:S02]  /*6aa0*/  MUFU.EX2 R41, R41 ;  /* 0x0000002900297308 */ /* 0x000ee40000000800 */
[----:B----4-:R-:W-:Y:S01]  /*6ab0*/  FADD.FTZ R98, R44, R98 ;  /* 0x000000622c627221 */ /* 0x010fe20000010000 */
[----:B-----5:R-:W-:Y:S01]  /*6ac0*/  FMNMX.FTZ R9, R9, R8, !PT ;  /* 0x0000000809097209 */ /* 0x020fe20007810000 */
[----:B------:R-:W-:-:S04]  /*6ad0*/  FFMA.FTZ R8, R72, c[0x0][0x23c], -R107 ;  /* 0x00008f0048087a23 */ /* 0x000fc8000001086b */
[----:B------:R-:W4:Y:S01]  /*6ae0*/  MUFU.EX2 R40, R40 ;  /* 0x0000002800287308 */ /* 0x000f220000000800 */
[----:B------:R-:W-:Y:S01]  /*6af0*/  FADD.FTZ R98, R43, R98 ;  /* 0x000000622b627221 */ /* 0x000fe20000010000 */
[----:B------:R-:W5:Y:S03]  /*6b00*/  SHFL.BFLY PT, R26, R9, 0x1, 0x1f ;  /* 0x0c201f00091a7f89 */ /* 0x000f6600000e0000 */
[----:B-1----:R-:W-:-:S03]  /*6b10*/  FADD.FTZ R98, R42, R98 ;  /* 0x000000622a627221 */ /* 0x002fc60000010000 */
[----:B------:R-:W-:Y:S01]  /*6b20*/  MUFU.EX2 R39, R39 ;  /* 0x0000002700277308 */ /* 0x000fe20000000800 */
[----:B--2---:R-:W-:Y:S01]  /*6b30*/  FMNMX.FTZ R5, R5, R7, !PT ;  /* 0x0000000705057209 */ /* 0x004fe20007810000 */
[----:B------:R-:W-:Y:S02]  /*6b40*/  FFMA.FTZ R7, R88, c[0x0][0x23c], -R107 ;  /* 0x00008f0058077a23 */ /* 0x000fe4000001086b */
[----:B---3--:R-:W-:Y:S01]  /*6b50*/  FADD.FTZ R98, R41, R98 ;  /* 0x0000006229627221 */ /* 0x008fe20000010000 */
[C---:B------:R-:W-:Y:S01]  /*6b60*/  FSETP.NEU.FTZ.AND P1, PT, R5.reuse, -INF , PT ;  /* 0xff8000000500780b */ /* 0x040fe20003f3d000 */
[----:B------:R-:W-:Y:S02]  /*6b70*/  FMUL.FTZ R125, R5, c[0x0][0x23c] ;  /* 0x00008f00057d7a20 */ /* 0x000fe40000410000 */
[----:B------:R-:W-:Y:S01]  /*6b80*/  MUFU.EX2 R38, R38 ;  /* 0x0000002600267308 */ /* 0x000fe20000000800 */
[----:B----4-:R-:W-:Y:S02]  /*6b90*/  FADD.FTZ R98, R40, R98 ;  /* 0x0000006228627221 */ /* 0x010fe40000010000 */
[----:B------:R-:W-:-:S05]  /*6ba0*/  FSEL R125, R125, RZ, P1 ;  /* 0x000000ff7d7d7208 */ /* 0x000fca0000800000 */
[--C-:B------:R-:W-:Y:S01]  /*6bb0*/  FFMA.FTZ R96, R13, c[0x0][0x23c], -R125.reuse ;  /* 0x00008f000d607a23 */ /* 0x100fe2000001087d */
[----:B------:R-:W-:Y:S01]  /*6bc0*/  MUFU.EX2 R37, R37 ;  /* 0x0000002500257308 */ /* 0x000fe20000000800 */
[--C-:B------:R-:W-:Y:S01]  /*6bd0*/  FFMA.FTZ R88, R14, c[0x0][0x23c], -R125.reuse ;  /* 0x00008f000e587a23 */ /* 0x100fe2000001087d */
[----:B-----5:R-:W-:Y:S01]  /*6be0*/  FMNMX.FTZ R9, R9, R26, !PT ;  /* 0x0000001a09097209 */ /* 0x020fe20007810000 */
[--C-:B------:R-:W-:Y:S02]  /*6bf0*/  FFMA.FTZ R87, R15, c[0x0][0x23c], -R125.reuse ;  /* 0x00008f000f577a23 */ /* 0x100fe4000001087d */
[--C-:B------:R-:W-:Y:S01]  /*6c00*/  FFMA.FTZ R97, R25, c[0x0][0x23c], -R125.reuse ;  /* 0x00008f0019617a23 */ /* 0x100fe2000001087d */
[C---:B------:R-:W-:Y:S01]  /*6c10*/  FSETP.NEU.FTZ.AND P1, PT, R9.reuse, -INF , PT ;  /* 0xff8000000900780b */ /* 0x040fe20003f3d000 */
[----:B------:R-:W-:Y:S01]  /*6c20*/  FMUL.FTZ R115, R9, c[0x0][0x23c] ;  /* 0x00008f0009737a20 */ /* 0x000fe20000410000 */
[----:B------:R-:W-:Y:S01]  /*6c30*/  MUFU.EX2 R96, R96 ;  /* 0x0000006000607308 */ /* 0x000fe20000000800 */
[----:B------:R-:W-:-:S02]  /*6c40*/  FFMA.FTZ R86, R71, c[0x0][0x23c], -R125 ;  /* 0x00008f0047567a23 */ /* 0x000fc4000001087d */
[--C-:B------:R-:W-:Y:S01]  /*6c50*/  FFMA.FTZ R72, R79, c[0x0][0x23c], -R125.reuse ;  /* 0x00008f004f487a23 */ /* 0x100fe2000001087d */
[----:B------:R-:W-:Y:S01]  /*6c60*/  FSEL R115, R115, RZ, P1 ;  /* 0x000000ff73737208 */ /* 0x000fe20000800000 */
[--C-:B------:R-:W-:Y:S02]  /*6c70*/  FFMA.FTZ R78, R193, c[0x0][0x23c], -R125.reuse ;  /* 0x00008f00c14e7a23 */ /* 0x100fe4000001087d */
[----:B------:R-:W-:Y:S01]  /*6c80*/  FFMA.FTZ R77, R110, c[0x0][0x23c], -R125 ;  /* 0x00008f006e4d7a23 */ /* 0x000fe2000001087d */
[----:B------:R-:W1:Y:S01]  /*6c90*/  MUFU.EX2 R97, R97 ;  /* 0x0000006100617308 */ /* 0x000e620000000800 */
[--C-:B------:R-:W-:Y:S02]  /*6ca0*/  FFMA.FTZ R103, R12, c[0x0][0x23c], -R115.reuse ;  /* 0x00008f000c677a23 */ /* 0x100fe40000010873 */
[----:B------:R-:W2:Y:S01]  /*6cb0*/  LDSM.16.MT88.4 R12, [R164+0x4000] ;  /* 0x00400000a40c783b */ /* 0x000ea20000004200 */
[--C-:B------:R-:W-:Y:S02]  /*6cc0*/  FFMA.FTZ R95, R24, c[0x0][0x23c], -R115.reuse ;  /* 0x00008f00185f7a23 */ /* 0x100fe40000010873 */
[--C-:B------:R-:W-:Y:S01]  /*6cd0*/  FFMA.FTZ R92, R34, c[0x0][0x23c], -R115.reuse ;  /* 0x00008f00225c7a23 */ /* 0x100fe20000010873 */
[----:B------:R-:W-:Y:S01]  /*6ce0*/  LDSM.16.MT88.4 R24, [R164+0x4400] ;  /* 0x00440000a418783b */ /* 0x000fe20000004200 */
[--C-:B------:R-:W-:Y:S01]  /*6cf0*/  FFMA.FTZ R85, R35, c[0x0][0x23c], -R115.reuse ;  /* 0x00008f0023557a23 */ /* 0x100fe20000010873 */
[----:B------:R-:W-:Y:S01]  /*6d00*/  MUFU.EX2 R88, R88 ;  /* 0x0000005800587308 */ /* 0x000fe20000000800 */
[----:B------:R-:W-:-:S02]  /*6d10*/  FFMA.FTZ R84, R32, c[0x0][0x23c], -R115 ;  /* 0x00008f0020547a23 */ /* 0x000fc40000010873 */
[--C-:B------:R-:W-:Y:S02]  /*6d20*/  FFMA.FTZ R76, R33, c[0x0][0x23c], -R115.reuse ;  /* 0x00008f00214c7a23 */ /* 0x100fe40000010873 */
[----:B------:R-:W3:Y:S01]  /*6d30*/  LDSM.16.MT88.4 R32, [R252+0x4400] ;  /* 0x00440000fc20783b */ /* 0x000ee20000004200 */
[--C-:B------:R-:W-:Y:S01]  /*6d40*/  FFMA.FTZ R79, R31, c[0x0][0x23c], -R115.reuse ;  /* 0x00008f001f4f7a23 */ /* 0x100fe20000010873 */
[----:B-1----:R-:W-:Y:S01]  /*6d50*/  F2FP.BF16.PACK_AB R236, R96, R97 ;  /* 0x0000006160ec723e */ /* 0x002fe200000010ff */
[----:B------:R-:W1:Y:S01]  /*6d60*/  MUFU.EX2 R87, R87 ;  /* 0x0000005700577308 */ /* 0x000e620000000800 */
[----:B------:R-:W-:Y:S02]  /*6d70*/  FFMA.FTZ R71, R30, c[0x0][0x23c], -R115 ;  /* 0x00008f001e477a23 */ /* 0x000fe40000010873 */
[--C-:B------:R-:W-:Y:S02]  /*6d80*/  FFMA.FTZ R94, R29, c[0x0][0x23c], -R125.reuse ;  /* 0x00008f001d5e7a23 */ /* 0x100fe4000001087d */
[----:B------:R-:W-:-:S02]  /*6d90*/  FFMA.FTZ R93, R28, c[0x0][0x23c], -R125 ;  /* 0x00008f001c5d7a23 */ /* 0x000fc4000001087d */
[--C-:B------:R-:W-:Y:S01]  /*6da0*/  FFMA.FTZ R104, R19, c[0x0][0x23c], -R125.reuse ;  /* 0x00008f0013687a23 */ /* 0x100fe2000001087d */
[----:B------:R-:W-:Y:S01]  /*6db0*/  MUFU.EX2 R95, R95 ;  /* 0x0000005f005f7308 */ /* 0x000fe20000000800 */
[----:B------:R-:W-:Y:S01]  /*6dc0*/  FFMA.FTZ R105, R18, c[0x0][0x23c], -R125 ;  /* 0x00008f0012697a23 */ /* 0x000fe2000001087d */
[----:B------:R-:W4:Y:S01]  /*6dd0*/  LDSM.16.MT88.4 R28, [R252+0x4800] ;  /* 0x00480000fc1c783b */ /* 0x000f220000004200 */
[--C-:B------:R-:W-:Y:S02]  /*6de0*/  FFMA.FTZ R110, R17, c[0x0][0x23c], -R115.reuse ;  /* 0x00008f00116e7a23 */ /* 0x100fe40000010873 */
[--C-:B------:R-:W-:Y:S02]  /*6df0*/  FFMA.FTZ R109, R16, c[0x0][0x23c], -R115.reuse ;  /* 0x00008f00106d7a23 */ /* 0x100fe40000010873 */
[----:B------:R-:W5:Y:S01]  /*6e00*/  LDSM.16.MT88.4 R16, [R164+0x4800] ;  /* 0x00480000a410783b */ /* 0x000f620000004200 */
[----:B------:R-:W3:Y:S01]  /*6e10*/  MUFU.EX2 R103, R103 ;  /* 0x0000006700677308 */ /* 0x000ee20000000800 */
[----:B-1----:R-:W-:Y:S01]  /*6e20*/  F2FP.BF16.PACK_AB R238, R87, R88 ;  /* 0x0000005857ee723e */ /* 0x002fe200000010ff */
[----:B------:R-:W-:-:S02]  /*6e30*/  FFMA.FTZ R111, R111, c[0x0][0x23c], -R115 ;  /* 0x00008f006f6f7a23 */ /* 0x000fc40000010873 */
[----:B------:R-:W-:Y:S02]  /*6e40*/  FFMA.FTZ R116, R116, c[0x0][0x23c], -R115 ;  /* 0x00008f0074747a23 */ /* 0x000fe40000010873 */
[--C-:B------:R-:W-:Y:S02]  /*6e50*/  FFMA.FTZ R120, R120, c[0x0][0x23c], -R125.reuse ;  /* 0x00008f0078787a23 */ /* 0x100fe4000001087d */
[----:B------:R-:W-:Y:S01]  /*6e60*/  MUFU.EX2 R92, R92 ;  /* 0x0000005c005c7308 */ /* 0x000fe20000000800 */
[--C-:B------:R-:W-:Y:S01]  /*6e70*/  FFMA.FTZ R121, R121, c[0x0][0x23c], -R125.reuse ;  /* 0x00008f0079797a23 */ /* 0x100fe2000001087d */
[----:B--2---:R-:W-:Y:S01]  /*6e80*/  HMMA.16816.F32.BF16 R224, R220, R12, RZ ;  /* 0x0000000cdce0723c */ /* 0x004fe200000418ff */
[--C-:B------:R-:W-:Y:S02]  /*6e90*/  FFMA.FTZ R123, R123, c[0x0][0x23c], -R125.reuse ;  /* 0x00008f007b7b7a23 */ /* 0x100fe4000001087d */
[----:B------:R-:W-:Y:S02]  /*6ea0*/  FFMA.FTZ R126, R126, c[0x0][0x23c], -R125 ;  /* 0x00008f007e7e7a23 */ /* 0x000fe4000001087d */
[--C-:B------:R-:W-:Y:S01]  /*6eb0*/  FFMA.FTZ R132, R186, c[0x0][0x23c], -R115.reuse ;  /* 0x00008f00ba847a23 */ /* 0x100fe20000010873 */
[----:B------:R-:W1:Y:S01]  /*6ec0*/  MUFU.EX2 R85, R85 ;  /* 0x0000005500557308 */ /* 0x000e620000000800 */
[----:B---3--:R-:W-:Y:S01]  /*6ed0*/  F2FP.BF16.PACK_AB R237, R103, R95 ;  /* 0x0000005f67ed723e */ /* 0x008fe200000010ff */
[----:B------:R-:W-:-:S02]  /*6ee0*/  FFMA.FTZ R131, R131, c[0x0][0x23c], -R115 ;  /* 0x00008f0083837a23 */ /* 0x000fc40000010873 */
[--C-:B------:R-:W-:Y:S02]  /*6ef0*/  FFMA.FTZ R135, R141, c[0x0][0x23c], -R115.reuse ;  /* 0x00008f008d877a23 */ /* 0x100fe40000010873 */
[----:B------:R-:W-:Y:S02]  /*6f00*/  FFMA.FTZ R137, R137, c[0x0][0x23c], -R115 ;  /* 0x00008f0089897a23 */ /* 0x000fe40000010873 */
        /* <DEDUP_REMOVED lines=14> */
[--C-:B------:R-:W-:Y:S02]  /*6ff0*/  FFMA.FTZ R163, R169, c[0x0][0x23c], -R125.reuse ;  /* 0x00008f00a9a37a23 */ /* 0x100fe4000001087d */
[--C-:B------:R-:W-:Y:S01]  /*7000*/  FFMA.FTZ R160, R160, c[0x0][0x23c], -R125.reuse ;  /* 0x00008f00a0a07a23 */ /* 0x100fe2000001087d */
[----:B------:R-:W-:Y:S01]  /*7010*/  HMMA.16816.F32.BF16 R240, R236, R12, RZ ;  /* 0x0000000cecf0723c */ /* 0x000fe200000418ff */
[--C-:B------:R-:W-:Y:S01]  /*7020*/  FFMA.FTZ R159, R159, c[0x0][0x23c], -R125.reuse ;  /* 0x00008f009f9f7a23 */ /* 0x100fe2000001087d */
[----:B------:R-:W-:Y:S01]  /*7030*/  MUFU.EX2 R72, R72 ;  /* 0x0000004800487308 */ /* 0x000fe20000000800 */
[----:B------:R-:W-:-:S02]  /*7040*/  FFMA.FTZ R158, R158, c[0x0][0x23c], -R125 ;  /* 0x00008f009e9e7a23 */ /* 0x000fc4000001087d */
[--C-:B------:R-:W-:Y:S02]  /*7050*/  FFMA.FTZ R154, R154, c[0x0][0x23c], -R115.reuse ;  /* 0x00008f009a9a7a23 */ /* 0x100fe40000010873 */
[----:B-1----:R-:W-:Y:S01]  /*7060*/  F2FP.BF16.PACK_AB R12, R78, R86 ;  /* 0x000000564e0c723e */ /* 0x002fe200000010ff */
[C---:B------:R-:W-:Y:S01]  /*7070*/  HMMA.16816.F32.BF16 R244, R236.reuse, R230, RZ ;  /* 0x000000e6ecf4723c */ /* 0x040fe200000418ff */
[--C-:B------:R-:W-:Y:S01]  /*7080*/  FFMA.FTZ R152, R152, c[0x0][0x23c], -R115.reuse ;  /* 0x00008f0098987a23 */ /* 0x100fe20000010873 */
[----:B------:R-:W1:Y:S01]  /*7090*/  MUFU.EX2 R84, R84 ;  /* 0x0000005400547308 */ /* 0x000e620000000800 */
[--C-:B------:R-:W-:Y:S02]  /*70a0*/  FFMA.FTZ R149, R149, c[0x0][0x23c], -R115.reuse ;  /* 0x00008f0095957a23 */ /* 0x100fe40000010873 */
[----:B------:R-:W-:Y:S02]  /*70b0*/  FFMA.FTZ R147, R147, c[0x0][0x23c], -R115 ;  /* 0x00008f0093937a23 */ /* 0x000fe40000010873 */
[----:B------:R-:W-:Y:S01]  /*70c0*/  FADD.FTZ R96, R97, R96 ;  /* 0x0000006061607221 */ /* 0x000fe20000010000 */
[----:B------:R-:W-:Y:S01]  /*70d0*/  HMMA.16816.F32.BF16 R236, R236, R14, RZ ;  /* 0x0000000eecec723c */ /* 0x000fe200000418ff */
[----:B------:R-:W-:Y:S01]  /*70e0*/  FADD.FTZ R95, R95, R103 ;  /* 0x000000675f5f7221 */ /* 0x000fe20000010000 */
[----:B------:R-:W2:Y:S01]  /*70f0*/  MUFU.EX2 R76, R76 ;  /* 0x0000004c004c7308 */ /* 0x000ea20000000800 */
[----:B------:R-:W-:-:S02]  /*7100*/  FADD.FTZ R96, R88, R96 ;  /* 0x0000006058607221 */ /* 0x000fc40000010000 */
[----:B------:R-:W-:Y:S02]  /*7110*/  FADD.FTZ R95, R92, R95 ;  /* 0x0000005f5c5f7221 */ /* 0x000fe40000010000 */
[----:B------:R-:W-:Y:S01]  /*7120*/  FADD.FTZ R96, R87, R96 ;  /* 0x0000006057607221 */ /* 0x000fe20000010000 */
[C---:B------:R-:W-:Y:S01]  /*7130*/  HMMA.16816.F32.BF16 R228, R220.reuse, R230, RZ ;  /* 0x000000e6dce4723c */ /* 0x040fe200000418ff */
[----:B------:R-:W-:Y:S01]  /*7140*/  FADD.FTZ R95, R85, R95 ;  /* 0x0000005f555f7221 */ /* 0x000fe20000010000 */
[----:B------:R-:W3:Y:S01]  /*7150*/  MUFU.EX2 R79, R79 ;  /* 0x0000004f004f7308 */ /* 0x000ee20000000800 */
[----:B------:R-:W-:Y:S02]  /*7160*/  FADD.FTZ R96, R86, R96 ;  /* 0x0000006056607221 */ /* 0x000fe40000010000 */
[----:B-1----:R-:W-:Y:S02]  /*7170*/  FADD.FTZ R95, R84, R95 ;  /* 0x0000005f545f7221 */ /* 0x002fe40000010000 */
[----:B------:R-:W-:Y:S01]  /*7180*/  FADD.FTZ R96, R78, R96 ;  /* 0x000000604e607221 */ /* 0x000fe20000010000 */
[----:B------:R-:W-:Y:S01]  /*7190*/  HMMA.16816.F32.BF16 R220, R220, R14, RZ ;  /* 0x0000000edcdc723c */ /* 0x000fe200000418ff */
[----:B------:R-:W-:Y:S01]  /*71a0*/  FFMA.FTZ R145, R145, c[0x0][0x23c], -R125 ;  /* 0x00008f0091917a23 */ /* 0x000fe2000001087d */
[----:B------:R-:W1:Y:S01]  /*71b0*/  MUFU.EX2 R71, R71 ;  /* 0x0000004700477308 */ /* 0x000e620000000800 */
[C---:B--2---:R-:W-:Y:S01]  /*71c0*/  F2FP.BF16.PACK_AB R13, R76.reuse, R84 ;  /* 0x000000544c0d723e */ /* 0x044fe200000010ff */
[----:B------:R-:W-:-:S02]  /*71d0*/  FADD.FTZ R95, R76, R95 ;  /* 0x0000005f4c5f7221 */ /* 0x000fc40000010000 */
[----:B------:R-:W-:Y:S01]  /*71e0*/  FADD.FTZ R96, R77, R96 ;  /* 0x000000604d607221 */ /* 0x000fe20000010000 */
[----:B------:R-:W-:Y:S01]  /*71f0*/  F2FP.BF16.PACK_AB R14, R72, R77 ;  /* 0x0000004d480e723e */ /* 0x000fe200000010ff */
[----:B------:R-:W-:Y:S02]  /*7200*/  FFMA.FTZ R144, R144, c[0x0][0x23c], -R125 ;  /* 0x00008f0090907a23 */ /* 0x000fe4000001087d */
[----:B------:R-:W2:Y:S01]  /*7210*/  MUFU.EX2 R94, R94 ;  /* 0x0000005e005e7308 */ /* 0x000ea20000000800 */
[----:B---3--:R-:W-:Y:S02]  /*7220*/  FADD.FTZ R95, R79, R95 ;  /* 0x0000005f4f5f7221 */ /* 0x008fe40000010000 */
[----:B------:R-:W-:Y:S02]  /*7230*/  FADD.FTZ R96, R72, R96 ;  /* 0x0000006048607221 */ /* 0x000fe40000010000 */
[--C-:B------:R-:W-:Y:S02]  /*7240*/  FFMA.FTZ R143, R143, c[0x0][0x23c], -R125.reuse ;  /* 0x00008f008f8f7a23 */ /* 0x100fe4000001087d */
[----:B------:R-:W-:Y:S01]  /*7250*/  FFMA.FTZ R142, R142, c[0x0][0x23c], -R125 ;  /* 0x00008f008e8e7a23 */ /* 0x000fe2000001087d */
[C---:B-1----:R-:W-:Y:S01]  /*7260*/  F2FP.BF16.PACK_AB R15, R71.reuse, R79 ;  /* 0x0000004f470f723e */ /* 0x042fe200000010ff */
[----:B------:R-:W1:Y:S01]  /*7270*/  MUFU.EX2 R93, R93 ;  /* 0x0000005d005d7308 */ /* 0x000e620000000800 */
[----:B------:R-:W-:-:S02]  /*7280*/  FADD.FTZ R95, R71, R95 ;  /* 0x0000005f475f7221 */ /* 0x000fc40000010000 */
[--C-:B------:R-:W-:Y:S02]  /*7290*/  FFMA.FTZ R140, R140, c[0x0][0x23c], -R115.reuse ;  /* 0x00008f008c8c7a23 */ /* 0x100fe40000010873 */
[----:B------:R-:W-:Y:S01]  /*72a0*/  FFMA.FTZ R139, R139, c[0x0][0x23c], -R115 ;  /* 0x00008f008b8b7a23 */ /* 0x000fe20000010873 */
[C---:B------:R-:W-:Y:S01]  /*72b0*/  HMMA.16816.F32.BF16 R248, R12.reuse, R32, R248 ;  /* 0x000000200cf8723c */ /* 0x040fe200000418f8 */
[----:B--2---:R-:W-:Y:S01]  /*72c0*/  FADD.FTZ R96, R94, R96 ;  /* 0x000000605e607221 */ /* 0x004fe20000010000 */
[----:B------:R-:W2:Y:S01]  /*72d0*/  MUFU.EX2 R104, R104 ;  /* 0x0000006800687308 */ /* 0x000ea20000000800 */
[----:B------:R-:W-:Y:S02]  /*72e0*/  FADD.FTZ R98, R39, R98 ;  /* 0x0000006227627221 */ /* 0x000fe40000010000 */
[--C-:B------:R-:W-:Y:S02]  /*72f0*/  FFMA.FTZ R128, R128, c[0x0][0x23c], -R125.reuse ;  /* 0x00008f0080807a23 */ /* 0x100fe4000001087d */
[----:B------:R-:W-:Y:S01]  /*7300*/  FADD.FTZ R98, R38, R98 ;  /* 0x0000006226627221 */ /* 0x000fe20000010000 */
[----:B------:R-:W-:Y:S01]  /*7310*/  HMMA.16816.F32.BF16 R240, R12, R24, R240 ;  /* 0x000000180cf0723c */ /* 0x000fe200000418f0 */
[----:B------:R-:W-:Y:S01]  /*7320*/  FFMA.FTZ R127, R127, c[0x0][0x23c], -R125 ;  /* 0x00008f007f7f7a23 */ /* 0x000fe2000001087d */
[----:B------:R-:W3:Y:S01]  /*7330*/  MUFU.EX2 R105, R105 ;  /* 0x0000006900697308 */ /* 0x000ee20000000800 */
[----:B-1----:R-:W-:-:S02]  /*7340*/  FADD.FTZ R96, R93, R96 ;  /* 0x000000605d607221 */ /* 0x002fc40000010000 */
[----:B------:R-:W-:Y:S02]  /*7350*/  FADD.FTZ R98, R37, R98 ;  /* 0x0000006225627221 */ /* 0x000fe40000010000 */
[----:B------:R-:W-:Y:S01]  /*7360*/  FFMA.FTZ R210, R124, c[0x0][0x23c], -R125 ;  /* 0x00008f007cd27a23 */ /* 0x000fe2000001087d */
[C---:B------:R-:W-:Y:S01]  /*7370*/  HMMA.16816.F32.BF16 R244, R12.reuse, R34, R244 ;  /* 0x000000220cf4723c */ /* 0x040fe200000418f4 */
[--C-:B------:R-:W-:Y:S01]  /*7380*/  FFMA.FTZ R122, R122, c[0x0][0x23c], -R115.reuse ;  /* 0x00008f007a7a7a23 */ /* 0x100fe20000010873 */
[----:B------:R-:W1:Y:S01]  /*7390*/  MUFU.EX2 R110, R110 ;  /* 0x0000006e006e7308 */ /* 0x000e620000000800 */
[----:B--2---:R-:W-:Y:S02]  /*73a0*/  FADD.FTZ R96, R104, R96 ;  /* 0x0000006068607221 */ /* 0x004fe40000010000 */
[--C-:B------:R-:W-:Y:S02]  /*73b0*/  FFMA.FTZ R119, R119, c[0x0][0x23c], -R115.reuse ;  /* 0x00008f0077777a23 */ /* 0x100fe40000010873 */
[--C-:B------:R-:W-:Y:S01]  /*73c0*/  FFMA.FTZ R118, R118, c[0x0][0x23c], -R115.reuse ;  /* 0x00008f0076767a23 */ /* 0x100fe20000010873 */
[----:B------:R-:W-:Y:S01]  /*73d0*/  HMMA.16816.F32.BF16 R236, R12, R26, R236 ;  /* 0x0000001a0cec723c */ /* 0x000fe200000418ec */
[----:B------:R-:W-:Y:S01]  /*73e0*/  FFMA.FTZ R211, R114, c[0x0][0x23c], -R115 ;  /* 0x00008f0072d37a23 */ /* 0x000fe20000010873 */
[----:B------:R-:W2:Y:S01]  /*73f0*/  MUFU.EX2 R109, R109 ;  /* 0x0000006d006d7308 */ /* 0x000ea20000000800 */
[----:B---3--:R-:W-:-:S04]  /*7400*/  FADD.FTZ R96, R105, R96 ;  /* 0x0000006069607221 */ /* 0x008fc80000010000 */
[----:B------:R-:W-:Y:S02]  /*7410*/  F2FP.BF16.PACK_AB R12, R82, R83 ;  /* 0x00000053520c723e */ /* 0x000fe400000010ff */
[----:B------:R-:W-:Y:S01]  /*7420*/  F2FP.BF16.PACK_AB R13, R80, R81 ;  /* 0x00000051500d723e */ /* 0x000fe200000010ff */
[----:B------:R-:W3:Y:S01]  /*7430*/  MUFU.EX2 R111, R111 ;  /* 0x0000006f006f7308 */ /* 0x000ee20000000800 */
[----:B------:R-:W-:Y:S01]  /*7440*/  F2FP.BF16.PACK_AB R14, R74, R75 ;  /* 0x0000004b4a0e723e */ /* 0x000fe200000010ff */
[----:B-1----:R-:W-:Y:S01]  /*7450*/  FADD.FTZ R95, R110, R95 ;  /* 0x0000005f6e5f7221 */ /* 0x002fe20000010000 */
[----:B------:R-:W-:-:S05]  /*7460*/  F2FP.BF16.PACK_AB R15, R69, R73 ;  /* 0x00000049450f723e */ /* 0x000fca00000010ff */
[----:B------:R-:W1:Y:S01]  /*7470*/  MUFU.EX2 R116, R116 ;  /* 0x0000007400747308 */ /* 0x000e620000000800 */
[----:B--2---:R-:W-:Y:S01]  /*7480*/  FADD.FTZ R95, R109, R95 ;  /* 0x0000005f6d5f7221 */ /* 0x004fe20000010000 */
[C---:B------:R-:W-:Y:S06]  /*7490*/  HMMA.16816.F32.BF16 R232, R12.reuse, R32, R232 ;  /* 0x000000200ce8723c */ /* 0x040fec00000418e8 */
[----:B------:R-:W2:Y:S01]  /*74a0*/  MUFU.EX2 R120, R120 ;  /* 0x0000007800787308 */ /* 0x000ea20000000800 */
[----:B---3--:R-:W-:Y:S01]  /*74b0*/  FADD.FTZ R95, R111, R95 ;  /* 0x0000005f6f5f7221 */ /* 0x008fe20000010000 */
[C---:B------:R-:W-:Y:S06]  /*74c0*/  HMMA.16816.F32.BF16 R224, R12.reuse, R24, R224 ;  /* 0x000000180ce0723c */ /* 0x040fec00000418e0 */
[----:B------:R-:W3:Y:S01]  /*74d0*/  MUFU.EX2 R121, R121 ;  /* 0x0000007900797308 */ /* 0x000ee20000000800 */
[----:B-1----:R-:W-:Y:S01]  /*74e0*/  FADD.FTZ R95, R116, R95 ;  /* 0x0000005f745f7221 */ /* 0x002fe20000010000 */
[C---:B------:R-:W-:Y:S01]  /*74f0*/  HMMA.16816.F32.BF16 R228, R12.reuse, R34, R228 ;  /* 0x000000220ce4723c */ /* 0x040fe200000418e4 */
[----:B------:R-:W1:Y:S05]  /*7500*/  LDSM.16.MT88.4 R32, [R252+0x4c00] ;  /* 0x004c0000fc20783b */ /* 0x000e6a0000004200 */
[----:B------:R-:W4:Y:S01]  /*7510*/  MUFU.EX2 R123, R123 ;  /* 0x0000007b007b7308 */ /* 0x000f220000000800 */
[----:B--2---:R-:W-:Y:S01]  /*7520*/  FADD.FTZ R96, R120, R96 ;  /* 0x0000006078607221 */ /* 0x004fe20000010000 */
[----:B------:R-:W-:Y:S01]  /*7530*/  HMMA.16816.F32.BF16 R220, R12, R26, R220 ;  /* 0x0000001a0cdc723c */ /* 0x000fe200000418dc */
[----:B------:R-:W2:Y:S05]  /*7540*/  LDSM.16.MT88.4 R24, [R164+0x4c00] ;  /* 0x004c0000a418783b */ /* 0x000eaa0000004200 */
[----:B------:R-:W5:Y:S01]  /*7550*/  MUFU.EX2 R126, R126 ;  /* 0x0000007e007e7308 */ /* 0x000f620000000800 */
[----:B------:R-:W-:Y:S01]  /*7560*/  F2FP.BF16.PACK_AB R12, R93, R94 ;  /* 0x0000005e5d0c723e */ /* 0x000fe200000010ff */
[----:B---3--:R-:W-:Y:S01]  /*7570*/  FADD.FTZ R96, R121, R96 ;  /* 0x0000006079607221 */ /* 0x008fe20000010000 */
[----:B------:R-:W-:-:S02]  /*7580*/  F2FP.BF16.PACK_AB R13, R109, R110 ;  /* 0x0000006e6d0d723e */ /* 0x000fc400000010ff */
[----:B------:R-:W-:Y:S02]  /*7590*/  F2FP.BF16.PACK_AB R14, R105, R104 ;  /* 0x00000068690e723e */ /* 0x000fe400000010ff */
[----:B------:R-:W-:Y:S01]  /*75a0*/  F2FP.BF16.PACK_AB R15, R116, R111 ;  /* 0x0000006f740f723e */ /* 0x000fe200000010ff */
[----:B------:R-:W3:Y:S01]  /*75b0*/  MUFU.EX2 R132, R132 ;  /* 0x0000008400847308 */ /* 0x000ee20000000800 */
[----:B----4-:R-:W-:-:S05]  /*75c0*/  FADD.FTZ R96, R123, R96 ;  /* 0x000000607b607221 */ /* 0x010fca0000010000 */
[----:B------:R-:W-:Y:S02]  /*75d0*/  HMMA.16816.F32.BF16 R248, R12, R28, R248 ;  /* 0x0000001c0cf8723c */ /* 0x000fe400000418f8 */
[----:B------:R-:W4:Y:S01]  /*75e0*/  MUFU.EX2 R131, R131 ;  /* 0x0000008300837308 */ /* 0x000f220000000800 */
[----:B-----5:R-:W-:-:S05]  /*75f0*/  FADD.FTZ R96, R126, R96 ;  /* 0x000000607e607221 */ /* 0x020fca0000010000 */
[----:B------:R-:W-:Y:S02]  /*7600*/  HMMA.16816.F32.BF16 R240, R12, R16, R240 ;  /* 0x000000100cf0723c */ /* 0x000fe400000418f0 */
[----:B------:R-:W5:Y:S01]  /*7610*/  MUFU.EX2 R135, R135 ;  /* 0x0000008700877308 */ /* 0x000f620000000800 */
[----:B---3--:R-:W-:-:S05]  /*7620*/  FADD.FTZ R95, R132, R95 ;  /* 0x0000005f845f7221 */ /* 0x008fca0000010000 */
[----:B------:R-:W-:Y:S02]  /*7630*/  HMMA.16816.F32.BF16 R244, R12, R30, R244 ;  /* 0x0000001e0cf4723c */ /* 0x000fe400000418f4 */
[----:B------:R-:W3:Y:S01]  /*7640*/  MUFU.EX2 R137, R137 ;  /* 0x0000008900897308 */ /* 0x000ee20000000800 */
[----:B----4-:R-:W-:-:S05]  /*7650*/  FADD.FTZ R95, R131, R95 ;  /* 0x0000005f835f7221 */ /* 0x010fca0000010000 */
[----:B------:R-:W-:Y:S02]  /*7660*/  HMMA.16816.F32.BF16 R236, R12, R18, R236 ;  /* 0x000000120cec723c */ /* 0x000fe400000418ec */
[----:B------:R-:W4:Y:S01]  /*7670*/  MUFU.EX2 R146, R146 ;  /* 0x0000009200927308 */ /* 0x000f220000000800 */
[----:B-----5:R-:W-:-:S04]  /*7680*/  FADD.FTZ R95, R135, R95 ;  /* 0x0000005f875f7221 */ /* 0x020fc80000010000 */
[----:B------:R-:W-:Y:S02]  /*7690*/  F2FP.BF16.PACK_AB R12, R67, R70 ;  /* 0x00000046430c723e */ /* 0x000fe400000010ff */
[----:B------:R-:W-:Y:S01]  /*76a0*/  F2FP.BF16.PACK_AB R13, R44, R68 ;  /* 0x000000442c0d723e */ /* 0x000fe200000010ff */
[----:B------:R-:W5:Y:S01]  /*76b0*/  MUFU.EX2 R148, R148 ;  /* 0x0000009400947308 */ /* 0x000f620000000800 */
[----:B------:R-:W-:Y:S01]  /*76c0*/  F2FP.BF16.PACK_AB R14, R65, R66 ;  /* 0x00000042410e723e */ /* 0x000fe200000010ff */
[----:B---3--:R-:W-:Y:S01]  /*76d0*/  FADD.FTZ R95, R137, R95 ;  /* 0x0000005f895f7221 */ /* 0x008fe20000010000 */
[----:B------:R-:W-:-:S05]  /*76e0*/  F2FP.BF16.PACK_AB R15, R42, R43 ;  /* 0x0000002b2a0f723e */ /* 0x000fca00000010ff */
[----:B------:R-:W3:Y:S01]  /*76f0*/  MUFU.EX2 R151, R151 ;  /* 0x0000009700977308 */ /* 0x000ee20000000800 */
[----:B----4-:R-:W-:Y:S01]  /*7700*/  FADD.FTZ R96, R146, R96 ;  /* 0x0000006092607221 */ /* 0x010fe20000010000 */
[C---:B------:R-:W-:Y:S06]  /*7710*/  HMMA.16816.F32.BF16 R232, R12.reuse, R28, R232 ;  /* 0x0000001c0ce8723c */ /* 0x040fec00000418e8 */
[----:B------:R-:W4:Y:S01]  /*7720*/  MUFU.EX2 R153, R153 ;  /* 0x0000009900997308 */ /* 0x000f220000000800 */
[----:B-----5:R-:W-:Y:S01]  /*7730*/  FADD.FTZ R96, R148, R96 ;  /* 0x0000006094607221 */ /* 0x020fe20000010000 */
[C---:B------:R-:W-:Y:S01]  /*7740*/  HMMA.16816.F32.BF16 R228, R12.reuse, R30, R228 ;  /* 0x0000001e0ce4723c */ /* 0x040fe200000418e4 */
[----:B------:R-:W5:Y:S05]  /*7750*/  LDSM.16.MT88.4 R28, [R252+0x5000] ;  /* 0x00500000fc1c783b */ /* 0x000f6a0000004200 */
[----:B------:R-:W1:Y:S01]  /*7760*/  MUFU.EX2 R156, R156 ;  /* 0x0000009c009c7308 */ /* 0x000e620000000800 */
[----:B---3--:R-:W-:Y:S01]  /*7770*/  FADD.FTZ R96, R151, R96 ;  /* 0x0000006097607221 */ /* 0x008fe20000010000 */
[C---:B------:R-:W-:Y:S06]  /*7780*/  HMMA.16816.F32.BF16 R224, R12.reuse, R16, R224 ;  /* 0x000000100ce0723c */ /* 0x040fec00000418e0 */
[----:B------:R-:W3:Y:S01]  /*7790*/  MUFU.EX2 R155, R155 ;  /* 0x0000009b009b7308 */ /* 0x000ee20000000800 */
[----:B----4-:R-:W-:Y:S01]  /*77a0*/  FADD.FTZ R96, R153, R96 ;  /* 0x0000006099607221 */ /* 0x010fe20000010000 */
[----:B------:R-:W-:Y:S01]  /*77b0*/  HMMA.16816.F32.BF16 R220, R12, R18, R220 ;  /* 0x000000120cdc723c */ /* 0x000fe200000418dc */
[----:B------:R-:W4:Y:S05]  /*77c0*/  LDSM.16.MT88.4 R16, [R164+0x5000] ;  /* 0x00500000a410783b */ /* 0x000f2a0000004200 */
[----:B------:R-:W2:Y:S01]  /*77d0*/  MUFU.EX2 R157, R157 ;  /* 0x0000009d009d7308 */ /* 0x000ea20000000800 */
[----:B------:R-:W-:Y:S01]  /*77e0*/  F2FP.BF16.PACK_AB R12, R121, R120 ;  /* 0x00000078790c723e */ /* 0x000fe200000010ff */
[----:B-1----:R-:W-:Y:S01]  /*77f0*/  FADD.FTZ R95, R156, R95 ;  /* 0x0000005f9c5f7221 */ /* 0x002fe20000010000 */
[----:B------:R-:W-:-:S02]  /*7800*/  F2FP.BF16.PACK_AB R13, R131, R132 ;  /* 0x00000084830d723e */ /* 0x000fc400000010ff */
[----:B------:R-:W-:Y:S02]  /*7810*/  F2FP.BF16.PACK_AB R14, R126, R123 ;  /* 0x0000007b7e0e723e */ /* 0x000fe400000010ff */
[----:B------:R-:W-:Y:S01]  /*7820*/  F2FP.BF16.PACK_AB R15, R137, R135 ;  /* 0x00000087890f723e */ /* 0x000fe200000010ff */
[----:B------:R-:W1:Y:S01]  /*7830*/  MUFU.EX2 R161, R161 ;  /* 0x000000a100a17308 */ /* 0x000e620000000800 */
[----:B---3--:R-:W-:-:S05]  /*7840*/  FADD.FTZ R95, R155, R95 ;  /* 0x0000005f9b5f7221 */ /* 0x008fca0000010000 */
[----:B------:R-:W-:Y:S02]  /*7850*/  HMMA.16816.F32.BF16 R248, R12, R32, R248 ;  /* 0x000000200cf8723c */ /* 0x000fe400000418f8 */
[----:B------:R-:W3:Y:S01]  /*7860*/  MUFU.EX2 R36, R36 ;  /* 0x0000002400247308 */ /* 0x000ee20000000800 */
[----:B--2---:R-:W-:-:S05]  /*7870*/  FADD.FTZ R95, R157, R95 ;  /* 0x0000005f9d5f7221 */ /* 0x004fca0000010000 */
[----:B------:R-:W-:Y:S02]  /*7880*/  HMMA.16816.F32.BF16 R244, R12, R34, R244 ;  /* 0x000000220cf4723c */ /* 0x000fe400000418f4 */
[----:B------:R-:W2:Y:S01]  /*7890*/  MUFU.EX2 R11, R11 ;  /* 0x0000000b000b7308 */ /* 0x000ea20000000800 */
[----:B-1----:R-:W-:-:S05]  /*78a0*/  FADD.FTZ R95, R161, R95 ;  /* 0x0000005fa15f7221 */ /* 0x002fca0000010000 */
[----:B------:R-:W-:Y:S02]  /*78b0*/  HMMA.16816.F32.BF16 R240, R12, R24, R240 ;  /* 0x000000180cf0723c */ /* 0x000fe400000418f0 */
[----:B------:R-:W1:Y:S01]  /*78c0*/  MUFU.EX2 R10, R10 ;  /* 0x0000000a000a7308 */ /* 0x000e620000000800 */
[----:B---3--:R-:W-:-:S05]  /*78d0*/  FADD.FTZ R98, R36, R98 ;  /* 0x0000006224627221 */ /* 0x008fca0000010000 */
[----:B------:R-:W-:Y:S02]  /*78e0*/  HMMA.16816.F32.BF16 R236, R12, R26, R236 ;  /* 0x0000001a0cec723c */ /* 0x000fe400000418ec */
[----:B------:R-:W3:Y:S01]  /*78f0*/  MUFU.EX2 R163, R163 ;  /* 0x000000a300a37308 */ /* 0x000ee20000000800 */
[----:B--2---:R-:W-:-:S04]  /*7900*/  FADD.FTZ R98, R11, R98 ;  /* 0x000000620b627221 */ /* 0x004fc80000010000 */
[----:B------:R-:W-:Y:S02]  /*7910*/  F2FP.BF16.PACK_AB R12, R63, R64 ;  /* 0x000000403f0c723e */ /* 0x000fe400000010ff */
[----:B------:R-:W-:Y:S01]  /*7920*/  F2FP.BF16.PACK_AB R13, R40, R41 ;  /* 0x00000029280d723e */ /* 0x000fe200000010ff */
[----:B------:R-:W2:Y:S01]  /*7930*/  MUFU.EX2 R160, R160 ;  /* 0x000000a000a07308 */ /* 0x000ea20000000800 */
[----:B------:R-:W-:Y:S01]  /*7940*/  F2FP.BF16.PACK_AB R14, R61, R62 ;  /* 0x0000003e3d0e723e */ /* 0x000fe200000010ff */
[----:B-1----:R-:W-:Y:S01]  /*7950*/  FADD.FTZ R98, R10, R98 ;  /* 0x000000620a627221 */ /* 0x002fe20000010000 */
[----:B------:R-:W-:-:S05]  /*7960*/  F2FP.BF16.PACK_AB R15, R38, R39 ;  /* 0x00000027260f723e */ /* 0x000fca00000010ff */
[----:B------:R-:W1:Y:S01]  /*7970*/  MUFU.EX2 R159, R159 ;  /* 0x0000009f009f7308 */ /* 0x000e620000000800 */
[----:B---3--:R-:W-:Y:S01]  /*7980*/  FADD.FTZ R96, R163, R96 ;  /* 0x00000060a3607221 */ /* 0x008fe20000010000 */
[C---:B------:R-:W-:Y:S06]  /*7990*/  HMMA.16816.F32.BF16 R232, R12.reuse, R32, R232 ;  /* 0x000000200ce8723c */ /* 0x040fec00000418e8 */
[----:B------:R-:W3:Y:S01]  /*79a0*/  MUFU.EX2 R158, R158 ;  /* 0x0000009e009e7308 */ /* 0x000ee20000000800 */
[----:B--2---:R-:W-:Y:S01]  /*79b0*/  FADD.FTZ R96, R160, R96 ;  /* 0x00000060a0607221 */ /* 0x004fe20000010000 */
[C---:B------:R-:W-:Y:S01]  /*79c0*/  HMMA.16816.F32.BF16 R228, R12.reuse, R34, R228 ;  /* 0x000000220ce4723c */ /* 0x040fe200000418e4 */
[----:B------:R-:W2:Y:S05]  /*79d0*/  LDSM.16.MT88.4 R32, [R252+0x5400] ;  /* 0x00540000fc20783b */ /* 0x000eaa0000004200 */
[----:B------:R-:W4:Y:S01]  /*79e0*/  MUFU.EX2 R154, R154 ;  /* 0x0000009a009a7308 */ /* 0x000f220000000800 */
[----:B-1----:R-:W-:Y:S01]  /*79f0*/  FADD.FTZ R96, R159, R96 ;  /* 0x000000609f607221 */ /* 0x002fe20000010000 */
[C---:B------:R-:W-:Y:S06]  /*7a00*/  HMMA.16816.F32.BF16 R224, R12.reuse, R24, R224 ;  /* 0x000000180ce0723c */ /* 0x040fec00000418e0 */
[----:B------:R-:W1:Y:S01]  /*7a10*/  MUFU.EX2 R152, R152 ;  /* 0x0000009800987308 */ /* 0x000e620000000800 */
[----:B---3--:R-:W-:Y:S01]  /*7a20*/  FADD.FTZ R96, R158, R96 ;  /* 0x000000609e607221 */ /* 0x008fe20000010000 */
[----:B------:R-:W-:Y:S01]  /*7a30*/  HMMA.16816.F32.BF16 R220, R12, R26, R220 ;  /* 0x0000001a0cdc723c */ /* 0x000fe200000418dc */
[----:B------:R-:W3:Y:S05]  /*7a40*/  LDSM.16.MT88.4 R24, [R164+0x5400] ;  /* 0x00540000a418783b */ /* 0x000eea0000004200 */
[----:B------:R-:W2:Y:S01]  /*7a50*/  MUFU.EX2 R149, R149 ;  /* 0x0000009500957308 */ /* 0x000ea20000000800 */
[----:B------:R-:W-:Y:S01]  /*7a60*/  F2FP.BF16.PACK_AB R12, R148, R146 ;  /* 0x00000092940c723e */ /* 0x000fe200000010ff */
[----:B----4-:R-:W-:Y:S01]  /*7a70*/  FADD.FTZ R95, R154, R95 ;  /* 0x0000005f9a5f7221 */ /* 0x010fe20000010000 */
[----:B------:R-:W-:-:S02]  /*7a80*/  F2FP.BF16.PACK_AB R13, R155, R156 ;  /* 0x0000009c9b0d723e */ /* 0x000fc400000010ff */
[----:B------:R-:W-:Y:S02]  /*7a90*/  F2FP.BF16.PACK_AB R14, R153, R151 ;  /* 0x00000097990e723e */ /* 0x000fe400000010ff */
[----:B------:R-:W-:Y:S01]  /*7aa0*/  F2FP.BF16.PACK_AB R15, R161, R157 ;  /* 0x0000009da10f723e */ /* 0x000fe200000010ff */
[----:B------:R-:W4:Y:S01]  /*7ab0*/  MUFU.EX2 R147, R147 ;  /* 0x0000009300937308 */ /* 0x000f220000000800 */
[----:B-1----:R-:W-:-:S05]  /*7ac0*/  FADD.FTZ R95, R152, R95 ;  /* 0x0000005f985f7221 */ /* 0x002fca0000010000 */
[----:B-----5:R-:W-:Y:S02]  /*7ad0*/  HMMA.16816.F32.BF16 R248, R12, R28, R248 ;  /* 0x0000001c0cf8723c */ /* 0x020fe400000418f8 */
[----:B------:R-:W1:Y:S01]  /*7ae0*/  MUFU.EX2 R55, R55 ;  /* 0x0000003700377308 */ /* 0x000e620000000800 */
[----:B--2---:R-:W-:-:S05]  /*7af0*/  FADD.FTZ R95, R149, R95 ;  /* 0x0000005f955f7221 */ /* 0x004fca0000010000 */
[----:B------:R-:W-:Y:S02]  /*7b00*/  HMMA.16816.F32.BF16 R244, R12, R30, R244 ;  /* 0x0000001e0cf4723c */ /* 0x000fe400000418f4 */
[----:B------:R-:W2:Y:S01]  /*7b10*/  MUFU.EX2 R54, R54 ;  /* 0x0000003600367308 */ /* 0x000ea20000000800 */
[----:B----4-:R-:W-:-:S05]  /*7b20*/  FADD.FTZ R95, R147, R95 ;  /* 0x0000005f935f7221 */ /* 0x010fca0000010000 */
[----:B------:R-:W-:Y:S02]  /*7b30*/  HMMA.16816.F32.BF16 R240, R12, R16, R240 ;  /* 0x000000100cf0723c */ /* 0x000fe400000418f0 */
[----:B------:R-:W4:Y:S01]  /*7b40*/  MUFU.EX2 R53, R53 ;  /* 0x0000003500357308 */ /* 0x000f220000000800 */
[----:B-1----:R-:W-:-:S05]  /*7b50*/  FADD.FTZ R100, R55, R100 ;  /* 0x0000006437647221 */ /* 0x002fca0000010000 */
[----:B------:R-:W-:Y:S02]  /*7b60*/  HMMA.16816.F32.BF16 R236, R12, R18, R236 ;  /* 0x000000120cec723c */ /* 0x000fe400000418ec */
[----:B------:R-:W1:Y:S01]  /*7b70*/  MUFU.EX2 R8, R8 ;  /* 0x0000000800087308 */ /* 0x000e620000000800 */
[----:B--2---:R-:W-:-:S04]  /*7b80*/  FADD.FTZ R100, R54, R100 ;  /* 0x0000006436647221 */ /* 0x004fc80000010000 */
[----:B------:R-:W-:Y:S02]  /*7b90*/  F2FP.BF16.PACK_AB R12, R59, R60 ;  /* 0x0000003c3b0c723e */ /* 0x000fe400000010ff */
[----:B------:R-:W-:Y:S01]  /*7ba0*/  F2FP.BF16.PACK_AB R13, R36, R37 ;  /* 0x00000025240d723e */ /* 0x000fe200000010ff */
[----:B------:R-:W2:Y:S01]  /*7bb0*/  MUFU.EX2 R7, R7 ;  /* 0x0000000700077308 */ /* 0x000ea20000000800 */
[----:B------:R-:W-:Y:S01]  /*7bc0*/  F2FP.BF16.PACK_AB R14, R57, R58 ;  /* 0x0000003a390e723e */ /* 0x000fe200000010ff */
[----:B----4-:R-:W-:Y:S01]  /*7bd0*/  FADD.FTZ R100, R53, R100 ;  /* 0x0000006435647221 */ /* 0x010fe20000010000 */
[----:B------:R-:W-:-:S05]  /*7be0*/  F2FP.BF16.PACK_AB R15, R10, R11 ;  /* 0x0000000b0a0f723e */ /* 0x000fca00000010ff */
[----:B------:R-:W4:Y:S01]  /*7bf0*/  MUFU.EX2 R0, R0 ;  /* 0x0000000000007308 */ /* 0x000f220000000800 */
[----:B-1----:R-:W-:Y:S01]  /*7c00*/  FADD.FTZ R98, R8, R98 ;  /* 0x0000006208627221 */ /* 0x002fe20000010000 */
[C---:B------:R-:W-:Y:S06]  /*7c10*/  HMMA.16816.F32.BF16 R232, R12.reuse, R28, R232 ;  /* 0x0000001c0ce8723c */ /* 0x040fec00000418e8 */
[----:B------:R-:W1:Y:S01]  /*7c20*/  MUFU.EX2 R117, R117 ;  /* 0x0000007500757308 */ /* 0x000e620000000800 */
[----:B--2---:R-:W-:Y:S01]  /*7c30*/  FADD.FTZ R98, R7, R98 ;  /* 0x0000006207627221 */ /* 0x004fe20000010000 */
[C---:B------:R-:W-:Y:S01]  /*7c40*/  HMMA.16816.F32.BF16 R228, R12.reuse, R30, R228 ;  /* 0x0000001e0ce4723c */ /* 0x040fe200000418e4 */
[----:B------:R-:W-:Y:S05]  /*7c50*/  LDSM.16.MT88.4 R28, [R164+0x5800] ;  /* 0x00580000a41c783b */ /* 0x000fea0000004200 */
[----:B------:R-:W2:Y:S01]  /*7c60*/  MUFU.EX2 R145, R145 ;  /* 0x0000009100917308 */ /* 0x000ea20000000800 */
[----:B----4-:R-:W-:Y:S01]  /*7c70*/  FADD.FTZ R98, R0, R98 ;  /* 0x0000006200627221 */ /* 0x010fe20000010000 */
[C---:B------:R-:W-:Y:S06]  /*7c80*/  HMMA.16816.F32.BF16 R224, R12.reuse, R16, R224 ;  /* 0x000000100ce0723c */ /* 0x040fec00000418e0 */
[----:B------:R-:W4:Y:S01]  /*7c90*/  MUFU.EX2 R144, R144 ;  /* 0x0000009000907308 */ /* 0x000f220000000800 */
[----:B-1----:R-:W-:Y:S01]  /*7ca0*/  FADD.FTZ R98, R117, R98 ;  /* 0x0000006275627221 */ /* 0x002fe20000010000 */
[----:B------:R-:W-:Y:S01]  /*7cb0*/  HMMA.16816.F32.BF16 R220, R12, R18, R220 ;  /* 0x000000120cdc723c */ /* 0x000fe200000418dc */
[----:B------:R-:W1:Y:S05]  /*7cc0*/  LDSM.16.MT88.4 R16, [R252+0x5800] ;  /* 0x00580000fc10783b */ /* 0x000e6a0000004200 */
[----:B------:R-:W5:Y:S01]  /*7cd0*/  MUFU.EX2 R143, R143 ;  /* 0x0000008f008f7308 */ /* 0x000f620000000800 */
[----:B------:R-:W-:Y:S01]  /*7ce0*/  F2FP.BF16.PACK_AB R12, R160, R163 ;  /* 0x000000a3a00c723e */ /* 0x000fe200000010ff */
[----:B--2---:R-:W-:Y:S01]  /*7cf0*/  FADD.FTZ R96, R145, R96 ;  /* 0x0000006091607221 */ /* 0x004fe20000010000 */
[----:B------:R-:W-:-:S02]  /*7d00*/  F2FP.BF16.PACK_AB R13, R152, R154 ;  /* 0x0000009a980d723e */ /* 0x000fc400000010ff */
[----:B------:R-:W-:Y:S02]  /*7d10*/  F2FP.BF16.PACK_AB R14, R158, R159 ;  /* 0x0000009f9e0e723e */ /* 0x000fe400000010ff */
[----:B------:R-:W-:Y:S01]  /*7d20*/  F2FP.BF16.PACK_AB R15, R147, R149 ;  /* 0x00000095930f723e */ /* 0x000fe200000010ff */
[----:B------:R-:W2:Y:S01]  /*7d30*/  MUFU.EX2 R142, R142 ;  /* 0x0000008e008e7308 */ /* 0x000ea20000000800 */
[----:B----4-:R-:W-:-:S05]  /*7d40*/  FADD.FTZ R96, R144, R96 ;  /* 0x0000006090607221 */ /* 0x010fca0000010000 */
[----:B------:R-:W-:Y:S02]  /*7d50*/  HMMA.16816.F32.BF16 R248, R12, R32, R248 ;  /* 0x000000200cf8723c */ /* 0x000fe400000418f8 */
[----:B------:R-:W4:Y:S01]  /*7d60*/  MUFU.EX2 R140, R140 ;  /* 0x0000008c008c7308 */ /* 0x000f220000000800 */
[----:B-----5:R-:W-:-:S05]  /*7d70*/  FADD.FTZ R96, R143, R96 ;  /* 0x000000608f607221 */ /* 0x020fca0000010000 */
[----:B------:R-:W-:Y:S02]  /*7d80*/  HMMA.16816.F32.BF16 R244, R12, R34, R244 ;  /* 0x000000220cf4723c */ /* 0x000fe400000418f4 */
[----:B------:R-:W5:Y:S01]  /*7d90*/  MUFU.EX2 R139, R139 ;  /* 0x0000008b008b7308 */ /* 0x000f620000000800 */
[----:B--2---:R-:W-:-:S05]  /*7da0*/  FADD.FTZ R96, R142, R96 ;  /* 0x000000608e607221 */ /* 0x004fca0000010000 */
[----:B---3--:R-:W-:Y:S02]  /*7db0*/  HMMA.16816.F32.BF16 R240, R12, R24, R240 ;  /* 0x000000180cf0723c */ /* 0x008fe400000418f0 */
[----:B------:R-:W2:Y:S01]  /*7dc0*/  MUFU.EX2 R52, R52 ;  /* 0x0000003400347308 */ /* 0x000ea20000000800 */
[----:B----4-:R-:W-:-:S05]  /*7dd0*/  FADD.FTZ R95, R140, R95 ;  /* 0x0000005f8c5f7221 */ /* 0x010fca0000010000 */
[----:B------:R-:W-:Y:S02]  /*7de0*/  HMMA.16816.F32.BF16 R236, R12, R26, R236 ;  /* 0x0000001a0cec723c */ /* 0x000fe400000418ec */
[----:B------:R-:W3:Y:S01]  /*7df0*/  MUFU.EX2 R51, R51 ;  /* 0x0000003300337308 */ /* 0x000ee20000000800 */
[----:B-----5:R-:W-:-:S04]  /*7e00*/  FADD.FTZ R95, R139, R95 ;  /* 0x0000005f8b5f7221 */ /* 0x020fc80000010000 */
[----:B------:R-:W-:Y:S02]  /*7e10*/  F2FP.BF16.PACK_AB R12, R55, R56 ;  /* 0x00000038370c723e */ /* 0x000fe400000010ff */
[----:B------:R-:W-:Y:S01]  /*7e20*/  F2FP.BF16.PACK_AB R13, R7, R8 ;  /* 0x00000008070d723e */ /* 0x000fe200000010ff */
[----:B------:R-:W4:Y:S01]  /*7e30*/  MUFU.EX2 R50, R50 ;  /* 0x0000003200327308 */ /* 0x000f220000000800 */
[----:B------:R-:W-:Y:S01]  /*7e40*/  F2FP.BF16.PACK_AB R14, R53, R54 ;  /* 0x00000036350e723e */ /* 0x000fe200000010ff */
[----:B--2---:R-:W-:Y:S01]  /*7e50*/  FADD.FTZ R100, R52, R100 ;  /* 0x0000006434647221 */ /* 0x004fe20000010000 */
[----:B------:R-:W-:-:S05]  /*7e60*/  F2FP.BF16.PACK_AB R15, R117, R0 ;  /* 0x00000000750f723e */ /* 0x000fca00000010ff */
[----:B------:R-:W2:Y:S01]  /*7e70*/  MUFU.EX2 R49, R49 ;  /* 0x0000003100317308 */ /* 0x000ea20000000800 */
[----:B---3--:R-:W-:Y:S01]  /*7e80*/  FADD.FTZ R100, R51, R100 ;  /* 0x0000006433647221 */ /* 0x008fe20000010000 */
[C---:B------:R-:W-:Y:S06]  /*7e90*/  HMMA.16816.F32.BF16 R232, R12.reuse, R32, R232 ;  /* 0x000000200ce8723c */ /* 0x040fec00000418e8 */
[----:B------:R-:W3:Y:S01]  /*7ea0*/  MUFU.EX2 R141, R141 ;  /* 0x0000008d008d7308 */ /* 0x000ee20000000800 */
[--C-:B------:R-:W-:Y:S01]  /*7eb0*/  FFMA.FTZ R32, R138, c[0x0][0x23c], -R115.reuse ;  /* 0x00008f008a207a23 */ /* 0x100fe20000010873 */
[----:B------:R-:W-:Y:S01]  /*7ec0*/  HMMA.16816.F32.BF16 R228, R12, R34, R228 ;  /* 0x000000220ce4723c */ /* 0x000fe200000418e4 */
[----:B------:R-:W-:-:S02]  /*7ed0*/  FFMA.FTZ R33, R136, c[0x0][0x23c], -R115 ;  /* 0x00008f0088217a23 */ /* 0x000fc40000010873 */
[----:B----4-:R-:W-:-:S03]  /*7ee0*/  FADD.FTZ R100, R50, R100 ;  /* 0x0000006432647221 */ /* 0x010fc60000010000 */
[----:B------:R-:W4:Y:S01]  /*7ef0*/  MUFU.EX2 R32, R32 ;  /* 0x0000002000207308 */ /* 0x000f220000000800 */
[----:B------:R-:W-:Y:S01]  /*7f00*/  FFMA.FTZ R34, R133, c[0x0][0x23c], -R107 ;  /* 0x00008f0085227a23 */ /* 0x000fe2000001086b */
[----:B------:R-:W-:Y:S01]  /*7f10*/  HMMA.16816.F32.BF16 R224, R12, R24, R224 ;  /* 0x000000180ce0723c */ /* 0x000fe200000418e0 */
[----:B------:R-:W-:Y:S02]  /*7f20*/  FFMA.FTZ R35, R134, c[0x0][0x23c], -R125 ;  /* 0x00008f0086237a23 */ /* 0x000fe4000001087d */
[----:B--2---:R-:W-:-:S03]  /*7f30*/  FADD.FTZ R100, R49, R100 ;  /* 0x0000006431647221 */ /* 0x004fc60000010000 */
[----:B------:R-:W2:Y:S01]  /*7f40*/  MUFU.EX2 R33, R33 ;  /* 0x0000002100217308 */ /* 0x000ea20000000800 */
[----:B---3--:R-:W-:Y:S01]  /*7f50*/  FADD.FTZ R98, R141, R98 ;  /* 0x000000628d627221 */ /* 0x008fe20000010000 */
[----:B------:R-:W-:Y:S01]  /*7f60*/  HMMA.16816.F32.BF16 R220, R12, R26, R220 ;  /* 0x0000001a0cdc723c */ /* 0x000fe200000418dc */
[----:B------:R-:W3:Y:S05]  /*7f70*/  LDSM.16.MT88.4 R24, [R252+0x5c00] ;  /* 0x005c0000fc18783b */ /* 0x000eea0000004200 */
[----:B------:R-:W5:Y:S01]  /*7f80*/  MUFU.EX2 R162, R162 ;  /* 0x000000a200a27308 */ /* 0x000f620000000800 */
[----:B------:R-:W-:Y:S01]  /*7f90*/  F2FP.BF16.PACK_AB R12, R144, R145 ;  /* 0x00000091900c723e */ /* 0x000fe200000010ff */
[----:B----4-:R-:W-:Y:S01]  /*7fa0*/  FADD.FTZ R95, R32, R95 ;  /* 0x0000005f205f7221 */ /* 0x010fe20000010000 */
[----:B------:R-:W-:-:S02]  /*7fb0*/  F2FP.BF16.PACK_AB R13, R139, R140 ;  /* 0x0000008c8b0d723e */ /* 0x000fc400000010ff */
[----:B------:R-:W-:-:S03]  /*7fc0*/  F2FP.BF16.PACK_AB R14, R142, R143 ;  /* 0x0000008f8e0e723e */ /* 0x000fc600000010ff */
[----:B------:R-:W4:Y:S01]  /*7fd0*/  MUFU.EX2 R150, R150 ;  /* 0x0000009600967308 */ /* 0x000f220000000800 */
[C---:B--2---:R-:W-:Y:S01]  /*7fe0*/  F2FP.BF16.PACK_AB R15, R33.reuse, R32 ;  /* 0x00000020210f723e */ /* 0x044fe200000010ff */
[----:B------:R-:W-:-:S06]  /*7ff0*/  FADD.FTZ R95, R33, R95 ;  /* 0x0000005f215f7221 */ /* 0x000fcc0000010000 */
[----:B------:R-:W2:Y:S01]  /*8000*/  MUFU.EX2 R34, R34 ;  /* 0x0000002200227308 */ /* 0x000ea20000000800 */
[----:B-1----:R-:W-:Y:S01]  /*8010*/  HMMA.16816.F32.BF16 R248, R12, R16, R248 ;  /* 0x000000100cf8723c */ /* 0x002fe200000418f8 */
[----:B-----5:R-:W-:-:S06]  /*8020*/  FADD.FTZ R98, R162, R98 ;  /* 0x00000062a2627221 */ /* 0x020fcc0000010000 */
[----:B------:R-:W1:Y:S01]  /*8030*/  MUFU.EX2 R35, R35 ;  /* 0x0000002300237308 */ /* 0x000e620000000800 */
[----:B------:R-:W-:Y:S01]  /*8040*/  HMMA.16816.F32.BF16 R244, R12, R18, R244 ;  /* 0x000000120cf4723c */ /* 0x000fe200000418f4 */
[----:B----4-:R-:W-:-:S06]  /*8050*/  FADD.FTZ R98, R150, R98 ;  /* 0x0000006296627221 */ /* 0x010fcc0000010000 */
[----:B------:R-:W4:Y:S01]  /*8060*/  MUFU.EX2 R128, R128 ;  /* 0x0000008000807308 */ /* 0x000f220000000800 */
[----:B------:R-:W-:Y:S01]  /*8070*/  HMMA.16816.F32.BF16 R240, R12, R28, R240 ;  /* 0x0000001c0cf0723c */ /* 0x000fe200000418f0 */
[----:B--2---:R-:W-:-:S06]  /*8080*/  FADD.FTZ R98, R34, R98 ;  /* 0x0000006222627221 */ /* 0x004fcc0000010000 */
[----:B------:R-:W2:Y:S01]  /*8090*/  MUFU.EX2 R127, R127 ;  /* 0x0000007f007f7308 */ /* 0x000ea20000000800 */
[----:B------:R-:W-:Y:S01]  /*80a0*/  HMMA.16816.F32.BF16 R236, R12, R30, R236 ;  /* 0x0000001e0cec723c */ /* 0x000fe200000418ec */
[----:B-1----:R-:W-:-:S06]  /*80b0*/  FADD.FTZ R96, R35, R96 ;  /* 0x0000006023607221 */ /* 0x002fcc0000010000 */
[----:B------:R-:W-:Y:S01]  /*80c0*/  F2FP.BF16.PACK_AB R12, R51, R52 ;  /* 0x00000034330c723e */ /* 0x000fe200000010ff */
[----:B------:R-:W-:Y:S01]  /*80d0*/  MUFU.EX2 R210, R210 ;  /* 0x000000d200d27308 */ /* 0x000fe20000000800 */
[----:B------:R-:W-:Y:S01]  /*80e0*/  F2FP.BF16.PACK_AB R13, R162, R141 ;  /* 0x0000008da20d723e */ /* 0x000fe200000010ff */
[----:B----4-:R-:W-:Y:S01]  /*80f0*/  FADD.FTZ R96, R128, R96 ;  /* 0x0000006080607221 */ /* 0x010fe20000010000 */
[----:B------:R-:W-:Y:S02]  /*8100*/  F2FP.BF16.PACK_AB R14, R49, R50 ;  /* 0x00000032310e723e */ /* 0x000fe400000010ff */
[----:B------:R-:W-:Y:S01]  /*8110*/  F2FP.BF16.PACK_AB R15, R34, R150 ;  /* 0x00000096220f723e */ /* 0x000fe200000010ff */
[----:B--2---:R-:W-:Y:S02]  /*8120*/  FADD.FTZ R96, R127, R96 ;  /* 0x000000607f607221 */ /* 0x004fe40000010000 */
[----:B------:R-:W1:Y:S04]  /*8130*/  MUFU.EX2 R122, R122 ;  /* 0x0000007a007a7308 */ /* 0x000e680000000800 */
[C---:B------:R-:W-:Y:S04]  /*8140*/  HMMA.16816.F32.BF16 R232, R12.reuse, R16, R232 ;  /* 0x000000100ce8723c */ /* 0x040fe800000418e8 */
[----:B------:R-:W2:Y:S04]  /*8150*/  MUFU.EX2 R119, R119 ;  /* 0x0000007700777308 */ /* 0x000ea80000000800 */
[----:B------:R-:W-:Y:S01]  /*8160*/  HMMA.16816.F32.BF16 R228, R12, R18, R228 ;  /* 0x000000120ce4723c */ /* 0x000fe200000418e4 */
[----:B------:R-:W4:Y:S03]  /*8170*/  LDSM.16.MT88.4 R16, [R164+0x5c00] ;  /* 0x005c0000a410783b */ /* 0x000f260000004200 */
[----:B------:R-:W5:Y:S01]  /*8180*/  MUFU.EX2 R118, R118 ;  /* 0x0000007600767308 */ /* 0x000f620000000800 */
[----:B-1----:R-:W-:-:S03]  /*8190*/  FADD.FTZ R95, R122, R95 ;  /* 0x0000005f7a5f7221 */ /* 0x002fc60000010000 */
[C---:B------:R-:W-:Y:S04]  /*81a0*/  HMMA.16816.F32.BF16 R224, R12.reuse, R28, R224 ;  /* 0x0000001c0ce0723c */ /* 0x040fe800000418e0 */
[----:B------:R-:W1:Y:S01]  /*81b0*/  MUFU.EX2 R211, R211 ;  /* 0x000000d300d37308 */ /* 0x000e620000000800 */
[----:B--2---:R-:W-:Y:S02]  /*81c0*/  FADD.FTZ R95, R119, R95 ;  /* 0x0000005f775f7221 */ /* 0x004fe40000010000 */
[--C-:B------:R-:W-:Y:S01]  /*81d0*/  FFMA.FTZ R28, R113, c[0x0][0x23c], -R107.reuse ;  /* 0x00008f00711c7a23 */ /* 0x100fe2000001086b */
[----:B------:R-:W-:Y:S01]  /*81e0*/  HMMA.16816.F32.BF16 R220, R12, R30, R220 ;  /* 0x0000001e0cdc723c */ /* 0x000fe200000418dc */
[----:B------:R-:W-:-:S03]  /*81f0*/  FFMA.FTZ R29, R112, c[0x0][0x23c], -R107 ;  /* 0x00008f00701d7a23 */ /* 0x000fc6000001086b */
[----:B------:R-:W2:Y:S01]  /*8200*/  MUFU.EX2 R48, R48 ;  /* 0x0000003000307308 */ /* 0x000ea20000000800 */
[----:B-----5:R-:W-:Y:S02]  /*8210*/  FADD.FTZ R95, R118, R95 ;  /* 0x0000005f765f7221 */ /* 0x020fe40000010000 */
[----:B------:R-:W-:Y:S01]  /*8220*/  FFMA.FTZ R30, R108, c[0x0][0x23c], -R107 ;  /* 0x00008f006c1e7a23 */ /* 0x000fe2000001086b */
[----:B------:R-:W-:Y:S02]  /*8230*/  F2FP.BF16.PACK_AB R12, R128, R35 ;  /* 0x00000023800c723e */ /* 0x000fe400000010ff */
[----:B------:R-:W-:Y:S02]  /*8240*/  F2FP.BF16.PACK_AB R13, R119, R122 ;  /* 0x0000007a770d723e */ /* 0x000fe400000010ff */
[----:B------:R-:W5:Y:S01]  /*8250*/  MUFU.EX2 R28, R28 ;  /* 0x0000001c001c7308 */ /* 0x000f620000000800 */
[C---:B------:R-:W-:Y:S01]  /*8260*/  F2FP.BF16.PACK_AB R14, R210.reuse, R127 ;  /* 0x0000007fd20e723e */ /* 0x040fe200000010ff */
[----:B------:R-:W-:Y:S01]  /*8270*/  FADD.FTZ R210, R210, R96 ;  /* 0x00000060d2d27221 */ /* 0x000fe20000010000 */
[C---:B-1----:R-:W-:Y:S01]  /*8280*/  F2FP.BF16.PACK_AB R15, R211.reuse, R118 ;  /* 0x00000076d30f723e */ /* 0x042fe200000010ff */
[----:B------:R-:W-:-:S04]  /*8290*/  FADD.FTZ R211, R211, R95 ;  /* 0x0000005fd3d37221 */ /* 0x000fc80000010000 */
[----:B------:R-:W1:Y:S01]  /*82a0*/  MUFU.EX2 R47, R47 ;  /* 0x0000002f002f7308 */ /* 0x000e620000000800 */
[----:B--2---:R-:W-:Y:S01]  /*82b0*/  FADD.FTZ R100, R48, R100 ;  /* 0x0000006430647221 */ /* 0x004fe20000010000 */
[C---:B---3--:R-:W-:Y:S06]  /*82c0*/  HMMA.16816.F32.BF16 R248, R12.reuse, R24, R248 ;  /* 0x000000180cf8723c */ /* 0x048fec00000418f8 */
[----:B------:R-:W2:Y:S01]  /*82d0*/  MUFU.EX2 R46, R46 ;  /* 0x0000002e002e7308 */ /* 0x000ea20000000800 */
[----:B-----5:R-:W-:Y:S01]  /*82e0*/  FADD.FTZ R98, R28, R98 ;  /* 0x000000621c627221 */ /* 0x020fe20000010000 */
[C---:B------:R-:W-:Y:S06]  /*82f0*/  HMMA.16816.F32.BF16 R244, R12.reuse, R26, R244 ;  /* 0x0000001a0cf4723c */ /* 0x040fec00000418f4 */
[----:B------:R-:W3:Y:S01]  /*8300*/  MUFU.EX2 R45, R45 ;  /* 0x0000002d002d7308 */ /* 0x000ee20000000800 */
[C---:B-1----:R-:W-:Y:S01]  /*8310*/  FADD.FTZ R100, R47.reuse, R100 ;  /* 0x000000642f647221 */ /* 0x042fe20000010000 */
[C---:B----4-:R-:W-:Y:S06]  /*8320*/  HMMA.16816.F32.BF16 R240, R12.reuse, R16, R240 ;  /* 0x000000100cf0723c */ /* 0x050fec00000418f0 */
[----:B------:R-:W1:Y:S01]  /*8330*/  MUFU.EX2 R29, R29 ;  /* 0x0000001d001d7308 */ /* 0x000e620000000800 */
[----:B--2---:R-:W-:Y:S01]  /*8340*/  FADD.FTZ R100, R46, R100 ;  /* 0x000000642e647221 */ /* 0x004fe20000010000 */
[----:B------:R-:W-:Y:S06]  /*8350*/  HMMA.16816.F32.BF16 R236, R12, R18, R236 ;  /* 0x000000120cec723c */ /* 0x000fec00000418ec */
[----:B------:R-:W2:Y:S01]  /*8360*/  MUFU.EX2 R30, R30 ;  /* 0x0000001e001e7308 */ /* 0x000ea20000000800 */
[----:B------:R-:W-:Y:S01]  /*8370*/  F2FP.BF16.PACK_AB R12, R47, R48 ;  /* 0x000000302f0c723e */ /* 0x000fe200000010ff */
[C---:B---3--:R-:W-:Y:S01]  /*8380*/  FADD.FTZ R208, R45.reuse, R100 ;  /* 0x000000642dd07221 */ /* 0x048fe20000010000 */
[----:B------:R-:W-:-:S05]  /*8390*/  F2FP.BF16.PACK_AB R14, R45, R46 ;  /* 0x0000002e2d0e723e */ /* 0x000fca00000010ff */
[----:B------:R-:W3:Y:S01]  /*83a0*/  MUFU.EX2 R209, R209 ;  /* 0x000000d100d17308 */ /* 0x000ee20000000800 */
[C---:B-1----:R-:W-:Y:S01]  /*83b0*/  F2FP.BF16.PACK_AB R13, R29.reuse, R28 ;  /* 0x0000001c1d0d723e */ /* 0x042fe200000010ff */
[----:B------:R-:W-:-:S04]  /*83c0*/  FADD.FTZ R98, R29, R98 ;  /* 0x000000621d627221 */ /* 0x000fc80000010000 */
[----:B--2---:R-:W-:Y:S01]  /*83d0*/  FADD.FTZ R98, R30, R98 ;  /* 0x000000621e627221 */ /* 0x004fe20000010000 */
[----:B---3--:R-:W-:-:S03]  /*83e0*/  F2FP.BF16.PACK_AB R15, R209, R30 ;  /* 0x0000001ed10f723e */ /* 0x008fc600000010ff */
[----:B------:R-:W-:-:S04]  /*83f0*/  FADD.FTZ R209, R209, R98 ;  /* 0x00000062d1d17221 */ /* 0x000fc80000010000 */
[C---:B------:R-:W-:Y:S08]  /*8400*/  HMMA.16816.F32.BF16 R232, R12.reuse, R24, R232 ;  /* 0x000000180ce8723c */ /* 0x040ff000000418e8 */
[C---:B------:R-:W-:Y:S08]  /*8410*/  HMMA.16816.F32.BF16 R228, R12.reuse, R26, R228 ;  /* 0x0000001a0ce4723c */ /* 0x040ff000000418e4 */
[C---:B------:R-:W-:Y:S08]  /*8420*/  HMMA.16816.F32.BF16 R224, R12.reuse, R16, R224 ;  /* 0x000000100ce0723c */ /* 0x040ff000000418e0 */
[----:B------:R-:W-:Y:S01]  /*8430*/  HMMA.16816.F32.BF16 R220, R12, R18, R220 ;  /* 0x000000120cdc723c */ /* 0x000fe200000418dc */
[----:B------:R-:W-:Y:S11]  /*8440*/  @!P0 BRA `(.L_x_580) ;  /* 0x0000688000008947 */ /* 0x000ff60003800000 */
[----:B------:R-:W2:Y:S01]  /*8450*/  LDL.64 R164, [R1+0x10] ;  /* 0x0000100001a47983 */ /* 0x000ea20000100a00 */
[----:B------:R-:W-:Y:S01]  /*8460*/  UIADD3 UR20, UR22, -0x2, URZ ;  /* 0xfffffffe16147890 */ /* 0x000fe2000fffe03f */
[----:B------:R-:W-:Y:S01]  /*8470*/  IMAD.U32 R8, RZ, RZ, UR6 ;  /* 0x00000006ff087e24 */ /* 0x000fe2000f8e00ff */
[----:B------:R-:W-:-:S04]  /*8480*/  DEPBAR.LE SB0, 0x0 ;  /* 0x000080000000791a */ /* 0x000fc80000000000 */
[----:B------:R-:W-:Y:S01]  /*8490*/  USHF.R.S32.HI UR7, URZ, 0x1f, UR20 ;  /* 0x0000001f3f077899 */ /* 0x000fe20008011414 */
[----:B------:R-:W-:Y:S01]  /*84a0*/  IMAD.U32 R18, RZ, RZ, UR20 ;  /* 0x00000014ff127e24 */ /* 0x000fe2000f8e00ff */
[----:B------:R-:W-:Y:S01]  /*84b0*/  UIMAD UR5, UR11, UR20, URZ ;  /* 0x000000140b0572a4 */ /* 0x000fe2000f8e023f */
[----:B------:R-:W-:Y:S01]  /*84c0*/  IMAD.U32 R7, RZ, RZ, UR6 ;  /* 0x00000006ff077e24 */ /* 0x000fe2000f8e00ff */
[----:B------:R-:W-:Y:S01]  /*84d0*/  UISETP.GE.AND UP0, UPT, UR22, 0x3, UPT ;  /* 0x000000031600788c */ /* 0x000fe2000bf06270 */
[----:B------:R-:W-:Y:S01]  /*84e0*/  IMAD.WIDE.U32 R18, R18, UR12, R22 ;  /* 0x0000000c12127c25 */ /* 0x000fe2000f8e0016 */
[----:B------:R-:W-:-:S03]  /*84f0*/  UIMAD UR5, UR7, UR12, UR5 ;  /* 0x0000000c070572a4 */ /* 0x000fc6000f8e0205 */
[----:B------:R-:W-:Y:S02]  /*8500*/  IMAD.U32 R103, RZ, RZ, UR20 ;  /* 0x00000014ff677e24 */ /* 0x000fe4000f8e00ff */
[----:B------:R-:W-:Y:S01]  /*8510*/  IMAD.U32 R96, RZ, RZ, UR20 ;  /* 0x00000014ff607e24 */ /* 0x000fe2000f8e00ff */
[----:B------:R-:W-:Y:S01]  /*8520*/  IADD3 R19, R19, UR5, RZ ;  /* 0x0000000513137c10 */ /* 0x000fe2000fffe0ff */
[--C-:B------:R-:W-:Y:S02]  /*8530*/  IMAD R103, R103, 0x80, R212.reuse ;  /* 0x0000008067677824 */ /* 0x100fe400078e02d4 */
[----:B------:R-:W-:Y:S02]  /*8540*/  IMAD R96, R96, 0x80, R212 ;  /* 0x0000008060607824 */ /* 0x000fe400078e02d4 */
[----:B------:R-:W-:Y:S01]  /*8550*/  I2F R84, R103 ;  /* 0x0000006700547306 */ /* 0x000fe20000201400 */
[C---:B------:R-:W-:Y:S02]  /*8560*/  IADD3 R65, R103.reuse, 0x1, RZ ;  /* 0x0000000167417810 */ /* 0x040fe40007ffe0ff */
[----:B------:R-:W-:-:S02]  /*8570*/  IADD3 R63, R103, 0x8, RZ ;  /* 0x00000008673f7810 */ /* 0x000fc40007ffe0ff */
[C---:B------:R-:W-:Y:S02]  /*8580*/  ISETP.GE.AND P6, PT, R65.reuse, R4, PT ;  /* 0x000000044100720c */ /* 0x040fe40003fc6270 */
[C---:B------:R-:W-:Y:S01]  /*8590*/  ISETP.GE.AND P4, PT, R65.reuse, R3, PT ;  /* 0x000000034100720c */ /* 0x040fe20003f86270 */
[----:B------:R-:W-:Y:S01]  /*85a0*/  I2F R64, R65 ;  /* 0x0000004100407306 */ /* 0x000fe20000201400 */
[----:B------:R-:W-:Y:S02]  /*85b0*/  ISETP.GE.AND P5, PT, R65, R2, PT ;  /* 0x000000024100720c */ /* 0x000fe40003fa6270 */
[C---:B------:R-:W-:Y:S02]  /*85c0*/  IADD3 R60, R103.reuse, 0x9, RZ ;  /* 0x00000009673c7810 */ /* 0x040fe40007ffe0ff */
[----:B------:R-:W-:Y:S02]  /*85d0*/  IADD3 R132, R103, 0x10, RZ ;  /* 0x0000001067847810 */ /* 0x000fe40007ffe0ff */
[----:B------:R-:W-:Y:S01]  /*85e0*/  ISETP.GE.AND P3, PT, R63, R6, PT ;  /* 0x000000063f00720c */ /* 0x000fe20003f66270 */
[----:B------:R-:W-:Y:S01]  /*85f0*/  I2F R61, R65 ;  /* 0x00000041003d7306 */ /* 0x000fe20000201400 */
[----:B------:R-:W-:-:S02]  /*8600*/  IADD3 R127, R103, 0x11, RZ ;  /* 0x00000011677f7810 */ /* 0x000fc40007ffe0ff */
[C---:B------:R-:W-:Y:S02]  /*8610*/  IADD3 R123, R103.reuse, 0x19, RZ ;  /* 0x00000019677b7810 */ /* 0x040fe40007ffe0ff */
[C---:B------:R-:W-:Y:S02]  /*8620*/  IADD3 R125, R103.reuse, 0x18, RZ ;  /* 0x00000018677d7810 */ /* 0x040fe40007ffe0ff */
[C---:B------:R-:W-:Y:S01]  /*8630*/  IADD3 R121, R103.reuse, 0x20, RZ ;  /* 0x0000002067797810 */ /* 0x040fe20007ffe0ff */
[----:B------:R-:W-:Y:S01]  /*8640*/  I2F R62, R63 ;  /* 0x0000003f003e7306 */ /* 0x000fe20000201400 */
[C---:B------:R-:W-:Y:S02]  /*8650*/  IADD3 R119, R103.reuse, 0x21, RZ ;  /* 0x0000002167777810 */ /* 0x040fe40007ffe0ff */
[C---:B------:R-:W-:Y:S02]  /*8660*/  IADD3 R116, R103.reuse, 0x28, RZ ;  /* 0x0000002867747810 */ /* 0x040fe40007ffe0ff */
[----:B------:R-:W-:-:S02]  /*8670*/  IADD3 R114, R103, 0x29, RZ ;  /* 0x0000002967727810 */ /* 0x000fc40007ffe0ff */
[C---:B------:R-:W-:Y:S01]  /*8680*/  IADD3 R108, R103.reuse, 0x30, RZ ;  /* 0x00000030676c7810 */ /* 0x040fe20007ffe0ff */
[----:B------:R-:W-:Y:S01]  /*8690*/  I2F R134, R63 ;  /* 0x0000003f00867306 */ /* 0x000fe20000201400 */
[C---:B------:R-:W-:Y:S02]  /*86a0*/  IADD3 R105, R103.reuse, 0x31, RZ ;  /* 0x0000003167697810 */ /* 0x040fe40007ffe0ff */
[C---:B------:R-:W-:Y:S02]  /*86b0*/  IADD3 R104, R103.reuse, 0x38, RZ ;  /* 0x0000003867687810 */ /* 0x040fe40007ffe0ff */
[C---:B------:R-:W-:Y:S02]  /*86c0*/  IADD3 R100, R103.reuse, 0x39, RZ ;  /* 0x0000003967647810 */ /* 0x040fe40007ffe0ff */
[C---:B------:R-:W-:Y:S01]  /*86d0*/  IADD3 R98, R103.reuse, 0x40, RZ ;  /* 0x0000004067627810 */ /* 0x040fe20007ffe0ff */
[----:B------:R-:W-:Y:S01]  /*86e0*/  I2F R135, R60 ;  /* 0x0000003c00877306 */ /* 0x000fe20000201400 */
[----:B------:R-:W-:-:S02]  /*86f0*/  IADD3 R95, R103, 0x41, RZ ;  /* 0x00000041675f7810 */ /* 0x000fc40007ffe0ff */
[C---:B------:R-:W-:Y:S02]  /*8700*/  IADD3 R93, R103.reuse, 0x48, RZ ;  /* 0x00000048675d7810 */ /* 0x040fe40007ffe0ff */
[C---:B------:R-:W-:Y:S02]  /*8710*/  IADD3 R91, R103.reuse, 0x49, RZ ;  /* 0x00000049675b7810 */ /* 0x040fe40007ffe0ff */
[C---:B------:R-:W-:Y:S01]  /*8720*/  IADD3 R86, R103.reuse, 0x50, RZ ;  /* 0x0000005067567810 */ /* 0x040fe20007ffe0ff */
[----:B------:R-:W-:Y:S01]  /*8730*/  I2F R131, R132 ;  /* 0x0000008400837306 */ /* 0x000fe20000201400 */
[----:B------:R-:W-:Y:S02]  /*8740*/  IADD3 R82, R103, 0x51, RZ ;  /* 0x0000005167527810 */ /* 0x000fe40007ffe0ff */
[C---:B------:R-:W-:Y:S02]  /*8750*/  IADD3 R79, R96.reuse, 0x58, RZ ;  /* 0x00000058604f7810 */ /* 0x040fe40007ffe0ff */
[----:B------:R-:W-:-:S02]  /*8760*/  IADD3 R78, R96, 0x59, RZ ;  /* 0x00000059604e7810 */ /* 0x000fc40007ffe0ff */
[C---:B------:R-:W-:Y:S01]  /*8770*/  IADD3 R76, R96.reuse, 0x60, RZ ;  /* 0x00000060604c7810 */ /* 0x040fe20007ffe0ff */
[----:B------:R-:W-:Y:S01]  /*8780*/  I2F R128, R60 ;  /* 0x0000003c00807306 */ /* 0x000fe20000201400 */
[C---:B------:R-:W-:Y:S02]  /*8790*/  IADD3 R73, R96.reuse, 0x61, RZ ;  /* 0x0000006160497810 */ /* 0x040fe40007ffe0ff */
[C---:B------:R-:W-:Y:S02]  /*87a0*/  IADD3 R71, R96.reuse, 0x68, RZ ;  /* 0x0000006860477810 */ /* 0x040fe40007ffe0ff */
[----:B------:R-:W-:-:S03]  /*87b0*/  IADD3 R69, R96, 0x69, RZ ;  /* 0x0000006960457810 */ /* 0x000fc60007ffe0ff */
[----:B------:R-:W-:Y:S08]  /*87c0*/  I2F R109, R127 ;  /* 0x0000007f006d7306 */ /* 0x000ff00000201400 */
        /* <DEDUP_REMOVED lines=25> */
[----:B------:R-:W-:Y:S01]  /*8960*/  I2F R74, R78 ;  /* 0x0000004e004a7306 */ /* 0x000fe20000201400 */
[----:B------:R-:W-:Y:S01]  /*8970*/  BAR.SYNC.DEFER_BLOCKING 0x0 ;  /* 0x0000000000007b1d */ /* 0x000fe20000010000 */
[----:B--2---:R-:W-:-:S06]  /*8980*/  ISETP.GE.AND P1, PT, R164, c[0x0][0x220], PT ;  /* 0x00008800a4007a0c */ /* 0x004fcc0003f26270 */
[----:B------:R-:W-:Y:S08]  /*8990*/  I2F R72, R76 ;  /* 0x0000004c00487306 */ /* 0x000ff00000201400 */
[----:B------:R-:W-:Y:S01]  /*89a0*/  I2F R70, R73 ;  /* 0x0000004900467306 */ /* 0x000fe20000201400 */
[----:B------:R-:W-:Y:S01]  /*89b0*/  @!P1 IMAD.MOV.U32 R0, RZ, RZ, c[0x0][0x1a4] ;  /* 0x00006900ff009624 */ /* 0x000fe200078e00ff */
[----:B------:R-:W-:-:S02]  /*89c0*/  @!P1 LEA R8, P0, R8, R18, 0x6 ;  /* 0x0000001208089211 */ /* 0x000fc400078030ff */
[C---:B------:R-:W-:Y:S02]  /*89d0*/  @!P1 LEA R14, P2, R18.reuse, c[0x0][0x170], 0x1 ;  /* 0x00005c00120e9a11 */ /* 0x040fe400078408ff */
[----:B------:R-:W-:Y:S01]  /*89e0*/  @!P1 LEA.HI.X R7, R7, R19, R0, 0x6, P0 ;  /* 0x0000001307079211 */ /* 0x000fe200000f3400 */
[----:B------:R-:W-:Y:S01]  /*89f0*/  IMAD.U32 R0, RZ, RZ, UR6 ;  /* 0x00000006ff007e24 */ /* 0x000fe2000f8e00ff */
[C---:B------:R-:W-:Y:S01]  /*8a00*/  @!P1 IADD3 R13, P0, R18.reuse, UR14, RZ ;  /* 0x0000000e120d9c10 */ /* 0x040fe2000ff1e0ff */
[----:B------:R-:W-:Y:S01]  /*8a10*/  @P1 STS [R219+0x4000], RZ ;  /* 0x004000ffdb001388 */ /* 0x000fe20000000800 */
[--C-:B------:R-:W-:Y:S01]  /*8a20*/  @!P1 LEA.HI.X R15, R18, c[0x0][0x174], R19.reuse, 0x1, P2 ;  /* 0x00005d00120f9a11 */ /* 0x100fe200010f0c13 */
[----:B------:R-:W-:Y:S01]  /*8a30*/  I2F R68, R71 ;  /* 0x0000004700447306 */ /* 0x000fe20000201400 */
[----:B------:R-:W-:Y:S01]  /*8a40*/  @!P1 IADD3.X R11, R19, UR13, RZ, P0, !PT ;  /* 0x0000000d130b9c10 */ /* 0x000fe200087fe4ff */
[----:B------:R-:W-:Y:S01]  /*8a50*/  @!P1 IMAD.WIDE.U32 R18, R0, 0x60, R18 ;  /* 0x0000006000129825 */ /* 0x000fe200078e0012 */
[C---:B------:R-:W-:Y:S01]  /*8a60*/  @!P1 LEA R12, P2, R13.reuse, c[0x0][0x170], 0x1 ;  /* 0x00005c000d0c9a11 */ /* 0x040fe200078408ff */
[----:B------:R-:W-:Y:S01]  /*8a70*/  @P1 STS [R219+0x4004], RZ ;  /* 0x004004ffdb001388 */ /* 0x000fe20000000800 */
[C---:B------:R-:W-:Y:S01]  /*8a80*/  @!P1 LEA R10, P0, R8.reuse, c[0x0][0x170], 0x1 ;  /* 0x00005c00080a9a11 */ /* 0x040fe200078008ff */
[----:B------:R-:W-:Y:S01]  /*8a90*/  @!P1 IMAD.MOV.U32 R0, RZ, RZ, c[0x0][0x1a4] ;  /* 0x00006900ff009624 */ /* 0x000fe200078e00ff */
[----:B------:R-:W-:Y:S01]  /*8aa0*/  @!P1 LEA.HI.X R13, R13, c[0x0][0x174], R11, 0x1, P2 ;  /* 0x00005d000d0d9a11 */ /* 0x000fe200010f0c0b */
[----:B------:R-:W-:Y:S01]  /*8ab0*/  @P1 STS.64 [R219+0x4008], RZ ;  /* 0x004008ffdb001388 */ /* 0x000fe20000000a00 */
[----:B------:R-:W-:Y:S01]  /*8ac0*/  @!P1 LEA.HI.X R11, R8, c[0x0][0x174], R7, 0x1, P0 ;  /* 0x00005d00080b9a11 */ /* 0x000fe200000f0c07 */
[----:B------:R-:W-:Y:S01]  /*8ad0*/  @!P1 IMAD R0, R0, 0x60, RZ ;  /* 0x0000006000009824 */ /* 0x000fe200078e02ff */
[----:B------:R-:W-:Y:S01]  /*8ae0*/  @!P1 LEA R16, P0, R18, c[0x0][0x170], 0x1 ;  /* 0x00005c0012109a11 */ /* 0x000fe200078008ff */
[----:B------:R-:W-:Y:S01]  /*8af0*/  @!PT LDS RZ, [RZ] ;  /* 0x00000000fffff984 */ /* 0x000fe20000000800 */
[----:B------:R-:W-:Y:S01]  /*8b00*/  @!PT LDS RZ, [RZ] ;  /* 0x00000000fffff984 */ /* 0x000fe20000000800 */
[----:B------:R-:W-:Y:S01]  /*8b10*/  @!PT LDS RZ, [RZ] ;  /* 0x00000000fffff984 */ /* 0x000fe20000000800 */
[----:B------:R1:W-:Y:S01]  /*8b20*/  @!P1 LDGSTS.E.BYPASS.LTC128B.128 [R219+0x4000], [R14.64] ;  /* 0x040000000edb9fae */ /* 0x0003e2000b901d52 */
[----:B------:R-:W-:Y:S01]  /*8b30*/  ISETP.GE.AND P2, PT, R65, R6, PT ;  /* 0x000000064100720c */ /* 0x000fe20003f46270 */
[----:B------:R-:W-:Y:S01]  /*8b40*/  @!P1 IMAD.IADD R0, R0, 0x1, R19 ;  /* 0x0000000100009824 */ /* 0x000fe200078e0213 */
[----:B------:R-:W-:Y:S01]  /*8b50*/  IADD3 R8, R96, 0x71, RZ ;  /* 0x0000007160087810 */ /* 0x000fe20007ffe0ff */
[----:B------:R-:W-:Y:S03]  /*8b60*/  @P1 STS.128 [R219+0x4800], RZ ;  /* 0x004800ffdb001388 */ /* 0x000fe60000000c00 */
[----:B------:R-:W-:Y:S01]  /*8b70*/  @!P1 LEA.HI.X R17, R18, c[0x0][0x174], R0, 0x1, P0 ;  /* 0x00005d0012119a11 */ /* 0x000fe200000f0c00 */
[----:B------:R-:W-:Y:S01]  /*8b80*/  @!PT LDS RZ, [RZ] ;  /* 0x00000000fffff984 */ /* 0x000fe20000000800 */
[----:B------:R-:W-:Y:S01]  /*8b90*/  @!PT LDS RZ, [RZ] ;  /* 0x00000000fffff984 */ /* 0x000fe20000000800 */
[----:B------:R-:W-:Y:S01]  /*8ba0*/  @!PT LDS RZ, [RZ] ;  /* 0x00000000fffff984 */ /* 0x000fe20000000800 */
[----:B------:R1:W-:Y:S01]  /*8bb0*/  @!P1 LDGSTS.E.BYPASS.LTC128B.128 [R219+0x4800], [R12.64] ;  /* 0x048000000cdb9fae */ /* 0x0003e2000b901d52 */
[----:B------:R-:W-:Y:S01]  /*8bc0*/  ISETP.GE.AND P0, PT, R63, R4, PT ;  /* 0x000000043f00720c */ /* 0x000fe20003f06270 */
[----:B------:R-:W-:Y:S02]  /*8bd0*/  I2F R0, R8 ;  /* 0x0000000800007306 */ /* 0x000fe40000201400 */
        /* <DEDUP_REMOVED lines=11> */
[----:B------:R-:W4:Y:S04]  /*8c90*/  LDSM.16.M88.4 R32, [R207] ;  /* 0x00000000cf20783b */ /* 0x000f280000000200 */
[----:B-1----:R-:W1:Y:S04]  /*8ca0*/  LDSM.16.M88.4 R12, [R207+0x1000] ;  /* 0x00100000cf0c783b */ /* 0x002e680000000200 */
[----:B------:R-:W-:Y:S01]  /*8cb0*/  LDSM.16.M88.4 R52, [R204] ;  /* 0x00000000cc34783b */ /* 0x000fe20000000200 */
[----:B--2---:R-:W-:-:S03]  /*8cc0*/  IADD3 R11, R96, 0x70, RZ ;  /* 0x00000070600b7810 */ /* 0x004fc60007ffe0ff */
[----:B------:R-:W-:Y:S01]  /*8cd0*/  LDSM.16.M88.4 R36, [R205] ;  /* 0x00000000cd24783b */ /* 0x000fe20000000200 */
[----:B------:R-:W-:Y:S03]  /*8ce0*/  I2F R10, R69 ;  /* 0x00000045000a7306 */ /* 0x000fe60000201400 */
[----:B------:R-:W-:Y:S04]  /*8cf0*/  LDSM.16.M88.4 R40, [R206+0x2400] ;  /* 0x00240000ce28783b */ /* 0x000fe80000000200 */
[----:B---3--:R-:W2:Y:S01]  /*8d00*/  LDSM.16.M88.4 R16, [R205+0x1000] ;  /* 0x00100000cd10783b */ /* 0x008ea20000000200 */
[----:B------:R-:W-:Y:S03]  /*8d10*/  I2F R7, R11 ;  /* 0x0000000b00077306 */ /* 0x000fe60000201400 */
[----:B------:R-:W3:Y:S04]  /*8d20*/  LDSM.16.M88.4 R56, [R204+0x400] ;  /* 0x00040000cc38783b */ /* 0x000ee80000000200 */
[----:B------:R-:W0:Y:S01]  /*8d30*/  LDGDEPBAR ;  /* 0x00000000000079af */ /* 0x000e220000000000 */
[-C--:B----4-:R-:W-:Y:S08]  /*8d40*/  HMMA.16816.F32.BF16 R44, R32, R28.reuse, RZ ;  /* 0x0000001c202c723c */ /* 0x090ff000000418ff */
[C---:B-1----:R-:W-:Y:S08]  /*8d50*/  HMMA.16816.F32.BF16 R24, R12.reuse, R28, RZ ;  /* 0x0000001c0c18723c */ /* 0x042ff000000418ff */
[-C--:B------:R-:W-:Y:S08]  /*8d60*/  HMMA.16816.F32.BF16 R48, R12, R30.reuse, RZ ;  /* 0x0000001e0c30723c */ /* 0x080ff000000418ff */
[----:B------:R-:W-:Y:S08]  /*8d70*/  HMMA.16816.F32.BF16 R28, R32, R30, RZ ;  /* 0x0000001e201c723c */ /* 0x000ff000000418ff */
[C---:B--2---:R-:W-:Y:S08]  /*8d80*/  HMMA.16816.F32.BF16 R24, R16.reuse, R52, R24 ;  /* 0x000000341018723c */ /* 0x044ff00000041818 */
[-C--:B------:R-:W-:Y:S08]  /*8d90*/  HMMA.16816.F32.BF16 R48, R16, R54.reuse, R48 ;  /* 0x000000361030723c */ /* 0x080ff00000041830 */
[C---:B------:R-:W-:Y:S08]  /*8da0*/  HMMA.16816.F32.BF16 R28, R36.reuse, R54, R28 ;  /* 0x00000036241c723c */ /* 0x040ff0000004181c */
[----:B------:R-:W-:Y:S01]  /*8db0*/  FMUL.FTZ R25, R25, c[0x0][0x2ec] ;  /* 0x0000bb0019197a20 */ /* 0x000fe20000410000 */
[----:B------:R-:W-:Y:S01]  /*8dc0*/  HMMA.16816.F32.BF16 R44, R36, R52, R44 ;  /* 0x00000034242c723c */ /* 0x000fe2000004182c */
[----:B------:R-:W-:Y:S01]  /*8dd0*/  FMUL.FTZ R27, R27, c[0x0][0x2ec] ;  /* 0x0000bb001b1b7a20 */ /* 0x000fe20000410000 */
[----:B------:R-:W-:Y:S01]  /*8de0*/  LDSM.16.M88.4 R52, [R204+0x800] ;  /* 0x00080000cc34783b */ /* 0x000fe20000000200 */
[----:B------:R-:W-:Y:S01]  /*8df0*/  FMUL.FTZ R24, R24, c[0x0][0x2ec] ;  /* 0x0000bb0018187a20 */ /* 0x000fe20000410000 */
[----:B------:R-:W1:Y:S01]  /*8e00*/  MUFU.TANH R143, R25 ;  /* 0x00000019008f7308 */ /* 0x000e620000002400 */
        /* <DEDUP_REMOVED lines=9> */
[----:B------:R-:W2:Y:S01]  /*8ea0*/  MUFU.TANH R87, R24 ;  /* 0x0000001800577308 */ /* 0x000ea20000002400 */
[----:B------:R-:W-:Y:S02]  /*8eb0*/  FMUL.FTZ R31, R31, c[0x0][0x2ec] ;  /* 0x0000bb001f1f7a20 */ /* 0x000fe40000410000 */
[----:B-1----:R-:W-:Y:S02]  /*8ec0*/  FFMA.FTZ R143, R61, UR4, R143 ;  /* 0x000000043d8f7c23 */ /* 0x002fe4000801008f */
[----:B------:R-:W-:Y:S02]  /*8ed0*/  FMUL.FTZ R44, R44, c[0x0][0x2ec] ;  /* 0x0000bb002c2c7a20 */ /* 0x000fe40000410000 */
[----:B------:R-:W-:Y:S01]  /*8ee0*/  FMUL.FTZ R45, R45, c[0x0][0x2ec] ;  /* 0x0000bb002d2d7a20 */ /* 0x000fe20000410000 */
[----:B------:R1:W-:Y:S01]  /*8ef0*/  MUFU.TANH R88, R26 ;  /* 0x0000001a00587308 */ /* 0x0003e20000002400 */
[----:B------:R-:W-:Y:S01]  /*8f00*/  FMUL.FTZ R46, R46, c[0x0][0x2ec] ;  /* 0x0000bb002e2e7a20 */ /* 0x000fe20000410000 */
[----:B------:R-:W-:Y:S01]  /*8f10*/  FSEL R170, R143, -INF , !P4 ;  /* 0xff8000008faa7808 */ /* 0x000fe20006000000 */
[----:B------:R-:W-:Y:S01]  /*8f20*/  FMUL.FTZ R47, R47, c[0x0][0x2ec] ;  /* 0x0000bb002f2f7a20 */ /* 0x000fe20000410000 */
[----:B------:R-:W-:-:S04]  /*8f30*/  ISETP.GE.AND P4, PT, R60, R6, PT ;  /* 0x000000063c00720c */ /* 0x000fc80003f86270 */
[----:B------:R-:W4:Y:S01]  /*8f40*/  MUFU.TANH R140, R48 ;  /* 0x00000030008c7308 */ /* 0x000f220000002400 */
[----:B--2---:R-:W-:Y:S01]  /*8f50*/  FFMA.FTZ R87, R75, UR4, R87 ;  /* 0x000000044b577c23 */ /* 0x004fe20008010057 */
[----:B-1----:R-:W-:Y:S06]  /*8f60*/  HMMA.16816.F32.BF16 R24, R12, R40, RZ ;  /* 0x000000280c18723c */ /* 0x002fec00000418ff */
[----:B------:R-:W1:Y:S01]  /*8f70*/  MUFU.TANH R136, R49 ;  /* 0x0000003100887308 */ /* 0x000e620000002400 */
[----:B----4-:R-:W-:-:S07]  /*8f80*/  FFMA.FTZ R140, R134, UR4, R140 ;  /* 0x00000004868c7c23 */ /* 0x010fce000801008c */
[----:B------:R-:W2:Y:S08]  /*8f90*/  MUFU.TANH R142, R50 ;  /* 0x00000032008e7308 */ /* 0x000eb00000002400 */
[----:B------:R4:W5:Y:S01]  /*8fa0*/  MUFU.TANH R138, R51 ;  /* 0x00000033008a7308 */ /* 0x0009620000002400 */
[----:B-1----:R-:W-:Y:S01]  /*8fb0*/  FFMA.FTZ R136, R128, UR4, R136 ;  /* 0x0000000480887c23 */ /* 0x002fe20008010088 */
[----:B---3--:R-:W-:Y:S06]  /*8fc0*/  HMMA.16816.F32.BF16 R24, R16, R56, R24 ;  /* 0x000000381018723c */ /* 0x008fec0000041818 */
[----:B------:R-:W1:Y:S01]  /*8fd0*/  MUFU.TANH R168, R28 ;  /* 0x0000001c00a87308 */ /* 0x000e620000002400 */
[----:B--2---:R-:W-:-:S07]  /*8fe0*/  FFMA.FTZ R142, R134, UR4, R142 ;  /* 0x00000004868e7c23 */ /* 0x004fce000801008e */
[----:B------:R-:W2:Y:S01]  /*8ff0*/  MUFU.TANH R157, R29 ;  /* 0x0000001d009d7308 */ /* 0x000ea20000002400 */
[----:B----4-:R-:W-:Y:S01]  /*9000*/  HMMA.16816.F32.BF16 R48, R12, R42, RZ ;  /* 0x0000002a0c30723c */ /* 0x010fe200000418ff */
[----:B-----5:R-:W-:-:S06]  /*9010*/  FFMA.FTZ R138, R128, UR4, R138 ;  /* 0x00000004808a7c23 */ /* 0x020fcc000801008a */
[----:B------:R-:W3:Y:S01]  /*9020*/  MUFU.TANH R171, R30 ;  /* 0x0000001e00ab7308 */ /* 0x000ee20000002400 */
[----:B-1----:R-:W-:-:S05]  /*9030*/  FFMA.FTZ R62, R62, UR4, R168 ;  /* 0x000000043e3e7c23 */ /* 0x002fca00080100a8 */
[----:B------:R-:W-:Y:S01]  /*9040*/  FSEL R183, R62, -INF , !P3 ;  /* 0xff8000003eb77808 */ /* 0x000fe20005800000 */
[----:B------:R-:W-:Y:S01]  /*9050*/  FMUL.FTZ R24, R24, c[0x0][0x2ec] ;  /* 0x0000bb0018187a20 */ /* 0x000fe20000410000 */
[----:B------:R1:W4:Y:S01]  /*9060*/  MUFU.TANH R166, R31 ;  /* 0x0000001f00a67308 */ /* 0x0003220000002400 */
[----:B------:R-:W-:Y:S01]  /*9070*/  FMUL.FTZ R25, R25, c[0x0][0x2ec] ;  /* 0x0000bb0019197a20 */ /* 0x000fe20000410000 */
[----:B------:R-:W-:Y:S01]  /*9080*/  ISETP.GE.AND P3, PT, R60, R3, PT ;  /* 0x000000033c00720c */ /* 0x000fe20003f66270 */
[----:B------:R-:W-:Y:S02]  /*9090*/  FMUL.FTZ R26, R26, c[0x0][0x2ec] ;  /* 0x0000bb001a1a7a20 */ /* 0x000fe40000410000 */
[----:B------:R-:W-:Y:S02]  /*90a0*/  FMUL.FTZ R27, R27, c[0x0][0x2ec] ;  /* 0x0000bb001b1b7a20 */ /* 0x000fe40000410000 */
[----:B--2---:R-:W-:Y:S01]  /*90b0*/  FFMA.FTZ R135, R135, UR4, R157 ;  /* 0x0000000487877c23 */ /* 0x004fe2000801009d */
[----:B------:R-:W-:Y:S01]  /*90c0*/  MUFU.TANH R89, R44 ;  /* 0x0000002c00597308 */ /* 0x000fe20000002400 */
[----:B------:R-:W-:Y:S01]  /*90d0*/  HMMA.16816.F32.BF16 R48, R16, R58, R48 ;  /* 0x0000003a1030723c */ /* 0x000fe20000041830 */
[----:B---3--:R-:W-:-:S02]  /*90e0*/  FFMA.FTZ R171, R134, UR4, R171 ;  /* 0x0000000486ab7c23 */ /* 0x008fc400080100ab */
[----:B------:R-:W-:Y:S02]  /*90f0*/  FSEL R186, R135, -INF , !P4 ;  /* 0xff80000087ba7808 */ /* 0x000fe40006000000 */
[----:B------:R-:W-:Y:S01]  /*9100*/  ISETP.GE.AND P4, PT, R132, R3, PT ;  /* 0x000000038400720c */ /* 0x000fe20003f86270 */
[----:B-1----:R-:W1:Y:S01]  /*9110*/  LDSM.16.M88.4 R28, [R206+0x2800] ;  /* 0x00280000ce1c783b */ /* 0x002e620000000200 */
[----:B------:R-:W2:Y:S01]  /*9120*/  MUFU.TANH R66, R45 ;  /* 0x0000002d00427308 */ /* 0x000ea20000002400 */
[----:B------:R-:W-:Y:S01]  /*9130*/  FSEL R176, R171, -INF , !P0 ;  /* 0xff800000abb07808 */ /* 0x000fe20004000000 */
[----:B----4-:R-:W-:Y:S01]  /*9140*/  FFMA.FTZ R166, R128, UR4, R166 ;  /* 0x0000000480a67c23 */ /* 0x010fe200080100a6 */
[----:B------:R-:W-:-:S05]  /*9150*/  ISETP.GE.AND P0, PT, R60, R2, PT ;  /* 0x000000023c00720c */ /* 0x000fca0003f06270 */
[----:B------:R-:W-:Y:S08]  /*9160*/  MUFU.TANH R85, R46 ;  /* 0x0000002e00557308 */ /* 0x000ff00000002400 */
[----:B------:R3:W4:Y:S01]  /*9170*/  MUFU.TANH R133, R47 ;  /* 0x0000002f00857308 */ /* 0x0007220000002400 */
[----:B------:R-:W-:Y:S02]  /*9180*/  FMUL.FTZ R48, R48, c[0x0][0x2ec] ;  /* 0x0000bb0030307a20 */ /* 0x000fe40000410000 */
[----:B------:R-:W-:-:S02]  /*9190*/  FMUL.FTZ R49, R49, c[0x0][0x2ec] ;  /* 0x0000bb0031317a20 */ /* 0x000fc40000410000 */
[----:B------:R-:W-:Y:S02]  /*91a0*/  FMUL.FTZ R50, R50, c[0x0][0x2ec] ;  /* 0x0000bb0032327a20 */ /* 0x000fe40000410000 */
[----:B------:R-:W-:Y:S01]  /*91b0*/  FMUL.FTZ R51, R51, c[0x0][0x2ec] ;  /* 0x0000bb0033337a20 */ /* 0x000fe20000410000 */
[----:B------:R-:W5:Y:S01]  /*91c0*/  MUFU.TANH R169, R24 ;  /* 0x0000001800a97308 */ /* 0x000f620000002400 */
[----:B--2---:R-:W-:Y:S02]  /*91d0*/  FFMA.FTZ R182, R64, UR4, R66 ;  /* 0x0000000440b67c23 */ /* 0x004fe40008010042 */
[----:B------:R-:W-:Y:S03]  /*91e0*/  LDSM.16.M88.4 R64, [R206+0x3400] ;  /* 0x00340000ce40783b */ /* 0x000fe60000000200 */
[----:B------:R-:W-:Y:S01]  /*91f0*/  FSEL R182, R182, -INF , !P2 ;  /* 0xff800000b6b67808 */ /* 0x000fe20005000000 */
[----:B---3--:R-:W-:Y:S01]  /*9200*/  HMMA.16816.F32.BF16 R44, R32, R40, RZ ;  /* 0x00000028202c723c */ /* 0x008fe200000418ff */
[----:B------:R-:W2:Y:S01]  /*9210*/  MUFU.TANH R145, R25 ;  /* 0x0000001900917308 */ /* 0x000ea20000002400 */
[----:B----4-:R-:W-:Y:S01]  /*9220*/  FFMA.FTZ R133, R61, UR4, R133 ;  /* 0x000000043d857c23 */ /* 0x010fe20008010085 */
[----:B------:R-:W-:-:S04]  /*9230*/  ISETP.GE.AND P2, PT, R63, R3, PT ;  /* 0x000000033f00720c */ /* 0x000fc80003f46270 */
[----:B------:R-:W-:Y:S01]  /*9240*/  FSEL R177, R133, -INF , !P6 ;  /* 0xff80000085b17808 */ /* 0x000fe20007000000 */
[----:B------:R-:W-:Y:S01]  /*9250*/  HMMA.16816.F32.BF16 R40, R32, R42, RZ ;  /* 0x0000002a2028723c */ /* 0x000fe200000418ff */
[----:B------:R-:W-:Y:S01]  /*9260*/  MUFU.TANH R172, R26 ;  /* 0x0000001a00ac7308 */ /* 0x000fe20000002400 */
[----:B------:R-:W-:Y:S01]  /*9270*/  FFMA.FTZ R133, R61, UR4, R147 ;  /* 0x000000043d857c23 */ /* 0x000fe20008010093 */
[----:B------:R-:W-:Y:S01]  /*9280*/  ISETP.GE.AND P6, PT, R63, R2, PT ;  /* 0x000000023f00720c */ /* 0x000fe20003fc6270 */
[----:B-----5:R-:W-:Y:S01]  /*9290*/  FFMA.FTZ R169, R107, UR4, R169 ;  /* 0x000000046ba97c23 */ /* 0x020fe200080100a9 */
[----:B------:R-:W-:Y:S02]  /*92a0*/  FSEL R171, R140, -INF , !P2 ;  /* 0xff8000008cab7808 */ /* 0x000fe40005000000 */
[----:B------:R-:W-:Y:S02]  /*92b0*/  FSEL R133, R133, -INF , !P5 ;  /* 0xff80000085857808 */ /* 0x000fe40006800000 */
[----:B------:R1:W-:Y:S01]  /*92c0*/  MUFU.TANH R150, R27 ;  /* 0x0000001b00967308 */ /* 0x0003e20000002400 */
[----:B------:R-:W-:Y:S01]  /*92d0*/  ISETP.GE.AND P5, PT, R60, R4, PT ;  /* 0x000000043c00720c */ /* 0x000fe20003fa6270 */
[----:B--2---:R-:W-:Y:S01]  /*92e0*/  FFMA.FTZ R145, R109, UR4, R145 ;  /* 0x000000046d917c23 */ /* 0x004fe20008010091 */
[----:B------:R-:W-:Y:S01]  /*92f0*/  LDSM.16.M88.4 R60, [R204+0x1400] ;  /* 0x00140000cc3c783b */ /* 0x000fe20000000200 */
[----:B------:R-:W-:-:S02]  /*9300*/  ISETP.GE.AND P2, PT, R132, R6, PT ;  /* 0x000000068400720c */ /* 0x000fc40003f46270 */
[----:B------:R-:W-:Y:S01]  /*9310*/  FSEL R168, R142, -INF , !P6 ;  /* 0xff8000008ea87808 */ /* 0x000fe20007000000 */
[C---:B------:R-:W-:Y:S01]  /*9320*/  HMMA.16816.F32.BF16 R44, R36.reuse, R56, R44 ;  /* 0x00000038242c723c */ /* 0x040fe2000004182c */
[----:B------:R-:W2:Y:S01]  /*9330*/  MUFU.TANH R148, R48 ;  /* 0x0000003000947308 */ /* 0x000ea20000002400 */
[-C--:B------:R-:W-:Y:S02]  /*9340*/  ISETP.GE.AND P6, PT, R132, R4.reuse, PT ;  /* 0x000000048400720c */ /* 0x080fe40003fc6270 */
[----:B------:R-:W-:Y:S02]  /*9350*/  FSEL R179, R166, -INF , !P5 ;  /* 0xff800000a6b37808 */ /* 0x000fe40006800000 */
[----:B------:R-:W-:Y:S02]  /*9360*/  FSEL R166, R138, -INF , !P0 ;  /* 0xff8000008aa67808 */ /* 0x000fe40004000000 */
[----:B------:R-:W-:Y:S01]  /*9370*/  HMMA.16816.F32.BF16 R40, R36, R58, R40 ;  /* 0x0000003a2428723c */ /* 0x000fe20000041828 */
[----:B------:R-:W3:Y:S01]  /*9380*/  MUFU.TANH R137, R49 ;  /* 0x0000003100897308 */ /* 0x000ee20000002400 */
[----:B------:R-:W-:Y:S01]  /*9390*/  LDSM.16.M88.4 R56, [R204+0xc00] ;  /* 0x000c0000cc38783b */ /* 0x000fe20000000200 */
[----:B------:R-:W-:-:S02]  /*93a0*/  ISETP.GE.AND P0, PT, R127, R4, PT ;  /* 0x000000047f00720c */ /* 0x000fc40003f06270 */
[----:B------:R-:W-:-:S03]  /*93b0*/  ISETP.GE.AND P5, PT, R132, R2, PT ;  /* 0x000000028400720c */ /* 0x000fc60003fa6270 */
[----:B-1----:R-:W-:Y:S01]  /*93c0*/  HMMA.16816.F32.BF16 R24, R12, R28, RZ ;  /* 0x0000001c0c18723c */ /* 0x002fe200000418ff */
[----:B------:R-:W-:Y:S01]  /*93d0*/  MUFU.TANH R141, R50 ;  /* 0x00000032008d7308 */ /* 0x000fe20000002400 */
[----:B--2---:R-:W-:-:S06]  /*93e0*/  FFMA.FTZ R148, R111, UR4, R148 ;  /* 0x000000046f947c23 */ /* 0x004fcc0008010094 */
[----:B------:R-:W-:Y:S01]  /*93f0*/  FMUL.FTZ R44, R44, c[0x0][0x2ec] ;  /* 0x0000bb002c2c7a20 */ /* 0x000fe20000410000 */
[----:B------:R1:W-:Y:S01]  /*9400*/  MUFU.TANH R139, R51 ;  /* 0x00000033008b7308 */ /* 0x0003e20000002400 */
[----:B------:R-:W-:Y:S02]  /*9410*/  FMUL.FTZ R45, R45, c[0x0][0x2ec] ;  /* 0x0000bb002d2d7a20 */ /* 0x000fe40000410000 */
[----:B------:R-:W-:Y:S02]  /*9420*/  FMUL.FTZ R46, R46, c[0x0][0x2ec] ;  /* 0x0000bb002e2e7a20 */ /* 0x000fe40000410000 */
[----:B------:R-:W-:Y:S02]  /*9430*/  FMUL.FTZ R47, R47, c[0x0][0x2ec] ;  /* 0x0000bb002f2f7a20 */ /* 0x000fe40000410000 */
[----:B------:R-:W-:Y:S01]  /*9440*/  FMUL.FTZ R40, R40, c[0x0][0x2ec] ;  /* 0x0000bb0028287a20 */ /* 0x000fe20000410000 */
[----:B------:R-:W2:Y:S01]  /*9450*/  MUFU.TANH R158, R44 ;  /* 0x0000002c009e7308 */ /* 0x000ea20000002400 */
[----:B------:R-:W-:-:S02]  /*9460*/  FMUL.FTZ R41, R41, c[0x0][0x2ec] ;  /* 0x0000bb0029297a20 */ /* 0x000fc40000410000 */
[----:B------:R-:W-:Y:S02]  /*9470*/  FMUL.FTZ R42, R42, c[0x0][0x2ec] ;  /* 0x0000bb002a2a7a20 */ /* 0x000fe40000410000 */
[----:B------:R-:W-:Y:S02]  /*9480*/  FMUL.FTZ R43, R43, c[0x0][0x2ec] ;  /* 0x0000bb002b2b7a20 */ /* 0x000fe40000410000 */
[----:B------:R-:W-:Y:S01]  /*9490*/  HMMA.16816.F32.BF16 R24, R16, R52, R24 ;  /* 0x000000341018723c */ /* 0x000fe20000041818 */
[----:B-1----:R-:W1:Y:S01]  /*94a0*/  LDSM.16.M88.4 R48, [R206+0x2c00] ;  /* 0x002c0000ce30783b */ /* 0x002e620000000200 */
[----:B------:R-:W-:Y:S01]  /*94b0*/  MUFU.TANH R181, R40 ;  /* 0x0000002800b57308 */ /* 0x000fe20000002400 */
[----:B---3--:R-:W-:Y:S02]  /*94c0*/  FFMA.FTZ R137, R112, UR4, R137 ;  /* 0x0000000470897c23 */ /* 0x008fe40008010089 */
[----:B--2---:R-:W-:-:S05]  /*94d0*/  FFMA.FTZ R158, R131, UR4, R158 ;  /* 0x00000004839e7c23 */ /* 0x004fca000801009e */
[----:B------:R-:W-:Y:S01]  /*94e0*/  MUFU.TANH R156, R41 ;  /* 0x00000029009c7308 */ /* 0x000fe20000002400 */
[----:B------:R-:W-:Y:S02]  /*94f0*/  FSEL R187, R158, -INF , !P2 ;  /* 0xff8000009ebb7808 */ /* 0x000fe40005000000 */
[----:B------:R-:W-:-:S05]  /*9500*/  ISETP.GE.AND P2, PT, R127, R3, PT ;  /* 0x000000037f00720c */ /* 0x000fca0003f46270 */
[----:B------:R-:W2:Y:S06]  /*9510*/  MUFU.TANH R174, R42 ;  /* 0x0000002a00ae7308 */ /* 0x000eac0000002400 */
[----:B------:R-:W-:Y:S02]  /*9520*/  FMUL.FTZ R24, R24, c[0x0][0x2ec] ;  /* 0x0000bb0018187a20 */ /* 0x000fe40000410000 */
[----:B------:R3:W4:Y:S01]  /*9530*/  MUFU.TANH R161, R43 ;  /* 0x0000002b00a17308 */ /* 0x0007220000002400 */
[----:B------:R-:W-:Y:S02]  /*9540*/  FMUL.FTZ R25, R25, c[0x0][0x2ec] ;  /* 0x0000bb0019197a20 */ /* 0x000fe40000410000 */
[----:B------:R-:W-:-:S02]  /*9550*/  FMUL.FTZ R26, R26, c[0x0][0x2ec] ;  /* 0x0000bb001a1a7a20 */ /* 0x000fc40000410000 */
[----:B------:R-:W-:-:S03]  /*9560*/  FMUL.FTZ R27, R27, c[0x0][0x2ec] ;  /* 0x0000bb001b1b7a20 */ /* 0x000fc60000410000 */
[----:B------:R-:W5:Y:S01]  /*9570*/  MUFU.TANH R154, R45 ;  /* 0x0000002d009a7308 */ /* 0x000f620000002400 */
[C---:B--2---:R-:W-:Y:S02]  /*9580*/  FFMA.FTZ R174, R111.reuse, UR4, R174 ;  /* 0x000000046fae7c23 */ /* 0x044fe400080100ae */
[----:B------:R-:W-:Y:S01]  /*9590*/  FFMA.FTZ R111, R111, UR4, R141 ;  /* 0x000000046f6f7c23 */ /* 0x000fe2000801008d */
[----:B---3--:R-:W-:Y:S04]  /*95a0*/  HMMA.16816.F32.BF16 R40, R12, R30, RZ ;  /* 0x0000001e0c28723c */ /* 0x008fe800000418ff */
[----:B------:R-:W2:Y:S01]  /*95b0*/  MUFU.TANH R162, R46 ;  /* 0x0000002e00a27308 */ /* 0x000ea20000002400 */
[C---:B----4-:R-:W-:Y:S02]  /*95c0*/  FFMA.FTZ R161, R112.reuse, UR4, R161 ;  /* 0x0000000470a17c23 */ /* 0x050fe400080100a1 */
[----:B------:R-:W-:-:S02]  /*95d0*/  FFMA.FTZ R112, R112, UR4, R139 ;  /* 0x0000000470707c23 */ /* 0x000fc4000801008b */
[----:B-----5:R-:W-:-:S03]  /*95e0*/  FFMA.FTZ R126, R126, UR4, R154 ;  /* 0x000000047e7e7c23 */ /* 0x020fc6000801009a */
[----:B------:R-:W3:Y:S08]  /*95f0*/  MUFU.TANH R146, R47 ;  /* 0x0000002f00927308 */ /* 0x000ef00000002400 */
[----:B------:R-:W4:Y:S01]  /*9600*/  MUFU.TANH R188, R24 ;  /* 0x0000001800bc7308 */ /* 0x000f220000002400 */
[C---:B--2---:R-:W-:Y:S02]  /*9610*/  FFMA.FTZ R162, R107.reuse, UR4, R162 ;  /* 0x000000046ba27c23 */ /* 0x044fe400080100a2 */
[----:B------:R-:W-:Y:S01]  /*9620*/  FFMA.FTZ R107, R107, UR4, R172 ;  /* 0x000000046b6b7c23 */ /* 0x000fe200080100ac */
[----:B------:R-:W-:Y:S04]  /*9630*/  HMMA.16816.F32.BF16 R40, R16, R54, R40 ;  /* 0x000000361028723c */ /* 0x000fe80000041828 */
[----:B------:R-:W-:Y:S01]  /*9640*/  MUFU.TANH R152, R25 ;  /* 0x0000001900987308 */ /* 0x000fe20000002400 */
[----:B---3--:R-:W-:Y:S01]  /*9650*/  FFMA.FTZ R146, R109, UR4, R146 ;  /* 0x000000046d927c23 */ /* 0x008fe20008010092 */
[----:B------:R-:W-:Y:S01]  /*9660*/  FSEL R107, R107, -INF , !P5 ;  /* 0xff8000006b6b7808 */ /* 0x000fe20006800000 */
[----:B------:R-:W-:Y:S01]  /*9670*/  FFMA.FTZ R109, R109, UR4, R150 ;  /* 0x000000046d6d7c23 */ /* 0x000fe20008010096 */
[----:B------:R-:W-:-:S02]  /*9680*/  ISETP.GE.AND P5, PT, R125, R4, PT ;  /* 0x000000047d00720c */ /* 0x000fc40003fa6270 */
[----:B------:R-:W-:Y:S01]  /*9690*/  FSEL R180, R146, -INF , !P0 ;  /* 0xff80000092b47808 */ /* 0x000fe20004000000 */
[----:B------:R-:W-:Y:S01]  /*96a0*/  HMMA.16816.F32.BF16 R44, R32, R28, RZ ;  /* 0x0000001c202c723c */ /* 0x000fe200000418ff */
[----:B------:R-:W-:Y:S01]  /*96b0*/  MUFU.TANH R197, R26 ;  /* 0x0000001a00c57308 */ /* 0x000fe20000002400 */
[----:B----4-:R-:W-:Y:S01]  /*96c0*/  FFMA.FTZ R188, R118, UR4, R188 ;  /* 0x0000000476bc7c23 */ /* 0x010fe200080100bc */
[----:B------:R-:W-:-:S04]  /*96d0*/  ISETP.GE.AND P0, PT, R125, R2, PT ;  /* 0x000000027d00720c */ /* 0x000fc80003f06270 */
[----:B------:R-:W-:Y:S01]  /*96e0*/  FSEL R111, R111, -INF , !P0 ;  /* 0xff8000006f6f7808 */ /* 0x000fe20004000000 */
[----:B------:R-:W-:Y:S01]  /*96f0*/  HMMA.16816.F32.BF16 R28, R32, R30, RZ ;  /* 0x0000001e201c723c */ /* 0x000fe200000418ff */
[----:B------:R1:W-:Y:S01]  /*9700*/  MUFU.TANH R164, R27 ;  /* 0x0000001b00a47308 */ /* 0x0003e20000002400 */
[----:B------:R-:W-:-:S03]  /*9710*/  ISETP.GE.AND P0, PT, R121, R4, PT ;  /* 0x000000047900720c */ /* 0x000fc60003f06270 */
[----:B------:R-:W-:Y:S02]  /*9720*/  FMUL.FTZ R40, R40, c[0x0][0x2ec] ;  /* 0x0000bb0028287a20 */ /* 0x000fe40000410000 */
[----:B------:R-:W-:Y:S02]  /*9730*/  FMUL.FTZ R41, R41, c[0x0][0x2ec] ;  /* 0x0000bb0029297a20 */ /* 0x000fe40000410000 */
[----:B------:R-:W-:Y:S01]  /*9740*/  FMUL.FTZ R42, R42, c[0x0][0x2ec] ;  /* 0x0000bb002a2a7a20 */ /* 0x000fe20000410000 */
[----:B------:R-:W-:Y:S01]  /*9750*/  MUFU.TANH R159, R40 ;  /* 0x00000028009f7308 */ /* 0x000fe20000002400 */
[----:B------:R-:W-:-:S05]  /*9760*/  FMUL.FTZ R43, R43, c[0x0][0x2ec] ;  /* 0x0000bb002b2b7a20 */ /* 0x000fca0000410000 */
[C---:B------:R-:W-:Y:S02]  /*9770*/  HMMA.16816.F32.BF16 R44, R36.reuse, R52, R44 ;  /* 0x00000034242c723c */ /* 0x040fe4000004182c */
[----:B------:R-:W-:Y:S06]  /*9780*/  MUFU.TANH R144, R41 ;  /* 0x0000002900907308 */ /* 0x000fec0000002400 */
[----:B------:R-:W-:Y:S02]  /*9790*/  HMMA.16816.F32.BF16 R28, R36, R54, R28 ;  /* 0x00000036241c723c */ /* 0x000fe4000004181c */
[----:B------:R-:W2:Y:S06]  /*97a0*/  MUFU.TANH R155, R42 ;  /* 0x0000002a009b7308 */ /* 0x000eac0000002400 */
[-C--:B-1----:R-:W-:Y:S02]  /*97b0*/  HMMA.16816.F32.BF16 R24, R32, R48.reuse, RZ ;  /* 0x000000302018723c */ /* 0x082fe400000418ff */
[----:B------:R1:W3:Y:S06]  /*97c0*/  MUFU.TANH R151, R43 ;  /* 0x0000002b00977308 */ /* 0x0002ec0000002400 */
[----:B------:R-:W-:Y:S01]  /*97d0*/  HMMA.16816.F32.BF16 R52, R12, R48, RZ ;  /* 0x000000300c34723c */ /* 0x000fe200000418ff */
[----:B------:R-:W-:-:S02]  /*97e0*/  FMUL.FTZ R44, R44, c[0x0][0x2ec] ;  /* 0x0000bb002c2c7a20 */ /* 0x000fc40000410000 */
[----:B------:R-:W-:Y:S02]  /*97f0*/  FMUL.FTZ R45, R45, c[0x0][0x2ec] ;  /* 0x0000bb002d2d7a20 */ /* 0x000fe40000410000 */
[----:B------:R-:W-:Y:S01]  /*9800*/  FMUL.FTZ R46, R46, c[0x0][0x2ec] ;  /* 0x0000bb002e2e7a20 */ /* 0x000fe20000410000 */
[----:B------:R-:W-:Y:S01]  /*9810*/  MUFU.TANH R160, R44 ;  /* 0x0000002c00a07308 */ /* 0x000fe20000002400 */
[----:B------:R-:W-:Y:S02]  /*9820*/  FMUL.FTZ R47, R47, c[0x0][0x2ec] ;  /* 0x0000bb002f2f7a20 */ /* 0x000fe40000410000 */
[----:B------:R-:W-:Y:S02]  /*9830*/  FMUL.FTZ R28, R28, c[0x0][0x2ec] ;  /* 0x0000bb001c1c7a20 */ /* 0x000fe40000410000 */
[----:B------:R-:W-:Y:S02]  /*9840*/  FMUL.FTZ R29, R29, c[0x0][0x2ec] ;  /* 0x0000bb001d1d7a20 */ /* 0x000fe40000410000 */
[----:B------:R-:W-:Y:S01]  /*9850*/  FMUL.FTZ R30, R30, c[0x0][0x2ec] ;  /* 0x0000bb001e1e7a20 */ /* 0x000fe20000410000 */
[----:B-1----:R-:W-:Y:S01]  /*9860*/  HMMA.16816.F32.BF16 R40, R12, R50, RZ ;  /* 0x000000320c28723c */ /* 0x002fe200000418ff */
[----:B------:R-:W-:Y:S01]  /*9870*/  FMUL.FTZ R31, R31, c[0x0][0x2ec] ;  /* 0x0000bb001f1f7a20 */ /* 0x000fe20000410000 */
[----:B------:R-:W1:Y:S01]  /*9880*/  MUFU.TANH R199, R28 ;  /* 0x0000001c00c77308 */ /* 0x000e620000002400 */
[----:B--2---:R-:W-:-:S02]  /*9890*/  FFMA.FTZ R128, R113, UR4, R155 ;  /* 0x0000000471807c23 */ /* 0x004fc4000801009b */
[----:B---3--:R-:W-:-:S03]  /*98a0*/  FFMA.FTZ R132, R110, UR4, R151 ;  /* 0x000000046e847c23 */ /* 0x008fc60008010097 */
[-C--:B------:R-:W-:Y:S02]  /*98b0*/  HMMA.16816.F32.BF16 R24, R36, R56.reuse, R24 ;  /* 0x000000382418723c */ /* 0x080fe40000041818 */
[----:B------:R-:W-:Y:S06]  /*98c0*/  MUFU.TANH R163, R29 ;  /* 0x0000001d00a37308 */ /* 0x000fec0000002400 */
[----:B------:R-:W-:Y:S02]  /*98d0*/  HMMA.16816.F32.BF16 R52, R16, R56, R52 ;  /* 0x000000381034723c */ /* 0x000fe40000041834 */
[----:B------:R-:W-:Y:S01]  /*98e0*/  MUFU.TANH R201, R30 ;  /* 0x0000001e00c97308 */ /* 0x000fe20000002400 */
[----:B-1----:R-:W-:-:S05]  /*98f0*/  FFMA.FTZ R199, R113, UR4, R199 ;  /* 0x0000000471c77c23 */ /* 0x002fca00080100c7 */
[----:B------:R-:W-:Y:S02]  /*9900*/  HMMA.16816.F32.BF16 R40, R16, R58, R40 ;  /* 0x0000003a1028723c */ /* 0x000fe40000041828 */
[----:B------:R1:W-:Y:S06]  /*9910*/  MUFU.TANH R196, R31 ;  /* 0x0000001f00c47308 */ /* 0x0003ec0000002400 */
[----:B------:R-:W-:Y:S01]  /*9920*/  FMUL.FTZ R24, R24, c[0x0][0x2ec] ;  /* 0x0000bb0018187a20 */ /* 0x000fe20000410000 */
[----:B------:R-:W-:Y:S01]  /*9930*/  HMMA.16816.F32.BF16 R48, R32, R50, RZ ;  /* 0x000000322030723c */ /* 0x000fe200000418ff */
[----:B------:R-:W-:Y:S01]  /*9940*/  FMUL.FTZ R25, R25, c[0x0][0x2ec] ;  /* 0x0000bb0019197a20 */ /* 0x000fe20000410000 */
[----:B------:R-:W2:Y:S01]  /*9950*/  MUFU.TANH R153, R45 ;  /* 0x0000002d00997308 */ /* 0x000ea20000002400 */
[----:B------:R-:W-:-:S02]  /*9960*/  FMUL.FTZ R26, R26, c[0x0][0x2ec] ;  /* 0x0000bb001a1a7a20 */ /* 0x000fc40000410000 */
[----:B------:R-:W-:Y:S02]  /*9970*/  FMUL.FTZ R27, R27, c[0x0][0x2ec] ;  /* 0x0000bb001b1b7a20 */ /* 0x000fe40000410000 */
[----:B------:R-:W-:Y:S01]  /*9980*/  FMUL.FTZ R52, R52, c[0x0][0x2ec] ;  /* 0x0000bb0034347a20 */ /* 0x000fe20000410000 */
[----:B-1----:R-:W1:Y:S02]  /*9990*/  LDSM.16.M88.4 R28, [R206+0x3000] ;  /* 0x00300000ce1c783b */ /* 0x002e640000000200 */
[----:B------:R-:W-:Y:S01]  /*99a0*/  MUFU.TANH R190, R24 ;  /* 0x0000001800be7308 */ /* 0x000fe20000002400 */
[----:B------:R-:W-:Y:S02]  /*99b0*/  FMUL.FTZ R53, R53, c[0x0][0x2ec] ;  /* 0x0000bb0035357a20 */ /* 0x000fe40000410000 */
[----:B------:R-:W-:Y:S02]  /*99c0*/  FMUL.FTZ R54, R54, c[0x0][0x2ec] ;  /* 0x0000bb0036367a20 */ /* 0x000fe40000410000 */
[----:B------:R-:W-:-:S02]  /*99d0*/  FMUL.FTZ R40, R40, c[0x0][0x2ec] ;  /* 0x0000bb0028287a20 */ /* 0x000fc40000410000 */
[----:B------:R-:W-:Y:S01]  /*99e0*/  FMUL.FTZ R41, R41, c[0x0][0x2ec] ;  /* 0x0000bb0029297a20 */ /* 0x000fe20000410000 */
[----:B------:R-:W3:Y:S01]  /*99f0*/  MUFU.TANH R189, R25 ;  /* 0x0000001900bd7308 */ /* 0x000ee20000002400 */
[----:B------:R-:W-:Y:S02]  /*9a00*/  FMUL.FTZ R42, R42, c[0x0][0x2ec] ;  /* 0x0000bb002a2a7a20 */ /* 0x000fe40000410000 */
[----:B------:R-:W-:Y:S02]  /*9a10*/  FMUL.FTZ R43, R43, c[0x0][0x2ec] ;  /* 0x0000bb002b2b7a20 */ /* 0x000fe40000410000 */
[----:B------:R-:W-:Y:S01]  /*9a20*/  FMUL.FTZ R55, R55, c[0x0][0x2ec] ;  /* 0x0000bb0037377a20 */ /* 0x000fe20000410000 */
[----:B------:R-:W-:Y:S01]  /*9a30*/  HMMA.16816.F32.BF16 R48, R36, R58, R48 ;  /* 0x0000003a2430723c */ /* 0x000fe20000041830 */
[----:B--2---:R-:W-:Y:S01]  /*9a40*/  FFMA.FTZ R153, R117, UR4, R153 ;  /* 0x0000000475997c23 */ /* 0x004fe20008010099 */
[----:B------:R-:W-:Y:S01]  /*9a50*/  MUFU.TANH R194, R26 ;  /* 0x0000001a00c27308 */ /* 0x000fe20000002400 */
[----:B------:R-:W-:-:S07]  /*9a60*/  FFMA.FTZ R196, R110, UR4, R196 ;  /* 0x000000046ec47c23 */ /* 0x000fce00080100c4 */
[----:B------:R2:W-:Y:S01]  /*9a70*/  MUFU.TANH R167, R27 ;  /* 0x0000001b00a77308 */ /* 0x0005e20000002400 */
[----:B---3--:R-:W-:-:S07]  /*9a80*/  FFMA.FTZ R189, R102, UR4, R189 ;  /* 0x0000000466bd7c23 */ /* 0x008fce00080100bd */
[----:B------:R-:W3:Y:S06]  /*9a90*/  MUFU.TANH R165, R46 ;  /* 0x0000002e00a57308 */ /* 0x000eec0000002400 */
[----:B------:R-:W-:Y:S01]  /*9aa0*/  FMUL.FTZ R49, R49, c[0x0][0x2ec] ;  /* 0x0000bb0031317a20 */ /* 0x000fe20000410000 */
[----:B--2---:R-:W2:Y:S01]  /*9ab0*/  LDSM.16.M88.4 R24, [R204+0x1000] ;  /* 0x00100000cc18783b */ /* 0x004ea20000000200 */
[----:B------:R1:W-:Y:S01]  /*9ac0*/  MUFU.TANH R149, R47 ;  /* 0x0000002f00957308 */ /* 0x0003e20000002400 */
[----:B------:R-:W-:Y:S02]  /*9ad0*/  FMUL.FTZ R51, R51, c[0x0][0x2ec] ;  /* 0x0000bb0033337a20 */ /* 0x000fe40000410000 */
[----:B------:R-:W-:-:S02]  /*9ae0*/  FMUL.FTZ R48, R48, c[0x0][0x2ec] ;  /* 0x0000bb0030307a20 */ /* 0x000fc40000410000 */
[----:B------:R-:W-:Y:S02]  /*9af0*/  FMUL.FTZ R50, R50, c[0x0][0x2ec] ;  /* 0x0000bb0032327a20 */ /* 0x000fe40000410000 */
[----:B---3--:R-:W-:Y:S01]  /*9b00*/  FFMA.FTZ R165, R118, UR4, R165 ;  /* 0x0000000476a57c23 */ /* 0x008fe200080100a5 */
[----:B------:R-:W-:Y:S01]  /*9b10*/  MUFU.TANH R200, R40 ;  /* 0x0000002800c87308 */ /* 0x000fe20000002400 */
[----:B-1----:R-:W-:Y:S07]  /*9b20*/  HMMA.16816.F32.BF16 R44, R32, R28, RZ ;  /* 0x0000001c202c723c */ /* 0x002fee00000418ff */
[----:B------:R-:W-:Y:S08]  /*9b30*/  MUFU.TANH R193, R41 ;  /* 0x0000002900c17308 */ /* 0x000ff00000002400 */
[----:B------:R-:W-:Y:S08]  /*9b40*/  MUFU.TANH R213, R42 ;  /* 0x0000002a00d57308 */ /* 0x000ff00000002400 */
[----:B------:R1:W-:Y:S01]  /*9b50*/  MUFU.TANH R191, R43 ;  /* 0x0000002b00bf7308 */ /* 0x0003e20000002400 */
[----:B--2---:R-:W-:Y:S07]  /*9b60*/  HMMA.16816.F32.BF16 R44, R36, R24, R44 ;  /* 0x00000018242c723c */ /* 0x004fee000004182c */
[----:B------:R-:W-:Y:S01]  /*9b70*/  MUFU.TANH R203, R52 ;  /* 0x0000003400cb7308 */ /* 0x000fe20000002400 */
[----:B-1----:R-:W-:Y:S07]  /*9b80*/  HMMA.16816.F32.BF16 R40, R12, R30, RZ ;  /* 0x0000001e0c28723c */ /* 0x002fee00000418ff */
[----:B------:R-:W-:Y:S08]  /*9b90*/  MUFU.TANH R195, R53 ;  /* 0x0000003500c37308 */ /* 0x000ff00000002400 */
[----:B------:R-:W1:Y:S01]  /*9ba0*/  MUFU.TANH R214, R54 ;  /* 0x0000003600d67308 */ /* 0x000e620000002400 */
[----:B------:R-:W-:-:S07]  /*9bb0*/  FMUL.FTZ R44, R44, c[0x0][0x2ec] ;  /* 0x0000bb002c2c7a20 */ /* 0x000fce0000410000 */
[----:B------:R2:W-:Y:S01]  /*9bc0*/  MUFU.TANH R192, R55 ;  /* 0x0000003700c07308 */ /* 0x0005e20000002400 */
[----:B------:R-:W-:Y:S02]  /*9bd0*/  FMUL.FTZ R45, R45, c[0x0][0x2ec] ;  /* 0x0000bb002d2d7a20 */ /* 0x000fe40000410000 */
[----:B------:R-:W-:Y:S02]  /*9be0*/  FMUL.FTZ R46, R46, c[0x0][0x2ec] ;  /* 0x0000bb002e2e7a20 */ /* 0x000fe40000410000 */
[----:B------:R-:W-:Y:S01]  /*9bf0*/  FMUL.FTZ R47, R47, c[0x0][0x2ec] ;  /* 0x0000bb002f2f7a20 */ /* 0x000fe20000410000 */
[----:B------:R-:W-:Y:S02]  /*9c00*/  HMMA.16816.F32.BF16 R40, R16, R26, R40 ;  /* 0x0000001a1028723c */ /* 0x000fe40000041828 */
[----:B------:R-:W-:Y:S01]  /*9c10*/  MUFU.TANH R215, R44 ;  /* 0x0000002c00d77308 */ /* 0x000fe20000002400 */
[----:B-1----:R-:W-:Y:S02]  /*9c20*/  FFMA.FTZ R146, R106, UR4, R214 ;  /* 0x000000046a927c23 */ /* 0x002fe400080100d6 */
[----:B------:R-:W-:-:S03]  /*9c30*/  FFMA.FTZ R139, R102, UR4, R195 ;  /* 0x00000004668b7c23 */ /* 0x000fc600080100c3 */
[----:B--2---:R-:W-:Y:S02]  /*9c40*/  HMMA.16816.F32.BF16 R52, R12, R28, RZ ;  /* 0x0000001c0c34723c */ /* 0x004fe400000418ff */
[----:B------:R-:W-:Y:S08]  /*9c50*/  MUFU.TANH R198, R45 ;  /* 0x0000002d00c67308 */ /* 0x000ff00000002400 */
[----:B------:R-:W-:Y:S06]  /*9c60*/  MUFU.TANH R216, R46 ;  /* 0x0000002e00d87308 */ /* 0x000fec0000002400 */
[----:B------:R-:W-:-:S02]  /*9c70*/  FMUL.FTZ R40, R40, c[0x0][0x2ec] ;  /* 0x0000bb0028287a20 */ /* 0x000fc40000410000 */
[----:B------:R1:W-:Y:S01]  /*9c80*/  MUFU.TANH R202, R47 ;  /* 0x0000002f00ca7308 */ /* 0x0003e20000002400 */
[----:B------:R-:W-:Y:S02]  /*9c90*/  FMUL.FTZ R41, R41, c[0x0][0x2ec] ;  /* 0x0000bb0029297a20 */ /* 0x000fe40000410000 */
[----:B------:R-:W-:Y:S02]  /*9ca0*/  FMUL.FTZ R42, R42, c[0x0][0x2ec] ;  /* 0x0000bb002a2a7a20 */ /* 0x000fe40000410000 */
[----:B------:R-:W-:Y:S01]  /*9cb0*/  FMUL.FTZ R43, R43, c[0x0][0x2ec] ;  /* 0x0000bb002b2b7a20 */ /* 0x000fe20000410000 */
[----:B------:R-:W-:Y:S02]  /*9cc0*/  HMMA.16816.F32.BF16 R52, R16, R24, R52 ;  /* 0x000000181034723c */ /* 0x000fe40000041834 */
[----:B------:R-:W2:Y:S06]  /*9cd0*/  MUFU.TANH R24, R40 ;  /* 0x0000002800187308 */ /* 0x000eac0000002400 */
[----:B-1----:R-:W-:Y:S02]  /*9ce0*/  HMMA.16816.F32.BF16 R44, R32, R30, RZ ;  /* 0x0000001e202c723c */ /* 0x002fe400000418ff */
[----:B------:R-:W-:Y:S01]  /*9cf0*/  MUFU.TANH R134, R41 ;  /* 0x0000002900867308 */ /* 0x000fe20000002400 */
[----:B--2---:R-:W-:-:S07]  /*9d00*/  IMAD.MOV.U32 R157, RZ, RZ, R24 ;  /* 0x000000ffff9d7224 */ /* 0x004fce00078e0018 */
[----:B------:R-:W1:Y:S01]  /*9d10*/  MUFU.TANH R135, R42 ;  /* 0x0000002a00877308 */ /* 0x000e620000002400 */
[----:B------:R-:W-:Y:S05]  /*9d20*/  HMMA.16816.F32.BF16 R28, R32, R64, RZ ;  /* 0x00000040201c723c */ /* 0x000fea00000418ff */
[----:B------:R-:W-:Y:S02]  /*9d30*/  FMUL.FTZ R52, R52, c[0x0][0x2ec] ;  /* 0x0000bb0034347a20 */ /* 0x000fe40000410000 */
[----:B------:R2:W3:Y:S01]  /*9d40*/  MUFU.TANH R131, R43 ;  /* 0x0000002b00837308 */ /* 0x0004e20000002400 */
[----:B------:R-:W-:Y:S02]  /*9d50*/  FMUL.FTZ R53, R53, c[0x0][0x2ec] ;  /* 0x0000bb0035357a20 */ /* 0x000fe40000410000 */
[----:B------:R-:W-:-:S02]  /*9d60*/  FMUL.FTZ R54, R54, c[0x0][0x2ec] ;  /* 0x0000bb0036367a20 */ /* 0x000fc40000410000 */
[----:B------:R-:W-:Y:S01]  /*9d70*/  FMUL.FTZ R55, R55, c[0x0][0x2ec] ;  /* 0x0000bb0037377a20 */ /* 0x000fe20000410000 */
[----:B------:R-:W-:Y:S01]  /*9d80*/  HMMA.16816.F32.BF16 R44, R36, R26, R44 ;  /* 0x0000001a242c723c */ /* 0x000fe2000004182c */
[----:B------:R-:W4:Y:S01]  /*9d90*/  LDSM.16.M88.4 R24, [R206+0x3800] ;  /* 0x00380000ce18783b */ /* 0x000f220000000200 */
[----:B------:R-:W-:Y:S01]  /*9da0*/  MUFU.TANH R57, R49 ;  /* 0x0000003100397308 */ /* 0x000fe20000002400 */
[----:B-1----:R-:W-:Y:S02]  /*9db0*/  FFMA.FTZ R135, R92, UR4, R135 ;  /* 0x000000045c877c23 */ /* 0x002fe40008010087 */
[----:B------:R-:W-:-:S03]  /*9dc0*/  FFMA.FTZ R134, R90, UR4, R134 ;  /* 0x000000045a867c23 */ /* 0x000fc60008010086 */
[----:B--2---:R-:W-:Y:S02]  /*9dd0*/  HMMA.16816.F32.BF16 R40, R12, R64, RZ ;  /* 0x000000400c28723c */ /* 0x004fe400000418ff */
[----:B------:R-:W1:Y:S01]  /*9de0*/  MUFU.TANH R56, R52 ;  /* 0x0000003400387308 */ /* 0x000e620000002400 */
[----:B---3--:R-:W-:-:S04]  /*9df0*/  FFMA.FTZ R131, R90, UR4, R131 ;  /* 0x000000045a837c23 */ /* 0x008fc80008010083 */
[----:B------:R-:W-:Y:S01]  /*9e00*/  FFMA.FTZ R65, R124, UR4, R181 ;  /* 0x000000047c417c23 */ /* 0x000fe200080100b5 */
[----:B------:R-:W-:Y:S02]  /*9e10*/  HMMA.16816.F32.BF16 R28, R36, R60, R28 ;  /* 0x0000003c241c723c */ /* 0x000fe4000004181c */
[----:B------:R-:W2:Y:S01]  /*9e20*/  MUFU.TANH R178, R51 ;  /* 0x0000003300b27308 */ /* 0x000ea20000002400 */
[----:B------:R-:W-:Y:S02]  /*9e30*/  FSEL R181, R174, -INF , !P5 ;  /* 0xff800000aeb57808 */ /* 0x000fe40006800000 */
[----:B------:R-:W-:-:S03]  /*9e40*/  ISETP.GE.AND P5, PT, R123, R2, PT ;  /* 0x000000027b00720c */ /* 0x000fc60003fa6270 */
[----:B------:R-:W-:Y:S01]  /*9e50*/  FMUL.FTZ R44, R44, c[0x0][0x2ec] ;  /* 0x0000bb002c2c7a20 */ /* 0x000fe20000410000 */
[----:B------:R-:W-:Y:S01]  /*9e60*/  FSEL R112, R112, -INF , !P5 ;  /* 0xff80000070707808 */ /* 0x000fe20006800000 */
[----:B------:R-:W3:Y:S01]  /*9e70*/  MUFU.TANH R173, R53 ;  /* 0x0000003500ad7308 */ /* 0x000ee20000002400 */
[----:B-1----:R-:W-:Y:S01]  /*9e80*/  IMAD.MOV.U32 R150, RZ, RZ, R56 ;  /* 0x000000ffff967224 */ /* 0x002fe200078e0038 */
[----:B------:R-:W-:Y:S01]  /*9e90*/  ISETP.GE.AND P5, PT, R119, R4, PT ;  /* 0x000000047700720c */ /* 0x000fe20003fa6270 */
[----:B------:R-:W-:Y:S02]  /*9ea0*/  FMUL.FTZ R45, R45, c[0x0][0x2ec] ;  /* 0x0000bb002d2d7a20 */ /* 0x000fe40000410000 */
[----:B------:R-:W-:Y:S01]  /*9eb0*/  FMUL.FTZ R46, R46, c[0x0][0x2ec] ;  /* 0x0000bb002e2e7a20 */ /* 0x000fe20000410000 */
[----:B------:R-:W-:Y:S02]  /*9ec0*/  HMMA.16816.F32.BF16 R40, R16, R60, R40 ;  /* 0x0000003c1028723c */ /* 0x000fe40000041828 */
[----:B------:R-:W1:Y:S01]  /*9ed0*/  MUFU.TANH R175, R54 ;  /* 0x0000003600af7308 */ /* 0x000e620000002400 */
[----:B------:R-:W-:-:S02]  /*9ee0*/  FMUL.FTZ R47, R47, c[0x0][0x2ec] ;  /* 0x0000bb002f2f7a20 */ /* 0x000fc40000410000 */
[----:B--2---:R-:W-:Y:S01]  /*9ef0*/  IMAD.MOV.U32 R158, RZ, RZ, R178 ;  /* 0x000000ffff9e7224 */ /* 0x004fe200078e00b2 */
[----:B------:R-:W-:Y:S01]  /*9f00*/  FSEL R178, R162, -INF , !P6 ;  /* 0xff800000a2b27808 */ /* 0x000fe20007000000 */
[----:B------:R-:W-:Y:S01]  /*9f10*/  FFMA.FTZ R60, R122, UR4, R156 ;  /* 0x000000047a3c7c23 */ /* 0x000fe2000801009c */
[C---:B------:R-:W-:Y:S02]  /*9f20*/  ISETP.GE.AND P6, PT, R127.reuse, R2, PT ;  /* 0x000000027f00720c */ /* 0x040fe40003fc6270 */
[----:B------:R2:W5:Y:S01]  /*9f30*/  MUFU.TANH R147, R55 ;  /* 0x0000003700937308 */ /* 0x0005620000002400 */
[----:B------:R-:W-:Y:S02]  /*9f40*/  IMAD.MOV.U32 R156, RZ, RZ, R57 ;  /* 0x000000ffff9c7224 */ /* 0x000fe400078e0039 */
[----:B------:R-:W-:Y:S01]  /*9f50*/  LDSM.16.M88.4 R56, [R206+0x3c00] ;  /* 0x003c0000ce38783b */ /* 0x000fe20000000200 */
[----:B---3--:R-:W-:Y:S01]  /*9f60*/  IMAD.MOV.U32 R143, RZ, RZ, R173 ;  /* 0x000000ffff8f7224 */ /* 0x008fe200078e00ad */
[----:B------:R-:W-:Y:S01]  /*9f70*/  FSEL R173, R136, -INF , !P3 ;  /* 0xff80000088ad7808 */ /* 0x000fe20005800000 */
[----:B------:R-:W-:Y:S01]  /*9f80*/  FMUL.FTZ R28, R28, c[0x0][0x2ec] ;  /* 0x0000bb001c1c7a20 */ /* 0x000fe20000410000 */
[-C--:B------:R-:W-:Y:S01]  /*9f90*/  ISETP.GE.AND P3, PT, R127, R6.reuse, PT ;  /* 0x000000067f00720c */ /* 0x080fe20003f66270 */
[----:B------:R-:W-:Y:S01]  /*9fa0*/  MUFU.TANH R136, R44 ;  /* 0x0000002c00887308 */ /* 0x000fe20000002400 */
[----:B-1----:R-:W-:Y:S01]  /*9fb0*/  IMAD.MOV.U32 R162, RZ, RZ, R175 ;  /* 0x000000ffffa27224 */ /* 0x002fe200078e00af */
[----:B------:R-:W-:Y:S01]  /*9fc0*/  FSEL R175, R169, -INF , !P4 ;  /* 0xff800000a9af7808 */ /* 0x000fe20006000000 */
[----:B------:R-:W-:Y:S01]  /*9fd0*/  FMUL.FTZ R29, R29, c[0x0][0x2ec] ;  /* 0x0000bb001d1d7a20 */ /* 0x000fe20000410000 */
[----:B------:R-:W-:Y:S01]  /*9fe0*/  FSEL R169, R145, -INF , !P2 ;  /* 0xff80000091a97808 */ /* 0x000fe20005000000 */
[----:B------:R-:W-:Y:S01]  /*9ff0*/  FMUL.FTZ R30, R30, c[0x0][0x2ec] ;  /* 0x0000bb001e1e7a20 */ /* 0x000fe20000410000 */
[-C--:B------:R-:W-:Y:S01]  /*a000*/  ISETP.GE.AND P2, PT, R123, R6.reuse, PT ;  /* 0x000000067b00720c */ /* 0x080fe20003f46270 */
[----:B------:R-:W-:Y:S01]  /*a010*/  FMUL.FTZ R31, R31, c[0x0][0x2ec] ;  /* 0x0000bb001f1f7a20 */ /* 0x000fe20000410000 */
[----:B--2---:R-:W1:Y:S01]  /*a020*/  LDSM.16.M88.4 R52, [R204+0x1800] ;  /* 0x00180000cc34783b */ /* 0x004e620000000200 */
[----:B------:R-:W-:Y:S01]  /*a030*/  MUFU.TANH R127, R45 ;  /* 0x0000002d007f7308 */ /* 0x000fe20000002400 */
[C---:B------:R-:W-:Y:S01]  /*a040*/  ISETP.GE.AND P4, PT, R125.reuse, R6, PT ;  /* 0x000000067d00720c */ /* 0x040fe20003f86270 */
[----:B------:R-:W-:Y:S01]  /*a050*/  FMUL.FTZ R40, R40, c[0x0][0x2ec] ;  /* 0x0000bb0028287a20 */ /* 0x000fe20000410000 */
[----:B------:R-:W-:Y:S01]  /*a060*/  FSEL R64, R126, -INF , !P3 ;  /* 0xff8000007e407808 */ /* 0x000fe20005800000 */
[----:B------:R-:W-:Y:S01]  /*a070*/  FFMA.FTZ R126, R118, UR4, R197 ;  /* 0x00000004767e7c23 */ /* 0x000fe200080100c5 */
[-C--:B------:R-:W-:Y:S01]  /*a080*/  ISETP.GE.AND P3, PT, R125, R3.reuse, PT ;  /* 0x000000037d00720c */ /* 0x080fe20003f66270 */
[----:B------:R-:W-:Y:S01]  /*a090*/  FMUL.FTZ R41, R41, c[0x0][0x2ec] ;  /* 0x0000bb0029297a20 */ /* 0x000fe20000410000 */
[----:B------:R-:W-:Y:S01]  /*a0a0*/  FSEL R60, R60, -INF , !P2 ;  /* 0xff8000003c3c7808 */ /* 0x000fe20005000000 */
[----:B------:R-:W-:Y:S01]  /*a0b0*/  MUFU.TANH R142, R46 ;  /* 0x0000002e008e7308 */ /* 0x000fe20000002400 */
[----:B------:R-:W-:Y:S01]  /*a0c0*/  FSEL R109, R109, -INF , !P6 ;  /* 0xff8000006d6d7808 */ /* 0x000fe20007000000 */
[----:B------:R-:W-:Y:S01]  /*a0d0*/  FMUL.FTZ R42, R42, c[0x0][0x2ec] ;  /* 0x0000bb002a2a7a20 */ /* 0x000fe20000410000 */
[----:B------:R-:W-:Y:S01]  /*a0e0*/  FSEL R65, R65, -INF , !P4 ;  /* 0xff80000041417808 */ /* 0x000fe20006000000 */
[----:B------:R-:W-:Y:S01]  /*a0f0*/  FMUL.FTZ R43, R43, c[0x0][0x2ec] ;  /* 0x0000bb002b2b7a20 */ /* 0x000fe20000410000 */
[-C--:B------:R-:W-:Y:S01]  /*a100*/  ISETP.GE.AND P2, PT, R121, R3.reuse, PT ;  /* 0x000000037900720c */ /* 0x080fe20003f46270 */
[----:B------:R-:W-:Y:S01]  /*a110*/  FFMA.FTZ R61, R120, UR4, R160 ;  /* 0x00000004783d7c23 */ /* 0x000fe200080100a0 */
[C---:B------:R-:W-:Y:S01]  /*a120*/  ISETP.GE.AND P6, PT, R123.reuse, R4, PT ;  /* 0x000000047b00720c */ /* 0x040fe20003fc6270 */
[----:B------:R4:W-:Y:S01]  /*a130*/  MUFU.TANH R138, R47 ;  /* 0x0000002f008a7308 */ /* 0x0009e20000002400 */
[-C--:B------:R-:W-:Y:S01]  /*a140*/  ISETP.GE.AND P4, PT, R123, R3.reuse, PT ;  /* 0x000000037b00720c */ /* 0x080fe20003f86270 */
[----:B------:R-:W-:Y:S01]  /*a150*/  FFMA.FTZ R125, R115, UR4, R164 ;  /* 0x00000004737d7c23 */ /* 0x000fe200080100a4 */
[----:B------:R-:W-:Y:S01]  /*a160*/  FSEL R172, R148, -INF , !P3 ;  /* 0xff80000094ac7808 */ /* 0x000fe20005800000 */
[----:B------:R-:W-:Y:S01]  /*a170*/  FFMA.FTZ R120, R113, UR4, R159 ;  /* 0x0000000471787c23 */ /* 0x000fe2000801009f */
[----:B------:R-:W-:Y:S01]  /*a180*/  FSEL R117, R188, -INF , !P2 ;  /* 0xff800000bc757808 */ /* 0x000fe20005000000 */
[----:B------:R-:W-:Y:S01]  /*a190*/  FFMA.FTZ R188, R115, UR4, R149 ;  /* 0x0000000473bc7c23 */ /* 0x000fe20008010095 */
[----:B------:R-:W-:Y:S01]  /*a1a0*/  FSEL R174, R137, -INF , !P4 ;  /* 0xff80000089ae7808 */ /* 0x000fe20006000000 */
[----:B------:R-:W2:Y:S01]  /*a1b0*/  MUFU.TANH R184, R48 ;  /* 0x0000003000b87308 */ /* 0x000ea20000002400 */
[-C--:B------:R-:W-:Y:S01]  /*a1c0*/  ISETP.GE.AND P4, PT, R119, R6.reuse, PT ;  /* 0x000000067700720c */ /* 0x080fe20003f86270 */
[----:B------:R-:W-:Y:S01]  /*a1d0*/  FFMA.FTZ R123, R110, UR4, R144 ;  /* 0x000000046e7b7c23 */ /* 0x000fe20008010090 */
[-C--:B------:R-:W-:Y:S01]  /*a1e0*/  ISETP.GE.AND P3, PT, R121, R6.reuse, PT ;  /* 0x000000067900720c */ /* 0x080fe20003f66270 */
[----:B------:R-:W-:Y:S01]  /*a1f0*/  FFMA.FTZ R137, R106, UR4, R203 ;  /* 0x000000046a897c23 */ /* 0x000fe200080100cb */
[----:B------:R-:W-:Y:S01]  /*a200*/  FSEL R197, R153, -INF , !P4 ;  /* 0xff80000099c57808 */ /* 0x000fe20006000000 */
[----:B------:R-:W-:Y:S01]  /*a210*/  FFMA.FTZ R145, R102, UR4, R192 ;  /* 0x0000000466917c23 */ /* 0x000fe200080100c0 */
[----:B------:R-:W-:Y:S01]  /*a220*/  FSEL R188, R188, -INF , !P5 ;  /* 0xff800000bcbc7808 */ /* 0x000fe20006800000 */
[----:B----4-:R-:W-:Y:S01]  /*a230*/  HMMA.16816.F32.BF16 R44, R32, R24, RZ ;  /* 0x00000018202c723c */ /* 0x010fe200000418ff */
[----:B------:R3:W4:Y:S01]  /*a240*/  MUFU.TANH R185, R50 ;  /* 0x0000003200b97308 */ /* 0x0007220000002400 */
[----:B------:R-:W-:Y:S01]  /*a250*/  ISETP.GE.AND P2, PT, R116, R6, PT ;  /* 0x000000067400720c */ /* 0x000fe20003f46270 */
[----:B-----5:R-:W-:Y:S01]  /*a260*/  FFMA.FTZ R147, R94, UR4, R147 ;  /* 0x000000045e937c23 */ /* 0x020fe20008010093 */
[C---:B------:R-:W-:Y:S01]  /*a270*/  ISETP.GE.AND P4, PT, R116.reuse, R3, PT ;  /* 0x000000037400720c */ /* 0x040fe20003f86270 */
[----:B------:R-:W-:Y:S01]  /*a280*/  FFMA.FTZ R162, R97, UR4, R162 ;  /* 0x0000000461a27c23 */ /* 0x000fe200080100a2 */
[-C--:B------:R-:W-:Y:S01]  /*a290*/  ISETP.GE.AND P5, PT, R116, R2.reuse, PT ;  /* 0x000000027400720c */ /* 0x080fe20003fa6270 */
[----:B------:R-:W-:Y:S01]  /*a2a0*/  FFMA.FTZ R164, R92, UR4, R157 ;  /* 0x000000045ca47c23 */ /* 0x000fe2000801009d */
[----:B------:R-:W-:Y:S01]  /*a2b0*/  FSEL R61, R61, -INF , !P3 ;  /* 0xff8000003d3d7808 */ /* 0x000fe20005800000 */
[----:B--2---:R-:W-:Y:S01]  /*a2c0*/  IMAD.MOV.U32 R148, RZ, RZ, R184 ;  /* 0x000000ffff947224 */ /* 0x004fe200078e00b8 */
[----:B------:R-:W-:Y:S01]  /*a2d0*/  FSEL R184, R161, -INF , !P6 ;  /* 0xff800000a1b87808 */ /* 0x000fe20007000000 */
[----:B------:R-:W-:Y:S01]  /*a2e0*/  MUFU.TANH R124, R28 ;  /* 0x0000001c007c7308 */ /* 0x000fe20000002400 */
[----:B------:R-:W-:-:S02]  /*a2f0*/  ISETP.GE.AND P6, PT, R121, R2, PT ;  /* 0x000000027900720c */ /* 0x000fc40003fc6270 */
[----:B------:R-:W-:Y:S02]  /*a300*/  ISETP.GE.AND P3, PT, R119, R3, PT ;  /* 0x000000037700720c */ /* 0x000fe40003f66270 */
[----:B------:R-:W-:Y:S01]  /*a310*/  FSEL R126, R126, -INF , !P6 ;  /* 0xff8000007e7e7808 */ /* 0x000fe20007000000 */
[----:B---3--:R-:W2:Y:S01]  /*a320*/  LDSM.16.M88.4 R48, [R204+0x1c00] ;  /* 0x001c0000cc30783b */ /* 0x008ea20000000200 */
[----:B------:R-:W-:Y:S01]  /*a330*/  ISETP.GE.AND P6, PT, R116, R4, PT ;  /* 0x000000047400720c */ /* 0x000fe20003fc6270 */
[----:B------:R-:W-:Y:S01]  /*a340*/  MUFU.TANH R122, R29 ;  /* 0x0000001d007a7308 */ /* 0x000fe20000002400 */
[----:B----4-:R-:W-:Y:S01]  /*a350*/  IMAD.MOV.U32 R140, RZ, RZ, R185 ;  /* 0x000000ffff8c7224 */ /* 0x010fe200078e00b9 */
[----:B------:R-:W-:Y:S01]  /*a360*/  FSEL R185, R165, -INF , !P0 ;  /* 0xff800000a5b97808 */ /* 0x000fe20004000000 */
[----:B------:R-:W-:-:S04]  /*a370*/  DEPBAR.LE SB0, 0x0 ;  /* 0x000080000000791a */ /* 0x000fc80000000000 */
[----:B------:R-:W-:Y:S01]  /*a380*/  ISETP.GE.AND P0, PT, R119, R2, PT ;  /* 0x000000027700720c */ /* 0x000fe20003f06270 */
[----:B------:R-:W-:Y:S01]  /*a390*/  MUFU.TANH R141, R30 ;  /* 0x0000001e008d7308 */ /* 0x000fe20000002400 */
[----:B------:R-:W-:Y:S01]  /*a3a0*/  FFMA.FTZ R119, R115, UR4, R152 ;  /* 0x0000000473777c23 */ /* 0x000fe20008010098 */
[----:B------:R-:W-:Y:S01]  /*a3b0*/  FSEL R199, R199, -INF , !P2 ;  /* 0xff800000c7c77808 */ /* 0x000fe20005000000 */
[----:B------:R-:W-:Y:S01]  /*a3c0*/  FFMA.FTZ R115, R113, UR4, R201 ;  /* 0x0000000471737c23 */ /* 0x000fe200080100c9 */
[----:B------:R-:W-:Y:S02]  /*a3d0*/  FSEL R125, R125, -INF , !P0 ;  /* 0xff8000007d7d7808 */ /* 0x000fe40004000000 */
[----:B------:R-:W-:Y:S02]  /*a3e0*/  FSEL R119, R119, -INF , !P3 ;  /* 0xff80000077777808 */ /* 0x000fe40005800000 */
[----:B------:R1:W-:Y:S01]  /*a3f0*/  MUFU.TANH R121, R31 ;  /* 0x0000001f00797308 */ /* 0x0003e20000002400 */
[----:B------:R-:W-:-:S02]  /*a400*/  FSEL R115, R115, -INF , !P6 ;  /* 0xff80000073737808 */ /* 0x000fc40007000000 */
[C---:B------:R-:W-:Y:S02]  /*a410*/  ISETP.GE.AND P3, PT, R114.reuse, R6, PT ;  /* 0x000000067200720c */ /* 0x040fe40003f66270 */
[C---:B------:R-:W-:Y:S02]  /*a420*/  ISETP.GE.AND P0, PT, R114.reuse, R4, PT ;  /* 0x000000047200720c */ /* 0x040fe40003f06270 */
[C---:B------:R-:W-:Y:S01]  /*a430*/  ISETP.GE.AND P2, PT, R114.reuse, R3, PT ;  /* 0x000000037200720c */ /* 0x040fe20003f46270 */
[----:B------:R-:W3:Y:S01]  /*a440*/  MUFU.TANH R154, R40 ;  /* 0x00000028009a7308 */ /* 0x000ee20000002400 */
[----:B------:R-:W-:Y:S02]  /*a450*/  ISETP.GE.AND P6, PT, R114, R2, PT ;  /* 0x000000027200720c */ /* 0x000fe40003fc6270 */
[----:B------:R-:W-:Y:S02]  /*a460*/  FSEL R128, R128, -INF , !P5 ;  /* 0xff80000080807808 */ /* 0x000fe40006800000 */
[----:B------:R-:W-:-:S02]  /*a470*/  ISETP.GE.AND P5, PT, R108, R4, PT ;  /* 0x000000046c00720c */ /* 0x000fc40003fa6270 */
[----:B------:R-:W-:Y:S01]  /*a480*/  FSEL R196, R196, -INF , !P0 ;  /* 0xff800000c4c47808 */ /* 0x000fe20004000000 */
[----:B-1----:R-:W-:Y:S01]  /*a490*/  HMMA.16816.F32.BF16 R28, R36, R52, R44 ;  /* 0x00000034241c723c */ /* 0x002fe2000004182c */
[----:B------:R-:W-:Y:S01]  /*a4a0*/  MUFU.TANH R118, R41 ;  /* 0x0000002900767308 */ /* 0x000fe20000002400 */
[----:B------:R-:W-:Y:S02]  /*a4b0*/  FSEL R123, R123, -INF , !P2 ;  /* 0xff8000007b7b7808 */ /* 0x000fe40005000000 */
[----:B------:R-:W-:Y:S02]  /*a4c0*/  FSEL R132, R132, -INF , !P6 ;  /* 0xff80000084847808 */ /* 0x000fe40007000000 */
[----:B------:R-:W-:Y:S02]  /*a4d0*/  ISETP.GE.AND P0, PT, R108, R2, PT ;  /* 0x000000026c00720c */ /* 0x000fe40003f06270 */
[----:B------:R-:W-:Y:S01]  /*a4e0*/  HMMA.16816.F32.BF16 R44, R12, R24, RZ ;  /* 0x000000180c2c723c */ /* 0x000fe200000418ff */
[----:B------:R-:W1:Y:S01]  /*a4f0*/  MUFU.TANH R149, R42 ;  /* 0x0000002a00957308 */ /* 0x000e620000002400 */
[----:B------:R-:W-:Y:S01]  /*a500*/  ISETP.GE.AND P2, PT, R105, R6, PT ;  /* 0x000000066900720c */ /* 0x000fe20003f46270 */
[----:B---3--:R-:W-:Y:S01]  /*a510*/  FFMA.FTZ R154, R83, UR4, R154 ;  /* 0x00000004539a7c23 */ /* 0x008fe2000801009a */
[----:B------:R-:W-:-:S02]  /*a520*/  ISETP.GE.AND P6, PT, R105, R4, PT ;  /* 0x000000046900720c */ /* 0x000fc40003fc6270 */
[----:B------:R-:W-:Y:S01]  /*a530*/  FSEL R120, R120, -INF , !P4 ;  /* 0xff80000078787808 */ /* 0x000fe20006000000 */
[C---:B------:R-:W-:Y:S01]  /*a540*/  FFMA.FTZ R24, R99.reuse, UR4, R156 ;  /* 0x0000000463187c23 */ /* 0x040fe2000801009c */
[----:B------:R-:W-:Y:S01]  /*a550*/  ISETP.GE.AND P4, PT, R108, R6, PT ;  /* 0x000000066c00720c */ /* 0x000fe20003f86270 */
[----:B------:R-:W3:Y:S01]  /*a560*/  MUFU.TANH R116, R43 ;  /* 0x0000002b00747308 */ /* 0x000ee20000002400 */
[----:B------:R-:W-:Y:S01]  /*a570*/  FSEL R146, R146, -INF , !P0 ;  /* 0xff80000092927808 */ /* 0x000fe20004000000 */
[----:B------:R-:W-:Y:S01]  /*a580*/  IMAD.MOV.U32 R156, RZ, RZ, R150 ;  /* 0x000000ffff9c7224 */ /* 0x000fe200078e0096 */
[----:B------:R-:W-:Y:S01]  /*a590*/  ISETP.GE.AND P0, PT, R104, R4, PT ;  /* 0x000000046800720c */ /* 0x000fe20003f06270 */
[----:B------:R-:W-:Y:S01]  /*a5a0*/  FFMA.FTZ R150, R99, UR4, R191 ;  /* 0x0000000463967c23 */ /* 0x000fe200080100bf */
[----:B------:R-:W-:Y:S01]  /*a5b0*/  IADD3 R191, R96, 0x79, RZ ;  /* 0x0000007960bf7810 */ /* 0x000fe20007ffe0ff */
[----:B------:R-:W-:Y:S02]  /*a5c0*/  FFMA.FTZ R156, R97, UR4, R156 ;  /* 0x00000004619c7c23 */ /* 0x000fe4000801009c */
[----:B------:R-:W-:-:S02]  /*a5d0*/  FMUL.FTZ R28, R28, c[0x0][0x2ec] ;  /* 0x0000bb001c1c7a20 */ /* 0x000fc40000410000 */
[----:B------:R-:W-:Y:S02]  /*a5e0*/  FMUL.FTZ R29, R29, c[0x0][0x2ec] ;  /* 0x0000bb001d1d7a20 */ /* 0x000fe40000410000 */
[----:B------:R-:W-:Y:S01]  /*a5f0*/  FMUL.FTZ R30, R30, c[0x0][0x2ec] ;  /* 0x0000bb001e1e7a20 */ /* 0x000fe20000410000 */
[----:B------:R-:W-:Y:S01]  /*a600*/  MUFU.TANH R152, R28 ;  /* 0x0000001c00987308 */ /* 0x000fe20000002400 */
[----:B------:R-:W-:Y:S01]  /*a610*/  FMUL.FTZ R31, R31, c[0x0][0x2ec] ;  /* 0x0000bb001f1f7a20 */ /* 0x000fe20000410000 */
[----:B------:R-:W-:Y:S01]  /*a620*/  HMMA.16816.F32.BF16 R44, R16, R52, R44 ;  /* 0x00000034102c723c */ /* 0x000fe2000004182c */
[----:B-1----:R-:W-:Y:S02]  /*a630*/  FFMA.FTZ R149, R83, UR4, R149 ;  /* 0x0000000453957c23 */ /* 0x002fe40008010095 */
[----:B---3--:R-:W-:Y:S02]  /*a640*/  FFMA.FTZ R80, R80, UR4, R116 ;  /* 0x0000000450507c23 */ /* 0x008fe40008010074 */
[----:B------:R-:W-:Y:S01]  /*a650*/  FFMA.FTZ R118, R81, UR4, R118 ;  /* 0x0000000451767c23 */ /* 0x000fe20008010076 */
[----:B------:R-:W1:Y:S01]  /*a660*/  MUFU.TANH R153, R29 ;  /* 0x0000001d00997308 */ /* 0x000e620000002400 */
[----:B------:R-:W-:Y:S01]  /*a670*/  FFMA.FTZ R52, R110, UR4, R163 ;  /* 0x000000046e347c23 */ /* 0x000fe200080100a3 */
[----:B------:R-:W-:Y:S01]  /*a680*/  HMMA.16816.F32.BF16 R40, R32, R56, RZ ;  /* 0x000000382028723c */ /* 0x000fe200000418ff */
[----:B------:R-:W-:-:S02]  /*a690*/  FFMA.FTZ R53, R106, UR4, R190 ;  /* 0x000000046a357c23 */ /* 0x000fc400080100be */
[----:B------:R-:W-:Y:S01]  /*a6a0*/  FFMA.FTZ R190, R106, UR4, R194 ;  /* 0x000000046abe7c23 */ /* 0x000fe200080100c2 */
[----:B------:R-:W-:Y:S01]  /*a6b0*/  FSEL R52, R52, -INF , !P3 ;  /* 0xff80000034347808 */ /* 0x000fe20005800000 */
[----:B------:R-:W-:Y:S01]  /*a6c0*/  FFMA.FTZ R106, R102, UR4, R167 ;  /* 0x00000004666a7c23 */ /* 0x000fe200080100a7 */
[----:B------:R-:W3:Y:S01]  /*a6d0*/  MUFU.TANH R113, R30 ;  /* 0x0000001e00717308 */ /* 0x000ee20000002400 */
[-C--:B------:R-:W-:Y:S02]  /*a6e0*/  ISETP.GE.AND P3, PT, R108, R3.reuse, PT ;  /* 0x000000036c00720c */ /* 0x080fe40003f66270 */
[----:B------:R-:W-:Y:S02]  /*a6f0*/  FSEL R190, R190, -INF , !P5 ;  /* 0xff800000bebe7808 */ /* 0x000fe40006800000 */
[----:B------:R-:W-:Y:S02]  /*a700*/  ISETP.GE.AND P5, PT, R105, R2, PT ;  /* 0x000000026900720c */ /* 0x000fe40003fa6270 */
[----:B------:R-:W-:Y:S01]  /*a710*/  FSEL R137, R137, -INF , !P3 ;  /* 0xff80000089897808 */ /* 0x000fe20005800000 */
[----:B------:R4:W5:Y:S01]  /*a720*/  MUFU.TANH R144, R31 ;  /* 0x0000001f00907308 */ /* 0x0009620000002400 */
[----:B------:R-:W-:Y:S01]  /*a730*/  FSEL R194, R189, -INF , !P2 ;  /* 0xff800000bdc27808 */ /* 0x000fe20005000000 */
[----:B------:R-:W-:Y:S01]  /*a740*/  FMUL.FTZ R44, R44, c[0x0][0x2ec] ;  /* 0x0000bb002c2c7a20 */ /* 0x000fe20000410000 */
[----:B------:R-:W-:Y:S01]  /*a750*/  FSEL R106, R106, -INF , !P6 ;  /* 0xff8000006a6a7808 */ /* 0x000fe20007000000 */
[----:B------:R-:W-:Y:S01]  /*a760*/  FMUL.FTZ R45, R45, c[0x0][0x2ec] ;  /* 0x0000bb002d2d7a20 */ /* 0x000fe20000410000 */
[----:B------:R-:W-:Y:S01]  /*a770*/  ISETP.GE.AND P3, PT, R104, R6, PT ;  /* 0x000000066800720c */ /* 0x000fe20003f66270 */
[----:B------:R-:W-:Y:S01]  /*a780*/  FMUL.FTZ R46, R46, c[0x0][0x2ec] ;  /* 0x0000bb002e2e7a20 */ /* 0x000fe20000410000 */
[CC--:B------:R-:W-:Y:S01]  /*a790*/  ISETP.GE.AND P2, PT, R104.reuse, R3.reuse, PT ;  /* 0x000000036800720c */ /* 0x0c0fe20003f46270 */
[----:B------:R-:W-:Y:S01]  /*a7a0*/  FMUL.FTZ R47, R47, c[0x0][0x2ec] ;  /* 0x0000bb002f2f7a20 */ /* 0x000fe20000410000 */
[----:B------:R-:W-:Y:S01]  /*a7b0*/  ISETP.GE.AND P6, PT, R104, R2, PT ;  /* 0x000000026800720c */ /* 0x000fe20003fc6270 */
[----:B--2---:R-:W-:Y:S01]  /*a7c0*/  HMMA.16816.F32.BF16 R40, R36, R48, R40 ;  /* 0x000000302428723c */ /* 0x004fe20000041828 */
[----:B------:R-:W-:Y:S01]  /*a7d0*/  FFMA.FTZ R104, R101, UR4, R140 ;  /* 0x0000000465687c23 */ /* 0x000fe2000801008c */
[----:B------:R-:W-:Y:S01]  /*a7e0*/  FSEL R53, R53, -INF , !P4 ;  /* 0xff80000035357808 */ /* 0x000fe20006000000 */
[----:B------:R-:W-:Y:S01]  /*a7f0*/  FFMA.FTZ R140, R101, UR4, R200 ;  /* 0x00000004658c7c23 */ /* 0x000fe200080100c8 */
[-C--:B------:R-:W-:Y:S01]  /*a800*/  ISETP.GE.AND P4, PT, R105, R3.reuse, PT ;  /* 0x000000036900720c */ /* 0x080fe20003f86270 */
[----:B------:R-:W-:Y:S01]  /*a810*/  MUFU.TANH R110, R44 ;  /* 0x0000002c006e7308 */ /* 0x000fe20000002400 */
[----:B------:R-:W-:Y:S01]  /*a820*/  FSEL R145, R145, -INF , !P5 ;  /* 0xff80000091917808 */ /* 0x000fe20006800000 */
[----:B------:R-:W-:Y:S01]  /*a830*/  FFMA.FTZ R189, R99, UR4, R158 ;  /* 0x0000000463bd7c23 */ /* 0x000fe2000801009e */
[----:B----4-:R-:W-:Y:S01]  /*a840*/  HMMA.16816.F32.BF16 R28, R12, R56, RZ ;  /* 0x000000380c1c723c */ /* 0x010fe200000418ff */
[-C--:B------:R-:W-:Y:S01]  /*a850*/  ISETP.GE.AND P5, PT, R100, R6.reuse, PT ;  /* 0x000000066400720c */ /* 0x080fe20003fa6270 */
[----:B------:R-:W-:Y:S01]  /*a860*/  IMAD.MOV.U32 R158, RZ, RZ, R143 ;  /* 0x000000ffff9e7224 */ /* 0x000fe200078e008f */
[----:B------:R-:W-:Y:S01]  /*a870*/  FSEL R139, R139, -INF , !P4 ;  /* 0xff8000008b8b7808 */ /* 0x000fe20006000000 */
[----:B------:R-:W-:Y:S01]  /*a880*/  FFMA.FTZ R143, R99, UR4, R193 ;  /* 0x00000004638f7c23 */ /* 0x000fe200080100c1 */
[----:B------:R-:W-:Y:S01]  /*a890*/  FSEL R104, R104, -INF , !P0 ;  /* 0xff80000068687808 */ /* 0x000fe20004000000 */
[----:B------:R-:W2:Y:S01]  /*a8a0*/  MUFU.TANH R114, R45 ;  /* 0x0000002d00727308 */ /* 0x000ea20000002400 */
[C---:B------:R-:W-:Y:S01]  /*a8b0*/  FFMA.FTZ R56, R101.reuse, UR4, R148 ;  /* 0x0000000465387c23 */ /* 0x040fe20008010094 */
[----:B------:R-:W-:Y:S01]  /*a8c0*/  FSEL R140, R140, -INF , !P2 ;  /* 0xff8000008c8c7808 */ /* 0x000fe20005000000 */
[----:B------:R-:W-:Y:S01]  /*a8d0*/  FFMA.FTZ R148, R101, UR4, R213 ;  /* 0x0000000465947c23 */ /* 0x000fe200080100d5 */
[----:B------:R-:W-:Y:S01]  /*a8e0*/  ISETP.GE.AND P4, PT, R103, R6, PT ;  /* 0x000000066700720c */ /* 0x000fe20003f86270 */
[----:B------:R-:W-:Y:S01]  /*a8f0*/  FFMA.FTZ R165, R94, UR4, R158 ;  /* 0x000000045ea57c23 */ /* 0x000fe2000801009e */
[----:B------:R-:W-:Y:S01]  /*a900*/  FSEL R56, R56, -INF , !P3 ;  /* 0xff80000038387808 */ /* 0x000fe20005800000 */
[----:B-1----:R-:W-:Y:S01]  /*a910*/  FFMA.FTZ R153, R70, UR4, R153 ;  /* 0x0000000446997c23 */ /* 0x002fe20008010099 */
[----:B------:R-:W-:Y:S01]  /*a920*/  ISETP.GE.AND P3, PT, R100, R4, PT ;  /* 0x000000046400720c */ /* 0x000fe20003f66270 */
[----:B------:R-:W1:Y:S01]  /*a930*/  MUFU.TANH R57, R46 ;  /* 0x0000002e00397308 */ /* 0x000e620000002400 */
[----:B------:R-:W-:Y:S01]  /*a940*/  FMUL.FTZ R40, R40, c[0x0][0x2ec] ;  /* 0x0000bb0028287a20 */ /* 0x000fe20000410000 */
[CC--:B------:R-:W-:Y:S01]  /*a950*/  ISETP.GE.AND P0, PT, R100.reuse, R3.reuse, PT ;  /* 0x000000036400720c */ /* 0x0c0fe20003f06270 */
[----:B------:R-:W-:Y:S01]  /*a960*/  FMUL.FTZ R41, R41, c[0x0][0x2ec] ;  /* 0x0000bb0029297a20 */ /* 0x000fe20000410000 */
[----:B------:R-:W-:Y:S01]  /*a970*/  ISETP.GE.AND P2, PT, R100, R2, PT ;  /* 0x000000026400720c */ /* 0x000fe20003f46270 */
[----:B------:R-:W-:Y:S01]  /*a980*/  FMUL.FTZ R42, R42, c[0x0][0x2ec] ;  /* 0x0000bb002a2a7a20 */ /* 0x000fe20000410000 */
[----:B------:R-:W-:Y:S01]  /*a990*/  FSEL R148, R148, -INF , !P6 ;  /* 0xff80000094947808 */ /* 0x000fe20007000000 */
[----:B---3--:R-:W-:Y:S01]  /*a9a0*/  FFMA.FTZ R113, R72, UR4, R113 ;  /* 0x0000000448717c23 */ /* 0x008fe20008010071 */
[----:B------:R3:W4:Y:S01]  /*a9b0*/  MUFU.TANH R103, R47 ;  /* 0x0000002f00677308 */ /* 0x0007220000002400 */
[----:B------:R-:W-:Y:S01]  /*a9c0*/  HMMA.16816.F32.BF16 R28, R16, R48, R28 ;  /* 0x00000030101c723c */ /* 0x000fe2000004181c */
[----:B------:R-:W-:Y:S01]  /*a9d0*/  FSEL R189, R189, -INF , !P3 ;  /* 0xff800000bdbd7808 */ /* 0x000fe20005800000 */
[C---:B-----5:R-:W-:Y:S01]  /*a9e0*/  FFMA.FTZ R144, R70.reuse, UR4, R144 ;  /* 0x0000000446907c23 */ /* 0x060fe20008010090 */
[----:B------:R-:W-:Y:S01]  /*a9f0*/  FSEL R143, R143, -INF , !P0 ;  /* 0xff8000008f8f7808 */ /* 0x000fe20004000000 */
[----:B--2---:R-:W-:Y:S01]  /*aa00*/  FFMA.FTZ R114, R70, UR4, R114 ;  /* 0x0000000446727c23 */ /* 0x004fe20008010072 */
[----:B------:R-:W-:Y:S01]  /*aa10*/  ISETP.GE.AND P6, PT, R98, R6, PT ;  /* 0x000000066200720c */ /* 0x000fe20003fc6270 */
[----:B------:R-:W-:Y:S01]  /*aa20*/  FFMA.FTZ R110, R72, UR4, R110 ;  /* 0x00000004486e7c23 */ /* 0x000fe2000801006e */
[----:B------:R-:W-:Y:S01]  /*aa30*/  FSEL R48, R24, -INF , !P5 ;  /* 0xff80000018307808 */ /* 0x000fe20006800000 */
[----:B------:R-:W-:Y:S01]  /*aa40*/  MUFU.TANH R100, R40 ;  /* 0x0000002800647308 */ /* 0x000fe20000002400 */
[----:B------:R-:W-:Y:S01]  /*aa50*/  FMUL.FTZ R24, R43, c[0x0][0x2ec] ;  /* 0x0000bb002b187a20 */ /* 0x000fe20000410000 */
[C---:B------:R-:W-:Y:S01]  /*aa60*/  ISETP.GE.AND P5, PT, R98.reuse, R4, PT ;  /* 0x000000046200720c */ /* 0x040fe20003fa6270 */
[C---:B------:R-:W-:Y:S01]  /*aa70*/  FFMA.FTZ R49, R97.reuse, UR4, R215 ;  /* 0x0000000461317c23 */ /* 0x040fe200080100d7 */
[----:B------:R-:W-:Y:S01]  /*aa80*/  ISETP.GE.AND P3, PT, R98, R3, PT ;  /* 0x000000036200720c */ /* 0x000fe20003f66270 */
[----:B-1----:R-:W-:Y:S01]  /*aa90*/  FFMA.FTZ R57, R72, UR4, R57 ;  /* 0x0000000448397c23 */ /* 0x002fe20008010039 */
[----:B------:R-:W-:Y:S01]  /*aaa0*/  ISETP.GE.AND P0, PT, R98, R2, PT ;  /* 0x000000026200720c */ /* 0x000fe20003f06270 */
[----:B---3--:R-:W-:Y:S01]  /*aab0*/  HMMA.16816.F32.BF16 R44, R12, R66, RZ ;  /* 0x000000420c2c723c */ /* 0x008fe200000418ff */
[----:B------:R-:W1:Y:S01]  /*aac0*/  MUFU.TANH R102, R41 ;  /* 0x0000002900667308 */ /* 0x000e620000002400 */
[----:B------:R-:W-:Y:S01]  /*aad0*/  FFMA.FTZ R98, R97, UR4, R216 ;  /* 0x0000000461627c23 */ /* 0x000fe200080100d8 */
[----:B------:R-:W-:Y:S01]  /*aae0*/  FSEL R150, R150, -INF , !P2 ;  /* 0xff80000096967808 */ /* 0x000fe20005000000 */
[----:B------:R-:W-:Y:S01]  /*aaf0*/  FFMA.FTZ R97, R92, UR4, R142 ;  /* 0x000000045c617c23 */ /* 0x000fe2000801008e */
[----:B------:R-:W-:Y:S01]  /*ab00*/  FSEL R49, R49, -INF , !P6 ;  /* 0xff80000031317808 */ /* 0x000fe20007000000 */
[----:B----4-:R-:W-:Y:S01]  /*ab10*/  FFMA.FTZ R103, R70, UR4, R103 ;  /* 0x0000000446677c23 */ /* 0x010fe20008010067 */
[----:B------:R-:W-:-:S02]  /*ab20*/  FSEL R98, R98, -INF , !P5 ;  /* 0xff80000062627808 */ /* 0x000fc40006800000 */
[----:B------:R-:W2:Y:S01]  /*ab30*/  MUFU.TANH R101, R42 ;  /* 0x0000002a00657308 */ /* 0x000ea20000002400 */
[----:B------:R-:W-:Y:S01]  /*ab40*/  FMUL.FTZ R28, R28, c[0x0][0x2ec] ;  /* 0x0000bb001c1c7a20 */ /* 0x000fe20000410000 */
[C---:B------:R-:W-:Y:S01]  /*ab50*/  IADD3 R108, R96.reuse, 0x78, RZ ;  /* 0x00000078606c7810 */ /* 0x040fe20007ffe0ff */
[----:B------:R-:W-:Y:S01]  /*ab60*/  FMUL.FTZ R29, R29, c[0x0][0x2ec] ;  /* 0x0000bb001d1d7a20 */ /* 0x000fe20000410000 */
[----:B------:R-:W-:Y:S01]  /*ab70*/  ISETP.GE.AND P2, PT, R96, R4, PT ;  /* 0x000000046000720c */ /* 0x000fe20003f46270 */
[----:B------:R-:W-:Y:S01]  /*ab80*/  FMUL.FTZ R30, R30, c[0x0][0x2ec] ;  /* 0x0000bb001e1e7a20 */ /* 0x000fe20000410000 */
[C---:B------:R-:W-:Y:S02]  /*ab90*/  ISETP.GE.AND P6, PT, R96.reuse, R3, PT ;  /* 0x000000036000720c */ /* 0x040fe40003fc6270 */
[----:B------:R-:W-:Y:S01]  /*aba0*/  ISETP.GE.AND P5, PT, R96, R2, PT ;  /* 0x000000026000720c */ /* 0x000fe20003fa6270 */
[----:B------:R3:W4:Y:S01]  /*abb0*/  MUFU.TANH R99, R24 ;  /* 0x0000001800637308 */ /* 0x0007220000002400 */
[----:B------:R-:W-:Y:S01]  /*abc0*/  FFMA.FTZ R96, R94, UR4, R202 ;  /* 0x000000045e607c23 */ /* 0x000fe200080100ca */
[----:B------:R-:W-:Y:S01]  /*abd0*/  FSEL R156, R156, -INF , !P3 ;  /* 0xff8000009c9c7808 */ /* 0x000fe20005800000 */
[----:B-1----:R-:W-:Y:S01]  /*abe0*/  FFMA.FTZ R102, R0, UR4, R102 ;  /* 0x0000000400667c23 */ /* 0x002fe20008010066 */
[----:B------:R-:W-:-:S02]  /*abf0*/  ISETP.GE.AND P3, PT, R95, R6, PT ;  /* 0x000000065f00720c */ /* 0x000fc40003f66270 */
[----:B------:R-:W-:Y:S01]  /*ac00*/  HMMA.16816.F32.BF16 R44, R16, R62, R44 ;  /* 0x0000003e102c723c */ /* 0x000fe2000004182c */
[----:B------:R-:W-:Y:S01]  /*ac10*/  FSEL R162, R162, -INF , !P0 ;  /* 0xff800000a2a27808 */ /* 0x000fe20004000000 */
[----:B------:R-:W-:Y:S01]  /*ac20*/  MUFU.TANH R192, R28 ;  /* 0x0000001c00c07308 */ /* 0x000fe20000002400 */
[----:B------:R-:W-:Y:S01]  /*ac30*/  ISETP.GE.AND P0, PT, R95, R4, PT ;  /* 0x000000045f00720c */ /* 0x000fe20003f06270 */
[----:B--2---:R-:W-:-:S03]  /*ac40*/  FFMA.FTZ R101, R7, UR4, R101 ;  /* 0x0000000407657c23 */ /* 0x004fc60008010065 */
[----:B------:R-:W-:Y:S01]  /*ac50*/  FSEL R96, R96, -INF , !P0 ;  /* 0xff80000060607808 */ /* 0x000fe20004000000 */
[----:B------:R-:W-:Y:S01]  /*ac60*/  HMMA.16816.F32.BF16 R40, R32, R66, RZ ;  /* 0x000000422028723c */ /* 0x000fe200000418ff */
[----:B------:R-:W-:Y:S01]  /*ac70*/  ISETP.GE.AND P0, PT, R95, R2, PT ;  /* 0x000000025f00720c */ /* 0x000fe20003f06270 */
[----:B---3--:R-:W-:Y:S01]  /*ac80*/  FMUL.FTZ R24, R31, c[0x0][0x2ec] ;  /* 0x0000bb001f187a20 */ /* 0x008fe20000410000 */
[----:B------:R-:W-:Y:S01]  /*ac90*/  I2F R105, R108 ;  /* 0x0000006c00697306 */ /* 0x000fe20000201400 */
[----:B----4-:R-:W-:Y:S01]  /*aca0*/  FFMA.FTZ R99, R0, UR4, R99 ;  /* 0x0000000400637c23 */ /* 0x010fe20008010063 */
[----:B------:R-:W-:Y:S02]  /*acb0*/  FSEL R161, R147, -INF , !P0 ;  /* 0xff80000093a17808 */ /* 0x000fe40004000000 */
[----:B------:R-:W-:Y:S01]  /*acc0*/  FFMA.FTZ R66, R94, UR4, R198 ;  /* 0x000000045e427c23 */ /* 0x000fe200080100c6 */
[----:B------:R-:W-:-:S03]  /*acd0*/  ISETP.GE.AND P0, PT, R93, R4, PT ;  /* 0x000000045d00720c */ /* 0x000fc60003f06270 */
[----:B------:R-:W1:Y:S01]  /*ace0*/  MUFU.TANH R94, R30 ;  /* 0x0000001e005e7308 */ /* 0x000e620000002400 */
[----:B------:R-:W-:Y:S02]  /*acf0*/  FSEL R66, R66, -INF , !P3 ;  /* 0xff80000042427808 */ /* 0x000fe40005800000 */
[----:B------:R-:W-:Y:S02]  /*ad00*/  ISETP.GE.AND P3, PT, R95, R3, PT ;  /* 0x000000035f00720c */ /* 0x000fe40003f66270 */
[----:B------:R-:W-:Y:S01]  /*ad10*/  FSEL R97, R97, -INF , !P0 ;  /* 0xff80000061617808 */ /* 0x000fe20004000000 */
[----:B------:R-:W-:Y:S01]  /*ad20*/  FMUL.FTZ R95, R44, c[0x0][0x2ec] ;  /* 0x0000bb002c5f7a20 */ /* 0x000fe20000410000 */
[----:B------:R-:W-:Y:S01]  /*ad30*/  FSEL R165, R165, -INF , !P3 ;  /* 0xff800000a5a57808 */ /* 0x000fe20005800000 */
[----:B------:R-:W-:Y:S01]  /*ad40*/  FFMA.FTZ R44, R90, UR4, R127 ;  /* 0x000000045a2c7c23 */ /* 0x000fe2000801007f */
[C---:B------:R-:W-:Y:S01]  /*ad50*/  ISETP.GE.AND P3, PT, R93.reuse, R6, PT ;  /* 0x000000065d00720c */ /* 0x040fe20003f66270 */
[----:B------:R-:W-:Y:S01]  /*ad60*/  FMUL.FTZ R46, R46, c[0x0][0x2ec] ;  /* 0x0000bb002e2e7a20 */ /* 0x000fe20000410000 */
[----:B------:R-:W-:Y:S01]  /*ad70*/  ISETP.GE.AND P0, PT, R93, R2, PT ;  /* 0x000000025d00720c */ /* 0x000fe20003f06270 */
[----:B------:R-:W-:Y:S01]  /*ad80*/  FMUL.FTZ R45, R45, c[0x0][0x2ec] ;  /* 0x0000bb002d2d7a20 */ /* 0x000fe20000410000 */
[----:B------:R-:W-:Y:S01]  /*ad90*/  HMMA.16816.F32.BF16 R40, R36, R62, R40 ;  /* 0x0000003e2428723c */ /* 0x000fe20000041828 */
[----:B------:R2:W3:Y:S01]  /*ada0*/  MUFU.TANH R63, R29 ;  /* 0x0000001d003f7308 */ /* 0x0004e20000002400 */
[----:B------:R-:W-:Y:S01]  /*adb0*/  FSEL R160, R135, -INF , !P0 ;  /* 0xff80000087a07808 */ /* 0x000fe20004000000 */
[----:B------:R-:W-:Y:S01]  /*adc0*/  FMUL.FTZ R47, R47, c[0x0][0x2ec] ;  /* 0x0000bb002f2f7a20 */ /* 0x000fe20000410000 */
[----:B------:R-:W-:Y:S01]  /*add0*/  ISETP.GE.AND P0, PT, R91, R4, PT ;  /* 0x000000045b00720c */ /* 0x000fe20003f06270 */
[----:B-1----:R-:W-:-:S02]  /*ade0*/  FFMA.FTZ R94, R7, UR4, R94 ;  /* 0x00000004075e7c23 */ /* 0x002fc4000801005e */
[----:B------:R-:W-:Y:S02]  /*adf0*/  FFMA.FTZ R62, R92, UR4, R136 ;  /* 0x000000045c3e7c23 */ /* 0x000fe40008010088 */
[----:B------:R-:W-:Y:S01]  /*ae00*/  FFMA.FTZ R92, R90, UR4, R138 ;  /* 0x000000045a5c7c23 */ /* 0x000fe2000801008a */
[----:B------:R-:W-:Y:S02]  /*ae10*/  I2F R67, R191 ;  /* 0x000000bf00437306 */ /* 0x000fe40000201400 */
[----:B------:R-:W-:Y:S02]  /*ae20*/  FSEL R62, R62, -INF , !P3 ;  /* 0xff8000003e3e7808 */ /* 0x000fe40005800000 */
[----:B------:R-:W-:Y:S02]  /*ae30*/  ISETP.GE.AND P3, PT, R93, R3, PT ;  /* 0x000000035d00720c */ /* 0x000fe40003f66270 */
[----:B------:R-:W-:Y:S01]  /*ae40*/  FSEL R92, R92, -INF , !P0 ;  /* 0xff8000005c5c7808 */ /* 0x000fe20004000000 */
[----:B--2---:R-:W-:Y:S01]  /*ae50*/  HMMA.16816.F32.BF16 R28, R32, R26, RZ ;  /* 0x0000001a201c723c */ /* 0x004fe200000418ff */
[----:B------:R-:W-:Y:S01]  /*ae60*/  FSEL R164, R164, -INF , !P3 ;  /* 0xff800000a4a47808 */ /* 0x000fe20005800000 */
[----:B------:R1:W2:Y:S01]  /*ae70*/  MUFU.TANH R93, R24 ;  /* 0x00000018005d7308 */ /* 0x0002a20000002400 */
[C---:B------:R-:W-:Y:S01]  /*ae80*/  ISETP.GE.AND P3, PT, R91.reuse, R6, PT ;  /* 0x000000065b00720c */ /* 0x040fe20003f66270 */
[----:B---3--:R-:W-:Y:S01]  /*ae90*/  FFMA.FTZ R63, R0, UR4, R63 ;  /* 0x00000004003f7c23 */ /* 0x008fe2000801003f */
[----:B------:R-:W-:-:S02]  /*aea0*/  ISETP.GE.AND P0, PT, R91, R2, PT ;  /* 0x000000025b00720c */ /* 0x000fc40003f06270 */
[----:B------:R-:W-:Y:S01]  /*aeb0*/  FSEL R44, R44, -INF , !P3 ;  /* 0xff8000002c2c7808 */ /* 0x000fe20005800000 */
[----:B------:R-:W-:Y:S01]  /*aec0*/  HMMA.16816.F32.BF16 R32, R32, R58, RZ ;  /* 0x0000003a2020723c */ /* 0x000fe200000418ff */
[-C--:B------:R-:W-:Y:S01]  /*aed0*/  ISETP.GE.AND P3, PT, R91, R3.reuse, PT ;  /* 0x000000035b00720c */ /* 0x080fe20003f66270 */
[----:B------:R-:W-:Y:S01]  /*aee0*/  FMUL.FTZ R90, R40, c[0x0][0x2ec] ;  /* 0x0000bb00285a7a20 */ /* 0x000fe20000410000 */
[----:B------:R-:W-:Y:S01]  /*aef0*/  FSEL R159, R131, -INF , !P0 ;  /* 0xff800000839f7808 */ /* 0x000fe20004000000 */
[C---:B------:R-:W-:Y:S01]  /*af00*/  FFMA.FTZ R40, R83.reuse, UR4, R124 ;  /* 0x0000000453287c23 */ /* 0x040fe2000801007c */
[----:B------:R-:W-:Y:S01]  /*af10*/  FSEL R163, R134, -INF , !P3 ;  /* 0xff80000086a37808 */ /* 0x000fe20005800000 */
[----:B------:R-:W-:Y:S01]  /*af20*/  FFMA.FTZ R91, R83, UR4, R141 ;  /* 0x00000004535b7c23 */ /* 0x000fe2000801008d */
[C---:B------:R-:W-:Y:S01]  /*af30*/  ISETP.GE.AND P3, PT, R86.reuse, R6, PT ;  /* 0x000000065600720c */ /* 0x040fe20003f66270 */
[----:B------:R-:W-:Y:S01]  /*af40*/  FMUL.FTZ R41, R41, c[0x0][0x2ec] ;  /* 0x0000bb0029297a20 */ /* 0x000fe20000410000 */
[----:B------:R-:W-:Y:S01]  /*af50*/  ISETP.GE.AND P0, PT, R86, R4, PT ;  /* 0x000000045600720c */ /* 0x000fe20003f06270 */
[----:B------:R-:W3:Y:S01]  /*af60*/  MUFU.TANH R90, R90 ;  /* 0x0000005a005a7308 */ /* 0x000ee20000002400 */
[----:B------:R-:W-:Y:S01]  /*af70*/  FSEL R40, R40, -INF , !P3 ;  /* 0xff80000028287808 */ /* 0x000fe20005800000 */
[----:B-1----:R-:W-:Y:S01]  /*af80*/  HMMA.16816.F32.BF16 R24, R12, R26, RZ ;  /* 0x0000001a0c18723c */ /* 0x002fe200000418ff */
[----:B------:R-:W-:Y:S01]  /*af90*/  ISETP.GE.AND P3, PT, R86, R3, PT ;  /* 0x000000035600720c */ /* 0x000fe20003f66270 */
[----:B------:R-:W-:Y:S01]  /*afa0*/  FMUL.FTZ R43, R43, c[0x0][0x2ec] ;  /* 0x0000bb002b2b7a20 */ /* 0x000fe20000410000 */
[----:B------:R-:W-:Y:S01]  /*afb0*/  FSEL R91, R91, -INF , !P0 ;  /* 0xff8000005b5b7808 */ /* 0x000fe20004000000 */
[----:B--2---:R-:W-:Y:S01]  /*afc0*/  FFMA.FTZ R93, R0, UR4, R93 ;  /* 0x00000004005d7c23 */ /* 0x004fe2000801005d */
[----:B------:R-:W-:Y:S01]  /*afd0*/  ISETP.GE.AND P0, PT, R86, R2, PT ;  /* 0x000000025600720c */ /* 0x000fe20003f06270 */
[----:B------:R-:W1:Y:S01]  /*afe0*/  MUFU.TANH R95, R95 ;  /* 0x0000005f005f7308 */ /* 0x000e620000002400 */
[----:B------:R-:W-:Y:S01]  /*aff0*/  FSEL R157, R154, -INF , !P3 ;  /* 0xff8000009a9d7808 */ /* 0x000fe20005800000 */
[----:B------:R-:W-:Y:S01]  /*b000*/  HMMA.16816.F32.BF16 R28, R36, R54, R28 ;  /* 0x00000036241c723c */ /* 0x000fe2000004181c */
[----:B------:R-:W-:-:S02]  /*b010*/  ISETP.GE.AND P3, PT, R82, R6, PT ;  /* 0x000000065200720c */ /* 0x000fc40003f66270 */
[----:B------:R-:W-:Y:S02]  /*b020*/  FSEL R151, R149, -INF , !P0 ;  /* 0xff80000095977808 */ /* 0x000fe40004000000 */
[----:B------:R-:W-:Y:S01]  /*b030*/  ISETP.GE.AND P0, PT, R82, R4, PT ;  /* 0x000000045200720c */ /* 0x000fe20003f06270 */
[----:B------:R2:W4:Y:S02]  /*b040*/  MUFU.TANH R86, R41 ;  /* 0x0000002900567308 */ /* 0x0005240000002400 */
[----:B------:R-:W-:Y:S06]  /*b050*/  HMMA.16816.F32.BF16 R32, R36, R50, R32 ;  /* 0x000000322420723c */ /* 0x000fec0000041820 */
[----:B------:R-:W5:Y:S01]  /*b060*/  MUFU.TANH R43, R43 ;  /* 0x0000002b002b7308 */ /* 0x000f620000002400 */
[----:B---3--:R-:W-:Y:S01]  /*b070*/  FFMA.FTZ R37, R77, UR4, R90 ;  /* 0x000000044d257c23 */ /* 0x008fe2000801005a */
[----:B------:R-:W-:Y:S01]  /*b080*/  HMMA.16816.F32.BF16 R12, R12, R58, RZ ;  /* 0x0000003a0c0c723c */ /* 0x000fe200000418ff */
[----:B------:R-:W-:-:S02]  /*b090*/  FFMA.FTZ R36, R72, UR4, R152 ;  /* 0x0000000448247c23 */ /* 0x000fc40008010098 */
[----:B-1----:R-:W-:Y:S02]  /*b0a0*/  FFMA.FTZ R95, R77, UR4, R95 ;  /* 0x000000044d5f7c23 */ /* 0x002fe4000801005f */
[----:B--2---:R-:W-:Y:S01]  /*b0b0*/  FFMA.FTZ R41, R81, UR4, R122 ;  /* 0x0000000451297c23 */ /* 0x004fe2000801007a */
[----:B------:R-:W1:Y:S02]  /*b0c0*/  MUFU.TANH R46, R46 ;  /* 0x0000002e002e7308 */ /* 0x000e640000002400 */
[----:B------:R-:W-:Y:S01]  /*b0d0*/  FMUL.FTZ R29, R29, c[0x0][0x2ec] ;  /* 0x0000bb001d1d7a20 */ /* 0x000fe20000410000 */
[C---:B------:R-:W-:Y:S01]  /*b0e0*/  HMMA.16816.F32.BF16 R24, R16.reuse, R54, R24 ;  /* 0x000000361018723c */ /* 0x040fe20000041818 */
[----:B------:R-:W-:Y:S01]  /*b0f0*/  FMUL.FTZ R28, R28, c[0x0][0x2ec] ;  /* 0x0000bb001c1c7a20 */ /* 0x000fe20000410000 */
[----:B------:R-:W-:Y:S01]  /*b100*/  FSEL R41, R41, -INF , !P3 ;  /* 0xff80000029297808 */ /* 0x000fe20005800000 */
[----:B------:R-:W-:Y:S01]  /*b110*/  FMUL.FTZ R58, R42, c[0x0][0x2ec] ;  /* 0x0000bb002a3a7a20 */ /* 0x000fe20000410000 */
[----:B------:R-:W-:Y:S01]  /*b120*/  ISETP.GE.AND P3, PT, R82, R2, PT ;  /* 0x000000025200720c */ /* 0x000fe20003f66270 */
[----:B------:R-:W-:Y:S01]  /*b130*/  FFMA.FTZ R42, R84, UR4, R89 ;  /* 0x00000004542a7c23 */ /* 0x000fe20008010059 */
[----:B------:R-:W2:Y:S01]  /*b140*/  MUFU.TANH R29, R29 ;  /* 0x0000001d001d7308 */ /* 0x000ea20000002400 */
[----:B----4-:R-:W-:Y:S01]  /*b150*/  FFMA.FTZ R39, R74, UR4, R86 ;  /* 0x000000044a277c23 */ /* 0x010fe20008010056 */
[----:B------:R-:W-:Y:S01]  /*b160*/  FSEL R149, R80, -INF , !P3 ;  /* 0xff80000050957808 */ /* 0x000fe20005800000 */
[----:B------:R-:W-:Y:S01]  /*b170*/  FMUL.FTZ R80, R32, c[0x0][0x2ec] ;  /* 0x0000bb0020507a20 */ /* 0x000fe20000410000 */
[----:B------:R-:W-:Y:S01]  /*b180*/  FSEL R42, R42, -INF , !P4 ;  /* 0xff8000002a2a7808 */ /* 0x000fe20006000000 */
[----:B------:R-:W-:Y:S01]  /*b190*/  FMUL.FTZ R31, R31, c[0x0][0x2ec] ;  /* 0x0000bb001f1f7a20 */ /* 0x000fe20000410000 */
[-C--:B------:R-:W-:Y:S01]  /*b1a0*/  ISETP.GE.AND P4, PT, R82, R3.reuse, PT ;  /* 0x000000035200720c */ /* 0x080fe20003f86270 */
[----:B-----5:R-:W-:Y:S01]  /*b1b0*/  FFMA.FTZ R43, R74, UR4, R43 ;  /* 0x000000044a2b7c23 */ /* 0x020fe2000801002b */
[----:B------:R3:W4:Y:S01]  /*b1c0*/  MUFU.TANH R38, R28 ;  /* 0x0000001c00267308 */ /* 0x0007220000002400 */
[-C--:B------:R-:W-:Y:S01]  /*b1d0*/  ISETP.GE.AND P3, PT, R76, R6.reuse, PT ;  /* 0x000000064c00720c */ /* 0x080fe20003f66270 */
[----:B------:R-:W-:Y:S01]  /*b1e0*/  FMUL.FTZ R55, R35, c[0x0][0x2ec] ;  /* 0x0000bb0023377a20 */ /* 0x000fe20000410000 */
[----:B------:R-:W-:Y:S01]  /*b1f0*/  FSEL R155, R118, -INF , !P4 ;  /* 0xff800000769b7808 */ /* 0x000fe20006000000 */
[----:B------:R-:W-:Y:S01]  /*b200*/  HMMA.16816.F32.BF16 R12, R16, R50, R12 ;  /* 0x00000032100c723c */ /* 0x000fe2000004180c */
[-C--:B------:R-:W-:Y:S01]  /*b210*/  ISETP.GE.AND P4, PT, R78, R6.reuse, PT ;  /* 0x000000064e00720c */ /* 0x080fe20003f86270 */
[----:B-1----:R-:W-:Y:S01]  /*b220*/  FFMA.FTZ R46, R77, UR4, R46 ;  /* 0x000000044d2e7c23 */ /* 0x002fe2000801002e */
[----:B------:R-:W-:Y:S01]  /*b230*/  FSEL R36, R36, -INF , !P3 ;  /* 0xff80000024247808 */ /* 0x000fe20005800000 */
[----:B------:R-:W-:Y:S01]  /*b240*/  MUFU.TANH R80, R80 ;  /* 0x0000005000507308 */ /* 0x000fe20000002400 */
[----:B--2---:R-:W-:Y:S01]  /*b250*/  FFMA.FTZ R59, R10, UR4, R29 ;  /* 0x000000040a3b7c23 */ /* 0x004fe2000801001d */
[----:B------:R-:W-:Y:S01]  /*b260*/  FSEL R39, R39, -INF , !P4 ;  /* 0xff80000027277808 */ /* 0x000fe20006000000 */
[----:B------:R-:W-:Y:S01]  /*b270*/  FFMA.FTZ R29, R7, UR4, R100 ;  /* 0x00000004071d7c23 */ /* 0x000fe20008010064 */
[-C--:B------:R-:W-:Y:S01]  /*b280*/  ISETP.GE.AND P4, PT, R71, R6.reuse, PT ;  /* 0x000000064700720c */ /* 0x080fe20003f86270 */
[----:B------:R-:W-:Y:S01]  /*b290*/  FMUL.FTZ R24, R24, c[0x0][0x2ec] ;  /* 0x0000bb0018187a20 */ /* 0x000fe20000410000 */
[-C--:B------:R-:W-:Y:S01]  /*b2a0*/  ISETP.GE.AND P3, PT, R69, R6.reuse, PT ;  /* 0x000000064500720c */ /* 0x080fe20003f66270 */
[----:B------:R-:W-:Y:S01]  /*b2b0*/  FMUL.FTZ R17, R25, c[0x0][0x2ec] ;  /* 0x0000bb0019117a20 */ /* 0x000fe20000410000 */
[----:B------:R-:W1:Y:S01]  /*b2c0*/  MUFU.TANH R58, R58 ;  /* 0x0000003a003a7308 */ /* 0x000e620000002400 */
[----:B---3--:R-:W-:Y:S01]  /*b2d0*/  FFMA.FTZ R28, R81, UR4, R121 ;  /* 0x00000004511c7c23 */ /* 0x008fe20008010079 */
[----:B------:R-:W-:Y:S01]  /*b2e0*/  FSEL R16, R87, -INF , !P6 ;  /* 0xff80000057107808 */ /* 0x000fe20007000000 */
[----:B----4-:R-:W-:Y:S01]  /*b2f0*/  FFMA.FTZ R38, R68, UR4, R38 ;  /* 0x0000000444267c23 */ /* 0x010fe20008010026 */
[----:B------:R-:W-:Y:S01]  /*b300*/  ISETP.GE.AND P6, PT, R76, R3, PT ;  /* 0x000000034c00720c */ /* 0x000fe20003fc6270 */
[----:B------:R-:W-:Y:S01]  /*b310*/  FMUL.FTZ R81, R30, c[0x0][0x2ec] ;  /* 0x0000bb001e517a20 */ /* 0x000fe20000410000 */
[----:B------:R-:W-:Y:S01]  /*b320*/  FSEL R28, R28, -INF , !P0 ;  /* 0xff8000001c1c7808 */ /* 0x000fe20004000000 */
[----:B------:R-:W-:Y:S01]  /*b330*/  FMUL.FTZ R18, R26, c[0x0][0x2ec] ;  /* 0x0000bb001a127a20 */ /* 0x000fe20000410000 */
[-C--:B------:R-:W-:Y:S01]  /*b340*/  ISETP.GE.AND P0, PT, R79, R6.reuse, PT ;  /* 0x000000064f00720c */ /* 0x080fe20003f06270 */
[----:B------:R2:W3:Y:S01]  /*b350*/  MUFU.TANH R54, R31 ;  /* 0x0000001f00367308 */ /* 0x0004e20000002400 */
[----:B------:R-:W-:Y:S01]  /*b360*/  FSEL R38, R38, -INF , !P4 ;  /* 0xff80000026267808 */ /* 0x000fe20006000000 */
[----:B------:R-:W-:Y:S01]  /*b370*/  FMUL.FTZ R19, R27, c[0x0][0x2ec] ;  /* 0x0000bb001b137a20 */ /* 0x000fe20000410000 */
[----:B------:R-:W-:Y:S01]  /*b380*/  FSEL R37, R37, -INF , !P0 ;  /* 0xff80000025257808 */ /* 0x000fe20004000000 */
[----:B------:R-:W-:Y:S01]  /*b390*/  FMUL.FTZ R12, R12, c[0x0][0x2ec] ;  /* 0x0000bb000c0c7a20 */ /* 0x000fe20000410000 */
[-C--:B------:R-:W-:Y:S01]  /*b3a0*/  ISETP.GE.AND P0, PT, R73, R6.reuse, PT ;  /* 0x000000064900720c */ /* 0x080fe20003f06270 */
[----:B------:R-:W-:Y:S01]  /*b3b0*/  FMUL.FTZ R14, R14, c[0x0][0x2ec] ;  /* 0x0000bb000e0e7a20 */ /* 0x000fe20000410000 */
[----:B------:R-:W-:Y:S01]  /*b3c0*/  FSEL R30, R59, -INF , !P3 ;  /* 0xff8000003b1e7808 */ /* 0x000fe20005800000 */
[----:B-1----:R-:W-:Y:S01]  /*b3d0*/  FFMA.FTZ R58, R77, UR4, R58 ;  /* 0x000000044d3a7c23 */ /* 0x002fe2000801003a */
[----:B------:R-:W-:Y:S01]  /*b3e0*/  FSEL R32, R153, -INF , !P0 ;  /* 0xff80000099207808 */ /* 0x000fe20004000000 */
[----:B------:R1:W4:Y:S01]  /*b3f0*/  MUFU.TANH R59, R81 ;  /* 0x00000051003b7308 */ /* 0x0003220000002400 */
[-C--:B------:R-:W-:Y:S01]  /*b400*/  ISETP.GE.AND P0, PT, R11, R6.reuse, PT ;  /* 0x000000060b00720c */ /* 0x080fe20003f06270 */
[----:B------:R-:W-:Y:S01]  /*b410*/  FMUL.FTZ R15, R15, c[0x0][0x2ec] ;  /* 0x0000bb000f0f7a20 */ /* 0x000fe20000410000 */
[-C--:B------:R-:W-:Y:S01]  /*b420*/  ISETP.GE.AND P4, PT, R8, R6.reuse, PT ;  /* 0x000000060800720c */ /* 0x080fe20003f86270 */
[----:B------:R-:W-:Y:S01]  /*b430*/  FMUL.FTZ R13, R13, c[0x0][0x2ec] ;  /* 0x0000bb000d0d7a20 */ /* 0x000fe20000410000 */
[----:B------:R-:W-:Y:S01]  /*b440*/  FSEL R29, R29, -INF , !P0 ;  /* 0xff8000001d1d7808 */ /* 0x000fe20004000000 */
[----:B--2---:R-:W-:Y:S01]  /*b450*/  FFMA.FTZ R31, R75, UR4, R85 ;  /* 0x000000044b1f7c23 */ /* 0x004fe20008010055 */
[-C--:B------:R-:W-:Y:S01]  /*b460*/  ISETP.GE.AND P3, PT, R108, R6.reuse, PT ;  /* 0x000000066c00720c */ /* 0x080fe20003f66270 */
[----:B------:R-:W2:Y:S01]  /*b470*/  MUFU.TANH R45, R45 ;  /* 0x0000002d002d7308 */ /* 0x000ea20000002400 */
[----:B------:R-:W-:Y:S01]  /*b480*/  ISETP.GE.AND P0, PT, R191, R6, PT ;  /* 0x00000006bf00720c */ /* 0x000fe20003f06270 */
[----:B------:R-:W-:Y:S01]  /*b490*/  FMUL.FTZ R6, R33, c[0x0][0x2ec] ;  /* 0x0000bb0021067a20 */ /* 0x000fe20000410000 */
[----:B------:R-:W-:Y:S01]  /*b4a0*/  FSEL R31, R31, -INF , !P2 ;  /* 0xff8000001f1f7808 */ /* 0x000fe20005000000 */
[----:B------:R-:W-:Y:S01]  /*b4b0*/  FFMA.FTZ R33, R105, UR4, R80 ;  /* 0x0000000469217c23 */ /* 0x000fe20008010050 */
[-C--:B------:R-:W-:Y:S01]  /*b4c0*/  ISETP.GE.AND P2, PT, R76, R4.reuse, PT ;  /* 0x000000044c00720c */ /* 0x080fe20003f46270 */
[----:B---3--:R-:W-:Y:S01]  /*b4d0*/  FFMA.FTZ R54, R10, UR4, R54 ;  /* 0x000000040a367c23 */ /* 0x008fe20008010036 */
[----:B------:R-:W-:Y:S01]  /*b4e0*/  FSEL R142, R110, -INF , !P6 ;  /* 0xff8000006e8e7808 */ /* 0x000fe20007000000 */
[----:B-1----:R-:W-:Y:S01]  /*b4f0*/  FMUL.FTZ R81, R34, c[0x0][0x2ec] ;  /* 0x0000bb0022517a20 */ /* 0x002fe20000410000 */
[----:B------:R-:W-:Y:S01]  /*b500*/  FSEL R33, R33, -INF , !P3 ;  /* 0xff80000021217808 */ /* 0x000fe20005800000 */
[----:B------:R1:W3:Y:S01]  /*b510*/  MUFU.TANH R35, R6 ;  /* 0x0000000600237308 */ /* 0x0002e20000002400 */
[-C--:B------:R-:W-:Y:S01]  /*b520*/  ISETP.GE.AND P3, PT, R78, R4.reuse, PT ;  /* 0x000000044e00720c */ /* 0x080fe20003f66270 */
[----:B----4-:R-:W-:Y:S01]  /*b530*/  FFMA.FTZ R59, R68, UR4, R59 ;  /* 0x00000004443b7c23 */ /* 0x010fe2000801003b */
[----:B------:R-:W-:Y:S01]  /*b540*/  FSEL R34, R102, -INF , !P4 ;  /* 0xff80000066227808 */ /* 0x000fe20006000000 */
[----:B------:R-:W-:Y:S01]  /*b550*/  FFMA.FTZ R121, R7, UR4, R192 ;  /* 0x0000000407797c23 */ /* 0x000fe200080100c0 */
[----:B------:R-:W-:Y:S01]  /*b560*/  FSEL R167, R43, -INF , !P3 ;  /* 0xff8000002ba77808 */ /* 0x000fe20005800000 */
[----:B--2---:R-:W-:Y:S01]  /*b570*/  FFMA.FTZ R45, R74, UR4, R45 ;  /* 0x000000044a2d7c23 */ /* 0x004fe2000801002d */
[----:B------:R-:W-:Y:S01]  /*b580*/  ISETP.GE.AND P4, PT, R79, R4, PT ;  /* 0x000000044f00720c */ /* 0x000fe20003f86270 */
[----:B------:R-:W2:Y:S01]  /*b590*/  MUFU.TANH R43, R81 ;  /* 0x00000051002b7308 */ /* 0x000ea20000002400 */
[----:B------:R-:W-:-:S02]  /*b5a0*/  FSEL R152, R113, -INF , !P2 ;  /* 0xff80000071987808 */ /* 0x000fc40005000000 */
[-C--:B------:R-:W-:Y:S02]  /*b5b0*/  ISETP.GE.AND P3, PT, R71, R4.reuse, PT ;  /* 0x000000044700720c */ /* 0x080fe40003f66270 */
[-C--:B------:R-:W-:Y:S02]  /*b5c0*/  ISETP.GE.AND P2, PT, R69, R4.reuse, PT ;  /* 0x000000044500720c */ /* 0x080fe40003f46270 */
[----:B------:R-:W-:Y:S01]  /*b5d0*/  FSEL R141, R59, -INF , !P3 ;  /* 0xff8000003b8d7808 */ /* 0x000fe20005800000 */
[----:B------:R-:W4:Y:S01]  /*b5e0*/  MUFU.TANH R24, R24 ;  /* 0x0000001800187308 */ /* 0x000f220000002400 */
[----:B-1----:R-:W-:Y:S01]  /*b5f0*/  FSEL R6, R58, -INF , !P4 ;  /* 0xff8000003a067808 */ /* 0x002fe20006000000 */
[----:B---3--:R-:W-:Y:S01]  /*b600*/  FFMA.FTZ R35, R67, UR4, R35 ;  /* 0x0000000443237c23 */ /* 0x008fe20008010023 */
[----:B------:R-:W-:Y:S02]  /*b610*/  ISETP.GE.AND P4, PT, R73, R4, PT ;  /* 0x000000044900720c */ /* 0x000fe40003f86270 */
[----:B------:R-:W-:-:S02]  /*b620*/  FSEL R122, R54, -INF , !P2 ;  /* 0xff800000367a7808 */ /* 0x000fc40005000000 */
[----:B------:R-:W-:Y:S01]  /*b630*/  FSEL R158, R144, -INF , !P4 ;  /* 0xff800000909e7808 */ /* 0x000fe20006000000 */
[----:B--2---:R-:W-:Y:S01]  /*b640*/  FFMA.FTZ R43, R105, UR4, R43 ;  /* 0x00000004692b7c23 */ /* 0x004fe2000801002b */
[-C--:B------:R-:W-:Y:S01]  /*b650*/  ISETP.GE.AND P4, PT, R11, R4.reuse, PT ;  /* 0x000000040b00720c */ /* 0x080fe20003f86270 */
[----:B------:R-:W1:Y:S01]  /*b660*/  MUFU.TANH R55, R55 ;  /* 0x0000003700377308 */ /* 0x000e620000002400 */
[-C--:B------:R-:W-:Y:S02]  /*b670*/  ISETP.GE.AND P3, PT, R8, R4.reuse, PT ;  /* 0x000000040800720c */ /* 0x080fe40003f66270 */
[----:B------:R-:W-:Y:S02]  /*b680*/  ISETP.GE.AND P2, PT, R108, R4, PT ;  /* 0x000000046c00720c */ /* 0x000fe40003f46270 */
[----:B------:R-:W-:Y:S01]  /*b690*/  FSEL R102, R101, -INF , !P4 ;  /* 0xff80000065667808 */ /* 0x000fe20006000000 */
[----:B----4-:R-:W-:Y:S01]  /*b6a0*/  FFMA.FTZ R24, R68, UR4, R24 ;  /* 0x0000000444187c23 */ /* 0x010fe20008010018 */
[----:B------:R-:W-:Y:S01]  /*b6b0*/  FSEL R101, R99, -INF , !P3 ;  /* 0xff80000063657808 */ /* 0x000fe20005800000 */
[----:B------:R-:W2:Y:S01]  /*b6c0*/  MUFU.TANH R17, R17 ;  /* 0x0000001100117308 */ /* 0x000ea20000002400 */
[----:B------:R-:W-:-:S02]  /*b6d0*/  FSEL R100, R43, -INF , !P2 ;  /* 0xff8000002b647808 */ /* 0x000fc40005000000 */
[CC--:B------:R-:W-:Y:S02]  /*b6e0*/  ISETP.GE.AND P3, PT, R79.reuse, R3.reuse, PT ;  /* 0x000000034f00720c */ /* 0x0c0fe40003f66270 */
[----:B------:R-:W-:Y:S02]  /*b6f0*/  ISETP.GE.AND P2, PT, R79, R2, PT ;  /* 0x000000024f00720c */ /* 0x000fe40003f46270 */
[----:B------:R-:W-:Y:S01]  /*b700*/  FSEL R35, R35, -INF , !P0 ;  /* 0xff80000023237808 */ /* 0x000fe20004000000 */
[----:B------:R-:W3:Y:S01]  /*b710*/  MUFU.TANH R43, R47 ;  /* 0x0000002f002b7308 */ /* 0x000ee20000002400 */
[----:B------:R-:W-:Y:S01]  /*b720*/  ISETP.GE.AND P0, PT, R78, R3, PT ;  /* 0x000000034e00720c */ /* 0x000fe20003f06270 */
[----:B-1----:R-:W-:Y:S01]  /*b730*/  FFMA.FTZ R55, R67, UR4, R55 ;  /* 0x0000000443377c23 */ /* 0x002fe20008010037 */
[----:B------:R-:W-:Y:S02]  /*b740*/  FSEL R154, R95, -INF , !P3 ;  /* 0xff8000005f9a7808 */ /* 0x000fe40005800000 */
[----:B------:R-:W-:-:S02]  /*b750*/  FSEL R147, R46, -INF , !P2 ;  /* 0xff8000002e937808 */ /* 0x000fc40005000000 */
[CC--:B------:R-:W-:Y:S01]  /*b760*/  ISETP.GE.AND P3, PT, R73.reuse, R3.reuse, PT ;  /* 0x000000034900720c */ /* 0x0c0fe20003f66270 */
[----:B------:R-:W1:Y:S01]  /*b770*/  MUFU.TANH R18, R18 ;  /* 0x0000001200127308 */ /* 0x000e620000002400 */
[----:B------:R-:W-:Y:S01]  /*b780*/  ISETP.GE.AND P2, PT, R73, R2, PT ;  /* 0x000000024900720c */ /* 0x000fe20003f46270 */
[----:B--2---:R-:W-:Y:S01]  /*b790*/  FFMA.FTZ R17, R10, UR4, R17 ;  /* 0x000000040a117c23 */ /* 0x004fe20008010011 */
[----:B------:R-:W-:Y:S02]  /*b7a0*/  FSEL R153, R45, -INF , !P0 ;  /* 0xff8000002d997808 */ /* 0x000fe40004000000 */
[-C--:B------:R-:W-:Y:S02]  /*b7b0*/  ISETP.GE.AND P0, PT, R71, R3.reuse, PT ;  /* 0x000000034700720c */ /* 0x080fe40003f06270 */
[----:B------:R-:W-:Y:S01]  /*b7c0*/  FSEL R138, R114, -INF , !P3 ;  /* 0xff800000728a7808 */ /* 0x000fe20005800000 */
[----:B------:R-:W2:Y:S01]  /*b7d0*/  MUFU.TANH R19, R19 ;  /* 0x0000001300137308 */ /* 0x000ea20000002400 */
[----:B------:R-:W-:Y:S01]  /*b7e0*/  FSEL R131, R103, -INF , !P2 ;  /* 0xff80000067837808 */ /* 0x000fe20005000000 */
[----:B---3--:R-:W-:Y:S01]  /*b7f0*/  FFMA.FTZ R43, R74, UR4, R43 ;  /* 0x000000044a2b7c23 */ /* 0x008fe2000801002b */
[----:B------:R-:W-:-:S02]  /*b800*/  ISETP.GE.AND P3, PT, R11, R3, PT ;  /* 0x000000030b00720c */ /* 0x000fc40003f66270 */
[----:B------:R-:W-:Y:S02]  /*b810*/  ISETP.GE.AND P2, PT, R11, R2, PT ;  /* 0x000000020b00720c */ /* 0x000fe40003f46270 */
[----:B------:R-:W-:Y:S01]  /*b820*/  ISETP.GE.AND P4, PT, R191, R4, PT ;  /* 0x00000004bf00720c */ /* 0x000fe20003f86270 */
[----:B------:R-:W3:Y:S01]  /*b830*/  MUFU.TANH R12, R12 ;  /* 0x0000000c000c7308 */ /* 0x000ee20000002400 */
[----:B------:R-:W-:Y:S01]  /*b840*/  FSEL R136, R24, -INF , !P0 ;  /* 0xff80000018887808 */ /* 0x000fe20004000000 */
[----:B------:R-:W-:Y:S01]  /*b850*/  FFMA.FTZ R4, R75, UR4, R88 ;  /* 0x000000044b047c23 */ /* 0x000fe20008010058 */
[----:B------:R-:W-:Y:S01]  /*b860*/  ISETP.GE.AND P0, PT, R8, R3, PT ;  /* 0x000000030800720c */ /* 0x000fe20003f06270 */
[----:B-1----:R-:W-:Y:S01]  /*b870*/  FFMA.FTZ R18, R68, UR4, R18 ;  /* 0x0000000444127c23 */ /* 0x002fe20008010012 */
[----:B------:R-:W-:Y:S02]  /*b880*/  FSEL R99, R55, -INF , !P4 ;  /* 0xff80000037637808 */ /* 0x000fe40006000000 */
[----:B------:R-:W-:Y:S01]  /*b890*/  FSEL R118, R63, -INF , !P0 ;  /* 0xff8000003f767808 */ /* 0x000fe20004000000 */
[----:B------:R-:W1:Y:S01]  /*b8a0*/  MUFU.TANH R11, R13 ;  /* 0x0000000d000b7308 */ /* 0x000e620000002400 */
[----:B------:R-:W-:Y:S01]  /*b8b0*/  FSEL R4, R4, -INF , !P5 ;  /* 0xff80000004047808 */ /* 0x000fe20006800000 */
[----:B--2---:R-:W-:Y:S01]  /*b8c0*/  FFMA.FTZ R19, R10, UR4, R19 ;  /* 0x000000040a137c23 */ /* 0x004fe20008010013 */
[----:B------:R-:W-:-:S02]  /*b8d0*/  PLOP3.LUT P0, PT, PT, PT, UP0, 0x80, 0x0 ;  /* 0x000000000000781c */ /* 0x000fc40003f0f008 */
[-C--:B------:R-:W-:Y:S02]  /*b8e0*/  ISETP.GE.AND P4, PT, R78, R2.reuse, PT ;  /* 0x000000024e00720c */ /* 0x080fe40003f86270 */
[-C--:B------:R-:W-:Y:S01]  /*b8f0*/  ISETP.GE.AND P5, PT, R76, R2.reuse, PT ;  /* 0x000000024c00720c */ /* 0x080fe20003fa6270 */
[----:B------:R-:W2:Y:S01]  /*b900*/  MUFU.TANH R14, R14 ;  /* 0x0000000e000e7308 */ /* 0x000ea20000002400 */
[----:B------:R-:W-:Y:S01]  /*b910*/  FSEL R144, R43, -INF , !P4 ;  /* 0xff8000002b907808 */ /* 0x000fe20006000000 */
[----:B---3--:R-:W-:Y:S01]  /*b920*/  FFMA.FTZ R12, R105, UR4, R12 ;  /* 0x00000004690c7c23 */ /* 0x008fe2000801000c */
[----:B------:R-:W-:Y:S02]  /*b930*/  FSEL R134, R57, -INF , !P5 ;  /* 0xff80000039867808 */ /* 0x000fe40006800000 */
[-C--:B------:R-:W-:Y:S02]  /*b940*/  ISETP.GE.AND P4, PT, R71, R2.reuse, PT ;  /* 0x000000024700720c */ /* 0x080fe40003f86270 */
[C---:B------:R-:W-:Y:S01]  /*b950*/  ISETP.GE.AND P6, PT, R69.reuse, R3, PT ;  /* 0x000000034500720c */ /* 0x040fe20003fc6270 */
[----:B------:R-:W3:Y:S01]  /*b960*/  MUFU.TANH R15, R15 ;  /* 0x0000000f000f7308 */ /* 0x000ee20000002400 */
[----:B------:R-:W-:Y:S01]  /*b970*/  ISETP.GE.AND P5, PT, R69, R2, PT ;  /* 0x000000024500720c */ /* 0x000fe20003fa6270 */
[----:B-1----:R-:W-:Y:S01]  /*b980*/  FFMA.FTZ R11, R67, UR4, R11 ;  /* 0x00000004430b7c23 */ /* 0x002fe2000801000b */
[----:B------:R-:W-:-:S02]  /*b990*/  FSEL R127, R18, -INF , !P4 ;  /* 0xff800000127f7808 */ /* 0x000fc40006000000 */
[----:B------:R-:W-:Y:S02]  /*b9a0*/  FSEL R135, R17, -INF , !P6 ;  /* 0xff80000011877808 */ /* 0x000fe40007000000 */
[----:B------:R-:W-:Y:S01]  /*b9b0*/  FSEL R124, R19, -INF , !P5 ;  /* 0xff800000137c7808 */ /* 0x000fe20006800000 */
[----:B--2---:R-:W-:Y:S01]  /*b9c0*/  FFMA.FTZ R14, R105, UR4, R14 ;  /* 0x00000004690e7c23 */ /* 0x004fe2000801000e */
[----:B------:R-:W-:Y:S02]  /*b9d0*/  FSEL R121, R121, -INF , !P3 ;  /* 0xff80000079797808 */ /* 0x000fe40005800000 */
[----:B------:R-:W-:Y:S01]  /*b9e0*/  FSEL R113, R94, -INF , !P2 ;  /* 0xff8000005e717808 */ /* 0x000fe20005000000 */
[----:B------:R-:W-:Y:S01]  /*b9f0*/  BAR.SYNC.DEFER_BLOCKING 0x0 ;  /* 0x0000000000007b1d */ /* 0x000fe20000010000 */
[----:B------:R-:W-:Y:S02]  /*ba00*/  ISETP.GE.AND P4, PT, R8, R2, PT ;  /* 0x000000020800720c */ /* 0x000fe40003f86270 */
[-C--:B------:R-:W-:Y:S01]  /*ba10*/  ISETP.GE.AND P6, PT, R108, R3.reuse, PT ;  /* 0x000000036c00720c */ /* 0x080fe20003fc6270 */
[----:B---3--:R-:W-:Y:S01]  /*ba20*/  FFMA.FTZ R15, R67, UR4, R15 ;  /* 0x00000004430f7c23 */ /* 0x008fe2000801000f */
[----:B------:R-:W-:-:S02]  /*ba30*/  ISETP.GE.AND P5, PT, R191, R3, PT ;  /* 0x00000003bf00720c */ /* 0x000fc40003fa6270 */
[-C--:B------:R-:W-:Y:S02]  /*ba40*/  ISETP.GE.AND P3, PT, R108, R2.reuse, PT ;  /* 0x000000026c00720c */ /* 0x080fe40003f66270 */
[----:B------:R-:W-:Y:S02]  /*ba50*/  ISETP.GE.AND P2, PT, R191, R2, PT ;  /* 0x00000002bf00720c */ /* 0x000fe40003f46270 */
[----:B------:R-:W-:Y:S02]  /*ba60*/  FSEL R110, R93, -INF , !P4 ;  /* 0xff8000005d6e7808 */ /* 0x000fe40006000000 */
[----:B------:R-:W-:Y:S02]  /*ba70*/  FSEL R116, R12, -INF , !P6 ;  /* 0xff8000000c747808 */ /* 0x000fe40007000000 */
[----:B------:R-:W-:Y:S02]  /*ba80*/  FSEL R114, R11, -INF , !P5 ;  /* 0xff8000000b727808 */ /* 0x000fe40006800000 */
[----:B------:R-:W-:-:S02]  /*ba90*/  FSEL R108, R14, -INF , !P3 ;  /* 0xff8000000e6c7808 */ /* 0x000fc40005800000 */
[----:B------:R-:W-:Y:S01]  /*baa0*/  FSEL R105, R15, -INF , !P2 ;  /* 0xff8000000f697808 */ /* 0x000fe20005000000 */
[----:B------:R-:W-:Y:S05]  /*bab0*/  @!P0 BRA `(.L_x_581) ;  /* 0x000003a000008947 */ /* 0x000fea0003800000 */
[----:B------:R-:W2:Y:S04]  /*bac0*/  LDL.64 R214, [R1] ;  /* 0x0000000001d67983 */ /* 0x000ea80000100a00 */
[----:B------:R-:W3:Y:S01]  /*bad0*/  LDL.64 R200, [R1+0x8] ;  /* 0x0000080001c87983 */ /* 0x000ee20000100a00 */
        /* <DEDUP_REMOVED lines=13> */
[----:B------:R-:W-:-:S06]  /*bbb0*/  UIADD3 UR5, UR25, UR5, URZ ;  /* 0x0000000519057290 */ /* 0x000fcc000fffe03f */
[----:B------:R-:W-:Y:S01]  /*bbc0*/  IMAD.U32 R2, RZ, RZ, UR5 ;  /* 0x00000005ff027e24 */ /* 0x000fe2000f8e00ff */
[----:B--2---:R-:W-:-:S04]  /*bbd0*/  LEA R10, P3, R10, R214, 0x7 ;  /* 0x000000d60a0a7211 */ /* 0x004fc800078638ff */
[----:B------:R-:W-:Y:S02]  /*bbe0*/  @!P1 IADD3 R7, P2, R10, UR10, RZ ;  /* 0x0000000a0a079c10 */ /* 0x000fe4000ff5e0ff */
[----:B---3--:R-:W-:Y:S01]  /*bbf0*/  LEA.HI.X R11, R3, R201, R2, 0x7, P3 ;  /* 0x000000c9030b7211 */ /* 0x008fe200018f3c02 */
[----:B------:R-:W-:Y:S01]  /*bc00*/  @!P1 IMAD.MOV.U32 R2, RZ, RZ, c[0x0][0x19c] ;  /* 0x00006700ff029624 */ /* 0x000fe200078e00ff */
        /* <DEDUP_REMOVED lines=35> */
.L_x_583:
[----:B------:R-:W-:Y:S05]  /*be40*/  BSYNC B0 ;  /* 0x0000000000007941 */ /* 0x000fea0003800000 */
.L_x_582:
[----:B------:R-:W0:Y:S02]  /*be50*/  LDGDEPBAR ;  /* 0x00000000000079af */ /* 0x000e240000000000 */
.L_x_581:
[----:B--2---:R-:W-:Y:S01]  /*be60*/  FMNMX.FTZ R2, R130, R42, !PT ;  /* 0x0000002a82027209 */ /* 0x004fe20007810000 */
[----:B------:R-:W2:Y:S01]  /*be70*/  LDL R191, [R1+0x18] ;  /* 0x0000180001bf7983 */ /* 0x000ea20000100800 */
[----:B------:R-:W-:Y:S01]  /*be80*/  FMNMX.FTZ R87, R9, R4, !PT ;  /* 0x0000000409577209 */ /* 0x000fe20007810000 */
[----:B------:R-:W-:Y:S01]  /*be90*/  @UP0 UIADD3 UR5, UR22, -0x3, URZ ;  /* 0xfffffffd16050890 */ /* 0x000fe2000fffe03f */
[----:B------:R-:W-:Y:S01]  /*bea0*/  FMNMX.FTZ R2, R182, R2, !PT ;  /* 0x00000002b6027209 */ /* 0x000fe20007810000 */
[----:B-1----:R-:W-:Y:S01]  /*beb0*/  LDSM.16.MT88.4 R12, [R252+0x4000] ;  /* 0x00400000fc0c783b */ /* 0x002fe20000004200 */
        /* <DEDUP_REMOVED lines=60> */
[----:B------:R-:W-:-:S03]  /*c280*/  FMNMX.FTZ R87, R105, R87, !PT ;  /* 0x0000005769577209 */ /* 0x000fc60007810000 */
[----:B------:R-:W1:Y:S02]  /*c290*/  SHFL.BFLY PT, R0, R2, 0x2, 0x1f ;  /* 0x0c401f0002007f89 */ /* 0x000e6400000e0000 */
[----:B-1----:R-:W-:Y:S02]  /*c2a0*/  FMNMX.FTZ R0, R2, R0, !PT ;  /* 0x0000000002007209 */ /* 0x002fe40007810000 */
        /* <DEDUP_REMOVED lines=8> */
[----:B-1----:R-:W-:Y:S02]  /*c330*/  FMNMX.FTZ R90, R0, R90, !PT ;  /* 0x0000005a005a7209 */ /* 0x002fe40007810000 */
[----:B------:R-:W-:Y:S02]  /*c340*/  FMNMX.FTZ R2, R184, R2, !PT ;  /* 0x00000002b8027209 */ /* 0x000fe40007810000 */
[C---:B------:R-:W-:Y:S01]  /*c350*/  FSETP.NEU.FTZ.AND P4, PT, R90.reuse, -INF , PT ;  /* 0xff8000005a00780b */ /* 0x040fe20003f9d000 */
[----:B------:R-:W-:Y:S01]  /*c360*/  FMUL.FTZ R0, R90, c[0x0][0x23c] ;  /* 0x00008f005a007a20 */ /* 0x000fe20000410000 */
[----:B------:R-:W-:-:S04]  /*c370*/  FMNMX.FTZ R2, R185, R2, !PT ;  /* 0x00000002b9027209 */ /* 0x000fc80007810000 */
[----:B------:R-:W-:Y:S02]  /*c380*/  FMNMX.FTZ R2, R188, R2, !PT ;  /* 0x00000002bc027209 */ /* 0x000fe40007810000 */
[----:B------:R-:W-:Y:S02]  /*c390*/  FSEL R0, R0, RZ, P4 ;  /* 0x000000ff00007208 */ /* 0x000fe40002000000 */
[----:B------:R-:W-:-:S03]  /*c3a0*/  FMNMX.FTZ R2, R115, R2, !PT ;  /* 0x0000000273027209 */ /* 0x000fc60007810000 */
        /* <DEDUP_REMOVED lines=48> */
[----:B------:R-:W1:Y:S01]  /*c6b0*/  MUFU.EX2 R84, R84 ;  /* 0x0000005400547308 */ /* 0x000e620000000800 */
[--C-:B------:R-:W-:Y:S01]  /*c6c0*/  FFMA.FTZ R60, R29, c[0x0][0x23c], -R0.reuse ;  /* 0x00008f001d3c7a23 */ /* 0x100fe20000010800 */
[----:B------:R-:W-:Y:S01]  /*c6d0*/  FMNMX.FTZ R2, R158, R2, !PT ;  /* 0x000000029e027209 */ /* 0x000fe20007810000 */
[----:B------:R-:W-:-:S02]  /*c6e0*/  FFMA.FTZ R59, R34, c[0x0][0x23c], -R0 ;  /* 0x00008f00223b7a23 */ /* 0x000fc40000010800 */
[--C-:B------:R-:W-:Y:S01]  /*c6f0*/  FFMA.FTZ R58, R33, c[0x0][0x23c], -R0.reuse ;  /* 0x00008f00213a7a23 */ /* 0x100fe20000010800 */
[----:B------:R-:W-:Y:S01]  /*c700*/  FMNMX.FTZ R2, R141, R2, !PT ;  /* 0x000000028d027209 */ /* 0x000fe20007810000 */
[----:B------:R-:W-:Y:S01]  /*c710*/  FFMA.FTZ R57, R35, c[0x0][0x23c], -R0 ;  /* 0x00008f0023397a23 */ /* 0x000fe20000010800 */
[----:B------:R-:W3:Y:S02]  /*c720*/  MUFU.EX2 R81, R81 ;  /* 0x0000005100517308 */ /* 0x000ee40000000800 */
[----:B------:R-:W-:-:S04]  /*c730*/  FMNMX.FTZ R2, R122, R2, !PT ;  /* 0x000000027a027209 */ /* 0x000fc80007810000 */
[----:B------:R-:W-:Y:S02]  /*c740*/  FMNMX.FTZ R2, R102, R2, !PT ;  /* 0x0000000266027209 */ /* 0x000fe40007810000 */
[----:B-1----:R-:W-:Y:S01]  /*c750*/  F2FP.BF16.PACK_AB R24, R83, R84 ;  /* 0x000000545318723e */ /* 0x002fe200000010ff */
[----:B------:R-:W-:Y:S01]  /*c760*/  MUFU.EX2 R80, R80 ;  /* 0x0000005000507308 */ /* 0x000fe20000000800 */
[----:B------:R-:W-:-:S04]  /*c770*/  FMNMX.FTZ R2, R101, R2, !PT ;  /* 0x0000000265027209 */ /* 0x000fc80007810000 */
[----:B------:R-:W-:Y:S02]  /*c780*/  FMNMX.FTZ R2, R100, R2, !PT ;  /* 0x0000000264027209 */ /* 0x000fe40007810000 */
[----:B---3--:R-:W-:Y:S01]  /*c790*/  F2FP.BF16.PACK_AB R26, R81, R82 ;  /* 0x00000052511a723e */ /* 0x008fe200000010ff */
[----:B------:R-:W-:Y:S01]  /*c7a0*/  MUFU.EX2 R79, R79 ;  /* 0x0000004f004f7308 */ /* 0x000fe20000000800 */
[----:B------:R-:W-:-:S05]  /*c7b0*/  FMNMX.FTZ R2, R99, R2, !PT ;  /* 0x0000000263027209 */ /* 0x000fca0007810000 */
[----:B------:R-:W1:Y:S02]  /*c7c0*/  SHFL.BFLY PT, R3, R2, 0x2, 0x1f ;  /* 0x0c401f0002037f89 */ /* 0x000e6400000e0000 */
[----:B------:R-:W-:Y:S08]  /*c7d0*/  MUFU.EX2 R78, R78 ;  /* 0x0000004e004e7308 */ /* 0x000ff00000000800 */
[----:B------:R-:W-:Y:S08]  /*c7e0*/  MUFU.EX2 R77, R77 ;  /* 0x0000004d004d7308 */ /* 0x000ff00000000800 */
[----:B------:R-:W-:Y:S01]  /*c7f0*/  MUFU.EX2 R76, R76 ;  /* 0x0000004c004c7308 */ /* 0x000fe20000000800 */
[----:B-1----:R-:W-:-:S02]  /*c800*/  FMNMX.FTZ R3, R2, R3, !PT ;  /* 0x0000000302037209 */ /* 0x002fc40007810000 */
[----:B------:R-:W-:-:S05]  /*c810*/  FMNMX.FTZ R2, R5, R16, !PT ;  /* 0x0000001005027209 */ /* 0x000fca0007810000 */
[----:B------:R-:W-:Y:S01]  /*c820*/  MUFU.EX2 R75, R75 ;  /* 0x0000004b004b7308 */ /* 0x000fe20000000800 */
[----:B------:R-:W1:Y:S01]  /*c830*/  SHFL.BFLY PT, R89, R3, 0x1, 0x1f ;  /* 0x0c201f0003597f89 */ /* 0x000e6200000e0000 */
[----:B------:R-:W-:-:S04]  /*c840*/  FMNMX.FTZ R2, R170, R2, !PT ;  /* 0x00000002aa027209 */ /* 0x000fc80007810000 */
[----:B------:R-:W-:Y:S02]  /*c850*/  FMNMX.FTZ R2, R171, R2, !PT ;  /* 0x00000002ab027209 */ /* 0x000fe40007810000 */
[----:B------:R-:W-:Y:S02]  /*c860*/  MUFU.EX2 R74, R74 ;  /* 0x0000004a004a7308 */ /* 0x000fe40000000800 */
[----:B------:R-:W-:-:S04]  /*c870*/  FMNMX.FTZ R2, R173, R2, !PT ;  /* 0x00000002ad027209 */ /* 0x000fc80007810000 */
[----:B------:R-:W-:Y:S02]  /*c880*/  FMNMX.FTZ R2, R175, R2, !PT ;  /* 0x00000002af027209 */ /* 0x000fe40007810000 */
[----:B------:R-:W-:Y:S02]  /*c890*/  MUFU.EX2 R73, R73 ;  /* 0x0000004900497308 */ /* 0x000fe40000000800 */
[----:B------:R-:W-:-:S04]  /*c8a0*/  FMNMX.FTZ R2, R169, R2, !PT ;  /* 0x00000002a9027209 */ /* 0x000fc80007810000 */
[----:B------:R-:W-:Y:S02]  /*c8b0*/  FMNMX.FTZ R2, R172, R2, !PT ;  /* 0x00000002ac027209 */ /* 0x000fe40007810000 */
[----:B------:R-:W-:Y:S01]  /*c8c0*/  MUFU.EX2 R72, R72 ;  /* 0x0000004800487308 */ /* 0x000fe20000000800 */
[----:B-1----:R-:W-:Y:S02]  /*c8d0*/  FMNMX.FTZ R89, R3, R89, !PT ;  /* 0x0000005903597209 */ /* 0x002fe40007810000 */
[----:B------:R-:W-:Y:S02]  /*c8e0*/  FMNMX.FTZ R0, R174, R2, !PT ;  /* 0x00000002ae007209 */ /* 0x000fe40007810000 */
[----:B------:R-:W1:Y:S01]  /*c8f0*/  SHFL.BFLY PT, R2, R87, 0x2, 0x1f ;  /* 0x0c401f0057027f89 */ /* 0x000e6200000e0000 */
[----:B------:R-:W-:Y:S01]  /*c900*/  FMUL.FTZ R103, R89, c[0x0][0x23c] ;  /* 0x00008f0059677a20 */ /* 0x000fe20000410000 */
[----:B------:R-:W-:Y:S01]  /*c910*/  FMNMX.FTZ R0, R117, R0, !PT ;  /* 0x0000000075007209 */ /* 0x000fe20007810000 */
[----:B------:R-:W-:Y:S01]  /*c920*/  MUFU.EX2 R71, R71 ;  /* 0x0000004700477308 */ /* 0x000fe20000000800 */
[----:B------:R-:W-:-:S02]  /*c930*/  FSETP.NEU.FTZ.AND P3, PT, R89, -INF , PT ;  /* 0xff8000005900780b */ /* 0x000fc40003f7d000 */
[----:B------:R-:W-:Y:S02]  /*c940*/  FMNMX.FTZ R0, R119, R0, !PT ;  /* 0x0000000077007209 */ /* 0x000fe40007810000 */
[----:B------:R-:W-:Y:S02]  /*c950*/  FSEL R103, R103, RZ, P3 ;  /* 0x000000ff67677208 */ /* 0x000fe40001800000 */
[----:B------:R-:W-:Y:S01]  /*c960*/  FMNMX.FTZ R0, R120, R0, !PT ;  /* 0x0000000078007209 */ /* 0x000fe20007810000 */
[----:B------:R-:W-:Y:S02]  /*c970*/  MUFU.EX2 R70, R70 ;  /* 0x0000004600467308 */ /* 0x000fe40000000800 */
        /* <DEDUP_REMOVED lines=9> */
[--C-:B------:R-:W-:Y:S01]  /*ca10*/  FFMA.FTZ R47, R115, c[0x0][0x23c], -R103.reuse ;  /* 0x00008f00732f7a23 */ /* 0x100fe20000010867 */
[----:B-1----:R-:W-:Y:S01]  /*ca20*/  FMNMX.FTZ R87, R87, R2, !PT ;  /* 0x0000000257577209 */ /* 0x002fe20007810000 */
[--C-:B------:R-:W-:Y:S01]  /*ca30*/  FFMA.FTZ R43, R104, c[0x0][0x23c], -R103.reuse ;  /* 0x00008f00682b7a23 */ /* 0x100fe20000010867 */
[----:B------:R-:W-:Y:S01]  /*ca40*/  FMNMX.FTZ R0, R140, R0, !PT ;  /* 0x000000008c007209 */ /* 0x000fe20007810000 */
[--C-:B------:R-:W-:Y:S01]  /*ca50*/  FFMA.FTZ R41, R98, c[0x0][0x23c], -R103.reuse ;  /* 0x00008f0062297a23 */ /* 0x100fe20000010867 */
[----:B------:R-:W-:Y:S01]  /*ca60*/  FSEL R98, R90, RZ, P4 ;  /* 0x000000ff5a627208 */ /* 0x000fe20002000000 */
[--C-:B------:R-:W-:Y:S01]  /*ca70*/  FFMA.FTZ R38, R92, c[0x0][0x23c], -R103.reuse ;  /* 0x00008f005c267a23 */ /* 0x100fe20000010867 */
[----:B------:R-:W-:Y:S01]  /*ca80*/  FMNMX.FTZ R0, R143, R0, !PT ;  /* 0x000000008f007209 */ /* 0x000fe20007810000 */
[--C-:B------:R-:W-:Y:S01]  /*ca90*/  FFMA.FTZ R93, R31, c[0x0][0x23c], -R103.reuse ;  /* 0x00008f001f5d7a23 */ /* 0x100fe20000010867 */
[----:B------:R-:W-:Y:S01]  /*caa0*/  FSEL R104, R89, RZ, P3 ;  /* 0x000000ff59687208 */ /* 0x000fe20001800000 */
[----:B------:R-:W-:Y:S01]  /*cab0*/  FADD.FTZ R98, R130, -R98 ;  /* 0x8000006282627221 */ /* 0x000fe20000010000 */
[----:B------:R-:W-:Y:S01]  /*cac0*/  FMNMX.FTZ R0, R156, R0, !PT ;  /* 0x000000009c007209 */ /* 0x000fe20007810000 */
[--C-:B------:R-:W-:Y:S01]  /*cad0*/  FFMA.FTZ R56, R177, c[0x0][0x23c], -R103.reuse ;  /* 0x00008f00b1387a23 */ /* 0x100fe20000010867 */
[----:B------:R-:W-:Y:S01]  /*cae0*/  MUFU.EX2 R47, R47 ;  /* 0x0000002f002f7308 */ /* 0x000fe20000000800 */
[----:B------:R-:W-:Y:S01]  /*caf0*/  FADD.FTZ R104, R129, -R104 ;  /* 0x8000006881687221 */ /* 0x000fe20000010000 */
[----:B------:R-:W-:Y:S01]  /*cb00*/  FMNMX.FTZ R0, R165, R0, !PT ;  /* 0x00000000a5007209 */ /* 0x000fe20007810000 */
[--C-:B------:R-:W-:Y:S01]  /*cb10*/  FFMA.FTZ R55, R176, c[0x0][0x23c], -R103.reuse ;  /* 0x00008f00b0377a23 */ /* 0x100fe20000010867 */
[-C--:B------:R-:W-:Y:S01]  /*cb20*/  MOV R129, R89.reuse ;  /* 0x0000005900817202 */ /* 0x080fe20000000f00 */
[--C-:B------:R-:W-:Y:S01]  /*cb30*/  FFMA.FTZ R54, R179, c[0x0][0x23c], -R103.reuse ;  /* 0x00008f00b3367a23 */ /* 0x100fe20000010867 */
[----:B------:R-:W-:Y:S01]  /*cb40*/  FMNMX.FTZ R0, R164, R0, !PT ;  /* 0x00000000a4007209 */ /* 0x000fe20007810000 */
[----:B------:R-:W-:Y:S01]  /*cb50*/  FMUL.FTZ R98, R98, c[0x0][0x23c] ;  /* 0x00008f0062627a20 */ /* 0x000fe20000410000 */
[----:B------:R-:W-:Y:S01]  /*cb60*/  MUFU.EX2 R93, R93 ;  /* 0x0000005d005d7308 */ /* 0x000fe20000000800 */
[----:B------:R-:W-:Y:S01]  /*cb70*/  FMUL.FTZ R104, R104, c[0x0][0x23c] ;  /* 0x00008f0068687a20 */ /* 0x000fe20000410000 */
[----:B------:R-:W-:Y:S01]  /*cb80*/  FMNMX.FTZ R0, R163, R0, !PT ;  /* 0x00000000a3007209 */ /* 0x000fe20007810000 */
[--C-:B------:R-:W-:Y:S01]  /*cb90*/  FFMA.FTZ R36, R28, c[0x0][0x23c], -R103.reuse ;  /* 0x00008f001c247a23 */ /* 0x100fe20000010867 */
[----:B------:R-:W-:Y:S01]  /*cba0*/  MOV R130, R90 ;  /* 0x0000005a00827202 */ /* 0x000fe20000000f00 */
[--C-:B------:R-:W-:Y:S01]  /*cbb0*/  FFMA.FTZ R53, R178, c[0x0][0x23c], -R103.reuse ;  /* 0x00008f00b2357a23 */ /* 0x100fe20000010867 */
[----:B------:R-:W-:Y:S01]  /*cbc0*/  FMNMX.FTZ R0, R157, R0, !PT ;  /* 0x000000009d007209 */ /* 0x000fe20007810000 */
[--C-:B------:R-:W-:Y:S01]  /*cbd0*/  FFMA.FTZ R52, R180, c[0x0][0x23c], -R103.reuse ;  /* 0x00008f00b4347a23 */ /* 0x100fe20000010867 */
[----:B------:R-:W-:Y:S01]  /*cbe0*/  MUFU.EX2 R56, R56 ;  /* 0x0000003800387308 */ /* 0x000fe20000000800 */
        /* <DEDUP_REMOVED lines=23> */
[----:B------:R-:W-:Y:S01]  /*cd60*/  FFMA.FTZ R100, R100, c[0x0][0x23c], -R103 ;  /* 0x00008f0064647a23 */ /* 0x000fe20000010867 */
[----:B------:R-:W-:-:S04]  /*cd70*/  FMNMX.FTZ R0, R135, R0, !PT ;  /* 0x0000000087007209 */ /* 0x000fc80007810000 */
[----:B------:R-:W-:Y:S02]  /*cd80*/  FMNMX.FTZ R0, R121, R0, !PT ;  /* 0x0000000079007209 */ /* 0x000fe40007810000 */
[----:B------:R-:W3:Y:S02]  /*cd90*/  MUFU.EX2 R104, R104 ;  /* 0x0000006800687308 */ /* 0x000ee40000000800 */
[----:B------:R-:W-:-:S04]  /*cda0*/  FMNMX.FTZ R0, R118, R0, !PT ;  /* 0x0000000076007209 */ /* 0x000fc80007810000 */
[----:B------:R-:W-:Y:S01]  /*cdb0*/  FMNMX.FTZ R0, R116, R0, !PT ;  /* 0x0000000074007209 */ /* 0x000fe20007810000 */
[----:B-1----:R-:W-:Y:S01]  /*cdc0*/  FMUL.FTZ R232, R232, R98 ;  /* 0x00000062e8e87220 */ /* 0x002fe20000410000 */
[----:B------:R-:W-:Y:S02]  /*cdd0*/  MUFU.EX2 R53, R53 ;  /* 0x0000003500357308 */ /* 0x000fe40000000800 */
[----:B------:R-:W-:Y:S01]  /*cde0*/  FMNMX.FTZ R0, R114, R0, !PT ;  /* 0x0000000072007209 */ /* 0x000fe20007810000 */
[-C--:B------:R-:W-:Y:S02]  /*cdf0*/  FMUL.FTZ R233, R233, R98.reuse ;  /* 0x00000062e9e97220 */ /* 0x080fe40000410000 */
[----:B------:R-:W-:Y:S02]  /*ce00*/  FMUL.FTZ R228, R228, R98 ;  /* 0x00000062e4e47220 */ /* 0x000fe40000410000 */
[----:B------:R-:W1:Y:S01]  /*ce10*/  SHFL.BFLY PT, R88, R0, 0x2, 0x1f ;  /* 0x0c401f0000587f89 */ /* 0x000e6200000e0000 */
[-C--:B---3--:R-:W-:Y:S01]  /*ce20*/  FMUL.FTZ R234, R234, R104.reuse ;  /* 0x00000068eaea7220 */ /* 0x088fe20000410000 */
[----:B------:R-:W3:Y:S01]  /*ce30*/  MUFU.EX2 R52, R52 ;  /* 0x0000003400347308 */ /* 0x000ee20000000800 */
[----:B------:R-:W-:-:S02]  /*ce40*/  FMUL.FTZ R235, R235, R104 ;  /* 0x00000068ebeb7220 */ /* 0x000fc40000410000 */
[----:B------:R-:W-:Y:S02]  /*ce50*/  FMUL.FTZ R229, R229, R98 ;  /* 0x00000062e5e57220 */ /* 0x000fe40000410000 */
[-C--:B------:R-:W-:Y:S02]  /*ce60*/  FMUL.FTZ R230, R230, R104.reuse ;  /* 0x00000068e6e67220 */ /* 0x080fe40000410000 */
[----:B------:R-:W-:Y:S01]  /*ce70*/  FMUL.FTZ R231, R231, R104 ;  /* 0x00000068e7e77220 */ /* 0x000fe20000410000 */
[----:B------:R-:W-:Y:S01]  /*ce80*/  MUFU.EX2 R51, R51 ;  /* 0x0000003300337308 */ /* 0x000fe20000000800 */
[-C--:B------:R-:W-:Y:S02]  /*ce90*/  FMUL.FTZ R224, R224, R98.reuse ;  /* 0x00000062e0e07220 */ /* 0x080fe40000410000 */
[----:B------:R-:W-:Y:S02]  /*cea0*/  FMUL.FTZ R225, R225, R98 ;  /* 0x00000062e1e17220 */ /* 0x000fe40000410000 */
[----:B------:R-:W-:-:S02]  /*ceb0*/  FMUL.FTZ R226, R226, R104 ;  /* 0x00000068e2e27220 */ /* 0x000fc40000410000 */
[----:B------:R-:W-:Y:S01]  /*cec0*/  FMUL.FTZ R227, R227, R104 ;  /* 0x00000068e3e37220 */ /* 0x000fe20000410000 */
[----:B------:R-:W4:Y:S01]  /*ced0*/  MUFU.EX2 R50, R50 ;  /* 0x0000003200327308 */ /* 0x000f220000000800 */
[-C--:B------:R-:W-:Y:S01]  /*cee0*/  FMUL.FTZ R220, R220, R98.reuse ;  /* 0x00000062dcdc7220 */ /* 0x080fe20000410000 */
[----:B---3--:R-:W-:Y:S01]  /*cef0*/  F2FP.BF16.PACK_AB R25, R52, R53 ;  /* 0x000000353419723e */ /* 0x008fe200000010ff */
[----:B------:R-:W-:Y:S02]  /*cf00*/  FMUL.FTZ R221, R221, R98 ;  /* 0x00000062dddd7220 */ /* 0x000fe40000410000 */
[----:B------:R-:W-:Y:S01]  /*cf10*/  FMUL.FTZ R222, R222, R104 ;  /* 0x00000068dede7220 */ /* 0x000fe20000410000 */
[----:B-1----:R-:W-:Y:S01]  /*cf20*/  FMNMX.FTZ R88, R0, R88, !PT ;  /* 0x0000005800587209 */ /* 0x002fe20007810000 */
[----:B------:R-:W-:Y:S01]  /*cf30*/  FMUL.FTZ R223, R223, R104 ;  /* 0x00000068dfdf7220 */ /* 0x000fe20000410000 */
[----:B------:R-:W-:Y:S03]  /*cf40*/  MUFU.EX2 R49, R49 ;  /* 0x0000003100317308 */ /* 0x000fe60000000800 */
[----:B------:R-:W1:Y:S01]  /*cf50*/  SHFL.BFLY PT, R0, R88, 0x1, 0x1f ;  /* 0x0c201f0058007f89 */ /* 0x000e6200000e0000 */
[----:B----4-:R-:W-:-:S04]  /*cf60*/  F2FP.BF16.PACK_AB R27, R50, R51 ;  /* 0x00000033321b723e */ /* 0x010fc800000010ff */
[----:B------:R-:W-:Y:S08]  /*cf70*/  MUFU.EX2 R48, R48 ;  /* 0x0000003000307308 */ /* 0x000ff00000000800 */
[----:B------:R-:W-:Y:S08]  /*cf80*/  MUFU.EX2 R46, R46 ;  /* 0x0000002e002e7308 */ /* 0x000ff00000000800 */
[----:B------:R-:W-:Y:S01]  /*cf90*/  MUFU.EX2 R45, R45 ;  /* 0x0000002d002d7308 */ /* 0x000fe20000000800 */
[----:B-1----:R-:W-:-:S02]  /*cfa0*/  FMNMX.FTZ R88, R88, R0, !PT ;  /* 0x0000000058587209 */ /* 0x002fc40007810000 */
[----:B------:R-:W1:Y:S02]  /*cfb0*/  SHFL.BFLY PT, R0, R87, 0x1, 0x1f ;  /* 0x0c201f0057007f89 */ /* 0x000e6400000e0000 */
[C---:B------:R-:W-:Y:S01]  /*cfc0*/  FSETP.NEU.FTZ.AND P2, PT, R88.reuse, -INF , PT ;  /* 0xff8000005800780b */ /* 0x040fe20003f5d000 */
[----:B------:R-:W-:Y:S02]  /*cfd0*/  FMUL.FTZ R115, R88, c[0x0][0x23c] ;  /* 0x00008f0058737a20 */ /* 0x000fe40000410000 */
[----:B------:R-:W-:Y:S03]  /*cfe0*/  MUFU.EX2 R43, R43 ;  /* 0x0000002b002b7308 */ /* 0x000fe60000000800 */
[----:B------:R-:W-:-:S05]  /*cff0*/  FSEL R115, R115, RZ, P2 ;  /* 0x000000ff73737208 */ /* 0x000fca0001000000 */
[----:B------:R-:W-:Y:S01]  /*d000*/  MUFU.EX2 R42, R42 ;  /* 0x0000002a002a7308 */ /* 0x000fe20000000800 */
[--C-:B------:R-:W-:Y:S02]  /*d010*/  FFMA.FTZ R92, R16, c[0x0][0x23c], -R115.reuse ;  /* 0x00008f00105c7a23 */ /* 0x100fe40000010873 */
[--C-:B------:R-:W-:Y:S01]  /*d020*/  FFMA.FTZ R34, R170, c[0x0][0x23c], -R115.reuse ;  /* 0x00008f00aa227a23 */ /* 0x100fe20000010873 */
[----:B------:R-:W-:Y:S01]  /*d030*/  LDSM.16.MT88.4 R16, [R252+0x4400] ;  /* 0x00440000fc10783b */ /* 0x000fe20000004200 */
[--C-:B------:R-:W-:Y:S02]  /*d040*/  FFMA.FTZ R33, R171, c[0x0][0x23c], -R115.reuse ;  /* 0x00008f00ab217a23 */ /* 0x100fe40000010873 */
[--C-:B------:R-:W-:Y:S01]  /*d050*/  FFMA.FTZ R32, R173, c[0x0][0x23c], -R115.reuse ;  /* 0x00008f00ad207a23 */ /* 0x100fe20000010873 */
[----:B------:R-:W-:Y:S01]  /*d060*/  MUFU.EX2 R92, R92 ;  /* 0x0000005c005c7308 */ /* 0x000fe20000000800 */
[--C-:B------:R-:W-:Y:S02]  /*d070*/  FFMA.FTZ R31, R175, c[0x0][0x23c], -R115.reuse ;  /* 0x00008f00af1f7a23 */ /* 0x100fe40000010873 */
[--C-:B------:R-:W-:Y:S01]  /*d080*/  FFMA.FTZ R30, R169, c[0x0][0x23c], -R115.reuse ;  /* 0x00008f00a91e7a23 */ /* 0x100fe20000010873 */
[----:B-1----:R-:W-:Y:S01]  /*d090*/  FMNMX.FTZ R87, R87, R0, !PT ;  /* 0x0000000057577209 */ /* 0x002fe20007810000 */
[----:B------:R-:W-:-:S02]  /*d0a0*/  FFMA.FTZ R29, R172, c[0x0][0x23c], -R115 ;  /* 0x00008f00ac1d7a23 */ /* 0x000fc40000010873 */
[--C-:B------:R-:W-:Y:S01]  /*d0b0*/  FFMA.FTZ R28, R174, c[0x0][0x23c], -R115.reuse ;  /* 0x00008f00ae1c7a23 */ /* 0x100fe20000010873 */
[C---:B------:R-:W-:Y:S01]  /*d0c0*/  FSETP.NEU.FTZ.AND P1, PT, R87.reuse, -INF , PT ;  /* 0xff8000005700780b */ /* 0x040fe20003f3d000 */
[----:B------:R-:W-:Y:S01]  /*d0d0*/  FMUL.FTZ R106, R87, c[0x0][0x23c] ;  /* 0x00008f00576a7a20 */ /* 0x000fe20000410000 */
[----:B------:R-:W1:Y:S01]  /*d0e0*/  MUFU.EX2 R34, R34 ;  /* 0x0000002200227308 */ /* 0x000e620000000800 */
[--C-:B------:R-:W-:Y:S02]  /*d0f0*/  FFMA.FTZ R117, R117, c[0x0][0x23c], -R115.reuse ;  /* 0x00008f0075757a23 */ /* 0x100fe40000010873 */
[--C-:B------:R-:W-:Y:S01]  /*d100*/  FFMA.FTZ R119, R119, c[0x0][0x23c], -R115.reuse ;  /* 0x00008f0077777a23 */ /* 0x100fe20000010873 */
[----:B------:R-:W-:Y:S01]  /*d110*/  FSEL R106, R106, RZ, P1 ;  /* 0x000000ff6a6a7208 */ /* 0x000fe20000800000 */
[--C-:B------:R-:W-:Y:S02]  /*d120*/  FFMA.FTZ R120, R120, c[0x0][0x23c], -R115.reuse ;  /* 0x00008f0078787a23 */ /* 0x100fe40000010873 */
[----:B------:R-:W-:Y:S01]  /*d130*/  FFMA.FTZ R123, R123, c[0x0][0x23c], -R115 ;  /* 0x00008f007b7b7a23 */ /* 0x000fe20000010873 */
[----:B------:R-:W-:Y:S01]  /*d140*/  MUFU.EX2 R33, R33 ;  /* 0x0000002100217308 */ /* 0x000fe20000000800 */
[--C-:B------:R-:W-:Y:S01]  /*d150*/  FFMA.FTZ R91, R4, c[0x0][0x23c], -R106.reuse ;  /* 0x00008f00045b7a23 */ /* 0x100fe2000001086a */
[----:B------:R-:W-:Y:S01]  /*d160*/  FSEL R4, R88, RZ, P2 ;  /* 0x000000ff58047208 */ /* 0x000fe20001000000 */
[----:B------:R-:W-:-:S02]  /*d170*/  FFMA.FTZ R3, R133, c[0x0][0x23c], -R106 ;  /* 0x00008f0085037a23 */ /* 0x000fc4000001086a */
[----:B------:R-:W-:Y:S02]  /*d180*/  FFMA.FTZ R2, R168, c[0x0][0x23c], -R106 ;  /* 0x00008f00a8027a23 */ /* 0x000fe4000001086a */
[----:B------:R-:W-:Y:S01]  /*d190*/  FADD.FTZ R4, R5, -R4 ;  /* 0x8000000405047221 */ /* 0x000fe20000010000 */
[----:B------:R-:W-:Y:S01]  /*d1a0*/  FSEL R5, R87, RZ, P1 ;  /* 0x000000ff57057208 */ /* 0x000fe20000800000 */
[--C-:B------:R-:W-:Y:S01]  /*d1b0*/  FFMA.FTZ R0, R166, c[0x0][0x23c], -R106.reuse ;  /* 0x00008f00a6007a23 */ /* 0x100fe2000001086a */
[----:B------:R-:W3:Y:S01]  /*d1c0*/  MUFU.EX2 R32, R32 ;  /* 0x0000002000207308 */ /* 0x000ee20000000800 */
[----:B------:R-:W-:Y:S01]  /*d1d0*/  FMUL.FTZ R4, R4, c[0x0][0x23c] ;  /* 0x00008f0004047a20 */ /* 0x000fe20000410000 */
[----:B-1----:R-:W-:Y:S01]  /*d1e0*/  F2FP.BF16.PACK_AB R8, R34, R92 ;  /* 0x0000005c2208723e */ /* 0x002fe200000010ff */
[----:B------:R-:W-:Y:S02]  /*d1f0*/  FADD.FTZ R5, R9, -R5 ;  /* 0x8000000509057221 */ /* 0x000fe40000010000 */
[----:B------:R-:W-:-:S02]  /*d200*/  FFMA.FTZ R107, R107, c[0x0][0x23c], -R106 ;  /* 0x00008f006b6b7a23 */ /* 0x000fc4000001086a */
[----:B------:R-:W-:Y:S01]  /*d210*/  FMUL.FTZ R5, R5, c[0x0][0x23c] ;  /* 0x00008f0005057a20 */ /* 0x000fe20000410000 */
[----:B------:R-:W1:Y:S01]  /*d220*/  MUFU.EX2 R97, R4 ;  /* 0x0000000400617308 */ /* 0x000e620000000800 */
[--C-:B------:R-:W-:Y:S02]  /*d230*/  FFMA.FTZ R109, R109, c[0x0][0x23c], -R106.reuse ;  /* 0x00008f006d6d7a23 */ /* 0x100fe4000001086a */
[--C-:B------:R-:W-:Y:S02]  /*d240*/  FFMA.FTZ R111, R111, c[0x0][0x23c], -R106.reuse ;  /* 0x00008f006f6f7a23 */ /* 0x100fe4000001086a */
[--C-:B------:R-:W-:Y:S02]  /*d250*/  FFMA.FTZ R112, R112, c[0x0][0x23c], -R106.reuse ;  /* 0x00008f0070707a23 */ /* 0x100fe4000001086a */
[--C-:B------:R-:W-:Y:S01]  /*d260*/  FFMA.FTZ R126, R126, c[0x0][0x23c], -R106.reuse ;  /* 0x00008f007e7e7a23 */ /* 0x100fe2000001086a */
[----:B------:R2:W4:Y:S01]  /*d270*/  MUFU.EX2 R96, R5 ;  /* 0x0000000500607308 */ /* 0x0005220000000800 */
[----:B---3--:R-:W-:Y:S01]  /*d280*/  F2FP.BF16.PACK_AB R10, R32, R33 ;  /* 0x00000021200a723e */ /* 0x008fe200000010ff */
[----:B------:R-:W-:-:S02]  /*d290*/  FFMA.FTZ R125, R125, c[0x0][0x23c], -R106 ;  /* 0x00008f007d7d7a23 */ /* 0x000fc4000001086a */
[--C-:B------:R-:W-:Y:S02]  /*d2a0*/  FFMA.FTZ R128, R128, c[0x0][0x23c], -R106.reuse ;  /* 0x00008f0080807a23 */ /* 0x100fe4000001086a */
[----:B------:R-:W-:Y:S02]  /*d2b0*/  FFMA.FTZ R132, R132, c[0x0][0x23c], -R106 ;  /* 0x00008f0084847a23 */ /* 0x000fe4000001086a */
[----:B------:R-:W-:Y:S01]  /*d2c0*/  MUFU.EX2 R91, R91 ;  /* 0x0000005b005b7308 */ /* 0x000fe20000000800 */
[-C--:B-1----:R-:W-:Y:S02]  /*d2d0*/  FMUL.FTZ R248, R248, R97.reuse ;  /* 0x00000061f8f87220 */ /* 0x082fe40000410000 */
[-C--:B------:R-:W-:Y:S02]  /*d2e0*/  FMUL.FTZ R249, R249, R97.reuse ;  /* 0x00000061f9f97220 */ /* 0x080fe40000410000 */
[-C--:B------:R-:W-:Y:S02]  /*d2f0*/  FMUL.FTZ R244, R244, R97.reuse ;  /* 0x00000061f4f47220 */ /* 0x080fe40000410000 */
[----:B------:R-:W-:Y:S01]  /*d300*/  FMUL.FTZ R245, R245, R97 ;  /* 0x00000061f5f57220 */ /* 0x000fe20000410000 */
[----:B--2---:R-:W1:Y:S01]  /*d310*/  LDSM.16.MT88.4 R4, [R191+0x4000] ;  /* 0x00400000bf04783b */ /* 0x004e620000004200 */
[----:B------:R-:W2:Y:S01]  /*d320*/  MUFU.EX2 R3, R3 ;  /* 0x0000000300037308 */ /* 0x000ea20000000800 */
[----:B----4-:R-:W-:-:S02]  /*d330*/  FMUL.FTZ R250, R250, R96 ;  /* 0x00000060fafa7220 */ /* 0x010fc40000410000 */
[-C--:B------:R-:W-:Y:S02]  /*d340*/  FMUL.FTZ R251, R251, R96.reuse ;  /* 0x00000060fbfb7220 */ /* 0x080fe40000410000 */
[-C--:B------:R-:W-:Y:S02]  /*d350*/  FMUL.FTZ R246, R246, R96.reuse ;  /* 0x00000060f6f67220 */ /* 0x080fe40000410000 */
[-C--:B------:R-:W-:Y:S01]  /*d360*/  FMUL.FTZ R247, R247, R96.reuse ;  /* 0x00000060f7f77220 */ /* 0x080fe20000410000 */
[----:B------:R-:W-:Y:S01]  /*d370*/  MUFU.EX2 R2, R2 ;  /* 0x0000000200027308 */ /* 0x000fe20000000800 */
[-C--:B------:R-:W-:Y:S02]  /*d380*/  FMUL.FTZ R240, R240, R97.reuse ;  /* 0x00000061f0f07220 */ /* 0x080fe40000410000 */
[----:B------:R-:W-:Y:S02]  /*d390*/  FMUL.FTZ R241, R241, R97 ;  /* 0x00000061f1f17220 */ /* 0x000fe40000410000 */
[----:B------:R-:W-:-:S02]  /*d3a0*/  FMUL.FTZ R242, R242, R96 ;  /* 0x00000060f2f27220 */ /* 0x000fc40000410000 */
[-C--:B------:R-:W-:Y:S01]  /*d3b0*/  FMUL.FTZ R243, R243, R96.reuse ;  /* 0x00000060f3f37220 */ /* 0x080fe20000410000 */
[----:B------:R-:W3:Y:S01]  /*d3c0*/  MUFU.EX2 R0, R0 ;  /* 0x0000000000007308 */ /* 0x000ee20000000800 */
[----:B--2---:R-:W-:Y:S01]  /*d3d0*/  F2FP.BF16.PACK_AB R9, R3, R91 ;  /* 0x0000005b0309723e */ /* 0x004fe200000010ff */
[-C--:B------:R-:W-:Y:S02]  /*d3e0*/  FMUL.FTZ R236, R236, R97.reuse ;  /* 0x00000061ecec7220 */ /* 0x080fe40000410000 */
[----:B------:R-:W-:Y:S02]  /*d3f0*/  FMUL.FTZ R237, R237, R97 ;  /* 0x00000061eded7220 */ /* 0x000fe40000410000 */
[-C--:B------:R-:W-:Y:S02]  /*d400*/  FMUL.FTZ R238, R238, R96.reuse ;  /* 0x00000060eeee7220 */ /* 0x080fe40000410000 */
[----:B------:R-:W-:Y:S01]  /*d410*/  FMUL.FTZ R239, R239, R96 ;  /* 0x00000060efef7220 */ /* 0x000fe20000410000 */
[----:B------:R-:W-:Y:S01]  /*d420*/  MUFU.EX2 R31, R31 ;  /* 0x0000001f001f7308 */ /* 0x000fe20000000800 */
[----:B------:R-:W-:-:S02]  /*d430*/  FFMA.FTZ R137, R137, c[0x0][0x23c], -R115 ;  /* 0x00008f0089897a23 */ /* 0x000fc40000010873 */
[--C-:B------:R-:W-:Y:S02]  /*d440*/  FFMA.FTZ R139, R139, c[0x0][0x23c], -R115.reuse ;  /* 0x00008f008b8b7a23 */ /* 0x100fe40000010873 */
[--C-:B------:R-:W-:Y:S01]  /*d450*/  FFMA.FTZ R140, R140, c[0x0][0x23c], -R115.reuse ;  /* 0x00008f008c8c7a23 */ /* 0x100fe20000010873 */
[----:B---3--:R-:W-:Y:S02]  /*d460*/  F2FP.BF16.PACK_AB R11, R0, R2 ;  /* 0x00000002000b723e */ /* 0x008fe400000010ff */
[----:B------:R-:W2:Y:S01]  /*d470*/  MUFU.EX2 R30, R30 ;  /* 0x0000001e001e7308 */ /* 0x000ea20000000800 */
[----:B------:R-:W-:Y:S02]  /*d480*/  FFMA.FTZ R143, R143, c[0x0][0x23c], -R115 ;  /* 0x00008f008f8f7a23 */ /* 0x000fe40000010873 */
[--C-:B------:R-:W-:Y:S02]  /*d490*/  FFMA.FTZ R146, R146, c[0x0][0x23c], -R106.reuse ;  /* 0x00008f0092927a23 */ /* 0x100fe4000001086a */
[--C-:B------:R-:W-:Y:S01]  /*d4a0*/  FFMA.FTZ R145, R145, c[0x0][0x23c], -R106.reuse ;  /* 0x00008f0091917a23 */ /* 0x100fe2000001086a */
[----:B------:R-:W-:Y:S01]  /*d4b0*/  HMMA.16816.F32.BF16 R248, R8, R12, R248 ;  /* 0x0000000c08f8723c */ /* 0x000fe200000418f8 */
[--C-:B------:R-:W-:Y:S01]  /*d4c0*/  FFMA.FTZ R148, R148, c[0x0][0x23c], -R106.reuse ;  /* 0x00008f0094947a23 */ /* 0x100fe2000001086a */
[----:B------:R-:W-:Y:S01]  /*d4d0*/  MUFU.EX2 R29, R29 ;  /* 0x0000001d001d7308 */ /* 0x000fe20000000800 */
[----:B------:R-:W-:-:S02]  /*d4e0*/  FFMA.FTZ R150, R150, c[0x0][0x23c], -R106 ;  /* 0x00008f0096967a23 */ /* 0x000fc4000001086a */
[--C-:B------:R-:W-:Y:S02]  /*d4f0*/  FFMA.FTZ R156, R156, c[0x0][0x23c], -R115.reuse ;  /* 0x00008f009c9c7a23 */ /* 0x100fe40000010873 */
[--C-:B------:R-:W-:Y:S01]  /*d500*/  FFMA.FTZ R165, R165, c[0x0][0x23c], -R115.reuse ;  /* 0x00008f00a5a57a23 */ /* 0x100fe20000010873 */
[C---:B------:R-:W-:Y:S01]  /*d510*/  HMMA.16816.F32.BF16 R244, R8.reuse, R14, R244 ;  /* 0x0000000e08f4723c */ /* 0x040fe200000418f4 */
[--C-:B------:R-:W-:Y:S01]  /*d520*/  FFMA.FTZ R164, R164, c[0x0][0x23c], -R115.reuse ;  /* 0x00008f00a4a47a23 */ /* 0x100fe20000010873 */
[----:B------:R-:W-:Y:S01]  /*d530*/  MUFU.EX2 R28, R28 ;  /* 0x0000001c001c7308 */ /* 0x000fe20000000800 */
[----:B------:R-:W-:Y:S02]  /*d540*/  FFMA.FTZ R163, R163, c[0x0][0x23c], -R115 ;  /* 0x00008f00a3a37a23 */ /* 0x000fe40000010873 */
[--C-:B------:R-:W-:Y:S02]  /*d550*/  FFMA.FTZ R162, R162, c[0x0][0x23c], -R106.reuse ;  /* 0x00008f00a2a27a23 */ /* 0x100fe4000001086a */
[--C-:B------:R-:W-:Y:S01]  /*d560*/  FFMA.FTZ R161, R161, c[0x0][0x23c], -R106.reuse ;  /* 0x00008f00a1a17a23 */ /* 0x100fe2000001086a */
[----:B-1----:R-:W-:Y:S01]  /*d570*/  HMMA.16816.F32.BF16 R240, R8, R4, R240 ;  /* 0x0000000408f0723c */ /* 0x002fe200000418f0 */
[--C-:B------:R-:W-:Y:S01]  /*d580*/  FFMA.FTZ R160, R160, c[0x0][0x23c], -R106.reuse ;  /* 0x00008f00a0a07a23 */ /* 0x100fe2000001086a */
[----:B------:R-:W-:Y:S01]  /*d590*/  MUFU.EX2 R107, R107 ;  /* 0x0000006b006b7308 */ /* 0x000fe20000000800 */
[----:B------:R-:W-:-:S02]  /*d5a0*/  FFMA.FTZ R159, R159, c[0x0][0x23c], -R106 ;  /* 0x00008f009f9f7a23 */ /* 0x000fc4000001086a */
[----:B------:R-:W-:Y:S02]  /*d5b0*/  FFMA.FTZ R92, R210, R97, R92 ;  /* 0x00000061d25c7223 */ /* 0x000fe4000001005c */
[----:B------:R-:W-:Y:S01]  /*d5c0*/  FFMA.FTZ R91, R211, R96, R91 ;  /* 0x00000060d35b7223 */ /* 0x000fe2000001005b */
[----:B------:R-:W-:Y:S01]  /*d5d0*/  HMMA.16816.F32.BF16 R236, R8, R6, R236 ;  /* 0x0000000608ec723c */ /* 0x000fe200000418ec */
[--C-:B------:R-:W-:Y:S01]  /*d5e0*/  FFMA.FTZ R157, R157, c[0x0][0x23c], -R115.reuse ;  /* 0x00008f009d9d7a23 */ /* 0x100fe20000010873 */
[----:B------:R-:W1:Y:S01]  /*d5f0*/  MUFU.EX2 R109, R109 ;  /* 0x0000006d006d7308 */ /* 0x000e620000000800 */
[--C-:B------:R-:W-:Y:S02]  /*d600*/  FFMA.FTZ R155, R155, c[0x0][0x23c], -R115.reuse ;  /* 0x00008f009b9b7a23 */ /* 0x100fe40000010873 */
[----:B------:R-:W-:Y:S02]  /*d610*/  FFMA.FTZ R154, R154, c[0x0][0x23c], -R115 ;  /* 0x00008f009a9a7a23 */ /* 0x000fe40000010873 */
[----:B------:R-:W-:Y:S01]  /*d620*/  F2FP.BF16.PACK_AB R8, R94, R95 ;  /* 0x0000005f5e08723e */ /* 0x000fe200000010ff */
[----:B------:R-:W-:Y:S01]  /*d630*/  FFMA.FTZ R95, R208, R98, R95 ;  /* 0x00000062d05f7223 */ /* 0x000fe2000001005f */
[----:B------:R-:W-:Y:S01]  /*d640*/  F2FP.BF16.PACK_AB R9, R56, R93 ;  /* 0x0000005d3809723e */ /* 0x000fe200000010ff */
[----:B------:R-:W-:Y:S01]  /*d650*/  MUFU.EX2 R111, R111 ;  /* 0x0000006f006f7308 */ /* 0x000fe20000000800 */
[----:B------:R-:W-:Y:S01]  /*d660*/  F2FP.BF16.PACK_AB R10, R85, R86 ;  /* 0x00000056550a723e */ /* 0x000fe200000010ff */
[----:B------:R-:W-:Y:S01]  /*d670*/  FFMA.FTZ R93, R209, R104, R93 ;  /* 0x00000068d15d7223 */ /* 0x000fe2000001005d */
[----:B------:R-:W-:Y:S01]  /*d680*/  F2FP.BF16.PACK_AB R11, R54, R55 ;  /* 0x00000037360b723e */ /* 0x000fe200000010ff */
[----:B------:R-:W-:-:S02]  /*d690*/  FFMA.FTZ R153, R153, c[0x0][0x23c], -R115 ;  /* 0x00008f0099997a23 */ /* 0x000fc40000010873 */
[--C-:B------:R-:W-:Y:S02]  /*d6a0*/  FFMA.FTZ R151, R151, c[0x0][0x23c], -R106.reuse ;  /* 0x00008f0097977a23 */ /* 0x100fe4000001086a */
[----:B------:R-:W3:Y:S01]  /*d6b0*/  MUFU.EX2 R112, R112 ;  /* 0x0000007000707308 */ /* 0x000ee20000000800 */
[--C-:B------:R-:W-:Y:S01]  /*d6c0*/  FFMA.FTZ R149, R149, c[0x0][0x23c], -R106.reuse ;  /* 0x00008f0095957a23 */ /* 0x100fe2000001086a */
[C---:B------:R-:W-:Y:S01]  /*d6d0*/  HMMA.16816.F32.BF16 R232, R8.reuse, R12, R232 ;  /* 0x0000000c08e8723c */ /* 0x040fe200000418e8 */
[--C-:B------:R-:W-:Y:S02]  /*d6e0*/  FFMA.FTZ R147, R147, c[0x0][0x23c], -R106.reuse ;  /* 0x00008f0093937a23 */ /* 0x100fe4000001086a */
[----:B------:R-:W-:Y:S02]  /*d6f0*/  FFMA.FTZ R144, R144, c[0x0][0x23c], -R106 ;  /* 0x00008f0090907a23 */ /* 0x000fe4000001086a */
[----:B------:R-:W-:Y:S01]  /*d700*/  FADD.FTZ R95, R94, R95 ;  /* 0x0000005f5e5f7221 */ /* 0x000fe20000010000 */
[----:B------:R-:W-:Y:S01]  /*d710*/  MUFU.EX2 R117, R117 ;  /* 0x0000007500757308 */ /* 0x000fe20000000800 */
[----:B------:R-:W-:Y:S01]  /*d720*/  FADD.FTZ R93, R56, R93 ;  /* 0x0000005d385d7221 */ /* 0x000fe20000010000 */
[----:B------:R-:W-:Y:S01]  /*d730*/  HMMA.16816.F32.BF16 R228, R8, R14, R228 ;  /* 0x0000000e08e4723c */ /* 0x000fe200000418e4 */
[----:B------:R-:W4:Y:S01]  /*d740*/  LDSM.16.MT88.4 R12, [R191+0x4400] ;  /* 0x00440000bf0c783b */ /* 0x000f220000004200 */
[----:B------:R-:W-:-:S02]  /*d750*/  FADD.FTZ R92, R34, R92 ;  /* 0x0000005c225c7221 */ /* 0x000fc40000010000 */
[----:B------:R-:W-:Y:S02]  /*d760*/  FADD.FTZ R91, R3, R91 ;  /* 0x0000005b035b7221 */ /* 0x000fe40000010000 */
[----:B------:R-:W5:Y:S01]  /*d770*/  MUFU.EX2 R119, R119 ;  /* 0x0000007700777308 */ /* 0x000f620000000800 */
[----:B------:R-:W-:Y:S01]  /*d780*/  FADD.FTZ R95, R86, R95 ;  /* 0x0000005f565f7221 */ /* 0x000fe20000010000 */
[C---:B------:R-:W-:Y:S01]  /*d790*/  HMMA.16816.F32.BF16 R224, R8.reuse, R4, R224 ;  /* 0x0000000408e0723c */ /* 0x040fe200000418e0 */
[----:B------:R-:W-:Y:S02]  /*d7a0*/  FADD.FTZ R93, R55, R93 ;  /* 0x0000005d375d7221 */ /* 0x000fe40000010000 */
[----:B------:R-:W-:Y:S02]  /*d7b0*/  FADD.FTZ R92, R33, R92 ;  /* 0x0000005c215c7221 */ /* 0x000fe40000010000 */
[----:B------:R-:W-:Y:S01]  /*d7c0*/  FADD.FTZ R91, R2, R91 ;  /* 0x0000005b025b7221 */ /* 0x000fe20000010000 */
[----:B------:R-:W-:Y:S01]  /*d7d0*/  MUFU.EX2 R120, R120 ;  /* 0x0000007800787308 */ /* 0x000fe20000000800 */
[----:B--2---:R-:W-:Y:S01]  /*d7e0*/  F2FP.BF16.PACK_AB R4, R30, R31 ;  /* 0x0000001f1e04723e */ /* 0x004fe200000010ff */
[----:B------:R-:W-:Y:S01]  /*d7f0*/  HMMA.16816.F32.BF16 R220, R8, R6, R220 ;  /* 0x0000000608dc723c */ /* 0x000fe200000418dc */
[----:B-1----:R-:W-:Y:S01]  /*d800*/  F2FP.BF16.PACK_AB R5, R109, R107 ;  /* 0x0000006b6d05723e */ /* 0x002fe200000010ff */
[----:B------:R-:W1:Y:S01]  /*d810*/  LDSM.16.MT88.4 R8, [R252+0x4800] ;  /* 0x00480000fc08783b */ /* 0x000e620000004200 */
[----:B------:R-:W-:-:S02]  /*d820*/  FADD.FTZ R95, R85, R95 ;  /* 0x0000005f555f7221 */ /* 0x000fc40000010000 */
[----:B------:R-:W-:Y:S01]  /*d830*/  FADD.FTZ R93, R54, R93 ;  /* 0x0000005d365d7221 */ /* 0x000fe20000010000 */
[----:B------:R-:W-:Y:S01]  /*d840*/  MUFU.EX2 R123, R123 ;  /* 0x0000007b007b7308 */ /* 0x000fe20000000800 */
[----:B------:R-:W-:Y:S01]  /*d850*/  F2FP.BF16.PACK_AB R6, R28, R29 ;  /* 0x0000001d1c06723e */ /* 0x000fe200000010ff */
[-C--:B------:R-:W-:Y:S01]  /*d860*/  HMMA.16816.F32.BF16 R232, R24, R16.reuse, R232 ;  /* 0x0000001018e8723c */ /* 0x080fe200000418e8 */
[----:B---3--:R-:W-:Y:S01]  /*d870*/  F2FP.BF16.PACK_AB R7, R112, R111 ;  /* 0x0000006f7007723e */ /* 0x008fe200000010ff */
[----:B------:R-:W-:Y:S02]  /*d880*/  FADD.FTZ R92, R32, R92 ;  /* 0x0000005c205c7221 */ /* 0x000fe40000010000 */
[----:B------:R-:W-:Y:S02]  /*d890*/  FADD.FTZ R91, R0, R91 ;  /* 0x0000005b005b7221 */ /* 0x000fe40000010000 */
[----:B------:R-:W-:Y:S01]  /*d8a0*/  MUFU.EX2 R126, R126 ;  /* 0x0000007e007e7308 */ /* 0x000fe20000000800 */
[----:B------:R-:W-:Y:S01]  /*d8b0*/  FADD.FTZ R95, R84, R95 ;  /* 0x0000005f545f7221 */ /* 0x000fe20000010000 */
[----:B------:R-:W-:Y:S01]  /*d8c0*/  HMMA.16816.F32.BF16 R248, R4, R16, R248 ;  /* 0x0000001004f8723c */ /* 0x000fe200000418f8 */
[----:B------:R-:W-:-:S02]  /*d8d0*/  FADD.FTZ R93, R53, R93 ;  /* 0x0000005d355d7221 */ /* 0x000fc40000010000 */
[----:B------:R-:W-:Y:S02]  /*d8e0*/  FADD.FTZ R92, R31, R92 ;  /* 0x0000005c1f5c7221 */ /* 0x000fe40000010000 */
[----:B------:R-:W-:Y:S01]  /*d8f0*/  FADD.FTZ R91, R107, R91 ;  /* 0x0000005b6b5b7221 */ /* 0x000fe20000010000 */
[----:B------:R-:W2:Y:S01]  /*d900*/  MUFU.EX2 R125, R125 ;  /* 0x0000007d007d7308 */ /* 0x000ea20000000800 */
[----:B------:R-:W-:Y:S01]  /*d910*/  FADD.FTZ R95, R83, R95 ;  /* 0x0000005f535f7221 */ /* 0x000fe20000010000 */
[C---:B------:R-:W-:Y:S01]  /*d920*/  HMMA.16816.F32.BF16 R244, R4.reuse, R18, R244 ;  /* 0x0000001204f4723c */ /* 0x040fe200000418f4 */
[----:B------:R-:W-:Y:S02]  /*d930*/  FADD.FTZ R93, R52, R93 ;  /* 0x0000005d345d7221 */ /* 0x000fe40000010000 */
[----:B------:R-:W-:Y:S02]  /*d940*/  FADD.FTZ R92, R30, R92 ;  /* 0x0000005c1e5c7221 */ /* 0x000fe40000010000 */
[----:B------:R-:W-:Y:S01]  /*d950*/  FADD.FTZ R91, R109, R91 ;  /* 0x0000005b6d5b7221 */ /* 0x000fe20000010000 */
[----:B------:R-:W-:Y:S01]  /*d960*/  MUFU.EX2 R128, R128 ;  /* 0x0000008000807308 */ /* 0x000fe20000000800 */
[----:B------:R-:W-:Y:S01]  /*d970*/  FADD.FTZ R95, R82, R95 ;  /* 0x0000005f525f7221 */ /* 0x000fe20000010000 */
[----:B----4-:R-:W-:Y:S01]  /*d980*/  HMMA.16816.F32.BF16 R240, R4, R12, R240 ;  /* 0x0000000c04f0723c */ /* 0x010fe200000418f0 */
[----:B------:R-:W-:-:S02]  /*d990*/  FADD.FTZ R93, R51, R93 ;  /* 0x0000005d335d7221 */ /* 0x000fc40000010000 */
[----:B------:R-:W-:Y:S02]  /*d9a0*/  FADD.FTZ R92, R29, R92 ;  /* 0x0000005c1d5c7221 */ /* 0x000fe40000010000 */
[----:B------:R-:W-:Y:S01]  /*d9b0*/  FADD.FTZ R91, R111, R91 ;  /* 0x0000005b6f5b7221 */ /* 0x000fe20000010000 */
[----:B------:R-:W3:Y:S01]  /*d9c0*/  MUFU.EX2 R132, R132 ;  /* 0x0000008400847308 */ /* 0x000ee20000000800 */
[----:B------:R-:W-:Y:S01]  /*d9d0*/  FADD.FTZ R95, R81, R95 ;  /* 0x0000005f515f7221 */ /* 0x000fe20000010000 */
[----:B------:R-:W-:Y:S01]  /*d9e0*/  HMMA.16816.F32.BF16 R236, R4, R14, R236 ;  /* 0x0000000e04ec723c */ /* 0x000fe200000418ec */
[----:B------:R-:W4:Y:S01]  /*d9f0*/  LDSM.16.MT88.4 R4, [R191+0x4800] ;  /* 0x00480000bf04783b */ /* 0x000f220000004200 */
[----:B------:R-:W-:Y:S02]  /*da00*/  FADD.FTZ R93, R50, R93 ;  /* 0x0000005d325d7221 */ /* 0x000fe40000010000 */
[----:B------:R-:W-:Y:S02]  /*da10*/  FADD.FTZ R92, R28, R92 ;  /* 0x0000005c1c5c7221 */ /* 0x000fe40000010000 */
[----:B------:R-:W-:Y:S01]  /*da20*/  MUFU.EX2 R137, R137 ;  /* 0x0000008900897308 */ /* 0x000fe20000000800 */
[----:B------:R-:W-:Y:S01]  /*da30*/  FADD.FTZ R91, R112, R91 ;  /* 0x0000005b705b7221 */ /* 0x000fe20000010000 */
[----:B------:R-:W-:Y:S01]  /*da40*/  HMMA.16816.F32.BF16 R224, R24, R12, R224 ;  /* 0x0000000c18e0723c */ /* 0x000fe200000418e0 */
[----:B------:R-:W-:-:S02]  /*da50*/  FFMA.FTZ R133, R167, c[0x0][0x23c], -R103 ;  /* 0x00008f00a7857a23 */ /* 0x000fc40000010867 */
[----:B------:R-:W-:Y:S02]  /*da60*/  FADD.FTZ R95, R80, R95 ;  /* 0x0000005f505f7221 */ /* 0x000fe40000010000 */
[----:B------:R-:W-:Y:S01]  /*da70*/  FADD.FTZ R93, R49, R93 ;  /* 0x0000005d315d7221 */ /* 0x000fe20000010000 */
[----:B------:R-:W1:Y:S01]  /*da80*/  MUFU.EX2 R139, R139 ;  /* 0x0000008b008b7308 */ /* 0x000e620000000800 */
[----:B-----5:R-:W-:Y:S01]  /*da90*/  F2FP.BF16.PACK_AB R12, R119, R117 ;  /* 0x00000075770c723e */ /* 0x020fe200000010ff */
[C---:B------:R-:W-:Y:S01]  /*daa0*/  HMMA.16816.F32.BF16 R220, R24.reuse, R14, R220 ;  /* 0x0000000e18dc723c */ /* 0x040fe200000418dc */
[----:B--2---:R-:W-:Y:S01]  /*dab0*/  F2FP.BF16.PACK_AB R13, R125, R126 ;  /* 0x0000007e7d0d723e */ /* 0x004fe200000010ff */
[----:B------:R-:W-:Y:S02]  /*dac0*/  FADD.FTZ R92, R117, R92 ;  /* 0x0000005c755c7221 */ /* 0x000fe40000010000 */
[----:B------:R-:W-:Y:S02]  /*dad0*/  FADD.FTZ R91, R126, R91 ;  /* 0x0000005b7e5b7221 */ /* 0x000fe40000010000 */
[----:B------:R-:W-:Y:S01]  /*dae0*/  MUFU.EX2 R140, R140 ;  /* 0x0000008c008c7308 */ /* 0x000fe20000000800 */
[----:B------:R-:W-:Y:S01]  /*daf0*/  F2FP.BF16.PACK_AB R14, R123, R120 ;  /* 0x000000787b0e723e */ /* 0x000fe200000010ff */
[----:B------:R-:W-:Y:S01]  /*db00*/  HMMA.16816.F32.BF16 R228, R24, R18, R228 ;  /* 0x0000001218e4723c */ /* 0x000fe200000418e4 */
[----:B---3--:R-:W-:Y:S01]  /*db10*/  F2FP.BF16.PACK_AB R15, R132, R128 ;  /* 0x00000080840f723e */ /* 0x008fe200000010ff */
[----:B------:R-:W2:Y:S01]  /*db20*/  LDSM.16.MT88.4 R16, [R252+0x4c00] ;  /* 0x004c0000fc10783b */ /* 0x000ea20000004200 */
[----:B------:R-:W-:-:S02]  /*db30*/  FADD.FTZ R95, R79, R95 ;  /* 0x0000005f4f5f7221 */ /* 0x000fc40000010000 */
[C---:B------:R-:W-:Y:S01]  /*db40*/  FADD.FTZ R93, R48.reuse, R93 ;  /* 0x0000005d305d7221 */ /* 0x040fe20000010000 */
[----:B------:R-:W-:Y:S01]  /*db50*/  MUFU.EX2 R143, R143 ;  /* 0x0000008f008f7308 */ /* 0x000fe20000000800 */
[----:B------:R-:W-:Y:S01]  /*db60*/  F2FP.BF16.PACK_AB R24, R79, R80 ;  /* 0x000000504f18723e */ /* 0x000fe200000010ff */
[C---:B-1----:R-:W-:Y:S01]  /*db70*/  HMMA.16816.F32.BF16 R248, R12.reuse, R8, R248 ;  /* 0x000000080cf8723c */ /* 0x042fe200000418f8 */
[----:B------:R-:W-:Y:S01]  /*db80*/  F2FP.BF16.PACK_AB R25, R48, R49 ;  /* 0x000000313019723e */ /* 0x000fe200000010ff */
[----:B------:R-:W-:Y:S01]  /*db90*/  FADD.FTZ R92, R119, R92 ;  /* 0x0000005c775c7221 */ /* 0x000fe20000010000 */
[----:B------:R-:W-:Y:S01]  /*dba0*/  F2FP.BF16.PACK_AB R26, R77, R78 ;  /* 0x0000004e4d1a723e */ /* 0x000fe200000010ff */
[----:B------:R-:W-:Y:S01]  /*dbb0*/  FADD.FTZ R91, R125, R91 ;  /* 0x0000005b7d5b7221 */ /* 0x000fe20000010000 */
[----:B------:R-:W-:Y:S01]  /*dbc0*/  F2FP.BF16.PACK_AB R27, R46, R47 ;  /* 0x0000002f2e1b723e */ /* 0x000fe200000010ff */
[----:B------:R-:W-:Y:S01]  /*dbd0*/  MUFU.EX2 R146, R146 ;  /* 0x0000009200927308 */ /* 0x000fe20000000800 */
[----:B------:R-:W-:Y:S01]  /*dbe0*/  FADD.FTZ R95, R78, R95 ;  /* 0x0000005f4e5f7221 */ /* 0x000fe20000010000 */
[----:B------:R-:W-:Y:S01]  /*dbf0*/  HMMA.16816.F32.BF16 R244, R12, R10, R244 ;  /* 0x0000000a0cf4723c */ /* 0x000fe200000418f4 */
[----:B------:R-:W-:-:S02]  /*dc00*/  FADD.FTZ R93, R47, R93 ;  /* 0x0000005d2f5d7221 */ /* 0x000fc40000010000 */
[----:B------:R-:W-:Y:S02]  /*dc10*/  FADD.FTZ R92, R120, R92 ;  /* 0x0000005c785c7221 */ /* 0x000fe40000010000 */
[----:B------:R-:W-:Y:S01]  /*dc20*/  FADD.FTZ R91, R128, R91 ;  /* 0x0000005b805b7221 */ /* 0x000fe20000010000 */
[----:B------:R-:W1:Y:S01]  /*dc30*/  MUFU.EX2 R145, R145 ;  /* 0x0000009100917308 */ /* 0x000e620000000800 */
[--C-:B------:R-:W-:Y:S01]  /*dc40*/  FFMA.FTZ R142, R142, c[0x0][0x23c], -R115.reuse ;  /* 0x00008f008e8e7a23 */ /* 0x100fe20000010873 */
[C---:B----4-:R-:W-:Y:S01]  /*dc50*/  HMMA.16816.F32.BF16 R240, R12.reuse, R4, R240 ;  /* 0x000000040cf0723c */ /* 0x050fe200000418f0 */
[--C-:B------:R-:W-:Y:S02]  /*dc60*/  FFMA.FTZ R138, R138, c[0x0][0x23c], -R115.reuse ;  /* 0x00008f008a8a7a23 */ /* 0x100fe40000010873 */
[--C-:B------:R-:W-:Y:S02]  /*dc70*/  FFMA.FTZ R136, R136, c[0x0][0x23c], -R115.reuse ;  /* 0x00008f0088887a23 */ /* 0x100fe40000010873 */
[----:B------:R-:W-:Y:S01]  /*dc80*/  FFMA.FTZ R135, R135, c[0x0][0x23c], -R115 ;  /* 0x00008f0087877a23 */ /* 0x000fe20000010873 */
[----:B------:R-:W-:Y:S01]  /*dc90*/  MUFU.EX2 R148, R148 ;  /* 0x0000009400947308 */ /* 0x000fe20000000800 */
[--C-:B------:R-:W-:Y:S01]  /*dca0*/  FFMA.FTZ R134, R134, c[0x0][0x23c], -R106.reuse ;  /* 0x00008f0086867a23 */ /* 0x100fe2000001086a */
[----:B------:R-:W-:Y:S01]  /*dcb0*/  HMMA.16816.F32.BF16 R236, R12, R6, R236 ;  /* 0x000000060cec723c */ /* 0x000fe200000418ec */
[----:B------:R-:W3:Y:S01]  /*dcc0*/  LDSM.16.MT88.4 R12, [R191+0x4c00] ;  /* 0x004c0000bf0c783b */ /* 0x000ee20000004200 */
[----:B------:R-:W-:-:S02]  /*dcd0*/  FFMA.FTZ R131, R131, c[0x0][0x23c], -R106 ;  /* 0x00008f0083837a23 */ /* 0x000fc4000001086a */
[--C-:B------:R-:W-:Y:S02]  /*dce0*/  FFMA.FTZ R127, R127, c[0x0][0x23c], -R106.reuse ;  /* 0x00008f007f7f7a23 */ /* 0x100fe4000001086a */
[----:B------:R-:W4:Y:S01]  /*dcf0*/  MUFU.EX2 R150, R150 ;  /* 0x0000009600967308 */ /* 0x000f220000000800 */
[----:B------:R-:W-:Y:S01]  /*dd00*/  FFMA.FTZ R124, R124, c[0x0][0x23c], -R106 ;  /* 0x00008f007c7c7a23 */ /* 0x000fe2000001086a */
[C---:B------:R-:W-:Y:S01]  /*dd10*/  HMMA.16816.F32.BF16 R224, R24.reuse, R4, R224 ;  /* 0x0000000418e0723c */ /* 0x040fe200000418e0 */
[----:B------:R-:W-:Y:S02]  /*dd20*/  FADD.FTZ R95, R77, R95 ;  /* 0x0000005f4d5f7221 */ /* 0x000fe40000010000 */
[----:B------:R-:W-:Y:S02]  /*dd30*/  FADD.FTZ R93, R46, R93 ;  /* 0x0000005d2e5d7221 */ /* 0x000fe40000010000 */
[----:B------:R-:W-:Y:S01]  /*dd40*/  FADD.FTZ R92, R123, R92 ;  /* 0x0000005c7b5c7221 */ /* 0x000fe20000010000 */
[----:B------:R-:W5:Y:S01]  /*dd50*/  MUFU.EX2 R156, R156 ;  /* 0x0000009c009c7308 */ /* 0x000f620000000800 */
[----:B------:R-:W-:Y:S01]  /*dd60*/  F2FP.BF16.PACK_AB R4, R139, R137 ;  /* 0x000000898b04723e */ /* 0x000fe200000010ff */
[----:B------:R-:W-:Y:S01]  /*dd70*/  HMMA.16816.F32.BF16 R220, R24, R6, R220 ;  /* 0x0000000618dc723c */ /* 0x000fe200000418dc */
[----:B-1----:R-:W-:Y:S01]  /*dd80*/  F2FP.BF16.PACK_AB R5, R145, R146 ;  /* 0x000000929105723e */ /* 0x002fe200000010ff */
[----:B------:R-:W-:-:S02]  /*dd90*/  FADD.FTZ R91, R132, R91 ;  /* 0x0000005b845b7221 */ /* 0x000fc40000010000 */
[----:B------:R-:W-:Y:S02]  /*dda0*/  FADD.FTZ R95, R76, R95 ;  /* 0x0000005f4c5f7221 */ /* 0x000fe40000010000 */
[----:B------:R-:W-:Y:S01]  /*ddb0*/  MUFU.EX2 R165, R165 ;  /* 0x000000a500a57308 */ /* 0x000fe20000000800 */
[----:B------:R-:W-:Y:S01]  /*ddc0*/  F2FP.BF16.PACK_AB R6, R143, R140 ;  /* 0x0000008c8f06723e */ /* 0x000fe200000010ff */
[C---:B------:R-:W-:Y:S01]  /*ddd0*/  HMMA.16816.F32.BF16 R232, R24.reuse, R8, R232 ;  /* 0x0000000818e8723c */ /* 0x040fe200000418e8 */
[----:B----4-:R-:W-:Y:S01]  /*dde0*/  F2FP.BF16.PACK_AB R7, R150, R148 ;  /* 0x000000949607723e */ /* 0x010fe200000010ff */
[----:B------:R-:W-:Y:S02]  /*ddf0*/  FADD.FTZ R93, R45, R93 ;  /* 0x0000005d2d5d7221 */ /* 0x000fe40000010000 */
[----:B------:R-:W-:Y:S02]  /*de00*/  FADD.FTZ R92, R137, R92 ;  /* 0x0000005c895c7221 */ /* 0x000fe40000010000 */
[----:B------:R-:W-:Y:S01]  /*de10*/  MUFU.EX2 R164, R164 ;  /* 0x000000a400a47308 */ /* 0x000fe20000000800 */
[----:B------:R-:W-:Y:S01]  /*de20*/  FADD.FTZ R91, R146, R91 ;  /* 0x0000005b925b7221 */ /* 0x000fe20000010000 */
[----:B------:R-:W-:Y:S01]  /*de30*/  HMMA.16816.F32.BF16 R228, R24, R10, R228 ;  /* 0x0000000a18e4723c */ /* 0x000fe200000418e4 */
[----:B------:R-:W1:Y:S01]  /*de40*/  LDSM.16.MT88.4 R8, [R252+0x5000] ;  /* 0x00500000fc08783b */ /* 0x000e620000004200 */
[----:B------:R-:W-:-:S02]  /*de50*/  FADD.FTZ R95, R75, R95 ;  /* 0x0000005f4b5f7221 */ /* 0x000fc40000010000 */
[C---:B------:R-:W-:Y:S02]  /*de60*/  FADD.FTZ R93, R44.reuse, R93 ;  /* 0x0000005d2c5d7221 */ /* 0x040fe40000010000 */
[----:B------:R-:W-:Y:S01]  /*de70*/  MUFU.EX2 R163, R163 ;  /* 0x000000a300a37308 */ /* 0x000fe20000000800 */
[----:B------:R-:W-:Y:S01]  /*de80*/  F2FP.BF16.PACK_AB R24, R75, R76 ;  /* 0x0000004c4b18723e */ /* 0x000fe200000010ff */
[C---:B--2---:R-:W-:Y:S01]  /*de90*/  HMMA.16816.F32.BF16 R248, R4.reuse, R16, R248 ;  /* 0x0000001004f8723c */ /* 0x044fe200000418f8 */
[----:B------:R-:W-:Y:S01]  /*dea0*/  F2FP.BF16.PACK_AB R25, R44, R45 ;  /* 0x0000002d2c19723e */ /* 0x000fe200000010ff */
[----:B------:R-:W-:Y:S01]  /*deb0*/  FADD.FTZ R92, R139, R92 ;  /* 0x0000005c8b5c7221 */ /* 0x000fe20000010000 */
[----:B------:R-:W-:Y:S01]  /*dec0*/  F2FP.BF16.PACK_AB R26, R73, R74 ;  /* 0x0000004a491a723e */ /* 0x000fe200000010ff */
[----:B------:R-:W-:Y:S01]  /*ded0*/  FADD.FTZ R91, R145, R91 ;  /* 0x0000005b915b7221 */ /* 0x000fe20000010000 */
[----:B------:R-:W-:Y:S01]  /*dee0*/  F2FP.BF16.PACK_AB R27, R42, R43 ;  /* 0x0000002b2a1b723e */ /* 0x000fe200000010ff */
[----:B------:R-:W2:Y:S01]  /*def0*/  MUFU.EX2 R162, R162 ;  /* 0x000000a200a27308 */ /* 0x000ea20000000800 */
[----:B------:R-:W-:Y:S01]  /*df00*/  FADD.FTZ R95, R74, R95 ;  /* 0x0000005f4a5f7221 */ /* 0x000fe20000010000 */
[----:B------:R-:W-:Y:S01]  /*df10*/  HMMA.16816.F32.BF16 R244, R4, R18, R244 ;  /* 0x0000001204f4723c */ /* 0x000fe200000418f4 */
[----:B------:R-:W-:-:S02]  /*df20*/  FADD.FTZ R93, R43, R93 ;  /* 0x0000005d2b5d7221 */ /* 0x000fc40000010000 */
[----:B------:R-:W-:Y:S02]  /*df30*/  FADD.FTZ R92, R140, R92 ;  /* 0x0000005c8c5c7221 */ /* 0x000fe40000010000 */
[----:B------:R-:W-:Y:S01]  /*df40*/  FADD.FTZ R91, R148, R91 ;  /* 0x0000005b945b7221 */ /* 0x000fe20000010000 */
[----:B------:R-:W4:Y:S01]  /*df50*/  MUFU.EX2 R161, R161 ;  /* 0x000000a100a17308 */ /* 0x000f220000000800 */
[----:B------:R-:W-:Y:S01]  /*df60*/  FADD.FTZ R95, R73, R95 ;  /* 0x0000005f495f7221 */ /* 0x000fe20000010000 */
[C---:B---3--:R-:W-:Y:S01]  /*df70*/  HMMA.16816.F32.BF16 R240, R4.reuse, R12, R240 ;  /* 0x0000000c04f0723c */ /* 0x048fe200000418f0 */
[----:B------:R-:W-:Y:S02]  /*df80*/  FADD.FTZ R93, R42, R93 ;  /* 0x0000005d2a5d7221 */ /* 0x000fe40000010000 */
[----:B------:R-:W-:Y:S02]  /*df90*/  FADD.FTZ R92, R143, R92 ;  /* 0x0000005c8f5c7221 */ /* 0x000fe40000010000 */
[----:B------:R-:W-:Y:S01]  /*dfa0*/  FADD.FTZ R91, R150, R91 ;  /* 0x0000005b965b7221 */ /* 0x000fe20000010000 */
[----:B------:R-:W3:Y:S01]  /*dfb0*/  MUFU.EX2 R160, R160 ;  /* 0x000000a000a07308 */ /* 0x000ee20000000800 */
[----:B------:R-:W-:Y:S01]  /*dfc0*/  FADD.FTZ R95, R72, R95 ;  /* 0x0000005f485f7221 */ /* 0x000fe20000010000 */
[----:B------:R-:W-:Y:S01]  /*dfd0*/  HMMA.16816.F32.BF16 R236, R4, R14, R236 ;  /* 0x0000000e04ec723c */ /* 0x000fe200000418ec */
[----:B------:R-:W1:Y:S01]  /*dfe0*/  LDSM.16.MT88.4 R4, [R191+0x5000] ;  /* 0x00500000bf04783b */ /* 0x000e620000004200 */
[----:B-----5:R-:W-:-:S02]  /*dff0*/  FADD.FTZ R92, R156, R92 ;  /* 0x0000005c9c5c7221 */ /* 0x020fc40000010000 */
[----:B--2---:R-:W-:Y:S02]  /*e000*/  FADD.FTZ R91, R162, R91 ;  /* 0x0000005ba25b7221 */ /* 0x004fe40000010000 */
[----:B------:R-:W2:Y:S01]  /*e010*/  MUFU.EX2 R159, R159 ;  /* 0x0000009f009f7308 */ /* 0x000ea20000000800 */
[----:B------:R-:W-:Y:S01]  /*e020*/  FADD.FTZ R95, R71, R95 ;  /* 0x0000005f475f7221 */ /* 0x000fe20000010000 */
[C---:B------:R-:W-:Y:S01]  /*e030*/  HMMA.16816.F32.BF16 R224, R24.reuse, R12, R224 ;  /* 0x0000000c18e0723c */ /* 0x040fe200000418e0 */
[----:B------:R-:W-:Y:S02]  /*e040*/  FADD.FTZ R92, R165, R92 ;  /* 0x0000005ca55c7221 */ /* 0x000fe40000010000 */
[----:B----4-:R-:W-:Y:S02]  /*e050*/  FADD.FTZ R91, R161, R91 ;  /* 0x0000005ba15b7221 */ /* 0x010fe40000010000 */
[----:B------:R-:W-:Y:S01]  /*e060*/  FADD.FTZ R95, R70, R95 ;  /* 0x0000005f465f7221 */ /* 0x000fe20000010000 */
[----:B------:R-:W4:Y:S01]  /*e070*/  MUFU.EX2 R69, R69 ;  /* 0x0000004500457308 */ /* 0x000f220000000800 */
[----:B------:R-:W-:Y:S01]  /*e080*/  F2FP.BF16.PACK_AB R12, R165, R156 ;  /* 0x0000009ca50c723e */ /* 0x000fe200000010ff */
[----:B------:R-:W-:Y:S01]  /*e090*/  HMMA.16816.F32.BF16 R220, R24, R14, R220 ;  /* 0x0000000e18dc723c */ /* 0x000fe200000418dc */
[----:B------:R-:W-:Y:S01]  /*e0a0*/  F2FP.BF16.PACK_AB R13, R161, R162 ;  /* 0x000000a2a10d723e */ /* 0x000fe200000010ff */
[----:B------:R-:W-:-:S02]  /*e0b0*/  FADD.FTZ R92, R164, R92 ;  /* 0x0000005ca45c7221 */ /* 0x000fc40000010000 */
[----:B---3--:R-:W-:Y:S02]  /*e0c0*/  FADD.FTZ R91, R160, R91 ;  /* 0x0000005ba05b7221 */ /* 0x008fe40000010000 */
[----:B------:R-:W3:Y:S01]  /*e0d0*/  MUFU.EX2 R41, R41 ;  /* 0x0000002900297308 */ /* 0x000ee20000000800 */
[----:B------:R-:W-:Y:S01]  /*e0e0*/  F2FP.BF16.PACK_AB R14, R163, R164 ;  /* 0x000000a4a30e723e */ /* 0x000fe200000010ff */
[C---:B------:R-:W-:Y:S01]  /*e0f0*/  HMMA.16816.F32.BF16 R232, R24.reuse, R16, R232 ;  /* 0x0000001018e8723c */ /* 0x040fe200000418e8 */
[----:B--2---:R-:W-:Y:S01]  /*e100*/  F2FP.BF16.PACK_AB R15, R159, R160 ;  /* 0x000000a09f0f723e */ /* 0x004fe200000010ff */
[----:B------:R-:W-:Y:S02]  /*e110*/  FADD.FTZ R92, R163, R92 ;  /* 0x0000005ca35c7221 */ /* 0x000fe40000010000 */
[----:B------:R-:W-:Y:S02]  /*e120*/  FADD.FTZ R91, R159, R91 ;  /* 0x0000005b9f5b7221 */ /* 0x000fe40000010000 */
[----:B------:R-:W2:Y:S01]  /*e130*/  MUFU.EX2 R40, R40 ;  /* 0x0000002800287308 */ /* 0x000ea20000000800 */
[----:B----4-:R-:W-:Y:S01]  /*e140*/  FADD.FTZ R95, R69, R95 ;  /* 0x0000005f455f7221 */ /* 0x010fe20000010000 */
[----:B------:R-:W-:Y:S01]  /*e150*/  HMMA.16816.F32.BF16 R228, R24, R18, R228 ;  /* 0x0000001218e4723c */ /* 0x000fe200000418e4 */
[----:B------:R-:W4:Y:S01]  /*e160*/  LDSM.16.MT88.4 R16, [R252+0x5400] ;  /* 0x00540000fc10783b */ /* 0x000f220000004200 */
[----:B------:R-:W-:-:S02]  /*e170*/  FFMA.FTZ R121, R121, c[0x0][0x23c], -R115 ;  /* 0x00008f0079797a23 */ /* 0x000fc40000010873 */
[----:B------:R-:W-:Y:S02]  /*e180*/  FFMA.FTZ R118, R118, c[0x0][0x23c], -R115 ;  /* 0x00008f0076767a23 */ /* 0x000fe40000010873 */
[----:B------:R-:W5:Y:S01]  /*e190*/  MUFU.EX2 R39, R39 ;  /* 0x0000002700277308 */ /* 0x000f620000000800 */
[----:B------:R-:W-:Y:S01]  /*e1a0*/  F2FP.BF16.PACK_AB R24, R71, R72 ;  /* 0x000000484718723e */ /* 0x000fe200000010ff */
[C---:B-1----:R-:W-:Y:S01]  /*e1b0*/  HMMA.16816.F32.BF16 R248, R12.reuse, R8, R248 ;  /* 0x000000080cf8723c */ /* 0x042fe200000418f8 */
[----:B------:R-:W-:Y:S01]  /*e1c0*/  F2FP.BF16.PACK_AB R26, R69, R70 ;  /* 0x00000046451a723e */ /* 0x000fe200000010ff */
[----:B---3--:R-:W-:Y:S02]  /*e1d0*/  FADD.FTZ R93, R41, R93 ;  /* 0x0000005d295d7221 */ /* 0x008fe40000010000 */
[----:B------:R-:W-:Y:S02]  /*e1e0*/  FFMA.FTZ R116, R116, c[0x0][0x23c], -R115 ;  /* 0x00008f0074747a23 */ /* 0x000fe40000010873 */
[----:B------:R-:W1:Y:S01]  /*e1f0*/  MUFU.EX2 R38, R38 ;  /* 0x0000002600267308 */ /* 0x000e620000000800 */
[C---:B--2---:R-:W-:Y:S01]  /*e200*/  F2FP.BF16.PACK_AB R25, R40.reuse, R41 ;  /* 0x000000292819723e */ /* 0x044fe200000010ff */
[----:B------:R-:W-:Y:S01]  /*e210*/  HMMA.16816.F32.BF16 R244, R12, R10, R244 ;  /* 0x0000000a0cf4723c */ /* 0x000fe200000418f4 */
[----:B------:R-:W-:-:S02]  /*e220*/  FADD.FTZ R93, R40, R93 ;  /* 0x0000005d285d7221 */ /* 0x000fc40000010000 */
[----:B------:R-:W-:Y:S02]  /*e230*/  FFMA.FTZ R114, R114, c[0x0][0x23c], -R115 ;  /* 0x00008f0072727a23 */ /* 0x000fe40000010873 */
[--C-:B------:R-:W-:Y:S01]  /*e240*/  FFMA.FTZ R113, R113, c[0x0][0x23c], -R106.reuse ;  /* 0x00008f0071717a23 */ /* 0x100fe2000001086a */
[----:B------:R-:W2:Y:S01]  /*e250*/  MUFU.EX2 R157, R157 ;  /* 0x0000009d009d7308 */ /* 0x000ea20000000800 */
[----:B-----5:R-:W-:Y:S01]  /*e260*/  FADD.FTZ R93, R39, R93 ;  /* 0x0000005d275d7221 */ /* 0x020fe20000010000 */
[----:B------:R-:W-:Y:S01]  /*e270*/  HMMA.16816.F32.BF16 R240, R12, R4, R240 ;  /* 0x000000040cf0723c */ /* 0x000fe200000418f0 */
[----:B------:R-:W-:-:S05]  /*e280*/  FFMA.FTZ R110, R110, c[0x0][0x23c], -R106 ;  /* 0x00008f006e6e7a23 */ /* 0x000fca000001086a */
[----:B------:R-:W3:Y:S01]  /*e290*/  MUFU.EX2 R155, R155 ;  /* 0x0000009b009b7308 */ /* 0x000ee20000000800 */
[C---:B-1----:R-:W-:Y:S01]  /*e2a0*/  F2FP.BF16.PACK_AB R27, R38.reuse, R39 ;  /* 0x00000027261b723e */ /* 0x042fe200000010ff */
[----:B------:R-:W-:Y:S01]  /*e2b0*/  HMMA.16816.F32.BF16 R236, R12, R6, R236 ;  /* 0x000000060cec723c */ /* 0x000fe200000418ec */
[----:B------:R-:W1:Y:S01]  /*e2c0*/  LDSM.16.MT88.4 R12, [R191+0x5400] ;  /* 0x00540000bf0c783b */ /* 0x000e620000004200 */
[----:B------:R-:W-:-:S04]  /*e2d0*/  FADD.FTZ R93, R38, R93 ;  /* 0x0000005d265d7221 */ /* 0x000fc80000010000 */
[----:B------:R-:W5:Y:S01]  /*e2e0*/  MUFU.EX2 R154, R154 ;  /* 0x0000009a009a7308 */ /* 0x000f620000000800 */
[----:B--2---:R-:W-:Y:S01]  /*e2f0*/  FADD.FTZ R92, R157, R92 ;  /* 0x0000005c9d5c7221 */ /* 0x004fe20000010000 */
[C---:B------:R-:W-:Y:S06]  /*e300*/  HMMA.16816.F32.BF16 R224, R24.reuse, R4, R224 ;  /* 0x0000000418e0723c */ /* 0x040fec00000418e0 */
[----:B------:R-:W2:Y:S01]  /*e310*/  MUFU.EX2 R153, R153 ;  /* 0x0000009900997308 */ /* 0x000ea20000000800 */
[C---:B---3--:R-:W-:Y:S01]  /*e320*/  F2FP.BF16.PACK_AB R4, R155.reuse, R157 ;  /* 0x0000009d9b04723e */ /* 0x048fe200000010ff */
[----:B------:R-:W-:Y:S01]  /*e330*/  HMMA.16816.F32.BF16 R220, R24, R6, R220 ;  /* 0x0000000618dc723c */ /* 0x000fe200000418dc */
[----:B------:R-:W-:-:S05]  /*e340*/  FADD.FTZ R92, R155, R92 ;  /* 0x0000005c9b5c7221 */ /* 0x000fca0000010000 */
[----:B------:R-:W3:Y:S01]  /*e350*/  MUFU.EX2 R151, R151 ;  /* 0x0000009700977308 */ /* 0x000ee20000000800 */
[----:B-----5:R-:W-:Y:S01]  /*e360*/  FADD.FTZ R92, R154, R92 ;  /* 0x0000005c9a5c7221 */ /* 0x020fe20000010000 */
[C---:B------:R-:W-:Y:S06]  /*e370*/  HMMA.16816.F32.BF16 R232, R24.reuse, R8, R232 ;  /* 0x0000000818e8723c */ /* 0x040fec00000418e8 */
[----:B------:R-:W5:Y:S01]  /*e380*/  MUFU.EX2 R149, R149 ;  /* 0x0000009500957308 */ /* 0x000f620000000800 */
[C---:B--2---:R-:W-:Y:S01]  /*e390*/  F2FP.BF16.PACK_AB R6, R153.reuse, R154 ;  /* 0x0000009a9906723e */ /* 0x044fe200000010ff */
[----:B------:R-:W-:Y:S01]  /*e3a0*/  HMMA.16816.F32.BF16 R228, R24, R10, R228 ;  /* 0x0000000a18e4723c */ /* 0x000fe200000418e4 */
[----:B------:R-:W2:Y:S01]  /*e3b0*/  LDSM.16.MT88.4 R8, [R252+0x5800] ;  /* 0x00580000fc08783b */ /* 0x000ea20000004200 */
[----:B------:R-:W-:-:S04]  /*e3c0*/  FADD.FTZ R92, R153, R92 ;  /* 0x0000005c995c7221 */ /* 0x000fc80000010000 */
[----:B------:R-:W1:Y:S01]  /*e3d0*/  MUFU.EX2 R147, R147 ;  /* 0x0000009300937308 */ /* 0x000e620000000800 */
[----:B---3--:R-:W-:-:S07]  /*e3e0*/  FADD.FTZ R91, R151, R91 ;  /* 0x0000005b975b7221 */ /* 0x008fce0000010000 */
[----:B------:R-:W3:Y:S01]  /*e3f0*/  MUFU.EX2 R144, R144 ;  /* 0x0000009000907308 */ /* 0x000ee20000000800 */
[C---:B-----5:R-:W-:Y:S01]  /*e400*/  F2FP.BF16.PACK_AB R5, R149.reuse, R151 ;  /* 0x000000979505723e */ /* 0x060fe200000010ff */
[----:B------:R-:W-:-:S06]  /*e410*/  FADD.FTZ R91, R149, R91 ;  /* 0x0000005b955b7221 */ /* 0x000fcc0000010000 */
[----:B------:R-:W5:Y:S01]  /*e420*/  MUFU.EX2 R68, R68 ;  /* 0x0000004400447308 */ /* 0x000f620000000800 */
[----:B-1----:R-:W-:Y:S01]  /*e430*/  FADD.FTZ R91, R147, R91 ;  /* 0x0000005b935b7221 */ /* 0x002fe20000010000 */
[----:B---3--:R-:W-:-:S06]  /*e440*/  F2FP.BF16.PACK_AB R7, R144, R147 ;  /* 0x000000939007723e */ /* 0x008fcc00000010ff */
[----:B------:R-:W1:Y:S01]  /*e450*/  MUFU.EX2 R67, R67 ;  /* 0x0000004300437308 */ /* 0x000e620000000800 */
[----:B------:R-:W-:Y:S01]  /*e460*/  FADD.FTZ R91, R144, R91 ;  /* 0x0000005b905b7221 */ /* 0x000fe20000010000 */
[----:B----4-:R-:W-:Y:S01]  /*e470*/  HMMA.16816.F32.BF16 R248, R4, R16, R248 ;  /* 0x0000001004f8723c */ /* 0x010fe200000418f8 */
[----:B-----5:R-:W-:-:S05]  /*e480*/  FADD.FTZ R95, R68, R95 ;  /* 0x0000005f445f7221 */ /* 0x020fca0000010000 */
[----:B------:R-:W3:Y:S02]  /*e490*/  MUFU.EX2 R66, R66 ;  /* 0x0000004200427308 */ /* 0x000ee40000000800 */
[C---:B------:R-:W-:Y:S06]  /*e4a0*/  HMMA.16816.F32.BF16 R244, R4.reuse, R18, R244 ;  /* 0x0000001204f4723c */ /* 0x040fec00000418f4 */
[----:B------:R-:W4:Y:S01]  /*e4b0*/  MUFU.EX2 R65, R65 ;  /* 0x0000004100417308 */ /* 0x000f220000000800 */
[C---:B-1----:R-:W-:Y:S01]  /*e4c0*/  F2FP.BF16.PACK_AB R24, R67.reuse, R68 ;  /* 0x000000444318723e */ /* 0x042fe200000010ff */
[----:B------:R-:W-:Y:S01]  /*e4d0*/  FADD.FTZ R95, R67, R95 ;  /* 0x0000005f435f7221 */ /* 0x000fe20000010000 */
[----:B------:R-:W-:Y:S05]  /*e4e0*/  HMMA.16816.F32.BF16 R240, R4, R12, R240 ;  /* 0x0000000c04f0723c */ /* 0x000fea00000418f0 */
[----:B------:R-:W1:Y:S01]  /*e4f0*/  MUFU.EX2 R37, R37 ;  /* 0x0000002500257308 */ /* 0x000e620000000800 */
[----:B---3--:R-:W-:-:S02]  /*e500*/  FADD.FTZ R95, R66, R95 ;  /* 0x0000005f425f7221 */ /* 0x008fc40000010000 */
[----:B------:R-:W-:Y:S01]  /*e510*/  HMMA.16816.F32.BF16 R236, R4, R14, R236 ;  /* 0x0000000e04ec723c */ /* 0x000fe200000418ec */
[----:B------:R-:W3:Y:S04]  /*e520*/  LDSM.16.MT88.4 R4, [R191+0x5800] ;  /* 0x00580000bf04783b */ /* 0x000ee80000004200 */
[----:B------:R-:W5:Y:S01]  /*e530*/  MUFU.EX2 R36, R36 ;  /* 0x0000002400247308 */ /* 0x000f620000000800 */
[C---:B----4-:R-:W-:Y:S01]  /*e540*/  F2FP.BF16.PACK_AB R26, R65.reuse, R66 ;  /* 0x00000042411a723e */ /* 0x050fe200000010ff */
[----:B------:R-:W-:-:S06]  /*e550*/  FADD.FTZ R95, R65, R95 ;  /* 0x0000005f415f7221 */ /* 0x000fcc0000010000 */
[----:B------:R-:W4:Y:S01]  /*e560*/  MUFU.EX2 R35, R35 ;  /* 0x0000002300237308 */ /* 0x000f220000000800 */
[----:B-1----:R-:W-:-:S07]  /*e570*/  FADD.FTZ R93, R37, R93 ;  /* 0x0000005d255d7221 */ /* 0x002fce0000010000 */
[----:B------:R-:W1:Y:S01]  /*e580*/  MUFU.EX2 R133, R133 ;  /* 0x0000008500857308 */ /* 0x000e620000000800 */
[C---:B-----5:R-:W-:Y:S01]  /*e590*/  F2FP.BF16.PACK_AB R25, R36.reuse, R37 ;  /* 0x000000252419723e */ /* 0x060fe200000010ff */
[----:B------:R-:W-:-:S06]  /*e5a0*/  FADD.FTZ R93, R36, R93 ;  /* 0x0000005d245d7221 */ /* 0x000fcc0000010000 */
[----:B------:R-:W5:Y:S01]  /*e5b0*/  MUFU.EX2 R142, R142 ;  /* 0x0000008e008e7308 */ /* 0x000f620000000800 */
[----:B----4-:R-:W-:-:S07]  /*e5c0*/  FADD.FTZ R93, R35, R93 ;  /* 0x0000005d235d7221 */ /* 0x010fce0000010000 */
[----:B------:R-:W4:Y:S01]  /*e5d0*/  MUFU.EX2 R138, R138 ;  /* 0x0000008a008a7308 */ /* 0x000f220000000800 */
[C---:B-1----:R-:W-:Y:S01]  /*e5e0*/  F2FP.BF16.PACK_AB R27, R133.reuse, R35 ;  /* 0x00000023851b723e */ /* 0x042fe200000010ff */
[----:B------:R-:W-:-:S06]  /*e5f0*/  FADD.FTZ R93, R133, R93 ;  /* 0x0000005d855d7221 */ /* 0x000fcc0000010000 */
[----:B------:R-:W1:Y:S01]  /*e600*/  MUFU.EX2 R136, R136 ;  /* 0x0000008800887308 */ /* 0x000e620000000800 */
[----:B------:R-:W-:Y:S01]  /*e610*/  HMMA.16816.F32.BF16 R232, R24, R16, R232 ;  /* 0x0000001018e8723c */ /* 0x000fe200000418e8 */
[----:B-----5:R-:W-:-:S06]  /*e620*/  FADD.FTZ R92, R142, R92 ;  /* 0x0000005c8e5c7221 */ /* 0x020fcc0000010000 */
[----:B------:R-:W5:Y:S01]  /*e630*/  MUFU.EX2 R135, R135 ;  /* 0x0000008700877308 */ /* 0x000f620000000800 */
[----:B------:R-:W-:Y:S01]  /*e640*/  HMMA.16816.F32.BF16 R228, R24, R18, R228 ;  /* 0x0000001218e4723c */ /* 0x000fe200000418e4 */
[----:B------:R-:W2:Y:S01]  /*e650*/  LDSM.16.MT88.4 R16, [R252+0x5c00] ;  /* 0x005c0000fc10783b */ /* 0x000ea20000004200 */
[----:B----4-:R-:W-:-:S05]  /*e660*/  FADD.FTZ R92, R138, R92 ;  /* 0x0000005c8a5c7221 */ /* 0x010fca0000010000 */
[----:B------:R-:W4:Y:S01]  /*e670*/  MUFU.EX2 R134, R134 ;  /* 0x0000008600867308 */ /* 0x000f220000000800 */
[----:B------:R-:W-:Y:S01]  /*e680*/  HMMA.16816.F32.BF16 R224, R24, R12, R224 ;  /* 0x0000000c18e0723c */ /* 0x000fe200000418e0 */
[----:B-1----:R-:W-:-:S06]  /*e690*/  FADD.FTZ R92, R136, R92 ;  /* 0x0000005c885c7221 */ /* 0x002fcc0000010000 */
[----:B------:R-:W1:Y:S01]  /*e6a0*/  MUFU.EX2 R131, R131 ;  /* 0x0000008300837308 */ /* 0x000e620000000800 */
[----:B------:R-:W-:Y:S01]  /*e6b0*/  HMMA.16816.F32.BF16 R220, R24, R14, R220 ;  /* 0x0000000e18dc723c */ /* 0x000fe200000418dc */
[----:B------:R-:W-:Y:S01]  /*e6c0*/  F2FP.BF16.PACK_AB R12, R138, R142 ;  /* 0x0000008e8a0c723e */ /* 0x000fe200000010ff */
[----:B-----5:R-:W-:-:S05]  /*e6d0*/  FADD.FTZ R92, R135, R92 ;  /* 0x0000005c875c7221 */ /* 0x020fca0000010000 */
[----:B------:R-:W5:Y:S01]  /*e6e0*/  MUFU.EX2 R127, R127 ;  /* 0x0000007f007f7308 */ /* 0x000f620000000800 */
[----:B------:R-:W-:Y:S01]  /*e6f0*/  F2FP.BF16.PACK_AB R14, R135, R136 ;  /* 0x00000088870e723e */ /* 0x000fe200000010ff */
[----:B----4-:R-:W-:-:S06]  /*e700*/  FADD.FTZ R91, R134, R91 ;  /* 0x0000005b865b7221 */ /* 0x010fcc0000010000 */
[----:B------:R-:W4:Y:S01]  /*e710*/  MUFU.EX2 R124, R124 ;  /* 0x0000007c007c7308 */ /* 0x000f220000000800 */
[C---:B-1----:R-:W-:Y:S01]  /*e720*/  F2FP.BF16.PACK_AB R13, R131.reuse, R134 ;  /* 0x00000086830d723e */ /* 0x042fe200000010ff */
[----:B------:R-:W-:-:S06]  /*e730*/  FADD.FTZ R91, R131, R91 ;  /* 0x0000005b835b7221 */ /* 0x000fcc0000010000 */
[----:B------:R-:W1:Y:S01]  /*e740*/  MUFU.EX2 R64, R64 ;  /* 0x0000004000407308 */ /* 0x000e620000000800 */
[----:B-----5:R-:W-:-:S07]  /*e750*/  FADD.FTZ R91, R127, R91 ;  /* 0x0000005b7f5b7221 */ /* 0x020fce0000010000 */
[----:B------:R-:W5:Y:S01]  /*e760*/  MUFU.EX2 R63, R63 ;  /* 0x0000003f003f7308 */ /* 0x000f620000000800 */
[C---:B----4-:R-:W-:Y:S01]  /*e770*/  F2FP.BF16.PACK_AB R15, R124.reuse, R127 ;  /* 0x0000007f7c0f723e */ /* 0x050fe200000010ff */
[----:B------:R-:W-:-:S06]  /*e780*/  FADD.FTZ R91, R124, R91 ;  /* 0x0000005b7c5b7221 */ /* 0x000fcc0000010000 */
[----:B------:R-:W4:Y:S01]  /*e790*/  MUFU.EX2 R62, R62 ;  /* 0x0000003e003e7308 */ /* 0x000f220000000800 */
[----:B--2---:R-:W-:Y:S01]  /*e7a0*/  HMMA.16816.F32.BF16 R248, R12, R8, R248 ;  /* 0x000000080cf8723c */ /* 0x004fe200000418f8 */
[----:B-1----:R-:W-:-:S06]  /*e7b0*/  FADD.FTZ R95, R64, R95 ;  /* 0x0000005f405f7221 */ /* 0x002fcc0000010000 */
[----:B------:R-:W1:Y:S01]  /*e7c0*/  MUFU.EX2 R61, R61 ;  /* 0x0000003d003d7308 */ /* 0x000e620000000800 */
[----:B------:R-:W-:Y:S01]  /*e7d0*/  HMMA.16816.F32.BF16 R244, R12, R10, R244 ;  /* 0x0000000a0cf4723c */ /* 0x000fe200000418f4 */
[C---:B-----5:R-:W-:Y:S01]  /*e7e0*/  F2FP.BF16.PACK_AB R24, R63.reuse, R64 ;  /* 0x000000403f18723e */ /* 0x060fe200000010ff */
[----:B------:R-:W-:-:S05]  /*e7f0*/  FADD.FTZ R95, R63, R95 ;  /* 0x0000005f3f5f7221 */ /* 0x000fca0000010000 */
[----:B------:R-:W2:Y:S01]  /*e800*/  MUFU.EX2 R152, R152 ;  /* 0x0000009800987308 */ /* 0x000ea20000000800 */
[----:B---3--:R-:W-:Y:S01]  /*e810*/  HMMA.16816.F32.BF16 R240, R12, R4, R240 ;  /* 0x000000040cf0723c */ /* 0x008fe200000418f0 */
[----:B----4-:R-:W-:-:S06]  /*e820*/  FADD.FTZ R95, R62, R95 ;  /* 0x0000005f3e5f7221 */ /* 0x010fcc0000010000 */
[----:B------:R-:W3:Y:S01]  /*e830*/  MUFU.EX2 R158, R158 ;  /* 0x0000009e009e7308 */ /* 0x000ee20000000800 */
[----:B------:R-:W-:Y:S01]  /*e840*/  HMMA.16816.F32.BF16 R236, R12, R6, R236 ;  /* 0x000000060cec723c */ /* 0x000fe200000418ec */
[----:B------:R-:W4:Y:S01]  /*e850*/  LDSM.16.MT88.4 R12, [R191+0x5c00] ;  /* 0x005c0000bf0c783b */ /* 0x000f220000004200 */
[C---:B-1----:R-:W-:Y:S01]  /*e860*/  F2FP.BF16.PACK_AB R26, R61.reuse, R62 ;  /* 0x0000003e3d1a723e */ /* 0x042fe200000010ff */
[----:B------:R-:W-:-:S04]  /*e870*/  FADD.FTZ R95, R61, R95 ;  /* 0x0000005f3d5f7221 */ /* 0x000fc80000010000 */
[----:B------:R-:W1:Y:S01]  /*e880*/  MUFU.EX2 R141, R141 ;  /* 0x0000008d008d7308 */ /* 0x000e620000000800 */
[----:B--2---:R-:W-:-:S07]  /*e890*/  FADD.FTZ R93, R152, R93 ;  /* 0x0000005d985d7221 */ /* 0x004fce0000010000 */
[----:B------:R-:W2:Y:S01]  /*e8a0*/  MUFU.EX2 R122, R122 ;  /* 0x0000007a007a7308 */ /* 0x000ea20000000800 */
[C---:B---3--:R-:W-:Y:S01]  /*e8b0*/  F2FP.BF16.PACK_AB R25, R158.reuse, R152 ;  /* 0x000000989e19723e */ /* 0x048fe200000010ff */
[----:B------:R-:W-:-:S06]  /*e8c0*/  FADD.FTZ R93, R158, R93 ;  /* 0x0000005d9e5d7221 */ /* 0x000fcc0000010000 */
[----:B------:R-:W3:Y:S01]  /*e8d0*/  MUFU.EX2 R121, R121 ;  /* 0x0000007900797308 */ /* 0x000ee20000000800 */
[----:B-1----:R-:W-:Y:S01]  /*e8e0*/  FADD.FTZ R93, R141, R93 ;  /* 0x0000005d8d5d7221 */ /* 0x002fe20000010000 */
[----:B--2---:R-:W-:-:S06]  /*e8f0*/  F2FP.BF16.PACK_AB R27, R122, R141 ;  /* 0x0000008d7a1b723e */ /* 0x004fcc00000010ff */
[----:B------:R-:W1:Y:S01]  /*e900*/  MUFU.EX2 R118, R118 ;  /* 0x0000007600767308 */ /* 0x000e620000000800 */
[----:B------:R-:W-:Y:S01]  /*e910*/  FADD.FTZ R93, R122, R93 ;  /* 0x0000005d7a5d7221 */ /* 0x000fe20000010000 */
[----:B------:R-:W-:Y:S01]  /*e920*/  HMMA.16816.F32.BF16 R232, R24, R8, R232 ;  /* 0x0000000818e8723c */ /* 0x000fe200000418e8 */
[----:B---3--:R-:W-:-:S05]  /*e930*/  FADD.FTZ R92, R121, R92 ;  /* 0x0000005c795c7221 */ /* 0x008fca0000010000 */
[----:B------:R-:W2:Y:S01]  /*e940*/  MUFU.EX2 R116, R116 ;  /* 0x0000007400747308 */ /* 0x000ea20000000800 */
[----:B------:R-:W-:Y:S01]  /*e950*/  FFMA.FTZ R8, R108, c[0x0][0x23c], -R106 ;  /* 0x00008f006c087a23 */ /* 0x000fe2000001086a */
[----:B------:R-:W-:Y:S01]  /*e960*/  HMMA.16816.F32.BF16 R228, R24, R10, R228 ;  /* 0x0000000a18e4723c */ /* 0x000fe200000418e4 */
[----:B------:R-:W-:-:S05]  /*e970*/  MOV R9, R87 ;  /* 0x0000005700097202 */ /* 0x000fca0000000f00 */
[----:B------:R-:W3:Y:S01]  /*e980*/  MUFU.EX2 R114, R114 ;  /* 0x0000007200727308 */ /* 0x000ee20000000800 */
[----:B-1----:R-:W-:Y:S01]  /*e990*/  FADD.FTZ R92, R118, R92 ;  /* 0x0000005c765c7221 */ /* 0x002fe20000010000 */
[----:B------:R-:W-:Y:S01]  /*e9a0*/  @P0 MOV R9, R87 ;  /* 0x0000005700090202 */ /* 0x000fe20000000f00 */
[----:B------:R-:W-:Y:S01]  /*e9b0*/  FFMA.FTZ R10, R105, c[0x0][0x23c], -R106 ;  /* 0x00008f00690a7a23 */ /* 0x000fe2000001086a */
[----:B------:R-:W-:Y:S01]  /*e9c0*/  HMMA.16816.F32.BF16 R224, R24, R4, R224 ;  /* 0x0000000418e0723c */ /* 0x000fe200000418e0 */
[----:B------:R-:W-:-:S03]  /*e9d0*/  FFMA.FTZ R11, R99, c[0x0][0x23c], -R103 ;  /* 0x00008f00630b7a23 */ /* 0x000fc60000010867 */
[----:B------:R-:W1:Y:S01]  /*e9e0*/  MUFU.EX2 R113, R113 ;  /* 0x0000007100717308 */ /* 0x000e620000000800 */
[----:B--2---:R-:W-:Y:S02]  /*e9f0*/  FADD.FTZ R92, R116, R92 ;  /* 0x0000005c745c7221 */ /* 0x004fe40000010000 */
[----:B------:R-:W-:Y:S01]  /*ea00*/  FFMA.FTZ R4, R102, c[0x0][0x23c], -R103 ;  /* 0x00008f0066047a23 */ /* 0x000fe20000010867 */
[----:B------:R-:W-:Y:S01]  /*ea10*/  HMMA.16816.F32.BF16 R220, R24, R6, R220 ;  /* 0x0000000618dc723c */ /* 0x000fe200000418dc */
[----:B------:R-:W-:-:S03]  /*ea20*/  MOV R5, R88 ;  /* 0x0000005800057202 */ /* 0x000fc60000000f00 */
[----:B------:R-:W2:Y:S01]  /*ea30*/  MUFU.EX2 R110, R110 ;  /* 0x0000006e006e7308 */ /* 0x000ea20000000800 */
[----:B------:R-:W-:Y:S01]  /*ea40*/  @P0 MOV R5, R88 ;  /* 0x0000005800050202 */ /* 0x000fe20000000f00 */
[----:B---3--:R-:W-:Y:S01]  /*ea50*/  FADD.FTZ R210, R114, R92 ;  /* 0x0000005c72d27221 */ /* 0x008fe20000010000 */
[----:B------:R-:W-:Y:S02]  /*ea60*/  F2FP.BF16.PACK_AB R24, R118, R121 ;  /* 0x000000797618723e */ /* 0x000fe400000010ff */
[----:B------:R-:W-:-:S03]  /*ea70*/  F2FP.BF16.PACK_AB R26, R114, R116 ;  /* 0x00000074721a723e */ /* 0x000fc600000010ff */
[----:B------:R-:W3:Y:S01]  /*ea80*/  MUFU.EX2 R8, R8 ;  /* 0x0000000800087308 */ /* 0x000ee20000000800 */
[----:B-1----:R-:W-:-:S07]  /*ea90*/  FADD.FTZ R91, R113, R91 ;  /* 0x0000005b715b7221 */ /* 0x002fce0000010000 */
[----:B------:R-:W1:Y:S01]  /*eaa0*/  MUFU.EX2 R10, R10 ;  /* 0x0000000a000a7308 */ /* 0x000e620000000800 */
[C---:B--2---:R-:W-:Y:S01]  /*eab0*/  F2FP.BF16.PACK_AB R25, R110.reuse, R113 ;  /* 0x000000716e19723e */ /* 0x044fe200000010ff */
[----:B------:R-:W-:-:S06]  /*eac0*/  FADD.FTZ R91, R110, R91 ;  /* 0x0000005b6e5b7221 */ /* 0x000fcc0000010000 */
[----:B------:R-:W2:Y:S01]  /*ead0*/  MUFU.EX2 R60, R60 ;  /* 0x0000003c003c7308 */ /* 0x000ea20000000800 */
[----:B---3--:R-:W-:-:S07]  /*eae0*/  FADD.FTZ R91, R8, R91 ;  /* 0x0000005b085b7221 */ /* 0x008fce0000010000 */
[----:B------:R-:W3:Y:S01]  /*eaf0*/  MUFU.EX2 R4, R4 ;  /* 0x0000000400047308 */ /* 0x000ee20000000800 */
[C---:B-1----:R-:W-:Y:S01]  /*eb00*/  F2FP.BF16.PACK_AB R27, R10.reuse, R8 ;  /* 0x000000080a1b723e */ /* 0x042fe200000010ff */
[----:B------:R-:W-:-:S06]  /*eb10*/  FADD.FTZ R211, R10, R91 ;  /* 0x0000005b0ad37221 */ /* 0x000fcc0000010000 */
[----:B------:R-:W1:Y:S01]  /*eb20*/  MUFU.EX2 R59, R59 ;  /* 0x0000003b003b7308 */ /* 0x000e620000000800 */
[----:B--2---:R-:W-:Y:S01]  /*eb30*/  FADD.FTZ R95, R60, R95 ;  /* 0x0000005f3c5f7221 */ /* 0x004fe20000010000 */
[C---:B------:R-:W-:Y:S06]  /*eb40*/  HMMA.16816.F32.BF16 R248, R24.reuse, R16, R248 ;  /* 0x0000001018f8723c */ /* 0x040fec00000418f8 */
[----:B------:R-:W2:Y:S01]  /*eb50*/  MUFU.EX2 R58, R58 ;  /* 0x0000003a003a7308 */ /* 0x000ea20000000800 */
[----:B---3--:R-:W-:Y:S01]  /*eb60*/  FADD.FTZ R93, R4, R93 ;  /* 0x0000005d045d7221 */ /* 0x008fe20000010000 */
        /* <DEDUP_REMOVED lines=21> */
[----:B------:R-:W-:Y:S11]  /*ecc0*/  @P0 BRA `(.L_x_584) ;  /* 0x0000001000000947 */ /* 0x000ff60003800000 */
.L_x_580:
[----:B------:R-:W-:-:S12]  /*ecd0*/  UIADD3 UR5, UR20, -0x1, URZ ;  /* 0xffffffff14057890 */ /* 0x000fd8000fffe03f */
.L_x_584:
[----:B------:R-:W-:-:S13]  /*ece0*/  ISETP.LE.AND P0, PT, RZ, UR5, PT ;  /* 0x00000005ff007c0c */ /* 0x000fda000bf03270 */
[----:B------:R-:W-:Y:S05]  /*ecf0*/  @!P0 BRA `(.L_x_585) ;  /* 0x000057e000008947 */ /* 0x000fea0003800000 */
[----:B------:R-:W2:Y:S01]  /*ed00*/  LDL.64 R2, [R1+0x10] ;  /* 0x0000100001027983 */ /* 0x000ea20000100a00 */
[----:B------:R-:W-:Y:S01]  /*ed10*/  ULDC.64 UR6, c[0x0][0x1a0] ;  /* 0x0000680000067ab9 */ /* 0x000fe20000000a00 */
[----:B------:R-:W-:Y:S01]  /*ed20*/  IMAD.MOV.U32 R215, RZ, RZ, R129 ;  /* 0x000000ffffd77224 */ /* 0x000fe200078e0081 */
[----:B------:R-:W-:Y:S01]  /*ed30*/  USHF.L.U64.HI UR20, UR6, 0x6, UR7 ;  /* 0x0000000606147899 */ /* 0x000fe20008010207 */
[----:B------:R-:W-:Y:S01]  /*ed40*/  IMAD.MOV.U32 R216, RZ, RZ, R130 ;  /* 0x000000ffffd87224 */ /* 0x000fe200078e0082 */
[----:B------:R-:W-:Y:S01]  /*ed50*/  USHF.L.U32 UR21, UR6, 0x6, URZ ;  /* 0x0000000606157899 */ /* 0x000fe2000800063f */
[----:B------:R-:W-:Y:S01]  /*ed60*/  MOV R213, R9 ;  /* 0x0000000900d57202 */ /* 0x000fe20000000f00 */
[----:B------:R-:W-:Y:S01]  /*ed70*/  UIMAD.WIDE.U32 UR24, UR6, 0x60, URZ ;  /* 0x00000060061878a5 */ /* 0x000fe2000f8e003f */
[----:B------:R-:W-:Y:S01]  /*ed80*/  IMAD.MOV.U32 R214, RZ, RZ, R5 ;  /* 0x000000ffffd67224 */ /* 0x000fe200078e0005 */
[----:B------:R-:W-:-:S03]  /*ed90*/  UIMAD UR26, UR7, 0x60, URZ ;  /* 0x00000060071a78a4 */ /* 0x000fc6000f8e023f */
[----:B------:R-:W-:Y:S02]  /*eda0*/  ULDC.64 UR6, c[0x0][0x198] ;  /* 0x0000660000067ab9 */ /* 0x000fe40000000a00 */
[----:B------:R-:W-:Y:S02]  /*edb0*/  UIMAD.WIDE.U32 UR30, UR6, 0x60, URZ ;  /* 0x00000060061e78a5 */ /* 0x000fe4000f8e003f */
[----:B------:R-:W-:Y:S02]  /*edc0*/  UIMAD UR28, UR7, 0x60, URZ ;  /* 0x00000060071c78a4 */ /* 0x000fe4000f8e023f */
[----:B------:R-:W-:Y:S02]  /*edd0*/  USHF.L.U64.HI UR22, UR6, 0x6, UR7 ;  /* 0x0000000606167899 */ /* 0x000fe40008010207 */
[----:B------:R-:W-:Y:S02]  /*ede0*/  USHF.L.U32 UR27, UR6, 0x6, URZ ;  /* 0x00000006061b7899 */ /* 0x000fe4000800063f */
[----:B------:R-:W-:-:S02]  /*edf0*/  UIADD3 UR26, UR26, UR25, URZ ;  /* 0x000000191a1a7290 */ /* 0x000fc4000fffe03f */
[----:B------:R-:W-:Y:S01]  /*ee00*/  UIADD3 UR28, UR28, UR31, URZ ;  /* 0x0000001f1c1c7290 */ /* 0x000fe2000fffe03f */
[----:B--2---:R-:W-:Y:S02]  /*ee10*/  ISETP.GE.AND P1, PT, R2, c[0x0][0x220], PT ;  /* 0x0000880002007a0c */ /* 0x004fe40003f26270 */
[----:B------:R-:W-:Y:S02]  /*ee20*/  MOV R2, R20 ;  /* 0x0000001400027202 */ /* 0x000fe40000000f00 */
[----:B------:R-:W-:-:S05]  /*ee30*/  MOV R3, R23 ;  /* 0x0000001700037202 */ /* 0x000fca0000000f00 */
[----:B------:R1:W-:Y:S01]  /*ee40*/  STL.64 [R1+0x20], R2 ;  /* 0x0000200201007387 */ /* 0x0003e20000100a00 */
[----:B------:R-:W-:Y:S05]  /*ee50*/  BRA `(.L_x_586) ;  /* 0x0000034000007947 */ /* 0x000fea0003800000 */
.L_x_588:
[----:B------:R-:W2:Y:S01]  /*ee60*/  LDL.64 R196, [R1] ;  /* 0x0000000001c47983 */ /* 0x000ea20000100a00 */
        /* <DEDUP_REMOVED lines=15> */
[C---:B------:R-:W-:Y:S02]  /*ef60*/  @!P1 LEA R144, P6, R130.reuse, c[0x0][0x168], 0x1 ;  /* 0x00005a0082909a11 */ /* 0x040fe400078c08ff */
[----:B---3--:R-:W-:Y:S02]  /*ef70*/  LEA.HI.X R129, R131, R201, R129, 0x7, P3 ;  /* 0x000000c983817211 */ /* 0x008fe400018f3c81 */
[C---:B------:R-:W-:Y:S02]  /*ef80*/  @!P1 IADD3 R132, P4, R130.reuse, UR10, RZ ;  /* 0x0000000a82849c10 */ /* 0x040fe4000ff9e0ff */
[----:B------:R-:W-:Y:S02]  /*ef90*/  @!P1 LEA.HI.X R145, R130, c[0x0][0x16c], R129, 0x1, P6 ;  /* 0x00005b0082919a11 */ /* 0x000fe400030f0c81 */
[----:B------:R-:W-:Y:S02]  /*efa0*/  @!P1 LEA R142, P5, R132, c[0x0][0x168], 0x1 ;  /* 0x00005a00848e9a11 */ /* 0x000fe400078a08ff */
[C---:B------:R-:W-:Y:S01]  /*efb0*/  @!P1 IADD3.X R131, R129.reuse, UR9, RZ, P4, !PT ;  /* 0x0000000981839c10 */ /* 0x040fe2000a7fe4ff */
        /* <DEDUP_REMOVED lines=30> */
.L_x_586:
[----:B-1----:R-:W2:Y:S01]  /*f1a0*/  LDL.64 R2, [R1+0x20] ;  /* 0x0000200001027983 */ /* 0x002ea20000100a00 */
[----:B------:R-:W-:Y:S04]  /*f1b0*/  DEPBAR.LE SB0, 0x0 ;  /* 0x000080000000791a */ /* 0x000fe80000000000 */
[----:B------:R-:W-:Y:S01]  /*f1c0*/  MOV R8, UR5 ;  /* 0x0000000500087c02 */ /* 0x000fe20008000f00 */
[----:B------:R-:W-:Y:S01]  /*f1d0*/  BAR.SYNC.DEFER_BLOCKING 0x0 ;  /* 0x0000000000007b1d */ /* 0x000fe20000010000 */
[----:B------:R-:W-:Y:S02]  /*f1e0*/  USHF.R.S32.HI UR7, URZ, 0x1f, UR5 ;  /* 0x0000001f3f077899 */ /* 0x000fe40008011405 */
[----:B------:R-:W-:Y:S04]  /*f1f0*/  UIMAD UR6, UR11, UR5, URZ ;  /* 0x000000050b0672a4 */ /* 0x000fe8000f8e023f */
[----:B------:R-:W-:Y:S01]  /*f200*/  UIMAD UR6, UR7, UR12, UR6 ;  /* 0x0000000c070672a4 */ /* 0x000fe2000f8e0206 */
[----:B------:R-:W-:Y:S06]  /*f210*/  @P1 STS.64 [R219+0x4008], RZ ;  /* 0x004008ffdb001388 */ /* 0x000fec0000000a00 */
[----:B------:R-:W-:Y:S04]  /*f220*/  @P1 STS [R219+0x4000], RZ ;  /* 0x004000ffdb001388 */ /* 0x000fe80000000800 */
[----:B------:R-:W-:Y:S01]  /*f230*/  @P1 STS [R219+0x4004], RZ ;  /* 0x004004ffdb001388 */ /* 0x000fe20000000800 */
        /* <DEDUP_REMOVED lines=13> */
[----:B------:R-:W-:Y:S02]  /*f310*/  @!P1 IADD3.X R4, R0, UR20, RZ, P2, !PT ;  /* 0x0000001400049c10 */ /* 0x000fe400097fe4ff */
[C---:B------:R-:W-:Y:S01]  /*f320*/  @!P1 LEA R12, P2, R5.reuse, c[0x0][0x170], 0x1 ;  /* 0x00005c00050c9a11 */ /* 0x040fe200078408ff */
[----:B------:R-:W-:Y:S01]  /*f330*/  @P1 STS.128 [R219+0x4800], RZ ;  /* 0x004800ffdb001388 */ /* 0x000fe20000000c00 */
[----:B------:R-:W-:Y:S02]  /*f340*/  @!P1 IADD3 R7, P0, R8, UR24, RZ ;  /* 0x0000001808079c10 */ /* 0x000fe4000ff1e0ff */
[----:B------:R-:W-:Y:S02]  /*f350*/  @!P1 LEA.HI.X R13, R5, c[0x0][0x174], R4, 0x1, P2 ;  /* 0x00005d00050d9a11 */ /* 0x000fe400010f0c04 */
[----:B------:R-:W-:Y:S02]  /*f360*/  @!P1 IADD3.X R6, R0, UR26, RZ, P0, !PT ;  /* 0x0000001a00069c10 */ /* 0x000fe400087fe4ff */
[C---:B------:R-:W-:Y:S01]  /*f370*/  @!P1 LEA R10, P0, R7.reuse, c[0x0][0x170], 0x1 ;  /* 0x00005c00070a9a11 */ /* 0x040fe200078008ff */
[----:B------:R-:W-:Y:S01]  /*f380*/  @!PT LDS RZ, [RZ] ;  /* 0x00000000fffff984 */ /* 0x000fe20000000800 */
[----:B------:R-:W-:Y:S01]  /*f390*/  @!PT LDS RZ, [RZ] ;  /* 0x00000000fffff984 */ /* 0x000fe20000000800 */
[----:B------:R-:W-:Y:S01]  /*f3a0*/  @!PT LDS RZ, [RZ] ;  /* 0x00000000fffff984 */ /* 0x000fe20000000800 */
[----:B------:R2:W-:Y:S01]  /*f3b0*/  @!P1 LDGSTS.E.BYPASS.LTC128B.128 [R219+0x4800], [R14.64] ;  /* 0x048000000edb9fae */ /* 0x0005e2000b901d52 */
[----:B------:R-:W-:Y:S02]  /*f3c0*/  ISETP.LT.AND P2, PT, RZ, UR5, PT ;  /* 0x00000005ff007c0c */ /* 0x000fe4000bf41270 */
[----:B------:R-:W-:Y:S05]  /*f3d0*/  @!P1 LEA.HI.X R11, R7, c[0x0][0x174], R6, 0x1, P0 ;  /* 0x00005d00070b9a11 */ /* 0x000fea00000f0c06 */
        /* <DEDUP_REMOVED lines=11> */
[----:B------:R-:W4:Y:S08]  /*f490*/  LDSM.16.M88.4 R148, [R206+0x2000] ;  /* 0x00200000ce94783b */ /* 0x000f300000000200 */
[----:B------:R-:W3:Y:S08]  /*f4a0*/  LDSM.16.M88.4 R132, [R207+0x1000] ;  /* 0x00100000cf84783b */ /* 0x000ef00000000200 */
[----:B------:R-:W2:Y:S08]  /*f4b0*/  LDSM.16.M88.4 R200, [R206+0x2400] ;  /* 0x00240000cec8783b */ /* 0x000eb00000000200 */
[----:B------:R-:W-:Y:S08]  /*f4c0*/  LDSM.16.M88.4 R140, [R205] ;  /* 0x00000000cd8c783b */ /* 0x000ff00000000200 */
[----:B------:R-:W5:Y:S08]  /*f4d0*/  LDSM.16.M88.4 R120, [R204] ;  /* 0x00000000cc78783b */ /* 0x000f700000000200 */
[----:B------:R-:W1:Y:S01]  /*f4e0*/  LDSM.16.M88.4 R108, [R205+0x1000] ;  /* 0x00100000cd6c783b */ /* 0x000e620000000200 */
[-C--:B----4-:R-:W-:Y:S07]  /*f4f0*/  HMMA.16816.F32.BF16 R4, R136, R148.reuse, RZ ;  /* 0x000000948804723c */ /* 0x090fee00000418ff */
[----:B------:R-:W4:Y:S01]  /*f500*/  LDSM.16.M88.4 R196, [R204+0x400] ;  /* 0x00040000ccc4783b */ /* 0x000f220000000200 */
[----:B---3--:R-:W-:Y:S07]  /*f510*/  HMMA.16816.F32.BF16 R8, R132, R148, RZ ;  /* 0x000000948408723c */ /* 0x008fee00000418ff */
[----:B------:R-:W3:Y:S01]  /*f520*/  LDSM.16.M88.4 R192, [R206+0x2800] ;  /* 0x00280000cec0783b */ /* 0x000ee20000000200 */
[-C--:B--2---:R-:W-:Y:S07]  /*f530*/  HMMA.16816.F32.BF16 R12, R136, R200.reuse, RZ ;  /* 0x000000c8880c723c */ /* 0x084fee00000418ff */
[----:B------:R-:W-:Y:S01]  /*f540*/  LDSM.16.M88.4 R188, [R204+0x800] ;  /* 0x00080000ccbc783b */ /* 0x000fe20000000200 */
[----:B------:R-:W-:Y:S07]  /*f550*/  HMMA.16816.F32.BF16 R24, R132, R200, RZ ;  /* 0x000000c88418723c */ /* 0x000fee00000418ff */
[----:B------:R-:W2:Y:S01]  /*f560*/  LDSM.16.M88.4 R152, [R206+0x2c00] ;  /* 0x002c0000ce98783b */ /* 0x000ea20000000200 */
[-C--:B-----5:R-:W-:Y:S07]  /*f570*/  HMMA.16816.F32.BF16 R4, R140, R120.reuse, R4 ;  /* 0x000000788c04723c */ /* 0x0a0fee0000041804 */
[----:B------:R-:W5:Y:S01]  /*f580*/  LDSM.16.M88.4 R184, [R204+0xc00] ;  /* 0x000c0000ccb8783b */ /* 0x000f620000000200 */
[----:B-1----:R-:W-:Y:S07]  /*f590*/  HMMA.16816.F32.BF16 R8, R108, R120, R8 ;  /* 0x000000786c08723c */ /* 0x002fee0000041808 */
[----:B------:R-:W1:Y:S01]  /*f5a0*/  LDSM.16.M88.4 R180, [R206+0x3000] ;  /* 0x00300000ceb4783b */ /* 0x000e620000000200 */
[-C--:B----4-:R-:W-:Y:S07]  /*f5b0*/  HMMA.16816.F32.BF16 R12, R140, R196.reuse, R12 ;  /* 0x000000c48c0c723c */ /* 0x090fee000004180c */
[----:B------:R-:W-:Y:S01]  /*f5c0*/  LDSM.16.M88.4 R176, [R204+0x1000] ;  /* 0x00100000ccb0783b */ /* 0x000fe20000000200 */
[----:B------:R-:W-:Y:S01]  /*f5d0*/  FMUL.FTZ R3, R7, c[0x0][0x2ec] ;  /* 0x0000bb0007037a20 */ /* 0x000fe20000410000 */
[----:B------:R-:W-:Y:S04]  /*f5e0*/  HMMA.16816.F32.BF16 R24, R108, R196, R24 ;  /* 0x000000c46c18723c */ /* 0x000fe80000041818 */
[----:B------:R-:W-:Y:S02]  /*f5f0*/  FMUL.FTZ R0, R4, c[0x0][0x2ec] ;  /* 0x0000bb0004007a20 */ /* 0x000fe40000410000 */
[----:B------:R-:W-:Y:S01]  /*f600*/  LDSM.16.M88.4 R172, [R206+0x3400] ;  /* 0x00340000ceac783b */ /* 0x000fe20000000200 */
[----:B------:R-:W-:Y:S01]  /*f610*/  FMUL.FTZ R7, R9, c[0x0][0x2ec] ;  /* 0x0000bb0009077a20 */ /* 0x000fe20000410000 */
[C---:B---3--:R-:W-:Y:S02]  /*f620*/  HMMA.16816.F32.BF16 R36, R136.reuse, R192, RZ ;  /* 0x000000c08824723c */ /* 0x048fe400000418ff */
[----:B------:R-:W3:Y:S02]  /*f630*/  MUFU.TANH R0, R0 ;  /* 0x0000000000007308 */ /* 0x000ee40000002400 */
[----:B------:R-:W-:Y:S02]  /*f640*/  FMUL.FTZ R4, R10, c[0x0][0x2ec] ;  /* 0x0000bb000a047a20 */ /* 0x000fe40000410000 */
[----:B------:R-:W-:Y:S01]  /*f650*/  LDSM.16.M88.4 R168, [R204+0x1400] ;  /* 0x00140000cca8783b */ /* 0x000fe20000000200 */
[----:B------:R-:W-:Y:S01]  /*f660*/  FMUL.FTZ R9, R12, c[0x0][0x2ec] ;  /* 0x0000bb000c097a20 */ /* 0x000fe20000410000 */
[-C--:B--2---:R-:W-:Y:S01]  /*f670*/  HMMA.16816.F32.BF16 R28, R136, R152.reuse, RZ ;  /* 0x00000098881c723c */ /* 0x084fe200000418ff */
[----:B------:R-:W-:Y:S03]  /*f680*/  FMUL.FTZ R2, R5, c[0x0][0x2ec] ;  /* 0x0000bb0005027a20 */ /* 0x000fe60000410000 */
[----:B------:R2:W4:Y:S02]  /*f690*/  MUFU.TANH R17, R9 ;  /* 0x0000000900117308 */ /* 0x0005240000002400 */
[----:B------:R-:W3:Y:S02]  /*f6a0*/  LDSM.16.M88.4 R164, [R206+0x3800] ;  /* 0x00380000cea4783b */ /* 0x000ee40000000200 */
[----:B------:R-:W-:Y:S06]  /*f6b0*/  HMMA.16816.F32.BF16 R56, R132, R152, RZ ;  /* 0x000000988438723c */ /* 0x000fec00000418ff */
[----:B------:R1:W1:Y:S01]  /*f6c0*/  MUFU.TANH R5, R2 ;  /* 0x0000000200057308 */ /* 0x0002620000002400 */
[----:B------:R-:W4:Y:S01]  /*f6d0*/  LDSM.16.M88.4 R160, [R204+0x1800] ;  /* 0x00180000cca0783b */ /* 0x000f220000000200 */
[C---:B------:R-:W-:Y:S07]  /*f6e0*/  HMMA.16816.F32.BF16 R36, R140.reuse, R188, R36 ;  /* 0x000000bc8c24723c */ /* 0x040fee0000041824 */
[----:B------:R-:W0:Y:S01]  /*f6f0*/  LDGDEPBAR ;  /* 0x00000000000079af */ /* 0x000e220000000000 */
[----:B------:R-:W3:Y:S01]  /*f700*/  MUFU.TANH R7, R7 ;  /* 0x0000000700077308 */ /* 0x000ee20000002400 */
[-C--:B-----5:R-:W-:Y:S03]  /*f710*/  HMMA.16816.F32.BF16 R28, R140, R184.reuse, R28 ;  /* 0x000000b88c1c723c */ /* 0x0a0fe6000004181c */
[----:B--2---:R-:W-:Y:S03]  /*f720*/  FMUL.FTZ R9, R13, c[0x0][0x2ec] ;  /* 0x0000bb000d097a20 */ /* 0x004fe60000410000 */
[----:B------:R-:W2:Y:S02]  /*f730*/  LDSM.16.M88.4 R156, [R206+0x3c00] ;  /* 0x003c0000ce9c783b */ /* 0x000ea40000000200 */
[----:B------:R-:W-:Y:S01]  /*f740*/  HMMA.16816.F32.BF16 R56, R108, R184, R56 ;  /* 0x000000b86c38723c */ /* 0x000fe20000041838 */
[----:B------:R5:W2:Y:S03]  /*f750*/  MUFU.TANH R21, R9 ;  /* 0x0000000900157308 */ /* 0x000aa60000002400 */
[----:B-1----:R-:W-:Y:S02]  /*f760*/  FMUL.FTZ R2, R6, c[0x0][0x2ec] ;  /* 0x0000bb0006027a20 */ /* 0x002fe40000410000 */
[----:B------:R-:W1:Y:S02]  /*f770*/  LDSM.16.M88.4 R128, [R204+0x1c00] ;  /* 0x001c0000cc80783b */ /* 0x000e640000000200 */
[----:B------:R-:W-:Y:S03]  /*f780*/  HMMA.16816.F32.BF16 R44, R132, R180, RZ ;  /* 0x000000b4842c723c */ /* 0x000fe600000418ff */
[----:B------:R4:W1:Y:S05]  /*f790*/  MUFU.TANH R6, R3 ;  /* 0x0000000300067308 */ /* 0x00086a0000002400 */
[----:B---3--:R-:W-:Y:S01]  /*f7a0*/  HMMA.16816.F32.BF16 R60, R136, R164, RZ ;  /* 0x000000a4883c723c */ /* 0x008fe200000418ff */
[----:B------:R-:W-:Y:S04]  /*f7b0*/  DEPBAR.LE SB0, 0x0 ;  /* 0x000080000000791a */ /* 0x000fe80000000000 */
[----:B------:R-:W3:Y:S01]  /*f7c0*/  MUFU.TANH R2, R2 ;  /* 0x0000000200027308 */ /* 0x000ee20000002400 */
[----:B------:R-:W-:Y:S02]  /*f7d0*/  BAR.SYNC.DEFER_BLOCKING 0x0 ;  /* 0x0000000000007b1d */ /* 0x000fe40000010000 */
[----:B------:R-:W-:Y:S04]  /*f7e0*/  HMMA.16816.F32.BF16 R76, R132, R154, RZ ;  /* 0x0000009a844c723c */ /* 0x000fe800000418ff */
[----:B-----5:R-:W-:Y:S03]  /*f7f0*/  FMUL.FTZ R9, R14, c[0x0][0x2ec] ;  /* 0x0000bb000e097a20 */ /* 0x020fe60000410000 */
[----:B------:R-:W1:Y:S01]  /*f800*/  MUFU.TANH R4, R4 ;  /* 0x0000000400047308 */ /* 0x000e620000002400 */
[----:B------:R-:W-:Y:S05]  /*f810*/  HMMA.16816.F32.BF16 R44, R108, R176, R44 ;  /* 0x000000b06c2c723c */ /* 0x000fea000004182c */
[----:B----4-:R-:W-:Y:S02]  /*f820*/  FMUL.FTZ R3, R8, c[0x0][0x2ec] ;  /* 0x0000bb0008037a20 */ /* 0x010fe40000410000 */
[----:B------:R-:W-:Y:S01]  /*f830*/  FMUL.FTZ R8, R11, c[0x0][0x2ec] ;  /* 0x0000bb000b087a20 */ /* 0x000fe20000410000 */
[----:B------:R-:W-:Y:S01]  /*f840*/  HMMA.16816.F32.BF16 R60, R140, R160, R60 ;  /* 0x000000a08c3c723c */ /* 0x000fe2000004183c */
[----:B------:R4:W1:Y:S07]  /*f850*/  MUFU.TANH R18, R9 ;  /* 0x0000000900127308 */ /* 0x00086e0000002400 */
[----:B------:R-:W-:Y:S03]  /*f860*/  HMMA.16816.F32.BF16 R76, R108, R186, R76 ;  /* 0x000000ba6c4c723c */ /* 0x000fe6000004184c */
[----:B------:R-:W1:Y:S05]  /*f870*/  MUFU.TANH R3, R3 ;  /* 0x0000000300037308 */ /* 0x000e6a0000002400 */
[C---:B------:R-:W-:Y:S05]  /*f880*/  HMMA.16816.F32.BF16 R92, R132.reuse, R182, RZ ;  /* 0x000000b6845c723c */ /* 0x040fea00000418ff */
[----:B------:R-:W1:Y:S03]  /*f890*/  MUFU.TANH R8, R8 ;  /* 0x0000000800087308 */ /* 0x000e660000002400 */
[C---:B------:R-:W-:Y:S01]  /*f8a0*/  HMMA.16816.F32.BF16 R144, R132.reuse, R174, RZ ;  /* 0x000000ae8490723c */ /* 0x040fe200000418ff */
[----:B----4-:R-:W-:Y:S06]  /*f8b0*/  FMUL.FTZ R9, R15, c[0x0][0x2ec] ;  /* 0x0000bb000f097a20 */ /* 0x010fec0000410000 */
[----:B------:R4:W1:Y:S01]  /*f8c0*/  MUFU.TANH R22, R9 ;  /* 0x0000000900167308 */ /* 0x0008620000002400 */
[----:B------:R-:W-:Y:S08]  /*f8d0*/  HMMA.16816.F32.BF16 R12, R132, R192, RZ ;  /* 0x000000c0840c723c */ /* 0x000ff000000418ff */
[C---:B------:R-:W-:Y:S08]  /*f8e0*/  HMMA.16816.F32.BF16 R92, R108.reuse, R178, R92 ;  /* 0x000000b26c5c723c */ /* 0x040ff0000004185c */
[C---:B------:R-:W-:Y:S04]  /*f8f0*/  HMMA.16816.F32.BF16 R144, R108.reuse, R170, R144 ;  /* 0x000000aa6c90723c */ /* 0x040fe80000041890 */
[----:B----4-:R-:W-:Y:S04]  /*f900*/  FMUL.FTZ R9, R24, c[0x0][0x2ec] ;  /* 0x0000bb0018097a20 */ /* 0x010fe80000410000 */
[----:B------:R-:W-:Y:S01]  /*f910*/  HMMA.16816.F32.BF16 R12, R108, R188, R12 ;  /* 0x000000bc6c0c723c */ /* 0x000fe2000004180c */
[----:B------:R4:W1:Y:S07]  /*f920*/  MUFU.TANH R19, R9 ;  /* 0x0000000900137308 */ /* 0x00086e0000002400 */
[----:B------:R-:W-:Y:S08]  /*f930*/  HMMA.16816.F32.BF16 R124, R132, R166, RZ ;  /* 0x000000a6847c723c */ /* 0x000ff000000418ff */
[----:B------:R-:W-:Y:S04]  /*f940*/  HMMA.16816.F32.BF16 R152, R136, R154, RZ ;  /* 0x0000009a8898723c */ /* 0x000fe800000418ff */
[----:B----4-:R-:W-:Y:S04]  /*f950*/  FMUL.FTZ R9, R25, c[0x0][0x2ec] ;  /* 0x0000bb0019097a20 */ /* 0x010fe80000410000 */
[----:B------:R4:W1:Y:S08]  /*f960*/  MUFU.TANH R23, R9 ;  /* 0x0000000900177308 */ /* 0x0008700000002400 */
[----:B------:R-:W-:Y:S08]  /*f970*/  HMMA.16816.F32.BF16 R124, R108, R162, R124 ;  /* 0x000000a26c7c723c */ /* 0x000ff0000004187c */
[----:B------:R-:W-:Y:S05]  /*f980*/  HMMA.16816.F32.BF16 R152, R140, R186, R152 ;  /* 0x000000ba8c98723c */ /* 0x000fea0000041898 */
[----:B----4-:R-:W-:Y:S04]  /*f990*/  FMUL.FTZ R9, R26, c[0x0][0x2ec] ;  /* 0x0000bb001a097a20 */ /* 0x010fe80000410000 */
[----:B------:R4:W1:Y:S03]  /*f9a0*/  MUFU.TANH R20, R9 ;  /* 0x0000000900147308 */ /* 0x0008660000002400 */
[----:B----4-:R-:W-:Y:S07]  /*f9b0*/  FMUL.FTZ R9, R27, c[0x0][0x2ec] ;  /* 0x0000bb001b097a20 */ /* 0x010fee0000410000 */
[----:B------:R4:W1:Y:S02]  /*f9c0*/  MUFU.TANH R24, R9 ;  /* 0x0000000900187308 */ /* 0x0008640000002400 */
[----:B----4-:R-:W-:Y:S08]  /*f9d0*/  FMUL.FTZ R9, R36, c[0x0][0x2ec] ;  /* 0x0000bb0024097a20 */ /* 0x010ff00000410000 */
        /* <DEDUP_REMOVED lines=13> */
[----:B----4-:R-:W-:Y:S02]  /*fab0*/  FMUL.FTZ R9, R15, c[0x0][0x2ec] ;  /* 0x0000bb000f097a20 */ /* 0x010fe40000410000 */
[----:B------:R-:W-:Y:S06]  /*fac0*/  HMMA.16816.F32.BF16 R12, R136, R180, RZ ;  /* 0x000000b4880c723c */ /* 0x000fec00000418ff */
[----:B------:R4:W1:Y:S11]  /*fad0*/  MUFU.TANH R40, R9 ;  /* 0x0000000900287308 */ /* 0x0008760000002400 */
[----:B------:R-:W-:Y:S07]  /*fae0*/  @!UPT UIADD3 URZ, URZ, URZ, URZ ;  /* 0x0000003f3f3ff290 */ /* 0x000fee000fffe03f */
[----:B------:R-:W-:Y:S05]  /*faf0*/  HMMA.16816.F32.BF16 R12, R140, R176, R12 ;  /* 0x000000b08c0c723c */ /* 0x000fea000004180c */
[----:B----4-:R-:W-:Y:S04]  /*fb00*/  FMUL.FTZ R9, R28, c[0x0][0x2ec] ;  /* 0x0000bb001c097a20 */ /* 0x010fe80000410000 */
[----:B------:R4:W1:Y:S03]  /*fb10*/  MUFU.TANH R49, R9 ;  /* 0x0000000900317308 */ /* 0x0008660000002400 */
[----:B----4-:R-:W-:Y:S07]  /*fb20*/  FMUL.FTZ R9, R29, c[0x0][0x2ec] ;  /* 0x0000bb001d097a20 */ /* 0x010fee0000410000 */
        /* <DEDUP_REMOVED lines=10> */
[----:B----4-:R-:W-:Y:S02]  /*fbd0*/  FMUL.FTZ R9, R57, c[0x0][0x2ec] ;  /* 0x0000bb0039097a20 */ /* 0x010fe40000410000 */
[----:B------:R-:W-:Y:S05]  /*fbe0*/  FMUL.FTZ R57, R152, c[0x0][0x2ec] ;  /* 0x0000bb0098397a20 */ /* 0x000fea0000410000 */
[----:B------:R4:W1:Y:S10]  /*fbf0*/  MUFU.TANH R55, R9 ;  /* 0x0000000900377308 */ /* 0x0008740000002400 */
[----:B------:R-:W1:Y:S01]  /*fc00*/  MUFU.TANH R57, R57 ;  /* 0x0000003900397308 */ /* 0x000e620000002400 */
[----:B----4-:R-:W-:Y:S02]  /*fc10*/  FMUL.FTZ R9, R58, c[0x0][0x2ec] ;  /* 0x0000bb003a097a20 */ /* 0x010fe40000410000 */
[----:B------:R-:W-:Y:S07]  /*fc20*/  FMUL.FTZ R58, R153, c[0x0][0x2ec] ;  /* 0x0000bb00993a7a20 */ /* 0x000fee0000410000 */
        /* <DEDUP_REMOVED lines=21> */
[----:B--2---:R-:W-:Y:S06]  /*fd80*/  HMMA.16816.F32.BF16 R44, R136, R156, RZ ;  /* 0x0000009c882c723c */ /* 0x004fec00000418ff */
[----:B------:R2:W4:Y:S11]  /*fd90*/  MUFU.TANH R72, R9 ;  /* 0x0000000900487308 */ /* 0x0005360000002400 */
[----:B------:R-:W-:Y:S07]  /*fda0*/  @!UPT UIADD3 URZ, URZ, URZ, URZ ;  /* 0x0000003f3f3ff290 */ /* 0x000fee000fffe03f */
[----:B-1----:R-:W-:Y:S05]  /*fdb0*/  HMMA.16816.F32.BF16 R44, R140, R128, R44 ;  /* 0x000000808c2c723c */ /* 0x002fea000004182c */
[----:B--2---:R-:W-:Y:S04]  /*fdc0*/  FMUL.FTZ R9, R28, c[0x0][0x2ec] ;  /* 0x0000bb001c097a20 */ /* 0x004fe80000410000 */
[----:B------:R1:W2:Y:S11]  /*fdd0*/  MUFU.TANH R81, R9 ;  /* 0x0000000900517308 */ /* 0x0002b60000002400 */
[----:B------:R-:W-:Y:S04]  /*fde0*/  @!UPT UIADD3 URZ, URZ, URZ, URZ ;  /* 0x0000003f3f3ff290 */ /* 0x000fe8000fffe03f */
[----:B------:R-:W-:Y:S04]  /*fdf0*/  FMUL.FTZ R10, R44, c[0x0][0x2ec] ;  /* 0x0000bb002c0a7a20 */ /* 0x000fe80000410000 */
[----:B------:R5:W2:Y:S01]  /*fe00*/  MUFU.TANH R113, R10 ;  /* 0x0000000a00717308 */ /* 0x000aa20000002400 */
[----:B-1----:R-:W-:Y:S09]  /*fe10*/  FMUL.FTZ R9, R29, c[0x0][0x2ec] ;  /* 0x0000bb001d097a20 */ /* 0x002ff20000410000 */
[----:B------:R1:W1:Y:S01]  /*fe20*/  MUFU.TANH R85, R9 ;  /* 0x0000000900557308 */ /* 0x0002620000002400 */
[----:B-----5:R-:W-:Y:S02]  /*fe30*/  FMUL.FTZ R10, R125, c[0x0][0x2ec] ;  /* 0x0000bb007d0a7a20 */ /* 0x020fe40000410000 */
[----:B-1----:R-:W-:Y:S07]  /*fe40*/  FMUL.FTZ R9, R30, c[0x0][0x2ec] ;  /* 0x0000bb001e097a20 */ /* 0x002fee0000410000 */
[----:B------:R1:W1:Y:S02]  /*fe50*/  MUFU.TANH R82, R9 ;  /* 0x0000000900527308 */ /* 0x0002640000002400 */
[----:B-1----:R-:W-:Y:S02]  /*fe60*/  FMUL.FTZ R9, R31, c[0x0][0x2ec] ;  /* 0x0000bb001f097a20 */ /* 0x002fe40000410000 */
[----:B------:R-:W-:Y:S06]  /*fe70*/  HMMA.16816.F32.BF16 R28, R132, R164, RZ ;  /* 0x000000a4841c723c */ /* 0x000fec00000418ff */
[----:B------:R1:W1:Y:S11]  /*fe80*/  MUFU.TANH R86, R9 ;  /* 0x0000000900567308 */ /* 0x0002760000002400 */
[----:B------:R-:W-:Y:S07]  /*fe90*/  @!UPT UIADD3 URZ, URZ, URZ, URZ ;  /* 0x0000003f3f3ff290 */ /* 0x000fee000fffe03f */
[----:B------:R-:W-:Y:S05]  /*fea0*/  HMMA.16816.F32.BF16 R28, R108, R160, R28 ;  /* 0x000000a06c1c723c */ /* 0x000fea000004181c */
[----:B-1----:R-:W-:Y:S04]  /*feb0*/  FMUL.FTZ R9, R12, c[0x0][0x2ec] ;  /* 0x0000bb000c097a20 */ /* 0x002fe80000410000 */
[----:B------:R1:W1:Y:S03]  /*fec0*/  MUFU.TANH R83, R9 ;  /* 0x0000000900537308 */ /* 0x0002660000002400 */
[----:B-1----:R-:W-:Y:S07]  /*fed0*/  FMUL.FTZ R9, R13, c[0x0][0x2ec] ;  /* 0x0000bb000d097a20 */ /* 0x002fee0000410000 */
[----:B------:R1:W1:Y:S02]  /*fee0*/  MUFU.TANH R87, R9 ;  /* 0x0000000900577308 */ /* 0x0002640000002400 */
[----:B-1----:R-:W-:Y:S08]  /*fef0*/  FMUL.FTZ R9, R14, c[0x0][0x2ec] ;  /* 0x0000bb000e097a20 */ /* 0x002ff00000410000 */
        /* <DEDUP_REMOVED lines=24> */
[-C--:B------:R-:W-:Y:S06]  /*10080*/  HMMA.16816.F32.BF16 R28, R132, R150.reuse, RZ ;  /* 0x00000096841c723c */ /* 0x080fec00000418ff */
[----:B------:R1:W1:Y:S02]  /*10090*/  MUFU.TANH R104, R9 ;  /* 0x0000000900687308 */ /* 0x0002640000002400 */
[----:B------:R-:W-:Y:S11]  /*100a0*/  HMMA.16816.F32.BF16 R148, R136, R150, RZ ;  /* 0x000000968894723c */ /* 0x000ff600000418ff */
[----:B------:R-:W-:Y:S05]  /*100b0*/  @!UPT UIADD3 URZ, URZ, URZ, URZ ;  /* 0x0000003f3f3ff290 */ /* 0x000fea000fffe03f */
[-C--:B------:R-:W-:Y:S05]  /*100c0*/  HMMA.16816.F32.BF16 R28, R108, R122.reuse, R28 ;  /* 0x0000007a6c1c723c */ /* 0x080fea000004181c */
[----:B-1----:R-:W-:Y:S03]  /*100d0*/  FMUL.FTZ R9, R45, c[0x0][0x2ec] ;  /* 0x0000bb002d097a20 */ /* 0x002fe60000410000 */
[----:B------:R-:W-:Y:S01]  /*100e0*/  HMMA.16816.F32.BF16 R148, R140, R122, R148 ;  /* 0x0000007a8c94723c */ /* 0x000fe20000041894 */
[----:B------:R1:W1:Y:S11]  /*100f0*/  MUFU.TANH R117, R9 ;  /* 0x0000000900757308 */ /* 0x0002760000002400 */
[----:B------:R-:W-:Y:S04]  /*10100*/  @!UPT UIADD3 URZ, URZ, URZ, URZ ;  /* 0x0000003f3f3ff290 */ /* 0x000fe8000fffe03f */
[----:B------:R-:W-:Y:S06]  /*10110*/  FMUL.FTZ R11, R28, c[0x0][0x2ec] ;  /* 0x0000bb001c0b7a20 */ /* 0x000fec0000410000 */
[----:B------:R-:W2:Y:S01]  /*10120*/  MUFU.TANH R11, R11 ;  /* 0x0000000b000b7308 */ /* 0x000ea20000002400 */
[----:B-1----:R-:W-:Y:S09]  /*10130*/  FMUL.FTZ R9, R46, c[0x0][0x2ec] ;  /* 0x0000bb002e097a20 */ /* 0x002ff20000410000 */
[----:B------:R1:W1:Y:S02]  /*10140*/  MUFU.TANH R114, R9 ;  /* 0x0000000900727308 */ /* 0x0002640000002400 */
[----:B-1----:R-:W-:Y:S02]  /*10150*/  FMUL.FTZ R9, R47, c[0x0][0x2ec] ;  /* 0x0000bb002f097a20 */ /* 0x002fe40000410000 */
[C---:B------:R-:W-:Y:S06]  /*10160*/  HMMA.16816.F32.BF16 R44, R132.reuse, R202, RZ ;  /* 0x000000ca842c723c */ /* 0x040fec00000418ff */
[----:B------:R1:W1:Y:S02]  /*10170*/  MUFU.TANH R118, R9 ;  /* 0x0000000900767308 */ /* 0x0002640000002400 */
[----:B------:R-:W-:Y:S11]  /*10180*/  HMMA.16816.F32.BF16 R132, R132, R158, RZ ;  /* 0x0000009e8484723c */ /* 0x000ff600000418ff */
[----:B------:R-:W-:Y:S05]  /*10190*/  @!UPT UIADD3 URZ, URZ, URZ, URZ ;  /* 0x0000003f3f3ff290 */ /* 0x000fea000fffe03f */
[C---:B------:R-:W-:Y:S05]  /*101a0*/  HMMA.16816.F32.BF16 R44, R108.reuse, R198, R44 ;  /* 0x000000c66c2c723c */ /* 0x040fea000004182c */
[----:B-1----:R-:W-:Y:S03]  /*101b0*/  FMUL.FTZ R9, R12, c[0x0][0x2ec] ;  /* 0x0000bb000c097a20 */ /* 0x002fe60000410000 */
[----:B------:R-:W-:Y:S01]  /*101c0*/  HMMA.16816.F32.BF16 R132, R108, R130, R132 ;  /* 0x000000826c84723c */ /* 0x000fe20000041884 */
[----:B------:R1:W1:Y:S10]  /*101d0*/  MUFU.TANH R115, R9 ;  /* 0x0000000900737308 */ /* 0x0002740000002400 */
[----:B------:R5:W2:Y:S01]  /*101e0*/  MUFU.TANH R111, R10 ;  /* 0x0000000a006f7308 */ /* 0x000aa20000002400 */
[----:B-1----:R-:W-:Y:S02]  /*101f0*/  FMUL.FTZ R9, R13, c[0x0][0x2ec] ;  /* 0x0000bb000d097a20 */ /* 0x002fe40000410000 */
[----:B------:R-:W-:Y:S07]  /*10200*/  FMUL.FTZ R13, R124, c[0x0][0x2ec] ;  /* 0x0000bb007c0d7a20 */ /* 0x000fee0000410000 */
[----:B------:R1:W1:Y:S01]  /*10210*/  MUFU.TANH R119, R9 ;  /* 0x0000000900777308 */ /* 0x0002620000002400 */
[----:B-----5:R-:W-:Y:S09]  /*10220*/  FMUL.FTZ R10, R149, c[0x0][0x2ec] ;  /* 0x0000bb00950a7a20 */ /* 0x020ff20000410000 */
[----:B------:R-:W2:Y:S10]  /*10230*/  MUFU.TANH R107, R13 ;  /* 0x0000000d006b7308 */ /* 0x000eb40000002400 */
[----:B------:R5:W2:Y:S01]  /*10240*/  MUFU.TANH R13, R10 ;  /* 0x0000000a000d7308 */ /* 0x000aa20000002400 */
[----:B-1----:R-:W-:Y:S02]  /*10250*/  FMUL.FTZ R9, R14, c[0x0][0x2ec] ;  /* 0x0000bb000e097a20 */ /* 0x002fe40000410000 */
[----:B------:R-:W-:Y:S07]  /*10260*/  FMUL.FTZ R14, R132, c[0x0][0x2ec] ;  /* 0x0000bb00840e7a20 */ /* 0x000fee0000410000 */
[----:B------:R1:W1:Y:S10]  /*10270*/  MUFU.TANH R116, R9 ;  /* 0x0000000900747308 */ /* 0x0002740000002400 */
[----:B------:R2:W2:Y:S01]  /*10280*/  MUFU.TANH R123, R14 ;  /* 0x0000000e007b7308 */ /* 0x0004a20000002400 */
[----:B-----5:R-:W-:Y:S09]  /*10290*/  FMUL.FTZ R10, R150, c[0x0][0x2ec] ;  /* 0x0000bb00960a7a20 */ /* 0x020ff20000410000 */
[----:B------:R-:W3:Y:S01]  /*102a0*/  MUFU.TANH R10, R10 ;  /* 0x0000000a000a7308 */ /* 0x000ee20000002400 */
[----:B-1----:R-:W-:Y:S09]  /*102b0*/  FMUL.FTZ R9, R15, c[0x0][0x2ec] ;  /* 0x0000bb000f097a20 */ /* 0x002ff20000410000 */
[----:B------:R1:W1:Y:S01]  /*102c0*/  MUFU.TANH R120, R9 ;  /* 0x0000000900787308 */ /* 0x0002620000002400 */
[----:B--2---:R-:W-:Y:S09]  /*102d0*/  FMUL.FTZ R14, R151, c[0x0][0x2ec] ;  /* 0x0000bb00970e7a20 */ /* 0x004ff20000410000 */
[----:B------:R-:W2:Y:S01]  /*102e0*/  MUFU.TANH R14, R14 ;  /* 0x0000000e000e7308 */ /* 0x000ea20000002400 */
[----:B-1----:R-:W-:Y:S09]  /*102f0*/  FMUL.FTZ R9, R29, c[0x0][0x2ec] ;  /* 0x0000bb001d097a20 */ /* 0x002ff20000410000 */
[----:B------:R1:W1:Y:S02]  /*10300*/  MUFU.TANH R15, R9 ;  /* 0x00000009000f7308 */ /* 0x0002640000002400 */
[----:B-1----:R-:W-:Y:S08]  /*10310*/  FMUL.FTZ R9, R30, c[0x0][0x2ec] ;  /* 0x0000bb001e097a20 */ /* 0x002ff00000410000 */
        /* <DEDUP_REMOVED lines=14> */
[----:B------:R1:W1:Y:S10]  /*10400*/  MUFU.TANH R61, R58 ;  /* 0x0000003a003d7308 */ /* 0x0002740000002400 */
[----:B------:R5:W2:Y:S01]  /*10410*/  MUFU.TANH R47, R9 ;  /* 0x00000009002f7308 */ /* 0x000aa20000002400 */
[----:B-1----:R-:W-:Y:S09]  /*10420*/  FMUL.FTZ R58, R154, c[0x0][0x2ec] ;  /* 0x0000bb009a3a7a20 */ /* 0x002ff20000410000 */
[----:B------:R-:W1:Y:S01]  /*10430*/  MUFU.TANH R58, R58 ;  /* 0x0000003a003a7308 */ /* 0x000e620000002400 */
[----:B-----5:R-:W-:Y:S02]  /*10440*/  FMUL.FTZ R9, R62, c[0x0][0x2ec] ;  /* 0x0000bb003e097a20 */ /* 0x020fe40000410000 */
[----:B------:R-:W-:Y:S07]  /*10450*/  FMUL.FTZ R62, R155, c[0x0][0x2ec] ;  /* 0x0000bb009b3e7a20 */ /* 0x000fee0000410000 */
[----:B------:R5:W1:Y:S10]  /*10460*/  MUFU.TANH R44, R9 ;  /* 0x00000009002c7308 */ /* 0x000a740000002400 */
[----:B------:R-:W1:Y:S01]  /*10470*/  MUFU.TANH R62, R62 ;  /* 0x0000003e003e7308 */ /* 0x000e620000002400 */
[----:B-----5:R-:W-:Y:S09]  /*10480*/  FMUL.FTZ R9, R63, c[0x0][0x2ec] ;  /* 0x0000bb003f097a20 */ /* 0x020ff20000410000 */
[----:B------:R5:W1:Y:S02]  /*10490*/  MUFU.TANH R48, R9 ;  /* 0x0000000900307308 */ /* 0x000a640000002400 */
[----:B-----5:R-:W-:Y:S08]  /*104a0*/  FMUL.FTZ R9, R76, c[0x0][0x2ec] ;  /* 0x0000bb004c097a20 */ /* 0x020ff00000410000 */
        /* <DEDUP_REMOVED lines=21> */
[----:B-----5:R-:W-:Y:S02]  /*10600*/  FMUL.FTZ R9, R147, c[0x0][0x2ec] ;  /* 0x0000bb0093097a20 */ /* 0x020fe40000410000 */
[----:B------:R-:W-:Y:S06]  /*10610*/  HMMA.16816.F32.BF16 R144, R136, R202, RZ ;  /* 0x000000ca8890723c */ /* 0x000fec00000418ff */
[----:B------:R5:W1:Y:S11]  /*10620*/  MUFU.TANH R96, R9 ;  /* 0x0000000900607308 */ /* 0x000a760000002400 */
[----:B------:R-:W-:Y:S07]  /*10630*/  @!UPT UIADD3 URZ, URZ, URZ, URZ ;  /* 0x0000003f3f3ff290 */ /* 0x000fee000fffe03f */
[----:B------:R-:W-:Y:S05]  /*10640*/  HMMA.16816.F32.BF16 R144, R140, R198, R144 ;  /* 0x000000c68c90723c */ /* 0x000fea0000041890 */
[----:B-----5:R-:W-:Y:S04]  /*10650*/  FMUL.FTZ R9, R126, c[0x0][0x2ec] ;  /* 0x0000bb007e097a20 */ /* 0x020fe80000410000 */
[----:B------:R5:W1:Y:S11]  /*10660*/  MUFU.TANH R108, R9 ;  /* 0x00000009006c7308 */ /* 0x000a760000002400 */
[----:B------:R-:W-:Y:S04]  /*10670*/  @!UPT UIADD3 URZ, URZ, URZ, URZ ;  /* 0x0000003f3f3ff290 */ /* 0x000fe8000fffe03f */
[----:B------:R-:W-:Y:S02]  /*10680*/  FMUL.FTZ R26, R145, c[0x0][0x2ec] ;  /* 0x0000bb00911a7a20 */ /* 0x000fe40000410000 */
[----:B------:R-:W-:Y:S02]  /*10690*/  FMUL.FTZ R25, R144, c[0x0][0x2ec] ;  /* 0x0000bb0090197a20 */ /* 0x000fe40000410000 */
[----:B------:R1:W1:Y:S01]  /*106a0*/  MUFU.TANH R29, R26 ;  /* 0x0000001a001d7308 */ /* 0x0002620000002400 */
[----:B------:R-:W-:Y:S02]  /*106b0*/  FMUL.FTZ R30, R147, c[0x0][0x2ec] ;  /* 0x0000bb00931e7a20 */ /* 0x000fe40000410000 */
[----:B-----5:R-:W-:Y:S07]  /*106c0*/  FMUL.FTZ R9, R127, c[0x0][0x2ec] ;  /* 0x0000bb007f097a20 */ /* 0x020fee0000410000 */
[----:B------:R5:W2:Y:S10]  /*106d0*/  MUFU.TANH R112, R9 ;  /* 0x0000000900707308 */ /* 0x000ab40000002400 */
[----:B------:R-:W2:Y:S01]  /*106e0*/  MUFU.TANH R25, R25 ;  /* 0x0000001900197308 */ /* 0x000ea20000002400 */
[----:B-1----:R-:W-:Y:S02]  /*106f0*/  FMUL.FTZ R26, R146, c[0x0][0x2ec] ;  /* 0x0000bb00921a7a20 */ /* 0x002fe40000410000 */
[----:B------:R-:W-:Y:S07]  /*10700*/  HMMA.16816.F32.BF16 R144, R136, R174, RZ ;  /* 0x000000ae8890723c */ /* 0x000fee00000418ff */
[----:B------:R-:W1:Y:S01]  /*10710*/  MUFU.TANH R26, R26 ;  /* 0x0000001a001a7308 */ /* 0x000e620000002400 */
[----:B-----5:R-:W-:Y:S09]  /*10720*/  FMUL.FTZ R9, R133, c[0x0][0x2ec] ;  /* 0x0000bb0085097a20 */ /* 0x020ff20000410000 */
[----:B------:R5:W1:Y:S10]  /*10730*/  MUFU.TANH R127, R9 ;  /* 0x00000009007f7308 */ /* 0x000a740000002400 */
[----:B------:R-:W1:Y:S01]  /*10740*/  MUFU.TANH R30, R30 ;  /* 0x0000001e001e7308 */ /* 0x000e620000002400 */
[----:B------:R-:W-:Y:S05]  /*10750*/  HMMA.16816.F32.BF16 R144, R140, R170, R144 ;  /* 0x000000aa8c90723c */ /* 0x000fea0000041890 */
[----:B-----5:R-:W-:Y:S04]  /*10760*/  FMUL.FTZ R9, R134, c[0x0][0x2ec] ;  /* 0x0000bb0086097a20 */ /* 0x020fe80000410000 */
[----:B------:R5:W1:Y:S11]  /*10770*/  MUFU.TANH R124, R9 ;  /* 0x00000009007c7308 */ /* 0x000a760000002400 */
[----:B------:R-:W-:Y:S04]  /*10780*/  @!UPT UIADD3 URZ, URZ, URZ, URZ ;  /* 0x0000003f3f3ff290 */ /* 0x000fe8000fffe03f */
[----:B------:R-:W-:Y:S02]  /*10790*/  FMUL.FTZ R90, R145, c[0x0][0x2ec] ;  /* 0x0000bb00915a7a20 */ /* 0x000fe40000410000 */
[----:B------:R-:W-:Y:S02]  /*107a0*/  FMUL.FTZ R89, R144, c[0x0][0x2ec] ;  /* 0x0000bb0090597a20 */ /* 0x000fe40000410000 */
[----:B------:R1:W1:Y:S01]  /*107b0*/  MUFU.TANH R93, R90 ;  /* 0x0000005a005d7308 */ /* 0x0002620000002400 */
[----:B------:R-:W-:Y:S09]  /*107c0*/  FMUL.FTZ R94, R147, c[0x0][0x2ec] ;  /* 0x0000bb00935e7a20 */ /* 0x000ff20000410000 */
[----:B------:R-:W2:Y:S01]  /*107d0*/  MUFU.TANH R89, R89 ;  /* 0x0000005900597308 */ /* 0x000ea20000002400 */
[----:B-----5:R-:W-:Y:S02]  /*107e0*/  FMUL.FTZ R9, R135, c[0x0][0x2ec] ;  /* 0x0000bb0087097a20 */ /* 0x020fe40000410000 */
[----:B------:R-:W-:Y:S07]  /*107f0*/  HMMA.16816.F32.BF16 R132, R136, R194, RZ ;  /* 0x000000c28884723c */ /* 0x000fee00000418ff */
[----:B------:R5:W2:Y:S01]  /*10800*/  MUFU.TANH R128, R9 ;  /* 0x0000000900807308 */ /* 0x000aa20000002400 */
[----:B-1----:R-:W-:Y:S09]  /*10810*/  FMUL.FTZ R90, R146, c[0x0][0x2ec] ;  /* 0x0000bb00925a7a20 */ /* 0x002ff20000410000 */
[----:B------:R-:W1:Y:S07]  /*10820*/  MUFU.TANH R90, R90 ;  /* 0x0000005a005a7308 */ /* 0x000e6e0000002400 */
[----:B------:R-:W-:Y:S03]  /*10830*/  HMMA.16816.F32.BF16 R132, R140, R190, R132 ;  /* 0x000000be8c84723c */ /* 0x000fe60000041884 */
[----:B------:R-:W1:Y:S02]  /*10840*/  MUFU.TANH R94, R94 ;  /* 0x0000005e005e7308 */ /* 0x000e640000002400 */
[----:B-----5:R-:W-:Y:S03]  /*10850*/  FMUL.FTZ R9, R148, c[0x0][0x2ec] ;  /* 0x0000bb0094097a20 */ /* 0x020fe60000410000 */
[----:B------:R-:W-:Y:S05]  /*10860*/  HMMA.16816.F32.BF16 R148, R136, R182, RZ ;  /* 0x000000b68894723c */ /* 0x000fea00000418ff */
[----:B------:R-:W1:Y:S11]  /*10870*/  MUFU.TANH R9, R9 ;  /* 0x0000000900097308 */ /* 0x000e760000002400 */
[----:B------:R-:W-:Y:S02]  /*10880*/  FMUL.FTZ R42, R133, c[0x0][0x2ec] ;  /* 0x0000bb00852a7a20 */ /* 0x000fe40000410000 */
[----:B------:R-:W-:Y:S02]  /*10890*/  FMUL.FTZ R41, R132, c[0x0][0x2ec] ;  /* 0x0000bb0084297a20 */ /* 0x000fe40000410000 */
[----:B------:R5:W1:Y:S01]  /*108a0*/  MUFU.TANH R45, R42 ;  /* 0x0000002a002d7308 */ /* 0x000a620000002400 */
[----:B------:R-:W-:Y:S03]  /*108b0*/  FMUL.FTZ R46, R135, c[0x0][0x2ec] ;  /* 0x0000bb00872e7a20 */ /* 0x000fe60000410000 */
[----:B------:R-:W-:Y:S06]  /*108c0*/  HMMA.16816.F32.BF16 R148, R140, R178, R148 ;  /* 0x000000b28c94723c */ /* 0x000fec0000041894 */
[----:B------:R-:W1:Y:S10]  /*108d0*/  MUFU.TANH R41, R41 ;  /* 0x0000002900297308 */ /* 0x000e740000002400 */
[----:B------:R-:W1:Y:S01]  /*108e0*/  MUFU.TANH R46, R46 ;  /* 0x0000002e002e7308 */ /* 0x000e620000002400 */
[----:B-----5:R-:W-:Y:S02]  /*108f0*/  FMUL.FTZ R42, R134, c[0x0][0x2ec] ;  /* 0x0000bb00862a7a20 */ /* 0x020fe40000410000 */
[C---:B------:R-:W-:Y:S05]  /*10900*/  HMMA.16816.F32.BF16 R132, R136.reuse, R166, RZ ;  /* 0x000000a68884723c */ /* 0x040fea00000418ff */
[----:B------:R-:W-:Y:S02]  /*10910*/  FMUL.FTZ R74, R149, c[0x0][0x2ec] ;  /* 0x0000bb00954a7a20 */ /* 0x000fe40000410000 */
[----:B------:R-:W1:Y:S01]  /*10920*/  MUFU.TANH R42, R42 ;  /* 0x0000002a002a7308 */ /* 0x000e620000002400 */
[----:B------:R-:W-:Y:S04]  /*10930*/  FMUL.FTZ R73, R148, c[0x0][0x2ec] ;  /* 0x0000bb0094497a20 */ /* 0x000fe80000410000 */
[----:B------:R-:W-:Y:S01]  /*10940*/  FMUL.FTZ R78, R151, c[0x0][0x2ec] ;  /* 0x0000bb00974e7a20 */ /* 0x000fe20000410000 */
[----:B------:R-:W-:Y:S04]  /*10950*/  HMMA.16816.F32.BF16 R136, R136, R158, RZ ;  /* 0x0000009e8888723c */ /* 0x000fe800000418ff */
[----:B------:R5:W1:Y:S10]  /*10960*/  MUFU.TANH R77, R74 ;  /* 0x0000004a004d7308 */ /* 0x000a740000002400 */
[----:B------:R-:W1:Y:S01]  /*10970*/  MUFU.TANH R73, R73 ;  /* 0x0000004900497308 */ /* 0x000e620000002400 */
[C---:B------:R-:W-:Y:S09]  /*10980*/  HMMA.16816.F32.BF16 R132, R140.reuse, R162, R132 ;  /* 0x000000a28c84723c */ /* 0x040ff20000041884 */
[----:B------:R-:W-:Y:S01]  /*10990*/  HMMA.16816.F32.BF16 R136, R140, R130, R136 ;  /* 0x000000828c88723c */ /* 0x000fe20000041888 */
[----:B------:R-:W1:Y:S02]  /*109a0*/  MUFU.TANH R78, R78 ;  /* 0x0000004e004e7308 */ /* 0x000e640000002400 */
[----:B-----5:R-:W-:Y:S08]  /*109b0*/  FMUL.FTZ R74, R150, c[0x0][0x2ec] ;  /* 0x0000bb00964a7a20 */ /* 0x020ff00000410000 */
[----:B------:R-:W1:Y:S04]  /*109c0*/  MUFU.TANH R74, R74 ;  /* 0x0000004a004a7308 */ /* 0x000e680000002400 */
[----:B------:R-:W-:Y:S02]  /*109d0*/  FMUL.FTZ R106, R133, c[0x0][0x2ec] ;  /* 0x0000bb00856a7a20 */ /* 0x000fe40000410000 */
[----:B------:R-:W-:Y:S02]  /*109e0*/  FMUL.FTZ R105, R132, c[0x0][0x2ec] ;  /* 0x0000bb0084697a20 */ /* 0x000fe40000410000 */
[----:B------:R-:W-:Y:S02]  /*109f0*/  FMUL.FTZ R110, R135, c[0x0][0x2ec] ;  /* 0x0000bb00876e7a20 */ /* 0x000fe40000410000 */
[----:B------:R5:W1:Y:S03]  /*10a00*/  MUFU.TANH R109, R106 ;  /* 0x0000006a006d7308 */ /* 0x000a660000002400 */
[----:B------:R-:W-:Y:S02]  /*10a10*/  FMUL.FTZ R122, R137, c[0x0][0x2ec] ;  /* 0x0000bb00897a7a20 */ /* 0x000fe40000410000 */
[----:B------:R-:W-:Y:S02]  /*10a20*/  FMUL.FTZ R121, R136, c[0x0][0x2ec] ;  /* 0x0000bb0088797a20 */ /* 0x000fe40000410000 */
[----:B------:R-:W-:Y:S03]  /*10a30*/  FMUL.FTZ R126, R139, c[0x0][0x2ec] ;  /* 0x0000bb008b7e7a20 */ /* 0x000fe60000410000 */
[----:B------:R1:W1:Y:S10]  /*10a40*/  MUFU.TANH R125, R122 ;  /* 0x0000007a007d7308 */ /* 0x0002740000002400 */
[----:B------:R-:W2:Y:S01]  /*10a50*/  MUFU.TANH R105, R105 ;  /* 0x0000006900697308 */ /* 0x000ea20000002400 */
[----:B-----5:R-:W-:Y:S09]  /*10a60*/  FMUL.FTZ R106, R134, c[0x0][0x2ec] ;  /* 0x0000bb00866a7a20 */ /* 0x020ff20000410000 */
[----:B------:R-:W2:Y:S01]  /*10a70*/  MUFU.TANH R106, R106 ;  /* 0x0000006a006a7308 */ /* 0x000ea20000002400 */
[----:B-1----:R-:W-:Y:S09]  /*10a80*/  FMUL.FTZ R122, R138, c[0x0][0x2ec] ;  /* 0x0000bb008a7a7a20 */ /* 0x002ff20000410000 */
[----:B------:R-:W1:Y:S10]  /*10a90*/  MUFU.TANH R110, R110 ;  /* 0x0000006e006e7308 */ /* 0x000e740000002400 */
[----:B------:R-:W1:Y:S10]  /*10aa0*/  MUFU.TANH R121, R121 ;  /* 0x0000007900797308 */ /* 0x000e740000002400 */
[----:B------:R-:W1:Y:S10]  /*10ab0*/  MUFU.TANH R122, R122 ;  /* 0x0000007a007a7308 */ /* 0x000e740000002400 */
[----:B------:R-:W1:Y:S02]  /*10ac0*/  MUFU.TANH R126, R126 ;  /* 0x0000007e007e7308 */ /* 0x000e640000002400 */
[----:B-1234-:R-:W-:-:S05]  /*10ad0*/  @P2 BRA `(.L_x_588) ;  /* 0xffffe38000002947 */ /* 0x01efca000383ffff */
.L_x_587:
[----:B------:R-:W2:Y:S01]  /*10ae0*/  LDL R181, [R1+0x18] ;  /* 0x0000180001b57983 */ /* 0x000ea20000100800 */
[----:B------:R-:W-:Y:S01]  /*10af0*/  MOV R129, UR5 ;  /* 0x0000000500817c02 */ /* 0x000fe20008000f00 */
[----:B------:R-:W-:Y:S03]  /*10b00*/  UIADD3 UR5, UR5, -0x1, URZ ;  /* 0xffffffff05057890 */ /* 0x000fe6000fffe03f */
[----:B------:R-:W-:Y:S04]  /*10b10*/  LEA R147, R129, R212, 0x7 ;  /* 0x000000d481937211 */ /* 0x000fe800078e38ff */
[----:B------:R-:W3:Y:S01]  /*10b20*/  I2F R129, R147 ;  /* 0x0000009300817306 */ /* 0x000ee20000201400 */
[C---:B------:R-:W-:Y:S02]  /*10b30*/  IADD3 R130, R147.reuse, 0x1, RZ ;  /* 0x0000000193827810 */ /* 0x040fe40007ffe0ff */
[C---:B------:R-:W-:Y:S02]  /*10b40*/  IADD3 R131, R147.reuse, 0x8, RZ ;  /* 0x0000000893837810 */ /* 0x040fe40007ffe0ff */
[C---:B------:R-:W-:Y:S02]  /*10b50*/  IADD3 R132, R147.reuse, 0x9, RZ ;  /* 0x0000000993847810 */ /* 0x040fe40007ffe0ff */
[C---:B------:R-:W-:Y:S02]  /*10b60*/  IADD3 R133, R147.reuse, 0x10, RZ ;  /* 0x0000001093857810 */ /* 0x040fe40007ffe0ff */
[C---:B------:R-:W-:Y:S01]  /*10b70*/  IADD3 R134, R147.reuse, 0x11, RZ ;  /* 0x0000001193867810 */ /* 0x040fe20007ffe0ff */
[----:B------:R-:W4:Y:S01]  /*10b80*/  I2F R130, R130 ;  /* 0x0000008200827306 */ /* 0x000f220000201400 */
[C---:B------:R-:W-:Y:S02]  /*10b90*/  IADD3 R135, R147.reuse, 0x18, RZ ;  /* 0x0000001893877810 */ /* 0x040fe40007ffe0ff */
[C---:B------:R-:W-:Y:S02]  /*10ba0*/  IADD3 R136, R147.reuse, 0x19, RZ ;  /* 0x0000001993887810 */ /* 0x040fe40007ffe0ff */
[C---:B------:R-:W-:Y:S02]  /*10bb0*/  IADD3 R137, R147.reuse, 0x20, RZ ;  /* 0x0000002093897810 */ /* 0x040fe40007ffe0ff */
[C---:B-1----:R-:W-:Y:S02]  /*10bc0*/  IADD3 R138, R147.reuse, 0x21, RZ ;  /* 0x00000021938a7810 */ /* 0x042fe40007ffe0ff */
[C---:B------:R-:W-:Y:S01]  /*10bd0*/  IADD3 R139, R147.reuse, 0x28, RZ ;  /* 0x00000028938b7810 */ /* 0x040fe20007ffe0ff */
[----:B------:R-:W1:Y:S01]  /*10be0*/  I2F R131, R131 ;  /* 0x0000008300837306 */ /* 0x000e620000201400 */
[C---:B------:R-:W-:Y:S02]  /*10bf0*/  IADD3 R140, R147.reuse, 0x29, RZ ;  /* 0x00000029938c7810 */ /* 0x040fe40007ffe0ff */
[C---:B------:R-:W-:Y:S02]  /*10c00*/  IADD3 R141, R147.reuse, 0x30, RZ ;  /* 0x00000030938d7810 */ /* 0x040fe40007ffe0ff */
[C---:B------:R-:W-:Y:S02]  /*10c10*/  IADD3 R142, R147.reuse, 0x31, RZ ;  /* 0x00000031938e7810 */ /* 0x040fe40007ffe0ff */
[C---:B------:R-:W-:Y:S02]  /*10c20*/  IADD3 R143, R147.reuse, 0x38, RZ ;  /* 0x00000038938f7810 */ /* 0x040fe40007ffe0ff */
[C---:B------:R-:W-:Y:S01]  /*10c30*/  IADD3 R144, R147.reuse, 0x39, RZ ;  /* 0x0000003993907810 */ /* 0x040fe20007ffe0ff */
[----:B------:R-:W5:Y:S01]  /*10c40*/  I2F R132, R132 ;  /* 0x0000008400847306 */ /* 0x000f620000201400 */
[C---:B------:R-:W-:Y:S02]  /*10c50*/  IADD3 R145, R147.reuse, 0x40, RZ ;  /* 0x0000004093917810 */ /* 0x040fe40007ffe0ff */
[C---:B------:R-:W-:Y:S02]  /*10c60*/  IADD3 R148, R147.reuse, 0x48, RZ ;  /* 0x0000004893947810 */ /* 0x040fe40007ffe0ff */
[----:B------:R-:W-:Y:S05]  /*10c70*/  IADD3 R146, R147, 0x41, RZ ;  /* 0x0000004193927810 */ /* 0x000fea0007ffe0ff */
        /* <DEDUP_REMOVED lines=13> */
[----:B------:R-:W2:Y:S01]  /*10d50*/  I2F R146, R146 ;  /* 0x0000009200927306 */ /* 0x000ea20000201400 */
[C---:B---3--:R-:W-:Y:S02]  /*10d60*/  FFMA.FTZ R0, R129.reuse, UR4, R0 ;  /* 0x0000000481007c23 */ /* 0x048fe40008010000 */
[C---:B------:R-:W-:Y:S02]  /*10d70*/  FFMA.FTZ R2, R129.reuse, UR4, R2 ;  /* 0x0000000481027c23 */ /* 0x040fe40008010002 */
[C---:B------:R-:W-:Y:S02]  /*10d80*/  FFMA.FTZ R3, R129.reuse, UR4, R3 ;  /* 0x0000000481037c23 */ /* 0x040fe40008010003 */
[----:B------:R-:W-:Y:S01]  /*10d90*/  FFMA.FTZ R4, R129, UR4, R4 ;  /* 0x0000000481047c23 */ /* 0x000fe20008010004 */
[----:B------:R-:W-:Y:S01]  /*10da0*/  FMNMX.FTZ R149, R2, R215, !PT ;  /* 0x000000d702957209 */ /* 0x000fe20007810000 */
[C---:B----4-:R-:W-:Y:S01]  /*10db0*/  FFMA.FTZ R5, R130.reuse, UR4, R5 ;  /* 0x0000000482057c23 */ /* 0x050fe20008010005 */
[----:B------:R3:W4:Y:S01]  /*10dc0*/  I2F R129, R148 ;  /* 0x0000009400817306 */ /* 0x0007220000201400 */
[C---:B------:R-:W-:Y:S02]  /*10dd0*/  FFMA.FTZ R6, R130.reuse, UR4, R6 ;  /* 0x0000000482067c23 */ /* 0x040fe40008010006 */
[C---:B------:R-:W-:Y:S02]  /*10de0*/  FFMA.FTZ R7, R130.reuse, UR4, R7 ;  /* 0x0000000482077c23 */ /* 0x040fe40008010007 */
[----:B------:R-:W-:Y:S01]  /*10df0*/  FFMA.FTZ R8, R130, UR4, R8 ;  /* 0x0000000482087c23 */ /* 0x000fe20008010008 */
[----:B------:R-:W-:Y:S01]  /*10e00*/  IADD3 R130, R147, 0x49, RZ ;  /* 0x0000004993827810 */ /* 0x000fe20007ffe0ff */
[C---:B-1----:R-:W-:Y:S01]  /*10e10*/  FFMA.FTZ R9, R131.reuse, UR4, R9 ;  /* 0x0000000483097c23 */ /* 0x042fe20008010009 */
[----:B------:R-:W-:Y:S01]  /*10e20*/  FMNMX.FTZ R149, R6, R149, !PT ;  /* 0x0000009506957209 */ /* 0x000fe20007810000 */
[C---:B------:R-:W-:Y:S02]  /*10e30*/  FFMA.FTZ R10, R131.reuse, UR4, R10 ;  /* 0x00000004830a7c23 */ /* 0x040fe4000801000a */
[C---:B------:R-:W-:Y:S01]  /*10e40*/  FFMA.FTZ R11, R131.reuse, UR4, R11 ;  /* 0x00000004830b7c23 */ /* 0x040fe2000801000b */
[----:B------:R-:W1:Y:S01]  /*10e50*/  I2F R130, R130 ;  /* 0x0000008200827306 */ /* 0x000e620000201400 */
[----:B------:R-:W-:Y:S01]  /*10e60*/  FFMA.FTZ R12, R131, UR4, R12 ;  /* 0x00000004830c7c23 */ /* 0x000fe2000801000c */
[C---:B------:R-:W-:Y:S01]  /*10e70*/  IADD3 R131, R147.reuse, 0x50, RZ ;  /* 0x0000005093837810 */ /* 0x040fe20007ffe0ff */
[----:B-----5:R-:W-:Y:S01]  /*10e80*/  FFMA.FTZ R13, R132, UR4, R13 ;  /* 0x00000004840d7c23 */ /* 0x020fe2000801000d */
[----:B------:R-:W-:Y:S01]  /*10e90*/  FMNMX.FTZ R149, R10, R149, !PT ;  /* 0x000000950a957209 */ /* 0x000fe20007810000 */
[C---:B------:R-:W-:Y:S02]  /*10ea0*/  FFMA.FTZ R14, R132.reuse, UR4, R14 ;  /* 0x00000004840e7c23 */ /* 0x040fe4000801000e */
[C---:B------:R-:W-:Y:S02]  /*10eb0*/  FFMA.FTZ R15, R132.reuse, UR4, R15 ;  /* 0x00000004840f7c23 */ /* 0x040fe4000801000f */
[----:B------:R-:W-:Y:S01]  /*10ec0*/  FFMA.FTZ R16, R132, UR4, R16 ;  /* 0x0000000484107c23 */ /* 0x000fe20008010010 */
[----:B------:R-:W5:Y:S01]  /*10ed0*/  I2F R131, R131 ;  /* 0x0000008300837306 */ /* 0x000f620000201400 */
[----:B------:R-:W-:Y:S01]  /*10ee0*/  IADD3 R132, R147, 0x51, RZ ;  /* 0x0000005193847810 */ /* 0x000fe20007ffe0ff */
[C---:B------:R-:W-:Y:S01]  /*10ef0*/  FFMA.FTZ R17, R133.reuse, UR4, R17 ;  /* 0x0000000485117c23 */ /* 0x040fe20008010011 */
[----:B------:R-:W-:Y:S01]  /*10f00*/  FMNMX.FTZ R149, R14, R149, !PT ;  /* 0x000000950e957209 */ /* 0x000fe20007810000 */
[C---:B------:R-:W-:Y:S01]  /*10f10*/  FFMA.FTZ R18, R133.reuse, UR4, R18 ;  /* 0x0000000485127c23 */ /* 0x040fe20008010012 */
[----:B---3--:R-:W-:Y:S01]  /*10f20*/  FMNMX.FTZ R148, R0, R216, !PT ;  /* 0x000000d800947209 */ /* 0x008fe20007810000 */
[C---:B------:R-:W-:Y:S02]  /*10f30*/  FFMA.FTZ R19, R133.reuse, UR4, R19 ;  /* 0x0000000485137c23 */ /* 0x040fe40008010013 */
[----:B------:R-:W-:Y:S01]  /*10f40*/  FFMA.FTZ R20, R133, UR4, R20 ;  /* 0x0000000485147c23 */ /* 0x000fe20008010014 */
[----:B------:R-:W-:Y:S01]  /*10f50*/  IADD3 R133, R147, 0x58, RZ ;  /* 0x0000005893857810 */ /* 0x000fe20007ffe0ff */
[----:B------:R-:W3:Y:S01]  /*10f60*/  I2F R132, R132 ;  /* 0x0000008400847306 */ /* 0x000ee20000201400 */
[----:B------:R-:W-:Y:S01]  /*10f70*/  FFMA.FTZ R21, R134, UR4, R21 ;  /* 0x0000000486157c23 */ /* 0x000fe20008010015 */
[----:B------:R-:W-:Y:S01]  /*10f80*/  FMNMX.FTZ R149, R18, R149, !PT ;  /* 0x0000009512957209 */ /* 0x000fe20007810000 */
[C---:B------:R-:W-:Y:S01]  /*10f90*/  FFMA.FTZ R22, R134.reuse, UR4, R22 ;  /* 0x0000000486167c23 */ /* 0x040fe20008010016 */
[----:B------:R-:W-:Y:S01]  /*10fa0*/  FMNMX.FTZ R148, R5, R148, !PT ;  /* 0x0000009405947209 */ /* 0x000fe20007810000 */
[C---:B------:R-:W-:Y:S02]  /*10fb0*/  FFMA.FTZ R23, R134.reuse, UR4, R23 ;  /* 0x0000000486177c23 */ /* 0x040fe40008010017 */
[----:B------:R-:W-:Y:S01]  /*10fc0*/  FFMA.FTZ R24, R134, UR4, R24 ;  /* 0x0000000486187c23 */ /* 0x000fe20008010018 */
[----:B------:R-:W-:Y:S01]  /*10fd0*/  IADD3 R134, R147, 0x59, RZ ;  /* 0x0000005993867810 */ /* 0x000fe20007ffe0ff */
[C---:B------:R-:W-:Y:S01]  /*10fe0*/  FFMA.FTZ R25, R135.reuse, UR4, R25 ;  /* 0x0000000487197c23 */ /* 0x040fe20008010019 */
[----:B------:R-:W1:Y:S01]  /*10ff0*/  I2F R133, R133 ;  /* 0x0000008500857306 */ /* 0x000e620000201400 */
[----:B------:R-:W-:Y:S01]  /*11000*/  FMNMX.FTZ R149, R22, R149, !PT ;  /* 0x0000009516957209 */ /* 0x000fe20007810000 */
[----:B------:R-:W-:Y:S01]  /*11010*/  FFMA.FTZ R26, R135, UR4, R26 ;  /* 0x00000004871a7c23 */ /* 0x000fe2000801001a */
[----:B------:R-:W-:Y:S01]  /*11020*/  FMNMX.FTZ R148, R9, R148, !PT ;  /* 0x0000009409947209 */ /* 0x000fe20007810000 */
[C---:B------:R-:W-:Y:S02]  /*11030*/  FFMA.FTZ R27, R135.reuse, UR4, R27 ;  /* 0x00000004871b7c23 */ /* 0x040fe4000801001b */
[----:B------:R-:W-:Y:S01]  /*11040*/  FFMA.FTZ R28, R135, UR4, R28 ;  /* 0x00000004871c7c23 */ /* 0x000fe2000801001c */
[----:B------:R-:W-:Y:S01]  /*11050*/  IADD3 R135, R147, 0x60, RZ ;  /* 0x0000006093877810 */ /* 0x000fe20007ffe0ff */
[----:B------:R-:W-:Y:S01]  /*11060*/  FFMA.FTZ R29, R136, UR4, R29 ;  /* 0x00000004881d7c23 */ /* 0x000fe2000801001d */
[----:B------:R-:W-:Y:S01]  /*11070*/  FMNMX.FTZ R149, R26, R149, !PT ;  /* 0x000000951a957209 */ /* 0x000fe20007810000 */
[----:B------:R-:W1:Y:S01]  /*11080*/  I2F R134, R134 ;  /* 0x0000008600867306 */ /* 0x000e620000201400 */
[C---:B------:R-:W-:Y:S01]  /*11090*/  FFMA.FTZ R30, R136.reuse, UR4, R30 ;  /* 0x00000004881e7c23 */ /* 0x040fe2000801001e */
[----:B------:R-:W-:Y:S01]  /*110a0*/  FMNMX.FTZ R148, R13, R148, !PT ;  /* 0x000000940d947209 */ /* 0x000fe20007810000 */
[C---:B------:R-:W-:Y:S02]  /*110b0*/  FFMA.FTZ R31, R136.reuse, UR4, R31 ;  /* 0x00000004881f7c23 */ /* 0x040fe4000801001f */
[----:B------:R-:W-:Y:S01]  /*110c0*/  FFMA.FTZ R32, R136, UR4, R32 ;  /* 0x0000000488207c23 */ /* 0x000fe20008010020 */
[----:B------:R-:W-:Y:S01]  /*110d0*/  FMNMX.FTZ R149, R30, R149, !PT ;  /* 0x000000951e957209 */ /* 0x000fe20007810000 */
[----:B------:R-:W-:Y:S01]  /*110e0*/  FFMA.FTZ R33, R137, UR4, R33 ;  /* 0x0000000489217c23 */ /* 0x000fe20008010021 */
[----:B------:R-:W-:Y:S01]  /*110f0*/  IADD3 R136, R147, 0x61, RZ ;  /* 0x0000006193887810 */ /* 0x000fe20007ffe0ff */
[C---:B------:R-:W-:Y:S01]  /*11100*/  FFMA.FTZ R34, R137.reuse, UR4, R34 ;  /* 0x0000000489227c23 */ /* 0x040fe20008010022 */
[----:B------:R-:W1:Y:S01]  /*11110*/  I2F R135, R135 ;  /* 0x0000008700877306 */ /* 0x000e620000201400 */
        /* <DEDUP_REMOVED lines=9> */
[----:B------:R-:W1:Y:S01]  /*111b0*/  I2F R136, R136 ;  /* 0x0000008800887306 */ /* 0x000e620000201400 */
[----:B------:R-:W-:Y:S01]  /*111c0*/  FFMA.FTZ R40, R138, UR4, R40 ;  /* 0x000000048a287c23 */ /* 0x000fe20008010028 */
[----:B------:R-:W-:Y:S01]  /*111d0*/  FMNMX.FTZ R149, R38, R149, !PT ;  /* 0x0000009526957209 */ /* 0x000fe20007810000 */
[----:B------:R-:W-:Y:S01]  /*111e0*/  FFMA.FTZ R41, R139, UR4, R41 ;  /* 0x000000048b297c23 */ /* 0x000fe20008010029 */
[----:B------:R-:W-:Y:S01]  /*111f0*/  IADD3 R138, R147, 0x69, RZ ;  /* 0x00000069938a7810 */ /* 0x000fe20007ffe0ff */
[----:B------:R-:W-:Y:S01]  /*11200*/  FFMA.FTZ R42, R139, UR4, R42 ;  /* 0x000000048b2a7c23 */ /* 0x000fe2000801002a */
[----:B------:R-:W-:Y:S01]  /*11210*/  FMNMX.FTZ R148, R25, R148, !PT ;  /* 0x0000009419947209 */ /* 0x000fe20007810000 */
[C---:B------:R-:W-:Y:S02]  /*11220*/  FFMA.FTZ R43, R139.reuse, UR4, R43 ;  /* 0x000000048b2b7c23 */ /* 0x040fe4000801002b */
[----:B------:R-:W-:Y:S01]  /*11230*/  FFMA.FTZ R44, R139, UR4, R44 ;  /* 0x000000048b2c7c23 */ /* 0x000fe2000801002c */
[----:B------:R-:W1:Y:S01]  /*11240*/  I2F R137, R137 ;  /* 0x0000008900897306 */ /* 0x000e620000201400 */
        /* <DEDUP_REMOVED lines=8> */
[----:B------:R-:W-:Y:S01]  /*112d0*/  FFMA.FTZ R49, R141, UR4, R49 ;  /* 0x000000048d317c23 */ /* 0x000fe20008010031 */
[----:B------:R-:W-:Y:S01]  /*112e0*/  FMNMX.FTZ R148, R37, R148, !PT ;  /* 0x0000009425947209 */ /* 0x000fe20007810000 */
[C---:B------:R-:W-:Y:S02]  /*112f0*/  FFMA.FTZ R50, R141.reuse, UR4, R50 ;  /* 0x000000048d327c23 */ /* 0x040fe40008010032 */
[----:B------:R-:W-:Y:S01]  /*11300*/  FFMA.FTZ R51, R141, UR4, R51 ;  /* 0x000000048d337c23 */ /* 0x000fe20008010033 */
[----:B------:R-:W-:Y:S01]  /*11310*/  FMNMX.FTZ R148, R41, R148, !PT ;  /* 0x0000009429947209 */ /* 0x000fe20007810000 */
[----:B------:R-:W-:Y:S01]  /*11320*/  FFMA.FTZ R52, R141, UR4, R52 ;  /* 0x000000048d347c23 */ /* 0x000fe20008010034 */
[----:B------:R-:W-:Y:S01]  /*11330*/  FMNMX.FTZ R149, R50, R149, !PT ;  /* 0x0000009532957209 */ /* 0x000fe20007810000 */
[C---:B------:R-:W-:Y:S01]  /*11340*/  FFMA.FTZ R53, R142.reuse, UR4, R53 ;  /* 0x000000048e357c23 */ /* 0x040fe20008010035 */
[----:B------:R-:W-:Y:S01]  /*11350*/  FMNMX.FTZ R148, R45, R148, !PT ;  /* 0x000000942d947209 */ /* 0x000fe20007810000 */
[C---:B------:R-:W-:Y:S02]  /*11360*/  FFMA.FTZ R54, R142.reuse, UR4, R54 ;  /* 0x000000048e367c23 */ /* 0x040fe40008010036 */
        /* <DEDUP_REMOVED lines=11> */
[----:B--2---:R-:W-:Y:S01]  /*11420*/  LDSM.16.MT88.4 R140, [R181+0x4000] ;  /* 0x00400000b58c783b */ /* 0x004fe20000004200 */
        /* <DEDUP_REMOVED lines=8> */
[----:B------:R-:W-:Y:S01]  /*114b0*/  FFMA.FTZ R67, R145, UR4, R67 ;  /* 0x0000000491437c23 */ /* 0x000fe20008010043 */
        /* <DEDUP_REMOVED lines=9> */
[C---:B----4-:R-:W-:Y:S02]  /*11550*/  FFMA.FTZ R73, R129.reuse, UR4, R73 ;  /* 0x0000000481497c23 */ /* 0x050fe40008010049 */
[C---:B------:R-:W-:Y:S02]  /*11560*/  FFMA.FTZ R74, R129.reuse, UR4, R74 ;  /* 0x00000004814a7c23 */ /* 0x040fe4000801004a */
[----:B------:R-:W-:Y:S01]  /*11570*/  FFMA.FTZ R75, R129, UR4, R75 ;  /* 0x00000004814b7c23 */ /* 0x000fe2000801004b */
[----:B------:R-:W-:Y:S01]  /*11580*/  FMNMX.FTZ R148, R73, R148, !PT ;  /* 0x0000009449947209 */ /* 0x000fe20007810000 */
[----:B------:R-:W-:Y:S01]  /*11590*/  FFMA.FTZ R76, R129, UR4, R76 ;  /* 0x00000004814c7c23 */ /* 0x000fe2000801004c */
[----:B------:R-:W-:Y:S01]  /*115a0*/  FMNMX.FTZ R149, R74, R149, !PT ;  /* 0x000000954a957209 */ /* 0x000fe20007810000 */
[----:B------:R2:W4:Y:S01]  /*115b0*/  I2F R129, R138 ;  /* 0x0000008a00817306 */ /* 0x0005220000201400 */
[C---:B-1----:R-:W-:Y:S02]  /*115c0*/  FFMA.FTZ R77, R130.reuse, UR4, R77 ;  /* 0x00000004824d7c23 */ /* 0x042fe4000801004d */
[C---:B------:R-:W-:Y:S02]  /*115d0*/  FFMA.FTZ R78, R130.reuse, UR4, R78 ;  /* 0x00000004824e7c23 */ /* 0x040fe4000801004e */
[C---:B------:R-:W-:Y:S01]  /*115e0*/  FFMA.FTZ R79, R130.reuse, UR4, R79 ;  /* 0x00000004824f7c23 */ /* 0x040fe2000801004f */
[----:B------:R-:W-:Y:S01]  /*115f0*/  FMNMX.FTZ R148, R77, R148, !PT ;  /* 0x000000944d947209 */ /* 0x000fe20007810000 */
[----:B------:R-:W-:Y:S01]  /*11600*/  FFMA.FTZ R80, R130, UR4, R80 ;  /* 0x0000000482507c23 */ /* 0x000fe20008010050 */
[----:B------:R-:W-:Y:S01]  /*11610*/  IADD3 R130, R147, 0x70, RZ ;  /* 0x0000007093827810 */ /* 0x000fe20007ffe0ff */
[C---:B-----5:R-:W-:Y:S01]  /*11620*/  FFMA.FTZ R81, R131.reuse, UR4, R81 ;  /* 0x0000000483517c23 */ /* 0x060fe20008010051 */
[----:B------:R-:W-:Y:S01]  /*11630*/  FMNMX.FTZ R149, R78, R149, !PT ;  /* 0x000000954e957209 */ /* 0x000fe20007810000 */
[C---:B------:R-:W-:Y:S02]  /*11640*/  FFMA.FTZ R82, R131.reuse, UR4, R82 ;  /* 0x0000000483527c23 */ /* 0x040fe40008010052 */
[C---:B------:R-:W-:Y:S01]  /*11650*/  FFMA.FTZ R83, R131.reuse, UR4, R83 ;  /* 0x0000000483537c23 */ /* 0x040fe20008010053 */
[----:B------:R-:W1:Y:S01]  /*11660*/  I2F R130, R130 ;  /* 0x0000008200827306 */ /* 0x000e620000201400 */
[----:B------:R-:W-:Y:S01]  /*11670*/  FFMA.FTZ R84, R131, UR4, R84 ;  /* 0x0000000483547c23 */ /* 0x000fe20008010054 */
[----:B------:R-:W-:Y:S01]  /*11680*/  IADD3 R131, R147, 0x71, RZ ;  /* 0x0000007193837810 */ /* 0x000fe20007ffe0ff */
[C---:B---3--:R-:W-:Y:S01]  /*11690*/  FFMA.FTZ R85, R132.reuse, UR4, R85 ;  /* 0x0000000484557c23 */ /* 0x048fe20008010055 */
[----:B------:R-:W-:Y:S01]  /*116a0*/  FMNMX.FTZ R148, R81, R148, !PT ;  /* 0x0000009451947209 */ /* 0x000fe20007810000 */
[----:B------:R-:W-:Y:S01]  /*116b0*/  FFMA.FTZ R86, R132, UR4, R86 ;  /* 0x0000000484567c23 */ /* 0x000fe20008010056 */
[----:B------:R-:W-:Y:S01]  /*116c0*/  FMNMX.FTZ R149, R82, R149, !PT ;  /* 0x0000009552957209 */ /* 0x000fe20007810000 */
[C---:B------:R-:W-:Y:S01]  /*116d0*/  FFMA.FTZ R87, R132.reuse, UR4, R87 ;  /* 0x0000000484577c23 */ /* 0x040fe20008010057 */
[----:B------:R-:W-:Y:S01]  /*116e0*/  FMNMX.FTZ R148, R85, R148, !PT ;  /* 0x0000009455947209 */ /* 0x000fe20007810000 */
[----:B------:R-:W-:Y:S01]  /*116f0*/  FFMA.FTZ R88, R132, UR4, R88 ;  /* 0x0000000484587c23 */ /* 0x000fe20008010058 */
[----:B------:R-:W3:Y:S01]  /*11700*/  I2F R131, R131 ;  /* 0x0000008300837306 */ /* 0x000ee20000201400 */
[----:B------:R-:W-:Y:S01]  /*11710*/  IADD3 R132, R147, 0x78, RZ ;  /* 0x0000007893847810 */ /* 0x000fe20007ffe0ff */
[C---:B------:R-:W-:Y:S01]  /*11720*/  FFMA.FTZ R89, R133.reuse, UR4, R89 ;  /* 0x0000000485597c23 */ /* 0x040fe20008010059 */
[----:B------:R-:W-:Y:S01]  /*11730*/  FMNMX.FTZ R149, R86, R149, !PT ;  /* 0x0000009556957209 */ /* 0x000fe20007810000 */
[C---:B------:R-:W-:Y:S02]  /*11740*/  FFMA.FTZ R90, R133.reuse, UR4, R90 ;  /* 0x00000004855a7c23 */ /* 0x040fe4000801005a */
[----:B------:R-:W-:Y:S01]  /*11750*/  FFMA.FTZ R91, R133, UR4, R91 ;  /* 0x00000004855b7c23 */ /* 0x000fe2000801005b */
[----:B------:R-:W-:Y:S01]  /*11760*/  FMNMX.FTZ R148, R89, R148, !PT ;  /* 0x0000009459947209 */ /* 0x000fe20007810000 */
[----:B------:R-:W-:Y:S01]  /*11770*/  FFMA.FTZ R92, R133, UR4, R92 ;  /* 0x00000004855c7c23 */ /* 0x000fe2000801005c */
[----:B------:R-:W-:Y:S01]  /*11780*/  IADD3 R133, R147, 0x79, RZ ;  /* 0x0000007993857810 */ /* 0x000fe20007ffe0ff */
[----:B------:R-:W5:Y:S01]  /*11790*/  I2F R132, R132 ;  /* 0x0000008400847306 */ /* 0x000f620000201400 */
[----:B------:R-:W-:Y:S01]  /*117a0*/  LDSM.16.MT88.4 R144, [R181+0x4400] ;  /* 0x00440000b590783b */ /* 0x000fe20000004200 */
[----:B------:R-:W-:Y:S01]  /*117b0*/  FFMA.FTZ R93, R134, UR4, R93 ;  /* 0x00000004865d7c23 */ /* 0x000fe2000801005d */
[----:B------:R-:W-:Y:S01]  /*117c0*/  FMNMX.FTZ R149, R90, R149, !PT ;  /* 0x000000955a957209 */ /* 0x000fe20007810000 */
[C---:B------:R-:W-:Y:S02]  /*117d0*/  FFMA.FTZ R94, R134.reuse, UR4, R94 ;  /* 0x00000004865e7c23 */ /* 0x040fe4000801005e */
[C---:B------:R-:W-:Y:S01]  /*117e0*/  FFMA.FTZ R95, R134.reuse, UR4, R95 ;  /* 0x00000004865f7c23 */ /* 0x040fe2000801005f */
[----:B------:R-:W-:Y:S01]  /*117f0*/  FMNMX.FTZ R148, R93, R148, !PT ;  /* 0x000000945d947209 */ /* 0x000fe20007810000 */
[----:B------:R-:W-:Y:S01]  /*11800*/  FFMA.FTZ R96, R134, UR4, R96 ;  /* 0x0000000486607c23 */ /* 0x000fe20008010060 */
[----:B------:R-:W-:Y:S01]  /*11810*/  FMNMX.FTZ R149, R94, R149, !PT ;  /* 0x000000955e957209 */ /* 0x000fe20007810000 */
[----:B------:R-:W1:Y:S01]  /*11820*/  I2F R133, R133 ;  /* 0x0000008500857306 */ /* 0x000e620000201400 */
        /* <DEDUP_REMOVED lines=18> */
[----:B--2---:R-:W-:Y:S01]  /*11950*/  LDSM.16.MT88.4 R136, [R252+0x4000] ;  /* 0x00400000fc88783b */ /* 0x004fe20000004200 */
[C---:B----4-:R-:W-:Y:S02]  /*11960*/  FFMA.FTZ R109, R129.reuse, UR4, R109 ;  /* 0x00000004816d7c23 */ /* 0x050fe4000801006d */
[C---:B------:R-:W-:Y:S02]  /*11970*/  FFMA.FTZ R110, R129.reuse, UR4, R110 ;  /* 0x00000004816e7c23 */ /* 0x040fe4000801006e */
[----:B------:R-:W-:Y:S01]  /*11980*/  FFMA.FTZ R111, R129, UR4, R111 ;  /* 0x00000004816f7c23 */ /* 0x000fe2000801006f */
[----:B------:R-:W-:Y:S01]  /*11990*/  FMNMX.FTZ R148, R109, R148, !PT ;  /* 0x000000946d947209 */ /* 0x000fe20007810000 */
[----:B------:R-:W-:Y:S01]  /*119a0*/  FFMA.FTZ R112, R129, UR4, R112 ;  /* 0x0000000481707c23 */ /* 0x000fe20008010070 */
[----:B------:R-:W-:Y:S01]  /*119b0*/  FMNMX.FTZ R149, R110, R149, !PT ;  /* 0x000000956e957209 */ /* 0x000fe20007810000 */
[C---:B-1----:R-:W-:Y:S02]  /*119c0*/  FFMA.FTZ R113, R130.reuse, UR4, R113 ;  /* 0x0000000482717c23 */ /* 0x042fe40008010071 */
[C---:B------:R-:W-:Y:S02]  /*119d0*/  FFMA.FTZ R114, R130.reuse, UR4, R114 ;  /* 0x0000000482727c23 */ /* 0x040fe40008010072 */
[C---:B------:R-:W-:Y:S01]  /*119e0*/  FFMA.FTZ R115, R130.reuse, UR4, R115 ;  /* 0x0000000482737c23 */ /* 0x040fe20008010073 */
[----:B------:R-:W-:Y:S01]  /*119f0*/  FMNMX.FTZ R148, R113, R148, !PT ;  /* 0x0000009471947209 */ /* 0x000fe20007810000 */
[----:B------:R-:W-:Y:S01]  /*11a00*/  FFMA.FTZ R116, R130, UR4, R116 ;  /* 0x0000000482747c23 */ /* 0x000fe20008010074 */
[----:B------:R-:W-:Y:S01]  /*11a10*/  FMNMX.FTZ R129, R114, R149, !PT ;  /* 0x0000009572817209 */ /* 0x000fe20007810000 */
[C---:B---3--:R-:W-:Y:S02]  /*11a20*/  FFMA.FTZ R117, R131.reuse, UR4, R117 ;  /* 0x0000000483757c23 */ /* 0x048fe40008010075 */
[C---:B------:R-:W-:Y:S02]  /*11a30*/  FFMA.FTZ R118, R131.reuse, UR4, R118 ;  /* 0x0000000483767c23 */ /* 0x040fe40008010076 */
[----:B------:R-:W-:Y:S01]  /*11a40*/  FFMA.FTZ R119, R131, UR4, R119 ;  /* 0x0000000483777c23 */ /* 0x000fe20008010077 */
        /* <DEDUP_REMOVED lines=8> */
[----:B------:R-:W-:Y:S01]  /*11ad0*/  LDSM.16.MT88.4 R148, [R252+0x4400] ;  /* 0x00440000fc94783b */ /* 0x000fe20000004200 */
[C---:B------:R-:W-:Y:S01]  /*11ae0*/  FFMA.FTZ R125, R133.reuse, UR4, R125 ;  /* 0x00000004857d7c23 */ /* 0x040fe2000801007d */
[----:B------:R-:W-:Y:S01]  /*11af0*/  FMNMX.FTZ R129, R122, R129, !PT ;  /* 0x000000817a817209 */ /* 0x000fe20007810000 */
[C---:B------:R-:W-:Y:S02]  /*11b00*/  FFMA.FTZ R126, R133.reuse, UR4, R126 ;  /* 0x00000004857e7c23 */ /* 0x040fe4000801007e */
[----:B------:R-:W-:Y:S01]  /*11b10*/  FFMA.FTZ R127, R133, UR4, R127 ;  /* 0x00000004857f7c23 */ /* 0x000fe2000801007f */
        /* <DEDUP_REMOVED lines=11> */
[----:B------:R-:W-:Y:S01]  /*11bd0*/  FADD.FTZ R131, -R130, R216 ;  /* 0x000000d882837221 */ /* 0x000fe20000010100 */
[----:B------:R-:W-:Y:S02]  /*11be0*/  MOV R216, R130 ;  /* 0x0000008200d87202 */ /* 0x000fe40000000f00 */
[----:B--2---:R-:W-:Y:S01]  /*11bf0*/  FMNMX.FTZ R129, R132, R129, !PT ;  /* 0x0000008184817209 */ /* 0x004fe20007810000 */
[----:B------:R-:W-:Y:S04]  /*11c00*/  FMUL.FTZ R131, R131, c[0x0][0x23c] ;  /* 0x00008f0083837a20 */ /* 0x000fe80000410000 */
[----:B------:R1:W2:Y:S01]  /*11c10*/  MUFU.EX2 R132, R131 ;  /* 0x0000008300847308 */ /* 0x0002a20000000800 */
[----:B------:R-:W-:Y:S01]  /*11c20*/  FADD.FTZ R134, -R129, R215 ;  /* 0x000000d781867221 */ /* 0x000fe20000010100 */
[----:B------:R-:W-:Y:S03]  /*11c30*/  MOV R215, R129 ;  /* 0x0000008100d77202 */ /* 0x000fe60000000f00 */
[----:B------:R-:W-:Y:S06]  /*11c40*/  FMUL.FTZ R134, R134, c[0x0][0x23c] ;  /* 0x00008f0086867a20 */ /* 0x000fec0000410000 */
[----:B------:R-:W3:Y:S01]  /*11c50*/  MUFU.EX2 R134, R134 ;  /* 0x0000008600867308 */ /* 0x000ee20000000800 */
[----:B-1----:R-:W-:Y:S02]  /*11c60*/  FMUL.FTZ R131, R130, c[0x0][0x23c] ;  /* 0x00008f0082837a20 */ /* 0x002fe40000410000 */
[C---:B--2---:R-:W-:Y:S02]  /*11c70*/  FMUL.FTZ R232, R132.reuse, R232 ;  /* 0x000000e884e87220 */ /* 0x044fe40000410000 */
[C---:B------:R-:W-:Y:S01]  /*11c80*/  FMUL.FTZ R233, R132.reuse, R233 ;  /* 0x000000e984e97220 */ /* 0x040fe20000410000 */
[----:B------:R-:W-:Y:S01]  /*11c90*/  FSEL R131, R131, RZ, P0 ;  /* 0x000000ff83837208 */ /* 0x000fe20000000000 */
[C---:B------:R-:W-:Y:S01]  /*11ca0*/  FMUL.FTZ R228, R132.reuse, R228 ;  /* 0x000000e484e47220 */ /* 0x040fe20000410000 */
[----:B------:R-:W-:Y:S01]  /*11cb0*/  FSETP.NEU.FTZ.AND P0, PT, R129, -INF , PT ;  /* 0xff8000008100780b */ /* 0x000fe20003f1d000 */
[----:B------:R-:W-:Y:S02]  /*11cc0*/  FMUL.FTZ R229, R132, R229 ;  /* 0x000000e584e57220 */ /* 0x000fe40000410000 */
        /* <DEDUP_REMOVED lines=30> */
[C---:B---3--:R-:W-:Y:S02]  /*11eb0*/  FMUL.FTZ R234, R134.reuse, R234 ;  /* 0x000000ea86ea7220 */ /* 0x048fe40000410000 */
[C---:B------:R-:W-:Y:S02]  /*11ec0*/  FMUL.FTZ R235, R134.reuse, R235 ;  /* 0x000000eb86eb7220 */ /* 0x040fe40000410000 */
[C---:B------:R-:W-:Y:S01]  /*11ed0*/  FMUL.FTZ R230, R134.reuse, R230 ;  /* 0x000000e686e67220 */ /* 0x040fe20000410000 */
[----:B------:R-:W-:Y:S01]  /*11ee0*/  MUFU.EX2 R162, R162 ;  /* 0x000000a200a27308 */ /* 0x000fe20000000800 */
[----:B------:R-:W-:Y:S02]  /*11ef0*/  FMUL.FTZ R231, R134, R231 ;  /* 0x000000e786e77220 */ /* 0x000fe40000410000 */
[C---:B------:R-:W-:Y:S02]  /*11f00*/  FMUL.FTZ R224, R132.reuse, R224 ;  /* 0x000000e084e07220 */ /* 0x040fe40000410000 */
[----:B------:R-:W-:Y:S02]  /*11f10*/  FMUL.FTZ R225, R132, R225 ;  /* 0x000000e184e17220 */ /* 0x000fe40000410000 */
[C---:B------:R-:W-:Y:S02]  /*11f20*/  FMUL.FTZ R226, R134.reuse, R226 ;  /* 0x000000e286e27220 */ /* 0x040fe40000410000 */
[----:B------:R-:W-:Y:S01]  /*11f30*/  FMUL.FTZ R227, R134, R227 ;  /* 0x000000e386e37220 */ /* 0x000fe20000410000 */
[----:B------:R-:W-:Y:S01]  /*11f40*/  MUFU.EX2 R163, R163 ;  /* 0x000000a300a37308 */ /* 0x000fe20000000800 */
[C---:B------:R-:W-:Y:S02]  /*11f50*/  FMUL.FTZ R220, R132.reuse, R220 ;  /* 0x000000dc84dc7220 */ /* 0x040fe40000410000 */
[----:B------:R-:W-:Y:S02]  /*11f60*/  FMUL.FTZ R221, R132, R221 ;  /* 0x000000dd84dd7220 */ /* 0x000fe40000410000 */
[C---:B------:R-:W-:Y:S02]  /*11f70*/  FMUL.FTZ R222, R134.reuse, R222 ;  /* 0x000000de86de7220 */ /* 0x040fe40000410000 */
[----:B------:R-:W-:Y:S02]  /*11f80*/  FMUL.FTZ R223, R134, R223 ;  /* 0x000000df86df7220 */ /* 0x000fe40000410000 */
[--C-:B------:R-:W-:Y:S01]  /*11f90*/  FFMA.FTZ R157, R5, c[0x0][0x23c], -R131.reuse ;  /* 0x00008f00059d7a23 */ /* 0x100fe20000010883 */
[----:B------:R-:W-:Y:S01]  /*11fa0*/  MUFU.EX2 R164, R164 ;  /* 0x000000a400a47308 */ /* 0x000fe20000000800 */
[--C-:B------:R-:W-:Y:S01]  /*11fb0*/  FFMA.FTZ R156, R9, c[0x0][0x23c], -R131.reuse ;  /* 0x00008f00099c7a23 */ /* 0x100fe20000010883 */
[----:B------:R-:W-:Y:S01]  /*11fc0*/  FMNMX.FTZ R5, R3, R214, !PT ;  /* 0x000000d603057209 */ /* 0x000fe20007810000 */
[--C-:B------:R-:W-:Y:S02]  /*11fd0*/  FFMA.FTZ R0, R0, c[0x0][0x23c], -R131.reuse ;  /* 0x00008f0000007a23 */ /* 0x100fe40000010883 */
[--C-:B------:R-:W-:Y:S01]  /*11fe0*/  FFMA.FTZ R113, R113, c[0x0][0x23c], -R131.reuse ;  /* 0x00008f0071717a23 */ /* 0x100fe20000010883 */
[----:B------:R-:W-:Y:S01]  /*11ff0*/  FMNMX.FTZ R5, R7, R5, !PT ;  /* 0x0000000507057209 */ /* 0x000fe20007810000 */
[--C-:B------:R-:W-:Y:S02]  /*12000*/  FFMA.FTZ R117, R117, c[0x0][0x23c], -R131.reuse ;  /* 0x00008f0075757a23 */ /* 0x100fe40000010883 */
[--C-:B------:R-:W-:Y:S01]  /*12010*/  FFMA.FTZ R121, R121, c[0x0][0x23c], -R131.reuse ;  /* 0x00008f0079797a23 */ /* 0x100fe20000010883 */
[----:B------:R-:W-:Y:S01]  /*12020*/  MUFU.EX2 R0, R0 ;  /* 0x0000000000007308 */ /* 0x000fe20000000800 */
[----:B------:R-:W-:Y:S01]  /*12030*/  FMNMX.FTZ R5, R11, R5, !PT ;  /* 0x000000050b057209 */ /* 0x000fe20007810000 */
[----:B------:R-:W-:Y:S03]  /*12040*/  FFMA.FTZ R131, R125, c[0x0][0x23c], -R131 ;  /* 0x00008f007d837a23 */ /* 0x000fe60000010883 */
[----:B------:R-:W-:Y:S04]  /*12050*/  FMNMX.FTZ R5, R15, R5, !PT ;  /* 0x000000050f057209 */ /* 0x000fe80007810000 */
[----:B------:R-:W-:Y:S01]  /*12060*/  FMNMX.FTZ R5, R19, R5, !PT ;  /* 0x0000000513057209 */ /* 0x000fe20007810000 */
[----:B------:R-:W-:Y:S03]  /*12070*/  MUFU.EX2 R125, R131 ;  /* 0x00000083007d7308 */ /* 0x000fe60000000800 */
[----:B------:R-:W-:Y:S04]  /*12080*/  FMNMX.FTZ R5, R23, R5, !PT ;  /* 0x0000000517057209 */ /* 0x000fe80007810000 */
[----:B------:R-:W-:Y:S03]  /*12090*/  FMNMX.FTZ R5, R27, R5, !PT ;  /* 0x000000051b057209 */ /* 0x000fe60007810000 */
[----:B------:R-:W1:Y:S01]  /*120a0*/  MUFU.EX2 R157, R157 ;  /* 0x0000009d009d7308 */ /* 0x000e620000000800 */
[----:B------:R-:W-:Y:S04]  /*120b0*/  FMNMX.FTZ R5, R31, R5, !PT ;  /* 0x000000051f057209 */ /* 0x000fe80007810000 */
[----:B------:R-:W-:Y:S04]  /*120c0*/  FMNMX.FTZ R5, R35, R5, !PT ;  /* 0x0000000523057209 */ /* 0x000fe80007810000 */
[----:B------:R-:W-:Y:S01]  /*120d0*/  FMNMX.FTZ R5, R39, R5, !PT ;  /* 0x0000000527057209 */ /* 0x000fe20007810000 */
[----:B------:R-:W2:Y:S03]  /*120e0*/  MUFU.EX2 R156, R156 ;  /* 0x0000009c009c7308 */ /* 0x000ea60000000800 */
[----:B------:R-:W-:Y:S04]  /*120f0*/  FMNMX.FTZ R5, R43, R5, !PT ;  /* 0x000000052b057209 */ /* 0x000fe80007810000 */
[----:B------:R-:W-:Y:S03]  /*12100*/  FMNMX.FTZ R5, R47, R5, !PT ;  /* 0x000000052f057209 */ /* 0x000fe60007810000 */
[----:B------:R-:W-:Y:S01]  /*12110*/  MUFU.EX2 R45, R45 ;  /* 0x0000002d002d7308 */ /* 0x000fe20000000800 */
[----:B------:R-:W-:Y:S02]  /*12120*/  FMNMX.FTZ R5, R51, R5, !PT ;  /* 0x0000000533057209 */ /* 0x000fe40007810000 */
[----:B-1----:R-:W-:Y:S01]  /*12130*/  F2FP.BF16.PACK_AB R152, R157, R0 ;  /* 0x000000009d98723e */ /* 0x002fe200000010ff */
[----:B------:R-:W-:Y:S01]  /*12140*/  FFMA.FTZ R0, R208, R132, R0 ;  /* 0x00000084d0007223 */ /* 0x000fe20000010000 */
[----:B------:R-:W-:Y:S03]  /*12150*/  FMNMX.FTZ R5, R55, R5, !PT ;  /* 0x0000000537057209 */ /* 0x000fe60007810000 */
[----:B------:R-:W-:Y:S02]  /*12160*/  FADD.FTZ R0, R157, R0 ;  /* 0x000000009d007221 */ /* 0x000fe40000010000 */
[----:B------:R-:W-:Y:S01]  /*12170*/  MUFU.EX2 R49, R49 ;  /* 0x0000003100317308 */ /* 0x000fe20000000800 */
[----:B------:R-:W-:Y:S02]  /*12180*/  FMNMX.FTZ R5, R59, R5, !PT ;  /* 0x000000053b057209 */ /* 0x000fe40007810000 */
[----:B--2---:R-:W-:Y:S01]  /*12190*/  F2FP.BF16.PACK_AB R154, R135, R156 ;  /* 0x0000009c879a723e */ /* 0x004fe200000010ff */
[----:B------:R-:W-:Y:S01]  /*121a0*/  FADD.FTZ R0, R156, R0 ;  /* 0x000000009c007221 */ /* 0x000fe20000010000 */
        /* <DEDUP_REMOVED lines=24> */
[----:B------:R-:W-:Y:S01]  /*12330*/  FMNMX.FTZ R9, R127, R5, !PT ;  /* 0x000000057f097209 */ /* 0x000fe20007810000 */
[----:B------:R-:W-:Y:S04]  /*12340*/  FMUL.FTZ R5, R129, c[0x0][0x23c] ;  /* 0x00008f0081057a20 */ /* 0x000fe80000410000 */
[----:B------:R-:W1:Y:S01]  /*12350*/  SHFL.BFLY PT, R17, R9, 0x2, 0x1f ;  /* 0x0c401f0009117f89 */ /* 0x000e6200000e0000 */
[----:B------:R-:W-:Y:S03]  /*12360*/  FSEL R13, R5, RZ, P0 ;  /* 0x000000ff050d7208 */ /* 0x000fe60000000000 */
[----:B------:R-:W-:Y:S02]  /*12370*/  MUFU.EX2 R81, R81 ;  /* 0x0000005100517308 */ /* 0x000fe40000000800 */
        /* <DEDUP_REMOVED lines=11> */
[----:B-1----:R-:W-:Y:S01]  /*12430*/  FMNMX.FTZ R17, R9, R17, !PT ;  /* 0x0000001109117209 */ /* 0x002fe20007810000 */
[--C-:B------:R-:W-:Y:S02]  /*12440*/  FFMA.FTZ R50, R50, c[0x0][0x23c], -R13.reuse ;  /* 0x00008f0032327a23 */ /* 0x100fe4000001080d */
[--C-:B------:R-:W-:Y:S02]  /*12450*/  FFMA.FTZ R54, R54, c[0x0][0x23c], -R13.reuse ;  /* 0x00008f0036367a23 */ /* 0x100fe4000001080d */
[----:B------:R-:W1:Y:S01]  /*12460*/  SHFL.BFLY PT, R5, R17, 0x1, 0x1f ;  /* 0x0c201f0011057f89 */ /* 0x000e6200000e0000 */
        /* <DEDUP_REMOVED lines=17> */
[--C-:B------:R-:W-:Y:S01]  /*12580*/  FFMA.FTZ R110, R110, c[0x0][0x23c], -R13.reuse ;  /* 0x00008f006e6e7a23 */ /* 0x100fe2000001080d */
[C---:B------:R-:W-:Y:S01]  /*12590*/  FSETP.NEU.FTZ.AND P0, PT, R5.reuse, -INF , PT ;  /* 0xff8000000500780b */ /* 0x040fe20003f1d000 */
[--C-:B------:R-:W-:Y:S01]  /*125a0*/  FFMA.FTZ R165, R6, c[0x0][0x23c], -R13.reuse ;  /* 0x00008f0006a57a23 */ /* 0x100fe2000001080d */
[----:B------:R-:W-:Y:S01]  /*125b0*/  FMNMX.FTZ R6, R4, R213, !PT ;  /* 0x000000d504067209 */ /* 0x000fe20007810000 */
[--C-:B------:R-:W-:Y:S02]  /*125c0*/  FFMA.FTZ R2, R2, c[0x0][0x23c], -R13.reuse ;  /* 0x00008f0002027a23 */ /* 0x100fe4000001080d */
[----:B------:R-:W-:Y:S01]  /*125d0*/  MUFU.EX2 R170, R170 ;  /* 0x000000aa00aa7308 */ /* 0x000fe20000000800 */
[----:B------:R-:W-:Y:S01]  /*125e0*/  FMNMX.FTZ R9, R8, R6, !PT ;  /* 0x0000000608097209 */ /* 0x000fe20007810000 */
[----:B------:R-:W-:Y:S01]  /*125f0*/  FADD.FTZ R6, -R5, R214 ;  /* 0x000000d605067221 */ /* 0x000fe20000010100 */
[----:B------:R-:W-:Y:S01]  /*12600*/  MOV R214, R5 ;  /* 0x0000000500d67202 */ /* 0x000fe20000000f00 */
[--C-:B------:R-:W-:Y:S01]  /*12610*/  FFMA.FTZ R14, R14, c[0x0][0x23c], -R13.reuse ;  /* 0x00008f000e0e7a23 */ /* 0x100fe2000001080d */
[----:B------:R-:W-:Y:S01]  /*12620*/  FMNMX.FTZ R9, R12, R9, !PT ;  /* 0x000000090c097209 */ /* 0x000fe20007810000 */
[----:B------:R-:W-:Y:S02]  /*12630*/  FMUL.FTZ R6, R6, c[0x0][0x23c] ;  /* 0x00008f0006067a20 */ /* 0x000fe40000410000 */
[--C-:B------:R-:W-:Y:S01]  /*12640*/  FFMA.FTZ R114, R114, c[0x0][0x23c], -R13.reuse ;  /* 0x00008f0072727a23 */ /* 0x100fe2000001080d */
[----:B------:R-:W-:Y:S01]  /*12650*/  FMNMX.FTZ R9, R16, R9, !PT ;  /* 0x0000000910097209 */ /* 0x000fe20007810000 */
[----:B------:R1:W2:Y:S01]  /*12660*/  MUFU.EX2 R10, R6 ;  /* 0x00000006000a7308 */ /* 0x0002a20000000800 */
[--C-:B------:R-:W-:Y:S02]  /*12670*/  FFMA.FTZ R118, R118, c[0x0][0x23c], -R13.reuse ;  /* 0x00008f0076767a23 */ /* 0x100fe4000001080d */
[--C-:B------:R-:W-:Y:S02]  /*12680*/  FFMA.FTZ R122, R122, c[0x0][0x23c], -R13.reuse ;  /* 0x00008f007a7a7a23 */ /* 0x100fe4000001080d */
[----:B------:R-:W-:Y:S05]  /*12690*/  FFMA.FTZ R13, R126, c[0x0][0x23c], -R13 ;  /* 0x00008f007e0d7a23 */ /* 0x000fea000001080d */
[----:B------:R-:W-:Y:S10]  /*126a0*/  MUFU.EX2 R126, R13 ;  /* 0x0000000d007e7308 */ /* 0x000ff40000000800 */
[----:B------:R-:W-:Y:S01]  /*126b0*/  MUFU.EX2 R2, R2 ;  /* 0x0000000200027308 */ /* 0x000fe20000000800 */
[----:B-1----:R-:W-:Y:S01]  /*126c0*/  FMNMX.FTZ R6, R20, R9, !PT ;  /* 0x0000000914067209 */ /* 0x002fe20007810000 */
[C---:B--2---:R-:W-:Y:S02]  /*126d0*/  FMUL.FTZ R248, R10.reuse, R248 ;  /* 0x000000f80af87220 */ /* 0x044fe40000410000 */
[----:B------:R-:W-:Y:S01]  /*126e0*/  FMUL.FTZ R249, R10, R249 ;  /* 0x000000f90af97220 */ /* 0x000fe20000410000 */
[----:B------:R-:W-:Y:S01]  /*126f0*/  FMNMX.FTZ R6, R24, R6, !PT ;  /* 0x0000000618067209 */ /* 0x000fe20007810000 */
[C---:B------:R-:W-:Y:S04]  /*12700*/  FMUL.FTZ R244, R10.reuse, R244 ;  /* 0x000000f40af47220 */ /* 0x040fe80000410000 */
[----:B------:R-:W1:Y:S01]  /*12710*/  MUFU.EX2 R165, R165 ;  /* 0x000000a500a57308 */ /* 0x000e620000000800 */
[----:B------:R-:W-:Y:S01]  /*12720*/  FMUL.FTZ R245, R10, R245 ;  /* 0x000000f50af57220 */ /* 0x000fe20000410000 */
[----:B------:R-:W-:Y:S01]  /*12730*/  FMNMX.FTZ R6, R28, R6, !PT ;  /* 0x000000061c067209 */ /* 0x000fe20007810000 */
[C---:B------:R-:W-:Y:S02]  /*12740*/  FMUL.FTZ R240, R10.reuse, R240 ;  /* 0x000000f00af07220 */ /* 0x040fe40000410000 */
[----:B------:R-:W-:Y:S01]  /*12750*/  FMUL.FTZ R241, R10, R241 ;  /* 0x000000f10af17220 */ /* 0x000fe20000410000 */
[----:B------:R-:W-:Y:S01]  /*12760*/  FMNMX.FTZ R6, R32, R6, !PT ;  /* 0x0000000620067209 */ /* 0x000fe20007810000 */
[C---:B------:R-:W-:Y:S02]  /*12770*/  FMUL.FTZ R236, R10.reuse, R236 ;  /* 0x000000ec0aec7220 */ /* 0x040fe40000410000 */
[----:B------:R-:W-:Y:S01]  /*12780*/  FMUL.FTZ R237, R10, R237 ;  /* 0x000000ed0aed7220 */ /* 0x000fe20000410000 */
[----:B------:R-:W2:Y:S01]  /*12790*/  MUFU.EX2 R14, R14 ;  /* 0x0000000e000e7308 */ /* 0x000ea20000000800 */
[----:B------:R-:W-:Y:S04]  /*127a0*/  FMNMX.FTZ R6, R36, R6, !PT ;  /* 0x0000000624067209 */ /* 0x000fe80007810000 */
[----:B------:R-:W-:Y:S04]  /*127b0*/  FMNMX.FTZ R6, R40, R6, !PT ;  /* 0x0000000628067209 */ /* 0x000fe80007810000 */
[----:B------:R-:W-:Y:S01]  /*127c0*/  FMNMX.FTZ R6, R44, R6, !PT ;  /* 0x000000062c067209 */ /* 0x000fe20007810000 */
[----:B------:R-:W3:Y:S03]  /*127d0*/  MUFU.EX2 R171, R171 ;  /* 0x000000ab00ab7308 */ /* 0x000ee60000000800 */
[----:B------:R-:W-:Y:S02]  /*127e0*/  FMNMX.FTZ R6, R48, R6, !PT ;  /* 0x0000000630067209 */ /* 0x000fe40007810000 */
[----:B-1----:R-:W-:Y:S01]  /*127f0*/  F2FP.BF16.PACK_AB R153, R165, R2 ;  /* 0x00000002a599723e */ /* 0x002fe200000010ff */
[----:B------:R-:W-:Y:S01]  /*12800*/  FFMA.FTZ R2, R209, R134, R2 ;  /* 0x00000086d1027223 */ /* 0x000fe20000010002 */
[----:B------:R-:W-:Y:S03]  /*12810*/  FMNMX.FTZ R6, R52, R6, !PT ;  /* 0x0000000634067209 */ /* 0x000fe60007810000 */
[----:B------:R-:W1:Y:S01]  /*12820*/  MUFU.EX2 R172, R172 ;  /* 0x000000ac00ac7308 */ /* 0x000e620000000800 */
[----:B------:R-:W-:Y:S01]  /*12830*/  FMNMX.FTZ R6, R56, R6, !PT ;  /* 0x0000000638067209 */ /* 0x000fe20007810000 */
[----:B------:R-:W-:Y:S01]  /*12840*/  FADD.FTZ R2, R165, R2 ;  /* 0x00000002a5027221 */ /* 0x000fe20000010000 */
[----:B--2---:R-:W-:Y:S02]  /*12850*/  F2FP.BF16.PACK_AB R155, R14, R131 ;  /* 0x000000830e9b723e */ /* 0x004fe400000010ff */
[----:B------:R-:W-:Y:S01]  /*12860*/  FMNMX.FTZ R6, R60, R6, !PT ;  /* 0x000000063c067209 */ /* 0x000fe20007810000 */
[----:B------:R-:W-:Y:S04]  /*12870*/  FADD.FTZ R2, R131, R2 ;  /* 0x0000000283027221 */ /* 0x000fe80000010000 */
[----:B------:R-:W2:Y:S01]  /*12880*/  MUFU.EX2 R46, R46 ;  /* 0x0000002e002e7308 */ /* 0x000ea20000000800 */
[C---:B------:R-:W-:Y:S05]  /*12890*/  HMMA.16816.F32.BF16 R232, R152.reuse, R136, R232 ;  /* 0x0000008898e8723c */ /* 0x040fea00000418e8 */
[----:B------:R-:W-:Y:S01]  /*128a0*/  FMNMX.FTZ R6, R64, R6, !PT ;  /* 0x0000000640067209 */ /* 0x000fe20007810000 */
[----:B------:R-:W-:Y:S02]  /*128b0*/  FADD.FTZ R14, R14, R2 ;  /* 0x000000020e0e7221 */ /* 0x000fe40000010000 */
[C---:B------:R-:W-:Y:S01]  /*128c0*/  HMMA.16816.F32.BF16 R228, R152.reuse, R138, R228 ;  /* 0x0000008a98e4723c */ /* 0x040fe200000418e4 */
[----:B------:R-:W4:Y:S03]  /*128d0*/  MUFU.EX2 R50, R50 ;  /* 0x0000003200327308 */ /* 0x000f260000000800 */
[----:B------:R-:W-:Y:S01]  /*128e0*/  FMNMX.FTZ R6, R68, R6, !PT ;  /* 0x0000000644067209 */ /* 0x000fe20007810000 */
[----:B------:R-:W-:Y:S03]  /*128f0*/  FADD.FTZ R14, R166, R14 ;  /* 0x0000000ea60e7221 */ /* 0x000fe60000010000 */
[C---:B------:R-:W-:Y:S03]  /*12900*/  HMMA.16816.F32.BF16 R224, R152.reuse, R140, R224 ;  /* 0x0000008c98e0723c */ /* 0x040fe600000418e0 */
[----:B------:R-:W5:Y:S01]  /*12910*/  MUFU.EX2 R54, R54 ;  /* 0x0000003600367308 */ /* 0x000f620000000800 */
[----:B------:R-:W-:Y:S01]  /*12920*/  FMNMX.FTZ R6, R72, R6, !PT ;  /* 0x0000000648067209 */ /* 0x000fe20007810000 */
[----:B------:R-:W-:Y:S03]  /*12930*/  FADD.FTZ R14, R167, R14 ;  /* 0x0000000ea70e7221 */ /* 0x000fe60000010000 */
[----:B------:R-:W-:Y:S04]  /*12940*/  HMMA.16816.F32.BF16 R220, R152, R142, R220 ;  /* 0x0000008e98dc723c */ /* 0x000fe800000418dc */
[----:B------:R-:W-:Y:S01]  /*12950*/  FMNMX.FTZ R6, R76, R6, !PT ;  /* 0x000000064c067209 */ /* 0x000fe20007810000 */
[----:B------:R-:W1:Y:S01]  /*12960*/  MUFU.EX2 R58, R58 ;  /* 0x0000003a003a7308 */ /* 0x000e620000000800 */
[----:B------:R-:W-:Y:S01]  /*12970*/  FADD.FTZ R14, R168, R14 ;  /* 0x0000000ea80e7221 */ /* 0x000fe20000010000 */
[----:B------:R-:W-:Y:S01]  /*12980*/  F2FP.BF16.PACK_AB R152, R159, R158 ;  /* 0x0000009e9f98723e */ /* 0x000fe200000010ff */
[----:B------:R-:W-:Y:S01]  /*12990*/  FADD.FTZ R158, R158, R0 ;  /* 0x000000009e9e7221 */ /* 0x000fe20000010000 */
[----:B------:R-:W-:Y:S03]  /*129a0*/  F2FP.BF16.PACK_AB R154, R161, R160 ;  /* 0x000000a0a19a723e */ /* 0x000fe600000010ff */
[----:B------:R-:W-:Y:S01]  /*129b0*/  F2FP.BF16.PACK_AB R153, R167, R166 ;  /* 0x000000a6a799723e */ /* 0x000fe200000010ff */
[----:B------:R-:W-:Y:S01]  /*129c0*/  FADD.FTZ R158, R159, R158 ;  /* 0x0000009e9f9e7221 */ /* 0x000fe20000010000 */
[C---:B------:R-:W-:Y:S01]  /*129d0*/  F2FP.BF16.PACK_AB R155, R169.reuse, R168 ;  /* 0x000000a8a99b723e */ /* 0x040fe200000010ff */
[----:B------:R-:W1:Y:S01]  /*129e0*/  MUFU.EX2 R62, R62 ;  /* 0x0000003e003e7308 */ /* 0x000e620000000800 */
[----:B------:R-:W-:Y:S01]  /*129f0*/  FMNMX.FTZ R6, R80, R6, !PT ;  /* 0x0000000650067209 */ /* 0x000fe20007810000 */
[----:B------:R-:W-:Y:S02]  /*12a00*/  FADD.FTZ R158, R160, R158 ;  /* 0x0000009ea09e7221 */ /* 0x000fe40000010000 */
[----:B------:R-:W-:Y:S01]  /*12a10*/  FADD.FTZ R14, R169, R14 ;  /* 0x0000000ea90e7221 */ /* 0x000fe20000010000 */
[----:B------:R-:W-:Y:S01]  /*12a20*/  FMNMX.FTZ R6, R84, R6, !PT ;  /* 0x0000000654067209 */ /* 0x000fe20007810000 */
[C---:B------:R-:W-:Y:S03]  /*12a30*/  HMMA.16816.F32.BF16 R232, R152.reuse, R148, R232 ;  /* 0x0000009498e8723c */ /* 0x040fe600000418e8 */
[----:B------:R-:W-:Y:S01]  /*12a40*/  FMNMX.FTZ R6, R88, R6, !PT ;  /* 0x0000000658067209 */ /* 0x000fe20007810000 */
[----:B------:R-:W1:Y:S01]  /*12a50*/  MUFU.EX2 R66, R66 ;  /* 0x0000004200427308 */ /* 0x000e620000000800 */
[----:B------:R-:W-:Y:S02]  /*12a60*/  FADD.FTZ R158, R161, R158 ;  /* 0x0000009ea19e7221 */ /* 0x000fe40000010000 */
[----:B------:R-:W-:Y:S01]  /*12a70*/  FMNMX.FTZ R6, R92, R6, !PT ;  /* 0x000000065c067209 */ /* 0x000fe20007810000 */
[C---:B------:R-:W-:Y:S04]  /*12a80*/  HMMA.16816.F32.BF16 R228, R152.reuse, R150, R228 ;  /* 0x0000009698e4723c */ /* 0x040fe800000418e4 */
[----:B------:R-:W-:Y:S01]  /*12a90*/  FMNMX.FTZ R6, R96, R6, !PT ;  /* 0x0000000660067209 */ /* 0x000fe20007810000 */
[----:B------:R-:W-:Y:S01]  /*12aa0*/  FADD.FTZ R158, R162, R158 ;  /* 0x0000009ea29e7221 */ /* 0x000fe20000010000 */
[----:B------:R-:W2:Y:S01]  /*12ab0*/  MUFU.EX2 R70, R70 ;  /* 0x0000004600467308 */ /* 0x000ea20000000800 */
[----:B------:R-:W-:Y:S01]  /*12ac0*/  FADD.FTZ R14, R170, R14 ;  /* 0x0000000eaa0e7221 */ /* 0x000fe20000010000 */
[C---:B------:R-:W-:Y:S04]  /*12ad0*/  HMMA.16816.F32.BF16 R224, R152.reuse, R144, R224 ;  /* 0x0000009098e0723c */ /* 0x040fe800000418e0 */
[----:B------:R-:W-:Y:S01]  /*12ae0*/  FMNMX.FTZ R6, R100, R6, !PT ;  /* 0x0000000664067209 */ /* 0x000fe20007810000 */
[----:B------:R-:W-:Y:S02]  /*12af0*/  FADD.FTZ R158, R163, R158 ;  /* 0x0000009ea39e7221 */ /* 0x000fe40000010000 */
[----:B---3--:R-:W-:Y:S01]  /*12b00*/  FADD.FTZ R14, R171, R14 ;  /* 0x0000000eab0e7221 */ /* 0x008fe20000010000 */
[----:B------:R-:W3:Y:S01]  /*12b10*/  MUFU.EX2 R74, R74 ;  /* 0x0000004a004a7308 */ /* 0x000ee20000000800 */
[----:B------:R-:W-:Y:S01]  /*12b20*/  HMMA.16816.F32.BF16 R220, R152, R146, R220 ;  /* 0x0000009298dc723c */ /* 0x000fe200000418dc */
[----:B------:R-:W-:Y:S02]  /*12b30*/  LDSM.16.MT88.4 R152, [R252+0x4800] ;  /* 0x00480000fc98783b */ /* 0x000fe40000004200 */
[----:B------:R-:W-:Y:S01]  /*12b40*/  FMNMX.FTZ R6, R104, R6, !PT ;  /* 0x0000000668067209 */ /* 0x000fe20007810000 */
[----:B------:R-:W-:Y:S02]  /*12b50*/  FADD.FTZ R158, R164, R158 ;  /* 0x0000009ea49e7221 */ /* 0x000fe40000010000 */
[----:B-1----:R-:W-:Y:S01]  /*12b60*/  FADD.FTZ R14, R172, R14 ;  /* 0x0000000eac0e7221 */ /* 0x002fe20000010000 */
[----:B------:R-:W-:Y:S01]  /*12b70*/  FMNMX.FTZ R6, R108, R6, !PT ;  /* 0x000000066c067209 */ /* 0x000fe20007810000 */
[----:B------:R-:W-:Y:S01]  /*12b80*/  FADD.FTZ R158, R45, R158 ;  /* 0x0000009e2d9e7221 */ /* 0x000fe20000010000 */
[----:B------:R-:W1:Y:S03]  /*12b90*/  MUFU.EX2 R78, R78 ;  /* 0x0000004e004e7308 */ /* 0x000e660000000800 */
[----:B------:R-:W-:Y:S01]  /*12ba0*/  FMNMX.FTZ R6, R112, R6, !PT ;  /* 0x0000000670067209 */ /* 0x000fe20007810000 */
[----:B--2---:R-:W-:Y:S02]  /*12bb0*/  FADD.FTZ R14, R46, R14 ;  /* 0x0000000e2e0e7221 */ /* 0x004fe40000010000 */
[----:B------:R-:W-:Y:S01]  /*12bc0*/  FADD.FTZ R158, R49, R158 ;  /* 0x0000009e319e7221 */ /* 0x000fe20000010000 */
[----:B------:R-:W-:Y:S01]  /*12bd0*/  FMNMX.FTZ R6, R116, R6, !PT ;  /* 0x0000000674067209 */ /* 0x000fe20007810000 */
[----:B----4-:R-:W-:Y:S02]  /*12be0*/  FADD.FTZ R14, R50, R14 ;  /* 0x0000000e320e7221 */ /* 0x010fe40000010000 */
[----:B------:R-:W2:Y:S01]  /*12bf0*/  MUFU.EX2 R85, R85 ;  /* 0x0000005500557308 */ /* 0x000ea20000000800 */
[----:B------:R-:W-:Y:S01]  /*12c00*/  FMNMX.FTZ R6, R120, R6, !PT ;  /* 0x0000000678067209 */ /* 0x000fe20007810000 */
[----:B------:R-:W-:Y:S02]  /*12c10*/  FADD.FTZ R158, R53, R158 ;  /* 0x0000009e359e7221 */ /* 0x000fe40000010000 */
[----:B-----5:R-:W-:Y:S01]  /*12c20*/  FADD.FTZ R14, R54, R14 ;  /* 0x0000000e360e7221 */ /* 0x020fe20000010000 */
[----:B------:R-:W-:Y:S01]  /*12c30*/  FMNMX.FTZ R6, R124, R6, !PT ;  /* 0x000000067c067209 */ /* 0x000fe20007810000 */
[----:B------:R-:W-:Y:S02]  /*12c40*/  FADD.FTZ R158, R57, R158 ;  /* 0x0000009e399e7221 */ /* 0x000fe40000010000 */
[----:B------:R-:W-:Y:S01]  /*12c50*/  FADD.FTZ R14, R58, R14 ;  /* 0x0000000e3a0e7221 */ /* 0x000fe20000010000 */
[----:B------:R-:W-:Y:S01]  /*12c60*/  FMNMX.FTZ R9, R128, R6, !PT ;  /* 0x0000000680097209 */ /* 0x000fe20007810000 */
[----:B------:R-:W4:Y:S01]  /*12c70*/  MUFU.EX2 R89, R89 ;  /* 0x0000005900597308 */ /* 0x000f220000000800 */
[----:B------:R-:W-:Y:S02]  /*12c80*/  FADD.FTZ R158, R61, R158 ;  /* 0x0000009e3d9e7221 */ /* 0x000fe40000010000 */
[----:B------:R-:W-:Y:S01]  /*12c90*/  FADD.FTZ R14, R62, R14 ;  /* 0x0000000e3e0e7221 */ /* 0x000fe20000010000 */
[----:B------:R-:W5:Y:S01]  /*12ca0*/  SHFL.BFLY PT, R6, R9, 0x2, 0x1f ;  /* 0x0c401f0009067f89 */ /* 0x000f6200000e0000 */
[----:B------:R-:W-:Y:S02]  /*12cb0*/  FADD.FTZ R158, R65, R158 ;  /* 0x0000009e419e7221 */ /* 0x000fe40000010000 */
[----:B------:R-:W-:Y:S02]  /*12cc0*/  FADD.FTZ R14, R66, R14 ;  /* 0x0000000e420e7221 */ /* 0x000fe40000010000 */
[----:B------:R-:W-:Y:S01]  /*12cd0*/  FADD.FTZ R158, R69, R158 ;  /* 0x0000009e459e7221 */ /* 0x000fe20000010000 */
[----:B------:R-:W4:Y:S01]  /*12ce0*/  MUFU.EX2 R93, R93 ;  /* 0x0000005d005d7308 */ /* 0x000f220000000800 */
[----:B------:R-:W-:Y:S02]  /*12cf0*/  FADD.FTZ R14, R70, R14 ;  /* 0x0000000e460e7221 */ /* 0x000fe40000010000 */
[----:B------:R-:W-:Y:S02]  /*12d00*/  FADD.FTZ R158, R73, R158 ;  /* 0x0000009e499e7221 */ /* 0x000fe40000010000 */
[----:B---3--:R-:W-:Y:S02]  /*12d10*/  FADD.FTZ R14, R74, R14 ;  /* 0x0000000e4a0e7221 */ /* 0x008fe40000010000 */
[----:B------:R-:W-:Y:S02]  /*12d20*/  FADD.FTZ R158, R77, R158 ;  /* 0x0000009e4d9e7221 */ /* 0x000fe40000010000 */
[----:B-1----:R-:W-:Y:S01]  /*12d30*/  FADD.FTZ R14, R78, R14 ;  /* 0x0000000e4e0e7221 */ /* 0x002fe20000010000 */
[----:B------:R-:W1:Y:S01]  /*12d40*/  MUFU.EX2 R82, R82 ;  /* 0x0000005200527308 */ /* 0x000e620000000800 */
[----:B------:R-:W-:Y:S04]  /*12d50*/  FADD.FTZ R158, R81, R158 ;  /* 0x0000009e519e7221 */ /* 0x000fe80000010000 */
[----:B--2---:R-:W-:Y:S01]  /*12d60*/  FADD.FTZ R158, R85, R158 ;  /* 0x0000009e559e7221 */ /* 0x004fe20000010000 */
[----:B-----5:R-:W-:Y:S03]  /*12d70*/  FMNMX.FTZ R9, R9, R6, !PT ;  /* 0x0000000609097209 */ /* 0x020fe60007810000 */
[----:B----4-:R-:W-:Y:S01]  /*12d80*/  FADD.FTZ R158, R89, R158 ;  /* 0x0000009e599e7221 */ /* 0x010fe20000010000 */
[----:B------:R-:W2:Y:S01]  /*12d90*/  MUFU.EX2 R86, R86 ;  /* 0x0000005600567308 */ /* 0x000ea20000000800 */
[----:B------:R-:W3:Y:S02]  /*12da0*/  SHFL.BFLY PT, R6, R9, 0x1, 0x1f ;  /* 0x0c201f0009067f89 */ /* 0x000ee400000e0000 */
[----:B------:R-:W-:Y:S07]  /*12db0*/  FADD.FTZ R158, R93, R158 ;  /* 0x0000009e5d9e7221 */ /* 0x000fee0000010000 */
[----:B------:R-:W4:Y:S01]  /*12dc0*/  MUFU.EX2 R90, R90 ;  /* 0x0000005a005a7308 */ /* 0x000f220000000800 */
[----:B-1----:R-:W-:Y:S09]  /*12dd0*/  FADD.FTZ R14, R82, R14 ;  /* 0x0000000e520e7221 */ /* 0x002ff20000010000 */
[----:B------:R-:W-:Y:S01]  /*12de0*/  MUFU.EX2 R94, R94 ;  /* 0x0000005e005e7308 */ /* 0x000fe20000000800 */
[----:B--2---:R-:W-:Y:S01]  /*12df0*/  FADD.FTZ R14, R86, R14 ;  /* 0x0000000e560e7221 */ /* 0x004fe20000010000 */
[----:B---3--:R-:W-:Y:S01]  /*12e00*/  FMNMX.FTZ R9, R9, R6, !PT ;  /* 0x0000000609097209 */ /* 0x008fe20007810000 */
[----:B------:R-:W-:Y:S07]  /*12e10*/  FMUL.FTZ R6, R5, c[0x0][0x23c] ;  /* 0x00008f0005067a20 */ /* 0x000fee0000410000 */
[----:B------:R-:W-:Y:S01]  /*12e20*/  MUFU.EX2 R97, R97 ;  /* 0x0000006100617308 */ /* 0x000fe20000000800 */
[C---:B------:R-:W-:Y:S01]  /*12e30*/  FADD.FTZ R13, -R9.reuse, R213 ;  /* 0x000000d5090d7221 */ /* 0x040fe20000010100 */
[----:B------:R-:W-:Y:S01]  /*12e40*/  FSEL R6, R6, RZ, P0 ;  /* 0x000000ff06067208 */ /* 0x000fe20000000000 */
[----:B----4-:R-:W-:Y:S01]  /*12e50*/  FADD.FTZ R14, R90, R14 ;  /* 0x0000000e5a0e7221 */ /* 0x010fe20000010000 */
[----:B------:R-:W-:Y:S01]  /*12e60*/  FSETP.NEU.FTZ.AND P0, PT, R9, -INF , PT ;  /* 0xff8000000900780b */ /* 0x000fe20003f1d000 */
[----:B------:R-:W-:Y:S01]  /*12e70*/  FMUL.FTZ R13, R13, c[0x0][0x23c] ;  /* 0x00008f000d0d7a20 */ /* 0x000fe20000410000 */
[----:B------:R-:W-:Y:S01]  /*12e80*/  MOV R213, R9 ;  /* 0x0000000900d57202 */ /* 0x000fe20000000f00 */
[--C-:B------:R-:W-:Y:S03]  /*12e90*/  FFMA.FTZ R174, R23, c[0x0][0x23c], -R6.reuse ;  /* 0x00008f0017ae7a23 */ /* 0x100fe60000010806 */
        /* <DEDUP_REMOVED lines=12> */
[----:B------:R-:W-:Y:S01]  /*12f60*/  MUFU.EX2 R173, R173 ;  /* 0x000000ad00ad7308 */ /* 0x000fe20000000800 */
        /* <DEDUP_REMOVED lines=12> */
[----:B------:R-:W1:Y:S01]  /*13030*/  MUFU.EX2 R133, R133 ;  /* 0x0000008500857308 */ /* 0x000e620000000800 */
        /* <DEDUP_REMOVED lines=14> */
[----:B-1----:R-:W-:Y:S01]  /*13120*/  F2FP.BF16.PACK_AB R16, R133, R3 ;  /* 0x000000038510723e */ /* 0x002fe200000010ff */
        /* <DEDUP_REMOVED lines=11> */
[----:B------:R-:W-:Y:S01]  /*131e0*/  FFMA.FTZ R48, R48, c[0x0][0x23c], -R7 ;  /* 0x00008f0030307a23 */ /* 0x000fe20000010807 */
[----:B--2---:R-:W-:Y:S01]  /*131f0*/  F2FP.BF16.PACK_AB R18, R15, R11 ;  /* 0x0000000b0f12723e */ /* 0x004fe200000010ff */
[----:B------:R-:W-:Y:S02]  /*13200*/  FFMA.FTZ R3, R210, R10, R3 ;  /* 0x0000000ad2037223 */ /* 0x000fe40000010003 */
[--C-:B------:R-:W-:Y:S02]  /*13210*/  FFMA.FTZ R83, R83, c[0x0][0x23c], -R6.reuse ;  /* 0x00008f0053537a23 */ /* 0x100fe40000010806 */
[--C-:B------:R-:W-:Y:S01]  /*13220*/  FFMA.FTZ R87, R87, c[0x0][0x23c], -R6.reuse ;  /* 0x00008f0057577a23 */ /* 0x100fe20000010806 */
[----:B------:R-:W2:Y:S01]  /*13230*/  MUFU.EX2 R8, R8 ;  /* 0x0000000800087308 */ /* 0x000ea20000000800 */
[--C-:B------:R-:W-:Y:S02]  /*13240*/  FFMA.FTZ R91, R91, c[0x0][0x23c], -R6.reuse ;  /* 0x00008f005b5b7a23 */ /* 0x100fe40000010806 */
[----:B------:R-:W-:Y:S02]  /*13250*/  FFMA.FTZ R95, R95, c[0x0][0x23c], -R6 ;  /* 0x00008f005f5f7a23 */ /* 0x000fe40000010806 */
[--C-:B------:R-:W-:Y:S02]  /*13260*/  FFMA.FTZ R84, R84, c[0x0][0x23c], -R7.reuse ;  /* 0x00008f0054547a23 */ /* 0x100fe40000010807 */
[--C-:B------:R-:W-:Y:S02]  /*13270*/  FFMA.FTZ R88, R88, c[0x0][0x23c], -R7.reuse ;  /* 0x00008f0058587a23 */ /* 0x100fe40000010807 */
[--C-:B------:R-:W-:Y:S01]  /*13280*/  FFMA.FTZ R92, R92, c[0x0][0x23c], -R7.reuse ;  /* 0x00008f005c5c7a23 */ /* 0x100fe20000010807 */
[----:B------:R-:W3:Y:S01]  /*13290*/  MUFU.EX2 R12, R12 ;  /* 0x0000000c000c7308 */ /* 0x000ee20000000800 */
[----:B------:R-:W-:Y:S02]  /*132a0*/  FFMA.FTZ R96, R96, c[0x0][0x23c], -R7 ;  /* 0x00008f0060607a23 */ /* 0x000fe40000010807 */
[----:B------:R-:W-:Y:S01]  /*132b0*/  FADD.FTZ R3, R133, R3 ;  /* 0x0000000385037221 */ /* 0x000fe20000010000 */
[C---:B-1----:R-:W-:Y:S01]  /*132c0*/  F2FP.BF16.PACK_AB R17, R180.reuse, R4 ;  /* 0x00000004b411723e */ /* 0x042fe200000010ff */
[----:B------:R-:W-:Y:S02]  /*132d0*/  FFMA.FTZ R4, R211, R13, R4 ;  /* 0x0000000dd3047223 */ /* 0x000fe40000010004 */
[----:B------:R-:W-:Y:S02]  /*132e0*/  FADD.FTZ R11, R11, R3 ;  /* 0x000000030b0b7221 */ /* 0x000fe40000010000 */
[----:B------:R-:W-:Y:S01]  /*132f0*/  FADD.FTZ R4, R180, R4 ;  /* 0x00000004b4047221 */ /* 0x000fe20000010000 */
[----:B------:R-:W1:Y:S01]  /*13300*/  MUFU.EX2 R174, R174 ;  /* 0x000000ae00ae7308 */ /* 0x000e620000000800 */
[----:B------:R-:W-:Y:S02]  /*13310*/  FADD.FTZ R11, R15, R11 ;  /* 0x0000000b0f0b7221 */ /* 0x000fe40000010000 */
[----:B------:R-:W-:Y:S02]  /*13320*/  FFMA.FTZ R99, R99, c[0x0][0x23c], -R6 ;  /* 0x00008f0063637a23 */ /* 0x000fe40000010806 */
[----:B--2---:R-:W-:Y:S02]  /*13330*/  FADD.FTZ R4, R8, R4 ;  /* 0x0000000408047221 */ /* 0x004fe40000010000 */
[----:B------:R-:W-:Y:S02]  /*13340*/  FADD.FTZ R11, R173, R11 ;  /* 0x0000000bad0b7221 */ /* 0x000fe40000010000 */
[--C-:B------:R-:W-:Y:S01]  /*13350*/  FFMA.FTZ R103, R103, c[0x0][0x23c], -R6.reuse ;  /* 0x00008f0067677a23 */ /* 0x100fe20000010806 */
[----:B------:R-:W2:Y:S01]  /*13360*/  MUFU.EX2 R175, R175 ;  /* 0x000000af00af7308 */ /* 0x000ea20000000800 */
[--C-:B------:R-:W-:Y:S02]  /*13370*/  FFMA.FTZ R107, R107, c[0x0][0x23c], -R6.reuse ;  /* 0x00008f006b6b7a23 */ /* 0x100fe40000010806 */
[----:B------:R-:W-:Y:S01]  /*13380*/  FFMA.FTZ R111, R111, c[0x0][0x23c], -R6 ;  /* 0x00008f006f6f7a23 */ /* 0x000fe20000010806 */
[C---:B---3--:R-:W-:Y:S01]  /*13390*/  F2FP.BF16.PACK_AB R19, R12.reuse, R8 ;  /* 0x000000080c13723e */ /* 0x048fe200000010ff */
[----:B------:R-:W-:Y:S02]  /*133a0*/  FADD.FTZ R4, R12, R4 ;  /* 0x000000040c047221 */ /* 0x000fe40000010000 */
[--C-:B------:R-:W-:Y:S02]  /*133b0*/  FFMA.FTZ R100, R100, c[0x0][0x23c], -R7.reuse ;  /* 0x00008f0064647a23 */ /* 0x100fe40000010807 */
[----:B------:R-:W-:Y:S01]  /*133c0*/  FFMA.FTZ R104, R104, c[0x0][0x23c], -R7 ;  /* 0x00008f0068687a23 */ /* 0x000fe20000010807 */
[----:B------:R-:W3:Y:S01]  /*133d0*/  MUFU.EX2 R176, R176 ;  /* 0x000000b000b07308 */ /* 0x000ee20000000800 */
[C---:B------:R-:W-:Y:S05]  /*133e0*/  HMMA.16816.F32.BF16 R248, R16.reuse, R136, R248 ;  /* 0x0000008810f8723c */ /* 0x040fea00000418f8 */
[----:B-1----:R-:W-:Y:S02]  /*133f0*/  FADD.FTZ R11, R174, R11 ;  /* 0x0000000bae0b7221 */ /* 0x002fe40000010000 */
[--C-:B------:R-:W-:Y:S01]  /*13400*/  FFMA.FTZ R136, R20, c[0x0][0x23c], -R7.reuse ;  /* 0x00008f0014887a23 */ /* 0x100fe20000010807 */
[C---:B------:R-:W-:Y:S01]  /*13410*/  HMMA.16816.F32.BF16 R244, R16.reuse, R138, R244 ;  /* 0x0000008a10f4723c */ /* 0x040fe200000418f4 */
[----:B------:R-:W1:Y:S01]  /*13420*/  MUFU.EX2 R177, R177 ;  /* 0x000000b100b17308 */ /* 0x000e620000000800 */
[----:B------:R-:W4:Y:S02]  /*13430*/  LDSM.16.MT88.4 R20, [R181+0x4800] ;  /* 0x00480000b514783b */ /* 0x000f240000004200 */
[----:B------:R-:W-:Y:S01]  /*13440*/  FFMA.FTZ R137, R24, c[0x0][0x23c], -R7 ;  /* 0x00008f0018897a23 */ /* 0x000fe20000010807 */
[----:B------:R-:W-:Y:S01]  /*13450*/  F2FP.BF16.PACK_AB R24, R174, R173 ;  /* 0x000000adae18723e */ /* 0x000fe200000010ff */
[----:B--2---:R-:W-:Y:S02]  /*13460*/  FADD.FTZ R11, R175, R11 ;  /* 0x0000000baf0b7221 */ /* 0x004fe40000010000 */
[--C-:B------:R-:W-:Y:S01]  /*13470*/  FFMA.FTZ R138, R28, c[0x0][0x23c], -R7.reuse ;  /* 0x00008f001c8a7a23 */ /* 0x100fe20000010807 */
[C---:B------:R-:W-:Y:S01]  /*13480*/  HMMA.16816.F32.BF16 R240, R16.reuse, R140, R240 ;  /* 0x0000008c10f0723c */ /* 0x040fe200000418f0 */
[----:B------:R-:W-:Y:S01]  /*13490*/  LDSM.16.MT88.4 R28, [R181+0x4c00] ;  /* 0x004c0000b51c783b */ /* 0x000fe20000004200 */
[----:B------:R-:W2:Y:S01]  /*134a0*/  MUFU.EX2 R136, R136 ;  /* 0x0000008800887308 */ /* 0x000ea20000000800 */
[--C-:B------:R-:W-:Y:S02]  /*134b0*/  FFMA.FTZ R139, R32, c[0x0][0x23c], -R7.reuse ;  /* 0x00008f00208b7a23 */ /* 0x100fe40000010807 */
[--C-:B------:R-:W-:Y:S01]  /*134c0*/  FFMA.FTZ R115, R115, c[0x0][0x23c], -R6.reuse ;  /* 0x00008f0073737a23 */ /* 0x100fe20000010806 */
[----:B---3--:R-:W-:Y:S01]  /*134d0*/  F2FP.BF16.PACK_AB R26, R176, R175 ;  /* 0x000000afb01a723e */ /* 0x008fe200000010ff */
[--C-:B------:R-:W-:Y:S01]  /*134e0*/  FFMA.FTZ R140, R36, c[0x0][0x23c], -R7.reuse ;  /* 0x00008f00248c7a23 */ /* 0x100fe20000010807 */
[----:B------:R-:W-:Y:S01]  /*134f0*/  HMMA.16816.F32.BF16 R236, R16, R142, R236 ;  /* 0x0000008e10ec723c */ /* 0x000fe200000418ec */
[----:B------:R-:W-:Y:S03]  /*13500*/  LDSM.16.MT88.4 R36, [R181+0x5000] ;  /* 0x00500000b524783b */ /* 0x000fe60000004200 */
[----:B------:R-:W3:Y:S01]  /*13510*/  MUFU.EX2 R137, R137 ;  /* 0x0000008900897308 */ /* 0x000ee20000000800 */
[----:B------:R-:W-:Y:S02]  /*13520*/  FFMA.FTZ R141, R40, c[0x0][0x23c], -R7 ;  /* 0x00008f00288d7a23 */ /* 0x000fe40000010807 */
[----:B------:R-:W-:Y:S01]  /*13530*/  F2FP.BF16.PACK_AB R16, R163, R162 ;  /* 0x000000a2a310723e */ /* 0x000fe200000010ff */
[----:B------:R-:W-:Y:S01]  /*13540*/  FADD.FTZ R11, R176, R11 ;  /* 0x0000000bb00b7221 */ /* 0x000fe20000010000 */
[----:B------:R-:W-:Y:S03]  /*13550*/  LDSM.16.MT88.4 R40, [R181+0x5400] ;  /* 0x00540000b528783b */ /* 0x000fe60000004200 */
[----:B------:R-:W-:Y:S01]  /*13560*/  F2FP.BF16.PACK_AB R18, R45, R164 ;  /* 0x000000a42d12723e */ /* 0x000fe200000010ff */
[----:B-1----:R-:W-:Y:S01]  /*13570*/  FADD.FTZ R11, R177, R11 ;  /* 0x0000000bb10b7221 */ /* 0x002fe20000010000 */
[----:B------:R-:W1:Y:S01]  /*13580*/  MUFU.EX2 R138, R138 ;  /* 0x0000008a008a7308 */ /* 0x000e620000000800 */
[----:B------:R-:W-:Y:S01]  /*13590*/  F2FP.BF16.PACK_AB R17, R171, R170 ;  /* 0x000000aaab11723e */ /* 0x000fe200000010ff */
[----:B------:R-:W-:Y:S01]  /*135a0*/  FFMA.FTZ R119, R119, c[0x0][0x23c], -R6 ;  /* 0x00008f0077777a23 */ /* 0x000fe20000010806 */
[----:B------:R-:W-:Y:S01]  /*135b0*/  F2FP.BF16.PACK_AB R19, R46, R172 ;  /* 0x000000ac2e13723e */ /* 0x000fe200000010ff */
[----:B--2---:R-:W-:Y:S02]  /*135c0*/  FADD.FTZ R4, R136, R4 ;  /* 0x0000000488047221 */ /* 0x004fe40000010000 */
[--C-:B------:R-:W-:Y:S02]  /*135d0*/  FFMA.FTZ R123, R123, c[0x0][0x23c], -R6.reuse ;  /* 0x00008f007b7b7a23 */ /* 0x100fe40000010806 */
[----:B------:R-:W-:Y:S02]  /*135e0*/  FFMA.FTZ R6, R127, c[0x0][0x23c], -R6 ;  /* 0x00008f007f067a23 */ /* 0x000fe40000010806 */
[----:B------:R-:W2:Y:S01]  /*135f0*/  MUFU.EX2 R139, R139 ;  /* 0x0000008b008b7308 */ /* 0x000ea20000000800 */
[C---:B------:R-:W-:Y:S03]  /*13600*/  HMMA.16816.F32.BF16 R232, R16.reuse, R152, R232 ;  /* 0x0000009810e8723c */ /* 0x040fe600000418e8 */
[C---:B---3--:R-:W-:Y:S01]  /*13610*/  F2FP.BF16.PACK_AB R25, R137.reuse, R136 ;  /* 0x000000888919723e */ /* 0x048fe200000010ff */
[----:B------:R-:W-:Y:S02]  /*13620*/  FADD.FTZ R4, R137, R4 ;  /* 0x0000000489047221 */ /* 0x000fe40000010000 */
[----:B------:R-:W-:Y:S02]  /*13630*/  FADD.FTZ R14, R94, R14 ;  /* 0x0000000e5e0e7221 */ /* 0x000fe40000010000 */
[C---:B------:R-:W-:Y:S01]  /*13640*/  HMMA.16816.F32.BF16 R228, R16.reuse, R154, R228 ;  /* 0x0000009a10e4723c */ /* 0x040fe200000418e4 */
[----:B------:R-:W3:Y:S03]  /*13650*/  MUFU.EX2 R178, R178 ;  /* 0x000000b200b27308 */ /* 0x000ee60000000800 */
[----:B------:R-:W-:Y:S02]  /*13660*/  FADD.FTZ R158, R97, R158 ;  /* 0x0000009e619e7221 */ /* 0x000fe40000010000 */
[----:B-1----:R-:W-:Y:S02]  /*13670*/  FADD.FTZ R4, R138, R4 ;  /* 0x000000048a047221 */ /* 0x002fe40000010000 */
[C---:B----4-:R-:W-:Y:S03]  /*13680*/  HMMA.16816.F32.BF16 R224, R16.reuse, R20, R224 ;  /* 0x0000001410e0723c */ /* 0x050fe600000418e0 */
[----:B------:R-:W1:Y:S01]  /*13690*/  MUFU.EX2 R179, R179 ;  /* 0x000000b300b37308 */ /* 0x000e620000000800 */
[----:B------:R-:W-:Y:S01]  /*136a0*/  FADD.FTZ R158, R101, R158 ;  /* 0x0000009e659e7221 */ /* 0x000fe20000010000 */
[C---:B--2---:R-:W-:Y:S03]  /*136b0*/  F2FP.BF16.PACK_AB R27, R139.reuse, R138 ;  /* 0x0000008a8b1b723e */ /* 0x044fe600000010ff */
[----:B------:R-:W-:Y:S01]  /*136c0*/  HMMA.16816.F32.BF16 R220, R16, R22, R220 ;  /* 0x0000001610dc723c */ /* 0x000fe200000418dc */
[----:B------:R-:W2:Y:S03]  /*136d0*/  LDSM.16.MT88.4 R16, [R252+0x4c00] ;  /* 0x004c0000fc10783b */ /* 0x000ea60000004200 */
[----:B------:R-:W-:Y:S01]  /*136e0*/  FADD.FTZ R4, R139, R4 ;  /* 0x000000048b047221 */ /* 0x000fe20000010000 */
[----:B------:R-:W4:Y:S03]  /*136f0*/  MUFU.EX2 R47, R47 ;  /* 0x0000002f002f7308 */ /* 0x000f260000000800 */
[C---:B------:R-:W-:Y:S05]  /*13700*/  HMMA.16816.F32.BF16 R248, R24.reuse, R148, R248 ;  /* 0x0000009418f8723c */ /* 0x040fea00000418f8 */
[C---:B---3--:R-:W-:Y:S01]  /*13710*/  F2FP.BF16.PACK_AB R32, R178.reuse, R177 ;  /* 0x000000b1b220723e */ /* 0x048fe200000010ff */
[----:B------:R-:W-:Y:S01]  /*13720*/  FADD.FTZ R11, R178, R11 ;  /* 0x0000000bb20b7221 */ /* 0x000fe20000010000 */
[----:B------:R-:W3:Y:S01]  /*13730*/  MUFU.EX2 R140, R140 ;  /* 0x0000008c008c7308 */ /* 0x000ee20000000800 */
[C---:B------:R-:W-:Y:S04]  /*13740*/  HMMA.16816.F32.BF16 R244, R24.reuse, R150, R244 ;  /* 0x0000009618f4723c */ /* 0x040fe800000418f4 */
[----:B-1----:R-:W-:Y:S04]  /*13750*/  FADD.FTZ R11, R179, R11 ;  /* 0x0000000bb30b7221 */ /* 0x002fe80000010000 */
[C---:B------:R-:W-:Y:S01]  /*13760*/  HMMA.16816.F32.BF16 R240, R24.reuse, R144, R240 ;  /* 0x0000009018f0723c */ /* 0x040fe200000418f0 */
[----:B------:R-:W1:Y:S03]  /*13770*/  MUFU.EX2 R141, R141 ;  /* 0x0000008d008d7308 */ /* 0x000e660000000800 */
[C---:B----4-:R-:W-:Y:S01]  /*13780*/  F2FP.BF16.PACK_AB R34, R47.reuse, R179 ;  /* 0x000000b32f22723e */ /* 0x050fe200000010ff */
[----:B------:R-:W-:Y:S03]  /*13790*/  FADD.FTZ R11, R47, R11 ;  /* 0x0000000b2f0b7221 */ /* 0x000fe60000010000 */
[----:B------:R-:W-:Y:S03]  /*137a0*/  HMMA.16816.F32.BF16 R236, R24, R146, R236 ;  /* 0x0000009218ec723c */ /* 0x000fe600000418ec */
[----:B------:R-:W4:Y:S04]  /*137b0*/  MUFU.EX2 R44, R44 ;  /* 0x0000002c002c7308 */ /* 0x000f280000000800 */
[----:B------:R-:W-:Y:S01]  /*137c0*/  F2FP.BF16.PACK_AB R24, R53, R49 ;  /* 0x000000313518723e */ /* 0x000fe200000010ff */
[----:B---3--:R-:W-:Y:S01]  /*137d0*/  FADD.FTZ R4, R140, R4 ;  /* 0x000000048c047221 */ /* 0x008fe20000010000 */
[----:B------:R-:W-:Y:S03]  /*137e0*/  F2FP.BF16.PACK_AB R26, R61, R57 ;  /* 0x000000393d1a723e */ /* 0x000fe600000010ff */
[----:B------:R-:W-:Y:S01]  /*137f0*/  F2FP.BF16.PACK_AB R25, R54, R50 ;  /* 0x000000323619723e */ /* 0x000fe200000010ff */
[----:B------:R-:W3:Y:S01]  /*13800*/  MUFU.EX2 R48, R48 ;  /* 0x0000003000307308 */ /* 0x000ee20000000800 */
[----:B------:R-:W-:Y:S02]  /*13810*/  F2FP.BF16.PACK_AB R27, R62, R58 ;  /* 0x0000003a3e1b723e */ /* 0x000fe400000010ff */
[C---:B-1----:R-:W-:Y:S01]  /*13820*/  F2FP.BF16.PACK_AB R33, R141.reuse, R140 ;  /* 0x0000008c8d21723e */ /* 0x042fe200000010ff */
[----:B------:R-:W-:Y:S04]  /*13830*/  FADD.FTZ R4, R141, R4 ;  /* 0x000000048d047221 */ /* 0x000fe80000010000 */
[C---:B--2---:R-:W-:Y:S02]  /*13840*/  HMMA.16816.F32.BF16 R232, R24.reuse, R16, R232 ;  /* 0x0000001018e8723c */ /* 0x044fe400000418e8 */
[----:B------:R-:W1:Y:S01]  /*13850*/  MUFU.EX2 R51, R51 ;  /* 0x0000003300337308 */ /* 0x000e620000000800 */
[----:B----4-:R-:W-:Y:S05]  /*13860*/  FADD.FTZ R4, R44, R4 ;  /* 0x000000042c047221 */ /* 0x010fea0000010000 */
[C---:B------:R-:W-:Y:S04]  /*13870*/  HMMA.16816.F32.BF16 R228, R24.reuse, R18, R228 ;  /* 0x0000001218e4723c */ /* 0x040fe800000418e4 */
[----:B------:R-:W2:Y:S04]  /*13880*/  MUFU.EX2 R55, R55 ;  /* 0x0000003700377308 */ /* 0x000ea80000000800 */
[C---:B------:R-:W-:Y:S04]  /*13890*/  HMMA.16816.F32.BF16 R224, R24.reuse, R28, R224 ;  /* 0x0000001c18e0723c */ /* 0x040fe800000418e0 */
[C---:B---3--:R-:W-:Y:S01]  /*138a0*/  F2FP.BF16.PACK_AB R35, R48.reuse, R44 ;  /* 0x0000002c3023723e */ /* 0x048fe200000010ff */
[----:B------:R-:W-:Y:S01]  /*138b0*/  FADD.FTZ R4, R48, R4 ;  /* 0x0000000430047221 */ /* 0x000fe20000010000 */
[----:B------:R-:W3:Y:S02]  /*138c0*/  MUFU.EX2 R59, R59 ;  /* 0x0000003b003b7308 */ /* 0x000ee40000000800 */
[----:B------:R-:W-:Y:S01]  /*138d0*/  HMMA.16816.F32.BF16 R220, R24, R30, R220 ;  /* 0x0000001e18dc723c */ /* 0x000fe200000418dc */
[----:B------:R-:W4:Y:S03]  /*138e0*/  LDSM.16.MT88.4 R24, [R252+0x5000] ;  /* 0x00500000fc18783b */ /* 0x000f260000004200 */
[----:B-1----:R-:W-:Y:S04]  /*138f0*/  FADD.FTZ R11, R51, R11 ;  /* 0x0000000b330b7221 */ /* 0x002fe80000010000 */
[----:B------:R-:W1:Y:S01]  /*13900*/  MUFU.EX2 R63, R63 ;  /* 0x0000003f003f7308 */ /* 0x000e620000000800 */
[C---:B------:R-:W-:Y:S05]  /*13910*/  HMMA.16816.F32.BF16 R240, R32.reuse, R20, R240 ;  /* 0x0000001420f0723c */ /* 0x040fea00000418f0 */
[----:B--2---:R-:W-:Y:S02]  /*13920*/  FADD.FTZ R11, R55, R11 ;  /* 0x0000000b370b7221 */ /* 0x004fe40000010000 */
[----:B------:R-:W-:Y:S01]  /*13930*/  F2FP.BF16.PACK_AB R20, R69, R65 ;  /* 0x000000414514723e */ /* 0x000fe200000010ff */
[C---:B------:R-:W-:Y:S01]  /*13940*/  HMMA.16816.F32.BF16 R236, R32.reuse, R22, R236 ;  /* 0x0000001620ec723c */ /* 0x040fe200000418ec */
[----:B------:R-:W2:Y:S03]  /*13950*/  MUFU.EX2 R52, R52 ;  /* 0x0000003400347308 */ /* 0x000ea60000000800 */
[----:B------:R-:W-:Y:S01]  /*13960*/  F2FP.BF16.PACK_AB R21, R70, R66 ;  /* 0x000000424615723e */ /* 0x000fe200000010ff */
[----:B---3--:R-:W-:Y:S02]  /*13970*/  FADD.FTZ R11, R59, R11 ;  /* 0x0000000b3b0b7221 */ /* 0x008fe40000010000 */
[----:B------:R-:W-:Y:S01]  /*13980*/  F2FP.BF16.PACK_AB R22, R77, R73 ;  /* 0x000000494d16723e */ /* 0x000fe200000010ff */
[C---:B------:R-:W-:Y:S03]  /*13990*/  HMMA.16816.F32.BF16 R248, R32.reuse, R152, R248 ;  /* 0x0000009820f8723c */ /* 0x040fe600000418f8 */
[----:B------:R-:W3:Y:S01]  /*139a0*/  MUFU.EX2 R56, R56 ;  /* 0x0000003800387308 */ /* 0x000ee20000000800 */
[----:B------:R-:W-:Y:S01]  /*139b0*/  F2FP.BF16.PACK_AB R23, R78, R74 ;  /* 0x0000004a4e17723e */ /* 0x000fe200000010ff */
[----:B-1----:R-:W-:Y:S03]  /*139c0*/  FADD.FTZ R11, R63, R11 ;  /* 0x0000000b3f0b7221 */ /* 0x002fe60000010000 */
[----:B------:R-:W-:Y:S05]  /*139d0*/  HMMA.16816.F32.BF16 R244, R32, R154, R244 ;  /* 0x0000009a20f4723c */ /* 0x000fea00000418f4 */
[----:B------:R-:W1:Y:S02]  /*139e0*/  MUFU.EX2 R60, R60 ;  /* 0x0000003c003c7308 */ /* 0x000e640000000800 */
[----:B------:R-:W-:Y:S01]  /*139f0*/  F2FP.BF16.PACK_AB R32, R55, R51 ;  /* 0x000000333720723e */ /* 0x000fe200000010ff */
[C---:B----4-:R-:W-:Y:S05]  /*13a00*/  HMMA.16816.F32.BF16 R232, R20.reuse, R24, R232 ;  /* 0x0000001814e8723c */ /* 0x050fea00000418e8 */
[----:B------:R-:W-:Y:S01]  /*13a10*/  F2FP.BF16.PACK_AB R34, R63, R59 ;  /* 0x0000003b3f22723e */ /* 0x000fe200000010ff */
[----:B--2---:R-:W-:Y:S01]  /*13a20*/  FADD.FTZ R4, R52, R4 ;  /* 0x0000000434047221 */ /* 0x004fe20000010000 */
[----:B------:R-:W2:Y:S01]  /*13a30*/  MUFU.EX2 R64, R64 ;  /* 0x0000004000407308 */ /* 0x000ea20000000800 */
[C---:B------:R-:W-:Y:S04]  /*13a40*/  HMMA.16816.F32.BF16 R228, R20.reuse, R26, R228 ;  /* 0x0000001a14e4723c */ /* 0x040fe800000418e4 */
[C---:B---3--:R-:W-:Y:S01]  /*13a50*/  F2FP.BF16.PACK_AB R33, R56.reuse, R52 ;  /* 0x000000343821723e */ /* 0x048fe200000010ff */
[----:B------:R-:W-:Y:S03]  /*13a60*/  FADD.FTZ R4, R56, R4 ;  /* 0x0000000438047221 */ /* 0x000fe60000010000 */
[C---:B------:R-:W-:Y:S01]  /*13a70*/  HMMA.16816.F32.BF16 R224, R20.reuse, R36, R224 ;  /* 0x0000002414e0723c */ /* 0x040fe200000418e0 */
[----:B------:R-:W3:Y:S03]  /*13a80*/  MUFU.EX2 R67, R67 ;  /* 0x0000004300437308 */ /* 0x000ee60000000800 */
[----:B-1----:R-:W-:Y:S04]  /*13a90*/  FADD.FTZ R4, R60, R4 ;  /* 0x000000043c047221 */ /* 0x002fe80000010000 */
[----:B------:R-:W-:Y:S01]  /*13aa0*/  HMMA.16816.F32.BF16 R220, R20, R38, R220 ;  /* 0x0000002614dc723c */ /* 0x000fe200000418dc */
[----:B------:R-:W1:Y:S02]  /*13ab0*/  LDSM.16.MT88.4 R20, [R252+0x5400] ;  /* 0x00540000fc14783b */ /* 0x000e640000004200 */
[----:B------:R-:W4:Y:S01]  /*13ac0*/  MUFU.EX2 R71, R71 ;  /* 0x0000004700477308 */ /* 0x000f220000000800 */
[C---:B--2---:R-:W-:Y:S01]  /*13ad0*/  F2FP.BF16.PACK_AB R35, R64.reuse, R60 ;  /* 0x0000003c4023723e */ /* 0x044fe200000010ff */
[----:B------:R-:W-:Y:S08]  /*13ae0*/  FADD.FTZ R4, R64, R4 ;  /* 0x0000000440047221 */ /* 0x000ff00000010000 */
[----:B------:R-:W2:Y:S01]  /*13af0*/  MUFU.EX2 R75, R75 ;  /* 0x0000004b004b7308 */ /* 0x000ea20000000800 */
[C---:B------:R-:W-:Y:S05]  /*13b00*/  HMMA.16816.F32.BF16 R240, R32.reuse, R28, R240 ;  /* 0x0000001c20f0723c */ /* 0x040fea00000418f0 */
[----:B---3--:R-:W-:Y:S03]  /*13b10*/  FADD.FTZ R11, R67, R11 ;  /* 0x0000000b430b7221 */ /* 0x008fe60000010000 */
[C---:B------:R-:W-:Y:S01]  /*13b20*/  HMMA.16816.F32.BF16 R236, R32.reuse, R30, R236 ;  /* 0x0000001e20ec723c */ /* 0x040fe200000418ec */
[----:B------:R-:W3:Y:S01]  /*13b30*/  MUFU.EX2 R79, R79 ;  /* 0x0000004f004f7308 */ /* 0x000ee20000000800 */
[----:B------:R-:W-:Y:S02]  /*13b40*/  LDSM.16.MT88.4 R28, [R181+0x5800] ;  /* 0x00580000b51c783b */ /* 0x000fe40000004200 */
[----:B----4-:R-:W-:Y:S04]  /*13b50*/  FADD.FTZ R11, R71, R11 ;  /* 0x0000000b470b7221 */ /* 0x010fe80000010000 */
[C---:B------:R-:W-:Y:S03]  /*13b60*/  HMMA.16816.F32.BF16 R248, R32.reuse, R16, R248 ;  /* 0x0000001020f8723c */ /* 0x040fe600000418f8 */
[----:B------:R-:W4:Y:S04]  /*13b70*/  MUFU.EX2 R68, R68 ;  /* 0x0000004400447308 */ /* 0x000f280000000800 */
[----:B------:R-:W-:Y:S01]  /*13b80*/  F2FP.BF16.PACK_AB R16, R85, R81 ;  /* 0x000000515510723e */ /* 0x000fe200000010ff */
[----:B------:R-:W-:Y:S04]  /*13b90*/  HMMA.16816.F32.BF16 R244, R32, R18, R244 ;  /* 0x0000001220f4723c */ /* 0x000fe800000418f4 */
[----:B------:R-:W-:Y:S01]  /*13ba0*/  F2FP.BF16.PACK_AB R17, R86, R82 ;  /* 0x000000525611723e */ /* 0x000fe200000010ff */
[----:B------:R-:W5:Y:S01]  /*13bb0*/  MUFU.EX2 R72, R72 ;  /* 0x0000004800487308 */ /* 0x000f620000000800 */
[----:B--2---:R-:W-:Y:S01]  /*13bc0*/  FADD.FTZ R11, R75, R11 ;  /* 0x0000000b4b0b7221 */ /* 0x004fe20000010000 */
[----:B------:R-:W-:Y:S02]  /*13bd0*/  F2FP.BF16.PACK_AB R18, R93, R89 ;  /* 0x000000595d12723e */ /* 0x000fe400000010ff */
[----:B------:R-:W-:Y:S03]  /*13be0*/  F2FP.BF16.PACK_AB R19, R94, R90 ;  /* 0x0000005a5e13723e */ /* 0x000fe600000010ff */
[----:B------:R-:W-:Y:S01]  /*13bf0*/  F2FP.BF16.PACK_AB R32, R71, R67 ;  /* 0x000000434720723e */ /* 0x000fe200000010ff */
[C---:B---3--:R-:W-:Y:S01]  /*13c00*/  FADD.FTZ R11, R79.reuse, R11 ;  /* 0x0000000b4f0b7221 */ /* 0x048fe20000010000 */
[----:B------:R-:W-:Y:S01]  /*13c10*/  F2FP.BF16.PACK_AB R34, R79, R75 ;  /* 0x0000004b4f22723e */ /* 0x000fe200000010ff */
[----:B------:R-:W2:Y:S01]  /*13c20*/  MUFU.EX2 R76, R76 ;  /* 0x0000004c004c7308 */ /* 0x000ea20000000800 */
[C---:B-1----:R-:W-:Y:S05]  /*13c30*/  HMMA.16816.F32.BF16 R232, R16.reuse, R20, R232 ;  /* 0x0000001410e8723c */ /* 0x042fea00000418e8 */
[----:B----4-:R-:W-:Y:S03]  /*13c40*/  FADD.FTZ R4, R68, R4 ;  /* 0x0000000444047221 */ /* 0x010fe60000010000 */
[C---:B------:R-:W-:Y:S01]  /*13c50*/  HMMA.16816.F32.BF16 R228, R16.reuse, R22, R228 ;  /* 0x0000001610e4723c */ /* 0x040fe200000418e4 */
[----:B------:R-:W1:Y:S03]  /*13c60*/  MUFU.EX2 R80, R80 ;  /* 0x0000005000507308 */ /* 0x000e660000000800 */
[C---:B-----5:R-:W-:Y:S01]  /*13c70*/  F2FP.BF16.PACK_AB R33, R72.reuse, R68 ;  /* 0x000000444821723e */ /* 0x060fe200000010ff */
[----:B------:R-:W-:Y:S03]  /*13c80*/  FADD.FTZ R4, R72, R4 ;  /* 0x0000000448047221 */ /* 0x000fe60000010000 */
[C---:B------:R-:W-:Y:S03]  /*13c90*/  HMMA.16816.F32.BF16 R224, R16.reuse, R40, R224 ;  /* 0x0000002810e0723c */ /* 0x040fe600000418e0 */
[----:B------:R-:W3:Y:S01]  /*13ca0*/  MUFU.EX2 R105, R105 ;  /* 0x0000006900697308 */ /* 0x000ee20000000800 */
[----:B--2---:R-:W-:Y:S04]  /*13cb0*/  FADD.FTZ R4, R76, R4 ;  /* 0x000000044c047221 */ /* 0x004fe80000010000 */
[----:B------:R-:W-:Y:S01]  /*13cc0*/  HMMA.16816.F32.BF16 R220, R16, R42, R220 ;  /* 0x0000002a10dc723c */ /* 0x000fe200000418dc */
[----:B------:R-:W2:Y:S04]  /*13cd0*/  LDSM.16.MT88.4 R16, [R252+0x5800] ;  /* 0x00580000fc10783b */ /* 0x000ea80000004200 */
[----:B------:R-:W4:Y:S01]  /*13ce0*/  MUFU.EX2 R109, R109 ;  /* 0x0000006d006d7308 */ /* 0x000f220000000800 */
[C---:B-1----:R-:W-:Y:S01]  /*13cf0*/  F2FP.BF16.PACK_AB R35, R80.reuse, R76 ;  /* 0x0000004c5023723e */ /* 0x042fe200000010ff */
[----:B------:R-:W-:Y:S08]  /*13d00*/  FADD.FTZ R4, R80, R4 ;  /* 0x0000000450047221 */ /* 0x000ff00000010000 */
[----:B------:R-:W1:Y:S01]  /*13d10*/  MUFU.EX2 R98, R98 ;  /* 0x0000006200627308 */ /* 0x000e620000000800 */
[C---:B------:R-:W-:Y:S05]  /*13d20*/  HMMA.16816.F32.BF16 R248, R32.reuse, R24, R248 ;  /* 0x0000001820f8723c */ /* 0x040fea00000418f8 */
[----:B---3--:R-:W-:Y:S02]  /*13d30*/  FADD.FTZ R158, R105, R158 ;  /* 0x0000009e699e7221 */ /* 0x008fe40000010000 */
[----:B------:R-:W-:Y:S01]  /*13d40*/  F2FP.BF16.PACK_AB R24, R101, R97 ;  /* 0x000000616518723e */ /* 0x000fe200000010ff */
[C---:B------:R-:W-:Y:S01]  /*13d50*/  HMMA.16816.F32.BF16 R244, R32.reuse, R26, R244 ;  /* 0x0000001a20f4723c */ /* 0x040fe200000418f4 */
[----:B------:R-:W3:Y:S03]  /*13d60*/  MUFU.EX2 R102, R102 ;  /* 0x0000006600667308 */ /* 0x000ee60000000800 */
[C---:B----4-:R-:W-:Y:S03]  /*13d70*/  FADD.FTZ R158, R109.reuse, R158 ;  /* 0x0000009e6d9e7221 */ /* 0x050fe60000010000 */
[----:B------:R-:W-:Y:S01]  /*13d80*/  F2FP.BF16.PACK_AB R26, R109, R105 ;  /* 0x000000696d1a723e */ /* 0x000fe200000010ff */
[C---:B------:R-:W-:Y:S03]  /*13d90*/  HMMA.16816.F32.BF16 R240, R32.reuse, R36, R240 ;  /* 0x0000002420f0723c */ /* 0x040fe600000418f0 */
[----:B------:R-:W4:Y:S01]  /*13da0*/  MUFU.EX2 R106, R106 ;  /* 0x0000006a006a7308 */ /* 0x000f220000000800 */
[----:B-1----:R-:W-:Y:S04]  /*13db0*/  FADD.FTZ R14, R98, R14 ;  /* 0x0000000e620e7221 */ /* 0x002fe80000010000 */
[----:B------:R-:W-:Y:S01]  /*13dc0*/  HMMA.16816.F32.BF16 R236, R32, R38, R236 ;  /* 0x0000002620ec723c */ /* 0x000fe200000418ec */
[----:B------:R-:W1:Y:S04]  /*13dd0*/  LDSM.16.MT88.4 R32, [R252+0x5c00] ;  /* 0x005c0000fc20783b */ /* 0x000e680000004200 */
[----:B------:R-:W5:Y:S01]  /*13de0*/  MUFU.EX2 R110, R110 ;  /* 0x0000006e006e7308 */ /* 0x000f620000000800 */
[C---:B---3--:R-:W-:Y:S01]  /*13df0*/  F2FP.BF16.PACK_AB R25, R102.reuse, R98 ;  /* 0x000000626619723e */ /* 0x048fe200000010ff */
[----:B------:R-:W-:Y:S08]  /*13e00*/  FADD.FTZ R14, R102, R14 ;  /* 0x0000000e660e7221 */ /* 0x000ff00000010000 */
[----:B------:R-:W3:Y:S01]  /*13e10*/  MUFU.EX2 R83, R83 ;  /* 0x0000005300537308 */ /* 0x000ee20000000800 */
[----:B----4-:R-:W-:Y:S09]  /*13e20*/  FADD.FTZ R14, R106, R14 ;  /* 0x0000000e6a0e7221 */ /* 0x010ff20000010000 */
[----:B------:R-:W4:Y:S01]  /*13e30*/  MUFU.EX2 R87, R87 ;  /* 0x0000005700577308 */ /* 0x000f220000000800 */
[C---:B-----5:R-:W-:Y:S01]  /*13e40*/  F2FP.BF16.PACK_AB R27, R110.reuse, R106 ;  /* 0x0000006a6e1b723e */ /* 0x060fe200000010ff */
[----:B------:R-:W-:Y:S08]  /*13e50*/  FADD.FTZ R14, R110, R14 ;  /* 0x0000000e6e0e7221 */ /* 0x000ff00000010000 */
[----:B------:R-:W5:Y:S01]  /*13e60*/  MUFU.EX2 R91, R91 ;  /* 0x0000005b005b7308 */ /* 0x000f620000000800 */
[C---:B--2---:R-:W-:Y:S05]  /*13e70*/  HMMA.16816.F32.BF16 R232, R24.reuse, R16, R232 ;  /* 0x0000001018e8723c */ /* 0x044fea00000418e8 */
[----:B---3--:R-:W-:Y:S03]  /*13e80*/  FADD.FTZ R11, R83, R11 ;  /* 0x0000000b530b7221 */ /* 0x008fe60000010000 */
[C---:B------:R-:W-:Y:S01]  /*13e90*/  HMMA.16816.F32.BF16 R228, R24.reuse, R18, R228 ;  /* 0x0000001218e4723c */ /* 0x040fe200000418e4 */
[----:B------:R-:W2:Y:S03]  /*13ea0*/  MUFU.EX2 R95, R95 ;  /* 0x0000005f005f7308 */ /* 0x000ea60000000800 */
[C---:B----4-:R-:W-:Y:S01]  /*13eb0*/  F2FP.BF16.PACK_AB R36, R87.reuse, R83 ;  /* 0x000000535724723e */ /* 0x050fe200000010ff */
[----:B------:R-:W-:Y:S03]  /*13ec0*/  FADD.FTZ R11, R87, R11 ;  /* 0x0000000b570b7221 */ /* 0x000fe60000010000 */
[C---:B------:R-:W-:Y:S03]  /*13ed0*/  HMMA.16816.F32.BF16 R224, R24.reuse, R28, R224 ;  /* 0x0000001c18e0723c */ /* 0x040fe600000418e0 */
[----:B------:R-:W3:Y:S01]  /*13ee0*/  MUFU.EX2 R84, R84 ;  /* 0x0000005400547308 */ /* 0x000ee20000000800 */
[----:B-----5:R-:W-:Y:S04]  /*13ef0*/  FADD.FTZ R11, R91, R11 ;  /* 0x0000000b5b0b7221 */ /* 0x020fe80000010000 */
[----:B------:R-:W-:Y:S01]  /*13f00*/  HMMA.16816.F32.BF16 R220, R24, R30, R220 ;  /* 0x0000001e18dc723c */ /* 0x000fe200000418dc */
[----:B------:R-:W4:Y:S04]  /*13f10*/  LDSM.16.MT88.4 R24, [R181+0x5c00] ;  /* 0x005c0000b518783b */ /* 0x000f280000004200 */
[----:B------:R-:W5:Y:S01]  /*13f20*/  MUFU.EX2 R88, R88 ;  /* 0x0000005800587308 */ /* 0x000f620000000800 */
[C---:B--2---:R-:W-:Y:S01]  /*13f30*/  F2FP.BF16.PACK_AB R38, R95.reuse, R91 ;  /* 0x0000005b5f26723e */ /* 0x044fe200000010ff */
[----:B------:R-:W-:Y:S08]  /*13f40*/  FADD.FTZ R11, R95, R11 ;  /* 0x0000000b5f0b7221 */ /* 0x000ff00000010000 */
[----:B------:R-:W2:Y:S01]  /*13f50*/  MUFU.EX2 R92, R92 ;  /* 0x0000005c005c7308 */ /* 0x000ea20000000800 */
[----:B---3--:R-:W-:Y:S09]  /*13f60*/  FADD.FTZ R4, R84, R4 ;  /* 0x0000000454047221 */ /* 0x008ff20000010000 */
[----:B------:R-:W3:Y:S01]  /*13f70*/  MUFU.EX2 R96, R96 ;  /* 0x0000006000607308 */ /* 0x000ee20000000800 */
[C---:B-----5:R-:W-:Y:S01]  /*13f80*/  F2FP.BF16.PACK_AB R37, R88.reuse, R84 ;  /* 0x000000545825723e */ /* 0x060fe200000010ff */
[----:B------:R-:W-:Y:S08]  /*13f90*/  FADD.FTZ R4, R88, R4 ;  /* 0x0000000458047221 */ /* 0x000ff00000010000 */
[----:B------:R-:W5:Y:S01]  /*13fa0*/  MUFU.EX2 R113, R113 ;  /* 0x0000007100717308 */ /* 0x000f620000000800 */
[----:B--2---:R-:W-:Y:S09]  /*13fb0*/  FADD.FTZ R4, R92, R4 ;  /* 0x000000045c047221 */ /* 0x004ff20000010000 */
[----:B------:R-:W2:Y:S01]  /*13fc0*/  MUFU.EX2 R117, R117 ;  /* 0x0000007500757308 */ /* 0x000ea20000000800 */
[C---:B---3--:R-:W-:Y:S01]  /*13fd0*/  F2FP.BF16.PACK_AB R39, R96.reuse, R92 ;  /* 0x0000005c6027723e */ /* 0x048fe200000010ff */
[----:B------:R-:W-:Y:S08]  /*13fe0*/  FADD.FTZ R4, R96, R4 ;  /* 0x0000000460047221 */ /* 0x000ff00000010000 */
[----:B------:R-:W3:Y:S01]  /*13ff0*/  MUFU.EX2 R121, R121 ;  /* 0x0000007900797308 */ /* 0x000ee20000000800 */
[C---:B------:R-:W-:Y:S05]  /*14000*/  HMMA.16816.F32.BF16 R248, R36.reuse, R20, R248 ;  /* 0x0000001424f8723c */ /* 0x040fea00000418f8 */
[----:B-----5:R-:W-:Y:S03]  /*14010*/  FADD.FTZ R158, R113, R158 ;  /* 0x0000009e719e7221 */ /* 0x020fe60000010000 */
[C---:B------:R-:W-:Y:S01]  /*14020*/  HMMA.16816.F32.BF16 R244, R36.reuse, R22, R244 ;  /* 0x0000001624f4723c */ /* 0x040fe200000418f4 */
[----:B------:R-:W-:Y:S03]  /*14030*/  MUFU.EX2 R114, R114 ;  /* 0x0000007200727308 */ /* 0x000fe60000000800 */
[C---:B--2---:R-:W-:Y:S01]  /*14040*/  F2FP.BF16.PACK_AB R20, R117.reuse, R113 ;  /* 0x000000717514723e */ /* 0x044fe200000010ff */
[----:B------:R-:W-:Y:S03]  /*14050*/  FADD.FTZ R158, R117, R158 ;  /* 0x0000009e759e7221 */ /* 0x000fe60000010000 */
[C---:B------:R-:W-:Y:S03]  /*14060*/  HMMA.16816.F32.BF16 R240, R36.reuse, R40, R240 ;  /* 0x0000002824f0723c */ /* 0x040fe600000418f0 */
[----:B------:R-:W2:Y:S04]  /*14070*/  MUFU.EX2 R118, R118 ;  /* 0x0000007600767308 */ /* 0x000ea80000000800 */
[--C-:B------:R-:W-:Y:S01]  /*14080*/  FFMA.FTZ R40, R108, c[0x0][0x23c], -R7.reuse ;  /* 0x00008f006c287a23 */ /* 0x100fe20000010807 */
[----:B------:R-:W-:Y:S04]  /*14090*/  HMMA.16816.F32.BF16 R236, R36, R42, R236 ;  /* 0x0000002a24ec723c */ /* 0x000fe800000418ec */
[----:B---3--:R-:W-:Y:S01]  /*140a0*/  F2FP.BF16.PACK_AB R22, R125, R121 ;  /* 0x000000797d16723e */ /* 0x008fe200000010ff */
[----:B------:R-:W3:Y:S01]  /*140b0*/  MUFU.EX2 R122, R122 ;  /* 0x0000007a007a7308 */ /* 0x000ee20000000800 */
[----:B------:R-:W-:Y:S02]  /*140c0*/  FADD.FTZ R158, R121, R158 ;  /* 0x0000009e799e7221 */ /* 0x000fe40000010000 */
[--C-:B------:R-:W-:Y:S04]  /*140d0*/  FFMA.FTZ R36, R112, c[0x0][0x23c], -R7.reuse ;  /* 0x00008f0070247a23 */ /* 0x100fe80000010807 */
[--C-:B------:R-:W-:Y:S02]  /*140e0*/  FFMA.FTZ R37, R116, c[0x0][0x23c], -R7.reuse ;  /* 0x00008f0074257a23 */ /* 0x100fe40000010807 */
[--C-:B------:R-:W-:Y:S01]  /*140f0*/  FFMA.FTZ R38, R120, c[0x0][0x23c], -R7.reuse ;  /* 0x00008f0078267a23 */ /* 0x100fe20000010807 */
[----:B------:R-:W5:Y:S01]  /*14100*/  MUFU.EX2 R99, R99 ;  /* 0x0000006300637308 */ /* 0x000f620000000800 */
[--C-:B------:R-:W-:Y:S02]  /*14110*/  FFMA.FTZ R39, R124, c[0x0][0x23c], -R7.reuse ;  /* 0x00008f007c277a23 */ /* 0x100fe40000010807 */
[----:B------:R-:W-:Y:S01]  /*14120*/  FFMA.FTZ R7, R128, c[0x0][0x23c], -R7 ;  /* 0x00008f0080077a23 */ /* 0x000fe20000010807 */
[----:B--2---:R-:W-:Y:S01]  /*14130*/  F2FP.BF16.PACK_AB R21, R118, R114 ;  /* 0x000000727615723e */ /* 0x004fe200000010ff */
[----:B------:R-:W-:Y:S02]  /*14140*/  FADD.FTZ R14, R114, R14 ;  /* 0x0000000e720e7221 */ /* 0x000fe40000010000 */
[----:B------:R-:W-:Y:S02]  /*14150*/  FADD.FTZ R208, R125, R158 ;  /* 0x0000009e7dd07221 */ /* 0x000fe40000010000 */
[----:B------:R-:W-:Y:S01]  /*14160*/  FADD.FTZ R14, R118, R14 ;  /* 0x0000000e760e7221 */ /* 0x000fe20000010000 */
[----:B------:R-:W2:Y:S01]  /*14170*/  MUFU.EX2 R103, R103 ;  /* 0x0000006700677308 */ /* 0x000ea20000000800 */
[----:B---3--:R-:W-:Y:S02]  /*14180*/  F2FP.BF16.PACK_AB R23, R126, R122 ;  /* 0x0000007a7e17723e */ /* 0x008fe400000010ff */
[----:B------:R-:W-:Y:S04]  /*14190*/  FADD.FTZ R14, R122, R14 ;  /* 0x0000000e7a0e7221 */ /* 0x000fe80000010000 */
[----:B------:R-:W-:Y:S03]  /*141a0*/  FADD.FTZ R209, R126, R14 ;  /* 0x0000000e7ed17221 */ /* 0x000fe60000010000 */
[----:B------:R-:W3:Y:S01]  /*141b0*/  MUFU.EX2 R107, R107 ;  /* 0x0000006b006b7308 */ /* 0x000ee20000000800 */
[C---:B-1----:R-:W-:Y:S05]  /*141c0*/  HMMA.16816.F32.BF16 R232, R20.reuse, R32, R232 ;  /* 0x0000002014e8723c */ /* 0x042fea00000418e8 */
[----:B-----5:R-:W-:Y:S03]  /*141d0*/  FADD.FTZ R11, R99, R11 ;  /* 0x0000000b630b7221 */ /* 0x020fe60000010000 */
[C---:B------:R-:W-:Y:S01]  /*141e0*/  HMMA.16816.F32.BF16 R228, R20.reuse, R34, R228 ;  /* 0x0000002214e4723c */ /* 0x040fe200000418e4 */
[----:B------:R-:W1:Y:S03]  /*141f0*/  MUFU.EX2 R111, R111 ;  /* 0x0000006f006f7308 */ /* 0x000e660000000800 */
[----:B--2---:R-:W-:Y:S04]  /*14200*/  FADD.FTZ R11, R103, R11 ;  /* 0x0000000b670b7221 */ /* 0x004fe80000010000 */
[C---:B----4-:R-:W-:Y:S03]  /*14210*/  HMMA.16816.F32.BF16 R224, R20.reuse, R24, R224 ;  /* 0x0000001814e0723c */ /* 0x050fe600000418e0 */
[----:B------:R-:W2:Y:S01]  /*14220*/  MUFU.EX2 R100, R100 ;  /* 0x0000006400647308 */ /* 0x000ea20000000800 */
[----:B---3--:R-:W-:Y:S04]  /*14230*/  FADD.FTZ R11, R107, R11 ;  /* 0x0000000b6b0b7221 */ /* 0x008fe80000010000 */
[----:B------:R-:W-:Y:S05]  /*14240*/  HMMA.16816.F32.BF16 R220, R20, R26, R220 ;  /* 0x0000001a14dc723c */ /* 0x000fea00000418dc */
[----:B------:R-:W3:Y:S02]  /*14250*/  MUFU.EX2 R104, R104 ;  /* 0x0000006800687308 */ /* 0x000ee40000000800 */
[----:B------:R-:W-:Y:S02]  /*14260*/  F2FP.BF16.PACK_AB R20, R103, R99 ;  /* 0x000000636714723e */ /* 0x000fe400000010ff */
[C---:B-1----:R-:W-:Y:S03]  /*14270*/  F2FP.BF16.PACK_AB R22, R111.reuse, R107 ;  /* 0x0000006b6f16723e */ /* 0x042fe600000010ff */
[----:B------:R-:W-:Y:S03]  /*14280*/  FADD.FTZ R11, R111, R11 ;  /* 0x0000000b6f0b7221 */ /* 0x000fe60000010000 */
[----:B------:R-:W1:Y:S01]  /*14290*/  MUFU.EX2 R40, R40 ;  /* 0x0000002800287308 */ /* 0x000e620000000800 */
[----:B--2---:R-:W-:Y:S09]  /*142a0*/  FADD.FTZ R4, R100, R4 ;  /* 0x0000000464047221 */ /* 0x004ff20000010000 */
[----:B------:R-:W2:Y:S01]  /*142b0*/  MUFU.EX2 R36, R36 ;  /* 0x0000002400247308 */ /* 0x000ea20000000800 */
[C---:B---3--:R-:W-:Y:S01]  /*142c0*/  F2FP.BF16.PACK_AB R21, R104.reuse, R100 ;  /* 0x000000646815723e */ /* 0x048fe200000010ff */
[----:B------:R-:W-:Y:S08]  /*142d0*/  FADD.FTZ R4, R104, R4 ;  /* 0x0000000468047221 */ /* 0x000ff00000010000 */
[----:B------:R-:W3:Y:S01]  /*142e0*/  MUFU.EX2 R115, R115 ;  /* 0x0000007300737308 */ /* 0x000ee20000000800 */
[----:B-1----:R-:W-:Y:S09]  /*142f0*/  FADD.FTZ R4, R40, R4 ;  /* 0x0000000428047221 */ /* 0x002ff20000010000 */
[----:B------:R-:W1:Y:S01]  /*14300*/  MUFU.EX2 R119, R119 ;  /* 0x0000007700777308 */ /* 0x000e620000000800 */
[C---:B--2---:R-:W-:Y:S01]  /*14310*/  F2FP.BF16.PACK_AB R23, R36.reuse, R40 ;  /* 0x000000282417723e */ /* 0x044fe200000010ff */
[----:B------:R-:W-:Y:S08]  /*14320*/  FADD.FTZ R4, R36, R4 ;  /* 0x0000000424047221 */ /* 0x000ff00000010000 */
[----:B------:R-:W2:Y:S01]  /*14330*/  MUFU.EX2 R123, R123 ;  /* 0x0000007b007b7308 */ /* 0x000ea20000000800 */
[C---:B------:R-:W-:Y:S03]  /*14340*/  HMMA.16816.F32.BF16 R248, R20.reuse, R16, R248 ;  /* 0x0000001014f8723c */ /* 0x040fe600000418f8 */
[----:B---3--:R-:W-:Y:S05]  /*14350*/  FADD.FTZ R11, R115, R11 ;  /* 0x0000000b730b7221 */ /* 0x008fea0000010000 */
[C---:B------:R-:W-:Y:S01]  /*14360*/  HMMA.16816.F32.BF16 R244, R20.reuse, R18, R244 ;  /* 0x0000001214f4723c */ /* 0x040fe200000418f4 */
[----:B------:R-:W3:Y:S03]  /*14370*/  MUFU.EX2 R6, R6 ;  /* 0x0000000600067308 */ /* 0x000ee60000000800 */
[C---:B-1----:R-:W-:Y:S01]  /*14380*/  F2FP.BF16.PACK_AB R16, R119.reuse, R115 ;  /* 0x000000737710723e */ /* 0x042fe200000010ff */
[----:B------:R-:W-:Y:S03]  /*14390*/  FADD.FTZ R11, R119, R11 ;  /* 0x0000000b770b7221 */ /* 0x000fe60000010000 */
[C---:B------:R-:W-:Y:S03]  /*143a0*/  HMMA.16816.F32.BF16 R240, R20.reuse, R28, R240 ;  /* 0x0000001c14f0723c */ /* 0x040fe600000418f0 */
[----:B------:R-:W1:Y:S01]  /*143b0*/  MUFU.EX2 R37, R37 ;  /* 0x0000002500257308 */ /* 0x000e620000000800 */
[----:B--2---:R-:W-:Y:S04]  /*143c0*/  FADD.FTZ R11, R123, R11 ;  /* 0x0000000b7b0b7221 */ /* 0x004fe80000010000 */
[----:B------:R-:W-:Y:S05]  /*143d0*/  HMMA.16816.F32.BF16 R236, R20, R30, R236 ;  /* 0x0000001e14ec723c */ /* 0x000fea00000418ec */
[----:B------:R-:W2:Y:S01]  /*143e0*/  MUFU.EX2 R38, R38 ;  /* 0x0000002600267308 */ /* 0x000ea20000000800 */
[C---:B---3--:R-:W-:Y:S01]  /*143f0*/  F2FP.BF16.PACK_AB R18, R6.reuse, R123 ;  /* 0x0000007b0612723e */ /* 0x048fe200000010ff */
[----:B------:R-:W-:Y:S08]  /*14400*/  FADD.FTZ R210, R6, R11 ;  /* 0x0000000b06d27221 */ /* 0x000ff00000010000 */
[----:B------:R-:W3:Y:S01]  /*14410*/  MUFU.EX2 R39, R39 ;  /* 0x0000002700277308 */ /* 0x000ee20000000800 */
[----:B-1----:R-:W-:Y:S09]  /*14420*/  FADD.FTZ R4, R37, R4 ;  /* 0x0000000425047221 */ /* 0x002ff20000010000 */
[----:B------:R-:W1:Y:S01]  /*14430*/  MUFU.EX2 R7, R7 ;  /* 0x0000000700077308 */ /* 0x000e620000000800 */
[C---:B--2---:R-:W-:Y:S01]  /*14440*/  F2FP.BF16.PACK_AB R17, R38.reuse, R37 ;  /* 0x000000252611723e */ /* 0x044fe200000010ff */
[----:B------:R-:W-:Y:S04]  /*14450*/  FADD.FTZ R4, R38, R4 ;  /* 0x0000000426047221 */ /* 0x000fe80000010000 */
[----:B---3--:R-:W-:Y:S01]  /*14460*/  FADD.FTZ R4, R39, R4 ;  /* 0x0000000427047221 */ /* 0x008fe20000010000 */
[C---:B-1----:R-:W-:Y:S03]  /*14470*/  F2FP.BF16.PACK_AB R19, R7.reuse, R39 ;  /* 0x000000270713723e */ /* 0x042fe600000010ff */
[----:B------:R-:W-:Y:S04]  /*14480*/  FADD.FTZ R211, R7, R4 ;  /* 0x0000000407d37221 */ /* 0x000fe80000010000 */
[C---:B------:R-:W-:Y:S08]  /*14490*/  HMMA.16816.F32.BF16 R248, R16.reuse, R32, R248 ;  /* 0x0000002010f8723c */ /* 0x040ff000000418f8 */
[C---:B------:R-:W-:Y:S08]  /*144a0*/  HMMA.16816.F32.BF16 R244, R16.reuse, R34, R244 ;  /* 0x0000002210f4723c */ /* 0x040ff000000418f4 */
[C---:B------:R-:W-:Y:S08]  /*144b0*/  HMMA.16816.F32.BF16 R240, R16.reuse, R24, R240 ;  /* 0x0000001810f0723c */ /* 0x040ff000000418f0 */
[----:B------:R-:W-:Y:S01]  /*144c0*/  HMMA.16816.F32.BF16 R236, R16, R26, R236 ;  /* 0x0000001a10ec723c */ /* 0x000fe200000418ec */
[----:B------:R-:W-:-:S07]  /*144d0*/  @P2 BRA `(.L_x_586) ;  /* 0xffffacc000002947 */ /* 0x000fce000383ffff */
.L_x_585:
        /* <DEDUP_REMOVED lines=10> */
[----:B------:R-:W-:Y:S02]  /*14580*/  ULDC UR9, c[0x0][0x214] ;  /* 0x0000850000097ab9 */ /* 0x000fe40000000800 */
        /* <DEDUP_REMOVED lines=8> */
[----:B------:R-:W1:Y:S01]  /*14610*/  S2R R0, SR_TID.X ;  /* 0x0000000000007919 */ /* 0x000e620000002100 */
[----:B--2---:R-:W-:Y:S01]  /*14620*/  FADD.FTZ R208, R2, R208 ;  /* 0x000000d002d07221 */ /* 0x004fe20000010000 */
[----:B---3--:R-:W-:Y:S02]  /*14630*/  @!UP0 USHF.R.S32.HI UR12, URZ, 0x1f, UR6 ;  /* 0x0000001f3f0c8899 */ /* 0x008fe40008011406 */
[----:B------:R-:W2:Y:S01]  /*14640*/  SHFL.BFLY PT, R8, R210, 0x1, 0x1f ;  /* 0x0c201f00d2087f89 */ /* 0x000ea200000e0000 */
[----:B------:R-:W-:Y:S01]  /*14650*/  @!UP0 UIMAD.WIDE.U32 UR24, UR6, UR4, URZ ;  /* 0x00000004061882a5 */ /* 0x000fe2000f8e003f */
[----:B----4-:R-:W-:Y:S01]  /*14660*/  FADD.FTZ R209, R3, R209 ;  /* 0x000000d103d17221 */ /* 0x010fe20000010000 */
[----:B------:R-:W-:Y:S01]  /*14670*/  @!UP0 UIMAD UR12, UR12, UR4, URZ ;  /* 0x000000040c0c82a4 */ /* 0x000fe2000f8e023f */
[----:B------:R-:W3:Y:S02]  /*14680*/  SHFL.BFLY PT, R2, R211, 0x2, 0x1f ;  /* 0x0c401f00d3027f89 */ /* 0x000ee400000e0000 */
[----:B------:R-:W-:-:S02]  /*14690*/  ULDC.U8 UR4, c[0x0][0x329] ;  /* 0x0000ca4000047ab9 */ /* 0x000fc40000000000 */
[----:B------:R-:W4:Y:S01]  /*146a0*/  SHFL.BFLY PT, R11, R208, 0x1, 0x1f ;  /* 0x0c201f00d00b7f89 */ /* 0x000f2200000e0000 */
[----:B------:R-:W-:Y:S02]  /*146b0*/  UISETP.NE.AND UP1, UPT, UR4, URZ, UPT ;  /* 0x0000003f0400728c */ /* 0x000fe4000bf25270 */
[----:B------:R-:W-:Y:S01]  /*146c0*/  @!UP0 UIMAD UR12, UR6, UR5, UR12 ;  /* 0x00000005060c82a4 */ /* 0x000fe2000f8e020c */
[----:B------:R-:W5:Y:S01]  /*146d0*/  SHFL.BFLY PT, R10, R209, 0x1, 0x1f ;  /* 0x0c201f00d10a7f89 */ /* 0x000f6200000e0000 */
[----:B------:R-:W-:Y:S02]  /*146e0*/  @!UP0 UMOV UR20, UR24 ;  /* 0x0000001800148c82 */ /* 0x000fe40008000000 */
[----:B------:R-:W-:Y:S02]  /*146f0*/  ULDC.U8 UR5, c[0x0][0x328] ;  /* 0x0000ca0000057ab9 */ /* 0x000fe40000000000 */
[----:B------:R-:W-:Y:S02]  /*14700*/  UISETP.NE.AND UP2, UPT, UR5, URZ, UPT ;  /* 0x0000003f0500728c */ /* 0x000fe4000bf45270 */
[----:B------:R-:W-:Y:S01]  /*14710*/  @!UP0 UIADD3 UR7, UR25, UR12, URZ ;  /* 0x0000000c19078290 */ /* 0x000fe2000fffe03f */
[----:B-1----:R-:W-:Y:S01]  /*14720*/  SHF.R.S32.HI R3, RZ, 0x1f, R0 ;  /* 0x0000001fff037819 */ /* 0x002fe20000011400 */
[----:B------:R-:W-:-:S02]  /*14730*/  UISETP.NE.OR UP3, UPT, UR4, URZ, !UP2 ;  /* 0x0000003f0400728c */ /* 0x000fc4000d765670 */
[----:B------:R-:W-:Y:S01]  /*14740*/  @UP1 ULDC UR13, c[0x0][0x210] ;  /* 0x00008400000d1ab9 */ /* 0x000fe20000000800 */
[----:B--2---:R-:W-:Y:S01]  /*14750*/  FADD.FTZ R8, R210, R8 ;  /* 0x00000008d2087221 */ /* 0x004fe20000010000 */
[CC--:B------:R-:W-:Y:S01]  /*14760*/  LEA.HI R6, R3.reuse, R0.reuse, RZ, 0x2 ;  /* 0x0000000003067211 */ /* 0x0c0fe200078f10ff */
[----:B------:R-:W-:Y:S01]  /*14770*/  ULDC UR5, c[0x0][0x234] ;  /* 0x00008d0000057ab9 */ /* 0x000fe20000000800 */
[-C--:B------:R-:W-:Y:S01]  /*14780*/  LEA.HI R3, R3, R0.reuse, RZ, 0x5 ;  /* 0x0000000003037211 */ /* 0x080fe200078f28ff */
[----:B---3--:R-:W-:Y:S01]  /*14790*/  FADD.FTZ R211, R2, R211 ;  /* 0x000000d302d37221 */ /* 0x008fe20000010000 */
[----:B------:R-:W-:Y:S01]  /*147a0*/  FSETP.NE.FTZ.AND P2, PT, R8, RZ, PT ;  /* 0x000000ff0800720b */ /* 0x000fe20003f55000 */
[----:B------:R-:W-:Y:S01]  /*147b0*/  @UP1 UIMAD UR13, UR13, UR9, URZ ;  /* 0x000000090d0d12a4 */ /* 0x000fe2000f8e023f */
[----:B------:R-:W-:Y:S01]  /*147c0*/  LOP3.LUT R4, R6, 0xfffffffc, RZ, 0xc0, !PT ;  /* 0xfffffffc06047812 */ /* 0x000fe200078ec0ff */
[----:B----4-:R-:W-:Y:S01]  /*147d0*/  FADD.FTZ R11, R208, R11 ;  /* 0x0000000bd00b7221 */ /* 0x010fe20000010000 */
[----:B------:R-:W1:Y:S01]  /*147e0*/  SHFL.BFLY PT, R7, R211, 0x1, 0x1f ;  /* 0x0c201f00d3077f89 */ /* 0x000e6200000e0000 */
[----:B------:R-:W-:Y:S01]  /*147f0*/  SHF.R.S32.HI R2, RZ, 0x5, R3 ;  /* 0x00000005ff027819 */ /* 0x000fe20000011403 */
[----:B------:R-:W-:Y:S01]  /*14800*/  @!UP1 USEL UR13, UR9, UR5, !UP2 ;  /* 0x00000005090d9287 */ /* 0x000fe2000d000000 */
[----:B-----5:R-:W-:Y:S01]  /*14810*/  FADD.FTZ R10, R209, R10 ;  /* 0x0000000ad10a7221 */ /* 0x020fe20000010000 */
[----:B------:R-:W-:Y:S01]  /*14820*/  FSETP.NE.FTZ.AND P4, PT, R11, RZ, PT ;  /* 0x000000ff0b00720b */ /* 0x000fe20003f95000 */
[----:B------:R-:W-:Y:S01]  /*14830*/  ULDC UR4, c[0x0][0x1c0] ;  /* 0x0000700000047ab9 */ /* 0x000fe20000000800 */
[----:B------:R-:W-:Y:S01]  /*14840*/  IADD3 R4, -R4, R0, RZ ;  /* 0x0000000004047210 */ /* 0x000fe20007ffe1ff */
[----:B------:R-:W-:Y:S01]  /*14850*/  @UP1 UMOV UR14, 0x1 ;  /* 0x00000001000e1882 */ /* 0x000fe20000000000 */
[----:B------:R-:W-:Y:S01]  /*14860*/  FSETP.NE.FTZ.AND P3, PT, R10, RZ, PT ;  /* 0x000000ff0a00720b */ /* 0x000fe20003f75000 */
[----:B------:R-:W2:Y:S01]  /*14870*/  @P2 MUFU.RCP R12, R8 ;  /* 0x00000008000c2308 */ /* 0x000ea20000001000 */
[----:B------:R-:W-:Y:S01]  /*14880*/  LEA R2, R2, R4, 0x8 ;  /* 0x0000000402027211 */ /* 0x000fe200078e40ff */
[----:B------:R-:W-:Y:S01]  /*14890*/  IMAD.MOV.U32 R4, RZ, RZ, 0x3f800000 ;  /* 0x3f800000ff047424 */ /* 0x000fe200078e00ff */
[----:B------:R-:W-:Y:S01]  /*148a0*/  LOP3.LUT R3, R3, 0xffffffe0, RZ, 0xc0, !PT ;  /* 0xffffffe003037812 */ /* 0x000fe200078ec0ff */
[----:B------:R-:W-:-:S02]  /*148b0*/  @!UP1 UIMAD UR14, UR13, UR4, URZ ;  /* 0x000000040d0e92a4 */ /* 0x000fc4000f8e023f */
[----:B------:R-:W-:Y:S01]  /*148c0*/  @!UP3 UIMAD UR22, UR6, UR9, URZ ;  /* 0x000000090616b2a4 */ /* 0x000fe2000f8e023f */
[----:B------:R-:W-:Y:S01]  /*148d0*/  IADD3 R3, -R3, R0, RZ ;  /* 0x0000000003037210 */ /* 0x000fe20007ffe1ff */
[----:B------:R-:W3:Y:S01]  /*148e0*/  @P4 MUFU.RCP R13, R11 ;  /* 0x0000000b000d4308 */ /* 0x000ee20000001000 */
[----:B------:R-:W-:Y:S01]  /*148f0*/  @UP1 ULDC UR21, c[0x0][0x210] ;  /* 0x0000840000151ab9 */ /* 0x000fe20000000800 */
[----:B------:R-:W-:Y:S01]  /*14900*/  MOV R0, 0x7f800000 ;  /* 0x7f80000000007802 */ /* 0x000fe20000000f00 */
[----:B------:R-:W-:Y:S02]  /*14910*/  UIMAD UR5, UR6, UR14, URZ ;  /* 0x0000000e060572a4 */ /* 0x000fe4000f8e023f */
[----:B------:R-:W-:Y:S01]  /*14920*/  @!UP1 UMOV UR21, 0x1 ;  /* 0x0000000100159882 */ /* 0x000fe20000000000 */
[----:B-1----:R-:W-:Y:S02]  /*14930*/  FADD.FTZ R7, R211, R7 ;  /* 0x00000007d3077221 */ /* 0x002fe40000010000 */
[----:B------:R-:W1:Y:S01]  /*14940*/  @P3 MUFU.RCP R14, R10 ;  /* 0x0000000a000e3308 */ /* 0x000e620000001000 */
[C---:B--2---:R-:W-:Y:S01]  /*14950*/  FMUL.FTZ R248, R12.reuse, R248 ;  /* 0x000000f80cf87220 */ /* 0x044fe20000410000 */
[----:B------:R-:W-:Y:S01]  /*14960*/  @!UP3 USEL UR22, UR22, UR15, !UP0 ;  /* 0x0000000f1616b287 */ /* 0x000fe2000c000000 */
[C---:B------:R-:W-:Y:S01]  /*14970*/  FMUL.FTZ R249, R12.reuse, R249 ;  /* 0x000000f90cf97220 */ /* 0x040fe20000410000 */
[----:B------:R-:W-:Y:S01]  /*14980*/  FSETP.NE.FTZ.AND P1, PT, R7, RZ, PT ;  /* 0x000000ff0700720b */ /* 0x000fe20003f35000 */
[C---:B------:R-:W-:Y:S01]  /*14990*/  FMUL.FTZ R244, R12.reuse, R244 ;  /* 0x000000f40cf47220 */ /* 0x040fe20000410000 */
[----:B------:R-:W-:Y:S01]  /*149a0*/  UIMAD UR4, UR10, UR21, URZ ;  /* 0x000000150a0472a4 */ /* 0x000fe2000f8e023f */
[C---:B------:R-:W-:Y:S01]  /*149b0*/  FMUL.FTZ R245, R12.reuse, R245 ;  /* 0x000000f50cf57220 */ /* 0x040fe20000410000 */
[----:B------:R-:W-:Y:S01]  /*149c0*/  F2FP.BF16.PACK_AB R248, R249, R248 ;  /* 0x000000f8f9f8723e */ /* 0x000fe200000010ff */
[C---:B------:R-:W-:Y:S01]  /*149d0*/  FMUL.FTZ R240, R12.reuse, R240 ;  /* 0x000000f00cf07220 */ /* 0x040fe20000410000 */
[----:B------:R-:W-:Y:S01]  /*149e0*/  @P4 MUFU.LG2 R11, R11 ;  /* 0x0000000b000b4308 */ /* 0x000fe20000000c00 */
[C---:B------:R-:W-:Y:S01]  /*149f0*/  FMUL.FTZ R241, R12.reuse, R241 ;  /* 0x000000f10cf17220 */ /* 0x040fe20000410000 */
[----:B------:R-:W-:Y:S01]  /*14a00*/  F2FP.BF16.PACK_AB R244, R245, R244 ;  /* 0x000000f4f5f4723e */ /* 0x000fe200000010ff */
[C---:B------:R-:W-:Y:S01]  /*14a10*/  FMUL.FTZ R236, R12.reuse, R236 ;  /* 0x000000ec0cec7220 */ /* 0x040fe20000410000 */
[----:B------:R-:W-:Y:S01]  /*14a20*/  USEL UR5, UR5, URZ, UP3 ;  /* 0x0000003f05057287 */ /* 0x000fe20009800000 */
[----:B------:R-:W-:Y:S01]  /*14a30*/  FMUL.FTZ R237, R12, R237 ;  /* 0x000000ed0ced7220 */ /* 0x000fe20000410000 */
[----:B------:R-:W-:Y:S01]  /*14a40*/  SHF.R.S32.HI R12, RZ, 0x2, R6 ;  /* 0x00000002ff0c7819 */ /* 0x000fe20000011406 */
[C---:B---3--:R-:W-:Y:S01]  /*14a50*/  FMUL.FTZ R232, R13.reuse, R232 ;  /* 0x000000e80de87220 */ /* 0x048fe20000410000 */
[----:B------:R-:W2:Y:S01]  /*14a60*/  @P1 MUFU.RCP R4, R7 ;  /* 0x0000000700041308 */ /* 0x000ea20000001000 */
[----:B------:R-:W-:Y:S01]  /*14a70*/  FMUL.FTZ R233, R13, R233 ;  /* 0x000000e90de97220 */ /* 0x000fe20000410000 */
[----:B------:R-:W-:Y:S01]  /*14a80*/  SHF.R.S32.HI R15, RZ, 0x1f, R12 ;  /* 0x0000001fff0f7819 */ /* 0x000fe2000001140c */
[C---:B-1----:R-:W-:Y:S01]  /*14a90*/  FMUL.FTZ R234, R14.reuse, R234 ;  /* 0x000000ea0eea7220 */ /* 0x042fe20000410000 */
[----:B------:R-:W-:Y:S01]  /*14aa0*/  F2FP.BF16.PACK_AB R240, R241, R240 ;  /* 0x000000f0f1f0723e */ /* 0x000fe200000010ff */
[C---:B------:R-:W-:Y:S01]  /*14ab0*/  FMUL.FTZ R235, R14.reuse, R235 ;  /* 0x000000eb0eeb7220 */ /* 0x040fe20000410000 */
[----:B------:R-:W-:Y:S01]  /*14ac0*/  LEA.HI R15, R15, R12, RZ, 0x3 ;  /* 0x0000000c0f0f7211 */ /* 0x000fe200078f18ff */
[----:B------:R-:W-:Y:S01]  /*14ad0*/  FMUL.FTZ R228, R13, R228 ;  /* 0x000000e40de47220 */ /* 0x000fe20000410000 */
[----:B------:R-:W-:Y:S01]  /*14ae0*/  F2FP.BF16.PACK_AB R232, R233, R232 ;  /* 0x000000e8e9e8723e */ /* 0x000fe200000010ff */
[----:B------:R-:W-:Y:S01]  /*14af0*/  FMUL.FTZ R229, R13, R229 ;  /* 0x000000e50de57220 */ /* 0x000fe20000410000 */
[----:B------:R-:W-:Y:S01]  /*14b00*/  LOP3.LUT R15, R15, 0xfffffff8, RZ, 0xc0, !PT ;  /* 0xfffffff80f0f7812 */ /* 0x000fe200078ec0ff */
[C---:B------:R-:W-:Y:S01]  /*14b10*/  FMUL.FTZ R230, R14.reuse, R230 ;  /* 0x000000e60ee67220 */ /* 0x040fe20000410000 */
[----:B------:R-:W-:Y:S01]  /*14b20*/  F2FP.BF16.PACK_AB R234, R235, R234 ;  /* 0x000000eaebea723e */ /* 0x000fe200000010ff */
[----:B------:R-:W-:Y:S01]  /*14b30*/  FMUL.FTZ R231, R14, R231 ;  /* 0x000000e70ee77220 */ /* 0x000fe20000410000 */
[----:B------:R-:W-:Y:S01]  /*14b40*/  IADD3 R15, R12, -R15, RZ ;  /* 0x8000000f0c0f7210 */ /* 0x000fe20007ffe0ff */
[----:B------:R-:W-:Y:S01]  /*14b50*/  FMUL.FTZ R224, R13, R224 ;  /* 0x000000e00de07220 */ /* 0x000fe20000410000 */
[----:B------:R-:W-:Y:S01]  /*14b60*/  F2FP.BF16.PACK_AB R228, R229, R228 ;  /* 0x000000e4e5e4723e */ /* 0x000fe200000010ff */
[C---:B--2---:R-:W-:Y:S01]  /*14b70*/  FMUL.FTZ R251, R4.reuse, R251 ;  /* 0x000000fb04fb7220 */ /* 0x044fe20000410000 */
[----:B------:R-:W-:Y:S01]  /*14b80*/  LEA.HI R16, R15, R15, RZ, 0x1 ;  /* 0x0000000f0f107211 */ /* 0x000fe200078f08ff */
[C---:B------:R-:W-:Y:S01]  /*14b90*/  FMUL.FTZ R250, R4.reuse, R250 ;  /* 0x000000fa04fa7220 */ /* 0x040fe20000410000 */
[----:B------:R-:W-:Y:S01]  /*14ba0*/  F2FP.BF16.PACK_AB R230, R231, R230 ;  /* 0x000000e6e7e6723e */ /* 0x000fe200000010ff */
[C---:B------:R-:W-:Y:S01]  /*14bb0*/  FMUL.FTZ R247, R4.reuse, R247 ;  /* 0x000000f704f77220 */ /* 0x040fe20000410000 */
[----:B------:R-:W-:Y:S01]  /*14bc0*/  SHF.R.S32.HI R17, RZ, 0x1, R16 ;  /* 0x00000001ff117819 */ /* 0x000fe20000011410 */
[----:B------:R-:W-:Y:S01]  /*14bd0*/  FMUL.FTZ R246, R4, R246 ;  /* 0x000000f604f67220 */ /* 0x000fe20000410000 */
[----:B------:R-:W-:Y:S01]  /*14be0*/  LOP3.LUT R16, R16, 0x3fffffe, RZ, 0xc0, !PT ;  /* 0x03fffffe10107812 */ /* 0x000fe200078ec0ff */
[----:B------:R-:W-:Y:S01]  /*14bf0*/  FMUL.FTZ R225, R13, R225 ;  /* 0x000000e10de17220 */ /* 0x000fe20000410000 */
[----:B------:R-:W-:Y:S01]  /*14c00*/  SHF.L.U32 R18, R17, 0x6, RZ ;  /* 0x0000000611127819 */ /* 0x000fe200000006ff */
[----:B------:R-:W-:Y:S01]  /*14c10*/  FMUL.FTZ R220, R13, R220 ;  /* 0x000000dc0ddc7220 */ /* 0x000fe20000410000 */
[----:B------:R-:W-:Y:S01]  /*14c20*/  F2FP.BF16.PACK_AB R250, R251, R250 ;  /* 0x000000fafbfa723e */ /* 0x000fe200000010ff */
[----:B------:R-:W-:Y:S01]  /*14c30*/  IMAD.IADD R16, R15, 0x1, -R16 ;  /* 0x000000010f107824 */ /* 0x000fe200078e0a10 */
[----:B------:R-:W-:Y:S01]  /*14c40*/  LOP3.LUT R15, R17, 0x1, RZ, 0xc0, !PT ;  /* 0x00000001110f7812 */ /* 0x000fe200078ec0ff */
[----:B------:R-:W-:Y:S01]  /*14c50*/  FMUL.FTZ R226, R14, R226 ;  /* 0x000000e20ee27220 */ /* 0x000fe20000410000 */
[----:B------:R-:W-:Y:S01]  /*14c60*/  LOP3.LUT R18, R18, 0xc0, RZ, 0xc0, !PT ;  /* 0x000000c012127812 */ /* 0x000fe200078ec0ff */
[C---:B------:R-:W-:Y:S01]  /*14c70*/  FMUL.FTZ R227, R14.reuse, R227 ;  /* 0x000000e30ee37220 */ /* 0x040fe20000410000 */
[----:B------:R-:W-:Y:S01]  /*14c80*/  ISETP.NE.U32.AND P0, PT, R15, 0x1, PT ;  /* 0x000000010f00780c */ /* 0x000fe20003f05070 */
[----:B------:R-:W-:Y:S01]  /*14c90*/  FMUL.FTZ R222, R14, R222 ;  /* 0x000000de0ede7220 */ /* 0x000fe20000410000 */
[----:B------:R-:W-:Y:S01]  /*14ca0*/  MOV R15, 0xfffffff0 ;  /* 0xfffffff0000f7802 */ /* 0x000fe20000000f00 */
[----:B------:R-:W-:Y:S01]  /*14cb0*/  FMUL.FTZ R13, R13, R221 ;  /* 0x000000dd0d0d7220 */ /* 0x000fe20000410000 */
[----:B------:R-:W-:Y:S01]  /*14cc0*/  LEA R2, R16, R2, 0x4 ;  /* 0x0000000210027211 */ /* 0x000fe200078e20ff */
[----:B------:R-:W-:Y:S01]  /*14cd0*/  FMUL.FTZ R14, R14, R223 ;  /* 0x000000df0e0e7220 */ /* 0x000fe20000410000 */
[----:B------:R-:W-:Y:S01]  /*14ce0*/  LEA.HI R18, R18, R18, RZ, 0x1d ;  /* 0x0000001212127211 */ /* 0x000fe200078fe8ff */
[C---:B------:R-:W-:Y:S01]  /*14cf0*/  FMUL.FTZ R243, R4.reuse, R243 ;  /* 0x000000f304f37220 */ /* 0x040fe20000410000 */
[----:B------:R-:W-:Y:S01]  /*14d00*/  SEL R15, R15, 0x10, !P0 ;  /* 0x000000100f0f7807 */ /* 0x000fe20004000000 */
[----:B------:R-:W-:Y:S01]  /*14d10*/  FMUL.FTZ R242, R4, R242 ;  /* 0x000000f204f27220 */ /* 0x000fe20000410000 */
[----:B------:R-:W-:Y:S01]  /*14d20*/  LOP3.LUT P0, RZ, R17, 0x2, RZ, 0xc0, !PT ;  /* 0x0000000211ff7812 */ /* 0x000fe2000780c0ff */
[----:B------:R-:W-:Y:S01]  /*14d30*/  IMAD.U32 R2, R2, 0x2, R18 ;  /* 0x0000000202027824 */ /* 0x000fe200078e0012 */
[----:B------:R-:W-:Y:S01]  /*14d40*/  F2FP.BF16.PACK_AB R246, R247, R246 ;  /* 0x000000f6f7f6723e */ /* 0x000fe200000010ff */
[C---:B------:R-:W-:Y:S01]  /*14d50*/  FMUL.FTZ R239, R4.reuse, R239 ;  /* 0x000000ef04ef7220 */ /* 0x040fe20000410000 */
[----:B------:R-:W-:Y:S01]  /*14d60*/  F2FP.BF16.PACK_AB R224, R225, R224 ;  /* 0x000000e0e1e0723e */ /* 0x000fe200000010ff */
[----:B------:R-:W-:Y:S01]  /*14d70*/  FMUL.FTZ R4, R4, R238 ;  /* 0x000000ee04047220 */ /* 0x000fe20000410000 */
[----:B------:R-:W-:Y:S01]  /*14d80*/  SHF.L.U32 R2, R2, 0x1, RZ ;  /* 0x0000000102027819 */ /* 0x000fe200000006ff */
[----:B------:R-:W1:Y:S01]  /*14d90*/  @P3 MUFU.LG2 R10, R10 ;  /* 0x0000000a000a3308 */ /* 0x000e620000000c00 */
[----:B------:R-:W-:Y:S01]  /*14da0*/  F2FP.BF16.PACK_AB R226, R227, R226 ;  /* 0x000000e2e3e2723e */ /* 0x000fe200000010ff */
[----:B------:R-:W-:Y:S01]  /*14db0*/  USHF.L.U32 UR4, UR4, 0x7, URZ ;  /* 0x0000000704047899 */ /* 0x000fe2000800063f */
[C---:B------:R-:W-:Y:S01]  /*14dc0*/  IADD3 R17, R2.reuse, 0x20, RZ ;  /* 0x0000002002117810 */ /* 0x040fe20007ffe0ff */
[----:B------:R-:W-:Y:S01]  /*14dd0*/  STS [R2], R232 ;  /* 0x000000e802007388 */ /* 0x000fe20000000800 */
[C---:B------:R-:W-:Y:S01]  /*14de0*/  IADD3 R16, R2.reuse, R15, RZ ;  /* 0x0000000f02107210 */ /* 0x040fe20007ffe0ff */
[----:B------:R-:W-:Y:S01]  /*14df0*/  UIMAD UR13, UR11, UR13, UR5 ;  /* 0x0000000d0b0d72a4 */ /* 0x000fe2000f8e0205 */
[----:B------:R-:W-:Y:S01]  /*14e00*/  @P0 IADD3 R17, R2, -0x20, RZ ;  /* 0xffffffe002110810 */ /* 0x000fe20007ffe0ff */
[----:B------:R-:W-:Y:S01]  /*14e10*/  STS [R2+0x200], R234 ;  /* 0x000200ea02007388 */ /* 0x000fe20000000800 */
[----:B------:R-:W-:Y:S01]  /*14e20*/  F2FP.BF16.PACK_AB R13, R13, R220 ;  /* 0x000000dc0d0d723e */ /* 0x000fe200000010ff */
[----:B------:R-:W2:Y:S01]  /*14e30*/  @P2 MUFU.LG2 R8, R8 ;  /* 0x0000000800082308 */ /* 0x000ea20000000c00 */
[----:B------:R-:W-:Y:S01]  /*14e40*/  F2FP.BF16.PACK_AB R14, R14, R222 ;  /* 0x000000de0e0e723e */ /* 0x000fe200000010ff */
[----:B------:R-:W-:Y:S01]  /*14e50*/  IMAD.IADD R15, R15, 0x1, R17 ;  /* 0x000000010f0f7824 */ /* 0x000fe200078e0211 */
[----:B------:R-:W-:Y:S01]  /*14e60*/  F2FP.BF16.PACK_AB R242, R243, R242 ;  /* 0x000000f2f3f2723e */ /* 0x000fe200000010ff */
[----:B------:R-:W-:Y:S01]  /*14e70*/  STS [R16], R228 ;  /* 0x000000e410007388 */ /* 0x000fe20000000800 */
[----:B------:R-:W-:Y:S01]  /*14e80*/  F2FP.BF16.PACK_AB R236, R237, R236 ;  /* 0x000000ecedec723e */ /* 0x000fe200000010ff */
[----:B------:R-:W-:Y:S01]  /*14e90*/  @!UP3 UMOV UR26, UR22 ;  /* 0x00000016001abc82 */ /* 0x000fe20008000000 */
[----:B------:R-:W-:Y:S01]  /*14ea0*/  F2FP.BF16.PACK_AB R4, R239, R4 ;  /* 0x00000004ef04723e */ /* 0x000fe200000010ff */
[----:B------:R-:W-:Y:S01]  /*14eb0*/  STS [R16+0x200], R230 ;  /* 0x000200e610007388 */ /* 0x000fe20000000800 */
[----:B------:R-:W3:Y:S01]  /*14ec0*/  @P1 MUFU.LG2 R7, R7 ;  /* 0x0000000700071308 */ /* 0x000ee20000000c00 */
[----:B------:R-:W-:Y:S01]  /*14ed0*/  LOP3.LUT P0, RZ, R3, 0x3, RZ, 0xc0, !PT ;  /* 0x0000000303ff7812 */ /* 0x000fe2000780c0ff */
[----:B------:R-:W-:Y:S01]  /*14ee0*/  USHF.R.S32.HI UR5, URZ, 0x1f, UR4 ;  /* 0x0000001f3f057899 */ /* 0x000fe20008011404 */
[----:B------:R-:W-:Y:S01]  /*14ef0*/  STS [R2+0x1000], R248 ;  /* 0x001000f802007388 */ /* 0x000fe20000000800 */
[----:B------:R-:W-:Y:S01]  /*14f00*/  @!UP3 USHF.R.S32.HI UR27, URZ, 0x1f, UR22 ;  /* 0x0000001f3f1bb899 */ /* 0x000fe20008011416 */
[----:B------:R-:W-:Y:S01]  /*14f10*/  @P4 FMUL.FTZ R11, R11, 0.69314718246459960938 ;  /* 0x3f3172180b0b4820 */ /* 0x000fe20000410000 */
[----:B------:R-:W-:Y:S01]  /*14f20*/  USHF.R.S32.HI UR6, URZ, 0x1f, UR13 ;  /* 0x0000001f3f067899 */ /* 0x000fe2000801140d */
[----:B------:R4:W-:Y:S01]  /*14f30*/  STS [R2+0x1200], R250 ;  /* 0x001200fa02007388 */ /* 0x0009e20000000800 */
[----:B------:R-:W-:Y:S01]  /*14f40*/  UIADD3 UR4, UP2, UP1, UR4, UR26, UR13 ;  /* 0x0000001a04047290 */ /* 0x000fe2000f95e00d */
[----:B-1----:R-:W-:Y:S01]  /*14f50*/  @P3 FMUL.FTZ R10, R10, 0.69314718246459960938 ;  /* 0x3f3172180a0a3820 */ /* 0x002fe20000410000 */
[----:B------:R-:W-:Y:S01]  /*14f60*/  MOV R3, 0x7f800000 ;  /* 0x7f80000000037802 */ /* 0x000fe20000000f00 */
[----:B------:R-:W-:Y:S01]  /*14f70*/  STS [R16+0x1000], R244 ;  /* 0x001000f410007388 */ /* 0x000fe20000000800 */
[----:B--2---:R-:W-:Y:S01]  /*14f80*/  @P2 FMUL.FTZ R8, R8, 0.69314718246459960938 ;  /* 0x3f31721808082820 */ /* 0x004fe20000410000 */
[----:B------:R-:W-:Y:S01]  /*14f90*/  UIADD3.X UR5, UR5, UR27, UR6, UP2, UP1 ;  /* 0x0000001b05057290 */ /* 0x000fe200097e2406 */
[----:B------:R-:W-:Y:S01]  /*14fa0*/  @P4 FFMA.FTZ R3, R130, c[0x0][0x238], R11 ;  /* 0x00008e0082034a23 */ /* 0x000fe2000001000b */
[----:B------:R-:W-:Y:S01]  /*14fb0*/  STS [R16+0x1200], R246 ;  /* 0x001200f610007388 */ /* 0x000fe20000000800 */
[----:B---3--:R-:W-:-:S02]  /*14fc0*/  @P1 FMUL.FTZ R7, R7, 0.69314718246459960938 ;  /* 0x3f31721807071820 */ /* 0x008fc40000410000 */
[----:B------:R-:W-:Y:S01]  /*14fd0*/  @P2 FFMA.FTZ R0, R5, c[0x0][0x238], R8 ;  /* 0x00008e0005002a23 */ /* 0x000fe20000010008 */
[----:B------:R-:W-:Y:S04]  /*14fe0*/  STS [R17], R224 ;  /* 0x000000e011007388 */ /* 0x000fe80000000800 */
[----:B------:R-:W-:Y:S04]  /*14ff0*/  STS [R17+0x200], R226 ;  /* 0x000200e211007388 */ /* 0x000fe80000000800 */
[----:B------:R-:W-:Y:S04]  /*15000*/  STS [R15], R13 ;  /* 0x0000000d0f007388 */ /* 0x000fe80000000800 */
[----:B------:R-:W-:Y:S01]  /*15010*/  STS [R15+0x200], R14 ;  /* 0x0002000e0f007388 */ /* 0x000fe20000000800 */
[----:B----4-:R-:W-:Y:S01]  /*15020*/  MOV R2, 0x7f800000 ;  /* 0x7f80000000027802 */ /* 0x010fe20000000f00 */
[----:B------:R-:W-:-:S02]  /*15030*/  @P1 FFMA.FTZ R2, R9, c[0x0][0x238], R7 ;  /* 0x00008e0009021a23 */ /* 0x000fc40000010007 */
        /* <DEDUP_REMOVED lines=32> */
[----:B------:R-:W-:-:S02]  /*15240*/  @!P3 IADD3 R9, P0, R10, UR4, RZ ;  /* 0x000000040a09bc10 */ /* 0x000fc4000ff1e0ff */
[----:B------:R-:W-:Y:S02]  /*15250*/  @!P5 LEA R32, P2, R7, c[0x0][0x200], 0x2 ;  /* 0x000080000720da11 */ /* 0x000fe400078410ff */
[----:B------:R-:W-:Y:S02]  /*15260*/  @!P4 LEA.HI.X.SX32 R11, R11, UR5, 0x1, P1 ;  /* 0x000000050b0bcc11 */ /* 0x000fe400088f0eff */
[----:B------:R-:W-:Y:S02]  /*15270*/  @!P3 LEA.HI.X.SX32 R10, R10, UR5, 0x1, P0 ;  /* 0x000000050a0abc11 */ /* 0x000fe400080f0eff */
        /* <DEDUP_REMOVED lines=8> */
.L_x_590:
[----:B------:R-:W-:Y:S05]  /*15300*/  BSYNC B0 ;  /* 0x0000000000007941 */ /* 0x000fea0003800000 */
.L_x_589:
[----:B------:R-:W5:Y:S01]  /*15310*/  LDL.LU.64 R10, [R1+0x10] ;  /* 0x00001000010a7983 */ /* 0x000f620000300a00 */
[----:B------:R-:W-:Y:S01]  /*15320*/  UIMAD UR10, UR10, -0x80, UR17 ;  /* 0xffffff800a0a78a4 */ /* 0x000fe2000f8e0211 */
[----:B------:R-:W-:Y:S01]  /*15330*/  BSSY B0, `(.L_x_591) ;  /* 0x0000020000007945 */ /* 0x000fe20003800000 */
[----:B------:R-:W-:Y:S01]  /*15340*/  USHF.R.S32.HI UR6, URZ, 0x1f, UR11 ;  /* 0x0000001f3f067899 */ /* 0x000fe2000801140b */
[----:B----4-:R-:W4:Y:S01]  /*15350*/  S2R R4, SR_TID.X ;  /* 0x0000000000047919 */ /* 0x010f220000002100 */
[----:B------:R-:W-:-:S02]  /*15360*/  ULDC.64 UR4, c[0x0][0x1f0] ;  /* 0x00007c0000047ab9 */ /* 0x000fc40000000a00 */
[----:B------:R-:W-:Y:S01]  /*15370*/  UIMAD UR4, UR6, UR4, URZ ;  /* 0x00000004060472a4 */ /* 0x000fe2000f8e023f */
[----:B------:R-:W3:Y:S03]  /*15380*/  S2R R0, SR_CTAID.Z ;  /* 0x0000000000007919 */ /* 0x000ee60000002700 */
[----:B------:R-:W-:Y:S01]  /*15390*/  UIMAD UR4, UR11, UR5, UR4 ;  /* 0x000000050b0472a4 */ /* 0x000fe2000f8e0204 */
[----:B----4-:R-:W-:-:S04]  /*153a0*/  SHF.R.S32.HI R3, RZ, 0x1f, R4 ;  /* 0x0000001fff037819 */ /* 0x010fc80000011404 */
[----:B------:R-:W-:-:S04]  /*153b0*/  LEA.HI R3, R3, R4, RZ, 0x2 ;  /* 0x0000000403037211 */ /* 0x000fc800078f10ff */
[----:B------:R-:W-:-:S05]  /*153c0*/  LOP3.LUT R2, R3, 0xfffffffc, RZ, 0xc0, !PT ;  /* 0xfffffffc03027812 */ /* 0x000fca00078ec0ff */
[----:B------:R-:W-:Y:S01]  /*153d0*/  IMAD.IADD R2, R4, 0x1, -R2 ;  /* 0x0000000104027824 */ /* 0x000fe200078e0a02 */
[----:B------:R-:W-:-:S03]  /*153e0*/  SHF.R.S32.HI R4, RZ, 0x2, R3 ;  /* 0x00000002ff047819 */ /* 0x000fc60000011403 */
[----:B------:R-:W-:Y:S01]  /*153f0*/  IMAD.SHL.U32 R2, R2, 0x8, RZ ;  /* 0x0000000802027824 */ /* 0x000fe200078e00ff */
[----:B------:R-:W-:-:S04]  /*15400*/  SHF.R.S32.HI R5, RZ, 0x1f, R4 ;  /* 0x0000001fff057819 */ /* 0x000fc80000011404 */
[----:B------:R-:W-:Y:S02]  /*15410*/  SHF.R.S32.HI R2, RZ, 0x1f, R2 ;  /* 0x0000001fff027819 */ /* 0x000fe40000011402 */
[C---:B-----5:R-:W-:Y:S02]  /*15420*/  IADD3 R8, P0, R10.reuse, UR20, RZ ;  /* 0x000000140a087c10 */ /* 0x060fe4000ff1e0ff */
[----:B------:R-:W-:Y:S02]  /*15430*/  ISETP.GE.AND P1, PT, R10, c[0x0][0x220], PT ;  /* 0x000088000a007a0c */ /* 0x000fe40003f26270 */
[----:B------:R-:W-:Y:S01]  /*15440*/  IADD3.X R9, R2, UR7, RZ, P0, !PT ;  /* 0x0000000702097c10 */ /* 0x000fe200087fe4ff */
[----:B------:R-:W-:Y:S01]  /*15450*/  IMAD.U32 R2, RZ, RZ, UR16 ;  /* 0x00000010ff027e24 */ /* 0x000fe2000f8e00ff */
[----:B------:R-:W-:-:S03]  /*15460*/  ISETP.GE.OR P0, PT, R12, UR10, P1 ;  /* 0x0000000a0c007c0c */ /* 0x000fc60008f06670 */
[----:B---3--:R-:W-:-:S04]  /*15470*/  IMAD.WIDE.U32 R8, R0, c[0x0][0x1f0], R8 ;  /* 0x00007c0000087a25 */ /* 0x008fc800078e0008 */
        /* <DEDUP_REMOVED lines=11> */
.L_x_592:
[----:B------:R-:W-:Y:S05]  /*15530*/  BSYNC B0 ;  /* 0x0000000000007941 */ /* 0x000fea0003800000 */
.L_x_591:
        /* <DEDUP_REMOVED lines=15> */
.L_x_594:
[----:B------:R-:W-:Y:S05]  /*15630*/  BSYNC B0 ;  /* 0x0000000000007941 */ /* 0x000fea0003800000 */
.L_x_593:
        /* <DEDUP_REMOVED lines=15> */
.L_x_596:
[----:B------:R-:W-:Y:S05]  /*15730*/  BSYNC B0 ;  /* 0x0000000000007941 */ /* 0x000fea0003800000 */
.L_x_595:
[----:B------:R-:W-:-:S04]  /*15740*/  IADD3 R4, R4, 0x60, RZ ;  /* 0x0000006004047810 */ /* 0x000fc80007ffe0ff */
[----:B------:R-:W-:-:S13]  /*15750*/  ISETP.GE.OR P1, PT, R4, UR8, P1 ;  /* 0x0000000804007c0c */ /* 0x000fda0008f26670 */
[----:B------:R-:W-:Y:S05]  /*15760*/  @P1 EXIT ;  /* 0x000000000000194d */ /* 0x000fea0003800000 */
[----:B------:R-:W-:Y:S01]  /*15770*/  IADD3 R0, P0, R10, 0x60, RZ ;  /* 0x000000600a007810 */ /* 0x000fe20007f1e0ff */
[----:B---3--:R-:W-:Y:S01]  /*15780*/  IMAD.MOV.U32 R2, RZ, RZ, R8 ;  /* 0x000000ffff027224 */ /* 0x008fe200078e0008 */
        /* <DEDUP_REMOVED lines=10> */
.L_x_550:
        /* <DEDUP_REMOVED lines=72> */
.L_x_598:
[----:B------:R-:W-:Y:S05]  /*15cb0*/  BSYNC B0 ;  /* 0x0000000000007941 */ /* 0x000fea0003800000 */
.L_x_597:
        /* <DEDUP_REMOVED lines=16> */
.L_x_600:
[----:B------:R-:W-:Y:S05]  /*15dc0*/  BSYNC B0 ;  /* 0x0000000000007941 */ /* 0x000fea0003800000 */
.L_x_599:
        /* <DEDUP_REMOVED lines=16> */
.L_x_602:
[----:B------:R-:W-:Y:S05]  /*15ed0*/  BSYNC B0 ;  /* 0x0000000000007941 */ /* 0x000fea0003800000 */
.L_x_601:
        /* <DEDUP_REMOVED lines=15> */
.L_x_604:
[----:B------:R-:W-:Y:S05]  /*15fd0*/  BSYNC B0 ;  /* 0x0000000000007941 */ /* 0x000fea0003800000 */
.L_x_603:
        /* <DEDUP_REMOVED lines=34> */
.L_x_605:
        /* <DEDUP_REMOVED lines=16> */
.L_x_621:


//--------------------- .nv.shared._ZN5flash16flash_fwd_kernelI23Flash_fwd_kernel_traitsILi32ELi128ELi128ELi4ELb0ELb0EN7cutlass10bfloat16_tE19Flash_kernel_traitsILi32ELi128ELi128ELi4ES3_EELb0ELb1ELb0ELb0ELb1ELb1ELb0ELb0EEEvNS_16Flash_fwd_paramsE --------------------------
	.section	.nv.shared._ZN5flash16flash_fwd_kernelI23Flash_fwd_kernel_traitsILi32ELi128ELi128ELi4ELb0ELb0EN7cutlass10bfloat16_tE19Flash_kernel_traitsILi32ELi128ELi128ELi4ES3_EELb0ELb1ELb0ELb0ELb1ELb1ELb0ELb0EEEvNS_16Flash_fwd_paramsE,"aw",@nobits
	.sectionflags	@""
	.align	16


//--------------------- .nv.global                --------------------------
	.section	.nv.global,"aw",@nobits
.nv.global:
	.type		_ZN72_INTERNAL_de59a32d_36_flash_fwd_hdim32_bf16_causal_sm80_cu_c0233546_28504cute1_E,@object
	.size		_ZN72_INTERNAL_de59a32d_36_flash_fwd_hdim32_bf16_causal_sm80_cu_c0233546_28504cute1_E,(_ZN72_INTERNAL_de59a32d_36_flash_fwd_hdim32_bf16_causal_sm80_cu_c0233546_28504cuda3std3__45__cpo6cbeginE - _ZN72_INTERNAL_de59a32d_36_flash_fwd_hdim32_bf16_causal_sm80_cu_c0233546_28504cute1_E)
_ZN72_INTERNAL_de59a32d_36_flash_fwd_hdim32_bf16_causal_sm80_cu_c0233546_28504cute1_E:
	.zero		1
	.type		_ZN72_INTERNAL_de59a32d_36_flash_fwd_hdim32_bf16_causal_sm80_cu_c0233546_28504cuda3std3__45__cpo6cbeginE,@object
	.size		_ZN72_INTERNAL_de59a32d_36_flash_fwd_hdim32_bf16_causal_sm80_cu_c0233546_28504cuda3std3__45__cpo6cbeginE,(_ZN72_INTERNAL_de59a32d_36_flash_fwd_hdim32_bf16_causal_sm80_cu_c0233546_28504cuda3std3__48in_placeE - _ZN72_INTERNAL_de59a32d_36_flash_fwd_hdim32_bf16_causal_sm80_cu_c0233546_28504cuda3std3__45__cpo6cbeginE)
_ZN72_INTERNAL_de59a32d_36_flash_fwd_hdim32_bf16_causal_sm80_cu_c0233546_28504cuda3std3__45__cpo6cbeginE:
	.zero		1
	.type		_ZN72_INTERNAL_de59a32d_36_flash_fwd_hdim32_bf16_causal_sm80_cu_c0233546_28504cuda3std3__48in_placeE,@object
	.size		_ZN72_INTERNAL_de59a32d_36_flash_fwd_hdim32_bf16_causal_sm80_cu_c0233546_28504cuda3std3__48in_placeE,(_ZN72_INTERNAL_de59a32d_36_flash_fwd_hdim32_bf16_causal_sm80_cu_c0233546_28504cuda3std6ranges3__45__cpo9iter_moveE - _ZN72_INTERNAL_de59a32d_36_flash_fwd_hdim32_bf16_causal_sm80_cu_c0233546_28504cuda3std3__48in_placeE)
_ZN72_INTERNAL_de59a32d_36_flash_fwd_hdim32_bf16_causal_sm80_cu_c0233546_28504cuda3std3__48in_placeE:
	.zero		1
	.type		_ZN72_INTERNAL_de59a32d_36_flash_fwd_hdim32_bf16_causal_sm80_cu_c0233546_28504cuda3std6ranges3__45__cpo9iter_moveE,@object
	.size		_ZN72_INTERNAL_de59a32d_36_flash_fwd_hdim32_bf16_causal_sm80_cu_c0233546_28504cuda3std6ranges3__45__cpo9iter_moveE,(_ZN72_INTERNAL_de59a32d_36_flash_fwd_hdim32_bf16_causal_sm80_cu_c0233546_28504cuda3std3__45__cpo5beginE - _ZN72_INTERNAL_de59a32d_36_flash_fwd_hdim32_bf16_causal_sm80_cu_c0233546_28504cuda3std6ranges3__45__cpo9iter_moveE)
_ZN72_INTERNAL_de59a32d_36_flash_fwd_hdim32_bf16_causal_sm80_cu_c0233546_28504cuda3std6ranges3__45__cpo9iter_moveE:
	.zero		1
	.type		_ZN72_INTERNAL_de59a32d_36_flash_fwd_hdim32_bf16_causal_sm80_cu_c0233546_28504cuda3std3__45__cpo5beginE,@object
	.size		_ZN72_INTERNAL_de59a32d_36_flash_fwd_hdim32_bf16_causal_sm80_cu_c0233546_28504cuda3std3__45__cpo5beginE,(_ZN72_INTERNAL_de59a32d_36_flash_fwd_hdim32_bf16_causal_sm80_cu_c0233546_28504cuda3std3__474_GLOBAL__N__de59a32d_36_flash_fwd_hdim32_bf16_causal_sm80_cu_c0233546_28506ignoreE - _ZN72_INTERNAL_de59a32d_36_flash_fwd_hdim32_bf16_causal_sm80_cu_c0233546_28504cuda3std3__45__cpo5beginE)
_ZN72_INTERNAL_de59a32d_36_flash_fwd_hdim32_bf16_causal_sm80_cu_c0233546_28504cuda3std3__45__cpo5beginE:
	.zero		1
	.type		_ZN72_INTERNAL_de59a32d_36_flash_fwd_hdim32_bf16_causal_sm80_cu_c0233546_28504cuda3std3__474_GLOBAL__N__de59a32d_36_flash_fwd_hdim32_bf16_causal_sm80_cu_c0233546_28506ignoreE,@object
	.size		_ZN72_INTERNAL_de59a32d_36_flash_fwd_hdim32_bf16_causal_sm80_cu_c0233546_28504cuda3std3__474_GLOBAL__N__de59a32d_36_flash_fwd_hdim32_bf16_causal_sm80_cu_c0233546_28506ignoreE,(_ZN72_INTERNAL_de59a32d_36_flash_fwd_hdim32_bf16_causal_sm80_cu_c0233546_28504cute7productE - _ZN72_INTERNAL_de59a32d_36_flash_fwd_hdim32_bf16_causal_sm80_cu_c0233546_28504cuda3std3__474_GLOBAL__N__de59a32d_36_flash_fwd_hdim32_bf16_causal_sm80_cu_c0233546_28506ignoreE)
_ZN72_INTERNAL_de59a32d_36_flash_fwd_hdim32_bf16_causal_sm80_cu_c0233546_28504cuda3std3__474_GLOBAL__N__de59a32d_36_flash_fwd_hdim32_bf16_causal_sm80_cu_c0233546_28506ignoreE:
	.zero		1
	.type		_ZN72_INTERNAL_de59a32d_36_flash_fwd_hdim32_bf16_causal_sm80_cu_c0233546_28504cute7productE,@object
	.size		_ZN72_INTERNAL_de59a32d_36_flash_fwd_hdim32_bf16_causal_sm80_cu_c0233546_28504cute7productE,(_ZN72_INTERNAL_de59a32d_36_flash_fwd_hdim32_bf16_causal_sm80_cu_c0233546_28504cuda3std3__45__cpo3endE - _ZN72_INTERNAL_de59a32d_36_flash_fwd_hdim32_bf16_causal_sm80_cu_c0233546_28504cute7productE)
_ZN72_INTERNAL_de59a32d_36_flash_fwd_hdim32_bf16_causal_sm80_cu_c0233546_28504cute7productE:
	.zero		1
	.type		_ZN72_INTERNAL_de59a32d_36_flash_fwd_hdim32_bf16_causal_sm80_cu_c0233546_28504cuda3std3__45__cpo3endE,@object
	.size		_ZN72_INTERNAL_de59a32d_36_flash_fwd_hdim32_bf16_causal_sm80_cu_c0233546_28504cuda3std3__45__cpo3endE,(_ZN72_INTERNAL_de59a32d_36_flash_fwd_hdim32_bf16_causal_sm80_cu_c0233546_28504cuda3std3__419piecewise_constructE - _ZN72_INTERNAL_de59a32d_36_flash_fwd_hdim32_bf16_causal_sm80_cu_c0233546_28504cuda3std3__45__cpo3endE)
_ZN72_INTERNAL_de59a32d_36_flash_fwd_hdim32_bf16_causal_sm80_cu_c0233546_28504cuda3std3__45__cpo3endE:
	.zero		1
	.type		_ZN72_INTERNAL_de59a32d_36_flash_fwd_hdim32_bf16_causal_sm80_cu_c0233546_28504cuda3std3__419piecewise_constructE,@object
	.size		_ZN72_INTERNAL_de59a32d_36_flash_fwd_hdim32_bf16_causal_sm80_cu_c0233546_28504cuda3std3__419piecewise_constructE,(_ZN72_INTERNAL_de59a32d_36_flash_fwd_hdim32_bf16_causal_sm80_cu_c0233546_28504cuda3std3__45__cpo4cendE - _ZN72_INTERNAL_de59a32d_36_flash_fwd_hdim32_bf16_causal_sm80_cu_c0233546_28504cuda3std3__419piecewise_constructE)
_ZN72_INTERNAL_de59a32d_36_flash_fwd_hdim32_bf16_causal_sm80_cu_c0233546_28504cuda3std3__419piecewise_constructE:
	.zero		1
	.type		_ZN72_INTERNAL_de59a32d_36_flash_fwd_hdim32_bf16_causal_sm80_cu_c0233546_28504cuda3std3__45__cpo4cendE,@object
	.size		_ZN72_INTERNAL_de59a32d_36_flash_fwd_hdim32_bf16_causal_sm80_cu_c0233546_28504cuda3std3__45__cpo4cendE,(_ZN72_INTERNAL_de59a32d_36_flash_fwd_hdim32_bf16_causal_sm80_cu_c0233546_28504cuda3std6ranges3__45__cpo4swapE - _ZN72_INTERNAL_de59a32d_36_flash_fwd_hdim32_bf16_causal_sm80_cu_c0233546_28504cuda3std3__45__cpo4cendE)
_ZN72_INTERNAL_de59a32d_36_flash_fwd_hdim32_bf16_causal_sm80_cu_c0233546_28504cuda3std3__45__cpo4cendE:
	.zero		1
	.type		_ZN72_INTERNAL_de59a32d_36_flash_fwd_hdim32_bf16_causal_sm80_cu_c0233546_28504cuda3std6ranges3__45__cpo4swapE,@object
	.size		_ZN72_INTERNAL_de59a32d_36_flash_fwd_hdim32_bf16_causal_sm80_cu_c0233546_28504cuda3std6ranges3__45__cpo4swapE,(.L_7 - _ZN72_INTERNAL_de59a32d_36_flash_fwd_hdim32_bf16_causal_sm80_cu_c0233546_28504cuda3std6ranges3__45__cpo4swapE)
_ZN72_INTERNAL_de59a32d_36_flash_fwd_hdim32_bf16_causal_sm80_cu_c0233546_28504cuda3std6ranges3__45__cpo4swapE:
	.zero		1
.L_7:


//--------------------- .nv.shared._ZN5flash16flash_fwd_kernelI23Flash_fwd_kernel_traitsILi32ELi128ELi128ELi4ELb0ELb0EN7cutlass10bfloat16_tE19Flash_kernel_traitsILi32ELi128ELi128ELi4ES3_EELb0ELb1ELb0ELb0ELb0ELb1ELb0ELb0EEEvNS_16Flash_fwd_paramsE --------------------------
	.section	.nv.shared._ZN5flash16flash_fwd_kernelI23Flash_fwd_kernel_traitsILi32ELi128ELi128ELi4ELb0ELb0EN7cutlass10bfloat16_tE19Flash_kernel_traitsILi32ELi128ELi128ELi4ES3_EELb0ELb1ELb0ELb0ELb0ELb1ELb0ELb0EEEvNS_16Flash_fwd_paramsE,"aw",@nobits
	.sectionflags	@""
	.align	16


//--------------------- .nv.shared._ZN5flash16flash_fwd_kernelI23Flash_fwd_kernel_traitsILi32ELi128ELi128ELi4ELb0ELb0EN7cutlass10bfloat16_tE19Flash_kernel_traitsILi32ELi128ELi128ELi4ES3_EELb0ELb1ELb0ELb0ELb0ELb0ELb0ELb0EEEvNS_16Flash_fwd_paramsE --------------------------
	.section	.nv.shared._ZN5flash16flash_fwd_kernelI23Flash_fwd_kernel_traitsILi32ELi128ELi128ELi4ELb0ELb0EN7cutlass10bfloat16_tE19Flash_kernel_traitsILi32ELi128ELi128ELi4ES3_EELb0ELb1ELb0ELb0ELb0ELb0ELb0ELb0EEEvNS_16Flash_fwd_paramsE,"aw",@nobits
	.sectionflags	@""
	.align	16


//--------------------- .nv.shared._ZN5flash16flash_fwd_kernelI23Flash_fwd_kernel_traitsILi32ELi128ELi128ELi4ELb0ELb0EN7cutlass10bfloat16_tE19Flash_kernel_traitsILi32ELi128ELi128ELi4ES3_EELb0ELb1ELb0ELb1ELb0ELb0ELb0ELb0EEEvNS_16Flash_fwd_paramsE --------------------------
	.section	.nv.shared._ZN5flash16flash_fwd_kernelI23Flash_fwd_kernel_traitsILi32ELi128ELi128ELi4ELb0ELb0EN7cutlass10bfloat16_tE19Flash_kernel_traitsILi32ELi128ELi128ELi4ES3_EELb0ELb1ELb0ELb1ELb0ELb0ELb0ELb0EEEvNS_16Flash_fwd_paramsE,"aw",@nobits
	.sectionflags	@""
	.align	16


//--------------------- .nv.shared._ZN5flash16flash_fwd_kernelI23Flash_fwd_kernel_traitsILi32ELi128ELi128ELi4ELb0ELb0EN7cutlass10bfloat16_tE19Flash_kernel_traitsILi32ELi128ELi128ELi4ES3_EELb1ELb1ELb0ELb0ELb0ELb0ELb0ELb0EEEvNS_16Flash_fwd_paramsE --------------------------
	.section	.nv.shared._ZN5flash16flash_fwd_kernelI23Flash_fwd_kernel_traitsILi32ELi128ELi128ELi4ELb0ELb0EN7cutlass10bfloat16_tE19Flash_kernel_traitsILi32ELi128ELi128ELi4ES3_EELb1ELb1ELb0ELb0ELb0ELb0ELb0ELb0EEEvNS_16Flash_fwd_paramsE,"aw",@nobits
	.sectionflags	@""
	.align	16


//--------------------- .nv.shared._ZN5flash16flash_fwd_kernelI23Flash_fwd_kernel_traitsILi32ELi128ELi128ELi4ELb0ELb0EN7cutlass10bfloat16_tE19Flash_kernel_traitsILi32ELi128ELi128ELi4ES3_EELb1ELb1ELb0ELb0ELb1ELb1ELb0ELb0EEEvNS_16Flash_fwd_paramsE --------------------------
	.section	.nv.shared._ZN5flash16flash_fwd_kernelI23Flash_fwd_kernel_traitsILi32ELi128ELi128ELi4ELb0ELb0EN7cutlass10bfloat16_tE19Flash_kernel_traitsILi32ELi128ELi128ELi4ES3_EELb1ELb1ELb0ELb0ELb1ELb1ELb0ELb0EEEvNS_16Flash_fwd_paramsE,"aw",@nobits
	.sectionflags	@""
	.align	16


//--------------------- .nv.shared._ZN5flash16flash_fwd_kernelI23Flash_fwd_kernel_traitsILi32ELi128ELi128ELi4ELb0ELb0EN7cutlass10bfloat16_tE19Flash_kernel_traitsILi32ELi128ELi128ELi4ES3_EELb0ELb1ELb0ELb0ELb1ELb1ELb1ELb0EEEvNS_16Flash_fwd_paramsE --------------------------
	.section	.nv.shared._ZN5flash16flash_fwd_kernelI23Flash_fwd_kernel_traitsILi32ELi128ELi128ELi4ELb0ELb0EN7cutlass10bfloat16_tE19Flash_kernel_traitsILi32ELi128ELi128ELi4ES3_EELb0ELb1ELb0ELb0ELb1ELb1ELb1ELb0EEEvNS_16Flash_fwd_paramsE,"aw",@nobits
	.sectionflags	@""
	.align	16


//--------------------- .nv.shared._ZN5flash16flash_fwd_kernelI23Flash_fwd_kernel_traitsILi32ELi128ELi128ELi4ELb0ELb0EN7cutlass10bfloat16_tE19Flash_kernel_traitsILi32ELi128ELi128ELi4ES3_EELb1ELb1ELb0ELb0ELb0ELb1ELb0ELb0EEEvNS_16Flash_fwd_paramsE --------------------------
	.section	.nv.shared._ZN5flash16flash_fwd_kernelI23Flash_fwd_kernel_traitsILi32ELi128ELi128ELi4ELb0ELb0EN7cutlass10bfloat16_tE19Flash_kernel_traitsILi32ELi128ELi128ELi4ES3_EELb1ELb1ELb0ELb0ELb0ELb1ELb0ELb0EEEvNS_16Flash_fwd_paramsE,"aw",@nobits
	.sectionflags	@""
	.align	16


//--------------------- .nv.shared._ZN5flash16flash_fwd_kernelI23Flash_fwd_kernel_traitsILi32ELi128ELi128ELi4ELb0ELb0EN7cutlass10bfloat16_tE19Flash_kernel_traitsILi32ELi128ELi128ELi4ES3_EELb0ELb1ELb0ELb0ELb0ELb1ELb1ELb0EEEvNS_16Flash_fwd_paramsE --------------------------
	.section	.nv.shared._ZN5flash16flash_fwd_kernelI23Flash_fwd_kernel_traitsILi32ELi128ELi128ELi4ELb0ELb0EN7cutlass10bfloat16_tE19Flash_kernel_traitsILi32ELi128ELi128ELi4ES3_EELb0ELb1ELb0ELb0ELb0ELb1ELb1ELb0EEEvNS_16Flash_fwd_paramsE,"aw",@nobits
	.sectionflags	@""
	.align	16


//--------------------- .nv.shared._ZN5flash16flash_fwd_kernelI23Flash_fwd_kernel_traitsILi32ELi128ELi128ELi4ELb0ELb0EN7cutlass10bfloat16_tE19Flash_kernel_traitsILi32ELi128ELi128ELi4ES3_EELb1ELb1ELb0ELb1ELb0ELb0ELb0ELb0EEEvNS_16Flash_fwd_paramsE --------------------------
	.section	.nv.shared._ZN5flash16flash_fwd_kernelI23Flash_fwd_kernel_traitsILi32ELi128ELi128ELi4ELb0ELb0EN7cutlass10bfloat16_tE19Flash_kernel_traitsILi32ELi128ELi128ELi4ES3_EELb1ELb1ELb0ELb1ELb0ELb0ELb0ELb0EEEvNS_16Flash_fwd_paramsE,"aw",@nobits
	.sectionflags	@""
	.align	16


//--------------------- .nv.shared._ZN5flash16flash_fwd_kernelI23Flash_fwd_kernel_traitsILi32ELi128ELi128ELi4ELb0ELb0EN7cutlass10bfloat16_tE19Flash_kernel_traitsILi32ELi128ELi128ELi4ES3_EELb1ELb1ELb0ELb0ELb0ELb0ELb0ELb1EEEvNS_16Flash_fwd_paramsE --------------------------
	.section	.nv.shared._ZN5flash16flash_fwd_kernelI23Flash_fwd_kernel_traitsILi32ELi128ELi128ELi4ELb0ELb0EN7cutlass10bfloat16_tE19Flash_kernel_traitsILi32ELi128ELi128ELi4ES3_EELb1ELb1ELb0ELb0ELb0ELb0ELb0ELb1EEEvNS_16Flash_fwd_paramsE,"aw",@nobits
	.sectionflags	@""
	.align	16


//--------------------- .nv.shared._ZN5flash16flash_fwd_kernelI23Flash_fwd_kernel_traitsILi32ELi128ELi128ELi4ELb0ELb0EN7cutlass10bfloat16_tE19Flash_kernel_traitsILi32ELi128ELi128ELi4ES3_EELb0ELb1ELb0ELb0ELb0ELb0ELb1ELb0EEEvNS_16Flash_fwd_paramsE --------------------------
	.section	.nv.shared._ZN5flash16flash_fwd_kernelI23Flash_fwd_kernel_traitsILi32ELi128ELi128ELi4ELb0ELb0EN7cutlass10bfloat16_tE19Flash_kernel_traitsILi32ELi128ELi128ELi4ES3_EELb0ELb1ELb0ELb0ELb0ELb0ELb1ELb0EEEvNS_16Flash_fwd_paramsE,"aw",@nobits
	.sectionflags	@""
	.align	16


//--------------------- .nv.shared._ZN5flash16flash_fwd_kernelI23Flash_fwd_kernel_traitsILi32ELi128ELi128ELi4ELb0ELb0EN7cutlass10bfloat16_tE19Flash_kernel_traitsILi32ELi128ELi128ELi4ES3_EELb1ELb1ELb0ELb1ELb0ELb0ELb0ELb1EEEvNS_16Flash_fwd_paramsE --------------------------
	.section	.nv.shared._ZN5flash16flash_fwd_kernelI23Flash_fwd_kernel_traitsILi32ELi128ELi128ELi4ELb0ELb0EN7cutlass10bfloat16_tE19Flash_kernel_traitsILi32ELi128ELi128ELi4ES3_EELb1ELb1ELb0ELb1ELb0ELb0ELb0ELb1EEEvNS_16Flash_fwd_paramsE,"aw",@nobits
	.sectionflags	@""
	.align	16


//--------------------- .nv.shared._ZN5flash16flash_fwd_kernelI23Flash_fwd_kernel_traitsILi32ELi128ELi128ELi4ELb0ELb0EN7cutlass10bfloat16_tE19Flash_kernel_traitsILi32ELi128ELi128ELi4ES3_EELb0ELb1ELb0ELb1ELb0ELb0ELb1ELb0EEEvNS_16Flash_fwd_paramsE --------------------------
	.section	.nv.shared._ZN5flash16flash_fwd_kernelI23Flash_fwd_kernel_traitsILi32ELi128ELi128ELi4ELb0ELb0EN7cutlass10bfloat16_tE19Flash_kernel_traitsILi32ELi128ELi128ELi4ES3_EELb0ELb1ELb0ELb1ELb0ELb0ELb1ELb0EEEvNS_16Flash_fwd_paramsE,"aw",@nobits
	.sectionflags	@""
	.align	16
